	.target	sm_103a

	.elftype	@"ET_EXEC"


//--------------------- .note.nv.tkinfo           --------------------------
	.section	.note.nv.tkinfo,"",@"SHT_NOTE"
	.sectionflags	@"SHF_NOTE_NV_TKINFO"
	.tkinfo
        /*0018*/ 	.word	0x00000002
        /*0030*/ 	.string	""
        /*0030*/ 	.string	"ptxas"
        /*0030*/ 	.string	"Cuda compilation tools, release 13.0, V13.0.88"
        /*0030*/ 	.string	"Build cuda_13.0.r13.0/compiler.36424714_0"
        /*0030*/ 	.string	"-arch sm_103a -m 64 "



//--------------------- .note.nv.cuinfo           --------------------------
	.section	.note.nv.cuinfo,"",@"SHT_NOTE"
	.sectionflags	@"SHF_NOTE_NV_CUINFO"
        /*0018*/ 	.short	0x0002
        /*001a*/ 	.short	0x0067
        /*001c*/ 	.short	0x0082
	.zero		2


//--------------------- .nv.info                  --------------------------
	.section	.nv.info,"",@"SHT_CUDA_INFO"
	.align	4


	//----- nvinfo : EIATTR_REGCOUNT
	.align		4
        /*0000*/ 	.byte	0x04, 0x2f
        /*0002*/ 	.short	(.L_1 - .L_0)
	.align		4
.L_0:
        /*0004*/ 	.word	index@(_ZN10layer_norm31ln_parallel_residual_bwd_kernelINS_13Kernel_traitsIfffffjLj3072ELj1ELj1ELj4ELj16ENS_18Kernel_traits_baseILj3072EfffffjLj128EEEEELb1ELb1ELb1EEEvNS_9BwdParamsE)
        /*0008*/ 	.word	0x000000d9


	//----- nvinfo : EIATTR_FRAME_SIZE
	.align		4
.L_1:
        /*000c*/ 	.byte	0x04, 0x11
        /*000e*/ 	.short	(.L_3 - .L_2)
	.align		4
.L_2:
        /*0010*/ 	.word	index@(_ZN10layer_norm31ln_parallel_residual_bwd_kernelINS_13Kernel_traitsIfffffjLj3072ELj1ELj1ELj4ELj16ENS_18Kernel_traits_baseILj3072EfffffjLj128EEEEELb1ELb1ELb1EEEvNS_9BwdParamsE)
        /*0014*/ 	.word	0x00000000


	//----- nvinfo : EIATTR_REGCOUNT
	.align		4
.L_3:
        /*0018*/ 	.byte	0x04, 0x2f
        /*001a*/ 	.short	(.L_5 - .L_4)
	.align		4
.L_4:
        /*001c*/ 	.word	index@(_ZN10layer_norm40ln_parallel_residual_bwd_finalize_kernelINS_22Kernel_traits_finalizeILj3072EfffffjLb0ELj1024ELj4ENS_18Kernel_traits_baseILj3072EfffffjLj1024EEEEELb1EEEvNS_9BwdParamsE)
        /*0020*/ 	.word	0x00000020


	//----- nvinfo : EIATTR_FRAME_SIZE
	.align		4
.L_5:
        /*0024*/ 	.byte	0x04, 0x11
        /*0026*/ 	.short	(.L_7 - .L_6)
	.align		4
.L_6:
        /*0028*/ 	.word	index@(_ZN10layer_norm40ln_parallel_residual_bwd_finalize_kernelINS_22Kernel_traits_finalizeILj3072EfffffjLb0ELj1024ELj4ENS_18Kernel_traits_baseILj3072EfffffjLj1024EEEEELb1EEEvNS_9BwdParamsE)
        /*002c*/ 	.word	0x00000000


	//----- nvinfo : EIATTR_REGCOUNT
	.align		4
.L_7:
        /*0030*/ 	.byte	0x04, 0x2f
        /*0032*/ 	.short	(.L_9 - .L_8)
	.align		4
.L_8:
        /*0034*/ 	.word	index@(_ZN10layer_norm22ln_bwd_finalize_kernelINS_22Kernel_traits_finalizeILj3072EfffffjLb0ELj1024ELj4ENS_18Kernel_traits_baseILj3072EfffffjLj1024EEEEELb0ELb1EEEvNS_9BwdParamsE)
        /*0038*/ 	.word	0x00000020


	//----- nvinfo : EIATTR_FRAME_SIZE
	.align		4
.L_9:
        /*003c*/ 	.byte	0x04, 0x11
        /*003e*/ 	.short	(.L_11 - .L_10)
	.align		4
.L_10:
        /*0040*/ 	.word	index@(_ZN10layer_norm22ln_bwd_finalize_kernelINS_22Kernel_traits_finalizeILj3072EfffffjLb0ELj1024ELj4ENS_18Kernel_traits_baseILj3072EfffffjLj1024EEEEELb0ELb1EEEvNS_9BwdParamsE)
        /*0044*/ 	.word	0x00000000


	//----- nvinfo : EIATTR_REGCOUNT
	.align		4
.L_11:
        /*0048*/ 	.byte	0x04, 0x2f
        /*004a*/ 	.short	(.L_13 - .L_12)
	.align		4
.L_12:
        /*004c*/ 	.word	index@(_ZN10layer_norm31ln_parallel_residual_bwd_kernelINS_13Kernel_traitsIfffffjLj3072ELj1ELj1ELj4ELj16ENS_18Kernel_traits_baseILj3072EfffffjLj128EEEEELb1ELb1ELb0EEEvNS_9BwdParamsE)
        /*0050*/ 	.word	0x000000c2


	//----- nvinfo : EIATTR_FRAME_SIZE
	.align		4
.L_13:
        /*0054*/ 	.byte	0x04, 0x11
        /*0056*/ 	.short	(.L_15 - .L_14)
	.align		4
.L_14:
        /*0058*/ 	.word	index@(_ZN10layer_norm31ln_parallel_residual_bwd_kernelINS_13Kernel_traitsIfffffjLj3072ELj1ELj1ELj4ELj16ENS_18Kernel_traits_baseILj3072EfffffjLj128EEEEELb1ELb1ELb0EEEvNS_9BwdParamsE)
        /*005c*/ 	.word	0x00000000


	//----- nvinfo : EIATTR_REGCOUNT
	.align		4
.L_15:
        /*0060*/ 	.byte	0x04, 0x2f
        /*0062*/ 	.short	(.L_17 - .L_16)
	.align		4
.L_16:
        /*0064*/ 	.word	index@(_ZN10layer_norm40ln_parallel_residual_bwd_finalize_kernelINS_22Kernel_traits_finalizeILj3072EfffffjLb0ELj1024ELj4ENS_18Kernel_traits_baseILj3072EfffffjLj1024EEEEELb0EEEvNS_9BwdParamsE)
        /*0068*/ 	.word	0x00000020


	//----- nvinfo : EIATTR_FRAME_SIZE
	.align		4
.L_17:
        /*006c*/ 	.byte	0x04, 0x11
        /*006e*/ 	.short	(.L_19 - .L_18)
	.align		4
.L_18:
        /*0070*/ 	.word	index@(_ZN10layer_norm40ln_parallel_residual_bwd_finalize_kernelINS_22Kernel_traits_finalizeILj3072EfffffjLb0ELj1024ELj4ENS_18Kernel_traits_baseILj3072EfffffjLj1024EEEEELb0EEEvNS_9BwdParamsE)
        /*0074*/ 	.word	0x00000000


	//----- nvinfo : EIATTR_REGCOUNT
	.align		4
.L_19:
        /*0078*/ 	.byte	0x04, 0x2f
        /*007a*/ 	.short	(.L_21 - .L_20)
	.align		4
.L_20:
        /*007c*/ 	.word	index@(_ZN10layer_norm22ln_bwd_finalize_kernelINS_22Kernel_traits_finalizeILj3072EfffffjLb0ELj1024ELj4ENS_18Kernel_traits_baseILj3072EfffffjLj1024EEEEELb0ELb0EEEvNS_9BwdParamsE)
        /*0080*/ 	.word	0x0000003f


	//----- nvinfo : EIATTR_FRAME_SIZE
	.align		4
.L_21:
        /*0084*/ 	.byte	0x04, 0x11
        /*0086*/ 	.short	(.L_23 - .L_22)
	.align		4
.L_22:
        /*0088*/ 	.word	index@(_ZN10layer_norm22ln_bwd_finalize_kernelINS_22Kernel_traits_finalizeILj3072EfffffjLb0ELj1024ELj4ENS_18Kernel_traits_baseILj3072EfffffjLj1024EEEEELb0ELb0EEEvNS_9BwdParamsE)
        /*008c*/ 	.word	0x00000000


	//----- nvinfo : EIATTR_REGCOUNT
	.align		4
.L_23:
        /*0090*/ 	.byte	0x04, 0x2f
        /*0092*/ 	.short	(.L_25 - .L_24)
	.align		4
.L_24:
        /*0094*/ 	.word	index@(_ZN10layer_norm31ln_parallel_residual_bwd_kernelINS_13Kernel_traitsIfffffjLj3072ELj1ELj1ELj4ELj16ENS_18Kernel_traits_baseILj3072EfffffjLj128EEEEELb1ELb0ELb1EEEvNS_9BwdParamsE)
        /*0098*/ 	.word	0x000000ff


	//----- nvinfo : EIATTR_FRAME_SIZE
	.align		4
.L_25:
        /*009c*/ 	.byte	0x04, 0x11
        /*009e*/ 	.short	(.L_27 - .L_26)
	.align		4
.L_26:
        /*00a0*/ 	.word	index@(_ZN10layer_norm31ln_parallel_residual_bwd_kernelINS_13Kernel_traitsIfffffjLj3072ELj1ELj1ELj4ELj16ENS_18Kernel_traits_baseILj3072EfffffjLj128EEEEELb1ELb0ELb1EEEvNS_9BwdParamsE)
        /*00a4*/ 	.word	0x00000018


	//----- nvinfo : EIATTR_REGCOUNT
	.align		4
.L_27:
        /*00a8*/ 	.byte	0x04, 0x2f
        /*00aa*/ 	.short	(.L_29 - .L_28)
	.align		4
.L_28:
        /*00ac*/ 	.word	index@(_ZN10layer_norm31ln_parallel_residual_bwd_kernelINS_13Kernel_traitsIfffffjLj3072ELj1ELj1ELj4ELj16ENS_18Kernel_traits_baseILj3072EfffffjLj128EEEEELb1ELb0ELb0EEEvNS_9BwdParamsE)
        /*00b0*/ 	.word	0x000000ff


	//----- nvinfo : EIATTR_FRAME_SIZE
	.align		4
.L_29:
        /*00b4*/ 	.byte	0x04, 0x11
        /*00b6*/ 	.short	(.L_31 - .L_30)
	.align		4
.L_30:
        /*00b8*/ 	.word	index@(_ZN10layer_norm31ln_parallel_residual_bwd_kernelINS_13Kernel_traitsIfffffjLj3072ELj1ELj1ELj4ELj16ENS_18Kernel_traits_baseILj3072EfffffjLj128EEEEELb1ELb0ELb0EEEvNS_9BwdParamsE)
        /*00bc*/ 	.word	0x00000020


	//----- nvinfo : EIATTR_REGCOUNT
	.align		4
.L_31:
        /*00c0*/ 	.byte	0x04, 0x2f
        /*00c2*/ 	.short	(.L_33 - .L_32)
	.align		4
.L_32:
        /*00c4*/ 	.word	index@(_ZN10layer_norm31ln_parallel_residual_bwd_kernelINS_13Kernel_traitsIfffffjLj3072ELj1ELj1ELj4ELj16ENS_18Kernel_traits_baseILj3072EfffffjLj128EEEEELb0ELb1ELb1EEEvNS_9BwdParamsE)
        /*00c8*/ 	.word	0x000000d1


	//----- nvinfo : EIATTR_FRAME_SIZE
	.align		4
.L_33:
        /*00cc*/ 	.byte	0x04, 0x11
        /*00ce*/ 	.short	(.L_35 - .L_34)
	.align		4
.L_34:
        /*00d0*/ 	.word	index@(_ZN10layer_norm31ln_parallel_residual_bwd_kernelINS_13Kernel_traitsIfffffjLj3072ELj1ELj1ELj4ELj16ENS_18Kernel_traits_baseILj3072EfffffjLj128EEEEELb0ELb1ELb1EEEvNS_9BwdParamsE)
        /*00d4*/ 	.word	0x00000000


	//----- nvinfo : EIATTR_REGCOUNT
	.align		4
.L_35:
        /*00d8*/ 	.byte	0x04, 0x2f
        /*00da*/ 	.short	(.L_37 - .L_36)
	.align		4
.L_36:
        /*00dc*/ 	.word	index@(_ZN10layer_norm31ln_parallel_residual_bwd_kernelINS_13Kernel_traitsIfffffjLj3072ELj1ELj1ELj4ELj16ENS_18Kernel_traits_baseILj3072EfffffjLj128EEEEELb0ELb1ELb0EEEvNS_9BwdParamsE)
        /*00e0*/ 	.word	0x000000ac


	//----- nvinfo : EIATTR_FRAME_SIZE
	.align		4
.L_37:
        /*00e4*/ 	.byte	0x04, 0x11
        /*00e6*/ 	.short	(.L_39 - .L_38)
	.align		4
.L_38:
        /*00e8*/ 	.word	index@(_ZN10layer_norm31ln_parallel_residual_bwd_kernelINS_13Kernel_traitsIfffffjLj3072ELj1ELj1ELj4ELj16ENS_18Kernel_traits_baseILj3072EfffffjLj128EEEEELb0ELb1ELb0EEEvNS_9BwdParamsE)
        /*00ec*/ 	.word	0x00000000


	//----- nvinfo : EIATTR_REGCOUNT
	.align		4
.L_39:
        /*00f0*/ 	.byte	0x04, 0x2f
        /*00f2*/ 	.short	(.L_41 - .L_40)
	.align		4
.L_40:
        /*00f4*/ 	.word	index@(_ZN10layer_norm31ln_parallel_residual_bwd_kernelINS_13Kernel_traitsIfffffjLj3072ELj1ELj1ELj4ELj16ENS_18Kernel_traits_baseILj3072EfffffjLj128EEEEELb0ELb0ELb1EEEvNS_9BwdParamsE)
        /*00f8*/ 	.word	0x000000ff


	//----- nvinfo : EIATTR_FRAME_SIZE
	.align		4
.L_41:
        /*00fc*/ 	.byte	0x04, 0x11
        /*00fe*/ 	.short	(.L_43 - .L_42)
	.align		4
.L_42:
        /*0100*/ 	.word	index@(_ZN10layer_norm31ln_parallel_residual_bwd_kernelINS_13Kernel_traitsIfffffjLj3072ELj1ELj1ELj4ELj16ENS_18Kernel_traits_baseILj3072EfffffjLj128EEEEELb0ELb0ELb1EEEvNS_9BwdParamsE)
        /*0104*/ 	.word	0x00000000


	//----- nvinfo : EIATTR_REGCOUNT
	.align		4
.L_43:
        /*0108*/ 	.byte	0x04, 0x2f
        /*010a*/ 	.short	(.L_45 - .L_44)
	.align		4
.L_44:
        /*010c*/ 	.word	index@(_ZN10layer_norm31ln_parallel_residual_bwd_kernelINS_13Kernel_traitsIfffffjLj3072ELj1ELj1ELj4ELj16ENS_18Kernel_traits_baseILj3072EfffffjLj128EEEEELb0ELb0ELb0EEEvNS_9BwdParamsE)
        /*0110*/ 	.word	0x000000f6


	//----- nvinfo : EIATTR_FRAME_SIZE
	.align		4
.L_45:
        /*0114*/ 	.byte	0x04, 0x11
        /*0116*/ 	.short	(.L_47 - .L_46)
	.align		4
.L_46:
        /*0118*/ 	.word	index@(_ZN10layer_norm31ln_parallel_residual_bwd_kernelINS_13Kernel_traitsIfffffjLj3072ELj1ELj1ELj4ELj16ENS_18Kernel_traits_baseILj3072EfffffjLj128EEEEELb0ELb0ELb0EEEvNS_9BwdParamsE)
        /*011c*/ 	.word	0x00000000


	//----- nvinfo : EIATTR_REGCOUNT
	.align		4
.L_47:
        /*0120*/ 	.byte	0x04, 0x2f
        /*0122*/ 	.short	(.L_49 - .L_48)
	.align		4
.L_48:
        /*0124*/ 	.word	index@(_ZN10layer_norm31ln_parallel_residual_bwd_kernelINS_13Kernel_traitsI6__halfffffjLj3072ELj1ELj1ELj4ELj16ENS_18Kernel_traits_baseILj3072ES2_ffffjLj128EEEEELb1ELb1ELb1EEEvNS_9BwdParamsE)
        /*0128*/ 	.word	0x000000d5


	//----- nvinfo : EIATTR_FRAME_SIZE
	.align		4
.L_49:
        /*012c*/ 	.byte	0x04, 0x11
        /*012e*/ 	.short	(.L_51 - .L_50)
	.align		4
.L_50:
        /*0130*/ 	.word	index@(_ZN10layer_norm31ln_parallel_residual_bwd_kernelINS_13Kernel_traitsI6__halfffffjLj3072ELj1ELj1ELj4ELj16ENS_18Kernel_traits_baseILj3072ES2_ffffjLj128EEEEELb1ELb1ELb1EEEvNS_9BwdParamsE)
        /*0134*/ 	.word	0x00000000


	//----- nvinfo : EIATTR_REGCOUNT
	.align		4
.L_51:
        /*0138*/ 	.byte	0x04, 0x2f
        /*013a*/ 	.short	(.L_53 - .L_52)
	.align		4
.L_52:
        /*013c*/ 	.word	index@(_ZN10layer_norm40ln_parallel_residual_bwd_finalize_kernelINS_22Kernel_traits_finalizeILj3072E6__halfffffjLb0ELj1024ELj4ENS_18Kernel_traits_baseILj3072ES2_ffffjLj1024EEEEELb1EEEvNS_9BwdParamsE)
        /*0140*/ 	.word	0x00000020


	//----- nvinfo : EIATTR_FRAME_SIZE
	.align		4
.L_53:
        /*0144*/ 	.byte	0x04, 0x11
        /*0146*/ 	.short	(.L_55 - .L_54)
	.align		4
.L_54:
        /*0148*/ 	.word	index@(_ZN10layer_norm40ln_parallel_residual_bwd_finalize_kernelINS_22Kernel_traits_finalizeILj3072E6__halfffffjLb0ELj1024ELj4ENS_18Kernel_traits_baseILj3072ES2_ffffjLj1024EEEEELb1EEEvNS_9BwdParamsE)
        /*014c*/ 	.word	0x00000000


	//----- nvinfo : EIATTR_REGCOUNT
	.align		4
.L_55:
        /*0150*/ 	.byte	0x04, 0x2f
        /*0152*/ 	.short	(.L_57 - .L_56)
	.align		4
.L_56:
        /*0154*/ 	.word	index@(_ZN10layer_norm22ln_bwd_finalize_kernelINS_22Kernel_traits_finalizeILj3072E6__halfffffjLb0ELj1024ELj4ENS_18Kernel_traits_baseILj3072ES2_ffffjLj1024EEEEELb0ELb1EEEvNS_9BwdParamsE)
        /*0158*/ 	.word	0x00000020


	//----- nvinfo : EIATTR_FRAME_SIZE
	.align		4
.L_57:
        /*015c*/ 	.byte	0x04, 0x11
        /*015e*/ 	.short	(.L_59 - .L_58)
	.align		4
.L_58:
        /*0160*/ 	.word	index@(_ZN10layer_norm22ln_bwd_finalize_kernelINS_22Kernel_traits_finalizeILj3072E6__halfffffjLb0ELj1024ELj4ENS_18Kernel_traits_baseILj3072ES2_ffffjLj1024EEEEELb0ELb1EEEvNS_9BwdParamsE)
        /*0164*/ 	.word	0x00000000


	//----- nvinfo : EIATTR_REGCOUNT
	.align		4
.L_59:
        /*0168*/ 	.byte	0x04, 0x2f
        /*016a*/ 	.short	(.L_61 - .L_60)
	.align		4
.L_60:
        /*016c*/ 	.word	index@(_ZN10layer_norm31ln_parallel_residual_bwd_kernelINS_13Kernel_traitsI6__halfffffjLj3072ELj1ELj1ELj4ELj16ENS_18Kernel_traits_baseILj3072ES2_ffffjLj128EEEEELb1ELb1ELb0EEEvNS_9BwdParamsE)
        /*0170*/ 	.word	0x000000b1


	//----- nvinfo : EIATTR_FRAME_SIZE
	.align		4
.L_61:
        /*0174*/ 	.byte	0x04, 0x11
        /*0176*/ 	.short	(.L_63 - .L_62)
	.align		4
.L_62:
        /*0178*/ 	.word	index@(_ZN10layer_norm31ln_parallel_residual_bwd_kernelINS_13Kernel_traitsI6__halfffffjLj3072ELj1ELj1ELj4ELj16ENS_18Kernel_traits_baseILj3072ES2_ffffjLj128EEEEELb1ELb1ELb0EEEvNS_9BwdParamsE)
        /*017c*/ 	.word	0x00000000


	//----- nvinfo : EIATTR_REGCOUNT
	.align		4
.L_63:
        /*0180*/ 	.byte	0x04, 0x2f
        /*0182*/ 	.short	(.L_65 - .L_64)
	.align		4
.L_64:
        /*0184*/ 	.word	index@(_ZN10layer_norm40ln_parallel_residual_bwd_finalize_kernelINS_22Kernel_traits_finalizeILj3072E6__halfffffjLb0ELj1024ELj4ENS_18Kernel_traits_baseILj3072ES2_ffffjLj1024EEEEELb0EEEvNS_9BwdParamsE)
        /*0188*/ 	.word	0x00000020


	//----- nvinfo : EIATTR_FRAME_SIZE
	.align		4
.L_65:
        /*018c*/ 	.byte	0x04, 0x11
        /*018e*/ 	.short	(.L_67 - .L_66)
	.align		4
.L_66:
        /*0190*/ 	.word	index@(_ZN10layer_norm40ln_parallel_residual_bwd_finalize_kernelINS_22Kernel_traits_finalizeILj3072E6__halfffffjLb0ELj1024ELj4ENS_18Kernel_traits_baseILj3072ES2_ffffjLj1024EEEEELb0EEEvNS_9BwdParamsE)
        /*0194*/ 	.word	0x00000000


	//----- nvinfo : EIATTR_REGCOUNT
	.align		4
.L_67:
        /*0198*/ 	.byte	0x04, 0x2f
        /*019a*/ 	.short	(.L_69 - .L_68)
	.align		4
.L_68:
        /*019c*/ 	.word	index@(_ZN10layer_norm22ln_bwd_finalize_kernelINS_22Kernel_traits_finalizeILj3072E6__halfffffjLb0ELj1024ELj4ENS_18Kernel_traits_baseILj3072ES2_ffffjLj1024EEEEELb0ELb0EEEvNS_9BwdParamsE)
        /*01a0*/ 	.word	0x0000003f


	//----- nvinfo : EIATTR_FRAME_SIZE
	.align		4
.L_69:
        /*01a4*/ 	.byte	0x04, 0x11
        /*01a6*/ 	.short	(.L_71 - .L_70)
	.align		4
.L_70:
        /*01a8*/ 	.word	index@(_ZN10layer_norm22ln_bwd_finalize_kernelINS_22Kernel_traits_finalizeILj3072E6__halfffffjLb0ELj1024ELj4ENS_18Kernel_traits_baseILj3072ES2_ffffjLj1024EEEEELb0ELb0EEEvNS_9BwdParamsE)
        /*01ac*/ 	.word	0x00000000


	//----- nvinfo : EIATTR_REGCOUNT
	.align		4
.L_71:
        /*01b0*/ 	.byte	0x04, 0x2f
        /*01b2*/ 	.short	(.L_73 - .L_72)
	.align		4
.L_72:
        /*01b4*/ 	.word	index@(_ZN10layer_norm31ln_parallel_residual_bwd_kernelINS_13Kernel_traitsI6__halfffffjLj3072ELj1ELj1ELj4ELj16ENS_18Kernel_traits_baseILj3072ES2_ffffjLj128EEEEELb1ELb0ELb1EEEvNS_9BwdParamsE)
        /*01b8*/ 	.word	0x000000ff


	//----- nvinfo : EIATTR_FRAME_SIZE
	.align		4
.L_73:
        /*01bc*/ 	.byte	0x04, 0x11
        /*01be*/ 	.short	(.L_75 - .L_74)
	.align		4
.L_74:
        /*01c0*/ 	.word	index@(_ZN10layer_norm31ln_parallel_residual_bwd_kernelINS_13Kernel_traitsI6__halfffffjLj3072ELj1ELj1ELj4ELj16ENS_18Kernel_traits_baseILj3072ES2_ffffjLj128EEEEELb1ELb0ELb1EEEvNS_9BwdParamsE)
        /*01c4*/ 	.word	0x00000018


	//----- nvinfo : EIATTR_REGCOUNT
	.align		4
.L_75:
        /*01c8*/ 	.byte	0x04, 0x2f
        /*01ca*/ 	.short	(.L_77 - .L_76)
	.align		4
.L_76:
        /*01cc*/ 	.word	index@(_ZN10layer_norm31ln_parallel_residual_bwd_kernelINS_13Kernel_traitsI6__halfffffjLj3072ELj1ELj1ELj4ELj16ENS_18Kernel_traits_baseILj3072ES2_ffffjLj128EEEEELb1ELb0ELb0EEEvNS_9BwdParamsE)
        /*01d0*/ 	.word	0x000000f0


	//----- nvinfo : EIATTR_FRAME_SIZE
	.align		4
.L_77:
        /*01d4*/ 	.byte	0x04, 0x11
        /*01d6*/ 	.short	(.L_79 - .L_78)
	.align		4
.L_78:
        /*01d8*/ 	.word	index@(_ZN10layer_norm31ln_parallel_residual_bwd_kernelINS_13Kernel_traitsI6__halfffffjLj3072ELj1ELj1ELj4ELj16ENS_18Kernel_traits_baseILj3072ES2_ffffjLj128EEEEELb1ELb0ELb0EEEvNS_9BwdParamsE)
        /*01dc*/ 	.word	0x00000000


	//----- nvinfo : EIATTR_REGCOUNT
	.align		4
.L_79:
        /*01e0*/ 	.byte	0x04, 0x2f
        /*01e2*/ 	.short	(.L_81 - .L_80)
	.align		4
.L_80:
        /*01e4*/ 	.word	index@(_ZN10layer_norm31ln_parallel_residual_bwd_kernelINS_13Kernel_traitsI6__halfffffjLj3072ELj1ELj1ELj4ELj16ENS_18Kernel_traits_baseILj3072ES2_ffffjLj128EEEEELb0ELb1ELb1EEEvNS_9BwdParamsE)
        /*01e8*/ 	.word	0x000000cf


	//----- nvinfo : EIATTR_FRAME_SIZE
	.align		4
.L_81:
        /*01ec*/ 	.byte	0x04, 0x11
        /*01ee*/ 	.short	(.L_83 - .L_82)
	.align		4
.L_82:
        /*01f0*/ 	.word	index@(_ZN10layer_norm31ln_parallel_residual_bwd_kernelINS_13Kernel_traitsI6__halfffffjLj3072ELj1ELj1ELj4ELj16ENS_18Kernel_traits_baseILj3072ES2_ffffjLj128EEEEELb0ELb1ELb1EEEvNS_9BwdParamsE)
        /*01f4*/ 	.word	0x00000000


	//----- nvinfo : EIATTR_REGCOUNT
	.align		4
.L_83:
        /*01f8*/ 	.byte	0x04, 0x2f
        /*01fa*/ 	.short	(.L_85 - .L_84)
	.align		4
.L_84:
        /*01fc*/ 	.word	index@(_ZN10layer_norm31ln_parallel_residual_bwd_kernelINS_13Kernel_traitsI6__halfffffjLj3072ELj1ELj1ELj4ELj16ENS_18Kernel_traits_baseILj3072ES2_ffffjLj128EEEEELb0ELb1ELb0EEEvNS_9BwdParamsE)
        /*0200*/ 	.word	0x000000a0


	//----- nvinfo : EIATTR_FRAME_SIZE
	.align		4
.L_85:
        /*0204*/ 	.byte	0x04, 0x11
        /*0206*/ 	.short	(.L_87 - .L_86)
	.align		4
.L_86:
        /*0208*/ 	.word	index@(_ZN10layer_norm31ln_parallel_residual_bwd_kernelINS_13Kernel_traitsI6__halfffffjLj3072ELj1ELj1ELj4ELj16ENS_18Kernel_traits_baseILj3072ES2_ffffjLj128EEEEELb0ELb1ELb0EEEvNS_9BwdParamsE)
        /*020c*/ 	.word	0x00000000


	//----- nvinfo : EIATTR_REGCOUNT
	.align		4
.L_87:
        /*0210*/ 	.byte	0x04, 0x2f
        /*0212*/ 	.short	(.L_89 - .L_88)
	.align		4
.L_88:
        /*0214*/ 	.word	index@(_ZN10layer_norm31ln_parallel_residual_bwd_kernelINS_13Kernel_traitsI6__halfffffjLj3072ELj1ELj1ELj4ELj16ENS_18Kernel_traits_baseILj3072ES2_ffffjLj128EEEEELb0ELb0ELb1EEEvNS_9BwdParamsE)
        /*0218*/ 	.word	0x000000ff


	//----- nvinfo : EIATTR_FRAME_SIZE
	.align		4
.L_89:
        /*021c*/ 	.byte	0x04, 0x11
        /*021e*/ 	.short	(.L_91 - .L_90)
	.align		4
.L_90:
        /*0220*/ 	.word	index@(_ZN10layer_norm31ln_parallel_residual_bwd_kernelINS_13Kernel_traitsI6__halfffffjLj3072ELj1ELj1ELj4ELj16ENS_18Kernel_traits_baseILj3072ES2_ffffjLj128EEEEELb0ELb0ELb1EEEvNS_9BwdParamsE)
        /*0224*/ 	.word	0x00000000


	//----- nvinfo : EIATTR_REGCOUNT
	.align		4
.L_91:
        /*0228*/ 	.byte	0x04, 0x2f
        /*022a*/ 	.short	(.L_93 - .L_92)
	.align		4
.L_92:
        /*022c*/ 	.word	index@(_ZN10layer_norm31ln_parallel_residual_bwd_kernelINS_13Kernel_traitsI6__halfffffjLj3072ELj1ELj1ELj4ELj16ENS_18Kernel_traits_baseILj3072ES2_ffffjLj128EEEEELb0ELb0ELb0EEEvNS_9BwdParamsE)
        /*0230*/ 	.word	0x000000df


	//----- nvinfo : EIATTR_FRAME_SIZE
	.align		4
.L_93:
        /*0234*/ 	.byte	0x04, 0x11
        /*0236*/ 	.short	(.L_95 - .L_94)
	.align		4
.L_94:
        /*0238*/ 	.word	index@(_ZN10layer_norm31ln_parallel_residual_bwd_kernelINS_13Kernel_traitsI6__halfffffjLj3072ELj1ELj1ELj4ELj16ENS_18Kernel_traits_baseILj3072ES2_ffffjLj128EEEEELb0ELb0ELb0EEEvNS_9BwdParamsE)
        /*023c*/ 	.word	0x00000000


	//----- nvinfo : EIATTR_REGCOUNT
	.align		4
.L_95:
        /*0240*/ 	.byte	0x04, 0x2f
        /*0242*/ 	.short	(.L_97 - .L_96)
	.align		4
.L_96:
        /*0244*/ 	.word	index@(_ZN10layer_norm31ln_parallel_residual_bwd_kernelINS_13Kernel_traitsIf6__halffS2_fjLj3072ELj1ELj1ELj4ELj16ENS_18Kernel_traits_baseILj3072EfS2_fS2_fjLj128EEEEELb1ELb1ELb1EEEvNS_9BwdParamsE)
        /*0248*/ 	.word	0x000000d4


	//----- nvinfo : EIATTR_FRAME_SIZE
	.align		4
.L_97:
        /*024c*/ 	.byte	0x04, 0x11
        /*024e*/ 	.short	(.L_99 - .L_98)
	.align		4
.L_98:
        /*0250*/ 	.word	index@(_ZN10layer_norm31ln_parallel_residual_bwd_kernelINS_13Kernel_traitsIf6__halffS2_fjLj3072ELj1ELj1ELj4ELj16ENS_18Kernel_traits_baseILj3072EfS2_fS2_fjLj128EEEEELb1ELb1ELb1EEEvNS_9BwdParamsE)
        /*0254*/ 	.word	0x00000000


	//----- nvinfo : EIATTR_REGCOUNT
	.align		4
.L_99:
        /*0258*/ 	.byte	0x04, 0x2f
        /*025a*/ 	.short	(.L_101 - .L_100)
	.align		4
.L_100:
        /*025c*/ 	.word	index@(_ZN10layer_norm40ln_parallel_residual_bwd_finalize_kernelINS_22Kernel_traits_finalizeILj3072Ef6__halffS2_fjLb0ELj1024ELj4ENS_18Kernel_traits_baseILj3072EfS2_fS2_fjLj1024EEEEELb1EEEvNS_9BwdParamsE)
        /*0260*/ 	.word	0x00000020


	//----- nvinfo : EIATTR_FRAME_SIZE
	.align		4
.L_101:
        /*0264*/ 	.byte	0x04, 0x11
        /*0266*/ 	.short	(.L_103 - .L_102)
	.align		4
.L_102:
        /*0268*/ 	.word	index@(_ZN10layer_norm40ln_parallel_residual_bwd_finalize_kernelINS_22Kernel_traits_finalizeILj3072Ef6__halffS2_fjLb0ELj1024ELj4ENS_18Kernel_traits_baseILj3072EfS2_fS2_fjLj1024EEEEELb1EEEvNS_9BwdParamsE)
        /*026c*/ 	.word	0x00000000


	//----- nvinfo : EIATTR_REGCOUNT
	.align		4
.L_103:
        /*0270*/ 	.byte	0x04, 0x2f
        /*0272*/ 	.short	(.L_105 - .L_104)
	.align		4
.L_104:
        /*0274*/ 	.word	index@(_ZN10layer_norm22ln_bwd_finalize_kernelINS_22Kernel_traits_finalizeILj3072Ef6__halffS2_fjLb0ELj1024ELj4ENS_18Kernel_traits_baseILj3072EfS2_fS2_fjLj1024EEEEELb0ELb1EEEvNS_9BwdParamsE)
        /*0278*/ 	.word	0x00000020


	//----- nvinfo : EIATTR_FRAME_SIZE
	.align		4
.L_105:
        /*027c*/ 	.byte	0x04, 0x11
        /*027e*/ 	.short	(.L_107 - .L_106)
	.align		4
.L_106:
        /*0280*/ 	.word	index@(_ZN10layer_norm22ln_bwd_finalize_kernelINS_22Kernel_traits_finalizeILj3072Ef6__halffS2_fjLb0ELj1024ELj4ENS_18Kernel_traits_baseILj3072EfS2_fS2_fjLj1024EEEEELb0ELb1EEEvNS_9BwdParamsE)
        /*0284*/ 	.word	0x00000000


	//----- nvinfo : EIATTR_REGCOUNT
	.align		4
.L_107:
        /*0288*/ 	.byte	0x04, 0x2f
        /*028a*/ 	.short	(.L_109 - .L_108)
	.align		4
.L_108:
        /*028c*/ 	.word	index@(_ZN10layer_norm31ln_parallel_residual_bwd_kernelINS_13Kernel_traitsIf6__halffS2_fjLj3072ELj1ELj1ELj4ELj16ENS_18Kernel_traits_baseILj3072EfS2_fS2_fjLj128EEEEELb1ELb1ELb0EEEvNS_9BwdParamsE)
        /*0290*/ 	.word	0x000000c1


	//----- nvinfo : EIATTR_FRAME_SIZE
	.align		4
.L_109:
        /*0294*/ 	.byte	0x04, 0x11
        /*0296*/ 	.short	(.L_111 - .L_110)
	.align		4
.L_110:
        /*0298*/ 	.word	index@(_ZN10layer_norm31ln_parallel_residual_bwd_kernelINS_13Kernel_traitsIf6__halffS2_fjLj3072ELj1ELj1ELj4ELj16ENS_18Kernel_traits_baseILj3072EfS2_fS2_fjLj128EEEEELb1ELb1ELb0EEEvNS_9BwdParamsE)
        /*029c*/ 	.word	0x00000000


	//----- nvinfo : EIATTR_REGCOUNT
	.align		4
.L_111:
        /*02a0*/ 	.byte	0x04, 0x2f
        /*02a2*/ 	.short	(.L_113 - .L_112)
	.align		4
.L_112:
        /*02a4*/ 	.word	index@(_ZN10layer_norm40ln_parallel_residual_bwd_finalize_kernelINS_22Kernel_traits_finalizeILj3072Ef6__halffS2_fjLb0ELj1024ELj4ENS_18Kernel_traits_baseILj3072EfS2_fS2_fjLj1024EEEEELb0EEEvNS_9BwdParamsE)
        /*02a8*/ 	.word	0x00000020


	//----- nvinfo : EIATTR_FRAME_SIZE
	.align		4
.L_113:
        /*02ac*/ 	.byte	0x04, 0x11
        /*02ae*/ 	.short	(.L_115 - .L_114)
	.align		4
.L_114:
        /*02b0*/ 	.word	index@(_ZN10layer_norm40ln_parallel_residual_bwd_finalize_kernelINS_22Kernel_traits_finalizeILj3072Ef6__halffS2_fjLb0ELj1024ELj4ENS_18Kernel_traits_baseILj3072EfS2_fS2_fjLj1024EEEEELb0EEEvNS_9BwdParamsE)
        /*02b4*/ 	.word	0x00000000


	//----- nvinfo : EIATTR_REGCOUNT
	.align		4
.L_115:
        /*02b8*/ 	.byte	0x04, 0x2f
        /*02ba*/ 	.short	(.L_117 - .L_116)
	.align		4
.L_116:
        /*02bc*/ 	.word	index@(_ZN10layer_norm22ln_bwd_finalize_kernelINS_22Kernel_traits_finalizeILj3072Ef6__halffS2_fjLb0ELj1024ELj4ENS_18Kernel_traits_baseILj3072EfS2_fS2_fjLj1024EEEEELb0ELb0EEEvNS_9BwdParamsE)
        /*02c0*/ 	.word	0x0000003f


	//----- nvinfo : EIATTR_FRAME_SIZE
	.align		4
.L_117:
        /*02c4*/ 	.byte	0x04, 0x11
        /*02c6*/ 	.short	(.L_119 - .L_118)
	.align		4
.L_118:
        /*02c8*/ 	.word	index@(_ZN10layer_norm22ln_bwd_finalize_kernelINS_22Kernel_traits_finalizeILj3072Ef6__halffS2_fjLb0ELj1024ELj4ENS_18Kernel_traits_baseILj3072EfS2_fS2_fjLj1024EEEEELb0ELb0EEEvNS_9BwdParamsE)
        /*02cc*/ 	.word	0x00000000


	//----- nvinfo : EIATTR_REGCOUNT
	.align		4
.L_119:
        /*02d0*/ 	.byte	0x04, 0x2f
        /*02d2*/ 	.short	(.L_121 - .L_120)
	.align		4
.L_120:
        /*02d4*/ 	.word	index@(_ZN10layer_norm31ln_parallel_residual_bwd_kernelINS_13Kernel_traitsIf6__halffS2_fjLj3072ELj1ELj1ELj4ELj16ENS_18Kernel_traits_baseILj3072EfS2_fS2_fjLj128EEEEELb1ELb0ELb1EEEvNS_9BwdParamsE)
        /*02d8*/ 	.word	0x000000ff


	//----- nvinfo : EIATTR_FRAME_SIZE
	.align		4
.L_121:
        /*02dc*/ 	.byte	0x04, 0x11
        /*02de*/ 	.short	(.L_123 - .L_122)
	.align		4
.L_122:
        /*02e0*/ 	.word	index@(_ZN10layer_norm31ln_parallel_residual_bwd_kernelINS_13Kernel_traitsIf6__halffS2_fjLj3072ELj1ELj1ELj4ELj16ENS_18Kernel_traits_baseILj3072EfS2_fS2_fjLj128EEEEELb1ELb0ELb1EEEvNS_9BwdParamsE)
        /*02e4*/ 	.word	0x00000040


	//----- nvinfo : EIATTR_REGCOUNT
	.align		4
.L_123:
        /*02e8*/ 	.byte	0x04, 0x2f
        /*02ea*/ 	.short	(.L_125 - .L_124)
	.align		4
.L_124:
        /*02ec*/ 	.word	index@(_ZN10layer_norm31ln_parallel_residual_bwd_kernelINS_13Kernel_traitsIf6__halffS2_fjLj3072ELj1ELj1ELj4ELj16ENS_18Kernel_traits_baseILj3072EfS2_fS2_fjLj128EEEEELb1ELb0ELb0EEEvNS_9BwdParamsE)
        /*02f0*/ 	.word	0x000000ff


	//----- nvinfo : EIATTR_FRAME_SIZE
	.align		4
.L_125:
        /*02f4*/ 	.byte	0x04, 0x11
        /*02f6*/ 	.short	(.L_127 - .L_126)
	.align		4
.L_126:
        /*02f8*/ 	.word	index@(_ZN10layer_norm31ln_parallel_residual_bwd_kernelINS_13Kernel_traitsIf6__halffS2_fjLj3072ELj1ELj1ELj4ELj16ENS_18Kernel_traits_baseILj3072EfS2_fS2_fjLj128EEEEELb1ELb0ELb0EEEvNS_9BwdParamsE)
        /*02fc*/ 	.word	0x00000030


	//----- nvinfo : EIATTR_REGCOUNT
	.align		4
.L_127:
        /*0300*/ 	.byte	0x04, 0x2f
        /*0302*/ 	.short	(.L_129 - .L_128)
	.align		4
.L_128:
        /*0304*/ 	.word	index@(_ZN10layer_norm31ln_parallel_residual_bwd_kernelINS_13Kernel_traitsIf6__halffS2_fjLj3072ELj1ELj1ELj4ELj16ENS_18Kernel_traits_baseILj3072EfS2_fS2_fjLj128EEEEELb0ELb1ELb1EEEvNS_9BwdParamsE)
        /*0308*/ 	.word	0x000000c6


	//----- nvinfo : EIATTR_FRAME_SIZE
	.align		4
.L_129:
        /*030c*/ 	.byte	0x04, 0x11
        /*030e*/ 	.short	(.L_131 - .L_130)
	.align		4
.L_130:
        /*0310*/ 	.word	index@(_ZN10layer_norm31ln_parallel_residual_bwd_kernelINS_13Kernel_traitsIf6__halffS2_fjLj3072ELj1ELj1ELj4ELj16ENS_18Kernel_traits_baseILj3072EfS2_fS2_fjLj128EEEEELb0ELb1ELb1EEEvNS_9BwdParamsE)
        /*0314*/ 	.word	0x00000000


	//----- nvinfo : EIATTR_REGCOUNT
	.align		4
.L_131:
        /*0318*/ 	.byte	0x04, 0x2f
        /*031a*/ 	.short	(.L_133 - .L_132)
	.align		4
.L_132:
        /*031c*/ 	.word	index@(_ZN10layer_norm31ln_parallel_residual_bwd_kernelINS_13Kernel_traitsIf6__halffS2_fjLj3072ELj1ELj1ELj4ELj16ENS_18Kernel_traits_baseILj3072EfS2_fS2_fjLj128EEEEELb0ELb1ELb0EEEvNS_9BwdParamsE)
        /*0320*/ 	.word	0x000000b2


	//----- nvinfo : EIATTR_FRAME_SIZE
	.align		4
.L_133:
        /*0324*/ 	.byte	0x04, 0x11
        /*0326*/ 	.short	(.L_135 - .L_134)
	.align		4
.L_134:
        /*0328*/ 	.word	index@(_ZN10layer_norm31ln_parallel_residual_bwd_kernelINS_13Kernel_traitsIf6__halffS2_fjLj3072ELj1ELj1ELj4ELj16ENS_18Kernel_traits_baseILj3072EfS2_fS2_fjLj128EEEEELb0ELb1ELb0EEEvNS_9BwdParamsE)
        /*032c*/ 	.word	0x00000000


	//----- nvinfo : EIATTR_REGCOUNT
	.align		4
.L_135:
        /*0330*/ 	.byte	0x04, 0x2f
        /*0332*/ 	.short	(.L_137 - .L_136)
	.align		4
.L_136:
        /*0334*/ 	.word	index@(_ZN10layer_norm31ln_parallel_residual_bwd_kernelINS_13Kernel_traitsIf6__halffS2_fjLj3072ELj1ELj1ELj4ELj16ENS_18Kernel_traits_baseILj3072EfS2_fS2_fjLj128EEEEELb0ELb0ELb1EEEvNS_9BwdParamsE)
        /*0338*/ 	.word	0x000000ff


	//----- nvinfo : EIATTR_FRAME_SIZE
	.align		4
.L_137:
        /*033c*/ 	.byte	0x04, 0x11
        /*033e*/ 	.short	(.L_139 - .L_138)
	.align		4
.L_138:
        /*0340*/ 	.word	index@(_ZN10layer_norm31ln_parallel_residual_bwd_kernelINS_13Kernel_traitsIf6__halffS2_fjLj3072ELj1ELj1ELj4ELj16ENS_18Kernel_traits_baseILj3072EfS2_fS2_fjLj128EEEEELb0ELb0ELb1EEEvNS_9BwdParamsE)
        /*0344*/ 	.word	0x00000008


	//----- nvinfo : EIATTR_REGCOUNT
	.align		4
.L_139:
        /*0348*/ 	.byte	0x04, 0x2f
        /*034a*/ 	.short	(.L_141 - .L_140)
	.align		4
.L_140:
        /*034c*/ 	.word	index@(_ZN10layer_norm31ln_parallel_residual_bwd_kernelINS_13Kernel_traitsIf6__halffS2_fjLj3072ELj1ELj1ELj4ELj16ENS_18Kernel_traits_baseILj3072EfS2_fS2_fjLj128EEEEELb0ELb0ELb0EEEvNS_9BwdParamsE)
        /*0350*/ 	.word	0x000000fd


	//----- nvinfo : EIATTR_FRAME_SIZE
	.align		4
.L_141:
        /*0354*/ 	.byte	0x04, 0x11
        /*0356*/ 	.short	(.L_143 - .L_142)
	.align		4
.L_142:
        /*0358*/ 	.word	index@(_ZN10layer_norm31ln_parallel_residual_bwd_kernelINS_13Kernel_traitsIf6__halffS2_fjLj3072ELj1ELj1ELj4ELj16ENS_18Kernel_traits_baseILj3072EfS2_fS2_fjLj128EEEEELb0ELb0ELb0EEEvNS_9BwdParamsE)
        /*035c*/ 	.word	0x00000000


	//----- nvinfo : EIATTR_REGCOUNT
	.align		4
.L_143:
        /*0360*/ 	.byte	0x04, 0x2f
        /*0362*/ 	.short	(.L_145 - .L_144)
	.align		4
.L_144:
        /*0364*/ 	.word	index@(_ZN10layer_norm31ln_parallel_residual_bwd_kernelINS_13Kernel_traitsI6__halfS2_fS2_fjLj3072ELj1ELj1ELj4ELj16ENS_18Kernel_traits_baseILj3072ES2_S2_fS2_fjLj128EEEEELb1ELb1ELb1EEEvNS_9BwdParamsE)
        /*0368*/ 	.word	0x000000d5


	//----- nvinfo : EIATTR_FRAME_SIZE
	.align		4
.L_145:
        /*036c*/ 	.byte	0x04, 0x11
        /*036e*/ 	.short	(.L_147 - .L_146)
	.align		4
.L_146:
        /*0370*/ 	.word	index@(_ZN10layer_norm31ln_parallel_residual_bwd_kernelINS_13Kernel_traitsI6__halfS2_fS2_fjLj3072ELj1ELj1ELj4ELj16ENS_18Kernel_traits_baseILj3072ES2_S2_fS2_fjLj128EEEEELb1ELb1ELb1EEEvNS_9BwdParamsE)
        /*0374*/ 	.word	0x00000000


	//----- nvinfo : EIATTR_REGCOUNT
	.align		4
.L_147:
        /*0378*/ 	.byte	0x04, 0x2f
        /*037a*/ 	.short	(.L_149 - .L_148)
	.align		4
.L_148:
        /*037c*/ 	.word	index@(_ZN10layer_norm40ln_parallel_residual_bwd_finalize_kernelINS_22Kernel_traits_finalizeILj3072E6__halfS2_fS2_fjLb0ELj1024ELj4ENS_18Kernel_traits_baseILj3072ES2_S2_fS2_fjLj1024EEEEELb1EEEvNS_9BwdParamsE)
        /*0380*/ 	.word	0x00000020


	//----- nvinfo : EIATTR_FRAME_SIZE
	.align		4
.L_149:
        /*0384*/ 	.byte	0x04, 0x11
        /*0386*/ 	.short	(.L_151 - .L_150)
	.align		4
.L_150:
        /*0388*/ 	.word	index@(_ZN10layer_norm40ln_parallel_residual_bwd_finalize_kernelINS_22Kernel_traits_finalizeILj3072E6__halfS2_fS2_fjLb0ELj1024ELj4ENS_18Kernel_traits_baseILj3072ES2_S2_fS2_fjLj1024EEEEELb1EEEvNS_9BwdParamsE)
        /*038c*/ 	.word	0x00000000


	//----- nvinfo : EIATTR_REGCOUNT
	.align		4
.L_151:
        /*0390*/ 	.byte	0x04, 0x2f
        /*0392*/ 	.short	(.L_153 - .L_152)
	.align		4
.L_152:
        /*0394*/ 	.word	index@(_ZN10layer_norm22ln_bwd_finalize_kernelINS_22Kernel_traits_finalizeILj3072E6__halfS2_fS2_fjLb0ELj1024ELj4ENS_18Kernel_traits_baseILj3072ES2_S2_fS2_fjLj1024EEEEELb0ELb1EEEvNS_9BwdParamsE)
        /*0398*/ 	.word	0x00000020


	//----- nvinfo : EIATTR_FRAME_SIZE
	.align		4
.L_153:
        /*039c*/ 	.byte	0x04, 0x11
        /*039e*/ 	.short	(.L_155 - .L_154)
	.align		4
.L_154:
        /*03a0*/ 	.word	index@(_ZN10layer_norm22ln_bwd_finalize_kernelINS_22Kernel_traits_finalizeILj3072E6__halfS2_fS2_fjLb0ELj1024ELj4ENS_18Kernel_traits_baseILj3072ES2_S2_fS2_fjLj1024EEEEELb0ELb1EEEvNS_9BwdParamsE)
        /*03a4*/ 	.word	0x00000000


	//----- nvinfo : EIATTR_REGCOUNT
	.align		4
.L_155:
        /*03a8*/ 	.byte	0x04, 0x2f
        /*03aa*/ 	.short	(.L_157 - .L_156)
	.align		4
.L_156:
        /*03ac*/ 	.word	index@(_ZN10layer_norm31ln_parallel_residual_bwd_kernelINS_13Kernel_traitsI6__halfS2_fS2_fjLj3072ELj1ELj1ELj4ELj16ENS_18Kernel_traits_baseILj3072ES2_S2_fS2_fjLj128EEEEELb1ELb1ELb0EEEvNS_9BwdParamsE)
        /*03b0*/ 	.word	0x000000b1


	//----- nvinfo : EIATTR_FRAME_SIZE
	.align		4
.L_157:
        /*03b4*/ 	.byte	0x04, 0x11
        /*03b6*/ 	.short	(.L_159 - .L_158)
	.align		4
.L_158:
        /*03b8*/ 	.word	index@(_ZN10layer_norm31ln_parallel_residual_bwd_kernelINS_13Kernel_traitsI6__halfS2_fS2_fjLj3072ELj1ELj1ELj4ELj16ENS_18Kernel_traits_baseILj3072ES2_S2_fS2_fjLj128EEEEELb1ELb1ELb0EEEvNS_9BwdParamsE)
        /*03bc*/ 	.word	0x00000000


	//----- nvinfo : EIATTR_REGCOUNT
	.align		4
.L_159:
        /*03c0*/ 	.byte	0x04, 0x2f
        /*03c2*/ 	.short	(.L_161 - .L_160)
	.align		4
.L_160:
        /*03c4*/ 	.word	index@(_ZN10layer_norm40ln_parallel_residual_bwd_finalize_kernelINS_22Kernel_traits_finalizeILj3072E6__halfS2_fS2_fjLb0ELj1024ELj4ENS_18Kernel_traits_baseILj3072ES2_S2_fS2_fjLj1024EEEEELb0EEEvNS_9BwdParamsE)
        /*03c8*/ 	.word	0x00000020


	//----- nvinfo : EIATTR_FRAME_SIZE
	.align		4
.L_161:
        /*03cc*/ 	.byte	0x04, 0x11
        /*03ce*/ 	.short	(.L_163 - .L_162)
	.align		4
.L_162:
        /*03d0*/ 	.word	index@(_ZN10layer_norm40ln_parallel_residual_bwd_finalize_kernelINS_22Kernel_traits_finalizeILj3072E6__halfS2_fS2_fjLb0ELj1024ELj4ENS_18Kernel_traits_baseILj3072ES2_S2_fS2_fjLj1024EEEEELb0EEEvNS_9BwdParamsE)
        /*03d4*/ 	.word	0x00000000


	//----- nvinfo : EIATTR_REGCOUNT
	.align		4
.L_163:
        /*03d8*/ 	.byte	0x04, 0x2f
        /*03da*/ 	.short	(.L_165 - .L_164)
	.align		4
.L_164:
        /*03dc*/ 	.word	index@(_ZN10layer_norm22ln_bwd_finalize_kernelINS_22Kernel_traits_finalizeILj3072E6__halfS2_fS2_fjLb0ELj1024ELj4ENS_18Kernel_traits_baseILj3072ES2_S2_fS2_fjLj1024EEEEELb0ELb0EEEvNS_9BwdParamsE)
        /*03e0*/ 	.word	0x0000003f


	//----- nvinfo : EIATTR_FRAME_SIZE
	.align		4
.L_165:
        /*03e4*/ 	.byte	0x04, 0x11
        /*03e6*/ 	.short	(.L_167 - .L_166)
	.align		4
.L_166:
        /*03e8*/ 	.word	index@(_ZN10layer_norm22ln_bwd_finalize_kernelINS_22Kernel_traits_finalizeILj3072E6__halfS2_fS2_fjLb0ELj1024ELj4ENS_18Kernel_traits_baseILj3072ES2_S2_fS2_fjLj1024EEEEELb0ELb0EEEvNS_9BwdParamsE)
        /*03ec*/ 	.word	0x00000000


	//----- nvinfo : EIATTR_REGCOUNT
	.align		4
.L_167:
        /*03f0*/ 	.byte	0x04, 0x2f
        /*03f2*/ 	.short	(.L_169 - .L_168)
	.align		4
.L_168:
        /*03f4*/ 	.word	index@(_ZN10layer_norm31ln_parallel_residual_bwd_kernelINS_13Kernel_traitsI6__halfS2_fS2_fjLj3072ELj1ELj1ELj4ELj16ENS_18Kernel_traits_baseILj3072ES2_S2_fS2_fjLj128EEEEELb1ELb0ELb1EEEvNS_9BwdParamsE)
        /*03f8*/ 	.word	0x000000ff


	//----- nvinfo : EIATTR_FRAME_SIZE
	.align		4
.L_169:
        /*03fc*/ 	.byte	0x04, 0x11
        /*03fe*/ 	.short	(.L_171 - .L_170)
	.align		4
.L_170:
        /*0400*/ 	.word	index@(_ZN10layer_norm31ln_parallel_residual_bwd_kernelINS_13Kernel_traitsI6__halfS2_fS2_fjLj3072ELj1ELj1ELj4ELj16ENS_18Kernel_traits_baseILj3072ES2_S2_fS2_fjLj128EEEEELb1ELb0ELb1EEEvNS_9BwdParamsE)
        /*0404*/ 	.word	0x00000040


	//----- nvinfo : EIATTR_REGCOUNT
	.align		4
.L_171:
        /*0408*/ 	.byte	0x04, 0x2f
        /*040a*/ 	.short	(.L_173 - .L_172)
	.align		4
.L_172:
        /*040c*/ 	.word	index@(_ZN10layer_norm31ln_parallel_residual_bwd_kernelINS_13Kernel_traitsI6__halfS2_fS2_fjLj3072ELj1ELj1ELj4ELj16ENS_18Kernel_traits_baseILj3072ES2_S2_fS2_fjLj128EEEEELb1ELb0ELb0EEEvNS_9BwdParamsE)
        /*0410*/ 	.word	0x000000f4


	//----- nvinfo : EIATTR_FRAME_SIZE
	.align		4
.L_173:
        /*0414*/ 	.byte	0x04, 0x11
        /*0416*/ 	.short	(.L_175 - .L_174)
	.align		4
.L_174:
        /*0418*/ 	.word	index@(_ZN10layer_norm31ln_parallel_residual_bwd_kernelINS_13Kernel_traitsI6__halfS2_fS2_fjLj3072ELj1ELj1ELj4ELj16ENS_18Kernel_traits_baseILj3072ES2_S2_fS2_fjLj128EEEEELb1ELb0ELb0EEEvNS_9BwdParamsE)
        /*041c*/ 	.word	0x00000000


	//----- nvinfo : EIATTR_REGCOUNT
	.align		4
.L_175:
        /*0420*/ 	.byte	0x04, 0x2f
        /*0422*/ 	.short	(.L_177 - .L_176)
	.align		4
.L_176:
        /*0424*/ 	.word	index@(_ZN10layer_norm31ln_parallel_residual_bwd_kernelINS_13Kernel_traitsI6__halfS2_fS2_fjLj3072ELj1ELj1ELj4ELj16ENS_18Kernel_traits_baseILj3072ES2_S2_fS2_fjLj128EEEEELb0ELb1ELb1EEEvNS_9BwdParamsE)
        /*0428*/ 	.word	0x000000c5


	//----- nvinfo : EIATTR_FRAME_SIZE
	.align		4
.L_177:
        /*042c*/ 	.byte	0x04, 0x11
        /*042e*/ 	.short	(.L_179 - .L_178)
	.align		4
.L_178:
        /*0430*/ 	.word	index@(_ZN10layer_norm31ln_parallel_residual_bwd_kernelINS_13Kernel_traitsI6__halfS2_fS2_fjLj3072ELj1ELj1ELj4ELj16ENS_18Kernel_traits_baseILj3072ES2_S2_fS2_fjLj128EEEEELb0ELb1ELb1EEEvNS_9BwdParamsE)
        /*0434*/ 	.word	0x00000000


	//----- nvinfo : EIATTR_REGCOUNT
	.align		4
.L_179:
        /*0438*/ 	.byte	0x04, 0x2f
        /*043a*/ 	.short	(.L_181 - .L_180)
	.align		4
.L_180:
        /*043c*/ 	.word	index@(_ZN10layer_norm31ln_parallel_residual_bwd_kernelINS_13Kernel_traitsI6__halfS2_fS2_fjLj3072ELj1ELj1ELj4ELj16ENS_18Kernel_traits_baseILj3072ES2_S2_fS2_fjLj128EEEEELb0ELb1ELb0EEEvNS_9BwdParamsE)
        /*0440*/ 	.word	0x000000a2


	//----- nvinfo : EIATTR_FRAME_SIZE
	.align		4
.L_181:
        /*0444*/ 	.byte	0x04, 0x11
        /*0446*/ 	.short	(.L_183 - .L_182)
	.align		4
.L_182:
        /*0448*/ 	.word	index@(_ZN10layer_norm31ln_parallel_residual_bwd_kernelINS_13Kernel_traitsI6__halfS2_fS2_fjLj3072ELj1ELj1ELj4ELj16ENS_18Kernel_traits_baseILj3072ES2_S2_fS2_fjLj128EEEEELb0ELb1ELb0EEEvNS_9BwdParamsE)
        /*044c*/ 	.word	0x00000000


	//----- nvinfo : EIATTR_REGCOUNT
	.align		4
.L_183:
        /*0450*/ 	.byte	0x04, 0x2f
        /*0452*/ 	.short	(.L_185 - .L_184)
	.align		4
.L_184:
        /*0454*/ 	.word	index@(_ZN10layer_norm31ln_parallel_residual_bwd_kernelINS_13Kernel_traitsI6__halfS2_fS2_fjLj3072ELj1ELj1ELj4ELj16ENS_18Kernel_traits_baseILj3072ES2_S2_fS2_fjLj128EEEEELb0ELb0ELb1EEEvNS_9BwdParamsE)
        /*0458*/ 	.word	0x000000ff


	//----- nvinfo : EIATTR_FRAME_SIZE
	.align		4
.L_185:
        /*045c*/ 	.byte	0x04, 0x11
        /*045e*/ 	.short	(.L_187 - .L_186)
	.align		4
.L_186:
        /*0460*/ 	.word	index@(_ZN10layer_norm31ln_parallel_residual_bwd_kernelINS_13Kernel_traitsI6__halfS2_fS2_fjLj3072ELj1ELj1ELj4ELj16ENS_18Kernel_traits_baseILj3072ES2_S2_fS2_fjLj128EEEEELb0ELb0ELb1EEEvNS_9BwdParamsE)
        /*0464*/ 	.word	0x00000010


	//----- nvinfo : EIATTR_REGCOUNT
	.align		4
.L_187:
        /*0468*/ 	.byte	0x04, 0x2f
        /*046a*/ 	.short	(.L_189 - .L_188)
	.align		4
.L_188:
        /*046c*/ 	.word	index@(_ZN10layer_norm31ln_parallel_residual_bwd_kernelINS_13Kernel_traitsI6__halfS2_fS2_fjLj3072ELj1ELj1ELj4ELj16ENS_18Kernel_traits_baseILj3072ES2_S2_fS2_fjLj128EEEEELb0ELb0ELb0EEEvNS_9BwdParamsE)
        /*0470*/ 	.word	0x000000ef


	//----- nvinfo : EIATTR_FRAME_SIZE
	.align		4
.L_189:
        /*0474*/ 	.byte	0x04, 0x11
        /*0476*/ 	.short	(.L_191 - .L_190)
	.align		4
.L_190:
        /*0478*/ 	.word	index@(_ZN10layer_norm31ln_parallel_residual_bwd_kernelINS_13Kernel_traitsI6__halfS2_fS2_fjLj3072ELj1ELj1ELj4ELj16ENS_18Kernel_traits_baseILj3072ES2_S2_fS2_fjLj128EEEEELb0ELb0ELb0EEEvNS_9BwdParamsE)
        /*047c*/ 	.word	0x00000000


	//----- nvinfo : EIATTR_REGCOUNT
	.align		4
.L_191:
        /*0480*/ 	.byte	0x04, 0x2f
        /*0482*/ 	.short	(.L_193 - .L_192)
	.align		4
.L_192:
        /*0484*/ 	.word	index@(_ZN10layer_norm31ln_parallel_residual_bwd_kernelINS_13Kernel_traitsIf6__halfS2_S2_fjLj3072ELj1ELj1ELj4ELj16ENS_18Kernel_traits_baseILj3072EfS2_S2_S2_fjLj128EEEEELb1ELb1ELb1EEEvNS_9BwdParamsE)
        /*0488*/ 	.word	0x000000a8


	//----- nvinfo : EIATTR_FRAME_SIZE
	.align		4
.L_193:
        /*048c*/ 	.byte	0x04, 0x11
        /*048e*/ 	.short	(.L_195 - .L_194)
	.align		4
.L_194:
        /*0490*/ 	.word	index@(_ZN10layer_norm31ln_parallel_residual_bwd_kernelINS_13Kernel_traitsIf6__halfS2_S2_fjLj3072ELj1ELj1ELj4ELj16ENS_18Kernel_traits_baseILj3072EfS2_S2_S2_fjLj128EEEEELb1ELb1ELb1EEEvNS_9BwdParamsE)
        /*0494*/ 	.word	0x00000000


	//----- nvinfo : EIATTR_REGCOUNT
	.align		4
.L_195:
        /*0498*/ 	.byte	0x04, 0x2f
        /*049a*/ 	.short	(.L_197 - .L_196)
	.align		4
.L_196:
        /*049c*/ 	.word	index@(_ZN10layer_norm40ln_parallel_residual_bwd_finalize_kernelINS_22Kernel_traits_finalizeILj3072Ef6__halfS2_S2_fjLb0ELj1024ELj4ENS_18Kernel_traits_baseILj3072EfS2_S2_S2_fjLj1024EEEEELb1EEEvNS_9BwdParamsE)
        /*04a0*/ 	.word	0x00000020


	//----- nvinfo : EIATTR_FRAME_SIZE
	.align		4
.L_197:
        /*04a4*/ 	.byte	0x04, 0x11
        /*04a6*/ 	.short	(.L_199 - .L_198)
	.align		4
.L_198:
        /*04a8*/ 	.word	index@(_ZN10layer_norm40ln_parallel_residual_bwd_finalize_kernelINS_22Kernel_traits_finalizeILj3072Ef6__halfS2_S2_fjLb0ELj1024ELj4ENS_18Kernel_traits_baseILj3072EfS2_S2_S2_fjLj1024EEEEELb1EEEvNS_9BwdParamsE)
        /*04ac*/ 	.word	0x00000000


	//----- nvinfo : EIATTR_REGCOUNT
	.align		4
.L_199:
        /*04b0*/ 	.byte	0x04, 0x2f
        /*04b2*/ 	.short	(.L_201 - .L_200)
	.align		4
.L_200:
        /*04b4*/ 	.word	index@(_ZN10layer_norm22ln_bwd_finalize_kernelINS_22Kernel_traits_finalizeILj3072Ef6__halfS2_S2_fjLb0ELj1024ELj4ENS_18Kernel_traits_baseILj3072EfS2_S2_S2_fjLj1024EEEEELb0ELb1EEEvNS_9BwdParamsE)
        /*04b8*/ 	.word	0x00000020


	//----- nvinfo : EIATTR_FRAME_SIZE
	.align		4
.L_201:
        /*04bc*/ 	.byte	0x04, 0x11
        /*04be*/ 	.short	(.L_203 - .L_202)
	.align		4
.L_202:
        /*04c0*/ 	.word	index@(_ZN10layer_norm22ln_bwd_finalize_kernelINS_22Kernel_traits_finalizeILj3072Ef6__halfS2_S2_fjLb0ELj1024ELj4ENS_18Kernel_traits_baseILj3072EfS2_S2_S2_fjLj1024EEEEELb0ELb1EEEvNS_9BwdParamsE)
        /*04c4*/ 	.word	0x00000000


	//----- nvinfo : EIATTR_REGCOUNT
	.align		4
.L_203:
        /*04c8*/ 	.byte	0x04, 0x2f
        /*04ca*/ 	.short	(.L_205 - .L_204)
	.align		4
.L_204:
        /*04cc*/ 	.word	index@(_ZN10layer_norm31ln_parallel_residual_bwd_kernelINS_13Kernel_traitsIf6__halfS2_S2_fjLj3072ELj1ELj1ELj4ELj16ENS_18Kernel_traits_baseILj3072EfS2_S2_S2_fjLj128EEEEELb1ELb1ELb0EEEvNS_9BwdParamsE)
        /*04d0*/ 	.word	0x000000b8


	//----- nvinfo : EIATTR_FRAME_SIZE
	.align		4
.L_205:
        /*04d4*/ 	.byte	0x04, 0x11
        /*04d6*/ 	.short	(.L_207 - .L_206)
	.align		4
.L_206:
        /*04d8*/ 	.word	index@(_ZN10layer_norm31ln_parallel_residual_bwd_kernelINS_13Kernel_traitsIf6__halfS2_S2_fjLj3072ELj1ELj1ELj4ELj16ENS_18Kernel_traits_baseILj3072EfS2_S2_S2_fjLj128EEEEELb1ELb1ELb0EEEvNS_9BwdParamsE)
        /*04dc*/ 	.word	0x00000000


	//----- nvinfo : EIATTR_REGCOUNT
	.align		4
.L_207:
        /*04e0*/ 	.byte	0x04, 0x2f
        /*04e2*/ 	.short	(.L_209 - .L_208)
	.align		4
.L_208:
        /*04e4*/ 	.word	index@(_ZN10layer_norm40ln_parallel_residual_bwd_finalize_kernelINS_22Kernel_traits_finalizeILj3072Ef6__halfS2_S2_fjLb0ELj1024ELj4ENS_18Kernel_traits_baseILj3072EfS2_S2_S2_fjLj1024EEEEELb0EEEvNS_9BwdParamsE)
        /*04e8*/ 	.word	0x00000020


	//----- nvinfo : EIATTR_FRAME_SIZE
	.align		4
.L_209:
        /*04ec*/ 	.byte	0x04, 0x11
        /*04ee*/ 	.short	(.L_211 - .L_210)
	.align		4
.L_210:
        /*04f0*/ 	.word	index@(_ZN10layer_norm40ln_parallel_residual_bwd_finalize_kernelINS_22Kernel_traits_finalizeILj3072Ef6__halfS2_S2_fjLb0ELj1024ELj4ENS_18Kernel_traits_baseILj3072EfS2_S2_S2_fjLj1024EEEEELb0EEEvNS_9BwdParamsE)
        /*04f4*/ 	.word	0x00000000


	//----- nvinfo : EIATTR_REGCOUNT
	.align		4
.L_211:
        /*04f8*/ 	.byte	0x04, 0x2f
        /*04fa*/ 	.short	(.L_213 - .L_212)
	.align		4
.L_212:
        /*04fc*/ 	.word	index@(_ZN10layer_norm22ln_bwd_finalize_kernelINS_22Kernel_traits_finalizeILj3072Ef6__halfS2_S2_fjLb0ELj1024ELj4ENS_18Kernel_traits_baseILj3072EfS2_S2_S2_fjLj1024EEEEELb0ELb0EEEvNS_9BwdParamsE)
        /*0500*/ 	.word	0x0000003f


	//----- nvinfo : EIATTR_FRAME_SIZE
	.align		4
.L_213:
        /*0504*/ 	.byte	0x04, 0x11
        /*0506*/ 	.short	(.L_215 - .L_214)
	.align		4
.L_214:
        /*0508*/ 	.word	index@(_ZN10layer_norm22ln_bwd_finalize_kernelINS_22Kernel_traits_finalizeILj3072Ef6__halfS2_S2_fjLb0ELj1024ELj4ENS_18Kernel_traits_baseILj3072EfS2_S2_S2_fjLj1024EEEEELb0ELb0EEEvNS_9BwdParamsE)
        /*050c*/ 	.word	0x00000000


	//----- nvinfo : EIATTR_REGCOUNT
	.align		4
.L_215:
        /*0510*/ 	.byte	0x04, 0x2f
        /*0512*/ 	.short	(.L_217 - .L_216)
	.align		4
.L_216:
        /*0514*/ 	.word	index@(_ZN10layer_norm31ln_parallel_residual_bwd_kernelINS_13Kernel_traitsIf6__halfS2_S2_fjLj3072ELj1ELj1ELj4ELj16ENS_18Kernel_traits_baseILj3072EfS2_S2_S2_fjLj128EEEEELb1ELb0ELb1EEEvNS_9BwdParamsE)
        /*0518*/ 	.word	0x000000ff


	//----- nvinfo : EIATTR_FRAME_SIZE
	.align		4
.L_217:
        /*051c*/ 	.byte	0x04, 0x11
        /*051e*/ 	.short	(.L_219 - .L_218)
	.align		4
.L_218:
        /*0520*/ 	.word	index@(_ZN10layer_norm31ln_parallel_residual_bwd_kernelINS_13Kernel_traitsIf6__halfS2_S2_fjLj3072ELj1ELj1ELj4ELj16ENS_18Kernel_traits_baseILj3072EfS2_S2_S2_fjLj128EEEEELb1ELb0ELb1EEEvNS_9BwdParamsE)
        /*0524*/ 	.word	0x00000000


	//----- nvinfo : EIATTR_REGCOUNT
	.align		4
.L_219:
        /*0528*/ 	.byte	0x04, 0x2f
        /*052a*/ 	.short	(.L_221 - .L_220)
	.align		4
.L_220:
        /*052c*/ 	.word	index@(_ZN10layer_norm31ln_parallel_residual_bwd_kernelINS_13Kernel_traitsIf6__halfS2_S2_fjLj3072ELj1ELj1ELj4ELj16ENS_18Kernel_traits_baseILj3072EfS2_S2_S2_fjLj128EEEEELb1ELb0ELb0EEEvNS_9BwdParamsE)
        /*0530*/ 	.word	0x000000f8


	//----- nvinfo : EIATTR_FRAME_SIZE
	.align		4
.L_221:
        /*0534*/ 	.byte	0x04, 0x11
        /*0536*/ 	.short	(.L_223 - .L_222)
	.align		4
.L_222:
        /*0538*/ 	.word	index@(_ZN10layer_norm31ln_parallel_residual_bwd_kernelINS_13Kernel_traitsIf6__halfS2_S2_fjLj3072ELj1ELj1ELj4ELj16ENS_18Kernel_traits_baseILj3072EfS2_S2_S2_fjLj128EEEEELb1ELb0ELb0EEEvNS_9BwdParamsE)
        /*053c*/ 	.word	0x00000000


	//----- nvinfo : EIATTR_REGCOUNT
	.align		4
.L_223:
        /*0540*/ 	.byte	0x04, 0x2f
        /*0542*/ 	.short	(.L_225 - .L_224)
	.align		4
.L_224:
        /*0544*/ 	.word	index@(_ZN10layer_norm31ln_parallel_residual_bwd_kernelINS_13Kernel_traitsIf6__halfS2_S2_fjLj3072ELj1ELj1ELj4ELj16ENS_18Kernel_traits_baseILj3072EfS2_S2_S2_fjLj128EEEEELb0ELb1ELb1EEEvNS_9BwdParamsE)
        /*0548*/ 	.word	0x000000a8


	//----- nvinfo : EIATTR_FRAME_SIZE
	.align		4
.L_225:
        /*054c*/ 	.byte	0x04, 0x11
        /*054e*/ 	.short	(.L_227 - .L_226)
	.align		4
.L_226:
        /*0550*/ 	.word	index@(_ZN10layer_norm31ln_parallel_residual_bwd_kernelINS_13Kernel_traitsIf6__halfS2_S2_fjLj3072ELj1ELj1ELj4ELj16ENS_18Kernel_traits_baseILj3072EfS2_S2_S2_fjLj128EEEEELb0ELb1ELb1EEEvNS_9BwdParamsE)
        /*0554*/ 	.word	0x00000000


	//----- nvinfo : EIATTR_REGCOUNT
	.align		4
.L_227:
        /*0558*/ 	.byte	0x04, 0x2f
        /*055a*/ 	.short	(.L_229 - .L_228)
	.align		4
.L_228:
        /*055c*/ 	.word	index@(_ZN10layer_norm31ln_parallel_residual_bwd_kernelINS_13Kernel_traitsIf6__halfS2_S2_fjLj3072ELj1ELj1ELj4ELj16ENS_18Kernel_traits_baseILj3072EfS2_S2_S2_fjLj128EEEEELb0ELb1ELb0EEEvNS_9BwdParamsE)
        /*0560*/ 	.word	0x000000a4


	//----- nvinfo : EIATTR_FRAME_SIZE
	.align		4
.L_229:
        /*0564*/ 	.byte	0x04, 0x11
        /*0566*/ 	.short	(.L_231 - .L_230)
	.align		4
.L_230:
        /*0568*/ 	.word	index@(_ZN10layer_norm31ln_parallel_residual_bwd_kernelINS_13Kernel_traitsIf6__halfS2_S2_fjLj3072ELj1ELj1ELj4ELj16ENS_18Kernel_traits_baseILj3072EfS2_S2_S2_fjLj128EEEEELb0ELb1ELb0EEEvNS_9BwdParamsE)
        /*056c*/ 	.word	0x00000000


	//----- nvinfo : EIATTR_REGCOUNT
	.align		4
.L_231:
        /*0570*/ 	.byte	0x04, 0x2f
        /*0572*/ 	.short	(.L_233 - .L_232)
	.align		4
.L_232:
        /*0574*/ 	.word	index@(_ZN10layer_norm31ln_parallel_residual_bwd_kernelINS_13Kernel_traitsIf6__halfS2_S2_fjLj3072ELj1ELj1ELj4ELj16ENS_18Kernel_traits_baseILj3072EfS2_S2_S2_fjLj128EEEEELb0ELb0ELb1EEEvNS_9BwdParamsE)
        /*0578*/ 	.word	0x000000ff


	//----- nvinfo : EIATTR_FRAME_SIZE
	.align		4
.L_233:
        /*057c*/ 	.byte	0x04, 0x11
        /*057e*/ 	.short	(.L_235 - .L_234)
	.align		4
.L_234:
        /*0580*/ 	.word	index@(_ZN10layer_norm31ln_parallel_residual_bwd_kernelINS_13Kernel_traitsIf6__halfS2_S2_fjLj3072ELj1ELj1ELj4ELj16ENS_18Kernel_traits_baseILj3072EfS2_S2_S2_fjLj128EEEEELb0ELb0ELb1EEEvNS_9BwdParamsE)
        /*0584*/ 	.word	0x00000000


	//----- nvinfo : EIATTR_REGCOUNT
	.align		4
.L_235:
        /*0588*/ 	.byte	0x04, 0x2f
        /*058a*/ 	.short	(.L_237 - .L_236)
	.align		4
.L_236:
        /*058c*/ 	.word	index@(_ZN10layer_norm31ln_parallel_residual_bwd_kernelINS_13Kernel_traitsIf6__halfS2_S2_fjLj3072ELj1ELj1ELj4ELj16ENS_18Kernel_traits_baseILj3072EfS2_S2_S2_fjLj128EEEEELb0ELb0ELb0EEEvNS_9BwdParamsE)
        /*0590*/ 	.word	0x000000f5


	//----- nvinfo : EIATTR_FRAME_SIZE
	.align		4
.L_237:
        /*0594*/ 	.byte	0x04, 0x11
        /*0596*/ 	.short	(.L_239 - .L_238)
	.align		4
.L_238:
        /*0598*/ 	.word	index@(_ZN10layer_norm31ln_parallel_residual_bwd_kernelINS_13Kernel_traitsIf6__halfS2_S2_fjLj3072ELj1ELj1ELj4ELj16ENS_18Kernel_traits_baseILj3072EfS2_S2_S2_fjLj128EEEEELb0ELb0ELb0EEEvNS_9BwdParamsE)
        /*059c*/ 	.word	0x00000000


	//----- nvinfo : EIATTR_REGCOUNT
	.align		4
.L_239:
        /*05a0*/ 	.byte	0x04, 0x2f
        /*05a2*/ 	.short	(.L_241 - .L_240)
	.align		4
.L_240:
        /*05a4*/ 	.word	index@(_ZN10layer_norm31ln_parallel_residual_bwd_kernelINS_13Kernel_traitsIf13__nv_bfloat16fS2_fjLj3072ELj1ELj1ELj4ELj16ENS_18Kernel_traits_baseILj3072EfS2_fS2_fjLj128EEEEELb1ELb1ELb1EEEvNS_9BwdParamsE)
        /*05a8*/ 	.word	0x000000d3


	//----- nvinfo : EIATTR_FRAME_SIZE
	.align		4
.L_241:
        /*05ac*/ 	.byte	0x04, 0x11
        /*05ae*/ 	.short	(.L_243 - .L_242)
	.align		4
.L_242:
        /*05b0*/ 	.word	index@(_ZN10layer_norm31ln_parallel_residual_bwd_kernelINS_13Kernel_traitsIf13__nv_bfloat16fS2_fjLj3072ELj1ELj1ELj4ELj16ENS_18Kernel_traits_baseILj3072EfS2_fS2_fjLj128EEEEELb1ELb1ELb1EEEvNS_9BwdParamsE)
        /*05b4*/ 	.word	0x00000000


	//----- nvinfo : EIATTR_REGCOUNT
	.align		4
.L_243:
        /*05b8*/ 	.byte	0x04, 0x2f
        /*05ba*/ 	.short	(.L_245 - .L_244)
	.align		4
.L_244:
        /*05bc*/ 	.word	index@(_ZN10layer_norm40ln_parallel_residual_bwd_finalize_kernelINS_22Kernel_traits_finalizeILj3072Ef13__nv_bfloat16fS2_fjLb0ELj1024ELj4ENS_18Kernel_traits_baseILj3072EfS2_fS2_fjLj1024EEEEELb1EEEvNS_9BwdParamsE)
        /*05c0*/ 	.word	0x00000020


	//----- nvinfo : EIATTR_FRAME_SIZE
	.align		4
.L_245:
        /*05c4*/ 	.byte	0x04, 0x11
        /*05c6*/ 	.short	(.L_247 - .L_246)
	.align		4
.L_246:
        /*05c8*/ 	.word	index@(_ZN10layer_norm40ln_parallel_residual_bwd_finalize_kernelINS_22Kernel_traits_finalizeILj3072Ef13__nv_bfloat16fS2_fjLb0ELj1024ELj4ENS_18Kernel_traits_baseILj3072EfS2_fS2_fjLj1024EEEEELb1EEEvNS_9BwdParamsE)
        /*05cc*/ 	.word	0x00000000


	//----- nvinfo : EIATTR_REGCOUNT
	.align		4
.L_247:
        /*05d0*/ 	.byte	0x04, 0x2f
        /*05d2*/ 	.short	(.L_249 - .L_248)
	.align		4
.L_248:
        /*05d4*/ 	.word	index@(_ZN10layer_norm22ln_bwd_finalize_kernelINS_22Kernel_traits_finalizeILj3072Ef13__nv_bfloat16fS2_fjLb0ELj1024ELj4ENS_18Kernel_traits_baseILj3072EfS2_fS2_fjLj1024EEEEELb0ELb1EEEvNS_9BwdParamsE)
        /*05d8*/ 	.word	0x00000020


	//----- nvinfo : EIATTR_FRAME_SIZE
	.align		4
.L_249:
        /*05dc*/ 	.byte	0x04, 0x11
        /*05de*/ 	.short	(.L_251 - .L_250)
	.align		4
.L_250:
        /*05e0*/ 	.word	index@(_ZN10layer_norm22ln_bwd_finalize_kernelINS_22Kernel_traits_finalizeILj3072Ef13__nv_bfloat16fS2_fjLb0ELj1024ELj4ENS_18Kernel_traits_baseILj3072EfS2_fS2_fjLj1024EEEEELb0ELb1EEEvNS_9BwdParamsE)
        /*05e4*/ 	.word	0x00000000


	//----- nvinfo : EIATTR_REGCOUNT
	.align		4
.L_251:
        /*05e8*/ 	.byte	0x04, 0x2f
        /*05ea*/ 	.short	(.L_253 - .L_252)
	.align		4
.L_252:
        /*05ec*/ 	.word	index@(_ZN10layer_norm31ln_parallel_residual_bwd_kernelINS_13Kernel_traitsIf13__nv_bfloat16fS2_fjLj3072ELj1ELj1ELj4ELj16ENS_18Kernel_traits_baseILj3072EfS2_fS2_fjLj128EEEEELb1ELb1ELb0EEEvNS_9BwdParamsE)
        /*05f0*/ 	.word	0x000000c1


	//----- nvinfo : EIATTR_FRAME_SIZE
	.align		4
.L_253:
        /*05f4*/ 	.byte	0x04, 0x11
        /*05f6*/ 	.short	(.L_255 - .L_254)
	.align		4
.L_254:
        /*05f8*/ 	.word	index@(_ZN10layer_norm31ln_parallel_residual_bwd_kernelINS_13Kernel_traitsIf13__nv_bfloat16fS2_fjLj3072ELj1ELj1ELj4ELj16ENS_18Kernel_traits_baseILj3072EfS2_fS2_fjLj128EEEEELb1ELb1ELb0EEEvNS_9BwdParamsE)
        /*05fc*/ 	.word	0x00000000


	//----- nvinfo : EIATTR_REGCOUNT
	.align		4
.L_255:
        /*0600*/ 	.byte	0x04, 0x2f
        /*0602*/ 	.short	(.L_257 - .L_256)
	.align		4
.L_256:
        /*0604*/ 	.word	index@(_ZN10layer_norm40ln_parallel_residual_bwd_finalize_kernelINS_22Kernel_traits_finalizeILj3072Ef13__nv_bfloat16fS2_fjLb0ELj1024ELj4ENS_18Kernel_traits_baseILj3072EfS2_fS2_fjLj1024EEEEELb0EEEvNS_9BwdParamsE)
        /*0608*/ 	.word	0x00000020


	//----- nvinfo : EIATTR_FRAME_SIZE
	.align		4
.L_257:
        /*060c*/ 	.byte	0x04, 0x11
        /*060e*/ 	.short	(.L_259 - .L_258)
	.align		4
.L_258:
        /*0610*/ 	.word	index@(_ZN10layer_norm40ln_parallel_residual_bwd_finalize_kernelINS_22Kernel_traits_finalizeILj3072Ef13__nv_bfloat16fS2_fjLb0ELj1024ELj4ENS_18Kernel_traits_baseILj3072EfS2_fS2_fjLj1024EEEEELb0EEEvNS_9BwdParamsE)
        /*0614*/ 	.word	0x00000000


	//----- nvinfo : EIATTR_REGCOUNT
	.align		4
.L_259:
        /*0618*/ 	.byte	0x04, 0x2f
        /*061a*/ 	.short	(.L_261 - .L_260)
	.align		4
.L_260:
        /*061c*/ 	.word	index@(_ZN10layer_norm22ln_bwd_finalize_kernelINS_22Kernel_traits_finalizeILj3072Ef13__nv_bfloat16fS2_fjLb0ELj1024ELj4ENS_18Kernel_traits_baseILj3072EfS2_fS2_fjLj1024EEEEELb0ELb0EEEvNS_9BwdParamsE)
        /*0620*/ 	.word	0x0000003f


	//----- nvinfo : EIATTR_FRAME_SIZE
	.align		4
.L_261:
        /*0624*/ 	.byte	0x04, 0x11
        /*0626*/ 	.short	(.L_263 - .L_262)
	.align		4
.L_262:
        /*0628*/ 	.word	index@(_ZN10layer_norm22ln_bwd_finalize_kernelINS_22Kernel_traits_finalizeILj3072Ef13__nv_bfloat16fS2_fjLb0ELj1024ELj4ENS_18Kernel_traits_baseILj3072EfS2_fS2_fjLj1024EEEEELb0ELb0EEEvNS_9BwdParamsE)
        /*062c*/ 	.word	0x00000000


	//----- nvinfo : EIATTR_REGCOUNT
	.align		4
.L_263:
        /*0630*/ 	.byte	0x04, 0x2f
        /*0632*/ 	.short	(.L_265 - .L_264)
	.align		4
.L_264:
        /*0634*/ 	.word	index@(_ZN10layer_norm31ln_parallel_residual_bwd_kernelINS_13Kernel_traitsIf13__nv_bfloat16fS2_fjLj3072ELj1ELj1ELj4ELj16ENS_18Kernel_traits_baseILj3072EfS2_fS2_fjLj128EEEEELb1ELb0ELb1EEEvNS_9BwdParamsE)
        /*0638*/ 	.word	0x000000ff


	//----- nvinfo : EIATTR_FRAME_SIZE
	.align		4
.L_265:
        /*063c*/ 	.byte	0x04, 0x11
        /*063e*/ 	.short	(.L_267 - .L_266)
	.align		4
.L_266:
        /*0640*/ 	.word	index@(_ZN10layer_norm31ln_parallel_residual_bwd_kernelINS_13Kernel_traitsIf13__nv_bfloat16fS2_fjLj3072ELj1ELj1ELj4ELj16ENS_18Kernel_traits_baseILj3072EfS2_fS2_fjLj128EEEEELb1ELb0ELb1EEEvNS_9BwdParamsE)
        /*0644*/ 	.word	0x00000038


	//----- nvinfo : EIATTR_REGCOUNT
	.align		4
.L_267:
        /*0648*/ 	.byte	0x04, 0x2f
        /*064a*/ 	.short	(.L_269 - .L_268)
	.align		4
.L_268:
        /*064c*/ 	.word	index@(_ZN10layer_norm31ln_parallel_residual_bwd_kernelINS_13Kernel_traitsIf13__nv_bfloat16fS2_fjLj3072ELj1ELj1ELj4ELj16ENS_18Kernel_traits_baseILj3072EfS2_fS2_fjLj128EEEEELb1ELb0ELb0EEEvNS_9BwdParamsE)
        /*0650*/ 	.word	0x000000ff


	//----- nvinfo : EIATTR_FRAME_SIZE
	.align		4
.L_269:
        /*0654*/ 	.byte	0x04, 0x11
        /*0656*/ 	.short	(.L_271 - .L_270)
	.align		4
.L_270:
        /*0658*/ 	.word	index@(_ZN10layer_norm31ln_parallel_residual_bwd_kernelINS_13Kernel_traitsIf13__nv_bfloat16fS2_fjLj3072ELj1ELj1ELj4ELj16ENS_18Kernel_traits_baseILj3072EfS2_fS2_fjLj128EEEEELb1ELb0ELb0EEEvNS_9BwdParamsE)
        /*065c*/ 	.word	0x00000030


	//----- nvinfo : EIATTR_REGCOUNT
	.align		4
.L_271:
        /*0660*/ 	.byte	0x04, 0x2f
        /*0662*/ 	.short	(.L_273 - .L_272)
	.align		4
.L_272:
        /*0664*/ 	.word	index@(_ZN10layer_norm31ln_parallel_residual_bwd_kernelINS_13Kernel_traitsIf13__nv_bfloat16fS2_fjLj3072ELj1ELj1ELj4ELj16ENS_18Kernel_traits_baseILj3072EfS2_fS2_fjLj128EEEEELb0ELb1ELb1EEEvNS_9BwdParamsE)
        /*0668*/ 	.word	0x000000c4


	//----- nvinfo : EIATTR_FRAME_SIZE
	.align		4
.L_273:
        /*066c*/ 	.byte	0x04, 0x11
        /*066e*/ 	.short	(.L_275 - .L_274)
	.align		4
.L_274:
        /*0670*/ 	.word	index@(_ZN10layer_norm31ln_parallel_residual_bwd_kernelINS_13Kernel_traitsIf13__nv_bfloat16fS2_fjLj3072ELj1ELj1ELj4ELj16ENS_18Kernel_traits_baseILj3072EfS2_fS2_fjLj128EEEEELb0ELb1ELb1EEEvNS_9BwdParamsE)
        /*0674*/ 	.word	0x00000000


	//----- nvinfo : EIATTR_REGCOUNT
	.align		4
.L_275:
        /*0678*/ 	.byte	0x04, 0x2f
        /*067a*/ 	.short	(.L_277 - .L_276)
	.align		4
.L_276:
        /*067c*/ 	.word	index@(_ZN10layer_norm31ln_parallel_residual_bwd_kernelINS_13Kernel_traitsIf13__nv_bfloat16fS2_fjLj3072ELj1ELj1ELj4ELj16ENS_18Kernel_traits_baseILj3072EfS2_fS2_fjLj128EEEEELb0ELb1ELb0EEEvNS_9BwdParamsE)
        /*0680*/ 	.word	0x000000b2


	//----- nvinfo : EIATTR_FRAME_SIZE
	.align		4
.L_277:
        /*0684*/ 	.byte	0x04, 0x11
        /*0686*/ 	.short	(.L_279 - .L_278)
	.align		4
.L_278:
        /*0688*/ 	.word	index@(_ZN10layer_norm31ln_parallel_residual_bwd_kernelINS_13Kernel_traitsIf13__nv_bfloat16fS2_fjLj3072ELj1ELj1ELj4ELj16ENS_18Kernel_traits_baseILj3072EfS2_fS2_fjLj128EEEEELb0ELb1ELb0EEEvNS_9BwdParamsE)
        /*068c*/ 	.word	0x00000000


	//----- nvinfo : EIATTR_REGCOUNT
	.align		4
.L_279:
        /*0690*/ 	.byte	0x04, 0x2f
        /*0692*/ 	.short	(.L_281 - .L_280)
	.align		4
.L_280:
        /*0694*/ 	.word	index@(_ZN10layer_norm31ln_parallel_residual_bwd_kernelINS_13Kernel_traitsIf13__nv_bfloat16fS2_fjLj3072ELj1ELj1ELj4ELj16ENS_18Kernel_traits_baseILj3072EfS2_fS2_fjLj128EEEEELb0ELb0ELb1EEEvNS_9BwdParamsE)
        /*0698*/ 	.word	0x000000ff


	//----- nvinfo : EIATTR_FRAME_SIZE
	.align		4
.L_281:
        /*069c*/ 	.byte	0x04, 0x11
        /*069e*/ 	.short	(.L_283 - .L_282)
	.align		4
.L_282:
        /*06a0*/ 	.word	index@(_ZN10layer_norm31ln_parallel_residual_bwd_kernelINS_13Kernel_traitsIf13__nv_bfloat16fS2_fjLj3072ELj1ELj1ELj4ELj16ENS_18Kernel_traits_baseILj3072EfS2_fS2_fjLj128EEEEELb0ELb0ELb1EEEvNS_9BwdParamsE)
        /*06a4*/ 	.word	0x00000000


	//----- nvinfo : EIATTR_REGCOUNT
	.align		4
.L_283:
        /*06a8*/ 	.byte	0x04, 0x2f
        /*06aa*/ 	.short	(.L_285 - .L_284)
	.align		4
.L_284:
        /*06ac*/ 	.word	index@(_ZN10layer_norm31ln_parallel_residual_bwd_kernelINS_13Kernel_traitsIf13__nv_bfloat16fS2_fjLj3072ELj1ELj1ELj4ELj16ENS_18Kernel_traits_baseILj3072EfS2_fS2_fjLj128EEEEELb0ELb0ELb0EEEvNS_9BwdParamsE)
        /*06b0*/ 	.word	0x000000fd


	//----- nvinfo : EIATTR_FRAME_SIZE
	.align		4
.L_285:
        /*06b4*/ 	.byte	0x04, 0x11
        /*06b6*/ 	.short	(.L_287 - .L_286)
	.align		4
.L_286:
        /*06b8*/ 	.word	index@(_ZN10layer_norm31ln_parallel_residual_bwd_kernelINS_13Kernel_traitsIf13__nv_bfloat16fS2_fjLj3072ELj1ELj1ELj4ELj16ENS_18Kernel_traits_baseILj3072EfS2_fS2_fjLj128EEEEELb0ELb0ELb0EEEvNS_9BwdParamsE)
        /*06bc*/ 	.word	0x00000000


	//----- nvinfo : EIATTR_REGCOUNT
	.align		4
.L_287:
        /*06c0*/ 	.byte	0x04, 0x2f
        /*06c2*/ 	.short	(.L_289 - .L_288)
	.align		4
.L_288:
        /*06c4*/ 	.word	index@(_ZN10layer_norm31ln_parallel_residual_bwd_kernelINS_13Kernel_traitsI13__nv_bfloat16S2_fS2_fjLj3072ELj1ELj1ELj4ELj16ENS_18Kernel_traits_baseILj3072ES2_S2_fS2_fjLj128EEEEELb1ELb1ELb1EEEvNS_9BwdParamsE)
        /*06c8*/ 	.word	0x000000d2


	//----- nvinfo : EIATTR_FRAME_SIZE
	.align		4
.L_289:
        /*06cc*/ 	.byte	0x04, 0x11
        /*06ce*/ 	.short	(.L_291 - .L_290)
	.align		4
.L_290:
        /*06d0*/ 	.word	index@(_ZN10layer_norm31ln_parallel_residual_bwd_kernelINS_13Kernel_traitsI13__nv_bfloat16S2_fS2_fjLj3072ELj1ELj1ELj4ELj16ENS_18Kernel_traits_baseILj3072ES2_S2_fS2_fjLj128EEEEELb1ELb1ELb1EEEvNS_9BwdParamsE)
        /*06d4*/ 	.word	0x00000000


	//----- nvinfo : EIATTR_REGCOUNT
	.align		4
.L_291:
        /*06d8*/ 	.byte	0x04, 0x2f
        /*06da*/ 	.short	(.L_293 - .L_292)
	.align		4
.L_292:
        /*06dc*/ 	.word	index@(_ZN10layer_norm40ln_parallel_residual_bwd_finalize_kernelINS_22Kernel_traits_finalizeILj3072E13__nv_bfloat16S2_fS2_fjLb0ELj1024ELj4ENS_18Kernel_traits_baseILj3072ES2_S2_fS2_fjLj1024EEEEELb1EEEvNS_9BwdParamsE)
        /*06e0*/ 	.word	0x00000020


	//----- nvinfo : EIATTR_FRAME_SIZE
	.align		4
.L_293:
        /*06e4*/ 	.byte	0x04, 0x11
        /*06e6*/ 	.short	(.L_295 - .L_294)
	.align		4
.L_294:
        /*06e8*/ 	.word	index@(_ZN10layer_norm40ln_parallel_residual_bwd_finalize_kernelINS_22Kernel_traits_finalizeILj3072E13__nv_bfloat16S2_fS2_fjLb0ELj1024ELj4ENS_18Kernel_traits_baseILj3072ES2_S2_fS2_fjLj1024EEEEELb1EEEvNS_9BwdParamsE)
        /*06ec*/ 	.word	0x00000000


	//----- nvinfo : EIATTR_REGCOUNT
	.align		4
.L_295:
        /*06f0*/ 	.byte	0x04, 0x2f
        /*06f2*/ 	.short	(.L_297 - .L_296)
	.align		4
.L_296:
        /*06f4*/ 	.word	index@(_ZN10layer_norm22ln_bwd_finalize_kernelINS_22Kernel_traits_finalizeILj3072E13__nv_bfloat16S2_fS2_fjLb0ELj1024ELj4ENS_18Kernel_traits_baseILj3072ES2_S2_fS2_fjLj1024EEEEELb0ELb1EEEvNS_9BwdParamsE)
        /*06f8*/ 	.word	0x00000020


	//----- nvinfo : EIATTR_FRAME_SIZE
	.align		4
.L_297:
        /*06fc*/ 	.byte	0x04, 0x11
        /*06fe*/ 	.short	(.L_299 - .L_298)
	.align		4
.L_298:
        /*0700*/ 	.word	index@(_ZN10layer_norm22ln_bwd_finalize_kernelINS_22Kernel_traits_finalizeILj3072E13__nv_bfloat16S2_fS2_fjLb0ELj1024ELj4ENS_18Kernel_traits_baseILj3072ES2_S2_fS2_fjLj1024EEEEELb0ELb1EEEvNS_9BwdParamsE)
        /*0704*/ 	.word	0x00000000


	//----- nvinfo : EIATTR_REGCOUNT
	.align		4
.L_299:
        /*0708*/ 	.byte	0x04, 0x2f
        /*070a*/ 	.short	(.L_301 - .L_300)
	.align		4
.L_300:
        /*070c*/ 	.word	index@(_ZN10layer_norm31ln_parallel_residual_bwd_kernelINS_13Kernel_traitsI13__nv_bfloat16S2_fS2_fjLj3072ELj1ELj1ELj4ELj16ENS_18Kernel_traits_baseILj3072ES2_S2_fS2_fjLj128EEEEELb1ELb1ELb0EEEvNS_9BwdParamsE)
        /*0710*/ 	.word	0x000000c2


	//----- nvinfo : EIATTR_FRAME_SIZE
	.align		4
.L_301:
        /*0714*/ 	.byte	0x04, 0x11
        /*0716*/ 	.short	(.L_303 - .L_302)
	.align		4
.L_302:
        /*0718*/ 	.word	index@(_ZN10layer_norm31ln_parallel_residual_bwd_kernelINS_13Kernel_traitsI13__nv_bfloat16S2_fS2_fjLj3072ELj1ELj1ELj4ELj16ENS_18Kernel_traits_baseILj3072ES2_S2_fS2_fjLj128EEEEELb1ELb1ELb0EEEvNS_9BwdParamsE)
        /*071c*/ 	.word	0x00000000


	//----- nvinfo : EIATTR_REGCOUNT
	.align		4
.L_303:
        /*0720*/ 	.byte	0x04, 0x2f
        /*0722*/ 	.short	(.L_305 - .L_304)
	.align		4
.L_304:
        /*0724*/ 	.word	index@(_ZN10layer_norm40ln_parallel_residual_bwd_finalize_kernelINS_22Kernel_traits_finalizeILj3072E13__nv_bfloat16S2_fS2_fjLb0ELj1024ELj4ENS_18Kernel_traits_baseILj3072ES2_S2_fS2_fjLj1024EEEEELb0EEEvNS_9BwdParamsE)
        /*0728*/ 	.word	0x00000020


	//----- nvinfo : EIATTR_FRAME_SIZE
	.align		4
.L_305:
        /*072c*/ 	.byte	0x04, 0x11
        /*072e*/ 	.short	(.L_307 - .L_306)
	.align		4
.L_306:
        /*0730*/ 	.word	index@(_ZN10layer_norm40ln_parallel_residual_bwd_finalize_kernelINS_22Kernel_traits_finalizeILj3072E13__nv_bfloat16S2_fS2_fjLb0ELj1024ELj4ENS_18Kernel_traits_baseILj3072ES2_S2_fS2_fjLj1024EEEEELb0EEEvNS_9BwdParamsE)
        /*0734*/ 	.word	0x00000000


	//----- nvinfo : EIATTR_REGCOUNT
	.align		4
.L_307:
        /*0738*/ 	.byte	0x04, 0x2f
        /*073a*/ 	.short	(.L_309 - .L_308)
	.align		4
.L_308:
        /*073c*/ 	.word	index@(_ZN10layer_norm22ln_bwd_finalize_kernelINS_22Kernel_traits_finalizeILj3072E13__nv_bfloat16S2_fS2_fjLb0ELj1024ELj4ENS_18Kernel_traits_baseILj3072ES2_S2_fS2_fjLj1024EEEEELb0ELb0EEEvNS_9BwdParamsE)
        /*0740*/ 	.word	0x0000003f


	//----- nvinfo : EIATTR_FRAME_SIZE
	.align		4
.L_309:
        /*0744*/ 	.byte	0x04, 0x11
        /*0746*/ 	.short	(.L_311 - .L_310)
	.align		4
.L_310:
        /*0748*/ 	.word	index@(_ZN10layer_norm22ln_bwd_finalize_kernelINS_22Kernel_traits_finalizeILj3072E13__nv_bfloat16S2_fS2_fjLb0ELj1024ELj4ENS_18Kernel_traits_baseILj3072ES2_S2_fS2_fjLj1024EEEEELb0ELb0EEEvNS_9BwdParamsE)
        /*074c*/ 	.word	0x00000000


	//----- nvinfo : EIATTR_REGCOUNT
	.align		4
.L_311:
        /*0750*/ 	.byte	0x04, 0x2f
        /*0752*/ 	.short	(.L_313 - .L_312)
	.align		4
.L_312:
        /*0754*/ 	.word	index@(_ZN10layer_norm31ln_parallel_residual_bwd_kernelINS_13Kernel_traitsI13__nv_bfloat16S2_fS2_fjLj3072ELj1ELj1ELj4ELj16ENS_18Kernel_traits_baseILj3072ES2_S2_fS2_fjLj128EEEEELb1ELb0ELb1EEEvNS_9BwdParamsE)
        /*0758*/ 	.word	0x000000ff


	//----- nvinfo : EIATTR_FRAME_SIZE
	.align		4
.L_313:
        /*075c*/ 	.byte	0x04, 0x11
        /*075e*/ 	.short	(.L_315 - .L_314)
	.align		4
.L_314:
        /*0760*/ 	.word	index@(_ZN10layer_norm31ln_parallel_residual_bwd_kernelINS_13Kernel_traitsI13__nv_bfloat16S2_fS2_fjLj3072ELj1ELj1ELj4ELj16ENS_18Kernel_traits_baseILj3072ES2_S2_fS2_fjLj128EEEEELb1ELb0ELb1EEEvNS_9BwdParamsE)
        /*0764*/ 	.word	0x00000038


	//----- nvinfo : EIATTR_REGCOUNT
	.align		4
.L_315:
        /*0768*/ 	.byte	0x04, 0x2f
        /*076a*/ 	.short	(.L_317 - .L_316)
	.align		4
.L_316:
        /*076c*/ 	.word	index@(_ZN10layer_norm31ln_parallel_residual_bwd_kernelINS_13Kernel_traitsI13__nv_bfloat16S2_fS2_fjLj3072ELj1ELj1ELj4ELj16ENS_18Kernel_traits_baseILj3072ES2_S2_fS2_fjLj128EEEEELb1ELb0ELb0EEEvNS_9BwdParamsE)
        /*0770*/ 	.word	0x000000ff


	//----- nvinfo : EIATTR_FRAME_SIZE
	.align		4
.L_317:
        /*0774*/ 	.byte	0x04, 0x11
        /*0776*/ 	.short	(.L_319 - .L_318)
	.align		4
.L_318:
        /*0778*/ 	.word	index@(_ZN10layer_norm31ln_parallel_residual_bwd_kernelINS_13Kernel_traitsI13__nv_bfloat16S2_fS2_fjLj3072ELj1ELj1ELj4ELj16ENS_18Kernel_traits_baseILj3072ES2_S2_fS2_fjLj128EEEEELb1ELb0ELb0EEEvNS_9BwdParamsE)
        /*077c*/ 	.word	0x00000000


	//----- nvinfo : EIATTR_REGCOUNT
	.align		4
.L_319:
        /*0780*/ 	.byte	0x04, 0x2f
        /*0782*/ 	.short	(.L_321 - .L_320)
	.align		4
.L_320:
        /*0784*/ 	.word	index@(_ZN10layer_norm31ln_parallel_residual_bwd_kernelINS_13Kernel_traitsI13__nv_bfloat16S2_fS2_fjLj3072ELj1ELj1ELj4ELj16ENS_18Kernel_traits_baseILj3072ES2_S2_fS2_fjLj128EEEEELb0ELb1ELb1EEEvNS_9BwdParamsE)
        /*0788*/ 	.word	0x000000c6


	//----- nvinfo : EIATTR_FRAME_SIZE
	.align		4
.L_321:
        /*078c*/ 	.byte	0x04, 0x11
        /*078e*/ 	.short	(.L_323 - .L_322)
	.align		4
.L_322:
        /*0790*/ 	.word	index@(_ZN10layer_norm31ln_parallel_residual_bwd_kernelINS_13Kernel_traitsI13__nv_bfloat16S2_fS2_fjLj3072ELj1ELj1ELj4ELj16ENS_18Kernel_traits_baseILj3072ES2_S2_fS2_fjLj128EEEEELb0ELb1ELb1EEEvNS_9BwdParamsE)
        /*0794*/ 	.word	0x00000000


	//----- nvinfo : EIATTR_REGCOUNT
	.align		4
.L_323:
        /*0798*/ 	.byte	0x04, 0x2f
        /*079a*/ 	.short	(.L_325 - .L_324)
	.align		4
.L_324:
        /*079c*/ 	.word	index@(_ZN10layer_norm31ln_parallel_residual_bwd_kernelINS_13Kernel_traitsI13__nv_bfloat16S2_fS2_fjLj3072ELj1ELj1ELj4ELj16ENS_18Kernel_traits_baseILj3072ES2_S2_fS2_fjLj128EEEEELb0ELb1ELb0EEEvNS_9BwdParamsE)
        /*07a0*/ 	.word	0x000000b2


	//----- nvinfo : EIATTR_FRAME_SIZE
	.align		4
.L_325:
        /*07a4*/ 	.byte	0x04, 0x11
        /*07a6*/ 	.short	(.L_327 - .L_326)
	.align		4
.L_326:
        /*07a8*/ 	.word	index@(_ZN10layer_norm31ln_parallel_residual_bwd_kernelINS_13Kernel_traitsI13__nv_bfloat16S2_fS2_fjLj3072ELj1ELj1ELj4ELj16ENS_18Kernel_traits_baseILj3072ES2_S2_fS2_fjLj128EEEEELb0ELb1ELb0EEEvNS_9BwdParamsE)
        /*07ac*/ 	.word	0x00000000


	//----- nvinfo : EIATTR_REGCOUNT
	.align		4
.L_327:
        /*07b0*/ 	.byte	0x04, 0x2f
        /*07b2*/ 	.short	(.L_329 - .L_328)
	.align		4
.L_328:
        /*07b4*/ 	.word	index@(_ZN10layer_norm31ln_parallel_residual_bwd_kernelINS_13Kernel_traitsI13__nv_bfloat16S2_fS2_fjLj3072ELj1ELj1ELj4ELj16ENS_18Kernel_traits_baseILj3072ES2_S2_fS2_fjLj128EEEEELb0ELb0ELb1EEEvNS_9BwdParamsE)
        /*07b8*/ 	.word	0x000000ff


	//----- nvinfo : EIATTR_FRAME_SIZE
	.align		4
.L_329:
        /*07bc*/ 	.byte	0x04, 0x11
        /*07be*/ 	.short	(.L_331 - .L_330)
	.align		4
.L_330:
        /*07c0*/ 	.word	index@(_ZN10layer_norm31ln_parallel_residual_bwd_kernelINS_13Kernel_traitsI13__nv_bfloat16S2_fS2_fjLj3072ELj1ELj1ELj4ELj16ENS_18Kernel_traits_baseILj3072ES2_S2_fS2_fjLj128EEEEELb0ELb0ELb1EEEvNS_9BwdParamsE)
        /*07c4*/ 	.word	0x00000000


	//----- nvinfo : EIATTR_REGCOUNT
	.align		4
.L_331:
        /*07c8*/ 	.byte	0x04, 0x2f
        /*07ca*/ 	.short	(.L_333 - .L_332)
	.align		4
.L_332:
        /*07cc*/ 	.word	index@(_ZN10layer_norm31ln_parallel_residual_bwd_kernelINS_13Kernel_traitsI13__nv_bfloat16S2_fS2_fjLj3072ELj1ELj1ELj4ELj16ENS_18Kernel_traits_baseILj3072ES2_S2_fS2_fjLj128EEEEELb0ELb0ELb0EEEvNS_9BwdParamsE)
        /*07d0*/ 	.word	0x000000ff


	//----- nvinfo : EIATTR_FRAME_SIZE
	.align		4
.L_333:
        /*07d4*/ 	.byte	0x04, 0x11
        /*07d6*/ 	.short	(.L_335 - .L_334)
	.align		4
.L_334:
        /*07d8*/ 	.word	index@(_ZN10layer_norm31ln_parallel_residual_bwd_kernelINS_13Kernel_traitsI13__nv_bfloat16S2_fS2_fjLj3072ELj1ELj1ELj4ELj16ENS_18Kernel_traits_baseILj3072ES2_S2_fS2_fjLj128EEEEELb0ELb0ELb0EEEvNS_9BwdParamsE)
        /*07dc*/ 	.word	0x00000000


	//----- nvinfo : EIATTR_REGCOUNT
	.align		4
.L_335:
        /*07e0*/ 	.byte	0x04, 0x2f
        /*07e2*/ 	.short	(.L_337 - .L_336)
	.align		4
.L_336:
        /*07e4*/ 	.word	index@(_ZN10layer_norm31ln_parallel_residual_bwd_kernelINS_13Kernel_traitsIf13__nv_bfloat16S2_S2_fjLj3072ELj1ELj1ELj4ELj16ENS_18Kernel_traits_baseILj3072EfS2_S2_S2_fjLj128EEEEELb1ELb1ELb1EEEvNS_9BwdParamsE)
        /*07e8*/ 	.word	0x000000cb


	//----- nvinfo : EIATTR_FRAME_SIZE
	.align		4
.L_337:
        /*07ec*/ 	.byte	0x04, 0x11
        /*07ee*/ 	.short	(.L_339 - .L_338)
	.align		4
.L_338:
        /*07f0*/ 	.word	index@(_ZN10layer_norm31ln_parallel_residual_bwd_kernelINS_13Kernel_traitsIf13__nv_bfloat16S2_S2_fjLj3072ELj1ELj1ELj4ELj16ENS_18Kernel_traits_baseILj3072EfS2_S2_S2_fjLj128EEEEELb1ELb1ELb1EEEvNS_9BwdParamsE)
        /*07f4*/ 	.word	0x00000000


	//----- nvinfo : EIATTR_REGCOUNT
	.align		4
.L_339:
        /*07f8*/ 	.byte	0x04, 0x2f
        /*07fa*/ 	.short	(.L_341 - .L_340)
	.align		4
.L_340:
        /*07fc*/ 	.word	index@(_ZN10layer_norm40ln_parallel_residual_bwd_finalize_kernelINS_22Kernel_traits_finalizeILj3072Ef13__nv_bfloat16S2_S2_fjLb0ELj1024ELj4ENS_18Kernel_traits_baseILj3072EfS2_S2_S2_fjLj1024EEEEELb1EEEvNS_9BwdParamsE)
        /*0800*/ 	.word	0x00000020


	//----- nvinfo : EIATTR_FRAME_SIZE
	.align		4
.L_341:
        /*0804*/ 	.byte	0x04, 0x11
        /*0806*/ 	.short	(.L_343 - .L_342)
	.align		4
.L_342:
        /*0808*/ 	.word	index@(_ZN10layer_norm40ln_parallel_residual_bwd_finalize_kernelINS_22Kernel_traits_finalizeILj3072Ef13__nv_bfloat16S2_S2_fjLb0ELj1024ELj4ENS_18Kernel_traits_baseILj3072EfS2_S2_S2_fjLj1024EEEEELb1EEEvNS_9BwdParamsE)
        /*080c*/ 	.word	0x00000000


	//----- nvinfo : EIATTR_REGCOUNT
	.align		4
.L_343:
        /*0810*/ 	.byte	0x04, 0x2f
        /*0812*/ 	.short	(.L_345 - .L_344)
	.align		4
.L_344:
        /*0814*/ 	.word	index@(_ZN10layer_norm22ln_bwd_finalize_kernelINS_22Kernel_traits_finalizeILj3072Ef13__nv_bfloat16S2_S2_fjLb0ELj1024ELj4ENS_18Kernel_traits_baseILj3072EfS2_S2_S2_fjLj1024EEEEELb0ELb1EEEvNS_9BwdParamsE)
        /*0818*/ 	.word	0x00000020


	//----- nvinfo : EIATTR_FRAME_SIZE
	.align		4
.L_345:
        /*081c*/ 	.byte	0x04, 0x11
        /*081e*/ 	.short	(.L_347 - .L_346)
	.align		4
.L_346:
        /*0820*/ 	.word	index@(_ZN10layer_norm22ln_bwd_finalize_kernelINS_22Kernel_traits_finalizeILj3072Ef13__nv_bfloat16S2_S2_fjLb0ELj1024ELj4ENS_18Kernel_traits_baseILj3072EfS2_S2_S2_fjLj1024EEEEELb0ELb1EEEvNS_9BwdParamsE)
        /*0824*/ 	.word	0x00000000


	//----- nvinfo : EIATTR_REGCOUNT
	.align		4
.L_347:
        /*0828*/ 	.byte	0x04, 0x2f
        /*082a*/ 	.short	(.L_349 - .L_348)
	.align		4
.L_348:
        /*082c*/ 	.word	index@(_ZN10layer_norm31ln_parallel_residual_bwd_kernelINS_13Kernel_traitsIf13__nv_bfloat16S2_S2_fjLj3072ELj1ELj1ELj4ELj16ENS_18Kernel_traits_baseILj3072EfS2_S2_S2_fjLj128EEEEELb1ELb1ELb0EEEvNS_9BwdParamsE)
        /*0830*/ 	.word	0x000000b9


	//----- nvinfo : EIATTR_FRAME_SIZE
	.align		4
.L_349:
        /*0834*/ 	.byte	0x04, 0x11
        /*0836*/ 	.short	(.L_351 - .L_350)
	.align		4
.L_350:
        /*0838*/ 	.word	index@(_ZN10layer_norm31ln_parallel_residual_bwd_kernelINS_13Kernel_traitsIf13__nv_bfloat16S2_S2_fjLj3072ELj1ELj1ELj4ELj16ENS_18Kernel_traits_baseILj3072EfS2_S2_S2_fjLj128EEEEELb1ELb1ELb0EEEvNS_9BwdParamsE)
        /*083c*/ 	.word	0x00000000


	//----- nvinfo : EIATTR_REGCOUNT
	.align		4
.L_351:
        /*0840*/ 	.byte	0x04, 0x2f
        /*0842*/ 	.short	(.L_353 - .L_352)
	.align		4
.L_352:
        /*0844*/ 	.word	index@(_ZN10layer_norm40ln_parallel_residual_bwd_finalize_kernelINS_22Kernel_traits_finalizeILj3072Ef13__nv_bfloat16S2_S2_fjLb0ELj1024ELj4ENS_18Kernel_traits_baseILj3072EfS2_S2_S2_fjLj1024EEEEELb0EEEvNS_9BwdParamsE)
        /*0848*/ 	.word	0x00000020


	//----- nvinfo : EIATTR_FRAME_SIZE
	.align		4
.L_353:
        /*084c*/ 	.byte	0x04, 0x11
        /*084e*/ 	.short	(.L_355 - .L_354)
	.align		4
.L_354:
        /*0850*/ 	.word	index@(_ZN10layer_norm40ln_parallel_residual_bwd_finalize_kernelINS_22Kernel_traits_finalizeILj3072Ef13__nv_bfloat16S2_S2_fjLb0ELj1024ELj4ENS_18Kernel_traits_baseILj3072EfS2_S2_S2_fjLj1024EEEEELb0EEEvNS_9BwdParamsE)
        /*0854*/ 	.word	0x00000000


	//----- nvinfo : EIATTR_REGCOUNT
	.align		4
.L_355:
        /*0858*/ 	.byte	0x04, 0x2f
        /*085a*/ 	.short	(.L_357 - .L_356)
	.align		4
.L_356:
        /*085c*/ 	.word	index@(_ZN10layer_norm22ln_bwd_finalize_kernelINS_22Kernel_traits_finalizeILj3072Ef13__nv_bfloat16S2_S2_fjLb0ELj1024ELj4ENS_18Kernel_traits_baseILj3072EfS2_S2_S2_fjLj1024EEEEELb0ELb0EEEvNS_9BwdParamsE)
        /*0860*/ 	.word	0x0000003f


	//----- nvinfo : EIATTR_FRAME_SIZE
	.align		4
.L_357:
        /*0864*/ 	.byte	0x04, 0x11
        /*0866*/ 	.short	(.L_359 - .L_358)
	.align		4
.L_358:
        /*0868*/ 	.word	index@(_ZN10layer_norm22ln_bwd_finalize_kernelINS_22Kernel_traits_finalizeILj3072Ef13__nv_bfloat16S2_S2_fjLb0ELj1024ELj4ENS_18Kernel_traits_baseILj3072EfS2_S2_S2_fjLj1024EEEEELb0ELb0EEEvNS_9BwdParamsE)
        /*086c*/ 	.word	0x00000000


	//----- nvinfo : EIATTR_REGCOUNT
	.align		4
.L_359:
        /*0870*/ 	.byte	0x04, 0x2f
        /*0872*/ 	.short	(.L_361 - .L_360)
	.align		4
.L_360:
        /*0874*/ 	.word	index@(_ZN10layer_norm31ln_parallel_residual_bwd_kernelINS_13Kernel_traitsIf13__nv_bfloat16S2_S2_fjLj3072ELj1ELj1ELj4ELj16ENS_18Kernel_traits_baseILj3072EfS2_S2_S2_fjLj128EEEEELb1ELb0ELb1EEEvNS_9BwdParamsE)
        /*0878*/ 	.word	0x000000ff


	//----- nvinfo : EIATTR_FRAME_SIZE
	.align		4
.L_361:
        /*087c*/ 	.byte	0x04, 0x11
        /*087e*/ 	.short	(.L_363 - .L_362)
	.align		4
.L_362:
        /*0880*/ 	.word	index@(_ZN10layer_norm31ln_parallel_residual_bwd_kernelINS_13Kernel_traitsIf13__nv_bfloat16S2_S2_fjLj3072ELj1ELj1ELj4ELj16ENS_18Kernel_traits_baseILj3072EfS2_S2_S2_fjLj128EEEEELb1ELb0ELb1EEEvNS_9BwdParamsE)
        /*0884*/ 	.word	0x00000000


	//----- nvinfo : EIATTR_REGCOUNT
	.align		4
.L_363:
        /*0888*/ 	.byte	0x04, 0x2f
        /*088a*/ 	.short	(.L_365 - .L_364)
	.align		4
.L_364:
        /*088c*/ 	.word	index@(_ZN10layer_norm31ln_parallel_residual_bwd_kernelINS_13Kernel_traitsIf13__nv_bfloat16S2_S2_fjLj3072ELj1ELj1ELj4ELj16ENS_18Kernel_traits_baseILj3072EfS2_S2_S2_fjLj128EEEEELb1ELb0ELb0EEEvNS_9BwdParamsE)
        /*0890*/ 	.word	0x000000f8


	//----- nvinfo : EIATTR_FRAME_SIZE
	.align		4
.L_365:
        /*0894*/ 	.byte	0x04, 0x11
        /*0896*/ 	.short	(.L_367 - .L_366)
	.align		4
.L_366:
        /*0898*/ 	.word	index@(_ZN10layer_norm31ln_parallel_residual_bwd_kernelINS_13Kernel_traitsIf13__nv_bfloat16S2_S2_fjLj3072ELj1ELj1ELj4ELj16ENS_18Kernel_traits_baseILj3072EfS2_S2_S2_fjLj128EEEEELb1ELb0ELb0EEEvNS_9BwdParamsE)
        /*089c*/ 	.word	0x00000000


	//----- nvinfo : EIATTR_REGCOUNT
	.align		4
.L_367:
        /*08a0*/ 	.byte	0x04, 0x2f
        /*08a2*/ 	.short	(.L_369 - .L_368)
	.align		4
.L_368:
        /*08a4*/ 	.word	index@(_ZN10layer_norm31ln_parallel_residual_bwd_kernelINS_13Kernel_traitsIf13__nv_bfloat16S2_S2_fjLj3072ELj1ELj1ELj4ELj16ENS_18Kernel_traits_baseILj3072EfS2_S2_S2_fjLj128EEEEELb0ELb1ELb1EEEvNS_9BwdParamsE)
        /*08a8*/ 	.word	0x000000bf


	//----- nvinfo : EIATTR_FRAME_SIZE
	.align		4
.L_369:
        /*08ac*/ 	.byte	0x04, 0x11
        /*08ae*/ 	.short	(.L_371 - .L_370)
	.align		4
.L_370:
        /*08b0*/ 	.word	index@(_ZN10layer_norm31ln_parallel_residual_bwd_kernelINS_13Kernel_traitsIf13__nv_bfloat16S2_S2_fjLj3072ELj1ELj1ELj4ELj16ENS_18Kernel_traits_baseILj3072EfS2_S2_S2_fjLj128EEEEELb0ELb1ELb1EEEvNS_9BwdParamsE)
        /*08b4*/ 	.word	0x00000000


	//----- nvinfo : EIATTR_REGCOUNT
	.align		4
.L_371:
        /*08b8*/ 	.byte	0x04, 0x2f
        /*08ba*/ 	.short	(.L_373 - .L_372)
	.align		4
.L_372:
        /*08bc*/ 	.word	index@(_ZN10layer_norm31ln_parallel_residual_bwd_kernelINS_13Kernel_traitsIf13__nv_bfloat16S2_S2_fjLj3072ELj1ELj1ELj4ELj16ENS_18Kernel_traits_baseILj3072EfS2_S2_S2_fjLj128EEEEELb0ELb1ELb0EEEvNS_9BwdParamsE)
        /*08c0*/ 	.word	0x000000b4


	//----- nvinfo : EIATTR_FRAME_SIZE
	.align		4
.L_373:
        /*08c4*/ 	.byte	0x04, 0x11
        /*08c6*/ 	.short	(.L_375 - .L_374)
	.align		4
.L_374:
        /*08c8*/ 	.word	index@(_ZN10layer_norm31ln_parallel_residual_bwd_kernelINS_13Kernel_traitsIf13__nv_bfloat16S2_S2_fjLj3072ELj1ELj1ELj4ELj16ENS_18Kernel_traits_baseILj3072EfS2_S2_S2_fjLj128EEEEELb0ELb1ELb0EEEvNS_9BwdParamsE)
        /*08cc*/ 	.word	0x00000000


	//----- nvinfo : EIATTR_REGCOUNT
	.align		4
.L_375:
        /*08d0*/ 	.byte	0x04, 0x2f
        /*08d2*/ 	.short	(.L_377 - .L_376)
	.align		4
.L_376:
        /*08d4*/ 	.word	index@(_ZN10layer_norm31ln_parallel_residual_bwd_kernelINS_13Kernel_traitsIf13__nv_bfloat16S2_S2_fjLj3072ELj1ELj1ELj4ELj16ENS_18Kernel_traits_baseILj3072EfS2_S2_S2_fjLj128EEEEELb0ELb0ELb1EEEvNS_9BwdParamsE)
        /*08d8*/ 	.word	0x000000ff


	//----- nvinfo : EIATTR_FRAME_SIZE
	.align		4
.L_377:
        /*08dc*/ 	.byte	0x04, 0x11
        /*08de*/ 	.short	(.L_379 - .L_378)
	.align		4
.L_378:
        /*08e0*/ 	.word	index@(_ZN10layer_norm31ln_parallel_residual_bwd_kernelINS_13Kernel_traitsIf13__nv_bfloat16S2_S2_fjLj3072ELj1ELj1ELj4ELj16ENS_18Kernel_traits_baseILj3072EfS2_S2_S2_fjLj128EEEEELb0ELb0ELb1EEEvNS_9BwdParamsE)
        /*08e4*/ 	.word	0x00000000


	//----- nvinfo : EIATTR_REGCOUNT
	.align		4
.L_379:
        /*08e8*/ 	.byte	0x04, 0x2f
        /*08ea*/ 	.short	(.L_381 - .L_380)
	.align		4
.L_380:
        /*08ec*/ 	.word	index@(_ZN10layer_norm31ln_parallel_residual_bwd_kernelINS_13Kernel_traitsIf13__nv_bfloat16S2_S2_fjLj3072ELj1ELj1ELj4ELj16ENS_18Kernel_traits_baseILj3072EfS2_S2_S2_fjLj128EEEEELb0ELb0ELb0EEEvNS_9BwdParamsE)
        /*08f0*/ 	.word	0x000000f8


	//----- nvinfo : EIATTR_FRAME_SIZE
	.align		4
.L_381:
        /*08f4*/ 	.byte	0x04, 0x11
        /*08f6*/ 	.short	(.L_383 - .L_382)
	.align		4
.L_382:
        /*08f8*/ 	.word	index@(_ZN10layer_norm31ln_parallel_residual_bwd_kernelINS_13Kernel_traitsIf13__nv_bfloat16S2_S2_fjLj3072ELj1ELj1ELj4ELj16ENS_18Kernel_traits_baseILj3072EfS2_S2_S2_fjLj128EEEEELb0ELb0ELb0EEEvNS_9BwdParamsE)
        /*08fc*/ 	.word	0x00000000


	//----- nvinfo : EIATTR_REGCOUNT
	.align		4
.L_383:
        /*0900*/ 	.byte	0x04, 0x2f
        /*0902*/ 	.short	(.L_385 - .L_384)
	.align		4
.L_384:
        /*0904*/ 	.word	index@(_ZN10layer_norm31ln_parallel_residual_bwd_kernelINS_13Kernel_traitsI6__halfS2_S2_S2_fjLj3072ELj1ELj1ELj4ELj16ENS_18Kernel_traits_baseILj3072ES2_S2_S2_S2_fjLj128EEEEELb1ELb1ELb1EEEvNS_9BwdParamsE)
        /*0908*/ 	.word	0x000000a8


	//----- nvinfo : EIATTR_FRAME_SIZE
	.align		4
.L_385:
        /*090c*/ 	.byte	0x04, 0x11
        /*090e*/ 	.short	(.L_387 - .L_386)
	.align		4
.L_386:
        /*0910*/ 	.word	index@(_ZN10layer_norm31ln_parallel_residual_bwd_kernelINS_13Kernel_traitsI6__halfS2_S2_S2_fjLj3072ELj1ELj1ELj4ELj16ENS_18Kernel_traits_baseILj3072ES2_S2_S2_S2_fjLj128EEEEELb1ELb1ELb1EEEvNS_9BwdParamsE)
        /*0914*/ 	.word	0x00000000


	//----- nvinfo : EIATTR_REGCOUNT
	.align		4
.L_387:
        /*0918*/ 	.byte	0x04, 0x2f
        /*091a*/ 	.short	(.L_389 - .L_388)
	.align		4
.L_388:
        /*091c*/ 	.word	index@(_ZN10layer_norm40ln_parallel_residual_bwd_finalize_kernelINS_22Kernel_traits_finalizeILj3072E6__halfS2_S2_S2_fjLb0ELj1024ELj4ENS_18Kernel_traits_baseILj3072ES2_S2_S2_S2_fjLj1024EEEEELb1EEEvNS_9BwdParamsE)
        /*0920*/ 	.word	0x00000020


	//----- nvinfo : EIATTR_FRAME_SIZE
	.align		4
.L_389:
        /*0924*/ 	.byte	0x04, 0x11
        /*0926*/ 	.short	(.L_391 - .L_390)
	.align		4
.L_390:
        /*0928*/ 	.word	index@(_ZN10layer_norm40ln_parallel_residual_bwd_finalize_kernelINS_22Kernel_traits_finalizeILj3072E6__halfS2_S2_S2_fjLb0ELj1024ELj4ENS_18Kernel_traits_baseILj3072ES2_S2_S2_S2_fjLj1024EEEEELb1EEEvNS_9BwdParamsE)
        /*092c*/ 	.word	0x00000000


	//----- nvinfo : EIATTR_REGCOUNT
	.align		4
.L_391:
        /*0930*/ 	.byte	0x04, 0x2f
        /*0932*/ 	.short	(.L_393 - .L_392)
	.align		4
.L_392:
        /*0934*/ 	.word	index@(_ZN10layer_norm22ln_bwd_finalize_kernelINS_22Kernel_traits_finalizeILj3072E6__halfS2_S2_S2_fjLb0ELj1024ELj4ENS_18Kernel_traits_baseILj3072ES2_S2_S2_S2_fjLj1024EEEEELb0ELb1EEEvNS_9BwdParamsE)
        /*0938*/ 	.word	0x00000020


	//----- nvinfo : EIATTR_FRAME_SIZE
	.align		4
.L_393:
        /*093c*/ 	.byte	0x04, 0x11
        /*093e*/ 	.short	(.L_395 - .L_394)
	.align		4
.L_394:
        /*0940*/ 	.word	index@(_ZN10layer_norm22ln_bwd_finalize_kernelINS_22Kernel_traits_finalizeILj3072E6__halfS2_S2_S2_fjLb0ELj1024ELj4ENS_18Kernel_traits_baseILj3072ES2_S2_S2_S2_fjLj1024EEEEELb0ELb1EEEvNS_9BwdParamsE)
        /*0944*/ 	.word	0x00000000


	//----- nvinfo : EIATTR_REGCOUNT
	.align		4
.L_395:
        /*0948*/ 	.byte	0x04, 0x2f
        /*094a*/ 	.short	(.L_397 - .L_396)
	.align		4
.L_396:
        /*094c*/ 	.word	index@(_ZN10layer_norm31ln_parallel_residual_bwd_kernelINS_13Kernel_traitsI6__halfS2_S2_S2_fjLj3072ELj1ELj1ELj4ELj16ENS_18Kernel_traits_baseILj3072ES2_S2_S2_S2_fjLj128EEEEELb1ELb1ELb0EEEvNS_9BwdParamsE)
        /*0950*/ 	.word	0x000000a4


	//----- nvinfo : EIATTR_FRAME_SIZE
	.align		4
.L_397:
        /*0954*/ 	.byte	0x04, 0x11
        /*0956*/ 	.short	(.L_399 - .L_398)
	.align		4
.L_398:
        /*0958*/ 	.word	index@(_ZN10layer_norm31ln_parallel_residual_bwd_kernelINS_13Kernel_traitsI6__halfS2_S2_S2_fjLj3072ELj1ELj1ELj4ELj16ENS_18Kernel_traits_baseILj3072ES2_S2_S2_S2_fjLj128EEEEELb1ELb1ELb0EEEvNS_9BwdParamsE)
        /*095c*/ 	.word	0x00000000


	//----- nvinfo : EIATTR_REGCOUNT
	.align		4
.L_399:
        /*0960*/ 	.byte	0x04, 0x2f
        /*0962*/ 	.short	(.L_401 - .L_400)
	.align		4
.L_400:
        /*0964*/ 	.word	index@(_ZN10layer_norm40ln_parallel_residual_bwd_finalize_kernelINS_22Kernel_traits_finalizeILj3072E6__halfS2_S2_S2_fjLb0ELj1024ELj4ENS_18Kernel_traits_baseILj3072ES2_S2_S2_S2_fjLj1024EEEEELb0EEEvNS_9BwdParamsE)
        /*0968*/ 	.word	0x00000020


	//----- nvinfo : EIATTR_FRAME_SIZE
	.align		4
.L_401:
        /*096c*/ 	.byte	0x04, 0x11
        /*096e*/ 	.short	(.L_403 - .L_402)
	.align		4
.L_402:
        /*0970*/ 	.word	index@(_ZN10layer_norm40ln_parallel_residual_bwd_finalize_kernelINS_22Kernel_traits_finalizeILj3072E6__halfS2_S2_S2_fjLb0ELj1024ELj4ENS_18Kernel_traits_baseILj3072ES2_S2_S2_S2_fjLj1024EEEEELb0EEEvNS_9BwdParamsE)
        /*0974*/ 	.word	0x00000000


	//----- nvinfo : EIATTR_REGCOUNT
	.align		4
.L_403:
        /*0978*/ 	.byte	0x04, 0x2f
        /*097a*/ 	.short	(.L_405 - .L_404)
	.align		4
.L_404:
        /*097c*/ 	.word	index@(_ZN10layer_norm22ln_bwd_finalize_kernelINS_22Kernel_traits_finalizeILj3072E6__halfS2_S2_S2_fjLb0ELj1024ELj4ENS_18Kernel_traits_baseILj3072ES2_S2_S2_S2_fjLj1024EEEEELb0ELb0EEEvNS_9BwdParamsE)
        /*0980*/ 	.word	0x0000003f


	//----- nvinfo : EIATTR_FRAME_SIZE
	.align		4
.L_405:
        /*0984*/ 	.byte	0x04, 0x11
        /*0986*/ 	.short	(.L_407 - .L_406)
	.align		4
.L_406:
        /*0988*/ 	.word	index@(_ZN10layer_norm22ln_bwd_finalize_kernelINS_22Kernel_traits_finalizeILj3072E6__halfS2_S2_S2_fjLb0ELj1024ELj4ENS_18Kernel_traits_baseILj3072ES2_S2_S2_S2_fjLj1024EEEEELb0ELb0EEEvNS_9BwdParamsE)
        /*098c*/ 	.word	0x00000000


	//----- nvinfo : EIATTR_REGCOUNT
	.align		4
.L_407:
        /*0990*/ 	.byte	0x04, 0x2f
        /*0992*/ 	.short	(.L_409 - .L_408)
	.align		4
.L_408:
        /*0994*/ 	.word	index@(_ZN10layer_norm31ln_parallel_residual_bwd_kernelINS_13Kernel_traitsI6__halfS2_S2_S2_fjLj3072ELj1ELj1ELj4ELj16ENS_18Kernel_traits_baseILj3072ES2_S2_S2_S2_fjLj128EEEEELb1ELb0ELb1EEEvNS_9BwdParamsE)
        /*0998*/ 	.word	0x000000ff


	//----- nvinfo : EIATTR_FRAME_SIZE
	.align		4
.L_409:
        /*099c*/ 	.byte	0x04, 0x11
        /*099e*/ 	.short	(.L_411 - .L_410)
	.align		4
.L_410:
        /*09a0*/ 	.word	index@(_ZN10layer_norm31ln_parallel_residual_bwd_kernelINS_13Kernel_traitsI6__halfS2_S2_S2_fjLj3072ELj1ELj1ELj4ELj16ENS_18Kernel_traits_baseILj3072ES2_S2_S2_S2_fjLj128EEEEELb1ELb0ELb1EEEvNS_9BwdParamsE)
        /*09a4*/ 	.word	0x00000000


	//----- nvinfo : EIATTR_REGCOUNT
	.align		4
.L_411:
        /*09a8*/ 	.byte	0x04, 0x2f
        /*09aa*/ 	.short	(.L_413 - .L_412)
	.align		4
.L_412:
        /*09ac*/ 	.word	index@(_ZN10layer_norm31ln_parallel_residual_bwd_kernelINS_13Kernel_traitsI6__halfS2_S2_S2_fjLj3072ELj1ELj1ELj4ELj16ENS_18Kernel_traits_baseILj3072ES2_S2_S2_S2_fjLj128EEEEELb1ELb0ELb0EEEvNS_9BwdParamsE)
        /*09b0*/ 	.word	0x000000ee


	//----- nvinfo : EIATTR_FRAME_SIZE
	.align		4
.L_413:
        /*09b4*/ 	.byte	0x04, 0x11
        /*09b6*/ 	.short	(.L_415 - .L_414)
	.align		4
.L_414:
        /*09b8*/ 	.word	index@(_ZN10layer_norm31ln_parallel_residual_bwd_kernelINS_13Kernel_traitsI6__halfS2_S2_S2_fjLj3072ELj1ELj1ELj4ELj16ENS_18Kernel_traits_baseILj3072ES2_S2_S2_S2_fjLj128EEEEELb1ELb0ELb0EEEvNS_9BwdParamsE)
        /*09bc*/ 	.word	0x00000000


	//----- nvinfo : EIATTR_REGCOUNT
	.align		4
.L_415:
        /*09c0*/ 	.byte	0x04, 0x2f
        /*09c2*/ 	.short	(.L_417 - .L_416)
	.align		4
.L_416:
        /*09c4*/ 	.word	index@(_ZN10layer_norm31ln_parallel_residual_bwd_kernelINS_13Kernel_traitsI6__halfS2_S2_S2_fjLj3072ELj1ELj1ELj4ELj16ENS_18Kernel_traits_baseILj3072ES2_S2_S2_S2_fjLj128EEEEELb0ELb1ELb1EEEvNS_9BwdParamsE)
        /*09c8*/ 	.word	0x000000a8


	//----- nvinfo : EIATTR_FRAME_SIZE
	.align		4
.L_417:
        /*09cc*/ 	.byte	0x04, 0x11
        /*09ce*/ 	.short	(.L_419 - .L_418)
	.align		4
.L_418:
        /*09d0*/ 	.word	index@(_ZN10layer_norm31ln_parallel_residual_bwd_kernelINS_13Kernel_traitsI6__halfS2_S2_S2_fjLj3072ELj1ELj1ELj4ELj16ENS_18Kernel_traits_baseILj3072ES2_S2_S2_S2_fjLj128EEEEELb0ELb1ELb1EEEvNS_9BwdParamsE)
        /*09d4*/ 	.word	0x00000000


	//----- nvinfo : EIATTR_REGCOUNT
	.align		4
.L_419:
        /*09d8*/ 	.byte	0x04, 0x2f
        /*09da*/ 	.short	(.L_421 - .L_420)
	.align		4
.L_420:
        /*09dc*/ 	.word	index@(_ZN10layer_norm31ln_parallel_residual_bwd_kernelINS_13Kernel_traitsI6__halfS2_S2_S2_fjLj3072ELj1ELj1ELj4ELj16ENS_18Kernel_traits_baseILj3072ES2_S2_S2_S2_fjLj128EEEEELb0ELb1ELb0EEEvNS_9BwdParamsE)
        /*09e0*/ 	.word	0x0000009d


	//----- nvinfo : EIATTR_FRAME_SIZE
	.align		4
.L_421:
        /*09e4*/ 	.byte	0x04, 0x11
        /*09e6*/ 	.short	(.L_423 - .L_422)
	.align		4
.L_422:
        /*09e8*/ 	.word	index@(_ZN10layer_norm31ln_parallel_residual_bwd_kernelINS_13Kernel_traitsI6__halfS2_S2_S2_fjLj3072ELj1ELj1ELj4ELj16ENS_18Kernel_traits_baseILj3072ES2_S2_S2_S2_fjLj128EEEEELb0ELb1ELb0EEEvNS_9BwdParamsE)
        /*09ec*/ 	.word	0x00000000


	//----- nvinfo : EIATTR_REGCOUNT
	.align		4
.L_423:
        /*09f0*/ 	.byte	0x04, 0x2f
        /*09f2*/ 	.short	(.L_425 - .L_424)
	.align		4
.L_424:
        /*09f4*/ 	.word	index@(_ZN10layer_norm31ln_parallel_residual_bwd_kernelINS_13Kernel_traitsI6__halfS2_S2_S2_fjLj3072ELj1ELj1ELj4ELj16ENS_18Kernel_traits_baseILj3072ES2_S2_S2_S2_fjLj128EEEEELb0ELb0ELb1EEEvNS_9BwdParamsE)
        /*09f8*/ 	.word	0x000000ff


	//----- nvinfo : EIATTR_FRAME_SIZE
	.align		4
.L_425:
        /*09fc*/ 	.byte	0x04, 0x11
        /*09fe*/ 	.short	(.L_427 - .L_426)
	.align		4
.L_426:
        /*0a00*/ 	.word	index@(_ZN10layer_norm31ln_parallel_residual_bwd_kernelINS_13Kernel_traitsI6__halfS2_S2_S2_fjLj3072ELj1ELj1ELj4ELj16ENS_18Kernel_traits_baseILj3072ES2_S2_S2_S2_fjLj128EEEEELb0ELb0ELb1EEEvNS_9BwdParamsE)
        /*0a04*/ 	.word	0x00000000


	//----- nvinfo : EIATTR_REGCOUNT
	.align		4
.L_427:
        /*0a08*/ 	.byte	0x04, 0x2f
        /*0a0a*/ 	.short	(.L_429 - .L_428)
	.align		4
.L_428:
        /*0a0c*/ 	.word	index@(_ZN10layer_norm31ln_parallel_residual_bwd_kernelINS_13Kernel_traitsI6__halfS2_S2_S2_fjLj3072ELj1ELj1ELj4ELj16ENS_18Kernel_traits_baseILj3072ES2_S2_S2_S2_fjLj128EEEEELb0ELb0ELb0EEEvNS_9BwdParamsE)
        /*0a10*/ 	.word	0x000000e0


	//----- nvinfo : EIATTR_FRAME_SIZE
	.align		4
.L_429:
        /*0a14*/ 	.byte	0x04, 0x11
        /*0a16*/ 	.short	(.L_431 - .L_430)
	.align		4
.L_430:
        /*0a18*/ 	.word	index@(_ZN10layer_norm31ln_parallel_residual_bwd_kernelINS_13Kernel_traitsI6__halfS2_S2_S2_fjLj3072ELj1ELj1ELj4ELj16ENS_18Kernel_traits_baseILj3072ES2_S2_S2_S2_fjLj128EEEEELb0ELb0ELb0EEEvNS_9BwdParamsE)
        /*0a1c*/ 	.word	0x00000000


	//----- nvinfo : EIATTR_REGCOUNT
	.align		4
.L_431:
        /*0a20*/ 	.byte	0x04, 0x2f
        /*0a22*/ 	.short	(.L_433 - .L_432)
	.align		4
.L_432:
        /*0a24*/ 	.word	index@(_ZN10layer_norm31ln_parallel_residual_bwd_kernelINS_13Kernel_traitsI13__nv_bfloat16S2_S2_S2_fjLj3072ELj1ELj1ELj4ELj16ENS_18Kernel_traits_baseILj3072ES2_S2_S2_S2_fjLj128EEEEELb1ELb1ELb1EEEvNS_9BwdParamsE)
        /*0a28*/ 	.word	0x000000c8


	//----- nvinfo : EIATTR_FRAME_SIZE
	.align		4
.L_433:
        /*0a2c*/ 	.byte	0x04, 0x11
        /*0a2e*/ 	.short	(.L_435 - .L_434)
	.align		4
.L_434:
        /*0a30*/ 	.word	index@(_ZN10layer_norm31ln_parallel_residual_bwd_kernelINS_13Kernel_traitsI13__nv_bfloat16S2_S2_S2_fjLj3072ELj1ELj1ELj4ELj16ENS_18Kernel_traits_baseILj3072ES2_S2_S2_S2_fjLj128EEEEELb1ELb1ELb1EEEvNS_9BwdParamsE)
        /*0a34*/ 	.word	0x00000000


	//----- nvinfo : EIATTR_REGCOUNT
	.align		4
.L_435:
        /*0a38*/ 	.byte	0x04, 0x2f
        /*0a3a*/ 	.short	(.L_437 - .L_436)
	.align		4
.L_436:
        /*0a3c*/ 	.word	index@(_ZN10layer_norm40ln_parallel_residual_bwd_finalize_kernelINS_22Kernel_traits_finalizeILj3072E13__nv_bfloat16S2_S2_S2_fjLb0ELj1024ELj4ENS_18Kernel_traits_baseILj3072ES2_S2_S2_S2_fjLj1024EEEEELb1EEEvNS_9BwdParamsE)
        /*0a40*/ 	.word	0x00000020


	//----- nvinfo : EIATTR_FRAME_SIZE
	.align		4
.L_437:
        /*0a44*/ 	.byte	0x04, 0x11
        /*0a46*/ 	.short	(.L_439 - .L_438)
	.align		4
.L_438:
        /*0a48*/ 	.word	index@(_ZN10layer_norm40ln_parallel_residual_bwd_finalize_kernelINS_22Kernel_traits_finalizeILj3072E13__nv_bfloat16S2_S2_S2_fjLb0ELj1024ELj4ENS_18Kernel_traits_baseILj3072ES2_S2_S2_S2_fjLj1024EEEEELb1EEEvNS_9BwdParamsE)
        /*0a4c*/ 	.word	0x00000000


	//----- nvinfo : EIATTR_REGCOUNT
	.align		4
.L_439:
        /*0a50*/ 	.byte	0x04, 0x2f
        /*0a52*/ 	.short	(.L_441 - .L_440)
	.align		4
.L_440:
        /*0a54*/ 	.word	index@(_ZN10layer_norm22ln_bwd_finalize_kernelINS_22Kernel_traits_finalizeILj3072E13__nv_bfloat16S2_S2_S2_fjLb0ELj1024ELj4ENS_18Kernel_traits_baseILj3072ES2_S2_S2_S2_fjLj1024EEEEELb0ELb1EEEvNS_9BwdParamsE)
        /*0a58*/ 	.word	0x00000020


	//----- nvinfo : EIATTR_FRAME_SIZE
	.align		4
.L_441:
        /*0a5c*/ 	.byte	0x04, 0x11
        /*0a5e*/ 	.short	(.L_443 - .L_442)
	.align		4
.L_442:
        /*0a60*/ 	.word	index@(_ZN10layer_norm22ln_bwd_finalize_kernelINS_22Kernel_traits_finalizeILj3072E13__nv_bfloat16S2_S2_S2_fjLb0ELj1024ELj4ENS_18Kernel_traits_baseILj3072ES2_S2_S2_S2_fjLj1024EEEEELb0ELb1EEEvNS_9BwdParamsE)
        /*0a64*/ 	.word	0x00000000


	//----- nvinfo : EIATTR_REGCOUNT
	.align		4
.L_443:
        /*0a68*/ 	.byte	0x04, 0x2f
        /*0a6a*/ 	.short	(.L_445 - .L_444)
	.align		4
.L_444:
        /*0a6c*/ 	.word	index@(_ZN10layer_norm31ln_parallel_residual_bwd_kernelINS_13Kernel_traitsI13__nv_bfloat16S2_S2_S2_fjLj3072ELj1ELj1ELj4ELj16ENS_18Kernel_traits_baseILj3072ES2_S2_S2_S2_fjLj128EEEEELb1ELb1ELb0EEEvNS_9BwdParamsE)
        /*0a70*/ 	.word	0x000000b9


	//----- nvinfo : EIATTR_FRAME_SIZE
	.align		4
.L_445:
        /*0a74*/ 	.byte	0x04, 0x11
        /*0a76*/ 	.short	(.L_447 - .L_446)
	.align		4
.L_446:
        /*0a78*/ 	.word	index@(_ZN10layer_norm31ln_parallel_residual_bwd_kernelINS_13Kernel_traitsI13__nv_bfloat16S2_S2_S2_fjLj3072ELj1ELj1ELj4ELj16ENS_18Kernel_traits_baseILj3072ES2_S2_S2_S2_fjLj128EEEEELb1ELb1ELb0EEEvNS_9BwdParamsE)
        /*0a7c*/ 	.word	0x00000000


	//----- nvinfo : EIATTR_REGCOUNT
	.align		4
.L_447:
        /*0a80*/ 	.byte	0x04, 0x2f
        /*0a82*/ 	.short	(.L_449 - .L_448)
	.align		4
.L_448:
        /*0a84*/ 	.word	index@(_ZN10layer_norm40ln_parallel_residual_bwd_finalize_kernelINS_22Kernel_traits_finalizeILj3072E13__nv_bfloat16S2_S2_S2_fjLb0ELj1024ELj4ENS_18Kernel_traits_baseILj3072ES2_S2_S2_S2_fjLj1024EEEEELb0EEEvNS_9BwdParamsE)
        /*0a88*/ 	.word	0x00000020


	//----- nvinfo : EIATTR_FRAME_SIZE
	.align		4
.L_449:
        /*0a8c*/ 	.byte	0x04, 0x11
        /*0a8e*/ 	.short	(.L_451 - .L_450)
	.align		4
.L_450:
        /*0a90*/ 	.word	index@(_ZN10layer_norm40ln_parallel_residual_bwd_finalize_kernelINS_22Kernel_traits_finalizeILj3072E13__nv_bfloat16S2_S2_S2_fjLb0ELj1024ELj4ENS_18Kernel_traits_baseILj3072ES2_S2_S2_S2_fjLj1024EEEEELb0EEEvNS_9BwdParamsE)
        /*0a94*/ 	.word	0x00000000


	//----- nvinfo : EIATTR_REGCOUNT
	.align		4
.L_451:
        /*0a98*/ 	.byte	0x04, 0x2f
        /*0a9a*/ 	.short	(.L_453 - .L_452)
	.align		4
.L_452:
        /*0a9c*/ 	.word	index@(_ZN10layer_norm22ln_bwd_finalize_kernelINS_22Kernel_traits_finalizeILj3072E13__nv_bfloat16S2_S2_S2_fjLb0ELj1024ELj4ENS_18Kernel_traits_baseILj3072ES2_S2_S2_S2_fjLj1024EEEEELb0ELb0EEEvNS_9BwdParamsE)
        /*0aa0*/ 	.word	0x0000003f


	//----- nvinfo : EIATTR_FRAME_SIZE
	.align		4
.L_453:
        /*0aa4*/ 	.byte	0x04, 0x11
        /*0aa6*/ 	.short	(.L_455 - .L_454)
	.align		4
.L_454:
        /*0aa8*/ 	.word	index@(_ZN10layer_norm22ln_bwd_finalize_kernelINS_22Kernel_traits_finalizeILj3072E13__nv_bfloat16S2_S2_S2_fjLb0ELj1024ELj4ENS_18Kernel_traits_baseILj3072ES2_S2_S2_S2_fjLj1024EEEEELb0ELb0EEEvNS_9BwdParamsE)
        /*0aac*/ 	.word	0x00000000


	//----- nvinfo : EIATTR_REGCOUNT
	.align		4
.L_455:
        /*0ab0*/ 	.byte	0x04, 0x2f
        /*0ab2*/ 	.short	(.L_457 - .L_456)
	.align		4
.L_456:
        /*0ab4*/ 	.word	index@(_ZN10layer_norm31ln_parallel_residual_bwd_kernelINS_13Kernel_traitsI13__nv_bfloat16S2_S2_S2_fjLj3072ELj1ELj1ELj4ELj16ENS_18Kernel_traits_baseILj3072ES2_S2_S2_S2_fjLj128EEEEELb1ELb0ELb1EEEvNS_9BwdParamsE)
        /*0ab8*/ 	.word	0x000000ff


	//----- nvinfo : EIATTR_FRAME_SIZE
	.align		4
.L_457:
        /*0abc*/ 	.byte	0x04, 0x11
        /*0abe*/ 	.short	(.L_459 - .L_458)
	.align		4
.L_458:
        /*0ac0*/ 	.word	index@(_ZN10layer_norm31ln_parallel_residual_bwd_kernelINS_13Kernel_traitsI13__nv_bfloat16S2_S2_S2_fjLj3072ELj1ELj1ELj4ELj16ENS_18Kernel_traits_baseILj3072ES2_S2_S2_S2_fjLj128EEEEELb1ELb0ELb1EEEvNS_9BwdParamsE)
        /*0ac4*/ 	.word	0x00000000


	//----- nvinfo : EIATTR_REGCOUNT
	.align		4
.L_459:
        /*0ac8*/ 	.byte	0x04, 0x2f
        /*0aca*/ 	.short	(.L_461 - .L_460)
	.align		4
.L_460:
        /*0acc*/ 	.word	index@(_ZN10layer_norm31ln_parallel_residual_bwd_kernelINS_13Kernel_traitsI13__nv_bfloat16S2_S2_S2_fjLj3072ELj1ELj1ELj4ELj16ENS_18Kernel_traits_baseILj3072ES2_S2_S2_S2_fjLj128EEEEELb1ELb0ELb0EEEvNS_9BwdParamsE)
        /*0ad0*/ 	.word	0x000000fd


	//----- nvinfo : EIATTR_FRAME_SIZE
	.align		4
.L_461:
        /*0ad4*/ 	.byte	0x04, 0x11
        /*0ad6*/ 	.short	(.L_463 - .L_462)
	.align		4
.L_462:
        /*0ad8*/ 	.word	index@(_ZN10layer_norm31ln_parallel_residual_bwd_kernelINS_13Kernel_traitsI13__nv_bfloat16S2_S2_S2_fjLj3072ELj1ELj1ELj4ELj16ENS_18Kernel_traits_baseILj3072ES2_S2_S2_S2_fjLj128EEEEELb1ELb0ELb0EEEvNS_9BwdParamsE)
        /*0adc*/ 	.word	0x00000000


	//----- nvinfo : EIATTR_REGCOUNT
	.align		4
.L_463:
        /*0ae0*/ 	.byte	0x04, 0x2f
        /*0ae2*/ 	.short	(.L_465 - .L_464)
	.align		4
.L_464:
        /*0ae4*/ 	.word	index@(_ZN10layer_norm31ln_parallel_residual_bwd_kernelINS_13Kernel_traitsI13__nv_bfloat16S2_S2_S2_fjLj3072ELj1ELj1ELj4ELj16ENS_18Kernel_traits_baseILj3072ES2_S2_S2_S2_fjLj128EEEEELb0ELb1ELb1EEEvNS_9BwdParamsE)
        /*0ae8*/ 	.word	0x000000c0


	//----- nvinfo : EIATTR_FRAME_SIZE
	.align		4
.L_465:
        /*0aec*/ 	.byte	0x04, 0x11
        /*0aee*/ 	.short	(.L_467 - .L_466)
	.align		4
.L_466:
        /*0af0*/ 	.word	index@(_ZN10layer_norm31ln_parallel_residual_bwd_kernelINS_13Kernel_traitsI13__nv_bfloat16S2_S2_S2_fjLj3072ELj1ELj1ELj4ELj16ENS_18Kernel_traits_baseILj3072ES2_S2_S2_S2_fjLj128EEEEELb0ELb1ELb1EEEvNS_9BwdParamsE)
        /*0af4*/ 	.word	0x00000000


	//----- nvinfo : EIATTR_REGCOUNT
	.align		4
.L_467:
        /*0af8*/ 	.byte	0x04, 0x2f
        /*0afa*/ 	.short	(.L_469 - .L_468)
	.align		4
.L_468:
        /*0afc*/ 	.word	index@(_ZN10layer_norm31ln_parallel_residual_bwd_kernelINS_13Kernel_traitsI13__nv_bfloat16S2_S2_S2_fjLj3072ELj1ELj1ELj4ELj16ENS_18Kernel_traits_baseILj3072ES2_S2_S2_S2_fjLj128EEEEELb0ELb1ELb0EEEvNS_9BwdParamsE)
        /*0b00*/ 	.word	0x000000b4


	//----- nvinfo : EIATTR_FRAME_SIZE
	.align		4
.L_469:
        /*0b04*/ 	.byte	0x04, 0x11
        /*0b06*/ 	.short	(.L_471 - .L_470)
	.align		4
.L_470:
        /*0b08*/ 	.word	index@(_ZN10layer_norm31ln_parallel_residual_bwd_kernelINS_13Kernel_traitsI13__nv_bfloat16S2_S2_S2_fjLj3072ELj1ELj1ELj4ELj16ENS_18Kernel_traits_baseILj3072ES2_S2_S2_S2_fjLj128EEEEELb0ELb1ELb0EEEvNS_9BwdParamsE)
        /*0b0c*/ 	.word	0x00000000


	//----- nvinfo : EIATTR_REGCOUNT
	.align		4
.L_471:
        /*0b10*/ 	.byte	0x04, 0x2f
        /*0b12*/ 	.short	(.L_473 - .L_472)
	.align		4
.L_472:
        /*0b14*/ 	.word	index@(_ZN10layer_norm31ln_parallel_residual_bwd_kernelINS_13Kernel_traitsI13__nv_bfloat16S2_S2_S2_fjLj3072ELj1ELj1ELj4ELj16ENS_18Kernel_traits_baseILj3072ES2_S2_S2_S2_fjLj128EEEEELb0ELb0ELb1EEEvNS_9BwdParamsE)
        /*0b18*/ 	.word	0x000000ff


	//----- nvinfo : EIATTR_FRAME_SIZE
	.align		4
.L_473:
        /*0b1c*/ 	.byte	0x04, 0x11
        /*0b1e*/ 	.short	(.L_475 - .L_474)
	.align		4
.L_474:
        /*0b20*/ 	.word	index@(_ZN10layer_norm31ln_parallel_residual_bwd_kernelINS_13Kernel_traitsI13__nv_bfloat16S2_S2_S2_fjLj3072ELj1ELj1ELj4ELj16ENS_18Kernel_traits_baseILj3072ES2_S2_S2_S2_fjLj128EEEEELb0ELb0ELb1EEEvNS_9BwdParamsE)
        /*0b24*/ 	.word	0x00000000


	//----- nvinfo : EIATTR_REGCOUNT
	.align		4
.L_475:
        /*0b28*/ 	.byte	0x04, 0x2f
        /*0b2a*/ 	.short	(.L_477 - .L_476)
	.align		4
.L_476:
        /*0b2c*/ 	.word	index@(_ZN10layer_norm31ln_parallel_residual_bwd_kernelINS_13Kernel_traitsI13__nv_bfloat16S2_S2_S2_fjLj3072ELj1ELj1ELj4ELj16ENS_18Kernel_traits_baseILj3072ES2_S2_S2_S2_fjLj128EEEEELb0ELb0ELb0EEEvNS_9BwdParamsE)
        /*0b30*/ 	.word	0x000000f8


	//----- nvinfo : EIATTR_FRAME_SIZE
	.align		4
.L_477:
        /*0b34*/ 	.byte	0x04, 0x11
        /*0b36*/ 	.short	(.L_479 - .L_478)
	.align		4
.L_478:
        /*0b38*/ 	.word	index@(_ZN10layer_norm31ln_parallel_residual_bwd_kernelINS_13Kernel_traitsI13__nv_bfloat16S2_S2_S2_fjLj3072ELj1ELj1ELj4ELj16ENS_18Kernel_traits_baseILj3072ES2_S2_S2_S2_fjLj128EEEEELb0ELb0ELb0EEEvNS_9BwdParamsE)
        /*0b3c*/ 	.word	0x00000000


	//----- nvinfo : EIATTR_MIN_STACK_SIZE
	.align		4
.L_479:
        /*0b40*/ 	.byte	0x04, 0x12
        /*0b42*/ 	.short	(.L_481 - .L_480)
	.align		4
.L_480:
        /*0b44*/ 	.word	index@(_ZN10layer_norm31ln_parallel_residual_bwd_kernelINS_13Kernel_traitsI13__nv_bfloat16S2_S2_S2_fjLj3072ELj1ELj1ELj4ELj16ENS_18Kernel_traits_baseILj3072ES2_S2_S2_S2_fjLj128EEEEELb0ELb0ELb0EEEvNS_9BwdParamsE)
        /*0b48*/ 	.word	0x00000000


	//----- nvinfo : EIATTR_MIN_STACK_SIZE
	.align		4
.L_481:
        /*0b4c*/ 	.byte	0x04, 0x12
        /*0b4e*/ 	.short	(.L_483 - .L_482)
	.align		4
.L_482:
        /*0b50*/ 	.word	index@(_ZN10layer_norm31ln_parallel_residual_bwd_kernelINS_13Kernel_traitsI13__nv_bfloat16S2_S2_S2_fjLj3072ELj1ELj1ELj4ELj16ENS_18Kernel_traits_baseILj3072ES2_S2_S2_S2_fjLj128EEEEELb0ELb0ELb1EEEvNS_9BwdParamsE)
        /*0b54*/ 	.word	0x00000000


	//----- nvinfo : EIATTR_MIN_STACK_SIZE
	.align		4
.L_483:
        /*0b58*/ 	.byte	0x04, 0x12
        /*0b5a*/ 	.short	(.L_485 - .L_484)
	.align		4
.L_484:
        /*0b5c*/ 	.word	index@(_ZN10layer_norm31ln_parallel_residual_bwd_kernelINS_13Kernel_traitsI13__nv_bfloat16S2_S2_S2_fjLj3072ELj1ELj1ELj4ELj16ENS_18Kernel_traits_baseILj3072ES2_S2_S2_S2_fjLj128EEEEELb0ELb1ELb0EEEvNS_9BwdParamsE)
        /*0b60*/ 	.word	0x00000000


	//----- nvinfo : EIATTR_MIN_STACK_SIZE
	.align		4
.L_485:
        /*0b64*/ 	.byte	0x04, 0x12
        /*0b66*/ 	.short	(.L_487 - .L_486)
	.align		4
.L_486:
        /*0b68*/ 	.word	index@(_ZN10layer_norm31ln_parallel_residual_bwd_kernelINS_13Kernel_traitsI13__nv_bfloat16S2_S2_S2_fjLj3072ELj1ELj1ELj4ELj16ENS_18Kernel_traits_baseILj3072ES2_S2_S2_S2_fjLj128EEEEELb0ELb1ELb1EEEvNS_9BwdParamsE)
        /*0b6c*/ 	.word	0x00000000


	//----- nvinfo : EIATTR_MIN_STACK_SIZE
	.align		4
.L_487:
        /*0b70*/ 	.byte	0x04, 0x12
        /*0b72*/ 	.short	(.L_489 - .L_488)
	.align		4
.L_488:
        /*0b74*/ 	.word	index@(_ZN10layer_norm31ln_parallel_residual_bwd_kernelINS_13Kernel_traitsI13__nv_bfloat16S2_S2_S2_fjLj3072ELj1ELj1ELj4ELj16ENS_18Kernel_traits_baseILj3072ES2_S2_S2_S2_fjLj128EEEEELb1ELb0ELb0EEEvNS_9BwdParamsE)
        /*0b78*/ 	.word	0x00000000


	//----- nvinfo : EIATTR_MIN_STACK_SIZE
	.align		4
.L_489:
        /*0b7c*/ 	.byte	0x04, 0x12
        /*0b7e*/ 	.short	(.L_491 - .L_490)
	.align		4
.L_490:
        /*0b80*/ 	.word	index@(_ZN10layer_norm31ln_parallel_residual_bwd_kernelINS_13Kernel_traitsI13__nv_bfloat16S2_S2_S2_fjLj3072ELj1ELj1ELj4ELj16ENS_18Kernel_traits_baseILj3072ES2_S2_S2_S2_fjLj128EEEEELb1ELb0ELb1EEEvNS_9BwdParamsE)
        /*0b84*/ 	.word	0x00000000


	//----- nvinfo : EIATTR_MIN_STACK_SIZE
	.align		4
.L_491:
        /*0b88*/ 	.byte	0x04, 0x12
        /*0b8a*/ 	.short	(.L_493 - .L_492)
	.align		4
.L_492:
        /*0b8c*/ 	.word	index@(_ZN10layer_norm22ln_bwd_finalize_kernelINS_22Kernel_traits_finalizeILj3072E13__nv_bfloat16S2_S2_S2_fjLb0ELj1024ELj4ENS_18Kernel_traits_baseILj3072ES2_S2_S2_S2_fjLj1024EEEEELb0ELb0EEEvNS_9BwdParamsE)
        /*0b90*/ 	.word	0x00000000


	//----- nvinfo : EIATTR_MIN_STACK_SIZE
	.align		4
.L_493:
        /*0b94*/ 	.byte	0x04, 0x12
        /*0b96*/ 	.short	(.L_495 - .L_494)
	.align		4
.L_494:
        /*0b98*/ 	.word	index@(_ZN10layer_norm40ln_parallel_residual_bwd_finalize_kernelINS_22Kernel_traits_finalizeILj3072E13__nv_bfloat16S2_S2_S2_fjLb0ELj1024ELj4ENS_18Kernel_traits_baseILj3072ES2_S2_S2_S2_fjLj1024EEEEELb0EEEvNS_9BwdParamsE)
        /*0b9c*/ 	.word	0x00000000


	//----- nvinfo : EIATTR_MIN_STACK_SIZE
	.align		4
.L_495:
        /*0ba0*/ 	.byte	0x04, 0x12
        /*0ba2*/ 	.short	(.L_497 - .L_496)
	.align		4
.L_496:
        /*0ba4*/ 	.word	index@(_ZN10layer_norm31ln_parallel_residual_bwd_kernelINS_13Kernel_traitsI13__nv_bfloat16S2_S2_S2_fjLj3072ELj1ELj1ELj4ELj16ENS_18Kernel_traits_baseILj3072ES2_S2_S2_S2_fjLj128EEEEELb1ELb1ELb0EEEvNS_9BwdParamsE)
        /*0ba8*/ 	.word	0x00000000


	//----- nvinfo : EIATTR_MIN_STACK_SIZE
	.align		4
.L_497:
        /*0bac*/ 	.byte	0x04, 0x12
        /*0bae*/ 	.short	(.L_499 - .L_498)
	.align		4
.L_498:
        /*0bb0*/ 	.word	index@(_ZN10layer_norm22ln_bwd_finalize_kernelINS_22Kernel_traits_finalizeILj3072E13__nv_bfloat16S2_S2_S2_fjLb0ELj1024ELj4ENS_18Kernel_traits_baseILj3072ES2_S2_S2_S2_fjLj1024EEEEELb0ELb1EEEvNS_9BwdParamsE)
        /*0bb4*/ 	.word	0x00000000


	//----- nvinfo : EIATTR_MIN_STACK_SIZE
	.align		4
.L_499:
        /*0bb8*/ 	.byte	0x04, 0x12
        /*0bba*/ 	.short	(.L_501 - .L_500)
	.align		4
.L_500:
        /*0bbc*/ 	.word	index@(_ZN10layer_norm40ln_parallel_residual_bwd_finalize_kernelINS_22Kernel_traits_finalizeILj3072E13__nv_bfloat16S2_S2_S2_fjLb0ELj1024ELj4ENS_18Kernel_traits_baseILj3072ES2_S2_S2_S2_fjLj1024EEEEELb1EEEvNS_9BwdParamsE)
        /*0bc0*/ 	.word	0x00000000


	//----- nvinfo : EIATTR_MIN_STACK_SIZE
	.align		4
.L_501:
        /*0bc4*/ 	.byte	0x04, 0x12
        /*0bc6*/ 	.short	(.L_503 - .L_502)
	.align		4
.L_502:
        /*0bc8*/ 	.word	index@(_ZN10layer_norm31ln_parallel_residual_bwd_kernelINS_13Kernel_traitsI13__nv_bfloat16S2_S2_S2_fjLj3072ELj1ELj1ELj4ELj16ENS_18Kernel_traits_baseILj3072ES2_S2_S2_S2_fjLj128EEEEELb1ELb1ELb1EEEvNS_9BwdParamsE)
        /*0bcc*/ 	.word	0x00000000


	//----- nvinfo : EIATTR_MIN_STACK_SIZE
	.align		4
.L_503:
        /*0bd0*/ 	.byte	0x04, 0x12
        /*0bd2*/ 	.short	(.L_505 - .L_504)
	.align		4
.L_504:
        /*0bd4*/ 	.word	index@(_ZN10layer_norm31ln_parallel_residual_bwd_kernelINS_13Kernel_traitsI6__halfS2_S2_S2_fjLj3072ELj1ELj1ELj4ELj16ENS_18Kernel_traits_baseILj3072ES2_S2_S2_S2_fjLj128EEEEELb0ELb0ELb0EEEvNS_9BwdParamsE)
        /*0bd8*/ 	.word	0x00000000


	//----- nvinfo : EIATTR_MIN_STACK_SIZE
	.align		4
.L_505:
        /*0bdc*/ 	.byte	0x04, 0x12
        /*0bde*/ 	.short	(.L_507 - .L_506)
	.align		4
.L_506:
        /*0be0*/ 	.word	index@(_ZN10layer_norm31ln_parallel_residual_bwd_kernelINS_13Kernel_traitsI6__halfS2_S2_S2_fjLj3072ELj1ELj1ELj4ELj16ENS_18Kernel_traits_baseILj3072ES2_S2_S2_S2_fjLj128EEEEELb0ELb0ELb1EEEvNS_9BwdParamsE)
        /*0be4*/ 	.word	0x00000000


	//----- nvinfo : EIATTR_MIN_STACK_SIZE
	.align		4
.L_507:
        /*0be8*/ 	.byte	0x04, 0x12
        /*0bea*/ 	.short	(.L_509 - .L_508)
	.align		4
.L_508:
        /*0bec*/ 	.word	index@(_ZN10layer_norm31ln_parallel_residual_bwd_kernelINS_13Kernel_traitsI6__halfS2_S2_S2_fjLj3072ELj1ELj1ELj4ELj16ENS_18Kernel_traits_baseILj3072ES2_S2_S2_S2_fjLj128EEEEELb0ELb1ELb0EEEvNS_9BwdParamsE)
        /*0bf0*/ 	.word	0x00000000


	//----- nvinfo : EIATTR_MIN_STACK_SIZE
	.align		4
.L_509:
        /*0bf4*/ 	.byte	0x04, 0x12
        /*0bf6*/ 	.short	(.L_511 - .L_510)
	.align		4
.L_510:
        /*0bf8*/ 	.word	index@(_ZN10layer_norm31ln_parallel_residual_bwd_kernelINS_13Kernel_traitsI6__halfS2_S2_S2_fjLj3072ELj1ELj1ELj4ELj16ENS_18Kernel_traits_baseILj3072ES2_S2_S2_S2_fjLj128EEEEELb0ELb1ELb1EEEvNS_9BwdParamsE)
        /*0bfc*/ 	.word	0x00000000


	//----- nvinfo : EIATTR_MIN_STACK_SIZE
	.align		4
.L_511:
        /*0c00*/ 	.byte	0x04, 0x12
        /*0c02*/ 	.short	(.L_513 - .L_512)
	.align		4
.L_512:
        /*0c04*/ 	.word	index@(_ZN10layer_norm31ln_parallel_residual_bwd_kernelINS_13Kernel_traitsI6__halfS2_S2_S2_fjLj3072ELj1ELj1ELj4ELj16ENS_18Kernel_traits_baseILj3072ES2_S2_S2_S2_fjLj128EEEEELb1ELb0ELb0EEEvNS_9BwdParamsE)
        /*0c08*/ 	.word	0x00000000


	//----- nvinfo : EIATTR_MIN_STACK_SIZE
	.align		4
.L_513:
        /*0c0c*/ 	.byte	0x04, 0x12
        /*0c0e*/ 	.short	(.L_515 - .L_514)
	.align		4
.L_514:
        /*0c10*/ 	.word	index@(_ZN10layer_norm31ln_parallel_residual_bwd_kernelINS_13Kernel_traitsI6__halfS2_S2_S2_fjLj3072ELj1ELj1ELj4ELj16ENS_18Kernel_traits_baseILj3072ES2_S2_S2_S2_fjLj128EEEEELb1ELb0ELb1EEEvNS_9BwdParamsE)
        /*0c14*/ 	.word	0x00000000


	//----- nvinfo : EIATTR_MIN_STACK_SIZE
	.align		4
.L_515:
        /*0c18*/ 	.byte	0x04, 0x12
        /*0c1a*/ 	.short	(.L_517 - .L_516)
	.align		4
.L_516:
        /*0c1c*/ 	.word	index@(_ZN10layer_norm22ln_bwd_finalize_kernelINS_22Kernel_traits_finalizeILj3072E6__halfS2_S2_S2_fjLb0ELj1024ELj4ENS_18Kernel_traits_baseILj3072ES2_S2_S2_S2_fjLj1024EEEEELb0ELb0EEEvNS_9BwdParamsE)
        /*0c20*/ 	.word	0x00000000


	//----- nvinfo : EIATTR_MIN_STACK_SIZE
	.align		4
.L_517:
        /*0c24*/ 	.byte	0x04, 0x12
        /*0c26*/ 	.short	(.L_519 - .L_518)
	.align		4
.L_518:
        /*0c28*/ 	.word	index@(_ZN10layer_norm40ln_parallel_residual_bwd_finalize_kernelINS_22Kernel_traits_finalizeILj3072E6__halfS2_S2_S2_fjLb0ELj1024ELj4ENS_18Kernel_traits_baseILj3072ES2_S2_S2_S2_fjLj1024EEEEELb0EEEvNS_9BwdParamsE)
        /*0c2c*/ 	.word	0x00000000


	//----- nvinfo : EIATTR_MIN_STACK_SIZE
	.align		4
.L_519:
        /*0c30*/ 	.byte	0x04, 0x12
        /*0c32*/ 	.short	(.L_521 - .L_520)
	.align		4
.L_520:
        /*0c34*/ 	.word	index@(_ZN10layer_norm31ln_parallel_residual_bwd_kernelINS_13Kernel_traitsI6__halfS2_S2_S2_fjLj3072ELj1ELj1ELj4ELj16ENS_18Kernel_traits_baseILj3072ES2_S2_S2_S2_fjLj128EEEEELb1ELb1ELb0EEEvNS_9BwdParamsE)
        /*0c38*/ 	.word	0x00000000


	//----- nvinfo : EIATTR_MIN_STACK_SIZE
	.align		4
.L_521:
        /*0c3c*/ 	.byte	0x04, 0x12
        /*0c3e*/ 	.short	(.L_523 - .L_522)
	.align		4
.L_522:
        /*0c40*/ 	.word	index@(_ZN10layer_norm22ln_bwd_finalize_kernelINS_22Kernel_traits_finalizeILj3072E6__halfS2_S2_S2_fjLb0ELj1024ELj4ENS_18Kernel_traits_baseILj3072ES2_S2_S2_S2_fjLj1024EEEEELb0ELb1EEEvNS_9BwdParamsE)
        /*0c44*/ 	.word	0x00000000


	//----- nvinfo : EIATTR_MIN_STACK_SIZE
	.align		4
.L_523:
        /*0c48*/ 	.byte	0x04, 0x12
        /*0c4a*/ 	.short	(.L_525 - .L_524)
	.align		4
.L_524:
        /*0c4c*/ 	.word	index@(_ZN10layer_norm40ln_parallel_residual_bwd_finalize_kernelINS_22Kernel_traits_finalizeILj3072E6__halfS2_S2_S2_fjLb0ELj1024ELj4ENS_18Kernel_traits_baseILj3072ES2_S2_S2_S2_fjLj1024EEEEELb1EEEvNS_9BwdParamsE)
        /*0c50*/ 	.word	0x00000000


	//----- nvinfo : EIATTR_MIN_STACK_SIZE
	.align		4
.L_525:
        /*0c54*/ 	.byte	0x04, 0x12
        /*0c56*/ 	.short	(.L_527 - .L_526)
	.align		4
.L_526:
        /*0c58*/ 	.word	index@(_ZN10layer_norm31ln_parallel_residual_bwd_kernelINS_13Kernel_traitsI6__halfS2_S2_S2_fjLj3072ELj1ELj1ELj4ELj16ENS_18Kernel_traits_baseILj3072ES2_S2_S2_S2_fjLj128EEEEELb1ELb1ELb1EEEvNS_9BwdParamsE)
        /*0c5c*/ 	.word	0x00000000


	//----- nvinfo : EIATTR_MIN_STACK_SIZE
	.align		4
.L_527:
        /*0c60*/ 	.byte	0x04, 0x12
        /*0c62*/ 	.short	(.L_529 - .L_528)
	.align		4
.L_528:
        /*0c64*/ 	.word	index@(_ZN10layer_norm31ln_parallel_residual_bwd_kernelINS_13Kernel_traitsIf13__nv_bfloat16S2_S2_fjLj3072ELj1ELj1ELj4ELj16ENS_18Kernel_traits_baseILj3072EfS2_S2_S2_fjLj128EEEEELb0ELb0ELb0EEEvNS_9BwdParamsE)
        /*0c68*/ 	.word	0x00000000


	//----- nvinfo : EIATTR_MIN_STACK_SIZE
	.align		4
.L_529:
        /*0c6c*/ 	.byte	0x04, 0x12
        /*0c6e*/ 	.short	(.L_531 - .L_530)
	.align		4
.L_530:
        /*0c70*/ 	.word	index@(_ZN10layer_norm31ln_parallel_residual_bwd_kernelINS_13Kernel_traitsIf13__nv_bfloat16S2_S2_fjLj3072ELj1ELj1ELj4ELj16ENS_18Kernel_traits_baseILj3072EfS2_S2_S2_fjLj128EEEEELb0ELb0ELb1EEEvNS_9BwdParamsE)
        /*0c74*/ 	.word	0x00000000


	//----- nvinfo : EIATTR_MIN_STACK_SIZE
	.align		4
.L_531:
        /*0c78*/ 	.byte	0x04, 0x12
        /*0c7a*/ 	.short	(.L_533 - .L_532)
	.align		4
.L_532:
        /*0c7c*/ 	.word	index@(_ZN10layer_norm31ln_parallel_residual_bwd_kernelINS_13Kernel_traitsIf13__nv_bfloat16S2_S2_fjLj3072ELj1ELj1ELj4ELj16ENS_18Kernel_traits_baseILj3072EfS2_S2_S2_fjLj128EEEEELb0ELb1ELb0EEEvNS_9BwdParamsE)
        /*0c80*/ 	.word	0x00000000


	//----- nvinfo : EIATTR_MIN_STACK_SIZE
	.align		4
.L_533:
        /*0c84*/ 	.byte	0x04, 0x12
        /*0c86*/ 	.short	(.L_535 - .L_534)
	.align		4
.L_534:
        /*0c88*/ 	.word	index@(_ZN10layer_norm31ln_parallel_residual_bwd_kernelINS_13Kernel_traitsIf13__nv_bfloat16S2_S2_fjLj3072ELj1ELj1ELj4ELj16ENS_18Kernel_traits_baseILj3072EfS2_S2_S2_fjLj128EEEEELb0ELb1ELb1EEEvNS_9BwdParamsE)
        /*0c8c*/ 	.word	0x00000000


	//----- nvinfo : EIATTR_MIN_STACK_SIZE
	.align		4
.L_535:
        /*0c90*/ 	.byte	0x04, 0x12
        /*0c92*/ 	.short	(.L_537 - .L_536)
	.align		4
.L_536:
        /*0c94*/ 	.word	index@(_ZN10layer_norm31ln_parallel_residual_bwd_kernelINS_13Kernel_traitsIf13__nv_bfloat16S2_S2_fjLj3072ELj1ELj1ELj4ELj16ENS_18Kernel_traits_baseILj3072EfS2_S2_S2_fjLj128EEEEELb1ELb0ELb0EEEvNS_9BwdParamsE)
        /*0c98*/ 	.word	0x00000000


	//----- nvinfo : EIATTR_MIN_STACK_SIZE
	.align		4
.L_537:
        /*0c9c*/ 	.byte	0x04, 0x12
        /*0c9e*/ 	.short	(.L_539 - .L_538)
	.align		4
.L_538:
        /*0ca0*/ 	.word	index@(_ZN10layer_norm31ln_parallel_residual_bwd_kernelINS_13Kernel_traitsIf13__nv_bfloat16S2_S2_fjLj3072ELj1ELj1ELj4ELj16ENS_18Kernel_traits_baseILj3072EfS2_S2_S2_fjLj128EEEEELb1ELb0ELb1EEEvNS_9BwdParamsE)
        /*0ca4*/ 	.word	0x00000000


	//----- nvinfo : EIATTR_MIN_STACK_SIZE
	.align		4
.L_539:
        /*0ca8*/ 	.byte	0x04, 0x12
        /*0caa*/ 	.short	(.L_541 - .L_540)
	.align		4
.L_540:
        /*0cac*/ 	.word	index@(_ZN10layer_norm22ln_bwd_finalize_kernelINS_22Kernel_traits_finalizeILj3072Ef13__nv_bfloat16S2_S2_fjLb0ELj1024ELj4ENS_18Kernel_traits_baseILj3072EfS2_S2_S2_fjLj1024EEEEELb0ELb0EEEvNS_9BwdParamsE)
        /*0cb0*/ 	.word	0x00000000


	//----- nvinfo : EIATTR_MIN_STACK_SIZE
	.align		4
.L_541:
        /*0cb4*/ 	.byte	0x04, 0x12
        /*0cb6*/ 	.short	(.L_543 - .L_542)
	.align		4
.L_542:
        /*0cb8*/ 	.word	index@(_ZN10layer_norm40ln_parallel_residual_bwd_finalize_kernelINS_22Kernel_traits_finalizeILj3072Ef13__nv_bfloat16S2_S2_fjLb0ELj1024ELj4ENS_18Kernel_traits_baseILj3072EfS2_S2_S2_fjLj1024EEEEELb0EEEvNS_9BwdParamsE)
        /*0cbc*/ 	.word	0x00000000


	//----- nvinfo : EIATTR_MIN_STACK_SIZE
	.align		4
.L_543:
        /*0cc0*/ 	.byte	0x04, 0x12
        /*0cc2*/ 	.short	(.L_545 - .L_544)
	.align		4
.L_544:
        /*0cc4*/ 	.word	index@(_ZN10layer_norm31ln_parallel_residual_bwd_kernelINS_13Kernel_traitsIf13__nv_bfloat16S2_S2_fjLj3072ELj1ELj1ELj4ELj16ENS_18Kernel_traits_baseILj3072EfS2_S2_S2_fjLj128EEEEELb1ELb1ELb0EEEvNS_9BwdParamsE)
        /*0cc8*/ 	.word	0x00000000


	//----- nvinfo : EIATTR_MIN_STACK_SIZE
	.align		4
.L_545:
        /*0ccc*/ 	.byte	0x04, 0x12
        /*0cce*/ 	.short	(.L_547 - .L_546)
	.align		4
.L_546:
        /*0cd0*/ 	.word	index@(_ZN10layer_norm22ln_bwd_finalize_kernelINS_22Kernel_traits_finalizeILj3072Ef13__nv_bfloat16S2_S2_fjLb0ELj1024ELj4ENS_18Kernel_traits_baseILj3072EfS2_S2_S2_fjLj1024EEEEELb0ELb1EEEvNS_9BwdParamsE)
        /*0cd4*/ 	.word	0x00000000


	//----- nvinfo : EIATTR_MIN_STACK_SIZE
	.align		4
.L_547:
        /*0cd8*/ 	.byte	0x04, 0x12
        /*0cda*/ 	.short	(.L_549 - .L_548)
	.align		4
.L_548:
        /*0cdc*/ 	.word	index@(_ZN10layer_norm40ln_parallel_residual_bwd_finalize_kernelINS_22Kernel_traits_finalizeILj3072Ef13__nv_bfloat16S2_S2_fjLb0ELj1024ELj4ENS_18Kernel_traits_baseILj3072EfS2_S2_S2_fjLj1024EEEEELb1EEEvNS_9BwdParamsE)
        /*0ce0*/ 	.word	0x00000000


	//----- nvinfo : EIATTR_MIN_STACK_SIZE
	.align		4
.L_549:
        /*0ce4*/ 	.byte	0x04, 0x12
        /*0ce6*/ 	.short	(.L_551 - .L_550)
	.align		4
.L_550:
        /*0ce8*/ 	.word	index@(_ZN10layer_norm31ln_parallel_residual_bwd_kernelINS_13Kernel_traitsIf13__nv_bfloat16S2_S2_fjLj3072ELj1ELj1ELj4ELj16ENS_18Kernel_traits_baseILj3072EfS2_S2_S2_fjLj128EEEEELb1ELb1ELb1EEEvNS_9BwdParamsE)
        /*0cec*/ 	.word	0x00000000


	//----- nvinfo : EIATTR_MIN_STACK_SIZE
	.align		4
.L_551:
        /*0cf0*/ 	.byte	0x04, 0x12
        /*0cf2*/ 	.short	(.L_553 - .L_552)
	.align		4
.L_552:
        /*0cf4*/ 	.word	index@(_ZN10layer_norm31ln_parallel_residual_bwd_kernelINS_13Kernel_traitsI13__nv_bfloat16S2_fS2_fjLj3072ELj1ELj1ELj4ELj16ENS_18Kernel_traits_baseILj3072ES2_S2_fS2_fjLj128EEEEELb0ELb0ELb0EEEvNS_9BwdParamsE)
        /*0cf8*/ 	.word	0x00000000


	//----- nvinfo : EIATTR_MIN_STACK_SIZE
	.align		4
.L_553:
        /*0cfc*/ 	.byte	0x04, 0x12
        /*0cfe*/ 	.short	(.L_555 - .L_554)
	.align		4
.L_554:
        /*0d00*/ 	.word	index@(_ZN10layer_norm31ln_parallel_residual_bwd_kernelINS_13Kernel_traitsI13__nv_bfloat16S2_fS2_fjLj3072ELj1ELj1ELj4ELj16ENS_18Kernel_traits_baseILj3072ES2_S2_fS2_fjLj128EEEEELb0ELb0ELb1EEEvNS_9BwdParamsE)
        /*0d04*/ 	.word	0x00000000


	//----- nvinfo : EIATTR_MIN_STACK_SIZE
	.align		4
.L_555:
        /*0d08*/ 	.byte	0x04, 0x12
        /*0d0a*/ 	.short	(.L_557 - .L_556)
	.align		4
.L_556:
        /*0d0c*/ 	.word	index@(_ZN10layer_norm31ln_parallel_residual_bwd_kernelINS_13Kernel_traitsI13__nv_bfloat16S2_fS2_fjLj3072ELj1ELj1ELj4ELj16ENS_18Kernel_traits_baseILj3072ES2_S2_fS2_fjLj128EEEEELb0ELb1ELb0EEEvNS_9BwdParamsE)
        /*0d10*/ 	.word	0x00000000


	//----- nvinfo : EIATTR_MIN_STACK_SIZE
	.align		4
.L_557:
        /*0d14*/ 	.byte	0x04, 0x12
        /*0d16*/ 	.short	(.L_559 - .L_558)
	.align		4
.L_558:
        /*0d18*/ 	.word	index@(_ZN10layer_norm31ln_parallel_residual_bwd_kernelINS_13Kernel_traitsI13__nv_bfloat16S2_fS2_fjLj3072ELj1ELj1ELj4ELj16ENS_18Kernel_traits_baseILj3072ES2_S2_fS2_fjLj128EEEEELb0ELb1ELb1EEEvNS_9BwdParamsE)
        /*0d1c*/ 	.word	0x00000000


	//----- nvinfo : EIATTR_MIN_STACK_SIZE
	.align		4
.L_559:
        /*0d20*/ 	.byte	0x04, 0x12
        /*0d22*/ 	.short	(.L_561 - .L_560)
	.align		4
.L_560:
        /*0d24*/ 	.word	index@(_ZN10layer_norm31ln_parallel_residual_bwd_kernelINS_13Kernel_traitsI13__nv_bfloat16S2_fS2_fjLj3072ELj1ELj1ELj4ELj16ENS_18Kernel_traits_baseILj3072ES2_S2_fS2_fjLj128EEEEELb1ELb0ELb0EEEvNS_9BwdParamsE)
        /*0d28*/ 	.word	0x00000000


	//----- nvinfo : EIATTR_MIN_STACK_SIZE
	.align		4
.L_561:
        /*0d2c*/ 	.byte	0x04, 0x12
        /*0d2e*/ 	.short	(.L_563 - .L_562)
	.align		4
.L_562:
        /*0d30*/ 	.word	index@(_ZN10layer_norm31ln_parallel_residual_bwd_kernelINS_13Kernel_traitsI13__nv_bfloat16S2_fS2_fjLj3072ELj1ELj1ELj4ELj16ENS_18Kernel_traits_baseILj3072ES2_S2_fS2_fjLj128EEEEELb1ELb0ELb1EEEvNS_9BwdParamsE)
        /*0d34*/ 	.word	0x00000038


	//----- nvinfo : EIATTR_MIN_STACK_SIZE
	.align		4
.L_563:
        /*0d38*/ 	.byte	0x04, 0x12
        /*0d3a*/ 	.short	(.L_565 - .L_564)
	.align		4
.L_564:
        /*0d3c*/ 	.word	index@(_ZN10layer_norm22ln_bwd_finalize_kernelINS_22Kernel_traits_finalizeILj3072E13__nv_bfloat16S2_fS2_fjLb0ELj1024ELj4ENS_18Kernel_traits_baseILj3072ES2_S2_fS2_fjLj1024EEEEELb0ELb0EEEvNS_9BwdParamsE)
        /*0d40*/ 	.word	0x00000000


	//----- nvinfo : EIATTR_MIN_STACK_SIZE
	.align		4
.L_565:
        /*0d44*/ 	.byte	0x04, 0x12
        /*0d46*/ 	.short	(.L_567 - .L_566)
	.align		4
.L_566:
        /*0d48*/ 	.word	index@(_ZN10layer_norm40ln_parallel_residual_bwd_finalize_kernelINS_22Kernel_traits_finalizeILj3072E13__nv_bfloat16S2_fS2_fjLb0ELj1024ELj4ENS_18Kernel_traits_baseILj3072ES2_S2_fS2_fjLj1024EEEEELb0EEEvNS_9BwdParamsE)
        /*0d4c*/ 	.word	0x00000000


	//----- nvinfo : EIATTR_MIN_STACK_SIZE
	.align		4
.L_567:
        /*0d50*/ 	.byte	0x04, 0x12
        /*0d52*/ 	.short	(.L_569 - .L_568)
	.align		4
.L_568:
        /*0d54*/ 	.word	index@(_ZN10layer_norm31ln_parallel_residual_bwd_kernelINS_13Kernel_traitsI13__nv_bfloat16S2_fS2_fjLj3072ELj1ELj1ELj4ELj16ENS_18Kernel_traits_baseILj3072ES2_S2_fS2_fjLj128EEEEELb1ELb1ELb0EEEvNS_9BwdParamsE)
        /*0d58*/ 	.word	0x00000000


	//----- nvinfo : EIATTR_MIN_STACK_SIZE
	.align		4
.L_569:
        /*0d5c*/ 	.byte	0x04, 0x12
        /*0d5e*/ 	.short	(.L_571 - .L_570)
	.align		4
.L_570:
        /*0d60*/ 	.word	index@(_ZN10layer_norm22ln_bwd_finalize_kernelINS_22Kernel_traits_finalizeILj3072E13__nv_bfloat16S2_fS2_fjLb0ELj1024ELj4ENS_18Kernel_traits_baseILj3072ES2_S2_fS2_fjLj1024EEEEELb0ELb1EEEvNS_9BwdParamsE)
        /*0d64*/ 	.word	0x00000000


	//----- nvinfo : EIATTR_MIN_STACK_SIZE
	.align		4
.L_571:
        /*0d68*/ 	.byte	0x04, 0x12
        /*0d6a*/ 	.short	(.L_573 - .L_572)
	.align		4
.L_572:
        /*0d6c*/ 	.word	index@(_ZN10layer_norm40ln_parallel_residual_bwd_finalize_kernelINS_22Kernel_traits_finalizeILj3072E13__nv_bfloat16S2_fS2_fjLb0ELj1024ELj4ENS_18Kernel_traits_baseILj3072ES2_S2_fS2_fjLj1024EEEEELb1EEEvNS_9BwdParamsE)
        /*0d70*/ 	.word	0x00000000


	//----- nvinfo : EIATTR_MIN_STACK_SIZE
	.align		4
.L_573:
        /*0d74*/ 	.byte	0x04, 0x12
        /*0d76*/ 	.short	(.L_575 - .L_574)
	.align		4
.L_574:
        /*0d78*/ 	.word	index@(_ZN10layer_norm31ln_parallel_residual_bwd_kernelINS_13Kernel_traitsI13__nv_bfloat16S2_fS2_fjLj3072ELj1ELj1ELj4ELj16ENS_18Kernel_traits_baseILj3072ES2_S2_fS2_fjLj128EEEEELb1ELb1ELb1EEEvNS_9BwdParamsE)
        /*0d7c*/ 	.word	0x00000000


	//----- nvinfo : EIATTR_MIN_STACK_SIZE
	.align		4
.L_575:
        /*0d80*/ 	.byte	0x04, 0x12
        /*0d82*/ 	.short	(.L_577 - .L_576)
	.align		4
.L_576:
        /*0d84*/ 	.word	index@(_ZN10layer_norm31ln_parallel_residual_bwd_kernelINS_13Kernel_traitsIf13__nv_bfloat16fS2_fjLj3072ELj1ELj1ELj4ELj16ENS_18Kernel_traits_baseILj3072EfS2_fS2_fjLj128EEEEELb0ELb0ELb0EEEvNS_9BwdParamsE)
        /*0d88*/ 	.word	0x00000000


	//----- nvinfo : EIATTR_MIN_STACK_SIZE
	.align		4
.L_577:
        /*0d8c*/ 	.byte	0x04, 0x12
        /*0d8e*/ 	.short	(.L_579 - .L_578)
	.align		4
.L_578:
        /*0d90*/ 	.word	index@(_ZN10layer_norm31ln_parallel_residual_bwd_kernelINS_13Kernel_traitsIf13__nv_bfloat16fS2_fjLj3072ELj1ELj1ELj4ELj16ENS_18Kernel_traits_baseILj3072EfS2_fS2_fjLj128EEEEELb0ELb0ELb1EEEvNS_9BwdParamsE)
        /*0d94*/ 	.word	0x00000000


	//----- nvinfo : EIATTR_MIN_STACK_SIZE
	.align		4
.L_579:
        /*0d98*/ 	.byte	0x04, 0x12
        /*0d9a*/ 	.short	(.L_581 - .L_580)
	.align		4
.L_580:
        /*0d9c*/ 	.word	index@(_ZN10layer_norm31ln_parallel_residual_bwd_kernelINS_13Kernel_traitsIf13__nv_bfloat16fS2_fjLj3072ELj1ELj1ELj4ELj16ENS_18Kernel_traits_baseILj3072EfS2_fS2_fjLj128EEEEELb0ELb1ELb0EEEvNS_9BwdParamsE)
        /*0da0*/ 	.word	0x00000000


	//----- nvinfo : EIATTR_MIN_STACK_SIZE
	.align		4
.L_581:
        /*0da4*/ 	.byte	0x04, 0x12
        /*0da6*/ 	.short	(.L_583 - .L_582)
	.align		4
.L_582:
        /*0da8*/ 	.word	index@(_ZN10layer_norm31ln_parallel_residual_bwd_kernelINS_13Kernel_traitsIf13__nv_bfloat16fS2_fjLj3072ELj1ELj1ELj4ELj16ENS_18Kernel_traits_baseILj3072EfS2_fS2_fjLj128EEEEELb0ELb1ELb1EEEvNS_9BwdParamsE)
        /*0dac*/ 	.word	0x00000000


	//----- nvinfo : EIATTR_MIN_STACK_SIZE
	.align		4
.L_583:
        /*0db0*/ 	.byte	0x04, 0x12
        /*0db2*/ 	.short	(.L_585 - .L_584)
	.align		4
.L_584:
        /*0db4*/ 	.word	index@(_ZN10layer_norm31ln_parallel_residual_bwd_kernelINS_13Kernel_traitsIf13__nv_bfloat16fS2_fjLj3072ELj1ELj1ELj4ELj16ENS_18Kernel_traits_baseILj3072EfS2_fS2_fjLj128EEEEELb1ELb0ELb0EEEvNS_9BwdParamsE)
        /*0db8*/ 	.word	0x00000030


	//----- nvinfo : EIATTR_MIN_STACK_SIZE
	.align		4
.L_585:
        /*0dbc*/ 	.byte	0x04, 0x12
        /*0dbe*/ 	.short	(.L_587 - .L_586)
	.align		4
.L_586:
        /*0dc0*/ 	.word	index@(_ZN10layer_norm31ln_parallel_residual_bwd_kernelINS_13Kernel_traitsIf13__nv_bfloat16fS2_fjLj3072ELj1ELj1ELj4ELj16ENS_18Kernel_traits_baseILj3072EfS2_fS2_fjLj128EEEEELb1ELb0ELb1EEEvNS_9BwdParamsE)
        /*0dc4*/ 	.word	0x00000038


	//----- nvinfo : EIATTR_MIN_STACK_SIZE
	.align		4
.L_587:
        /*0dc8*/ 	.byte	0x04, 0x12
        /*0dca*/ 	.short	(.L_589 - .L_588)
	.align		4
.L_588:
        /*0dcc*/ 	.word	index@(_ZN10layer_norm22ln_bwd_finalize_kernelINS_22Kernel_traits_finalizeILj3072Ef13__nv_bfloat16fS2_fjLb0ELj1024ELj4ENS_18Kernel_traits_baseILj3072EfS2_fS2_fjLj1024EEEEELb0ELb0EEEvNS_9BwdParamsE)
        /*0dd0*/ 	.word	0x00000000


	//----- nvinfo : EIATTR_MIN_STACK_SIZE
	.align		4
.L_589:
        /*0dd4*/ 	.byte	0x04, 0x12
        /*0dd6*/ 	.short	(.L_591 - .L_590)
	.align		4
.L_590:
        /*0dd8*/ 	.word	index@(_ZN10layer_norm40ln_parallel_residual_bwd_finalize_kernelINS_22Kernel_traits_finalizeILj3072Ef13__nv_bfloat16fS2_fjLb0ELj1024ELj4ENS_18Kernel_traits_baseILj3072EfS2_fS2_fjLj1024EEEEELb0EEEvNS_9BwdParamsE)
        /*0ddc*/ 	.word	0x00000000


	//----- nvinfo : EIATTR_MIN_STACK_SIZE
	.align		4
.L_591:
        /*0de0*/ 	.byte	0x04, 0x12
        /*0de2*/ 	.short	(.L_593 - .L_592)
	.align		4
.L_592:
        /*0de4*/ 	.word	index@(_ZN10layer_norm31ln_parallel_residual_bwd_kernelINS_13Kernel_traitsIf13__nv_bfloat16fS2_fjLj3072ELj1ELj1ELj4ELj16ENS_18Kernel_traits_baseILj3072EfS2_fS2_fjLj128EEEEELb1ELb1ELb0EEEvNS_9BwdParamsE)
        /*0de8*/ 	.word	0x00000000


	//----- nvinfo : EIATTR_MIN_STACK_SIZE
	.align		4
.L_593:
        /*0dec*/ 	.byte	0x04, 0x12
        /*0dee*/ 	.short	(.L_595 - .L_594)
	.align		4
.L_594:
        /*0df0*/ 	.word	index@(_ZN10layer_norm22ln_bwd_finalize_kernelINS_22Kernel_traits_finalizeILj3072Ef13__nv_bfloat16fS2_fjLb0ELj1024ELj4ENS_18Kernel_traits_baseILj3072EfS2_fS2_fjLj1024EEEEELb0ELb1EEEvNS_9BwdParamsE)
        /*0df4*/ 	.word	0x00000000


	//----- nvinfo : EIATTR_MIN_STACK_SIZE
	.align		4
.L_595:
        /*0df8*/ 	.byte	0x04, 0x12
        /*0dfa*/ 	.short	(.L_597 - .L_596)
	.align		4
.L_596:
        /*0dfc*/ 	.word	index@(_ZN10layer_norm40ln_parallel_residual_bwd_finalize_kernelINS_22Kernel_traits_finalizeILj3072Ef13__nv_bfloat16fS2_fjLb0ELj1024ELj4ENS_18Kernel_traits_baseILj3072EfS2_fS2_fjLj1024EEEEELb1EEEvNS_9BwdParamsE)
        /*0e00*/ 	.word	0x00000000


	//----- nvinfo : EIATTR_MIN_STACK_SIZE
	.align		4
.L_597:
        /*0e04*/ 	.byte	0x04, 0x12
        /*0e06*/ 	.short	(.L_599 - .L_598)
	.align		4
.L_598:
        /*0e08*/ 	.word	index@(_ZN10layer_norm31ln_parallel_residual_bwd_kernelINS_13Kernel_traitsIf13__nv_bfloat16fS2_fjLj3072ELj1ELj1ELj4ELj16ENS_18Kernel_traits_baseILj3072EfS2_fS2_fjLj128EEEEELb1ELb1ELb1EEEvNS_9BwdParamsE)
        /*0e0c*/ 	.word	0x00000000


	//----- nvinfo : EIATTR_MIN_STACK_SIZE
	.align		4
.L_599:
        /*0e10*/ 	.byte	0x04, 0x12
        /*0e12*/ 	.short	(.L_601 - .L_600)
	.align		4
.L_600:
        /*0e14*/ 	.word	index@(_ZN10layer_norm31ln_parallel_residual_bwd_kernelINS_13Kernel_traitsIf6__halfS2_S2_fjLj3072ELj1ELj1ELj4ELj16ENS_18Kernel_traits_baseILj3072EfS2_S2_S2_fjLj128EEEEELb0ELb0ELb0EEEvNS_9BwdParamsE)
        /*0e18*/ 	.word	0x00000000


	//----- nvinfo : EIATTR_MIN_STACK_SIZE
	.align		4
.L_601:
        /*0e1c*/ 	.byte	0x04, 0x12
        /*0e1e*/ 	.short	(.L_603 - .L_602)
	.align		4
.L_602:
        /*0e20*/ 	.word	index@(_ZN10layer_norm31ln_parallel_residual_bwd_kernelINS_13Kernel_traitsIf6__halfS2_S2_fjLj3072ELj1ELj1ELj4ELj16ENS_18Kernel_traits_baseILj3072EfS2_S2_S2_fjLj128EEEEELb0ELb0ELb1EEEvNS_9BwdParamsE)
        /*0e24*/ 	.word	0x00000000


	//----- nvinfo : EIATTR_MIN_STACK_SIZE
	.align		4
.L_603:
        /*0e28*/ 	.byte	0x04, 0x12
        /*0e2a*/ 	.short	(.L_605 - .L_604)
	.align		4
.L_604:
        /*0e2c*/ 	.word	index@(_ZN10layer_norm31ln_parallel_residual_bwd_kernelINS_13Kernel_traitsIf6__halfS2_S2_fjLj3072ELj1ELj1ELj4ELj16ENS_18Kernel_traits_baseILj3072EfS2_S2_S2_fjLj128EEEEELb0ELb1ELb0EEEvNS_9BwdParamsE)
        /*0e30*/ 	.word	0x00000000


	//----- nvinfo : EIATTR_MIN_STACK_SIZE
	.align		4
.L_605:
        /*0e34*/ 	.byte	0x04, 0x12
        /*0e36*/ 	.short	(.L_607 - .L_606)
	.align		4
.L_606:
        /*0e38*/ 	.word	index@(_ZN10layer_norm31ln_parallel_residual_bwd_kernelINS_13Kernel_traitsIf6__halfS2_S2_fjLj3072ELj1ELj1ELj4ELj16ENS_18Kernel_traits_baseILj3072EfS2_S2_S2_fjLj128EEEEELb0ELb1ELb1EEEvNS_9BwdParamsE)
        /*0e3c*/ 	.word	0x00000000


	//----- nvinfo : EIATTR_MIN_STACK_SIZE
	.align		4
.L_607:
        /*0e40*/ 	.byte	0x04, 0x12
        /*0e42*/ 	.short	(.L_609 - .L_608)
	.align		4
.L_608:
        /*0e44*/ 	.word	index@(_ZN10layer_norm31ln_parallel_residual_bwd_kernelINS_13Kernel_traitsIf6__halfS2_S2_fjLj3072ELj1ELj1ELj4ELj16ENS_18Kernel_traits_baseILj3072EfS2_S2_S2_fjLj128EEEEELb1ELb0ELb0EEEvNS_9BwdParamsE)
        /*0e48*/ 	.word	0x00000000


	//----- nvinfo : EIATTR_MIN_STACK_SIZE
	.align		4
.L_609:
        /*0e4c*/ 	.byte	0x04, 0x12
        /*0e4e*/ 	.short	(.L_611 - .L_610)
	.align		4
.L_610:
        /*0e50*/ 	.word	index@(_ZN10layer_norm31ln_parallel_residual_bwd_kernelINS_13Kernel_traitsIf6__halfS2_S2_fjLj3072ELj1ELj1ELj4ELj16ENS_18Kernel_traits_baseILj3072EfS2_S2_S2_fjLj128EEEEELb1ELb0ELb1EEEvNS_9BwdParamsE)
        /*0e54*/ 	.word	0x00000000


	//----- nvinfo : EIATTR_MIN_STACK_SIZE
	.align		4
.L_611:
        /*0e58*/ 	.byte	0x04, 0x12
        /*0e5a*/ 	.short	(.L_613 - .L_612)
	.align		4
.L_612:
        /*0e5c*/ 	.word	index@(_ZN10layer_norm22ln_bwd_finalize_kernelINS_22Kernel_traits_finalizeILj3072Ef6__halfS2_S2_fjLb0ELj1024ELj4ENS_18Kernel_traits_baseILj3072EfS2_S2_S2_fjLj1024EEEEELb0ELb0EEEvNS_9BwdParamsE)
        /*0e60*/ 	.word	0x00000000


	//----- nvinfo : EIATTR_MIN_STACK_SIZE
	.align		4
.L_613:
        /*0e64*/ 	.byte	0x04, 0x12
        /*0e66*/ 	.short	(.L_615 - .L_614)
	.align		4
.L_614:
        /*0e68*/ 	.word	index@(_ZN10layer_norm40ln_parallel_residual_bwd_finalize_kernelINS_22Kernel_traits_finalizeILj3072Ef6__halfS2_S2_fjLb0ELj1024ELj4ENS_18Kernel_traits_baseILj3072EfS2_S2_S2_fjLj1024EEEEELb0EEEvNS_9BwdParamsE)
        /*0e6c*/ 	.word	0x00000000


	//----- nvinfo : EIATTR_MIN_STACK_SIZE
	.align		4
.L_615:
        /*0e70*/ 	.byte	0x04, 0x12
        /*0e72*/ 	.short	(.L_617 - .L_616)
	.align		4
.L_616:
        /*0e74*/ 	.word	index@(_ZN10layer_norm31ln_parallel_residual_bwd_kernelINS_13Kernel_traitsIf6__halfS2_S2_fjLj3072ELj1ELj1ELj4ELj16ENS_18Kernel_traits_baseILj3072EfS2_S2_S2_fjLj128EEEEELb1ELb1ELb0EEEvNS_9BwdParamsE)
        /*0e78*/ 	.word	0x00000000


	//----- nvinfo : EIATTR_MIN_STACK_SIZE
	.align		4
.L_617:
        /*0e7c*/ 	.byte	0x04, 0x12
        /*0e7e*/ 	.short	(.L_619 - .L_618)
	.align		4
.L_618:
        /*0e80*/ 	.word	index@(_ZN10layer_norm22ln_bwd_finalize_kernelINS_22Kernel_traits_finalizeILj3072Ef6__halfS2_S2_fjLb0ELj1024ELj4ENS_18Kernel_traits_baseILj3072EfS2_S2_S2_fjLj1024EEEEELb0ELb1EEEvNS_9BwdParamsE)
        /*0e84*/ 	.word	0x00000000


	//----- nvinfo : EIATTR_MIN_STACK_SIZE
	.align		4
.L_619:
        /*0e88*/ 	.byte	0x04, 0x12
        /*0e8a*/ 	.short	(.L_621 - .L_620)
	.align		4
.L_620:
        /*0e8c*/ 	.word	index@(_ZN10layer_norm40ln_parallel_residual_bwd_finalize_kernelINS_22Kernel_traits_finalizeILj3072Ef6__halfS2_S2_fjLb0ELj1024ELj4ENS_18Kernel_traits_baseILj3072EfS2_S2_S2_fjLj1024EEEEELb1EEEvNS_9BwdParamsE)
        /*0e90*/ 	.word	0x00000000


	//----- nvinfo : EIATTR_MIN_STACK_SIZE
	.align		4
.L_621:
        /*0e94*/ 	.byte	0x04, 0x12
        /*0e96*/ 	.short	(.L_623 - .L_622)
	.align		4
.L_622:
        /*0e98*/ 	.word	index@(_ZN10layer_norm31ln_parallel_residual_bwd_kernelINS_13Kernel_traitsIf6__halfS2_S2_fjLj3072ELj1ELj1ELj4ELj16ENS_18Kernel_traits_baseILj3072EfS2_S2_S2_fjLj128EEEEELb1ELb1ELb1EEEvNS_9BwdParamsE)
        /*0e9c*/ 	.word	0x00000000


	//----- nvinfo : EIATTR_MIN_STACK_SIZE
	.align		4
.L_623:
        /*0ea0*/ 	.byte	0x04, 0x12
        /*0ea2*/ 	.short	(.L_625 - .L_624)
	.align		4
.L_624:
        /*0ea4*/ 	.word	index@(_ZN10layer_norm31ln_parallel_residual_bwd_kernelINS_13Kernel_traitsI6__halfS2_fS2_fjLj3072ELj1ELj1ELj4ELj16ENS_18Kernel_traits_baseILj3072ES2_S2_fS2_fjLj128EEEEELb0ELb0ELb0EEEvNS_9BwdParamsE)
        /*0ea8*/ 	.word	0x00000000


	//----- nvinfo : EIATTR_MIN_STACK_SIZE
	.align		4
.L_625:
        /*0eac*/ 	.byte	0x04, 0x12
        /*0eae*/ 	.short	(.L_627 - .L_626)
	.align		4
.L_626:
        /*0eb0*/ 	.word	index@(_ZN10layer_norm31ln_parallel_residual_bwd_kernelINS_13Kernel_traitsI6__halfS2_fS2_fjLj3072ELj1ELj1ELj4ELj16ENS_18Kernel_traits_baseILj3072ES2_S2_fS2_fjLj128EEEEELb0ELb0ELb1EEEvNS_9BwdParamsE)
        /*0eb4*/ 	.word	0x00000010


	//----- nvinfo : EIATTR_MIN_STACK_SIZE
	.align		4
.L_627:
        /*0eb8*/ 	.byte	0x04, 0x12
        /*0eba*/ 	.short	(.L_629 - .L_628)
	.align		4
.L_628:
        /*0ebc*/ 	.word	index@(_ZN10layer_norm31ln_parallel_residual_bwd_kernelINS_13Kernel_traitsI6__halfS2_fS2_fjLj3072ELj1ELj1ELj4ELj16ENS_18Kernel_traits_baseILj3072ES2_S2_fS2_fjLj128EEEEELb0ELb1ELb0EEEvNS_9BwdParamsE)
        /*0ec0*/ 	.word	0x00000000


	//----- nvinfo : EIATTR_MIN_STACK_SIZE
	.align		4
.L_629:
        /*0ec4*/ 	.byte	0x04, 0x12
        /*0ec6*/ 	.short	(.L_631 - .L_630)
	.align		4
.L_630:
        /*0ec8*/ 	.word	index@(_ZN10layer_norm31ln_parallel_residual_bwd_kernelINS_13Kernel_traitsI6__halfS2_fS2_fjLj3072ELj1ELj1ELj4ELj16ENS_18Kernel_traits_baseILj3072ES2_S2_fS2_fjLj128EEEEELb0ELb1ELb1EEEvNS_9BwdParamsE)
        /*0ecc*/ 	.word	0x00000000


	//----- nvinfo : EIATTR_MIN_STACK_SIZE
	.align		4
.L_631:
        /*0ed0*/ 	.byte	0x04, 0x12
        /*0ed2*/ 	.short	(.L_633 - .L_632)
	.align		4
.L_632:
        /*0ed4*/ 	.word	index@(_ZN10layer_norm31ln_parallel_residual_bwd_kernelINS_13Kernel_traitsI6__halfS2_fS2_fjLj3072ELj1ELj1ELj4ELj16ENS_18Kernel_traits_baseILj3072ES2_S2_fS2_fjLj128EEEEELb1ELb0ELb0EEEvNS_9BwdParamsE)
        /*0ed8*/ 	.word	0x00000000


	//----- nvinfo : EIATTR_MIN_STACK_SIZE
	.align		4
.L_633:
        /*0edc*/ 	.byte	0x04, 0x12
        /*0ede*/ 	.short	(.L_635 - .L_634)
	.align		4
.L_634:
        /*0ee0*/ 	.word	index@(_ZN10layer_norm31ln_parallel_residual_bwd_kernelINS_13Kernel_traitsI6__halfS2_fS2_fjLj3072ELj1ELj1ELj4ELj16ENS_18Kernel_traits_baseILj3072ES2_S2_fS2_fjLj128EEEEELb1ELb0ELb1EEEvNS_9BwdParamsE)
        /*0ee4*/ 	.word	0x00000040


	//----- nvinfo : EIATTR_MIN_STACK_SIZE
	.align		4
.L_635:
        /*0ee8*/ 	.byte	0x04, 0x12
        /*0eea*/ 	.short	(.L_637 - .L_636)
	.align		4
.L_636:
        /*0eec*/ 	.word	index@(_ZN10layer_norm22ln_bwd_finalize_kernelINS_22Kernel_traits_finalizeILj3072E6__halfS2_fS2_fjLb0ELj1024ELj4ENS_18Kernel_traits_baseILj3072ES2_S2_fS2_fjLj1024EEEEELb0ELb0EEEvNS_9BwdParamsE)
        /*0ef0*/ 	.word	0x00000000


	//----- nvinfo : EIATTR_MIN_STACK_SIZE
	.align		4
.L_637:
        /*0ef4*/ 	.byte	0x04, 0x12
        /*0ef6*/ 	.short	(.L_639 - .L_638)
	.align		4
.L_638:
        /*0ef8*/ 	.word	index@(_ZN10layer_norm40ln_parallel_residual_bwd_finalize_kernelINS_22Kernel_traits_finalizeILj3072E6__halfS2_fS2_fjLb0ELj1024ELj4ENS_18Kernel_traits_baseILj3072ES2_S2_fS2_fjLj1024EEEEELb0EEEvNS_9BwdParamsE)
        /*0efc*/ 	.word	0x00000000


	//----- nvinfo : EIATTR_MIN_STACK_SIZE
	.align		4
.L_639:
        /*0f00*/ 	.byte	0x04, 0x12
        /*0f02*/ 	.short	(.L_641 - .L_640)
	.align		4
.L_640:
        /*0f04*/ 	.word	index@(_ZN10layer_norm31ln_parallel_residual_bwd_kernelINS_13Kernel_traitsI6__halfS2_fS2_fjLj3072ELj1ELj1ELj4ELj16ENS_18Kernel_traits_baseILj3072ES2_S2_fS2_fjLj128EEEEELb1ELb1ELb0EEEvNS_9BwdParamsE)
        /*0f08*/ 	.word	0x00000000


	//----- nvinfo : EIATTR_MIN_STACK_SIZE
	.align		4
.L_641:
        /*0f0c*/ 	.byte	0x04, 0x12
        /*0f0e*/ 	.short	(.L_643 - .L_642)
	.align		4
.L_642:
        /*0f10*/ 	.word	index@(_ZN10layer_norm22ln_bwd_finalize_kernelINS_22Kernel_traits_finalizeILj3072E6__halfS2_fS2_fjLb0ELj1024ELj4ENS_18Kernel_traits_baseILj3072ES2_S2_fS2_fjLj1024EEEEELb0ELb1EEEvNS_9BwdParamsE)
        /*0f14*/ 	.word	0x00000000


	//----- nvinfo : EIATTR_MIN_STACK_SIZE
	.align		4
.L_643:
        /*0f18*/ 	.byte	0x04, 0x12
        /*0f1a*/ 	.short	(.L_645 - .L_644)
	.align		4
.L_644:
        /*0f1c*/ 	.word	index@(_ZN10layer_norm40ln_parallel_residual_bwd_finalize_kernelINS_22Kernel_traits_finalizeILj3072E6__halfS2_fS2_fjLb0ELj1024ELj4ENS_18Kernel_traits_baseILj3072ES2_S2_fS2_fjLj1024EEEEELb1EEEvNS_9BwdParamsE)
        /*0f20*/ 	.word	0x00000000


	//----- nvinfo : EIATTR_MIN_STACK_SIZE
	.align		4
.L_645:
        /*0f24*/ 	.byte	0x04, 0x12
        /*0f26*/ 	.short	(.L_647 - .L_646)
	.align		4
.L_646:
        /*0f28*/ 	.word	index@(_ZN10layer_norm31ln_parallel_residual_bwd_kernelINS_13Kernel_traitsI6__halfS2_fS2_fjLj3072ELj1ELj1ELj4ELj16ENS_18Kernel_traits_baseILj3072ES2_S2_fS2_fjLj128EEEEELb1ELb1ELb1EEEvNS_9BwdParamsE)
        /*0f2c*/ 	.word	0x00000000


	//----- nvinfo : EIATTR_MIN_STACK_SIZE
	.align		4
.L_647:
        /*0f30*/ 	.byte	0x04, 0x12
        /*0f32*/ 	.short	(.L_649 - .L_648)
	.align		4
.L_648:
        /*0f34*/ 	.word	index@(_ZN10layer_norm31ln_parallel_residual_bwd_kernelINS_13Kernel_traitsIf6__halffS2_fjLj3072ELj1ELj1ELj4ELj16ENS_18Kernel_traits_baseILj3072EfS2_fS2_fjLj128EEEEELb0ELb0ELb0EEEvNS_9BwdParamsE)
        /*0f38*/ 	.word	0x00000000


	//----- nvinfo : EIATTR_MIN_STACK_SIZE
	.align		4
.L_649:
        /*0f3c*/ 	.byte	0x04, 0x12
        /*0f3e*/ 	.short	(.L_651 - .L_650)
	.align		4
.L_650:
        /*0f40*/ 	.word	index@(_ZN10layer_norm31ln_parallel_residual_bwd_kernelINS_13Kernel_traitsIf6__halffS2_fjLj3072ELj1ELj1ELj4ELj16ENS_18Kernel_traits_baseILj3072EfS2_fS2_fjLj128EEEEELb0ELb0ELb1EEEvNS_9BwdParamsE)
        /*0f44*/ 	.word	0x00000008


	//----- nvinfo : EIATTR_MIN_STACK_SIZE
	.align		4
.L_651:
        /*0f48*/ 	.byte	0x04, 0x12
        /*0f4a*/ 	.short	(.L_653 - .L_652)
	.align		4
.L_652:
        /*0f4c*/ 	.word	index@(_ZN10layer_norm31ln_parallel_residual_bwd_kernelINS_13Kernel_traitsIf6__halffS2_fjLj3072ELj1ELj1ELj4ELj16ENS_18Kernel_traits_baseILj3072EfS2_fS2_fjLj128EEEEELb0ELb1ELb0EEEvNS_9BwdParamsE)
        /*0f50*/ 	.word	0x00000000


	//----- nvinfo : EIATTR_MIN_STACK_SIZE
	.align		4
.L_653:
        /*0f54*/ 	.byte	0x04, 0x12
        /*0f56*/ 	.short	(.L_655 - .L_654)
	.align		4
.L_654:
        /*0f58*/ 	.word	index@(_ZN10layer_norm31ln_parallel_residual_bwd_kernelINS_13Kernel_traitsIf6__halffS2_fjLj3072ELj1ELj1ELj4ELj16ENS_18Kernel_traits_baseILj3072EfS2_fS2_fjLj128EEEEELb0ELb1ELb1EEEvNS_9BwdParamsE)
        /*0f5c*/ 	.word	0x00000000


	//----- nvinfo : EIATTR_MIN_STACK_SIZE
	.align		4
.L_655:
        /*0f60*/ 	.byte	0x04, 0x12
        /*0f62*/ 	.short	(.L_657 - .L_656)
	.align		4
.L_656:
        /*0f64*/ 	.word	index@(_ZN10layer_norm31ln_parallel_residual_bwd_kernelINS_13Kernel_traitsIf6__halffS2_fjLj3072ELj1ELj1ELj4ELj16ENS_18Kernel_traits_baseILj3072EfS2_fS2_fjLj128EEEEELb1ELb0ELb0EEEvNS_9BwdParamsE)
        /*0f68*/ 	.word	0x00000030


	//----- nvinfo : EIATTR_MIN_STACK_SIZE
	.align		4
.L_657:
        /*0f6c*/ 	.byte	0x04, 0x12
        /*0f6e*/ 	.short	(.L_659 - .L_658)
	.align		4
.L_658:
        /*0f70*/ 	.word	index@(_ZN10layer_norm31ln_parallel_residual_bwd_kernelINS_13Kernel_traitsIf6__halffS2_fjLj3072ELj1ELj1ELj4ELj16ENS_18Kernel_traits_baseILj3072EfS2_fS2_fjLj128EEEEELb1ELb0ELb1EEEvNS_9BwdParamsE)
        /*0f74*/ 	.word	0x00000040


	//----- nvinfo : EIATTR_MIN_STACK_SIZE
	.align		4
.L_659:
        /*0f78*/ 	.byte	0x04, 0x12
        /*0f7a*/ 	.short	(.L_661 - .L_660)
	.align		4
.L_660:
        /*0f7c*/ 	.word	index@(_ZN10layer_norm22ln_bwd_finalize_kernelINS_22Kernel_traits_finalizeILj3072Ef6__halffS2_fjLb0ELj1024ELj4ENS_18Kernel_traits_baseILj3072EfS2_fS2_fjLj1024EEEEELb0ELb0EEEvNS_9BwdParamsE)
        /*0f80*/ 	.word	0x00000000


	//----- nvinfo : EIATTR_MIN_STACK_SIZE
	.align		4
.L_661:
        /*0f84*/ 	.byte	0x04, 0x12
        /*0f86*/ 	.short	(.L_663 - .L_662)
	.align		4
.L_662:
        /*0f88*/ 	.word	index@(_ZN10layer_norm40ln_parallel_residual_bwd_finalize_kernelINS_22Kernel_traits_finalizeILj3072Ef6__halffS2_fjLb0ELj1024ELj4ENS_18Kernel_traits_baseILj3072EfS2_fS2_fjLj1024EEEEELb0EEEvNS_9BwdParamsE)
        /*0f8c*/ 	.word	0x00000000


	//----- nvinfo : EIATTR_MIN_STACK_SIZE
	.align		4
.L_663:
        /*0f90*/ 	.byte	0x04, 0x12
        /*0f92*/ 	.short	(.L_665 - .L_664)
	.align		4
.L_664:
        /*0f94*/ 	.word	index@(_ZN10layer_norm31ln_parallel_residual_bwd_kernelINS_13Kernel_traitsIf6__halffS2_fjLj3072ELj1ELj1ELj4ELj16ENS_18Kernel_traits_baseILj3072EfS2_fS2_fjLj128EEEEELb1ELb1ELb0EEEvNS_9BwdParamsE)
        /*0f98*/ 	.word	0x00000000


	//----- nvinfo : EIATTR_MIN_STACK_SIZE
	.align		4
.L_665:
        /*0f9c*/ 	.byte	0x04, 0x12
        /*0f9e*/ 	.short	(.L_667 - .L_666)
	.align		4
.L_666:
        /*0fa0*/ 	.word	index@(_ZN10layer_norm22ln_bwd_finalize_kernelINS_22Kernel_traits_finalizeILj3072Ef6__halffS2_fjLb0ELj1024ELj4ENS_18Kernel_traits_baseILj3072EfS2_fS2_fjLj1024EEEEELb0ELb1EEEvNS_9BwdParamsE)
        /*0fa4*/ 	.word	0x00000000


	//----- nvinfo : EIATTR_MIN_STACK_SIZE
	.align		4
.L_667:
        /*0fa8*/ 	.byte	0x04, 0x12
        /*0faa*/ 	.short	(.L_669 - .L_668)
	.align		4
.L_668:
        /*0fac*/ 	.word	index@(_ZN10layer_norm40ln_parallel_residual_bwd_finalize_kernelINS_22Kernel_traits_finalizeILj3072Ef6__halffS2_fjLb0ELj1024ELj4ENS_18Kernel_traits_baseILj3072EfS2_fS2_fjLj1024EEEEELb1EEEvNS_9BwdParamsE)
        /*0fb0*/ 	.word	0x00000000


	//----- nvinfo : EIATTR_MIN_STACK_SIZE
	.align		4
.L_669:
        /*0fb4*/ 	.byte	0x04, 0x12
        /*0fb6*/ 	.short	(.L_671 - .L_670)
	.align		4
.L_670:
        /*0fb8*/ 	.word	index@(_ZN10layer_norm31ln_parallel_residual_bwd_kernelINS_13Kernel_traitsIf6__halffS2_fjLj3072ELj1ELj1ELj4ELj16ENS_18Kernel_traits_baseILj3072EfS2_fS2_fjLj128EEEEELb1ELb1ELb1EEEvNS_9BwdParamsE)
        /*0fbc*/ 	.word	0x00000000


	//----- nvinfo : EIATTR_MIN_STACK_SIZE
	.align		4
.L_671:
        /*0fc0*/ 	.byte	0x04, 0x12
        /*0fc2*/ 	.short	(.L_673 - .L_672)
	.align		4
.L_672:
        /*0fc4*/ 	.word	index@(_ZN10layer_norm31ln_parallel_residual_bwd_kernelINS_13Kernel_traitsI6__halfffffjLj3072ELj1ELj1ELj4ELj16ENS_18Kernel_traits_baseILj3072ES2_ffffjLj128EEEEELb0ELb0ELb0EEEvNS_9BwdParamsE)
        /*0fc8*/ 	.word	0x00000000


	//----- nvinfo : EIATTR_MIN_STACK_SIZE
	.align		4
.L_673:
        /*0fcc*/ 	.byte	0x04, 0x12
        /*0fce*/ 	.short	(.L_675 - .L_674)
	.align		4
.L_674:
        /*0fd0*/ 	.word	index@(_ZN10layer_norm31ln_parallel_residual_bwd_kernelINS_13Kernel_traitsI6__halfffffjLj3072ELj1ELj1ELj4ELj16ENS_18Kernel_traits_baseILj3072ES2_ffffjLj128EEEEELb0ELb0ELb1EEEvNS_9BwdParamsE)
        /*0fd4*/ 	.word	0x00000000


	//----- nvinfo : EIATTR_MIN_STACK_SIZE
	.align		4
.L_675:
        /*0fd8*/ 	.byte	0x04, 0x12
        /*0fda*/ 	.short	(.L_677 - .L_676)
	.align		4
.L_676:
        /*0fdc*/ 	.word	index@(_ZN10layer_norm31ln_parallel_residual_bwd_kernelINS_13Kernel_traitsI6__halfffffjLj3072ELj1ELj1ELj4ELj16ENS_18Kernel_traits_baseILj3072ES2_ffffjLj128EEEEELb0ELb1ELb0EEEvNS_9BwdParamsE)
        /*0fe0*/ 	.word	0x00000000


	//----- nvinfo : EIATTR_MIN_STACK_SIZE
	.align		4
.L_677:
        /*0fe4*/ 	.byte	0x04, 0x12
        /*0fe6*/ 	.short	(.L_679 - .L_678)
	.align		4
.L_678:
        /*0fe8*/ 	.word	index@(_ZN10layer_norm31ln_parallel_residual_bwd_kernelINS_13Kernel_traitsI6__halfffffjLj3072ELj1ELj1ELj4ELj16ENS_18Kernel_traits_baseILj3072ES2_ffffjLj128EEEEELb0ELb1ELb1EEEvNS_9BwdParamsE)
        /*0fec*/ 	.word	0x00000000


	//----- nvinfo : EIATTR_MIN_STACK_SIZE
	.align		4
.L_679:
        /*0ff0*/ 	.byte	0x04, 0x12
        /*0ff2*/ 	.short	(.L_681 - .L_680)
	.align		4
.L_680:
        /*0ff4*/ 	.word	index@(_ZN10layer_norm31ln_parallel_residual_bwd_kernelINS_13Kernel_traitsI6__halfffffjLj3072ELj1ELj1ELj4ELj16ENS_18Kernel_traits_baseILj3072ES2_ffffjLj128EEEEELb1ELb0ELb0EEEvNS_9BwdParamsE)
        /*0ff8*/ 	.word	0x00000000


	//----- nvinfo : EIATTR_MIN_STACK_SIZE
	.align		4
.L_681:
        /*0ffc*/ 	.byte	0x04, 0x12
        /*0ffe*/ 	.short	(.L_683 - .L_682)
	.align		4
.L_682:
        /*1000*/ 	.word	index@(_ZN10layer_norm31ln_parallel_residual_bwd_kernelINS_13Kernel_traitsI6__halfffffjLj3072ELj1ELj1ELj4ELj16ENS_18Kernel_traits_baseILj3072ES2_ffffjLj128EEEEELb1ELb0ELb1EEEvNS_9BwdParamsE)
        /*1004*/ 	.word	0x00000018


	//----- nvinfo : EIATTR_MIN_STACK_SIZE
	.align		4
.L_683:
        /*1008*/ 	.byte	0x04, 0x12
        /*100a*/ 	.short	(.L_685 - .L_684)
	.align		4
.L_684:
        /*100c*/ 	.word	index@(_ZN10layer_norm22ln_bwd_finalize_kernelINS_22Kernel_traits_finalizeILj3072E6__halfffffjLb0ELj1024ELj4ENS_18Kernel_traits_baseILj3072ES2_ffffjLj1024EEEEELb0ELb0EEEvNS_9BwdParamsE)
        /*1010*/ 	.word	0x00000000


	//----- nvinfo : EIATTR_MIN_STACK_SIZE
	.align		4
.L_685:
        /*1014*/ 	.byte	0x04, 0x12
        /*1016*/ 	.short	(.L_687 - .L_686)
	.align		4
.L_686:
        /*1018*/ 	.word	index@(_ZN10layer_norm40ln_parallel_residual_bwd_finalize_kernelINS_22Kernel_traits_finalizeILj3072E6__halfffffjLb0ELj1024ELj4ENS_18Kernel_traits_baseILj3072ES2_ffffjLj1024EEEEELb0EEEvNS_9BwdParamsE)
        /*101c*/ 	.word	0x00000000


	//----- nvinfo : EIATTR_MIN_STACK_SIZE
	.align		4
.L_687:
        /*1020*/ 	.byte	0x04, 0x12
        /*1022*/ 	.short	(.L_689 - .L_688)
	.align		4
.L_688:
        /*1024*/ 	.word	index@(_ZN10layer_norm31ln_parallel_residual_bwd_kernelINS_13Kernel_traitsI6__halfffffjLj3072ELj1ELj1ELj4ELj16ENS_18Kernel_traits_baseILj3072ES2_ffffjLj128EEEEELb1ELb1ELb0EEEvNS_9BwdParamsE)
        /*1028*/ 	.word	0x00000000


	//----- nvinfo : EIATTR_MIN_STACK_SIZE
	.align		4
.L_689:
        /*102c*/ 	.byte	0x04, 0x12
        /*102e*/ 	.short	(.L_691 - .L_690)
	.align		4
.L_690:
        /*1030*/ 	.word	index@(_ZN10layer_norm22ln_bwd_finalize_kernelINS_22Kernel_traits_finalizeILj3072E6__halfffffjLb0ELj1024ELj4ENS_18Kernel_traits_baseILj3072ES2_ffffjLj1024EEEEELb0ELb1EEEvNS_9BwdParamsE)
        /*1034*/ 	.word	0x00000000


	//----- nvinfo : EIATTR_MIN_STACK_SIZE
	.align		4
.L_691:
        /*1038*/ 	.byte	0x04, 0x12
        /*103a*/ 	.short	(.L_693 - .L_692)
	.align		4
.L_692:
        /*103c*/ 	.word	index@(_ZN10layer_norm40ln_parallel_residual_bwd_finalize_kernelINS_22Kernel_traits_finalizeILj3072E6__halfffffjLb0ELj1024ELj4ENS_18Kernel_traits_baseILj3072ES2_ffffjLj1024EEEEELb1EEEvNS_9BwdParamsE)
        /*1040*/ 	.word	0x00000000


	//----- nvinfo : EIATTR_MIN_STACK_SIZE
	.align		4
.L_693:
        /*1044*/ 	.byte	0x04, 0x12
        /*1046*/ 	.short	(.L_695 - .L_694)
	.align		4
.L_694:
        /*1048*/ 	.word	index@(_ZN10layer_norm31ln_parallel_residual_bwd_kernelINS_13Kernel_traitsI6__halfffffjLj3072ELj1ELj1ELj4ELj16ENS_18Kernel_traits_baseILj3072ES2_ffffjLj128EEEEELb1ELb1ELb1EEEvNS_9BwdParamsE)
        /*104c*/ 	.word	0x00000000


	//----- nvinfo : EIATTR_MIN_STACK_SIZE
	.align		4
.L_695:
        /*1050*/ 	.byte	0x04, 0x12
        /*1052*/ 	.short	(.L_697 - .L_696)
	.align		4
.L_696:
        /*1054*/ 	.word	index@(_ZN10layer_norm31ln_parallel_residual_bwd_kernelINS_13Kernel_traitsIfffffjLj3072ELj1ELj1ELj4ELj16ENS_18Kernel_traits_baseILj3072EfffffjLj128EEEEELb0ELb0ELb0EEEvNS_9BwdParamsE)
        /*1058*/ 	.word	0x00000000


	//----- nvinfo : EIATTR_MIN_STACK_SIZE
	.align		4
.L_697:
        /*105c*/ 	.byte	0x04, 0x12
        /*105e*/ 	.short	(.L_699 - .L_698)
	.align		4
.L_698:
        /*1060*/ 	.word	index@(_ZN10layer_norm31ln_parallel_residual_bwd_kernelINS_13Kernel_traitsIfffffjLj3072ELj1ELj1ELj4ELj16ENS_18Kernel_traits_baseILj3072EfffffjLj128EEEEELb0ELb0ELb1EEEvNS_9BwdParamsE)
        /*1064*/ 	.word	0x00000000


	//----- nvinfo : EIATTR_MIN_STACK_SIZE
	.align		4
.L_699:
        /*1068*/ 	.byte	0x04, 0x12
        /*106a*/ 	.short	(.L_701 - .L_700)
	.align		4
.L_700:
        /*106c*/ 	.word	index@(_ZN10layer_norm31ln_parallel_residual_bwd_kernelINS_13Kernel_traitsIfffffjLj3072ELj1ELj1ELj4ELj16ENS_18Kernel_traits_baseILj3072EfffffjLj128EEEEELb0ELb1ELb0EEEvNS_9BwdParamsE)
        /*1070*/ 	.word	0x00000000


	//----- nvinfo : EIATTR_MIN_STACK_SIZE
	.align		4
.L_701:
        /*1074*/ 	.byte	0x04, 0x12
        /*1076*/ 	.short	(.L_703 - .L_702)
	.align		4
.L_702:
        /*1078*/ 	.word	index@(_ZN10layer_norm31ln_parallel_residual_bwd_kernelINS_13Kernel_traitsIfffffjLj3072ELj1ELj1ELj4ELj16ENS_18Kernel_traits_baseILj3072EfffffjLj128EEEEELb0ELb1ELb1EEEvNS_9BwdParamsE)
        /*107c*/ 	.word	0x00000000


	//----- nvinfo : EIATTR_MIN_STACK_SIZE
	.align		4
.L_703:
        /*1080*/ 	.byte	0x04, 0x12
        /*1082*/ 	.short	(.L_705 - .L_704)
	.align		4
.L_704:
        /*1084*/ 	.word	index@(_ZN10layer_norm31ln_parallel_residual_bwd_kernelINS_13Kernel_traitsIfffffjLj3072ELj1ELj1ELj4ELj16ENS_18Kernel_traits_baseILj3072EfffffjLj128EEEEELb1ELb0ELb0EEEvNS_9BwdParamsE)
        /*1088*/ 	.word	0x00000020


	//----- nvinfo : EIATTR_MIN_STACK_SIZE
	.align		4
.L_705:
        /*108c*/ 	.byte	0x04, 0x12
        /*108e*/ 	.short	(.L_707 - .L_706)
	.align		4
.L_706:
        /*1090*/ 	.word	index@(_ZN10layer_norm31ln_parallel_residual_bwd_kernelINS_13Kernel_traitsIfffffjLj3072ELj1ELj1ELj4ELj16ENS_18Kernel_traits_baseILj3072EfffffjLj128EEEEELb1ELb0ELb1EEEvNS_9BwdParamsE)
        /*1094*/ 	.word	0x00000018


	//----- nvinfo : EIATTR_MIN_STACK_SIZE
	.align		4
.L_707:
        /*1098*/ 	.byte	0x04, 0x12
        /*109a*/ 	.short	(.L_709 - .L_708)
	.align		4
.L_708:
        /*109c*/ 	.word	index@(_ZN10layer_norm22ln_bwd_finalize_kernelINS_22Kernel_traits_finalizeILj3072EfffffjLb0ELj1024ELj4ENS_18Kernel_traits_baseILj3072EfffffjLj1024EEEEELb0ELb0EEEvNS_9BwdParamsE)
        /*10a0*/ 	.word	0x00000000


	//----- nvinfo : EIATTR_MIN_STACK_SIZE
	.align		4
.L_709:
        /*10a4*/ 	.byte	0x04, 0x12
        /*10a6*/ 	.short	(.L_711 - .L_710)
	.align		4
.L_710:
        /*10a8*/ 	.word	index@(_ZN10layer_norm40ln_parallel_residual_bwd_finalize_kernelINS_22Kernel_traits_finalizeILj3072EfffffjLb0ELj1024ELj4ENS_18Kernel_traits_baseILj3072EfffffjLj1024EEEEELb0EEEvNS_9BwdParamsE)
        /*10ac*/ 	.word	0x00000000


	//----- nvinfo : EIATTR_MIN_STACK_SIZE
	.align		4
.L_711:
        /*10b0*/ 	.byte	0x04, 0x12
        /*10b2*/ 	.short	(.L_713 - .L_712)
	.align		4
.L_712:
        /*10b4*/ 	.word	index@(_ZN10layer_norm31ln_parallel_residual_bwd_kernelINS_13Kernel_traitsIfffffjLj3072ELj1ELj1ELj4ELj16ENS_18Kernel_traits_baseILj3072EfffffjLj128EEEEELb1ELb1ELb0EEEvNS_9BwdParamsE)
        /*10b8*/ 	.word	0x00000000


	//----- nvinfo : EIATTR_MIN_STACK_SIZE
	.align		4
.L_713:
        /*10bc*/ 	.byte	0x04, 0x12
        /*10be*/ 	.short	(.L_715 - .L_714)
	.align		4
.L_714:
        /*10c0*/ 	.word	index@(_ZN10layer_norm22ln_bwd_finalize_kernelINS_22Kernel_traits_finalizeILj3072EfffffjLb0ELj1024ELj4ENS_18Kernel_traits_baseILj3072EfffffjLj1024EEEEELb0ELb1EEEvNS_9BwdParamsE)
        /*10c4*/ 	.word	0x00000000


	//----- nvinfo : EIATTR_MIN_STACK_SIZE
	.align		4
.L_715:
        /*10c8*/ 	.byte	0x04, 0x12
        /*10ca*/ 	.short	(.L_717 - .L_716)
	.align		4
.L_716:
        /*10cc*/ 	.word	index@(_ZN10layer_norm40ln_parallel_residual_bwd_finalize_kernelINS_22Kernel_traits_finalizeILj3072EfffffjLb0ELj1024ELj4ENS_18Kernel_traits_baseILj3072EfffffjLj1024EEEEELb1EEEvNS_9BwdParamsE)
        /*10d0*/ 	.word	0x00000000


	//----- nvinfo : EIATTR_MIN_STACK_SIZE
	.align		4
.L_717:
        /*10d4*/ 	.byte	0x04, 0x12
        /*10d6*/ 	.short	(.L_719 - .L_718)
	.align		4
.L_718:
        /*10d8*/ 	.word	index@(_ZN10layer_norm31ln_parallel_residual_bwd_kernelINS_13Kernel_traitsIfffffjLj3072ELj1ELj1ELj4ELj16ENS_18Kernel_traits_baseILj3072EfffffjLj128EEEEELb1ELb1ELb1EEEvNS_9BwdParamsE)
        /*10dc*/ 	.word	0x00000000
.L_719:


//--------------------- .nv.compat                --------------------------
	.section	.nv.compat,"",@"SHT_CUDA_COMPAT_INFO"
	.align	4
        /*0000*/ 	.byte	0x02, 0x09, 0x01, 0x00, 0x02, 0x02, 0x01, 0x00, 0x02, 0x05, 0x05, 0x00, 0x03, 0x07, 0x01, 0x01
        /*0010*/ 	.byte	0x02, 0x03, 0x00, 0x00, 0x02, 0x06, 0x01, 0x00, 0x04, 0x0b, 0x08, 0x00, 0x00, 0x00, 0x00, 0x00
        /*0020*/ 	.byte	0x00, 0x00, 0x00, 0x00


//--------------------- .nv.info._ZN10layer_norm31ln_parallel_residual_bwd_kernelINS_13Kernel_traitsI13__nv_bfloat16S2_S2_S2_fjLj3072ELj1ELj1ELj4ELj16ENS_18Kernel_traits_baseILj3072ES2_S2_S2_S2_fjLj128EEEEELb0ELb0ELb0EEEvNS_9BwdParamsE --------------------------
	.section	.nv.info._ZN10layer_norm31ln_parallel_residual_bwd_kernelINS_13Kernel_traitsI13__nv_bfloat16S2_S2_S2_fjLj3072ELj1ELj1ELj4ELj16ENS_18Kernel_traits_baseILj3072ES2_S2_S2_S2_fjLj128EEEEELb0ELb0ELb0EEEvNS_9BwdParamsE,"",@"SHT_CUDA_INFO"
	.sectionflags	@""
	.align	4


	//----- nvinfo : EIATTR_CUDA_API_VERSION
	.align		4
        /*0000*/ 	.byte	0x04, 0x37
        /*0002*/ 	.short	(.L_721 - .L_720)
.L_720:
        /*0004*/ 	.word	0x00000082


	//----- nvinfo : EIATTR_KPARAM_INFO
	.align		4
.L_721:
        /*0008*/ 	.byte	0x04, 0x17
        /*000a*/ 	.short	(.L_723 - .L_722)
.L_722:
        /*000c*/ 	.word	0x00000000
        /*0010*/ 	.short	0x0000
        /*0012*/ 	.short	0x0000
        /*0014*/ 	.byte	0x00, 0xf0, 0xa1, 0x04


	//----- nvinfo : EIATTR_SPARSE_MMA_MASK
	.align		4
.L_723:
        /*0018*/ 	.byte	0x03, 0x50
        /*001a*/ 	.short	0x0000


	//----- nvinfo : EIATTR_MAXREG_COUNT
	.align		4
        /*001c*/ 	.byte	0x03, 0x1b
        /*001e*/ 	.short	0x00ff


	//----- nvinfo : EIATTR_NUM_BARRIERS
	.align		4
        /*0020*/ 	.byte	0x02, 0x4c
        /*0022*/ 	.byte	0x01
	.zero		1


	//----- nvinfo : EIATTR_MERCURY_ISA_VERSION
	.align		4
        /*0024*/ 	.byte	0x03, 0x5f
        /*0026*/ 	.short	0x0101


	//----- nvinfo : EIATTR_COOP_GROUP_MASK_REGIDS
	.align		4
        /*0028*/ 	.byte	0x04, 0x29
        /*002a*/ 	.short	(.L_725 - .L_724)


	//   ....[0]....
.L_724:
        /*002c*/ 	.word	0xffffffff


	//   ....[1]....
        /*0030*/ 	.word	0xffffffff


	//   ....[2]....
        /*0034*/ 	.word	0xffffffff


	//   ....[3]....
        /*0038*/ 	.word	0xffffffff


	//   ....[4]....
        /*003c*/ 	.word	0xffffffff


	//   ....[5]....
        /*0040*/ 	.word	0xffffffff


	//   ....[6]....
        /*0044*/ 	.word	0xffffffff


	//   ....[7]....
        /*0048*/ 	.word	0xffffffff


	//   ....[8]....
        /*004c*/ 	.word	0xffffffff


	//   ....[9]....
        /*0050*/ 	.word	0xffffffff


	//----- nvinfo : EIATTR_COOP_GROUP_INSTR_OFFSETS
	.align		4
.L_725:
        /*0054*/ 	.byte	0x04, 0x28
        /*0056*/ 	.short	(.L_727 - .L_726)


	//   ....[0]....
.L_726:
        /*0058*/ 	.word	0x00002780


	//   ....[1]....
        /*005c*/ 	.word	0x000027a0


	//   ....[2]....
        /*0060*/ 	.word	0x000027e0


	//   ....[3]....
        /*0064*/ 	.word	0x000027f0


	//   ....[4]....
        /*0068*/ 	.word	0x00002830


	//   ....[5]....
        /*006c*/ 	.word	0x00002840


	//   ....[6]....
        /*0070*/ 	.word	0x00002870


	//   ....[7]....
        /*0074*/ 	.word	0x00002880


	//   ....[8]....
        /*0078*/ 	.word	0x000028b0


	//   ....[9]....
        /*007c*/ 	.word	0x000028c0


	//----- nvinfo : EIATTR_VRC_CTA_INIT_COUNT
	.align		4
.L_727:
        /*0080*/ 	.byte	0x02, 0x4a
	.zero		1
	.zero		1


	//----- nvinfo : EIATTR_EXIT_INSTR_OFFSETS
	.align		4
        /*0084*/ 	.byte	0x04, 0x1c
        /*0086*/ 	.short	(.L_729 - .L_728)


	//   ....[0]....
.L_728:
        /*0088*/ 	.word	0x00006ff0


	//   ....[1]....
        /*008c*/ 	.word	0x00007100


	//----- nvinfo : EIATTR_MAX_THREADS
	.align		4
.L_729:
        /*0090*/ 	.byte	0x04, 0x05
        /*0092*/ 	.short	(.L_731 - .L_730)
.L_730:
        /*0094*/ 	.word	0x00000080
        /*0098*/ 	.word	0x00000001
        /*009c*/ 	.word	0x00000001


	//----- nvinfo : EIATTR_CRS_STACK_SIZE
	.align		4
.L_731:
        /*00a0*/ 	.byte	0x04, 0x1e
        /*00a2*/ 	.short	(.L_733 - .L_732)
.L_732:
        /*00a4*/ 	.word	0x00000000


	//----- nvinfo : EIATTR_CBANK_PARAM_SIZE
	.align		4
.L_733:
        /*00a8*/ 	.byte	0x03, 0x19
        /*00aa*/ 	.short	0x0128


	//----- nvinfo : EIATTR_PARAM_CBANK
	.align		4
        /*00ac*/ 	.byte	0x04, 0x0a
        /*00ae*/ 	.short	(.L_735 - .L_734)
	.align		4
.L_734:
        /*00b0*/ 	.word	index@(.nv.constant0._ZN10layer_norm31ln_parallel_residual_bwd_kernelINS_13Kernel_traitsI13__nv_bfloat16S2_S2_S2_fjLj3072ELj1ELj1ELj4ELj16ENS_18Kernel_traits_baseILj3072ES2_S2_S2_S2_fjLj128EEEEELb0ELb0ELb0EEEvNS_9BwdParamsE)
        /*00b4*/ 	.short	0x0380
        /*00b6*/ 	.short	0x0128


	//----- nvinfo : EIATTR_SW_WAR
	.align		4
.L_735:
        /*00b8*/ 	.byte	0x04, 0x36
        /*00ba*/ 	.short	(.L_737 - .L_736)
.L_736:
        /*00bc*/ 	.word	0x00000008
.L_737:


//--------------------- .nv.info._ZN10layer_norm31ln_parallel_residual_bwd_kernelINS_13Kernel_traitsI13__nv_bfloat16S2_S2_S2_fjLj3072ELj1ELj1ELj4ELj16ENS_18Kernel_traits_baseILj3072ES2_S2_S2_S2_fjLj128EEEEELb0ELb0ELb1EEEvNS_9BwdParamsE --------------------------
	.section	.nv.info._ZN10layer_norm31ln_parallel_residual_bwd_kernelINS_13Kernel_traitsI13__nv_bfloat16S2_S2_S2_fjLj3072ELj1ELj1ELj4ELj16ENS_18Kernel_traits_baseILj3072ES2_S2_S2_S2_fjLj128EEEEELb0ELb0ELb1EEEvNS_9BwdParamsE,"",@"SHT_CUDA_INFO"
	.sectionflags	@""
	.align	4


	//----- nvinfo : EIATTR_CUDA_API_VERSION
	.align		4
        /*0000*/ 	.byte	0x04, 0x37
        /*0002*/ 	.short	(.L_739 - .L_738)
.L_738:
        /*0004*/ 	.word	0x00000082


	//----- nvinfo : EIATTR_KPARAM_INFO
	.align		4
.L_739:
        /*0008*/ 	.byte	0x04, 0x17
        /*000a*/ 	.short	(.L_741 - .L_740)
.L_740:
        /*000c*/ 	.word	0x00000000
        /*0010*/ 	.short	0x0000
        /*0012*/ 	.short	0x0000
        /*0014*/ 	.byte	0x00, 0xf0, 0xa1, 0x04


	//----- nvinfo : EIATTR_SPARSE_MMA_MASK
	.align		4
.L_741:
        /*0018*/ 	.byte	0x03, 0x50
        /*001a*/ 	.short	0x0000


	//----- nvinfo : EIATTR_MAXREG_COUNT
	.align		4
        /*001c*/ 	.byte	0x03, 0x1b
        /*001e*/ 	.short	0x00ff


	//----- nvinfo : EIATTR_NUM_BARRIERS
	.align		4
        /*0020*/ 	.byte	0x02, 0x4c
        /*0022*/ 	.byte	0x01
	.zero		1


	//----- nvinfo : EIATTR_MERCURY_ISA_VERSION
	.align		4
        /*0024*/ 	.byte	0x03, 0x5f
        /*0026*/ 	.short	0x0101


	//----- nvinfo : EIATTR_COOP_GROUP_MASK_REGIDS
	.align		4
        /*0028*/ 	.byte	0x04, 0x29
        /*002a*/ 	.short	(.L_743 - .L_742)


	//   ....[0]....
.L_742:
        /*002c*/ 	.word	0xffffffff


	//   ....[1]....
        /*0030*/ 	.word	0xffffffff


	//   ....[2]....
        /*0034*/ 	.word	0xffffffff


	//   ....[3]....
        /*0038*/ 	.word	0xffffffff


	//   ....[4]....
        /*003c*/ 	.word	0xffffffff


	//   ....[5]....
        /*0040*/ 	.word	0xffffffff


	//   ....[6]....
        /*0044*/ 	.word	0xffffffff


	//   ....[7]....
        /*0048*/ 	.word	0xffffffff


	//   ....[8]....
        /*004c*/ 	.word	0xffffffff


	//   ....[9]....
        /*0050*/ 	.word	0xffffffff


	//----- nvinfo : EIATTR_COOP_GROUP_INSTR_OFFSETS
	.align		4
.L_743:
        /*0054*/ 	.byte	0x04, 0x28
        /*0056*/ 	.short	(.L_745 - .L_744)


	//   ....[0]....
.L_744:
        /*0058*/ 	.word	0x00002090


	//   ....[1]....
        /*005c*/ 	.word	0x00002140


	//   ....[2]....
        /*0060*/ 	.word	0x00002150


	//   ....[3]....
        /*0064*/ 	.word	0x00002170


	//   ....[4]....
        /*0068*/ 	.word	0x000021a0


	//   ....[5]....
        /*006c*/ 	.word	0x000021c0


	//   ....[6]....
        /*0070*/ 	.word	0x000021d0


	//   ....[7]....
        /*0074*/ 	.word	0x00002200


	//   ....[8]....
        /*0078*/ 	.word	0x00002250


	//   ....[9]....
        /*007c*/ 	.word	0x00002260


	//----- nvinfo : EIATTR_VRC_CTA_INIT_COUNT
	.align		4
.L_745:
        /*0080*/ 	.byte	0x02, 0x4a
	.zero		1
	.zero		1


	//----- nvinfo : EIATTR_EXIT_INSTR_OFFSETS
	.align		4
        /*0084*/ 	.byte	0x04, 0x1c
        /*0086*/ 	.short	(.L_747 - .L_746)


	//   ....[0]....
.L_746:
        /*0088*/ 	.word	0x00006f40


	//----- nvinfo : EIATTR_MAX_THREADS
	.align		4
.L_747:
        /*008c*/ 	.byte	0x04, 0x05
        /*008e*/ 	.short	(.L_749 - .L_748)
.L_748:
        /*0090*/ 	.word	0x00000080
        /*0094*/ 	.word	0x00000001
        /*0098*/ 	.word	0x00000001


	//----- nvinfo : EIATTR_CRS_STACK_SIZE
	.align		4
.L_749:
        /*009c*/ 	.byte	0x04, 0x1e
        /*009e*/ 	.short	(.L_751 - .L_750)
.L_750:
        /*00a0*/ 	.word	0x00000000


	//----- nvinfo : EIATTR_CBANK_PARAM_SIZE
	.align		4
.L_751:
        /*00a4*/ 	.byte	0x03, 0x19
        /*00a6*/ 	.short	0x0128


	//----- nvinfo : EIATTR_PARAM_CBANK
	.align		4
        /*00a8*/ 	.byte	0x04, 0x0a
        /*00aa*/ 	.short	(.L_753 - .L_752)
	.align		4
.L_752:
        /*00ac*/ 	.word	index@(.nv.constant0._ZN10layer_norm31ln_parallel_residual_bwd_kernelINS_13Kernel_traitsI13__nv_bfloat16S2_S2_S2_fjLj3072ELj1ELj1ELj4ELj16ENS_18Kernel_traits_baseILj3072ES2_S2_S2_S2_fjLj128EEEEELb0ELb0ELb1EEEvNS_9BwdParamsE)
        /*00b0*/ 	.short	0x0380
        /*00b2*/ 	.short	0x0128


	//----- nvinfo : EIATTR_SW_WAR
	.align		4
.L_753:
        /*00b4*/ 	.byte	0x04, 0x36
        /*00b6*/ 	.short	(.L_755 - .L_754)
.L_754:
        /*00b8*/ 	.word	0x00000008
.L_755:


//--------------------- .nv.info._ZN10layer_norm31ln_parallel_residual_bwd_kernelINS_13Kernel_traitsI13__nv_bfloat16S2_S2_S2_fjLj3072ELj1ELj1ELj4ELj16ENS_18Kernel_traits_baseILj3072ES2_S2_S2_S2_fjLj128EEEEELb0ELb1ELb0EEEvNS_9BwdParamsE --------------------------
	.section	.nv.info._ZN10layer_norm31ln_parallel_residual_bwd_kernelINS_13Kernel_traitsI13__nv_bfloat16S2_S2_S2_fjLj3072ELj1ELj1ELj4ELj16ENS_18Kernel_traits_baseILj3072ES2_S2_S2_S2_fjLj128EEEEELb0ELb1ELb0EEEvNS_9BwdParamsE,"",@"SHT_CUDA_INFO"
	.sectionflags	@""
	.align	4


	//----- nvinfo : EIATTR_CUDA_API_VERSION
	.align		4
        /*0000*/ 	.byte	0x04, 0x37
        /*0002*/ 	.short	(.L_757 - .L_756)
.L_756:
        /*0004*/ 	.word	0x00000082


	//----- nvinfo : EIATTR_KPARAM_INFO
	.align		4
.L_757:
        /*0008*/ 	.byte	0x04, 0x17
        /*000a*/ 	.short	(.L_759 - .L_758)
.L_758:
        /*000c*/ 	.word	0x00000000
        /*0010*/ 	.short	0x0000
        /*0012*/ 	.short	0x0000
        /*0014*/ 	.byte	0x00, 0xf0, 0xa1, 0x04


	//----- nvinfo : EIATTR_SPARSE_MMA_MASK
	.align		4
.L_759:
        /*0018*/ 	.byte	0x03, 0x50
        /*001a*/ 	.short	0x0000


	//----- nvinfo : EIATTR_MAXREG_COUNT
	.align		4
        /*001c*/ 	.byte	0x03, 0x1b
        /*001e*/ 	.short	0x00ff


	//----- nvinfo : EIATTR_NUM_BARRIERS
	.align		4
        /*0020*/ 	.byte	0x02, 0x4c
        /*0022*/ 	.byte	0x01
	.zero		1


	//----- nvinfo : EIATTR_MERCURY_ISA_VERSION
	.align		4
        /*0024*/ 	.byte	0x03, 0x5f
        /*0026*/ 	.short	0x0101


	//----- nvinfo : EIATTR_COOP_GROUP_MASK_REGIDS
	.align		4
        /*0028*/ 	.byte	0x04, 0x29
        /*002a*/ 	.short	(.L_761 - .L_760)


	//   ....[0]....
.L_760:
        /*002c*/ 	.word	0xffffffff


	//   ....[1]....
        /*0030*/ 	.word	0xffffffff


	//   ....[2]....
        /*0034*/ 	.word	0xffffffff


	//   ....[3]....
        /*0038*/ 	.word	0xffffffff


	//   ....[4]....
        /*003c*/ 	.word	0xffffffff


	//   ....[5]....
        /*0040*/ 	.word	0xffffffff


	//   ....[6]....
        /*0044*/ 	.word	0xffffffff


	//   ....[7]....
        /*0048*/ 	.word	0xffffffff


	//   ....[8]....
        /*004c*/ 	.word	0xffffffff


	//   ....[9]....
        /*0050*/ 	.word	0xffffffff


	//----- nvinfo : EIATTR_COOP_GROUP_INSTR_OFFSETS
	.align		4
.L_761:
        /*0054*/ 	.byte	0x04, 0x28
        /*0056*/ 	.short	(.L_763 - .L_762)


	//   ....[0]....
.L_762:
        /*0058*/ 	.word	0x00001a90


	//   ....[1]....
        /*005c*/ 	.word	0x00001ad0


	//   ....[2]....
        /*0060*/ 	.word	0x00001bc0


	//   ....[3]....
        /*0064*/ 	.word	0x00001be0


	//   ....[4]....
        /*0068*/ 	.word	0x00001c20


	//   ....[5]....
        /*006c*/ 	.word	0x00001c30


	//   ....[6]....
        /*0070*/ 	.word	0x00001c70


	//   ....[7]....
        /*0074*/ 	.word	0x00001ca0


	//   ....[8]....
        /*0078*/ 	.word	0x00001d50


	//   ....[9]....
        /*007c*/ 	.word	0x00001d80


	//----- nvinfo : EIATTR_VRC_CTA_INIT_COUNT
	.align		4
.L_763:
        /*0080*/ 	.byte	0x02, 0x4a
	.zero		1
	.zero		1


	//----- nvinfo : EIATTR_EXIT_INSTR_OFFSETS
	.align		4
        /*0084*/ 	.byte	0x04, 0x1c
        /*0086*/ 	.short	(.L_765 - .L_764)


	//   ....[0]....
.L_764:
        /*0088*/ 	.word	0x00005f30


	//   ....[1]....
        /*008c*/ 	.word	0x00005fd0


	//----- nvinfo : EIATTR_MAX_THREADS
	.align		4
.L_765:
        /*0090*/ 	.byte	0x04, 0x05
        /*0092*/ 	.short	(.L_767 - .L_766)
.L_766:
        /*0094*/ 	.word	0x00000080
        /*0098*/ 	.word	0x00000001
        /*009c*/ 	.word	0x00000001


	//----- nvinfo : EIATTR_CRS_STACK_SIZE
	.align		4
.L_767:
        /*00a0*/ 	.byte	0x04, 0x1e
        /*00a2*/ 	.short	(.L_769 - .L_768)
.L_768:
        /*00a4*/ 	.word	0x00000000


	//----- nvinfo : EIATTR_CBANK_PARAM_SIZE
	.align		4
.L_769:
        /*00a8*/ 	.byte	0x03, 0x19
        /*00aa*/ 	.short	0x0128


	//----- nvinfo : EIATTR_PARAM_CBANK
	.align		4
        /*00ac*/ 	.byte	0x04, 0x0a
        /*00ae*/ 	.short	(.L_771 - .L_770)
	.align		4
.L_770:
        /*00b0*/ 	.word	index@(.nv.constant0._ZN10layer_norm31ln_parallel_residual_bwd_kernelINS_13Kernel_traitsI13__nv_bfloat16S2_S2_S2_fjLj3072ELj1ELj1ELj4ELj16ENS_18Kernel_traits_baseILj3072ES2_S2_S2_S2_fjLj128EEEEELb0ELb1ELb0EEEvNS_9BwdParamsE)
        /*00b4*/ 	.short	0x0380
        /*00b6*/ 	.short	0x0128


	//----- nvinfo : EIATTR_SW_WAR
	.align		4
.L_771:
        /*00b8*/ 	.byte	0x04, 0x36
        /*00ba*/ 	.short	(.L_773 - .L_772)
.L_772:
        /*00bc*/ 	.word	0x00000008
.L_773:


//--------------------- .nv.info._ZN10layer_norm31ln_parallel_residual_bwd_kernelINS_13Kernel_traitsI13__nv_bfloat16S2_S2_S2_fjLj3072ELj1ELj1ELj4ELj16ENS_18Kernel_traits_baseILj3072ES2_S2_S2_S2_fjLj128EEEEELb0ELb1ELb1EEEvNS_9BwdParamsE --------------------------
	.section	.nv.info._ZN10layer_norm31ln_parallel_residual_bwd_kernelINS_13Kernel_traitsI13__nv_bfloat16S2_S2_S2_fjLj3072ELj1ELj1ELj4ELj16ENS_18Kernel_traits_baseILj3072ES2_S2_S2_S2_fjLj128EEEEELb0ELb1ELb1EEEvNS_9BwdParamsE,"",@"SHT_CUDA_INFO"
	.sectionflags	@""
	.align	4


	//----- nvinfo : EIATTR_CUDA_API_VERSION
	.align		4
        /*0000*/ 	.byte	0x04, 0x37
        /*0002*/ 	.short	(.L_775 - .L_774)
.L_774:
        /*0004*/ 	.word	0x00000082


	//----- nvinfo : EIATTR_KPARAM_INFO
	.align		4
.L_775:
        /*0008*/ 	.byte	0x04, 0x17
        /*000a*/ 	.short	(.L_777 - .L_776)
.L_776:
        /*000c*/ 	.word	0x00000000
        /*0010*/ 	.short	0x0000
        /*0012*/ 	.short	0x0000
        /*0014*/ 	.byte	0x00, 0xf0, 0xa1, 0x04


	//----- nvinfo : EIATTR_SPARSE_MMA_MASK
	.align		4
.L_777:
        /*0018*/ 	.byte	0x03, 0x50
        /*001a*/ 	.short	0x0000


	//----- nvinfo : EIATTR_MAXREG_COUNT
	.align		4
        /*001c*/ 	.byte	0x03, 0x1b
        /*001e*/ 	.short	0x00ff


	//----- nvinfo : EIATTR_NUM_BARRIERS
	.align		4
        /*0020*/ 	.byte	0x02, 0x4c
        /*0022*/ 	.byte	0x01
	.zero		1


	//----- nvinfo : EIATTR_MERCURY_ISA_VERSION
	.align		4
        /*0024*/ 	.byte	0x03, 0x5f
        /*0026*/ 	.short	0x0101


	//----- nvinfo : EIATTR_COOP_GROUP_MASK_REGIDS
	.align		4
        /*0028*/ 	.byte	0x04, 0x29
        /*002a*/ 	.short	(.L_779 - .L_778)


	//   ....[0]....
.L_778:
        /*002c*/ 	.word	0xffffffff


	//   ....[1]....
        /*0030*/ 	.word	0xffffffff


	//   ....[2]....
        /*0034*/ 	.word	0xffffffff


	//   ....[3]....
        /*0038*/ 	.word	0xffffffff


	//   ....[4]....
        /*003c*/ 	.word	0xffffffff


	//   ....[5]....
        /*0040*/ 	.word	0xffffffff


	//   ....[6]....
        /*0044*/ 	.word	0xffffffff


	//   ....[7]....
        /*0048*/ 	.word	0xffffffff


	//   ....[8]....
        /*004c*/ 	.word	0xffffffff


	//   ....[9]....
        /*0050*/ 	.word	0xffffffff


	//----- nvinfo : EIATTR_COOP_GROUP_INSTR_OFFSETS
	.align		4
.L_779:
        /*0054*/ 	.byte	0x04, 0x28
        /*0056*/ 	.short	(.L_781 - .L_780)


	//   ....[0]....
.L_780:
        /*0058*/ 	.word	0x00001550


	//   ....[1]....
        /*005c*/ 	.word	0x00001560


	//   ....[2]....
        /*0060*/ 	.word	0x00001590


	//   ....[3]....
        /*0064*/ 	.word	0x000015a0


	//   ....[4]....
        /*0068*/ 	.word	0x000015d0


	//   ....[5]....
        /*006c*/ 	.word	0x000015e0


	//   ....[6]....
        /*0070*/ 	.word	0x00001620


	//   ....[7]....
        /*0074*/ 	.word	0x00001630


	//   ....[8]....
        /*0078*/ 	.word	0x00001680


	//   ....[9]....
        /*007c*/ 	.word	0x00001690


	//----- nvinfo : EIATTR_VRC_CTA_INIT_COUNT
	.align		4
.L_781:
        /*0080*/ 	.byte	0x02, 0x4a
	.zero		1
	.zero		1


	//----- nvinfo : EIATTR_EXIT_INSTR_OFFSETS
	.align		4
        /*0084*/ 	.byte	0x04, 0x1c
        /*0086*/ 	.short	(.L_783 - .L_782)


	//   ....[0]....
.L_782:
        /*0088*/ 	.word	0x00005a00


	//----- nvinfo : EIATTR_MAX_THREADS
	.align		4
.L_783:
        /*008c*/ 	.byte	0x04, 0x05
        /*008e*/ 	.short	(.L_785 - .L_784)
.L_784:
        /*0090*/ 	.word	0x00000080
        /*0094*/ 	.word	0x00000001
        /*0098*/ 	.word	0x00000001


	//----- nvinfo : EIATTR_CBANK_PARAM_SIZE
	.align		4
.L_785:
        /*009c*/ 	.byte	0x03, 0x19
        /*009e*/ 	.short	0x0128


	//----- nvinfo : EIATTR_PARAM_CBANK
	.align		4
        /*00a0*/ 	.byte	0x04, 0x0a
        /*00a2*/ 	.short	(.L_787 - .L_786)
	.align		4
.L_786:
        /*00a4*/ 	.word	index@(.nv.constant0._ZN10layer_norm31ln_parallel_residual_bwd_kernelINS_13Kernel_traitsI13__nv_bfloat16S2_S2_S2_fjLj3072ELj1ELj1ELj4ELj16ENS_18Kernel_traits_baseILj3072ES2_S2_S2_S2_fjLj128EEEEELb0ELb1ELb1EEEvNS_9BwdParamsE)
        /*00a8*/ 	.short	0x0380
        /*00aa*/ 	.short	0x0128


	//----- nvinfo : EIATTR_SW_WAR
	.align		4
.L_787:
        /*00ac*/ 	.byte	0x04, 0x36
        /*00ae*/ 	.short	(.L_789 - .L_788)
.L_788:
        /*00b0*/ 	.word	0x00000008
.L_789:


//--------------------- .nv.info._ZN10layer_norm31ln_parallel_residual_bwd_kernelINS_13Kernel_traitsI13__nv_bfloat16S2_S2_S2_fjLj3072ELj1ELj1ELj4ELj16ENS_18Kernel_traits_baseILj3072ES2_S2_S2_S2_fjLj128EEEEELb1ELb0ELb0EEEvNS_9BwdParamsE --------------------------
	.section	.nv.info._ZN10layer_norm31ln_parallel_residual_bwd_kernelINS_13Kernel_traitsI13__nv_bfloat16S2_S2_S2_fjLj3072ELj1ELj1ELj4ELj16ENS_18Kernel_traits_baseILj3072ES2_S2_S2_S2_fjLj128EEEEELb1ELb0ELb0EEEvNS_9BwdParamsE,"",@"SHT_CUDA_INFO"
	.sectionflags	@""
	.align	4


	//----- nvinfo : EIATTR_CUDA_API_VERSION
	.align		4
        /*0000*/ 	.byte	0x04, 0x37
        /*0002*/ 	.short	(.L_791 - .L_790)
.L_790:
        /*0004*/ 	.word	0x00000082


	//----- nvinfo : EIATTR_KPARAM_INFO
	.align		4
.L_791:
        /*0008*/ 	.byte	0x04, 0x17
        /*000a*/ 	.short	(.L_793 - .L_792)
.L_792:
        /*000c*/ 	.word	0x00000000
        /*0010*/ 	.short	0x0000
        /*0012*/ 	.short	0x0000
        /*0014*/ 	.byte	0x00, 0xf0, 0xa1, 0x04


	//----- nvinfo : EIATTR_SPARSE_MMA_MASK
	.align		4
.L_793:
        /*0018*/ 	.byte	0x03, 0x50
        /*001a*/ 	.short	0x0000


	//----- nvinfo : EIATTR_MAXREG_COUNT
	.align		4
        /*001c*/ 	.byte	0x03, 0x1b
        /*001e*/ 	.short	0x00ff


	//----- nvinfo : EIATTR_NUM_BARRIERS
	.align		4
        /*0020*/ 	.byte	0x02, 0x4c
        /*0022*/ 	.byte	0x01
	.zero		1


	//----- nvinfo : EIATTR_MERCURY_ISA_VERSION
	.align		4
        /*0024*/ 	.byte	0x03, 0x5f
        /*0026*/ 	.short	0x0101


	//----- nvinfo : EIATTR_COOP_GROUP_MASK_REGIDS
	.align		4
        /*0028*/ 	.byte	0x04, 0x29
        /*002a*/ 	.short	(.L_795 - .L_794)


	//   ....[0]....
.L_794:
        /*002c*/ 	.word	0xffffffff


	//   ....[1]....
        /*0030*/ 	.word	0xffffffff


	//   ....[2]....
        /*0034*/ 	.word	0xffffffff


	//   ....[3]....
        /*0038*/ 	.word	0xffffffff


	//   ....[4]....
        /*003c*/ 	.word	0xffffffff


	//   ....[5]....
        /*0040*/ 	.word	0xffffffff


	//   ....[6]....
        /*0044*/ 	.word	0xffffffff


	//   ....[7]....
        /*0048*/ 	.word	0xffffffff


	//   ....[8]....
        /*004c*/ 	.word	0xffffffff


	//   ....[9]....
        /*0050*/ 	.word	0xffffffff


	//----- nvinfo : EIATTR_COOP_GROUP_INSTR_OFFSETS
	.align		4
.L_795:
        /*0054*/ 	.byte	0x04, 0x28
        /*0056*/ 	.short	(.L_797 - .L_796)


	//   ....[0]....
.L_796:
        /*0058*/ 	.word	0x00002970


	//   ....[1]....
        /*005c*/ 	.word	0x00002990


	//   ....[2]....
        /*0060*/ 	.word	0x000029d0


	//   ....[3]....
        /*0064*/ 	.word	0x000029e0


	//   ....[4]....
        /*0068*/ 	.word	0x00002a20


	//   ....[5]....
        /*006c*/ 	.word	0x00002a30


	//   ....[6]....
        /*0070*/ 	.word	0x00002a60


	//   ....[7]....
        /*0074*/ 	.word	0x00002a70


	//   ....[8]....
        /*0078*/ 	.word	0x00002aa0


	//   ....[9]....
        /*007c*/ 	.word	0x00002ab0


	//----- nvinfo : EIATTR_VRC_CTA_INIT_COUNT
	.align		4
.L_797:
        /*0080*/ 	.byte	0x02, 0x4a
	.zero		1
	.zero		1


	//----- nvinfo : EIATTR_EXIT_INSTR_OFFSETS
	.align		4
        /*0084*/ 	.byte	0x04, 0x1c
        /*0086*/ 	.short	(.L_799 - .L_798)


	//   ....[0]....
.L_798:
        /*0088*/ 	.word	0x0000a410


	//   ....[1]....
        /*008c*/ 	.word	0x0000a520


	//----- nvinfo : EIATTR_MAX_THREADS
	.align		4
.L_799:
        /*0090*/ 	.byte	0x04, 0x05
        /*0092*/ 	.short	(.L_801 - .L_800)
.L_800:
        /*0094*/ 	.word	0x00000080
        /*0098*/ 	.word	0x00000001
        /*009c*/ 	.word	0x00000001


	//----- nvinfo : EIATTR_CRS_STACK_SIZE
	.align		4
.L_801:
        /*00a0*/ 	.byte	0x04, 0x1e
        /*00a2*/ 	.short	(.L_803 - .L_802)
.L_802:
        /*00a4*/ 	.word	0x00000000


	//----- nvinfo : EIATTR_CBANK_PARAM_SIZE
	.align		4
.L_803:
        /*00a8*/ 	.byte	0x03, 0x19
        /*00aa*/ 	.short	0x0128


	//----- nvinfo : EIATTR_PARAM_CBANK
	.align		4
        /*00ac*/ 	.byte	0x04, 0x0a
        /*00ae*/ 	.short	(.L_805 - .L_804)
	.align		4
.L_804:
        /*00b0*/ 	.word	index@(.nv.constant0._ZN10layer_norm31ln_parallel_residual_bwd_kernelINS_13Kernel_traitsI13__nv_bfloat16S2_S2_S2_fjLj3072ELj1ELj1ELj4ELj16ENS_18Kernel_traits_baseILj3072ES2_S2_S2_S2_fjLj128EEEEELb1ELb0ELb0EEEvNS_9BwdParamsE)
        /*00b4*/ 	.short	0x0380
        /*00b6*/ 	.short	0x0128


	//----- nvinfo : EIATTR_SW_WAR
	.align		4
.L_805:
        /*00b8*/ 	.byte	0x04, 0x36
        /*00ba*/ 	.short	(.L_807 - .L_806)
.L_806:
        /*00bc*/ 	.word	0x00000008
.L_807:


//--------------------- .nv.info._ZN10layer_norm31ln_parallel_residual_bwd_kernelINS_13Kernel_traitsI13__nv_bfloat16S2_S2_S2_fjLj3072ELj1ELj1ELj4ELj16ENS_18Kernel_traits_baseILj3072ES2_S2_S2_S2_fjLj128EEEEELb1ELb0ELb1EEEvNS_9BwdParamsE --------------------------
	.section	.nv.info._ZN10layer_norm31ln_parallel_residual_bwd_kernelINS_13Kernel_traitsI13__nv_bfloat16S2_S2_S2_fjLj3072ELj1ELj1ELj4ELj16ENS_18Kernel_traits_baseILj3072ES2_S2_S2_S2_fjLj128EEEEELb1ELb0ELb1EEEvNS_9BwdParamsE,"",@"SHT_CUDA_INFO"
	.sectionflags	@""
	.align	4


	//----- nvinfo : EIATTR_CUDA_API_VERSION
	.align		4
        /*0000*/ 	.byte	0x04, 0x37
        /*0002*/ 	.short	(.L_809 - .L_808)
.L_808:
        /*0004*/ 	.word	0x00000082


	//----- nvinfo : EIATTR_KPARAM_INFO
	.align		4
.L_809:
        /*0008*/ 	.byte	0x04, 0x17
        /*000a*/ 	.short	(.L_811 - .L_810)
.L_810:
        /*000c*/ 	.word	0x00000000
        /*0010*/ 	.short	0x0000
        /*0012*/ 	.short	0x0000
        /*0014*/ 	.byte	0x00, 0xf0, 0xa1, 0x04


	//----- nvinfo : EIATTR_SPARSE_MMA_MASK
	.align		4
.L_811:
        /*0018*/ 	.byte	0x03, 0x50
        /*001a*/ 	.short	0x0000


	//----- nvinfo : EIATTR_MAXREG_COUNT
	.align		4
        /*001c*/ 	.byte	0x03, 0x1b
        /*001e*/ 	.short	0x00ff


	//----- nvinfo : EIATTR_NUM_BARRIERS
	.align		4
        /*0020*/ 	.byte	0x02, 0x4c
        /*0022*/ 	.byte	0x01
	.zero		1


	//----- nvinfo : EIATTR_MERCURY_ISA_VERSION
	.align		4
        /*0024*/ 	.byte	0x03, 0x5f
        /*0026*/ 	.short	0x0101


	//----- nvinfo : EIATTR_COOP_GROUP_MASK_REGIDS
	.align		4
        /*0028*/ 	.byte	0x04, 0x29
        /*002a*/ 	.short	(.L_813 - .L_812)


	//   ....[0]....
.L_812:
        /*002c*/ 	.word	0xffffffff


	//   ....[1]....
        /*0030*/ 	.word	0xffffffff


	//   ....[2]....
        /*0034*/ 	.word	0xffffffff


	//   ....[3]....
        /*0038*/ 	.word	0xffffffff


	//   ....[4]....
        /*003c*/ 	.word	0xffffffff


	//   ....[5]....
        /*0040*/ 	.word	0xffffffff


	//   ....[6]....
        /*0044*/ 	.word	0xffffffff


	//   ....[7]....
        /*0048*/ 	.word	0xffffffff


	//   ....[8]....
        /*004c*/ 	.word	0xffffffff


	//   ....[9]....
        /*0050*/ 	.word	0xffffffff


	//----- nvinfo : EIATTR_COOP_GROUP_INSTR_OFFSETS
	.align		4
.L_813:
        /*0054*/ 	.byte	0x04, 0x28
        /*0056*/ 	.short	(.L_815 - .L_814)


	//   ....[0]....
.L_814:
        /*0058*/ 	.word	0x00002340


	//   ....[1]....
        /*005c*/ 	.word	0x000023f0


	//   ....[2]....
        /*0060*/ 	.word	0x00002400


	//   ....[3]....
        /*0064*/ 	.word	0x00002430


	//   ....[4]....
        /*0068*/ 	.word	0x00002450


	//   ....[5]....
        /*006c*/ 	.word	0x00002470


	//   ....[6]....
        /*0070*/ 	.word	0x00002490


	//   ....[7]....
        /*0074*/ 	.word	0x000024a0


	//   ....[8]....
        /*0078*/ 	.word	0x00002500


	//   ....[9]....
        /*007c*/ 	.word	0x00002510


	//----- nvinfo : EIATTR_VRC_CTA_INIT_COUNT
	.align		4
.L_815:
        /*0080*/ 	.byte	0x02, 0x4a
	.zero		1
	.zero		1


	//----- nvinfo : EIATTR_EXIT_INSTR_OFFSETS
	.align		4
        /*0084*/ 	.byte	0x04, 0x1c
        /*0086*/ 	.short	(.L_817 - .L_816)


	//   ....[0]....
.L_816:
        /*0088*/ 	.word	0x0000a2d0


	//----- nvinfo : EIATTR_MAX_THREADS
	.align		4
.L_817:
        /*008c*/ 	.byte	0x04, 0x05
        /*008e*/ 	.short	(.L_819 - .L_818)
.L_818:
        /*0090*/ 	.word	0x00000080
        /*0094*/ 	.word	0x00000001
        /*0098*/ 	.word	0x00000001


	//----- nvinfo : EIATTR_CRS_STACK_SIZE
	.align		4
.L_819:
        /*009c*/ 	.byte	0x04, 0x1e
        /*009e*/ 	.short	(.L_821 - .L_820)
.L_820:
        /*00a0*/ 	.word	0x00000000


	//----- nvinfo : EIATTR_CBANK_PARAM_SIZE
	.align		4
.L_821:
        /*00a4*/ 	.byte	0x03, 0x19
        /*00a6*/ 	.short	0x0128


	//----- nvinfo : EIATTR_PARAM_CBANK
	.align		4
        /*00a8*/ 	.byte	0x04, 0x0a
        /*00aa*/ 	.short	(.L_823 - .L_822)
	.align		4
.L_822:
        /*00ac*/ 	.word	index@(.nv.constant0._ZN10layer_norm31ln_parallel_residual_bwd_kernelINS_13Kernel_traitsI13__nv_bfloat16S2_S2_S2_fjLj3072ELj1ELj1ELj4ELj16ENS_18Kernel_traits_baseILj3072ES2_S2_S2_S2_fjLj128EEEEELb1ELb0ELb1EEEvNS_9BwdParamsE)
        /*00b0*/ 	.short	0x0380
        /*00b2*/ 	.short	0x0128


	//----- nvinfo : EIATTR_SW_WAR
	.align		4
.L_823:
        /*00b4*/ 	.byte	0x04, 0x36
        /*00b6*/ 	.short	(.L_825 - .L_824)
.L_824:
        /*00b8*/ 	.word	0x00000008
.L_825:


//--------------------- .nv.info._ZN10layer_norm22ln_bwd_finalize_kernelINS_22Kernel_traits_finalizeILj3072E13__nv_bfloat16S2_S2_S2_fjLb0ELj1024ELj4ENS_18Kernel_traits_baseILj3072ES2_S2_S2_S2_fjLj1024EEEEELb0ELb0EEEvNS_9BwdParamsE --------------------------
	.section	.nv.info._ZN10layer_norm22ln_bwd_finalize_kernelINS_22Kernel_traits_finalizeILj3072E13__nv_bfloat16S2_S2_S2_fjLb0ELj1024ELj4ENS_18Kernel_traits_baseILj3072ES2_S2_S2_S2_fjLj1024EEEEELb0ELb0EEEvNS_9BwdParamsE,"",@"SHT_CUDA_INFO"
	.sectionflags	@""
	.align	4


	//----- nvinfo : EIATTR_CUDA_API_VERSION
	.align		4
        /*0000*/ 	.byte	0x04, 0x37
        /*0002*/ 	.short	(.L_827 - .L_826)
.L_826:
        /*0004*/ 	.word	0x00000082


	//----- nvinfo : EIATTR_KPARAM_INFO
	.align		4
.L_827:
        /*0008*/ 	.byte	0x04, 0x17
        /*000a*/ 	.short	(.L_829 - .L_828)
.L_828:
        /*000c*/ 	.word	0x00000000
        /*0010*/ 	.short	0x0000
        /*0012*/ 	.short	0x0000
        /*0014*/ 	.byte	0x00, 0xf0, 0xa1, 0x04


	//----- nvinfo : EIATTR_SPARSE_MMA_MASK
	.align		4
.L_829:
        /*0018*/ 	.byte	0x03, 0x50
        /*001a*/ 	.short	0x0000


	//----- nvinfo : EIATTR_MAXREG_COUNT
	.align		4
        /*001c*/ 	.byte	0x03, 0x1b
        /*001e*/ 	.short	0x0040


	//----- nvinfo : EIATTR_NUM_BARRIERS
	.align		4
        /*0020*/ 	.byte	0x02, 0x4c
        /*0022*/ 	.byte	0x01
	.zero		1


	//----- nvinfo : EIATTR_MERCURY_ISA_VERSION
	.align		4
        /*0024*/ 	.byte	0x03, 0x5f
        /*0026*/ 	.short	0x0101


	//----- nvinfo : EIATTR_COOP_GROUP_MASK_REGIDS
	.align		4
        /*0028*/ 	.byte	0x04, 0x29
        /*002a*/ 	.short	(.L_831 - .L_830)


	//   ....[0]....
.L_830:
        /*002c*/ 	.word	0xffffffff


	//   ....[1]....
        /*0030*/ 	.word	0xffffffff


	//   ....[2]....
        /*0034*/ 	.word	0xffffffff


	//   ....[3]....
        /*0038*/ 	.word	0xffffffff


	//   ....[4]....
        /*003c*/ 	.word	0xffffffff


	//   ....[5]....
        /*0040*/ 	.word	0xffffffff


	//   ....[6]....
        /*0044*/ 	.word	0xffffffff


	//   ....[7]....
        /*0048*/ 	.word	0xffffffff


	//   ....[8]....
        /*004c*/ 	.word	0xffffffff


	//   ....[9]....
        /*0050*/ 	.word	0xffffffff


	//----- nvinfo : EIATTR_COOP_GROUP_INSTR_OFFSETS
	.align		4
.L_831:
        /*0054*/ 	.byte	0x04, 0x28
        /*0056*/ 	.short	(.L_833 - .L_832)


	//   ....[0]....
.L_832:
        /*0058*/ 	.word	0x000015e0


	//   ....[1]....
        /*005c*/ 	.word	0x000015f0


	//   ....[2]....
        /*0060*/ 	.word	0x00001620


	//   ....[3]....
        /*0064*/ 	.word	0x00001630


	//   ....[4]....
        /*0068*/ 	.word	0x00001660


	//   ....[5]....
        /*006c*/ 	.word	0x00001670


	//   ....[6]....
        /*0070*/ 	.word	0x000016b0


	//   ....[7]....
        /*0074*/ 	.word	0x000016e0


	//   ....[8]....
        /*0078*/ 	.word	0x00001710


	//   ....[9]....
        /*007c*/ 	.word	0x00001720


	//----- nvinfo : EIATTR_VRC_CTA_INIT_COUNT
	.align		4
.L_833:
        /*0080*/ 	.byte	0x02, 0x4a
	.zero		1
	.zero		1


	//----- nvinfo : EIATTR_EXIT_INSTR_OFFSETS
	.align		4
        /*0084*/ 	.byte	0x04, 0x1c
        /*0086*/ 	.short	(.L_835 - .L_834)


	//   ....[0]....
.L_834:
        /*0088*/ 	.word	0x00000060


	//   ....[1]....
        /*008c*/ 	.word	0x00001780


	//   ....[2]....
        /*0090*/ 	.word	0x000017b0


	//   ....[3]....
        /*0094*/ 	.word	0x00001870


	//----- nvinfo : EIATTR_MAX_THREADS
	.align		4
.L_835:
        /*0098*/ 	.byte	0x04, 0x05
        /*009a*/ 	.short	(.L_837 - .L_836)
.L_836:
        /*009c*/ 	.word	0x00000400
        /*00a0*/ 	.word	0x00000001
        /*00a4*/ 	.word	0x00000001


	//----- nvinfo : EIATTR_CRS_STACK_SIZE
	.align		4
.L_837:
        /*00a8*/ 	.byte	0x04, 0x1e
        /*00aa*/ 	.short	(.L_839 - .L_838)
.L_838:
        /*00ac*/ 	.word	0x00000000


	//----- nvinfo : EIATTR_CBANK_PARAM_SIZE
	.align		4
.L_839:
        /*00b0*/ 	.byte	0x03, 0x19
        /*00b2*/ 	.short	0x0128


	//----- nvinfo : EIATTR_PARAM_CBANK
	.align		4
        /*00b4*/ 	.byte	0x04, 0x0a
        /*00b6*/ 	.short	(.L_841 - .L_840)
	.align		4
.L_840:
        /*00b8*/ 	.word	index@(.nv.constant0._ZN10layer_norm22ln_bwd_finalize_kernelINS_22Kernel_traits_finalizeILj3072E13__nv_bfloat16S2_S2_S2_fjLb0ELj1024ELj4ENS_18Kernel_traits_baseILj3072ES2_S2_S2_S2_fjLj1024EEEEELb0ELb0EEEvNS_9BwdParamsE)
        /*00bc*/ 	.short	0x0380
        /*00be*/ 	.short	0x0128


	//----- nvinfo : EIATTR_SW_WAR
	.align		4
.L_841:
        /*00c0*/ 	.byte	0x04, 0x36
        /*00c2*/ 	.short	(.L_843 - .L_842)
.L_842:
        /*00c4*/ 	.word	0x00000008
.L_843:


//--------------------- .nv.info._ZN10layer_norm40ln_parallel_residual_bwd_finalize_kernelINS_22Kernel_traits_finalizeILj3072E13__nv_bfloat16S2_S2_S2_fjLb0ELj1024ELj4ENS_18Kernel_traits_baseILj3072ES2_S2_S2_S2_fjLj1024EEEEELb0EEEvNS_9BwdParamsE --------------------------
	.section	.nv.info._ZN10layer_norm40ln_parallel_residual_bwd_finalize_kernelINS_22Kernel_traits_finalizeILj3072E13__nv_bfloat16S2_S2_S2_fjLb0ELj1024ELj4ENS_18Kernel_traits_baseILj3072ES2_S2_S2_S2_fjLj1024EEEEELb0EEEvNS_9BwdParamsE,"",@"SHT_CUDA_INFO"
	.sectionflags	@""
	.align	4


	//----- nvinfo : EIATTR_CUDA_API_VERSION
	.align		4
        /*0000*/ 	.byte	0x04, 0x37
        /*0002*/ 	.short	(.L_845 - .L_844)
.L_844:
        /*0004*/ 	.word	0x00000082


	//----- nvinfo : EIATTR_KPARAM_INFO
	.align		4
.L_845:
        /*0008*/ 	.byte	0x04, 0x17
        /*000a*/ 	.short	(.L_847 - .L_846)
.L_846:
        /*000c*/ 	.word	0x00000000
        /*0010*/ 	.short	0x0000
        /*0012*/ 	.short	0x0000
        /*0014*/ 	.byte	0x00, 0xf0, 0xa1, 0x04


	//----- nvinfo : EIATTR_SPARSE_MMA_MASK
	.align		4
.L_847:
        /*0018*/ 	.byte	0x03, 0x50
        /*001a*/ 	.short	0x0000


	//----- nvinfo : EIATTR_MAXREG_COUNT
	.align		4
        /*001c*/ 	.byte	0x03, 0x1b
        /*001e*/ 	.short	0x0040


	//----- nvinfo : EIATTR_NUM_BARRIERS
	.align		4
        /*0020*/ 	.byte	0x02, 0x4c
        /*0022*/ 	.byte	0x01
	.zero		1


	//----- nvinfo : EIATTR_MERCURY_ISA_VERSION
	.align		4
        /*0024*/ 	.byte	0x03, 0x5f
        /*0026*/ 	.short	0x0101


	//----- nvinfo : EIATTR_COOP_GROUP_MASK_REGIDS
	.align		4
        /*0028*/ 	.byte	0x04, 0x29
        /*002a*/ 	.short	(.L_849 - .L_848)


	//   ....[0]....
.L_848:
        /*002c*/ 	.word	0xffffffff


	//   ....[1]....
        /*0030*/ 	.word	0xffffffff


	//   ....[2]....
        /*0034*/ 	.word	0xffffffff


	//   ....[3]....
        /*0038*/ 	.word	0xffffffff


	//   ....[4]....
        /*003c*/ 	.word	0xffffffff


	//   ....[5]....
        /*0040*/ 	.word	0xffffffff


	//   ....[6]....
        /*0044*/ 	.word	0xffffffff


	//   ....[7]....
        /*0048*/ 	.word	0xffffffff


	//   ....[8]....
        /*004c*/ 	.word	0xffffffff


	//   ....[9]....
        /*0050*/ 	.word	0xffffffff


	//   ....[10]....
        /*0054*/ 	.word	0xffffffff


	//   ....[11]....
        /*0058*/ 	.word	0xffffffff


	//   ....[12]....
        /*005c*/ 	.word	0xffffffff


	//   ....[13]....
        /*0060*/ 	.word	0xffffffff


	//   ....[14]....
        /*0064*/ 	.word	0xffffffff


	//   ....[15]....
        /*0068*/ 	.word	0xffffffff


	//   ....[16]....
        /*006c*/ 	.word	0xffffffff


	//   ....[17]....
        /*0070*/ 	.word	0xffffffff


	//   ....[18]....
        /*0074*/ 	.word	0xffffffff


	//   ....[19]....
        /*0078*/ 	.word	0xffffffff


	//----- nvinfo : EIATTR_COOP_GROUP_INSTR_OFFSETS
	.align		4
.L_849:
        /*007c*/ 	.byte	0x04, 0x28
        /*007e*/ 	.short	(.L_851 - .L_850)


	//   ....[0]....
.L_850:
        /*0080*/ 	.word	0x000013b0


	//   ....[1]....
        /*0084*/ 	.word	0x000013c0


	//   ....[2]....
        /*0088*/ 	.word	0x000013d0


	//   ....[3]....
        /*008c*/ 	.word	0x000013e0


	//   ....[4]....
        /*0090*/ 	.word	0x00001410


	//   ....[5]....
        /*0094*/ 	.word	0x00001430


	//   ....[6]....
        /*0098*/ 	.word	0x00001450


	//   ....[7]....
        /*009c*/ 	.word	0x00001460


	//   ....[8]....
        /*00a0*/ 	.word	0x000014a0


	//   ....[9]....
        /*00a4*/ 	.word	0x000014c0


	//   ....[10]....
        /*00a8*/ 	.word	0x000014d0


	//   ....[11]....
        /*00ac*/ 	.word	0x000014e0


	//   ....[12]....
        /*00b0*/ 	.word	0x00001510


	//   ....[13]....
        /*00b4*/ 	.word	0x00001530


	//   ....[14]....
        /*00b8*/ 	.word	0x00001550


	//   ....[15]....
        /*00bc*/ 	.word	0x00001560


	//   ....[16]....
        /*00c0*/ 	.word	0x000015a0


	//   ....[17]....
        /*00c4*/ 	.word	0x000015d0


	//   ....[18]....
        /*00c8*/ 	.word	0x00001600


	//   ....[19]....
        /*00cc*/ 	.word	0x00001610


	//----- nvinfo : EIATTR_VRC_CTA_INIT_COUNT
	.align		4
.L_851:
        /*00d0*/ 	.byte	0x02, 0x4a
	.zero		1
	.zero		1


	//----- nvinfo : EIATTR_EXIT_INSTR_OFFSETS
	.align		4
        /*00d4*/ 	.byte	0x04, 0x1c
        /*00d6*/ 	.short	(.L_853 - .L_852)


	//   ....[0]....
.L_852:
        /*00d8*/ 	.word	0x00000060


	//   ....[1]....
        /*00dc*/ 	.word	0x000016b0


	//   ....[2]....
        /*00e0*/ 	.word	0x000016e0


	//   ....[3]....
        /*00e4*/ 	.word	0x00001840


	//----- nvinfo : EIATTR_MAX_THREADS
	.align		4
.L_853:
        /*00e8*/ 	.byte	0x04, 0x05
        /*00ea*/ 	.short	(.L_855 - .L_854)
.L_854:
        /*00ec*/ 	.word	0x00000400
        /*00f0*/ 	.word	0x00000001
        /*00f4*/ 	.word	0x00000001


	//----- nvinfo : EIATTR_CRS_STACK_SIZE
	.align		4
.L_855:
        /*00f8*/ 	.byte	0x04, 0x1e
        /*00fa*/ 	.short	(.L_857 - .L_856)
.L_856:
        /*00fc*/ 	.word	0x00000000


	//----- nvinfo : EIATTR_CBANK_PARAM_SIZE
	.align		4
.L_857:
        /*0100*/ 	.byte	0x03, 0x19
        /*0102*/ 	.short	0x0128


	//----- nvinfo : EIATTR_PARAM_CBANK
	.align		4
        /*0104*/ 	.byte	0x04, 0x0a
        /*0106*/ 	.short	(.L_859 - .L_858)
	.align		4
.L_858:
        /*0108*/ 	.word	index@(.nv.constant0._ZN10layer_norm40ln_parallel_residual_bwd_finalize_kernelINS_22Kernel_traits_finalizeILj3072E13__nv_bfloat16S2_S2_S2_fjLb0ELj1024ELj4ENS_18Kernel_traits_baseILj3072ES2_S2_S2_S2_fjLj1024EEEEELb0EEEvNS_9BwdParamsE)
        /*010c*/ 	.short	0x0380
        /*010e*/ 	.short	0x0128


	//----- nvinfo : EIATTR_SW_WAR
	.align		4
.L_859:
        /*0110*/ 	.byte	0x04, 0x36
        /*0112*/ 	.short	(.L_861 - .L_860)
.L_860:
        /*0114*/ 	.word	0x00000008
.L_861:


//--------------------- .nv.info._ZN10layer_norm31ln_parallel_residual_bwd_kernelINS_13Kernel_traitsI13__nv_bfloat16S2_S2_S2_fjLj3072ELj1ELj1ELj4ELj16ENS_18Kernel_traits_baseILj3072ES2_S2_S2_S2_fjLj128EEEEELb1ELb1ELb0EEEvNS_9BwdParamsE --------------------------
	.section	.nv.info._ZN10layer_norm31ln_parallel_residual_bwd_kernelINS_13Kernel_traitsI13__nv_bfloat16S2_S2_S2_fjLj3072ELj1ELj1ELj4ELj16ENS_18Kernel_traits_baseILj3072ES2_S2_S2_S2_fjLj128EEEEELb1ELb1ELb0EEEvNS_9BwdParamsE,"",@"SHT_CUDA_INFO"
	.sectionflags	@""
	.align	4


	//----- nvinfo : EIATTR_CUDA_API_VERSION
	.align		4
        /*0000*/ 	.byte	0x04, 0x37
        /*0002*/ 	.short	(.L_863 - .L_862)
.L_862:
        /*0004*/ 	.word	0x00000082


	//----- nvinfo : EIATTR_KPARAM_INFO
	.align		4
.L_863:
        /*0008*/ 	.byte	0x04, 0x17
        /*000a*/ 	.short	(.L_865 - .L_864)
.L_864:
        /*000c*/ 	.word	0x00000000
        /*0010*/ 	.short	0x0000
        /*0012*/ 	.short	0x0000
        /*0014*/ 	.byte	0x00, 0xf0, 0xa1, 0x04


	//----- nvinfo : EIATTR_SPARSE_MMA_MASK
	.align		4
.L_865:
        /*0018*/ 	.byte	0x03, 0x50
        /*001a*/ 	.short	0x0000


	//----- nvinfo : EIATTR_MAXREG_COUNT
	.align		4
        /*001c*/ 	.byte	0x03, 0x1b
        /*001e*/ 	.short	0x00ff


	//----- nvinfo : EIATTR_NUM_BARRIERS
	.align		4
        /*0020*/ 	.byte	0x02, 0x4c
        /*0022*/ 	.byte	0x01
	.zero		1


	//----- nvinfo : EIATTR_MERCURY_ISA_VERSION
	.align		4
        /*0024*/ 	.byte	0x03, 0x5f
        /*0026*/ 	.short	0x0101


	//----- nvinfo : EIATTR_COOP_GROUP_MASK_REGIDS
	.align		4
        /*0028*/ 	.byte	0x04, 0x29
        /*002a*/ 	.short	(.L_867 - .L_866)


	//   ....[0]....
.L_866:
        /*002c*/ 	.word	0xffffffff


	//   ....[1]....
        /*0030*/ 	.word	0xffffffff


	//   ....[2]....
        /*0034*/ 	.word	0xffffffff


	//   ....[3]....
        /*0038*/ 	.word	0xffffffff


	//   ....[4]....
        /*003c*/ 	.word	0xffffffff


	//   ....[5]....
        /*0040*/ 	.word	0xffffffff


	//   ....[6]....
        /*0044*/ 	.word	0xffffffff


	//   ....[7]....
        /*0048*/ 	.word	0xffffffff


	//   ....[8]....
        /*004c*/ 	.word	0xffffffff


	//   ....[9]....
        /*0050*/ 	.word	0xffffffff


	//----- nvinfo : EIATTR_COOP_GROUP_INSTR_OFFSETS
	.align		4
.L_867:
        /*0054*/ 	.byte	0x04, 0x28
        /*0056*/ 	.short	(.L_869 - .L_868)


	//   ....[0]....
.L_868:
        /*0058*/ 	.word	0x00001c10


	//   ....[1]....
        /*005c*/ 	.word	0x00001c50


	//   ....[2]....
        /*0060*/ 	.word	0x00001c90


	//   ....[3]....
        /*0064*/ 	.word	0x00001ca0


	//   ....[4]....
        /*0068*/ 	.word	0x00001ce0


	//   ....[5]....
        /*006c*/ 	.word	0x00001cf0


	//   ....[6]....
        /*0070*/ 	.word	0x00001d30


	//   ....[7]....
        /*0074*/ 	.word	0x00001d60


	//   ....[8]....
        /*0078*/ 	.word	0x00001e10


	//   ....[9]....
        /*007c*/ 	.word	0x00001e30


	//----- nvinfo : EIATTR_VRC_CTA_INIT_COUNT
	.align		4
.L_869:
        /*0080*/ 	.byte	0x02, 0x4a
	.zero		1
	.zero		1


	//----- nvinfo : EIATTR_EXIT_INSTR_OFFSETS
	.align		4
        /*0084*/ 	.byte	0x04, 0x1c
        /*0086*/ 	.short	(.L_871 - .L_870)


	//   ....[0]....
.L_870:
        /*0088*/ 	.word	0x000093f0


	//   ....[1]....
        /*008c*/ 	.word	0x00009490


	//----- nvinfo : EIATTR_MAX_THREADS
	.align		4
.L_871:
        /*0090*/ 	.byte	0x04, 0x05
        /*0092*/ 	.short	(.L_873 - .L_872)
.L_872:
        /*0094*/ 	.word	0x00000080
        /*0098*/ 	.word	0x00000001
        /*009c*/ 	.word	0x00000001


	//----- nvinfo : EIATTR_CRS_STACK_SIZE
	.align		4
.L_873:
        /*00a0*/ 	.byte	0x04, 0x1e
        /*00a2*/ 	.short	(.L_875 - .L_874)
.L_874:
        /*00a4*/ 	.word	0x00000000


	//----- nvinfo : EIATTR_CBANK_PARAM_SIZE
	.align		4
.L_875:
        /*00a8*/ 	.byte	0x03, 0x19
        /*00aa*/ 	.short	0x0128


	//----- nvinfo : EIATTR_PARAM_CBANK
	.align		4
        /*00ac*/ 	.byte	0x04, 0x0a
        /*00ae*/ 	.short	(.L_877 - .L_876)
	.align		4
.L_876:
        /*00b0*/ 	.word	index@(.nv.constant0._ZN10layer_norm31ln_parallel_residual_bwd_kernelINS_13Kernel_traitsI13__nv_bfloat16S2_S2_S2_fjLj3072ELj1ELj1ELj4ELj16ENS_18Kernel_traits_baseILj3072ES2_S2_S2_S2_fjLj128EEEEELb1ELb1ELb0EEEvNS_9BwdParamsE)
        /*00b4*/ 	.short	0x0380
        /*00b6*/ 	.short	0x0128


	//----- nvinfo : EIATTR_SW_WAR
	.align		4
.L_877:
        /*00b8*/ 	.byte	0x04, 0x36
        /*00ba*/ 	.short	(.L_879 - .L_878)
.L_878:
        /*00bc*/ 	.word	0x00000008
.L_879:


//--------------------- .nv.info._ZN10layer_norm22ln_bwd_finalize_kernelINS_22Kernel_traits_finalizeILj3072E13__nv_bfloat16S2_S2_S2_fjLb0ELj1024ELj4ENS_18Kernel_traits_baseILj3072ES2_S2_S2_S2_fjLj1024EEEEELb0ELb1EEEvNS_9BwdParamsE --------------------------
	.section	.nv.info._ZN10layer_norm22ln_bwd_finalize_kernelINS_22Kernel_traits_finalizeILj3072E13__nv_bfloat16S2_S2_S2_fjLb0ELj1024ELj4ENS_18Kernel_traits_baseILj3072ES2_S2_S2_S2_fjLj1024EEEEELb0ELb1EEEvNS_9BwdParamsE,"",@"SHT_CUDA_INFO"
	.sectionflags	@""
	.align	4


	//----- nvinfo : EIATTR_CUDA_API_VERSION
	.align		4
        /*0000*/ 	.byte	0x04, 0x37
        /*0002*/ 	.short	(.L_881 - .L_880)
.L_880:
        /*0004*/ 	.word	0x00000082


	//----- nvinfo : EIATTR_KPARAM_INFO
	.align		4
.L_881:
        /*0008*/ 	.byte	0x04, 0x17
        /*000a*/ 	.short	(.L_883 - .L_882)
.L_882:
        /*000c*/ 	.word	0x00000000
        /*0010*/ 	.short	0x0000
        /*0012*/ 	.short	0x0000
        /*0014*/ 	.byte	0x00, 0xf0, 0xa1, 0x04


	//----- nvinfo : EIATTR_SPARSE_MMA_MASK
	.align		4
.L_883:
        /*0018*/ 	.byte	0x03, 0x50
        /*001a*/ 	.short	0x0000


	//----- nvinfo : EIATTR_MAXREG_COUNT
	.align		4
        /*001c*/ 	.byte	0x03, 0x1b
        /*001e*/ 	.short	0x0040


	//----- nvinfo : EIATTR_NUM_BARRIERS
	.align		4
        /*0020*/ 	.byte	0x02, 0x4c
        /*0022*/ 	.byte	0x01
	.zero		1


	//----- nvinfo : EIATTR_MERCURY_ISA_VERSION
	.align		4
        /*0024*/ 	.byte	0x03, 0x5f
        /*0026*/ 	.short	0x0101


	//----- nvinfo : EIATTR_COOP_GROUP_MASK_REGIDS
	.align		4
        /*0028*/ 	.byte	0x04, 0x29
        /*002a*/ 	.short	(.L_885 - .L_884)


	//   ....[0]....
.L_884:
        /*002c*/ 	.word	0xffffffff


	//   ....[1]....
        /*0030*/ 	.word	0xffffffff


	//   ....[2]....
        /*0034*/ 	.word	0xffffffff


	//   ....[3]....
        /*0038*/ 	.word	0xffffffff


	//   ....[4]....
        /*003c*/ 	.word	0xffffffff


	//   ....[5]....
        /*0040*/ 	.word	0xffffffff


	//   ....[6]....
        /*0044*/ 	.word	0xffffffff


	//   ....[7]....
        /*0048*/ 	.word	0xffffffff


	//   ....[8]....
        /*004c*/ 	.word	0xffffffff


	//   ....[9]....
        /*0050*/ 	.word	0xffffffff


	//----- nvinfo : EIATTR_COOP_GROUP_INSTR_OFFSETS
	.align		4
.L_885:
        /*0054*/ 	.byte	0x04, 0x28
        /*0056*/ 	.short	(.L_887 - .L_886)


	//   ....[0]....
.L_886:
        /*0058*/ 	.word	0x00001630


	//   ....[1]....
        /*005c*/ 	.word	0x00001640


	//   ....[2]....
        /*0060*/ 	.word	0x00001670


	//   ....[3]....
        /*0064*/ 	.word	0x00001680


	//   ....[4]....
        /*0068*/ 	.word	0x000016b0


	//   ....[5]....
        /*006c*/ 	.word	0x000016d0


	//   ....[6]....
        /*0070*/ 	.word	0x00001700


	//   ....[7]....
        /*0074*/ 	.word	0x00001710


	//   ....[8]....
        /*0078*/ 	.word	0x00001740


	//   ....[9]....
        /*007c*/ 	.word	0x00001750


	//----- nvinfo : EIATTR_VRC_CTA_INIT_COUNT
	.align		4
.L_887:
        /*0080*/ 	.byte	0x02, 0x4a
	.zero		1
	.zero		1


	//----- nvinfo : EIATTR_EXIT_INSTR_OFFSETS
	.align		4
        /*0084*/ 	.byte	0x04, 0x1c
        /*0086*/ 	.short	(.L_889 - .L_888)


	//   ....[0]....
.L_888:
        /*0088*/ 	.word	0x00000070


	//   ....[1]....
        /*008c*/ 	.word	0x000017b0


	//   ....[2]....
        /*0090*/ 	.word	0x00001880


	//----- nvinfo : EIATTR_MAX_THREADS
	.align		4
.L_889:
        /*0094*/ 	.byte	0x04, 0x05
        /*0096*/ 	.short	(.L_891 - .L_890)
.L_890:
        /*0098*/ 	.word	0x00000400
        /*009c*/ 	.word	0x00000001
        /*00a0*/ 	.word	0x00000001


	//----- nvinfo : EIATTR_CRS_STACK_SIZE
	.align		4
.L_891:
        /*00a4*/ 	.byte	0x04, 0x1e
        /*00a6*/ 	.short	(.L_893 - .L_892)
.L_892:
        /*00a8*/ 	.word	0x00000000


	//----- nvinfo : EIATTR_CBANK_PARAM_SIZE
	.align		4
.L_893:
        /*00ac*/ 	.byte	0x03, 0x19
        /*00ae*/ 	.short	0x0128


	//----- nvinfo : EIATTR_PARAM_CBANK
	.align		4
        /*00b0*/ 	.byte	0x04, 0x0a
        /*00b2*/ 	.short	(.L_895 - .L_894)
	.align		4
.L_894:
        /*00b4*/ 	.word	index@(.nv.constant0._ZN10layer_norm22ln_bwd_finalize_kernelINS_22Kernel_traits_finalizeILj3072E13__nv_bfloat16S2_S2_S2_fjLb0ELj1024ELj4ENS_18Kernel_traits_baseILj3072ES2_S2_S2_S2_fjLj1024EEEEELb0ELb1EEEvNS_9BwdParamsE)
        /*00b8*/ 	.short	0x0380
        /*00ba*/ 	.short	0x0128


	//----- nvinfo : EIATTR_SW_WAR
	.align		4
.L_895:
        /*00bc*/ 	.byte	0x04, 0x36
        /*00be*/ 	.short	(.L_897 - .L_896)
.L_896:
        /*00c0*/ 	.word	0x00000008
.L_897:


//--------------------- .nv.info._ZN10layer_norm40ln_parallel_residual_bwd_finalize_kernelINS_22Kernel_traits_finalizeILj3072E13__nv_bfloat16S2_S2_S2_fjLb0ELj1024ELj4ENS_18Kernel_traits_baseILj3072ES2_S2_S2_S2_fjLj1024EEEEELb1EEEvNS_9BwdParamsE --------------------------
	.section	.nv.info._ZN10layer_norm40ln_parallel_residual_bwd_finalize_kernelINS_22Kernel_traits_finalizeILj3072E13__nv_bfloat16S2_S2_S2_fjLb0ELj1024ELj4ENS_18Kernel_traits_baseILj3072ES2_S2_S2_S2_fjLj1024EEEEELb1EEEvNS_9BwdParamsE,"",@"SHT_CUDA_INFO"
	.sectionflags	@""
	.align	4


	//----- nvinfo : EIATTR_CUDA_API_VERSION
	.align		4
        /*0000*/ 	.byte	0x04, 0x37
        /*0002*/ 	.short	(.L_899 - .L_898)
.L_898:
        /*0004*/ 	.word	0x00000082


	//----- nvinfo : EIATTR_KPARAM_INFO
	.align		4
.L_899:
        /*0008*/ 	.byte	0x04, 0x17
        /*000a*/ 	.short	(.L_901 - .L_900)
.L_900:
        /*000c*/ 	.word	0x00000000
        /*0010*/ 	.short	0x0000
        /*0012*/ 	.short	0x0000
        /*0014*/ 	.byte	0x00, 0xf0, 0xa1, 0x04


	//----- nvinfo : EIATTR_SPARSE_MMA_MASK
	.align		4
.L_901:
        /*0018*/ 	.byte	0x03, 0x50
        /*001a*/ 	.short	0x0000


	//----- nvinfo : EIATTR_MAXREG_COUNT
	.align		4
        /*001c*/ 	.byte	0x03, 0x1b
        /*001e*/ 	.short	0x0040


	//----- nvinfo : EIATTR_NUM_BARRIERS
	.align		4
        /*0020*/ 	.byte	0x02, 0x4c
        /*0022*/ 	.byte	0x01
	.zero		1


	//----- nvinfo : EIATTR_MERCURY_ISA_VERSION
	.align		4
        /*0024*/ 	.byte	0x03, 0x5f
        /*0026*/ 	.short	0x0101


	//----- nvinfo : EIATTR_COOP_GROUP_MASK_REGIDS
	.align		4
        /*0028*/ 	.byte	0x04, 0x29
        /*002a*/ 	.short	(.L_903 - .L_902)


	//   ....[0]....
.L_902:
        /*002c*/ 	.word	0xffffffff


	//   ....[1]....
        /*0030*/ 	.word	0xffffffff


	//   ....[2]....
        /*0034*/ 	.word	0xffffffff


	//   ....[3]....
        /*0038*/ 	.word	0xffffffff


	//   ....[4]....
        /*003c*/ 	.word	0xffffffff


	//   ....[5]....
        /*0040*/ 	.word	0xffffffff


	//   ....[6]....
        /*0044*/ 	.word	0xffffffff


	//   ....[7]....
        /*0048*/ 	.word	0xffffffff


	//   ....[8]....
        /*004c*/ 	.word	0xffffffff


	//   ....[9]....
        /*0050*/ 	.word	0xffffffff


	//   ....[10]....
        /*0054*/ 	.word	0xffffffff


	//   ....[11]....
        /*0058*/ 	.word	0xffffffff


	//   ....[12]....
        /*005c*/ 	.word	0xffffffff


	//   ....[13]....
        /*0060*/ 	.word	0xffffffff


	//   ....[14]....
        /*0064*/ 	.word	0xffffffff


	//   ....[15]....
        /*0068*/ 	.word	0xffffffff


	//   ....[16]....
        /*006c*/ 	.word	0xffffffff


	//   ....[17]....
        /*0070*/ 	.word	0xffffffff


	//   ....[18]....
        /*0074*/ 	.word	0xffffffff


	//   ....[19]....
        /*0078*/ 	.word	0xffffffff


	//----- nvinfo : EIATTR_COOP_GROUP_INSTR_OFFSETS
	.align		4
.L_903:
        /*007c*/ 	.byte	0x04, 0x28
        /*007e*/ 	.short	(.L_905 - .L_904)


	//   ....[0]....
.L_904:
        /*0080*/ 	.word	0x00001410


	//   ....[1]....
        /*0084*/ 	.word	0x00001420


	//   ....[2]....
        /*0088*/ 	.word	0x00001430


	//   ....[3]....
        /*008c*/ 	.word	0x00001440


	//   ....[4]....
        /*0090*/ 	.word	0x00001480


	//   ....[5]....
        /*0094*/ 	.word	0x000014a0


	//   ....[6]....
        /*0098*/ 	.word	0x000014b0


	//   ....[7]....
        /*009c*/ 	.word	0x000014c0


	//   ....[8]....
        /*00a0*/ 	.word	0x000014f0


	//   ....[9]....
        /*00a4*/ 	.word	0x00001520


	//   ....[10]....
        /*00a8*/ 	.word	0x00001530


	//   ....[11]....
        /*00ac*/ 	.word	0x00001540


	//   ....[12]....
        /*00b0*/ 	.word	0x00001560


	//   ....[13]....
        /*00b4*/ 	.word	0x00001590


	//   ....[14]....
        /*00b8*/ 	.word	0x000015b0


	//   ....[15]....
        /*00bc*/ 	.word	0x000015c0


	//   ....[16]....
        /*00c0*/ 	.word	0x000015e0


	//   ....[17]....
        /*00c4*/ 	.word	0x00001610


	//   ....[18]....
        /*00c8*/ 	.word	0x00001630


	//   ....[19]....
        /*00cc*/ 	.word	0x00001640


	//----- nvinfo : EIATTR_VRC_CTA_INIT_COUNT
	.align		4
.L_905:
        /*00d0*/ 	.byte	0x02, 0x4a
	.zero		1
	.zero		1


	//----- nvinfo : EIATTR_EXIT_INSTR_OFFSETS
	.align		4
        /*00d4*/ 	.byte	0x04, 0x1c
        /*00d6*/ 	.short	(.L_907 - .L_906)


	//   ....[0]....
.L_906:
        /*00d8*/ 	.word	0x00000060


	//   ....[1]....
        /*00dc*/ 	.word	0x000016e0


	//   ....[2]....
        /*00e0*/ 	.word	0x00001850


	//----- nvinfo : EIATTR_MAX_THREADS
	.align		4
.L_907:
        /*00e4*/ 	.byte	0x04, 0x05
        /*00e6*/ 	.short	(.L_909 - .L_908)
.L_908:
        /*00e8*/ 	.word	0x00000400
        /*00ec*/ 	.word	0x00000001
        /*00f0*/ 	.word	0x00000001


	//----- nvinfo : EIATTR_CRS_STACK_SIZE
	.align		4
.L_909:
        /*00f4*/ 	.byte	0x04, 0x1e
        /*00f6*/ 	.short	(.L_911 - .L_910)
.L_910:
        /*00f8*/ 	.word	0x00000000


	//----- nvinfo : EIATTR_CBANK_PARAM_SIZE
	.align		4
.L_911:
        /*00fc*/ 	.byte	0x03, 0x19
        /*00fe*/ 	.short	0x0128


	//----- nvinfo : EIATTR_PARAM_CBANK
	.align		4
        /*0100*/ 	.byte	0x04, 0x0a
        /*0102*/ 	.short	(.L_913 - .L_912)
	.align		4
.L_912:
        /*0104*/ 	.word	index@(.nv.constant0._ZN10layer_norm40ln_parallel_residual_bwd_finalize_kernelINS_22Kernel_traits_finalizeILj3072E13__nv_bfloat16S2_S2_S2_fjLb0ELj1024ELj4ENS_18Kernel_traits_baseILj3072ES2_S2_S2_S2_fjLj1024EEEEELb1EEEvNS_9BwdParamsE)
        /*0108*/ 	.short	0x0380
        /*010a*/ 	.short	0x0128


	//----- nvinfo : EIATTR_SW_WAR
	.align		4
.L_913:
        /*010c*/ 	.byte	0x04, 0x36
        /*010e*/ 	.short	(.L_915 - .L_914)
.L_914:
        /*0110*/ 	.word	0x00000008
.L_915:


//--------------------- .nv.info._ZN10layer_norm31ln_parallel_residual_bwd_kernelINS_13Kernel_traitsI13__nv_bfloat16S2_S2_S2_fjLj3072ELj1ELj1ELj4ELj16ENS_18Kernel_traits_baseILj3072ES2_S2_S2_S2_fjLj128EEEEELb1ELb1ELb1EEEvNS_9BwdParamsE --------------------------
	.section	.nv.info._ZN10layer_norm31ln_parallel_residual_bwd_kernelINS_13Kernel_traitsI13__nv_bfloat16S2_S2_S2_fjLj3072ELj1ELj1ELj4ELj16ENS_18Kernel_traits_baseILj3072ES2_S2_S2_S2_fjLj128EEEEELb1ELb1ELb1EEEvNS_9BwdParamsE,"",@"SHT_CUDA_INFO"
	.sectionflags	@""
	.align	4


	//----- nvinfo : EIATTR_CUDA_API_VERSION
	.align		4
        /*0000*/ 	.byte	0x04, 0x37
        /*0002*/ 	.short	(.L_917 - .L_916)
.L_916:
        /*0004*/ 	.word	0x00000082


	//----- nvinfo : EIATTR_KPARAM_INFO
	.align		4
.L_917:
        /*0008*/ 	.byte	0x04, 0x17
        /*000a*/ 	.short	(.L_919 - .L_918)
.L_918:
        /*000c*/ 	.word	0x00000000
        /*0010*/ 	.short	0x0000
        /*0012*/ 	.short	0x0000
        /*0014*/ 	.byte	0x00, 0xf0, 0xa1, 0x04


	//----- nvinfo : EIATTR_SPARSE_MMA_MASK
	.align		4
.L_919:
        /*0018*/ 	.byte	0x03, 0x50
        /*001a*/ 	.short	0x0000


	//----- nvinfo : EIATTR_MAXREG_COUNT
	.align		4
        /*001c*/ 	.byte	0x03, 0x1b
        /*001e*/ 	.short	0x00ff


	//----- nvinfo : EIATTR_NUM_BARRIERS
	.align		4
        /*0020*/ 	.byte	0x02, 0x4c
        /*0022*/ 	.byte	0x01
	.zero		1


	//----- nvinfo : EIATTR_MERCURY_ISA_VERSION
	.align		4
        /*0024*/ 	.byte	0x03, 0x5f
        /*0026*/ 	.short	0x0101


	//----- nvinfo : EIATTR_COOP_GROUP_MASK_REGIDS
	.align		4
        /*0028*/ 	.byte	0x04, 0x29
        /*002a*/ 	.short	(.L_921 - .L_920)


	//   ....[0]....
.L_920:
        /*002c*/ 	.word	0xffffffff


	//   ....[1]....
        /*0030*/ 	.word	0xffffffff


	//   ....[2]....
        /*0034*/ 	.word	0xffffffff


	//   ....[3]....
        /*0038*/ 	.word	0xffffffff


	//   ....[4]....
        /*003c*/ 	.word	0xffffffff


	//   ....[5]....
        /*0040*/ 	.word	0xffffffff


	//   ....[6]....
        /*0044*/ 	.word	0xffffffff


	//   ....[7]....
        /*0048*/ 	.word	0xffffffff


	//   ....[8]....
        /*004c*/ 	.word	0xffffffff


	//   ....[9]....
        /*0050*/ 	.word	0xffffffff


	//----- nvinfo : EIATTR_COOP_GROUP_INSTR_OFFSETS
	.align		4
.L_921:
        /*0054*/ 	.byte	0x04, 0x28
        /*0056*/ 	.short	(.L_923 - .L_922)


	//   ....[0]....
.L_922:
        /*0058*/ 	.word	0x00001640


	//   ....[1]....
        /*005c*/ 	.word	0x00001650


	//   ....[2]....
        /*0060*/ 	.word	0x000016e0


	//   ....[3]....
        /*0064*/ 	.word	0x000016f0


	//   ....[4]....
        /*0068*/ 	.word	0x00001720


	//   ....[5]....
        /*006c*/ 	.word	0x00001730


	//   ....[6]....
        /*0070*/ 	.word	0x00001760


	//   ....[7]....
        /*0074*/ 	.word	0x00001770


	//   ....[8]....
        /*0078*/ 	.word	0x000017c0


	//   ....[9]....
        /*007c*/ 	.word	0x000017d0


	//----- nvinfo : EIATTR_VRC_CTA_INIT_COUNT
	.align		4
.L_923:
        /*0080*/ 	.byte	0x02, 0x4a
	.zero		1
	.zero		1


	//----- nvinfo : EIATTR_EXIT_INSTR_OFFSETS
	.align		4
        /*0084*/ 	.byte	0x04, 0x1c
        /*0086*/ 	.short	(.L_925 - .L_924)


	//   ....[0]....
.L_924:
        /*0088*/ 	.word	0x00009090


	//----- nvinfo : EIATTR_MAX_THREADS
	.align		4
.L_925:
        /*008c*/ 	.byte	0x04, 0x05
        /*008e*/ 	.short	(.L_927 - .L_926)
.L_926:
        /*0090*/ 	.word	0x00000080
        /*0094*/ 	.word	0x00000001
        /*0098*/ 	.word	0x00000001


	//----- nvinfo : EIATTR_CBANK_PARAM_SIZE
	.align		4
.L_927:
        /*009c*/ 	.byte	0x03, 0x19
        /*009e*/ 	.short	0x0128


	//----- nvinfo : EIATTR_PARAM_CBANK
	.align		4
        /*00a0*/ 	.byte	0x04, 0x0a
        /*00a2*/ 	.short	(.L_929 - .L_928)
	.align		4
.L_928:
        /*00a4*/ 	.word	index@(.nv.constant0._ZN10layer_norm31ln_parallel_residual_bwd_kernelINS_13Kernel_traitsI13__nv_bfloat16S2_S2_S2_fjLj3072ELj1ELj1ELj4ELj16ENS_18Kernel_traits_baseILj3072ES2_S2_S2_S2_fjLj128EEEEELb1ELb1ELb1EEEvNS_9BwdParamsE)
        /*00a8*/ 	.short	0x0380
        /*00aa*/ 	.short	0x0128


	//----- nvinfo : EIATTR_SW_WAR
	.align		4
.L_929:
        /*00ac*/ 	.byte	0x04, 0x36
        /*00ae*/ 	.short	(.L_931 - .L_930)
.L_930:
        /*00b0*/ 	.word	0x00000008
.L_931:


//--------------------- .nv.info._ZN10layer_norm31ln_parallel_residual_bwd_kernelINS_13Kernel_traitsI6__halfS2_S2_S2_fjLj3072ELj1ELj1ELj4ELj16ENS_18Kernel_traits_baseILj3072ES2_S2_S2_S2_fjLj128EEEEELb0ELb0ELb0EEEvNS_9BwdParamsE --------------------------
	.section	.nv.info._ZN10layer_norm31ln_parallel_residual_bwd_kernelINS_13Kernel_traitsI6__halfS2_S2_S2_fjLj3072ELj1ELj1ELj4ELj16ENS_18Kernel_traits_baseILj3072ES2_S2_S2_S2_fjLj128EEEEELb0ELb0ELb0EEEvNS_9BwdParamsE,"",@"SHT_CUDA_INFO"
	.sectionflags	@""
	.align	4


	//----- nvinfo : EIATTR_CUDA_API_VERSION
	.align		4
        /*0000*/ 	.byte	0x04, 0x37
        /*0002*/ 	.short	(.L_933 - .L_932)
.L_932:
        /*0004*/ 	.word	0x00000082


	//----- nvinfo : EIATTR_KPARAM_INFO
	.align		4
.L_933:
        /*0008*/ 	.byte	0x04, 0x17
        /*000a*/ 	.short	(.L_935 - .L_934)
.L_934:
        /*000c*/ 	.word	0x00000000
        /*0010*/ 	.short	0x0000
        /*0012*/ 	.short	0x0000
        /*0014*/ 	.byte	0x00, 0xf0, 0xa1, 0x04


	//----- nvinfo : EIATTR_SPARSE_MMA_MASK
	.align		4
.L_935:
        /*0018*/ 	.byte	0x03, 0x50
        /*001a*/ 	.short	0x0000


	//----- nvinfo : EIATTR_MAXREG_COUNT
	.align		4
        /*001c*/ 	.byte	0x03, 0x1b
        /*001e*/ 	.short	0x00ff


	//----- nvinfo : EIATTR_NUM_BARRIERS
	.align		4
        /*0020*/ 	.byte	0x02, 0x4c
        /*0022*/ 	.byte	0x01
	.zero		1


	//----- nvinfo : EIATTR_MERCURY_ISA_VERSION
	.align		4
        /*0024*/ 	.byte	0x03, 0x5f
        /*0026*/ 	.short	0x0101


	//----- nvinfo : EIATTR_COOP_GROUP_MASK_REGIDS
	.align		4
        /*0028*/ 	.byte	0x04, 0x29
        /*002a*/ 	.short	(.L_937 - .L_936)


	//   ....[0]....
.L_936:
        /*002c*/ 	.word	0xffffffff


	//   ....[1]....
        /*0030*/ 	.word	0xffffffff


	//   ....[2]....
        /*0034*/ 	.word	0xffffffff


	//   ....[3]....
        /*0038*/ 	.word	0xffffffff


	//   ....[4]....
        /*003c*/ 	.word	0xffffffff


	//   ....[5]....
        /*0040*/ 	.word	0xffffffff


	//   ....[6]....
        /*0044*/ 	.word	0xffffffff


	//   ....[7]....
        /*0048*/ 	.word	0xffffffff


	//   ....[8]....
        /*004c*/ 	.word	0xffffffff


	//   ....[9]....
        /*0050*/ 	.word	0xffffffff


	//----- nvinfo : EIATTR_COOP_GROUP_INSTR_OFFSETS
	.align		4
.L_937:
        /*0054*/ 	.byte	0x04, 0x28
        /*0056*/ 	.short	(.L_939 - .L_938)


	//   ....[0]....
.L_938:
        /*0058*/ 	.word	0x000023c0


	//   ....[1]....
        /*005c*/ 	.word	0x000023e0


	//   ....[2]....
        /*0060*/ 	.word	0x00002420


	//   ....[3]....
        /*0064*/ 	.word	0x00002430


	//   ....[4]....
        /*0068*/ 	.word	0x00002460


	//   ....[5]....
        /*006c*/ 	.word	0x00002480


	//   ....[6]....
        /*0070*/ 	.word	0x000024b0


	//   ....[7]....
        /*0074*/ 	.word	0x000024c0


	//   ....[8]....
        /*0078*/ 	.word	0x000024f0


	//   ....[9]....
        /*007c*/ 	.word	0x00002500


	//----- nvinfo : EIATTR_VRC_CTA_INIT_COUNT
	.align		4
.L_939:
        /*0080*/ 	.byte	0x02, 0x4a
	.zero		1
	.zero		1


	//----- nvinfo : EIATTR_EXIT_INSTR_OFFSETS
	.align		4
        /*0084*/ 	.byte	0x04, 0x1c
        /*0086*/ 	.short	(.L_941 - .L_940)


	//   ....[0]....
.L_940:
        /*0088*/ 	.word	0x00006930


	//   ....[1]....
        /*008c*/ 	.word	0x00006a40


	//----- nvinfo : EIATTR_MAX_THREADS
	.align		4
.L_941:
        /*0090*/ 	.byte	0x04, 0x05
        /*0092*/ 	.short	(.L_943 - .L_942)
.L_942:
        /*0094*/ 	.word	0x00000080
        /*0098*/ 	.word	0x00000001
        /*009c*/ 	.word	0x00000001


	//----- nvinfo : EIATTR_CRS_STACK_SIZE
	.align		4
.L_943:
        /*00a0*/ 	.byte	0x04, 0x1e
        /*00a2*/ 	.short	(.L_945 - .L_944)
.L_944:
        /*00a4*/ 	.word	0x00000000


	//----- nvinfo : EIATTR_CBANK_PARAM_SIZE
	.align		4
.L_945:
        /*00a8*/ 	.byte	0x03, 0x19
        /*00aa*/ 	.short	0x0128


	//----- nvinfo : EIATTR_PARAM_CBANK
	.align		4
        /*00ac*/ 	.byte	0x04, 0x0a
        /*00ae*/ 	.short	(.L_947 - .L_946)
	.align		4
.L_946:
        /*00b0*/ 	.word	index@(.nv.constant0._ZN10layer_norm31ln_parallel_residual_bwd_kernelINS_13Kernel_traitsI6__halfS2_S2_S2_fjLj3072ELj1ELj1ELj4ELj16ENS_18Kernel_traits_baseILj3072ES2_S2_S2_S2_fjLj128EEEEELb0ELb0ELb0EEEvNS_9BwdParamsE)
        /*00b4*/ 	.short	0x0380
        /*00b6*/ 	.short	0x0128


	//----- nvinfo : EIATTR_SW_WAR
	.align		4
.L_947:
        /*00b8*/ 	.byte	0x04, 0x36
        /*00ba*/ 	.short	(.L_949 - .L_948)
.L_948:
        /*00bc*/ 	.word	0x00000008
.L_949:


//--------------------- .nv.info._ZN10layer_norm31ln_parallel_residual_bwd_kernelINS_13Kernel_traitsI6__halfS2_S2_S2_fjLj3072ELj1ELj1ELj4ELj16ENS_18Kernel_traits_baseILj3072ES2_S2_S2_S2_fjLj128EEEEELb0ELb0ELb1EEEvNS_9BwdParamsE --------------------------
	.section	.nv.info._ZN10layer_norm31ln_parallel_residual_bwd_kernelINS_13Kernel_traitsI6__halfS2_S2_S2_fjLj3072ELj1ELj1ELj4ELj16ENS_18Kernel_traits_baseILj3072ES2_S2_S2_S2_fjLj128EEEEELb0ELb0ELb1EEEvNS_9BwdParamsE,"",@"SHT_CUDA_INFO"
	.sectionflags	@""
	.align	4


	//----- nvinfo : EIATTR_CUDA_API_VERSION
	.align		4
        /*0000*/ 	.byte	0x04, 0x37
        /*0002*/ 	.short	(.L_951 - .L_950)
.L_950:
        /*0004*/ 	.word	0x00000082


	//----- nvinfo : EIATTR_KPARAM_INFO
	.align		4
.L_951:
        /*0008*/ 	.byte	0x04, 0x17
        /*000a*/ 	.short	(.L_953 - .L_952)
.L_952:
        /*000c*/ 	.word	0x00000000
        /*0010*/ 	.short	0x0000
        /*0012*/ 	.short	0x0000
        /*0014*/ 	.byte	0x00, 0xf0, 0xa1, 0x04


	//----- nvinfo : EIATTR_SPARSE_MMA_MASK
	.align		4
.L_953:
        /*0018*/ 	.byte	0x03, 0x50
        /*001a*/ 	.short	0x0000


	//----- nvinfo : EIATTR_MAXREG_COUNT
	.align		4
        /*001c*/ 	.byte	0x03, 0x1b
        /*001e*/ 	.short	0x00ff


	//----- nvinfo : EIATTR_NUM_BARRIERS
	.align		4
        /*0020*/ 	.byte	0x02, 0x4c
        /*0022*/ 	.byte	0x01
	.zero		1


	//----- nvinfo : EIATTR_MERCURY_ISA_VERSION
	.align		4
        /*0024*/ 	.byte	0x03, 0x5f
        /*0026*/ 	.short	0x0101


	//----- nvinfo : EIATTR_COOP_GROUP_MASK_REGIDS
	.align		4
        /*0028*/ 	.byte	0x04, 0x29
        /*002a*/ 	.short	(.L_955 - .L_954)


	//   ....[0]....
.L_954:
        /*002c*/ 	.word	0xffffffff


	//   ....[1]....
        /*0030*/ 	.word	0xffffffff


	//   ....[2]....
        /*0034*/ 	.word	0xffffffff


	//   ....[3]....
        /*0038*/ 	.word	0xffffffff


	//   ....[4]....
        /*003c*/ 	.word	0xffffffff


	//   ....[5]....
        /*0040*/ 	.word	0xffffffff


	//   ....[6]....
        /*0044*/ 	.word	0xffffffff


	//   ....[7]....
        /*0048*/ 	.word	0xffffffff


	//   ....[8]....
        /*004c*/ 	.word	0xffffffff


	//   ....[9]....
        /*0050*/ 	.word	0xffffffff


	//----- nvinfo : EIATTR_COOP_GROUP_INSTR_OFFSETS
	.align		4
.L_955:
        /*0054*/ 	.byte	0x04, 0x28
        /*0056*/ 	.short	(.L_957 - .L_956)


	//   ....[0]....
.L_956:
        /*0058*/ 	.word	0x00001cd0


	//   ....[1]....
        /*005c*/ 	.word	0x00001d80


	//   ....[2]....
        /*0060*/ 	.word	0x00001d90


	//   ....[3]....
        /*0064*/ 	.word	0x00001db0


	//   ....[4]....
        /*0068*/ 	.word	0x00001de0


	//   ....[5]....
        /*006c*/ 	.word	0x00001e00


	//   ....[6]....
        /*0070*/ 	.word	0x00001e10


	//   ....[7]....
        /*0074*/ 	.word	0x00001e40


	//   ....[8]....
        /*0078*/ 	.word	0x00001e70


	//   ....[9]....
        /*007c*/ 	.word	0x00001eb0


	//----- nvinfo : EIATTR_VRC_CTA_INIT_COUNT
	.align		4
.L_957:
        /*0080*/ 	.byte	0x02, 0x4a
	.zero		1
	.zero		1


	//----- nvinfo : EIATTR_EXIT_INSTR_OFFSETS
	.align		4
        /*0084*/ 	.byte	0x04, 0x1c
        /*0086*/ 	.short	(.L_959 - .L_958)


	//   ....[0]....
.L_958:
        /*0088*/ 	.word	0x00006880


	//----- nvinfo : EIATTR_MAX_THREADS
	.align		4
.L_959:
        /*008c*/ 	.byte	0x04, 0x05
        /*008e*/ 	.short	(.L_961 - .L_960)
.L_960:
        /*0090*/ 	.word	0x00000080
        /*0094*/ 	.word	0x00000001
        /*0098*/ 	.word	0x00000001


	//----- nvinfo : EIATTR_CRS_STACK_SIZE
	.align		4
.L_961:
        /*009c*/ 	.byte	0x04, 0x1e
        /*009e*/ 	.short	(.L_963 - .L_962)
.L_962:
        /*00a0*/ 	.word	0x00000000


	//----- nvinfo : EIATTR_CBANK_PARAM_SIZE
	.align		4
.L_963:
        /*00a4*/ 	.byte	0x03, 0x19
        /*00a6*/ 	.short	0x0128


	//----- nvinfo : EIATTR_PARAM_CBANK
	.align		4
        /*00a8*/ 	.byte	0x04, 0x0a
        /*00aa*/ 	.short	(.L_965 - .L_964)
	.align		4
.L_964:
        /*00ac*/ 	.word	index@(.nv.constant0._ZN10layer_norm31ln_parallel_residual_bwd_kernelINS_13Kernel_traitsI6__halfS2_S2_S2_fjLj3072ELj1ELj1ELj4ELj16ENS_18Kernel_traits_baseILj3072ES2_S2_S2_S2_fjLj128EEEEELb0ELb0ELb1EEEvNS_9BwdParamsE)
        /*00b0*/ 	.short	0x0380
        /*00b2*/ 	.short	0x0128


	//----- nvinfo : EIATTR_SW_WAR
	.align		4
.L_965:
        /*00b4*/ 	.byte	0x04, 0x36
        /*00b6*/ 	.short	(.L_967 - .L_966)
.L_966:
        /*00b8*/ 	.word	0x00000008
.L_967:


//--------------------- .nv.info._ZN10layer_norm31ln_parallel_residual_bwd_kernelINS_13Kernel_traitsI6__halfS2_S2_S2_fjLj3072ELj1ELj1ELj4ELj16ENS_18Kernel_traits_baseILj3072ES2_S2_S2_S2_fjLj128EEEEELb0ELb1ELb0EEEvNS_9BwdParamsE --------------------------
	.section	.nv.info._ZN10layer_norm31ln_parallel_residual_bwd_kernelINS_13Kernel_traitsI6__halfS2_S2_S2_fjLj3072ELj1ELj1ELj4ELj16ENS_18Kernel_traits_baseILj3072ES2_S2_S2_S2_fjLj128EEEEELb0ELb1ELb0EEEvNS_9BwdParamsE,"",@"SHT_CUDA_INFO"
	.sectionflags	@""
	.align	4


	//----- nvinfo : EIATTR_CUDA_API_VERSION
	.align		4
        /*0000*/ 	.byte	0x04, 0x37
        /*0002*/ 	.short	(.L_969 - .L_968)
.L_968:
        /*0004*/ 	.word	0x00000082


	//----- nvinfo : EIATTR_KPARAM_INFO
	.align		4
.L_969:
        /*0008*/ 	.byte	0x04, 0x17
        /*000a*/ 	.short	(.L_971 - .L_970)
.L_970:
        /*000c*/ 	.word	0x00000000
        /*0010*/ 	.short	0x0000
        /*0012*/ 	.short	0x0000
        /*0014*/ 	.byte	0x00, 0xf0, 0xa1, 0x04


	//----- nvinfo : EIATTR_SPARSE_MMA_MASK
	.align		4
.L_971:
        /*0018*/ 	.byte	0x03, 0x50
        /*001a*/ 	.short	0x0000


	//----- nvinfo : EIATTR_MAXREG_COUNT
	.align		4
        /*001c*/ 	.byte	0x03, 0x1b
        /*001e*/ 	.short	0x00ff


	//----- nvinfo : EIATTR_NUM_BARRIERS
	.align		4
        /*0020*/ 	.byte	0x02, 0x4c
        /*0022*/ 	.byte	0x01
	.zero		1


	//----- nvinfo : EIATTR_MERCURY_ISA_VERSION
	.align		4
        /*0024*/ 	.byte	0x03, 0x5f
        /*0026*/ 	.short	0x0101


	//----- nvinfo : EIATTR_COOP_GROUP_MASK_REGIDS
	.align		4
        /*0028*/ 	.byte	0x04, 0x29
        /*002a*/ 	.short	(.L_973 - .L_972)


	//   ....[0]....
.L_972:
        /*002c*/ 	.word	0xffffffff


	//   ....[1]....
        /*0030*/ 	.word	0xffffffff


	//   ....[2]....
        /*0034*/ 	.word	0xffffffff


	//   ....[3]....
        /*0038*/ 	.word	0xffffffff


	//   ....[4]....
        /*003c*/ 	.word	0xffffffff


	//   ....[5]....
        /*0040*/ 	.word	0xffffffff


	//   ....[6]....
        /*0044*/ 	.word	0xffffffff


	//   ....[7]....
        /*0048*/ 	.word	0xffffffff


	//   ....[8]....
        /*004c*/ 	.word	0xffffffff


	//   ....[9]....
        /*0050*/ 	.word	0xffffffff


	//----- nvinfo : EIATTR_COOP_GROUP_INSTR_OFFSETS
	.align		4
.L_973:
        /*0054*/ 	.byte	0x04, 0x28
        /*0056*/ 	.short	(.L_975 - .L_974)


	//   ....[0]....
.L_974:
        /*0058*/ 	.word	0x00001850


	//   ....[1]....
        /*005c*/ 	.word	0x00001890


	//   ....[2]....
        /*0060*/ 	.word	0x000018f0


	//   ....[3]....
        /*0064*/ 	.word	0x00001900


	//   ....[4]....
        /*0068*/ 	.word	0x00001940


	//   ....[5]....
        /*006c*/ 	.word	0x00001960


	//   ....[6]....
        /*0070*/ 	.word	0x000019f0


	//   ....[7]....
        /*0074*/ 	.word	0x00001a00


	//   ....[8]....
        /*0078*/ 	.word	0x00001a50


	//   ....[9]....
        /*007c*/ 	.word	0x00001a70


	//----- nvinfo : EIATTR_VRC_CTA_INIT_COUNT
	.align		4
.L_975:
        /*0080*/ 	.byte	0x02, 0x4a
	.zero		1
	.zero		1


	//----- nvinfo : EIATTR_EXIT_INSTR_OFFSETS
	.align		4
        /*0084*/ 	.byte	0x04, 0x1c
        /*0086*/ 	.short	(.L_977 - .L_976)


	//   ....[0]....
.L_976:
        /*0088*/ 	.word	0x00005bb0


	//   ....[1]....
        /*008c*/ 	.word	0x00005c50


	//----- nvinfo : EIATTR_MAX_THREADS
	.align		4
.L_977:
        /*0090*/ 	.byte	0x04, 0x05
        /*0092*/ 	.short	(.L_979 - .L_978)
.L_978:
        /*0094*/ 	.word	0x00000080
        /*0098*/ 	.word	0x00000001
        /*009c*/ 	.word	0x00000001


	//----- nvinfo : EIATTR_CRS_STACK_SIZE
	.align		4
.L_979:
        /*00a0*/ 	.byte	0x04, 0x1e
        /*00a2*/ 	.short	(.L_981 - .L_980)
.L_980:
        /*00a4*/ 	.word	0x00000000


	//----- nvinfo : EIATTR_CBANK_PARAM_SIZE
	.align		4
.L_981:
        /*00a8*/ 	.byte	0x03, 0x19
        /*00aa*/ 	.short	0x0128


	//----- nvinfo : EIATTR_PARAM_CBANK
	.align		4
        /*00ac*/ 	.byte	0x04, 0x0a
        /*00ae*/ 	.short	(.L_983 - .L_982)
	.align		4
.L_982:
        /*00b0*/ 	.word	index@(.nv.constant0._ZN10layer_norm31ln_parallel_residual_bwd_kernelINS_13Kernel_traitsI6__halfS2_S2_S2_fjLj3072ELj1ELj1ELj4ELj16ENS_18Kernel_traits_baseILj3072ES2_S2_S2_S2_fjLj128EEEEELb0ELb1ELb0EEEvNS_9BwdParamsE)
        /*00b4*/ 	.short	0x0380
        /*00b6*/ 	.short	0x0128


	//----- nvinfo : EIATTR_SW_WAR
	.align		4
.L_983:
        /*00b8*/ 	.byte	0x04, 0x36
        /*00ba*/ 	.short	(.L_985 - .L_984)
.L_984:
        /*00bc*/ 	.word	0x00000008
.L_985:


//--------------------- .nv.info._ZN10layer_norm31ln_parallel_residual_bwd_kernelINS_13Kernel_traitsI6__halfS2_S2_S2_fjLj3072ELj1ELj1ELj4ELj16ENS_18Kernel_traits_baseILj3072ES2_S2_S2_S2_fjLj128EEEEELb0ELb1ELb1EEEvNS_9BwdParamsE --------------------------
	.section	.nv.info._ZN10layer_norm31ln_parallel_residual_bwd_kernelINS_13Kernel_traitsI6__halfS2_S2_S2_fjLj3072ELj1ELj1ELj4ELj16ENS_18Kernel_traits_baseILj3072ES2_S2_S2_S2_fjLj128EEEEELb0ELb1ELb1EEEvNS_9BwdParamsE,"",@"SHT_CUDA_INFO"
	.sectionflags	@""
	.align	4


	//----- nvinfo : EIATTR_CUDA_API_VERSION
	.align		4
        /*0000*/ 	.byte	0x04, 0x37
        /*0002*/ 	.short	(.L_987 - .L_986)
.L_986:
        /*0004*/ 	.word	0x00000082


	//----- nvinfo : EIATTR_KPARAM_INFO
	.align		4
.L_987:
        /*0008*/ 	.byte	0x04, 0x17
        /*000a*/ 	.short	(.L_989 - .L_988)
.L_988:
        /*000c*/ 	.word	0x00000000
        /*0010*/ 	.short	0x0000
        /*0012*/ 	.short	0x0000
        /*0014*/ 	.byte	0x00, 0xf0, 0xa1, 0x04


	//----- nvinfo : EIATTR_SPARSE_MMA_MASK
	.align		4
.L_989:
        /*0018*/ 	.byte	0x03, 0x50
        /*001a*/ 	.short	0x0000


	//----- nvinfo : EIATTR_MAXREG_COUNT
	.align		4
        /*001c*/ 	.byte	0x03, 0x1b
        /*001e*/ 	.short	0x00ff


	//----- nvinfo : EIATTR_NUM_BARRIERS
	.align		4
        /*0020*/ 	.byte	0x02, 0x4c
        /*0022*/ 	.byte	0x01
	.zero		1


	//----- nvinfo : EIATTR_MERCURY_ISA_VERSION
	.align		4
        /*0024*/ 	.byte	0x03, 0x5f
        /*0026*/ 	.short	0x0101


	//----- nvinfo : EIATTR_COOP_GROUP_MASK_REGIDS
	.align		4
        /*0028*/ 	.byte	0x04, 0x29
        /*002a*/ 	.short	(.L_991 - .L_990)


	//   ....[0]....
.L_990:
        /*002c*/ 	.word	0xffffffff


	//   ....[1]....
        /*0030*/ 	.word	0xffffffff


	//   ....[2]....
        /*0034*/ 	.word	0xffffffff


	//   ....[3]....
        /*0038*/ 	.word	0xffffffff


	//   ....[4]....
        /*003c*/ 	.word	0xffffffff


	//   ....[5]....
        /*0040*/ 	.word	0xffffffff


	//   ....[6]....
        /*0044*/ 	.word	0xffffffff


	//   ....[7]....
        /*0048*/ 	.word	0xffffffff


	//   ....[8]....
        /*004c*/ 	.word	0xffffffff


	//   ....[9]....
        /*0050*/ 	.word	0xffffffff


	//----- nvinfo : EIATTR_COOP_GROUP_INSTR_OFFSETS
	.align		4
.L_991:
        /*0054*/ 	.byte	0x04, 0x28
        /*0056*/ 	.short	(.L_993 - .L_992)


	//   ....[0]....
.L_992:
        /*0058*/ 	.word	0x000013c0


	//   ....[1]....
        /*005c*/ 	.word	0x00001470


	//   ....[2]....
        /*0060*/ 	.word	0x00001480


	//   ....[3]....
        /*0064*/ 	.word	0x000014a0


	//   ....[4]....
        /*0068*/ 	.word	0x000014c0


	//   ....[5]....
        /*006c*/ 	.word	0x000014e0


	//   ....[6]....
        /*0070*/ 	.word	0x00001500


	//   ....[7]....
        /*0074*/ 	.word	0x00001520


	//   ....[8]....
        /*0078*/ 	.word	0x000015a0


	//   ....[9]....
        /*007c*/ 	.word	0x000015b0


	//----- nvinfo : EIATTR_VRC_CTA_INIT_COUNT
	.align		4
.L_993:
        /*0080*/ 	.byte	0x02, 0x4a
	.zero		1
	.zero		1


	//----- nvinfo : EIATTR_EXIT_INSTR_OFFSETS
	.align		4
        /*0084*/ 	.byte	0x04, 0x1c
        /*0086*/ 	.short	(.L_995 - .L_994)


	//   ....[0]....
.L_994:
        /*0088*/ 	.word	0x000059a0


	//----- nvinfo : EIATTR_MAX_THREADS
	.align		4
.L_995:
        /*008c*/ 	.byte	0x04, 0x05
        /*008e*/ 	.short	(.L_997 - .L_996)
.L_996:
        /*0090*/ 	.word	0x00000080
        /*0094*/ 	.word	0x00000001
        /*0098*/ 	.word	0x00000001


	//----- nvinfo : EIATTR_CBANK_PARAM_SIZE
	.align		4
.L_997:
        /*009c*/ 	.byte	0x03, 0x19
        /*009e*/ 	.short	0x0128


	//----- nvinfo : EIATTR_PARAM_CBANK
	.align		4
        /*00a0*/ 	.byte	0x04, 0x0a
        /*00a2*/ 	.short	(.L_999 - .L_998)
	.align		4
.L_998:
        /*00a4*/ 	.word	index@(.nv.constant0._ZN10layer_norm31ln_parallel_residual_bwd_kernelINS_13Kernel_traitsI6__halfS2_S2_S2_fjLj3072ELj1ELj1ELj4ELj16ENS_18Kernel_traits_baseILj3072ES2_S2_S2_S2_fjLj128EEEEELb0ELb1ELb1EEEvNS_9BwdParamsE)
        /*00a8*/ 	.short	0x0380
        /*00aa*/ 	.short	0x0128


	//----- nvinfo : EIATTR_SW_WAR
	.align		4
.L_999:
        /*00ac*/ 	.byte	0x04, 0x36
        /*00ae*/ 	.short	(.L_1001 - .L_1000)
.L_1000:
        /*00b0*/ 	.word	0x00000008
.L_1001:


//--------------------- .nv.info._ZN10layer_norm31ln_parallel_residual_bwd_kernelINS_13Kernel_traitsI6__halfS2_S2_S2_fjLj3072ELj1ELj1ELj4ELj16ENS_18Kernel_traits_baseILj3072ES2_S2_S2_S2_fjLj128EEEEELb1ELb0ELb0EEEvNS_9BwdParamsE --------------------------
	.section	.nv.info._ZN10layer_norm31ln_parallel_residual_bwd_kernelINS_13Kernel_traitsI6__halfS2_S2_S2_fjLj3072ELj1ELj1ELj4ELj16ENS_18Kernel_traits_baseILj3072ES2_S2_S2_S2_fjLj128EEEEELb1ELb0ELb0EEEvNS_9BwdParamsE,"",@"SHT_CUDA_INFO"
	.sectionflags	@""
	.align	4


	//----- nvinfo : EIATTR_CUDA_API_VERSION
	.align		4
        /*0000*/ 	.byte	0x04, 0x37
        /*0002*/ 	.short	(.L_1003 - .L_1002)
.L_1002:
        /*0004*/ 	.word	0x00000082


	//----- nvinfo : EIATTR_KPARAM_INFO
	.align		4
.L_1003:
        /*0008*/ 	.byte	0x04, 0x17
        /*000a*/ 	.short	(.L_1005 - .L_1004)
.L_1004:
        /*000c*/ 	.word	0x00000000
        /*0010*/ 	.short	0x0000
        /*0012*/ 	.short	0x0000
        /*0014*/ 	.byte	0x00, 0xf0, 0xa1, 0x04


	//----- nvinfo : EIATTR_SPARSE_MMA_MASK
	.align		4
.L_1005:
        /*0018*/ 	.byte	0x03, 0x50
        /*001a*/ 	.short	0x0000


	//----- nvinfo : EIATTR_MAXREG_COUNT
	.align		4
        /*001c*/ 	.byte	0x03, 0x1b
        /*001e*/ 	.short	0x00ff


	//----- nvinfo : EIATTR_NUM_BARRIERS
	.align		4
        /*0020*/ 	.byte	0x02, 0x4c
        /*0022*/ 	.byte	0x01
	.zero		1


	//----- nvinfo : EIATTR_MERCURY_ISA_VERSION
	.align		4
        /*0024*/ 	.byte	0x03, 0x5f
        /*0026*/ 	.short	0x0101


	//----- nvinfo : EIATTR_COOP_GROUP_MASK_REGIDS
	.align		4
        /*0028*/ 	.byte	0x04, 0x29
        /*002a*/ 	.short	(.L_1007 - .L_1006)


	//   ....[0]....
.L_1006:
        /*002c*/ 	.word	0xffffffff


	//   ....[1]....
        /*0030*/ 	.word	0xffffffff


	//   ....[2]....
        /*0034*/ 	.word	0xffffffff


	//   ....[3]....
        /*0038*/ 	.word	0xffffffff


	//   ....[4]....
        /*003c*/ 	.word	0xffffffff


	//   ....[5]....
        /*0040*/ 	.word	0xffffffff


	//   ....[6]....
        /*0044*/ 	.word	0xffffffff


	//   ....[7]....
        /*0048*/ 	.word	0xffffffff


	//   ....[8]....
        /*004c*/ 	.word	0xffffffff


	//   ....[9]....
        /*0050*/ 	.word	0xffffffff


	//----- nvinfo : EIATTR_COOP_GROUP_INSTR_OFFSETS
	.align		4
.L_1007:
        /*0054*/ 	.byte	0x04, 0x28
        /*0056*/ 	.short	(.L_1009 - .L_1008)


	//   ....[0]....
.L_1008:
        /*0058*/ 	.word	0x00002540


	//   ....[1]....
        /*005c*/ 	.word	0x00002560


	//   ....[2]....
        /*0060*/ 	.word	0x00002590


	//   ....[3]....
        /*0064*/ 	.word	0x000025a0


	//   ....[4]....
        /*0068*/ 	.word	0x000025e0


	//   ....[5]....
        /*006c*/ 	.word	0x000025f0


	//   ....[6]....
        /*0070*/ 	.word	0x00002630


	//   ....[7]....
        /*0074*/ 	.word	0x00002640


	//   ....[8]....
        /*0078*/ 	.word	0x00002670


	//   ....[9]....
        /*007c*/ 	.word	0x00002680


	//----- nvinfo : EIATTR_VRC_CTA_INIT_COUNT
	.align		4
.L_1009:
        /*0080*/ 	.byte	0x02, 0x4a
	.zero		1
	.zero		1


	//----- nvinfo : EIATTR_EXIT_INSTR_OFFSETS
	.align		4
        /*0084*/ 	.byte	0x04, 0x1c
        /*0086*/ 	.short	(.L_1011 - .L_1010)


	//   ....[0]....
.L_1010:
        /*0088*/ 	.word	0x00009d10


	//   ....[1]....
        /*008c*/ 	.word	0x00009e20


	//----- nvinfo : EIATTR_MAX_THREADS
	.align		4
.L_1011:
        /*0090*/ 	.byte	0x04, 0x05
        /*0092*/ 	.short	(.L_1013 - .L_1012)
.L_1012:
        /*0094*/ 	.word	0x00000080
        /*0098*/ 	.word	0x00000001
        /*009c*/ 	.word	0x00000001


	//----- nvinfo : EIATTR_CRS_STACK_SIZE
	.align		4
.L_1013:
        /*00a0*/ 	.byte	0x04, 0x1e
        /*00a2*/ 	.short	(.L_1015 - .L_1014)
.L_1014:
        /*00a4*/ 	.word	0x00000000


	//----- nvinfo : EIATTR_CBANK_PARAM_SIZE
	.align		4
.L_1015:
        /*00a8*/ 	.byte	0x03, 0x19
        /*00aa*/ 	.short	0x0128


	//----- nvinfo : EIATTR_PARAM_CBANK
	.align		4
        /*00ac*/ 	.byte	0x04, 0x0a
        /*00ae*/ 	.short	(.L_1017 - .L_1016)
	.align		4
.L_1016:
        /*00b0*/ 	.word	index@(.nv.constant0._ZN10layer_norm31ln_parallel_residual_bwd_kernelINS_13Kernel_traitsI6__halfS2_S2_S2_fjLj3072ELj1ELj1ELj4ELj16ENS_18Kernel_traits_baseILj3072ES2_S2_S2_S2_fjLj128EEEEELb1ELb0ELb0EEEvNS_9BwdParamsE)
        /*00b4*/ 	.short	0x0380
        /*00b6*/ 	.short	0x0128


	//----- nvinfo : EIATTR_SW_WAR
	.align		4
.L_1017:
        /*00b8*/ 	.byte	0x04, 0x36
        /*00ba*/ 	.short	(.L_1019 - .L_1018)
.L_1018:
        /*00bc*/ 	.word	0x00000008
.L_1019:


//--------------------- .nv.info._ZN10layer_norm31ln_parallel_residual_bwd_kernelINS_13Kernel_traitsI6__halfS2_S2_S2_fjLj3072ELj1ELj1ELj4ELj16ENS_18Kernel_traits_baseILj3072ES2_S2_S2_S2_fjLj128EEEEELb1ELb0ELb1EEEvNS_9BwdParamsE --------------------------
	.section	.nv.info._ZN10layer_norm31ln_parallel_residual_bwd_kernelINS_13Kernel_traitsI6__halfS2_S2_S2_fjLj3072ELj1ELj1ELj4ELj16ENS_18Kernel_traits_baseILj3072ES2_S2_S2_S2_fjLj128EEEEELb1ELb0ELb1EEEvNS_9BwdParamsE,"",@"SHT_CUDA_INFO"
	.sectionflags	@""
	.align	4


	//----- nvinfo : EIATTR_CUDA_API_VERSION
	.align		4
        /*0000*/ 	.byte	0x04, 0x37
        /*0002*/ 	.short	(.L_1021 - .L_1020)
.L_1020:
        /*0004*/ 	.word	0x00000082


	//----- nvinfo : EIATTR_KPARAM_INFO
	.align		4
.L_1021:
        /*0008*/ 	.byte	0x04, 0x17
        /*000a*/ 	.short	(.L_1023 - .L_1022)
.L_1022:
        /*000c*/ 	.word	0x00000000
        /*0010*/ 	.short	0x0000
        /*0012*/ 	.short	0x0000
        /*0014*/ 	.byte	0x00, 0xf0, 0xa1, 0x04


	//----- nvinfo : EIATTR_SPARSE_MMA_MASK
	.align		4
.L_1023:
        /*0018*/ 	.byte	0x03, 0x50
        /*001a*/ 	.short	0x0000


	//----- nvinfo : EIATTR_MAXREG_COUNT
	.align		4
        /*001c*/ 	.byte	0x03, 0x1b
        /*001e*/ 	.short	0x00ff


	//----- nvinfo : EIATTR_NUM_BARRIERS
	.align		4
        /*0020*/ 	.byte	0x02, 0x4c
        /*0022*/ 	.byte	0x01
	.zero		1


	//----- nvinfo : EIATTR_MERCURY_ISA_VERSION
	.align		4
        /*0024*/ 	.byte	0x03, 0x5f
        /*0026*/ 	.short	0x0101


	//----- nvinfo : EIATTR_COOP_GROUP_MASK_REGIDS
	.align		4
        /*0028*/ 	.byte	0x04, 0x29
        /*002a*/ 	.short	(.L_1025 - .L_1024)


	//   ....[0]....
.L_1024:
        /*002c*/ 	.word	0xffffffff


	//   ....[1]....
        /*0030*/ 	.word	0xffffffff


	//   ....[2]....
        /*0034*/ 	.word	0xffffffff


	//   ....[3]....
        /*0038*/ 	.word	0xffffffff


	//   ....[4]....
        /*003c*/ 	.word	0xffffffff


	//   ....[5]....
        /*0040*/ 	.word	0xffffffff


	//   ....[6]....
        /*0044*/ 	.word	0xffffffff


	//   ....[7]....
        /*0048*/ 	.word	0xffffffff


	//   ....[8]....
        /*004c*/ 	.word	0xffffffff


	//   ....[9]....
        /*0050*/ 	.word	0xffffffff


	//----- nvinfo : EIATTR_COOP_GROUP_INSTR_OFFSETS
	.align		4
.L_1025:
        /*0054*/ 	.byte	0x04, 0x28
        /*0056*/ 	.short	(.L_1027 - .L_1026)


	//   ....[0]....
.L_1026:
        /*0058*/ 	.word	0x00001f80


	//   ....[1]....
        /*005c*/ 	.word	0x00002030


	//   ....[2]....
        /*0060*/ 	.word	0x00002040


	//   ....[3]....
        /*0064*/ 	.word	0x00002070


	//   ....[4]....
        /*0068*/ 	.word	0x00002080


	//   ....[5]....
        /*006c*/ 	.word	0x000020b0


	//   ....[6]....
        /*0070*/ 	.word	0x000020c0


	//   ....[7]....
        /*0074*/ 	.word	0x000020e0


	//   ....[8]....
        /*0078*/ 	.word	0x00002130


	//   ....[9]....
        /*007c*/ 	.word	0x00002150


	//----- nvinfo : EIATTR_VRC_CTA_INIT_COUNT
	.align		4
.L_1027:
        /*0080*/ 	.byte	0x02, 0x4a
	.zero		1
	.zero		1


	//----- nvinfo : EIATTR_EXIT_INSTR_OFFSETS
	.align		4
        /*0084*/ 	.byte	0x04, 0x1c
        /*0086*/ 	.short	(.L_1029 - .L_1028)


	//   ....[0]....
.L_1028:
        /*0088*/ 	.word	0x00009c10


	//----- nvinfo : EIATTR_MAX_THREADS
	.align		4
.L_1029:
        /*008c*/ 	.byte	0x04, 0x05
        /*008e*/ 	.short	(.L_1031 - .L_1030)
.L_1030:
        /*0090*/ 	.word	0x00000080
        /*0094*/ 	.word	0x00000001
        /*0098*/ 	.word	0x00000001


	//----- nvinfo : EIATTR_CRS_STACK_SIZE
	.align		4
.L_1031:
        /*009c*/ 	.byte	0x04, 0x1e
        /*009e*/ 	.short	(.L_1033 - .L_1032)
.L_1032:
        /*00a0*/ 	.word	0x00000000


	//----- nvinfo : EIATTR_CBANK_PARAM_SIZE
	.align		4
.L_1033:
        /*00a4*/ 	.byte	0x03, 0x19
        /*00a6*/ 	.short	0x0128


	//----- nvinfo : EIATTR_PARAM_CBANK
	.align		4
        /*00a8*/ 	.byte	0x04, 0x0a
        /*00aa*/ 	.short	(.L_1035 - .L_1034)
	.align		4
.L_1034:
        /*00ac*/ 	.word	index@(.nv.constant0._ZN10layer_norm31ln_parallel_residual_bwd_kernelINS_13Kernel_traitsI6__halfS2_S2_S2_fjLj3072ELj1ELj1ELj4ELj16ENS_18Kernel_traits_baseILj3072ES2_S2_S2_S2_fjLj128EEEEELb1ELb0ELb1EEEvNS_9BwdParamsE)
        /*00b0*/ 	.short	0x0380
        /*00b2*/ 	.short	0x0128


	//----- nvinfo : EIATTR_SW_WAR
	.align		4
.L_1035:
        /*00b4*/ 	.byte	0x04, 0x36
        /*00b6*/ 	.short	(.L_1037 - .L_1036)
.L_1036:
        /*00b8*/ 	.word	0x00000008
.L_1037:


//--------------------- .nv.info._ZN10layer_norm22ln_bwd_finalize_kernelINS_22Kernel_traits_finalizeILj3072E6__halfS2_S2_S2_fjLb0ELj1024ELj4ENS_18Kernel_traits_baseILj3072ES2_S2_S2_S2_fjLj1024EEEEELb0ELb0EEEvNS_9BwdParamsE --------------------------
	.section	.nv.info._ZN10layer_norm22ln_bwd_finalize_kernelINS_22Kernel_traits_finalizeILj3072E6__halfS2_S2_S2_fjLb0ELj1024ELj4ENS_18Kernel_traits_baseILj3072ES2_S2_S2_S2_fjLj1024EEEEELb0ELb0EEEvNS_9BwdParamsE,"",@"SHT_CUDA_INFO"
	.sectionflags	@""
	.align	4


	//----- nvinfo : EIATTR_CUDA_API_VERSION
	.align		4
        /*0000*/ 	.byte	0x04, 0x37
        /*0002*/ 	.short	(.L_1039 - .L_1038)
.L_1038:
        /*0004*/ 	.word	0x00000082


	//----- nvinfo : EIATTR_KPARAM_INFO
	.align		4
.L_1039:
        /*0008*/ 	.byte	0x04, 0x17
        /*000a*/ 	.short	(.L_1041 - .L_1040)
.L_1040:
        /*000c*/ 	.word	0x00000000
        /*0010*/ 	.short	0x0000
        /*0012*/ 	.short	0x0000
        /*0014*/ 	.byte	0x00, 0xf0, 0xa1, 0x04


	//----- nvinfo : EIATTR_SPARSE_MMA_MASK
	.align		4
.L_1041:
        /*0018*/ 	.byte	0x03, 0x50
        /*001a*/ 	.short	0x0000


	//----- nvinfo : EIATTR_MAXREG_COUNT
	.align		4
        /*001c*/ 	.byte	0x03, 0x1b
        /*001e*/ 	.short	0x0040


	//----- nvinfo : EIATTR_NUM_BARRIERS
	.align		4
        /*0020*/ 	.byte	0x02, 0x4c
        /*0022*/ 	.byte	0x01
	.zero		1


	//----- nvinfo : EIATTR_MERCURY_ISA_VERSION
	.align		4
        /*0024*/ 	.byte	0x03, 0x5f
        /*0026*/ 	.short	0x0101


	//----- nvinfo : EIATTR_COOP_GROUP_MASK_REGIDS
	.align		4
        /*0028*/ 	.byte	0x04, 0x29
        /*002a*/ 	.short	(.L_1043 - .L_1042)


	//   ....[0]....
.L_1042:
        /*002c*/ 	.word	0xffffffff


	//   ....[1]....
        /*0030*/ 	.word	0xffffffff


	//   ....[2]....
        /*0034*/ 	.word	0xffffffff


	//   ....[3]....
        /*0038*/ 	.word	0xffffffff


	//   ....[4]....
        /*003c*/ 	.word	0xffffffff


	//   ....[5]....
        /*0040*/ 	.word	0xffffffff


	//   ....[6]....
        /*0044*/ 	.word	0xffffffff


	//   ....[7]....
        /*0048*/ 	.word	0xffffffff


	//   ....[8]....
        /*004c*/ 	.word	0xffffffff


	//   ....[9]....
        /*0050*/ 	.word	0xffffffff


	//----- nvinfo : EIATTR_COOP_GROUP_INSTR_OFFSETS
	.align		4
.L_1043:
        /*0054*/ 	.byte	0x04, 0x28
        /*0056*/ 	.short	(.L_1045 - .L_1044)


	//   ....[0]....
.L_1044:
        /*0058*/ 	.word	0x000015e0


	//   ....[1]....
        /*005c*/ 	.word	0x000015f0


	//   ....[2]....
        /*0060*/ 	.word	0x00001620


	//   ....[3]....
        /*0064*/ 	.word	0x00001630


	//   ....[4]....
        /*0068*/ 	.word	0x00001660


	//   ....[5]....
        /*006c*/ 	.word	0x00001670


	//   ....[6]....
        /*0070*/ 	.word	0x000016b0


	//   ....[7]....
        /*0074*/ 	.word	0x000016e0


	//   ....[8]....
        /*0078*/ 	.word	0x00001710


	//   ....[9]....
        /*007c*/ 	.word	0x00001720


	//----- nvinfo : EIATTR_VRC_CTA_INIT_COUNT
	.align		4
.L_1045:
        /*0080*/ 	.byte	0x02, 0x4a
	.zero		1
	.zero		1


	//----- nvinfo : EIATTR_EXIT_INSTR_OFFSETS
	.align		4
        /*0084*/ 	.byte	0x04, 0x1c
        /*0086*/ 	.short	(.L_1047 - .L_1046)


	//   ....[0]....
.L_1046:
        /*0088*/ 	.word	0x00000060


	//   ....[1]....
        /*008c*/ 	.word	0x00001780


	//   ....[2]....
        /*0090*/ 	.word	0x000017b0


	//   ....[3]....
        /*0094*/ 	.word	0x00001870


	//----- nvinfo : EIATTR_MAX_THREADS
	.align		4
.L_1047:
        /*0098*/ 	.byte	0x04, 0x05
        /*009a*/ 	.short	(.L_1049 - .L_1048)
.L_1048:
        /*009c*/ 	.word	0x00000400
        /*00a0*/ 	.word	0x00000001
        /*00a4*/ 	.word	0x00000001


	//----- nvinfo : EIATTR_CRS_STACK_SIZE
	.align		4
.L_1049:
        /*00a8*/ 	.byte	0x04, 0x1e
        /*00aa*/ 	.short	(.L_1051 - .L_1050)
.L_1050:
        /*00ac*/ 	.word	0x00000000


	//----- nvinfo : EIATTR_CBANK_PARAM_SIZE
	.align		4
.L_1051:
        /*00b0*/ 	.byte	0x03, 0x19
        /*00b2*/ 	.short	0x0128


	//----- nvinfo : EIATTR_PARAM_CBANK
	.align		4
        /*00b4*/ 	.byte	0x04, 0x0a
        /*00b6*/ 	.short	(.L_1053 - .L_1052)
	.align		4
.L_1052:
        /*00b8*/ 	.word	index@(.nv.constant0._ZN10layer_norm22ln_bwd_finalize_kernelINS_22Kernel_traits_finalizeILj3072E6__halfS2_S2_S2_fjLb0ELj1024ELj4ENS_18Kernel_traits_baseILj3072ES2_S2_S2_S2_fjLj1024EEEEELb0ELb0EEEvNS_9BwdParamsE)
        /*00bc*/ 	.short	0x0380
        /*00be*/ 	.short	0x0128


	//----- nvinfo : EIATTR_SW_WAR
	.align		4
.L_1053:
        /*00c0*/ 	.byte	0x04, 0x36
        /*00c2*/ 	.short	(.L_1055 - .L_1054)
.L_1054:
        /*00c4*/ 	.word	0x00000008
.L_1055:


//--------------------- .nv.info._ZN10layer_norm40ln_parallel_residual_bwd_finalize_kernelINS_22Kernel_traits_finalizeILj3072E6__halfS2_S2_S2_fjLb0ELj1024ELj4ENS_18Kernel_traits_baseILj3072ES2_S2_S2_S2_fjLj1024EEEEELb0EEEvNS_9BwdParamsE --------------------------
	.section	.nv.info._ZN10layer_norm40ln_parallel_residual_bwd_finalize_kernelINS_22Kernel_traits_finalizeILj3072E6__halfS2_S2_S2_fjLb0ELj1024ELj4ENS_18Kernel_traits_baseILj3072ES2_S2_S2_S2_fjLj1024EEEEELb0EEEvNS_9BwdParamsE,"",@"SHT_CUDA_INFO"
	.sectionflags	@""
	.align	4


	//----- nvinfo : EIATTR_CUDA_API_VERSION
	.align		4
        /*0000*/ 	.byte	0x04, 0x37
        /*0002*/ 	.short	(.L_1057 - .L_1056)
.L_1056:
        /*0004*/ 	.word	0x00000082


	//----- nvinfo : EIATTR_KPARAM_INFO
	.align		4
.L_1057:
        /*0008*/ 	.byte	0x04, 0x17
        /*000a*/ 	.short	(.L_1059 - .L_1058)
.L_1058:
        /*000c*/ 	.word	0x00000000
        /*0010*/ 	.short	0x0000
        /*0012*/ 	.short	0x0000
        /*0014*/ 	.byte	0x00, 0xf0, 0xa1, 0x04


	//----- nvinfo : EIATTR_SPARSE_MMA_MASK
	.align		4
.L_1059:
        /*0018*/ 	.byte	0x03, 0x50
        /*001a*/ 	.short	0x0000


	//----- nvinfo : EIATTR_MAXREG_COUNT
	.align		4
        /*001c*/ 	.byte	0x03, 0x1b
        /*001e*/ 	.short	0x0040


	//----- nvinfo : EIATTR_NUM_BARRIERS
	.align		4
        /*0020*/ 	.byte	0x02, 0x4c
        /*0022*/ 	.byte	0x01
	.zero		1


	//----- nvinfo : EIATTR_MERCURY_ISA_VERSION
	.align		4
        /*0024*/ 	.byte	0x03, 0x5f
        /*0026*/ 	.short	0x0101


	//----- nvinfo : EIATTR_COOP_GROUP_MASK_REGIDS
	.align		4
        /*0028*/ 	.byte	0x04, 0x29
        /*002a*/ 	.short	(.L_1061 - .L_1060)


	//   ....[0]....
.L_1060:
        /*002c*/ 	.word	0xffffffff


	//   ....[1]....
        /*0030*/ 	.word	0xffffffff


	//   ....[2]....
        /*0034*/ 	.word	0xffffffff


	//   ....[3]....
        /*0038*/ 	.word	0xffffffff


	//   ....[4]....
        /*003c*/ 	.word	0xffffffff


	//   ....[5]....
        /*0040*/ 	.word	0xffffffff


	//   ....[6]....
        /*0044*/ 	.word	0xffffffff


	//   ....[7]....
        /*0048*/ 	.word	0xffffffff


	//   ....[8]....
        /*004c*/ 	.word	0xffffffff


	//   ....[9]....
        /*0050*/ 	.word	0xffffffff


	//   ....[10]....
        /*0054*/ 	.word	0xffffffff


	//   ....[11]....
        /*0058*/ 	.word	0xffffffff


	//   ....[12]....
        /*005c*/ 	.word	0xffffffff


	//   ....[13]....
        /*0060*/ 	.word	0xffffffff


	//   ....[14]....
        /*0064*/ 	.word	0xffffffff


	//   ....[15]....
        /*0068*/ 	.word	0xffffffff


	//   ....[16]....
        /*006c*/ 	.word	0xffffffff


	//   ....[17]....
        /*0070*/ 	.word	0xffffffff


	//   ....[18]....
        /*0074*/ 	.word	0xffffffff


	//   ....[19]....
        /*0078*/ 	.word	0xffffffff


	//----- nvinfo : EIATTR_COOP_GROUP_INSTR_OFFSETS
	.align		4
.L_1061:
        /*007c*/ 	.byte	0x04, 0x28
        /*007e*/ 	.short	(.L_1063 - .L_1062)


	//   ....[0]....
.L_1062:
        /*0080*/ 	.word	0x000013b0


	//   ....[1]....
        /*0084*/ 	.word	0x000013c0


	//   ....[2]....
        /*0088*/ 	.word	0x000013d0


	//   ....[3]....
        /*008c*/ 	.word	0x000013e0


	//   ....[4]....
        /*0090*/ 	.word	0x00001410


	//   ....[5]....
        /*0094*/ 	.word	0x00001430


	//   ....[6]....
        /*0098*/ 	.word	0x00001450


	//   ....[7]....
        /*009c*/ 	.word	0x00001460


	//   ....[8]....
        /*00a0*/ 	.word	0x000014a0


	//   ....[9]....
        /*00a4*/ 	.word	0x000014c0


	//   ....[10]....
        /*00a8*/ 	.word	0x000014d0


	//   ....[11]....
        /*00ac*/ 	.word	0x000014e0


	//   ....[12]....
        /*00b0*/ 	.word	0x00001510


	//   ....[13]....
        /*00b4*/ 	.word	0x00001530


	//   ....[14]....
        /*00b8*/ 	.word	0x00001550


	//   ....[15]....
        /*00bc*/ 	.word	0x00001560


	//   ....[16]....
        /*00c0*/ 	.word	0x000015a0


	//   ....[17]....
        /*00c4*/ 	.word	0x000015d0


	//   ....[18]....
        /*00c8*/ 	.word	0x00001600


	//   ....[19]....
        /*00cc*/ 	.word	0x00001610


	//----- nvinfo : EIATTR_VRC_CTA_INIT_COUNT
	.align		4
.L_1063:
        /*00d0*/ 	.byte	0x02, 0x4a
	.zero		1
	.zero		1


	//----- nvinfo : EIATTR_EXIT_INSTR_OFFSETS
	.align		4
        /*00d4*/ 	.byte	0x04, 0x1c
        /*00d6*/ 	.short	(.L_1065 - .L_1064)


	//   ....[0]....
.L_1064:
        /*00d8*/ 	.word	0x00000060


	//   ....[1]....
        /*00dc*/ 	.word	0x000016b0


	//   ....[2]....
        /*00e0*/ 	.word	0x000016e0


	//   ....[3]....
        /*00e4*/ 	.word	0x00001840


	//----- nvinfo : EIATTR_MAX_THREADS
	.align		4
.L_1065:
        /*00e8*/ 	.byte	0x04, 0x05
        /*00ea*/ 	.short	(.L_1067 - .L_1066)
.L_1066:
        /*00ec*/ 	.word	0x00000400
        /*00f0*/ 	.word	0x00000001
        /*00f4*/ 	.word	0x00000001


	//----- nvinfo : EIATTR_CRS_STACK_SIZE
	.align		4
.L_1067:
        /*00f8*/ 	.byte	0x04, 0x1e
        /*00fa*/ 	.short	(.L_1069 - .L_1068)
.L_1068:
        /*00fc*/ 	.word	0x00000000


	//----- nvinfo : EIATTR_CBANK_PARAM_SIZE
	.align		4
.L_1069:
        /*0100*/ 	.byte	0x03, 0x19
        /*0102*/ 	.short	0x0128


	//----- nvinfo : EIATTR_PARAM_CBANK
	.align		4
        /*0104*/ 	.byte	0x04, 0x0a
        /*0106*/ 	.short	(.L_1071 - .L_1070)
	.align		4
.L_1070:
        /*0108*/ 	.word	index@(.nv.constant0._ZN10layer_norm40ln_parallel_residual_bwd_finalize_kernelINS_22Kernel_traits_finalizeILj3072E6__halfS2_S2_S2_fjLb0ELj1024ELj4ENS_18Kernel_traits_baseILj3072ES2_S2_S2_S2_fjLj1024EEEEELb0EEEvNS_9BwdParamsE)
        /*010c*/ 	.short	0x0380
        /*010e*/ 	.short	0x0128


	//----- nvinfo : EIATTR_SW_WAR
	.align		4
.L_1071:
        /*0110*/ 	.byte	0x04, 0x36
        /*0112*/ 	.short	(.L_1073 - .L_1072)
.L_1072:
        /*0114*/ 	.word	0x00000008
.L_1073:


//--------------------- .nv.info._ZN10layer_norm31ln_parallel_residual_bwd_kernelINS_13Kernel_traitsI6__halfS2_S2_S2_fjLj3072ELj1ELj1ELj4ELj16ENS_18Kernel_traits_baseILj3072ES2_S2_S2_S2_fjLj128EEEEELb1ELb1ELb0EEEvNS_9BwdParamsE --------------------------
	.section	.nv.info._ZN10layer_norm31ln_parallel_residual_bwd_kernelINS_13Kernel_traitsI6__halfS2_S2_S2_fjLj3072ELj1ELj1ELj4ELj16ENS_18Kernel_traits_baseILj3072ES2_S2_S2_S2_fjLj128EEEEELb1ELb1ELb0EEEvNS_9BwdParamsE,"",@"SHT_CUDA_INFO"
	.sectionflags	@""
	.align	4


	//----- nvinfo : EIATTR_CUDA_API_VERSION
	.align		4
        /*0000*/ 	.byte	0x04, 0x37
        /*0002*/ 	.short	(.L_1075 - .L_1074)
.L_1074:
        /*0004*/ 	.word	0x00000082


	//----- nvinfo : EIATTR_KPARAM_INFO
	.align		4
.L_1075:
        /*0008*/ 	.byte	0x04, 0x17
        /*000a*/ 	.short	(.L_1077 - .L_1076)
.L_1076:
        /*000c*/ 	.word	0x00000000
        /*0010*/ 	.short	0x0000
        /*0012*/ 	.short	0x0000
        /*0014*/ 	.byte	0x00, 0xf0, 0xa1, 0x04


	//----- nvinfo : EIATTR_SPARSE_MMA_MASK
	.align		4
.L_1077:
        /*0018*/ 	.byte	0x03, 0x50
        /*001a*/ 	.short	0x0000


	//----- nvinfo : EIATTR_MAXREG_COUNT
	.align		4
        /*001c*/ 	.byte	0x03, 0x1b
        /*001e*/ 	.short	0x00ff


	//----- nvinfo : EIATTR_NUM_BARRIERS
	.align		4
        /*0020*/ 	.byte	0x02, 0x4c
        /*0022*/ 	.byte	0x01
	.zero		1


	//----- nvinfo : EIATTR_MERCURY_ISA_VERSION
	.align		4
        /*0024*/ 	.byte	0x03, 0x5f
        /*0026*/ 	.short	0x0101


	//----- nvinfo : EIATTR_COOP_GROUP_MASK_REGIDS
	.align		4
        /*0028*/ 	.byte	0x04, 0x29
        /*002a*/ 	.short	(.L_1079 - .L_1078)


	//   ....[0]....
.L_1078:
        /*002c*/ 	.word	0xffffffff


	//   ....[1]....
        /*0030*/ 	.word	0xffffffff


	//   ....[2]....
        /*0034*/ 	.word	0xffffffff


	//   ....[3]....
        /*0038*/ 	.word	0xffffffff


	//   ....[4]....
        /*003c*/ 	.word	0xffffffff


	//   ....[5]....
        /*0040*/ 	.word	0xffffffff


	//   ....[6]....
        /*0044*/ 	.word	0xffffffff


	//   ....[7]....
        /*0048*/ 	.word	0xffffffff


	//   ....[8]....
        /*004c*/ 	.word	0xffffffff


	//   ....[9]....
        /*0050*/ 	.word	0xffffffff


	//----- nvinfo : EIATTR_COOP_GROUP_INSTR_OFFSETS
	.align		4
.L_1079:
        /*0054*/ 	.byte	0x04, 0x28
        /*0056*/ 	.short	(.L_1081 - .L_1080)


	//   ....[0]....
.L_1080:
        /*0058*/ 	.word	0x00001a20


	//   ....[1]....
        /*005c*/ 	.word	0x00001a60


	//   ....[2]....
        /*0060*/ 	.word	0x00001b20


	//   ....[3]....
        /*0064*/ 	.word	0x00001b50


	//   ....[4]....
        /*0068*/ 	.word	0x00001bb0


	//   ....[5]....
        /*006c*/ 	.word	0x00001bd0


	//   ....[6]....
        /*0070*/ 	.word	0x00001c30


	//   ....[7]....
        /*0074*/ 	.word	0x00001c40


	//   ....[8]....
        /*0078*/ 	.word	0x00001c70


	//   ....[9]....
        /*007c*/ 	.word	0x00001c80


	//----- nvinfo : EIATTR_VRC_CTA_INIT_COUNT
	.align		4
.L_1081:
        /*0080*/ 	.byte	0x02, 0x4a
	.zero		1
	.zero		1


	//----- nvinfo : EIATTR_EXIT_INSTR_OFFSETS
	.align		4
        /*0084*/ 	.byte	0x04, 0x1c
        /*0086*/ 	.short	(.L_1083 - .L_1082)


	//   ....[0]....
.L_1082:
        /*0088*/ 	.word	0x00009000


	//   ....[1]....
        /*008c*/ 	.word	0x000090a0


	//----- nvinfo : EIATTR_MAX_THREADS
	.align		4
.L_1083:
        /*0090*/ 	.byte	0x04, 0x05
        /*0092*/ 	.short	(.L_1085 - .L_1084)
.L_1084:
        /*0094*/ 	.word	0x00000080
        /*0098*/ 	.word	0x00000001
        /*009c*/ 	.word	0x00000001


	//----- nvinfo : EIATTR_CRS_STACK_SIZE
	.align		4
.L_1085:
        /*00a0*/ 	.byte	0x04, 0x1e
        /*00a2*/ 	.short	(.L_1087 - .L_1086)
.L_1086:
        /*00a4*/ 	.word	0x00000000


	//----- nvinfo : EIATTR_CBANK_PARAM_SIZE
	.align		4
.L_1087:
        /*00a8*/ 	.byte	0x03, 0x19
        /*00aa*/ 	.short	0x0128


	//----- nvinfo : EIATTR_PARAM_CBANK
	.align		4
        /*00ac*/ 	.byte	0x04, 0x0a
        /*00ae*/ 	.short	(.L_1089 - .L_1088)
	.align		4
.L_1088:
        /*00b0*/ 	.word	index@(.nv.constant0._ZN10layer_norm31ln_parallel_residual_bwd_kernelINS_13Kernel_traitsI6__halfS2_S2_S2_fjLj3072ELj1ELj1ELj4ELj16ENS_18Kernel_traits_baseILj3072ES2_S2_S2_S2_fjLj128EEEEELb1ELb1ELb0EEEvNS_9BwdParamsE)
        /*00b4*/ 	.short	0x0380
        /*00b6*/ 	.short	0x0128


	//----- nvinfo : EIATTR_SW_WAR
	.align		4
.L_1089:
        /*00b8*/ 	.byte	0x04, 0x36
        /*00ba*/ 	.short	(.L_1091 - .L_1090)
.L_1090:
        /*00bc*/ 	.word	0x00000008
.L_1091:


//--------------------- .nv.info._ZN10layer_norm22ln_bwd_finalize_kernelINS_22Kernel_traits_finalizeILj3072E6__halfS2_S2_S2_fjLb0ELj1024ELj4ENS_18Kernel_traits_baseILj3072ES2_S2_S2_S2_fjLj1024EEEEELb0ELb1EEEvNS_9BwdParamsE --------------------------
	.section	.nv.info._ZN10layer_norm22ln_bwd_finalize_kernelINS_22Kernel_traits_finalizeILj3072E6__halfS2_S2_S2_fjLb0ELj1024ELj4ENS_18Kernel_traits_baseILj3072ES2_S2_S2_S2_fjLj1024EEEEELb0ELb1EEEvNS_9BwdParamsE,"",@"SHT_CUDA_INFO"
	.sectionflags	@""
	.align	4


	//----- nvinfo : EIATTR_CUDA_API_VERSION
	.align		4
        /*0000*/ 	.byte	0x04, 0x37
        /*0002*/ 	.short	(.L_1093 - .L_1092)
.L_1092:
        /*0004*/ 	.word	0x00000082


	//----- nvinfo : EIATTR_KPARAM_INFO
	.align		4
.L_1093:
        /*0008*/ 	.byte	0x04, 0x17
        /*000a*/ 	.short	(.L_1095 - .L_1094)
.L_1094:
        /*000c*/ 	.word	0x00000000
        /*0010*/ 	.short	0x0000
        /*0012*/ 	.short	0x0000
        /*0014*/ 	.byte	0x00, 0xf0, 0xa1, 0x04


	//----- nvinfo : EIATTR_SPARSE_MMA_MASK
	.align		4
.L_1095:
        /*0018*/ 	.byte	0x03, 0x50
        /*001a*/ 	.short	0x0000


	//----- nvinfo : EIATTR_MAXREG_COUNT
	.align		4
        /*001c*/ 	.byte	0x03, 0x1b
        /*001e*/ 	.short	0x0040


	//----- nvinfo : EIATTR_NUM_BARRIERS
	.align		4
        /*0020*/ 	.byte	0x02, 0x4c
        /*0022*/ 	.byte	0x01
	.zero		1


	//----- nvinfo : EIATTR_MERCURY_ISA_VERSION
	.align		4
        /*0024*/ 	.byte	0x03, 0x5f
        /*0026*/ 	.short	0x0101


	//----- nvinfo : EIATTR_COOP_GROUP_MASK_REGIDS
	.align		4
        /*0028*/ 	.byte	0x04, 0x29
        /*002a*/ 	.short	(.L_1097 - .L_1096)


	//   ....[0]....
.L_1096:
        /*002c*/ 	.word	0xffffffff


	//   ....[1]....
        /*0030*/ 	.word	0xffffffff


	//   ....[2]....
        /*0034*/ 	.word	0xffffffff


	//   ....[3]....
        /*0038*/ 	.word	0xffffffff


	//   ....[4]....
        /*003c*/ 	.word	0xffffffff


	//   ....[5]....
        /*0040*/ 	.word	0xffffffff


	//   ....[6]....
        /*0044*/ 	.word	0xffffffff


	//   ....[7]....
        /*0048*/ 	.word	0xffffffff


	//   ....[8]....
        /*004c*/ 	.word	0xffffffff


	//   ....[9]....
        /*0050*/ 	.word	0xffffffff


	//----- nvinfo : EIATTR_COOP_GROUP_INSTR_OFFSETS
	.align		4
.L_1097:
        /*0054*/ 	.byte	0x04, 0x28
        /*0056*/ 	.short	(.L_1099 - .L_1098)


	//   ....[0]....
.L_1098:
        /*0058*/ 	.word	0x00001630


	//   ....[1]....
        /*005c*/ 	.word	0x00001640


	//   ....[2]....
        /*0060*/ 	.word	0x00001670


	//   ....[3]....
        /*0064*/ 	.word	0x00001680


	//   ....[4]....
        /*0068*/ 	.word	0x000016b0


	//   ....[5]....
        /*006c*/ 	.word	0x000016d0


	//   ....[6]....
        /*0070*/ 	.word	0x00001700


	//   ....[7]....
        /*0074*/ 	.word	0x00001710


	//   ....[8]....
        /*0078*/ 	.word	0x00001740


	//   ....[9]....
        /*007c*/ 	.word	0x00001750


	//----- nvinfo : EIATTR_VRC_CTA_INIT_COUNT
	.align		4
.L_1099:
        /*0080*/ 	.byte	0x02, 0x4a
	.zero		1
	.zero		1


	//----- nvinfo : EIATTR_EXIT_INSTR_OFFSETS
	.align		4
        /*0084*/ 	.byte	0x04, 0x1c
        /*0086*/ 	.short	(.L_1101 - .L_1100)


	//   ....[0]....
.L_1100:
        /*0088*/ 	.word	0x00000070


	//   ....[1]....
        /*008c*/ 	.word	0x000017b0


	//   ....[2]....
        /*0090*/ 	.word	0x00001880


	//----- nvinfo : EIATTR_MAX_THREADS
	.align		4
.L_1101:
        /*0094*/ 	.byte	0x04, 0x05
        /*0096*/ 	.short	(.L_1103 - .L_1102)
.L_1102:
        /*0098*/ 	.word	0x00000400
        /*009c*/ 	.word	0x00000001
        /*00a0*/ 	.word	0x00000001


	//----- nvinfo : EIATTR_CRS_STACK_SIZE
	.align		4
.L_1103:
        /*00a4*/ 	.byte	0x04, 0x1e
        /*00a6*/ 	.short	(.L_1105 - .L_1104)
.L_1104:
        /*00a8*/ 	.word	0x00000000


	//----- nvinfo : EIATTR_CBANK_PARAM_SIZE
	.align		4
.L_1105:
        /*00ac*/ 	.byte	0x03, 0x19
        /*00ae*/ 	.short	0x0128


	//----- nvinfo : EIATTR_PARAM_CBANK
	.align		4
        /*00b0*/ 	.byte	0x04, 0x0a
        /*00b2*/ 	.short	(.L_1107 - .L_1106)
	.align		4
.L_1106:
        /*00b4*/ 	.word	index@(.nv.constant0._ZN10layer_norm22ln_bwd_finalize_kernelINS_22Kernel_traits_finalizeILj3072E6__halfS2_S2_S2_fjLb0ELj1024ELj4ENS_18Kernel_traits_baseILj3072ES2_S2_S2_S2_fjLj1024EEEEELb0ELb1EEEvNS_9BwdParamsE)
        /*00b8*/ 	.short	0x0380
        /*00ba*/ 	.short	0x0128


	//----- nvinfo : EIATTR_SW_WAR
	.align		4
.L_1107:
        /*00bc*/ 	.byte	0x04, 0x36
        /*00be*/ 	.short	(.L_1109 - .L_1108)
.L_1108:
        /*00c0*/ 	.word	0x00000008
.L_1109:


//--------------------- .nv.info._ZN10layer_norm40ln_parallel_residual_bwd_finalize_kernelINS_22Kernel_traits_finalizeILj3072E6__halfS2_S2_S2_fjLb0ELj1024ELj4ENS_18Kernel_traits_baseILj3072ES2_S2_S2_S2_fjLj1024EEEEELb1EEEvNS_9BwdParamsE --------------------------
	.section	.nv.info._ZN10layer_norm40ln_parallel_residual_bwd_finalize_kernelINS_22Kernel_traits_finalizeILj3072E6__halfS2_S2_S2_fjLb0ELj1024ELj4ENS_18Kernel_traits_baseILj3072ES2_S2_S2_S2_fjLj1024EEEEELb1EEEvNS_9BwdParamsE,"",@"SHT_CUDA_INFO"
	.sectionflags	@""
	.align	4


	//----- nvinfo : EIATTR_CUDA_API_VERSION
	.align		4
        /*0000*/ 	.byte	0x04, 0x37
        /*0002*/ 	.short	(.L_1111 - .L_1110)
.L_1110:
        /*0004*/ 	.word	0x00000082


	//----- nvinfo : EIATTR_KPARAM_INFO
	.align		4
.L_1111:
        /*0008*/ 	.byte	0x04, 0x17
        /*000a*/ 	.short	(.L_1113 - .L_1112)
.L_1112:
        /*000c*/ 	.word	0x00000000
        /*0010*/ 	.short	0x0000
        /*0012*/ 	.short	0x0000
        /*0014*/ 	.byte	0x00, 0xf0, 0xa1, 0x04


	//----- nvinfo : EIATTR_SPARSE_MMA_MASK
	.align		4
.L_1113:
        /*0018*/ 	.byte	0x03, 0x50
        /*001a*/ 	.short	0x0000


	//----- nvinfo : EIATTR_MAXREG_COUNT
	.align		4
        /*001c*/ 	.byte	0x03, 0x1b
        /*001e*/ 	.short	0x0040


	//----- nvinfo : EIATTR_NUM_BARRIERS
	.align		4
        /*0020*/ 	.byte	0x02, 0x4c
        /*0022*/ 	.byte	0x01
	.zero		1


	//----- nvinfo : EIATTR_MERCURY_ISA_VERSION
	.align		4
        /*0024*/ 	.byte	0x03, 0x5f
        /*0026*/ 	.short	0x0101


	//----- nvinfo : EIATTR_COOP_GROUP_MASK_REGIDS
	.align		4
        /*0028*/ 	.byte	0x04, 0x29
        /*002a*/ 	.short	(.L_1115 - .L_1114)


	//   ....[0]....
.L_1114:
        /*002c*/ 	.word	0xffffffff


	//   ....[1]....
        /*0030*/ 	.word	0xffffffff


	//   ....[2]....
        /*0034*/ 	.word	0xffffffff


	//   ....[3]....
        /*0038*/ 	.word	0xffffffff


	//   ....[4]....
        /*003c*/ 	.word	0xffffffff


	//   ....[5]....
        /*0040*/ 	.word	0xffffffff


	//   ....[6]....
        /*0044*/ 	.word	0xffffffff


	//   ....[7]....
        /*0048*/ 	.word	0xffffffff


	//   ....[8]....
        /*004c*/ 	.word	0xffffffff


	//   ....[9]....
        /*0050*/ 	.word	0xffffffff


	//   ....[10]....
        /*0054*/ 	.word	0xffffffff


	//   ....[11]....
        /*0058*/ 	.word	0xffffffff


	//   ....[12]....
        /*005c*/ 	.word	0xffffffff


	//   ....[13]....
        /*0060*/ 	.word	0xffffffff


	//   ....[14]....
        /*0064*/ 	.word	0xffffffff


	//   ....[15]....
        /*0068*/ 	.word	0xffffffff


	//   ....[16]....
        /*006c*/ 	.word	0xffffffff


	//   ....[17]....
        /*0070*/ 	.word	0xffffffff


	//   ....[18]....
        /*0074*/ 	.word	0xffffffff


	//   ....[19]....
        /*0078*/ 	.word	0xffffffff


	//----- nvinfo : EIATTR_COOP_GROUP_INSTR_OFFSETS
	.align		4
.L_1115:
        /*007c*/ 	.byte	0x04, 0x28
        /*007e*/ 	.short	(.L_1117 - .L_1116)


	//   ....[0]....
.L_1116:
        /*0080*/ 	.word	0x00001410


	//   ....[1]....
        /*0084*/ 	.word	0x00001420


	//   ....[2]....
        /*0088*/ 	.word	0x00001430


	//   ....[3]....
        /*008c*/ 	.word	0x00001440


	//   ....[4]....
        /*0090*/ 	.word	0x00001480


	//   ....[5]....
        /*0094*/ 	.word	0x000014a0


	//   ....[6]....
        /*0098*/ 	.word	0x000014b0


	//   ....[7]....
        /*009c*/ 	.word	0x000014c0


	//   ....[8]....
        /*00a0*/ 	.word	0x000014f0


	//   ....[9]....
        /*00a4*/ 	.word	0x00001520


	//   ....[10]....
        /*00a8*/ 	.word	0x00001530


	//   ....[11]....
        /*00ac*/ 	.word	0x00001540


	//   ....[12]....
        /*00b0*/ 	.word	0x00001560


	//   ....[13]....
        /*00b4*/ 	.word	0x00001590


	//   ....[14]....
        /*00b8*/ 	.word	0x000015b0


	//   ....[15]....
        /*00bc*/ 	.word	0x000015c0


	//   ....[16]....
        /*00c0*/ 	.word	0x000015e0


	//   ....[17]....
        /*00c4*/ 	.word	0x00001610


	//   ....[18]....
        /*00c8*/ 	.word	0x00001630


	//   ....[19]....
        /*00cc*/ 	.word	0x00001640


	//----- nvinfo : EIATTR_VRC_CTA_INIT_COUNT
	.align		4
.L_1117:
        /*00d0*/ 	.byte	0x02, 0x4a
	.zero		1
	.zero		1


	//----- nvinfo : EIATTR_EXIT_INSTR_OFFSETS
	.align		4
        /*00d4*/ 	.byte	0x04, 0x1c
        /*00d6*/ 	.short	(.L_1119 - .L_1118)


	//   ....[0]....
.L_1118:
        /*00d8*/ 	.word	0x00000060


	//   ....[1]....
        /*00dc*/ 	.word	0x000016e0


	//   ....[2]....
        /*00e0*/ 	.word	0x00001850


	//----- nvinfo : EIATTR_MAX_THREADS
	.align		4
.L_1119:
        /*00e4*/ 	.byte	0x04, 0x05
        /*00e6*/ 	.short	(.L_1121 - .L_1120)
.L_1120:
        /*00e8*/ 	.word	0x00000400
        /*00ec*/ 	.word	0x00000001
        /*00f0*/ 	.word	0x00000001


	//----- nvinfo : EIATTR_CRS_STACK_SIZE
	.align		4
.L_1121:
        /*00f4*/ 	.byte	0x04, 0x1e
        /*00f6*/ 	.short	(.L_1123 - .L_1122)
.L_1122:
        /*00f8*/ 	.word	0x00000000


	//----- nvinfo : EIATTR_CBANK_PARAM_SIZE
	.align		4
.L_1123:
        /*00fc*/ 	.byte	0x03, 0x19
        /*00fe*/ 	.short	0x0128


	//----- nvinfo : EIATTR_PARAM_CBANK
	.align		4
        /*0100*/ 	.byte	0x04, 0x0a
        /*0102*/ 	.short	(.L_1125 - .L_1124)
	.align		4
.L_1124:
        /*0104*/ 	.word	index@(.nv.constant0._ZN10layer_norm40ln_parallel_residual_bwd_finalize_kernelINS_22Kernel_traits_finalizeILj3072E6__halfS2_S2_S2_fjLb0ELj1024ELj4ENS_18Kernel_traits_baseILj3072ES2_S2_S2_S2_fjLj1024EEEEELb1EEEvNS_9BwdParamsE)
        /*0108*/ 	.short	0x0380
        /*010a*/ 	.short	0x0128


	//----- nvinfo : EIATTR_SW_WAR
	.align		4
.L_1125:
        /*010c*/ 	.byte	0x04, 0x36
        /*010e*/ 	.short	(.L_1127 - .L_1126)
.L_1126:
        /*0110*/ 	.word	0x00000008
.L_1127:


//--------------------- .nv.info._ZN10layer_norm31ln_parallel_residual_bwd_kernelINS_13Kernel_traitsI6__halfS2_S2_S2_fjLj3072ELj1ELj1ELj4ELj16ENS_18Kernel_traits_baseILj3072ES2_S2_S2_S2_fjLj128EEEEELb1ELb1ELb1EEEvNS_9BwdParamsE --------------------------
	.section	.nv.info._ZN10layer_norm31ln_parallel_residual_bwd_kernelINS_13Kernel_traitsI6__halfS2_S2_S2_fjLj3072ELj1ELj1ELj4ELj16ENS_18Kernel_traits_baseILj3072ES2_S2_S2_S2_fjLj128EEEEELb1ELb1ELb1EEEvNS_9BwdParamsE,"",@"SHT_CUDA_INFO"
	.sectionflags	@""
	.align	4


	//----- nvinfo : EIATTR_CUDA_API_VERSION
	.align		4
        /*0000*/ 	.byte	0x04, 0x37
        /*0002*/ 	.short	(.L_1129 - .L_1128)
.L_1128:
        /*0004*/ 	.word	0x00000082


	//----- nvinfo : EIATTR_KPARAM_INFO
	.align		4
.L_1129:
        /*0008*/ 	.byte	0x04, 0x17
        /*000a*/ 	.short	(.L_1131 - .L_1130)
.L_1130:
        /*000c*/ 	.word	0x00000000
        /*0010*/ 	.short	0x0000
        /*0012*/ 	.short	0x0000
        /*0014*/ 	.byte	0x00, 0xf0, 0xa1, 0x04


	//----- nvinfo : EIATTR_SPARSE_MMA_MASK
	.align		4
.L_1131:
        /*0018*/ 	.byte	0x03, 0x50
        /*001a*/ 	.short	0x0000


	//----- nvinfo : EIATTR_MAXREG_COUNT
	.align		4
        /*001c*/ 	.byte	0x03, 0x1b
        /*001e*/ 	.short	0x00ff


	//----- nvinfo : EIATTR_NUM_BARRIERS
	.align		4
        /*0020*/ 	.byte	0x02, 0x4c
        /*0022*/ 	.byte	0x01
	.zero		1


	//----- nvinfo : EIATTR_MERCURY_ISA_VERSION
	.align		4
        /*0024*/ 	.byte	0x03, 0x5f
        /*0026*/ 	.short	0x0101


	//----- nvinfo : EIATTR_COOP_GROUP_MASK_REGIDS
	.align		4
        /*0028*/ 	.byte	0x04, 0x29
        /*002a*/ 	.short	(.L_1133 - .L_1132)


	//   ....[0]....
.L_1132:
        /*002c*/ 	.word	0xffffffff


	//   ....[1]....
        /*0030*/ 	.word	0xffffffff


	//   ....[2]....
        /*0034*/ 	.word	0xffffffff


	//   ....[3]....
        /*0038*/ 	.word	0xffffffff


	//   ....[4]....
        /*003c*/ 	.word	0xffffffff


	//   ....[5]....
        /*0040*/ 	.word	0xffffffff


	//   ....[6]....
        /*0044*/ 	.word	0xffffffff


	//   ....[7]....
        /*0048*/ 	.word	0xffffffff


	//   ....[8]....
        /*004c*/ 	.word	0xffffffff


	//   ....[9]....
        /*0050*/ 	.word	0xffffffff


	//----- nvinfo : EIATTR_COOP_GROUP_INSTR_OFFSETS
	.align		4
.L_1133:
        /*0054*/ 	.byte	0x04, 0x28
        /*0056*/ 	.short	(.L_1135 - .L_1134)


	//   ....[0]....
.L_1134:
        /*0058*/ 	.word	0x00001490


	//   ....[1]....
        /*005c*/ 	.word	0x00001540


	//   ....[2]....
        /*0060*/ 	.word	0x00001550


	//   ....[3]....
        /*0064*/ 	.word	0x00001580


	//   ....[4]....
        /*0068*/ 	.word	0x00001590


	//   ....[5]....
        /*006c*/ 	.word	0x000015b0


	//   ....[6]....
        /*0070*/ 	.word	0x000015d0


	//   ....[7]....
        /*0074*/ 	.word	0x000015f0


	//   ....[8]....
        /*0078*/ 	.word	0x00001640


	//   ....[9]....
        /*007c*/ 	.word	0x00001670


	//----- nvinfo : EIATTR_VRC_CTA_INIT_COUNT
	.align		4
.L_1135:
        /*0080*/ 	.byte	0x02, 0x4a
	.zero		1
	.zero		1


	//----- nvinfo : EIATTR_EXIT_INSTR_OFFSETS
	.align		4
        /*0084*/ 	.byte	0x04, 0x1c
        /*0086*/ 	.short	(.L_1137 - .L_1136)


	//   ....[0]....
.L_1136:
        /*0088*/ 	.word	0x00008d90


	//----- nvinfo : EIATTR_MAX_THREADS
	.align		4
.L_1137:
        /*008c*/ 	.byte	0x04, 0x05
        /*008e*/ 	.short	(.L_1139 - .L_1138)
.L_1138:
        /*0090*/ 	.word	0x00000080
        /*0094*/ 	.word	0x00000001
        /*0098*/ 	.word	0x00000001


	//----- nvinfo : EIATTR_CBANK_PARAM_SIZE
	.align		4
.L_1139:
        /*009c*/ 	.byte	0x03, 0x19
        /*009e*/ 	.short	0x0128


	//----- nvinfo : EIATTR_PARAM_CBANK
	.align		4
        /*00a0*/ 	.byte	0x04, 0x0a
        /*00a2*/ 	.short	(.L_1141 - .L_1140)
	.align		4
.L_1140:
        /*00a4*/ 	.word	index@(.nv.constant0._ZN10layer_norm31ln_parallel_residual_bwd_kernelINS_13Kernel_traitsI6__halfS2_S2_S2_fjLj3072ELj1ELj1ELj4ELj16ENS_18Kernel_traits_baseILj3072ES2_S2_S2_S2_fjLj128EEEEELb1ELb1ELb1EEEvNS_9BwdParamsE)
        /*00a8*/ 	.short	0x0380
        /*00aa*/ 	.short	0x0128


	//----- nvinfo : EIATTR_SW_WAR
	.align		4
.L_1141:
        /*00ac*/ 	.byte	0x04, 0x36
        /*00ae*/ 	.short	(.L_1143 - .L_1142)
.L_1142:
        /*00b0*/ 	.word	0x00000008
.L_1143:


//--------------------- .nv.info._ZN10layer_norm31ln_parallel_residual_bwd_kernelINS_13Kernel_traitsIf13__nv_bfloat16S2_S2_fjLj3072ELj1ELj1ELj4ELj16ENS_18Kernel_traits_baseILj3072EfS2_S2_S2_fjLj128EEEEELb0ELb0ELb0EEEvNS_9BwdParamsE --------------------------
	.section	.nv.info._ZN10layer_norm31ln_parallel_residual_bwd_kernelINS_13Kernel_traitsIf13__nv_bfloat16S2_S2_fjLj3072ELj1ELj1ELj4ELj16ENS_18Kernel_traits_baseILj3072EfS2_S2_S2_fjLj128EEEEELb0ELb0ELb0EEEvNS_9BwdParamsE,"",@"SHT_CUDA_INFO"
	.sectionflags	@""
	.align	4


	//----- nvinfo : EIATTR_CUDA_API_VERSION
	.align		4
        /*0000*/ 	.byte	0x04, 0x37
        /*0002*/ 	.short	(.L_1145 - .L_1144)
.L_1144:
        /*0004*/ 	.word	0x00000082


	//----- nvinfo : EIATTR_KPARAM_INFO
	.align		4
.L_1145:
        /*0008*/ 	.byte	0x04, 0x17
        /*000a*/ 	.short	(.L_1147 - .L_1146)
.L_1146:
        /*000c*/ 	.word	0x00000000
        /*0010*/ 	.short	0x0000
        /*0012*/ 	.short	0x0000
        /*0014*/ 	.byte	0x00, 0xf0, 0xa1, 0x04


	//----- nvinfo : EIATTR_SPARSE_MMA_MASK
	.align		4
.L_1147:
        /*0018*/ 	.byte	0x03, 0x50
        /*001a*/ 	.short	0x0000


	//----- nvinfo : EIATTR_MAXREG_COUNT
	.align		4
        /*001c*/ 	.byte	0x03, 0x1b
        /*001e*/ 	.short	0x00ff


	//----- nvinfo : EIATTR_NUM_BARRIERS
	.align		4
        /*0020*/ 	.byte	0x02, 0x4c
        /*0022*/ 	.byte	0x01
	.zero		1


	//----- nvinfo : EIATTR_MERCURY_ISA_VERSION
	.align		4
        /*0024*/ 	.byte	0x03, 0x5f
        /*0026*/ 	.short	0x0101


	//----- nvinfo : EIATTR_COOP_GROUP_MASK_REGIDS
	.align		4
        /*0028*/ 	.byte	0x04, 0x29
        /*002a*/ 	.short	(.L_1149 - .L_1148)


	//   ....[0]....
.L_1148:
        /*002c*/ 	.word	0xffffffff


	//   ....[1]....
        /*0030*/ 	.word	0xffffffff


	//   ....[2]....
        /*0034*/ 	.word	0xffffffff


	//   ....[3]....
        /*0038*/ 	.word	0xffffffff


	//   ....[4]....
        /*003c*/ 	.word	0xffffffff


	//   ....[5]....
        /*0040*/ 	.word	0xffffffff


	//   ....[6]....
        /*0044*/ 	.word	0xffffffff


	//   ....[7]....
        /*0048*/ 	.word	0xffffffff


	//   ....[8]....
        /*004c*/ 	.word	0xffffffff


	//   ....[9]....
        /*0050*/ 	.word	0xffffffff


	//----- nvinfo : EIATTR_COOP_GROUP_INSTR_OFFSETS
	.align		4
.L_1149:
        /*0054*/ 	.byte	0x04, 0x28
        /*0056*/ 	.short	(.L_1151 - .L_1150)


	//   ....[0]....
.L_1150:
        /*0058*/ 	.word	0x00002360


	//   ....[1]....
        /*005c*/ 	.word	0x00002380


	//   ....[2]....
        /*0060*/ 	.word	0x000023c0


	//   ....[3]....
        /*0064*/ 	.word	0x000023d0


	//   ....[4]....
        /*0068*/ 	.word	0x00002410


	//   ....[5]....
        /*006c*/ 	.word	0x00002420


	//   ....[6]....
        /*0070*/ 	.word	0x00002450


	//   ....[7]....
        /*0074*/ 	.word	0x00002460


	//   ....[8]....
        /*0078*/ 	.word	0x00002490


	//   ....[9]....
        /*007c*/ 	.word	0x000024a0


	//----- nvinfo : EIATTR_VRC_CTA_INIT_COUNT
	.align		4
.L_1151:
        /*0080*/ 	.byte	0x02, 0x4a
	.zero		1
	.zero		1


	//----- nvinfo : EIATTR_EXIT_INSTR_OFFSETS
	.align		4
        /*0084*/ 	.byte	0x04, 0x1c
        /*0086*/ 	.short	(.L_1153 - .L_1152)


	//   ....[0]....
.L_1152:
        /*0088*/ 	.word	0x00006bd0


	//   ....[1]....
        /*008c*/ 	.word	0x00006ce0


	//----- nvinfo : EIATTR_MAX_THREADS
	.align		4
.L_1153:
        /*0090*/ 	.byte	0x04, 0x05
        /*0092*/ 	.short	(.L_1155 - .L_1154)
.L_1154:
        /*0094*/ 	.word	0x00000080
        /*0098*/ 	.word	0x00000001
        /*009c*/ 	.word	0x00000001


	//----- nvinfo : EIATTR_CRS_STACK_SIZE
	.align		4
.L_1155:
        /*00a0*/ 	.byte	0x04, 0x1e
        /*00a2*/ 	.short	(.L_1157 - .L_1156)
.L_1156:
        /*00a4*/ 	.word	0x00000000


	//----- nvinfo : EIATTR_CBANK_PARAM_SIZE
	.align		4
.L_1157:
        /*00a8*/ 	.byte	0x03, 0x19
        /*00aa*/ 	.short	0x0128


	//----- nvinfo : EIATTR_PARAM_CBANK
	.align		4
        /*00ac*/ 	.byte	0x04, 0x0a
        /*00ae*/ 	.short	(.L_1159 - .L_1158)
	.align		4
.L_1158:
        /*00b0*/ 	.word	index@(.nv.constant0._ZN10layer_norm31ln_parallel_residual_bwd_kernelINS_13Kernel_traitsIf13__nv_bfloat16S2_S2_fjLj3072ELj1ELj1ELj4ELj16ENS_18Kernel_traits_baseILj3072EfS2_S2_S2_fjLj128EEEEELb0ELb0ELb0EEEvNS_9BwdParamsE)
        /*00b4*/ 	.short	0x0380
        /*00b6*/ 	.short	0x0128


	//----- nvinfo : EIATTR_SW_WAR
	.align		4
.L_1159:
        /*00b8*/ 	.byte	0x04, 0x36
        /*00ba*/ 	.short	(.L_1161 - .L_1160)
.L_1160:
        /*00bc*/ 	.word	0x00000008
.L_1161:


//--------------------- .nv.info._ZN10layer_norm31ln_parallel_residual_bwd_kernelINS_13Kernel_traitsIf13__nv_bfloat16S2_S2_fjLj3072ELj1ELj1ELj4ELj16ENS_18Kernel_traits_baseILj3072EfS2_S2_S2_fjLj128EEEEELb0ELb0ELb1EEEvNS_9BwdParamsE --------------------------
	.section	.nv.info._ZN10layer_norm31ln_parallel_residual_bwd_kernelINS_13Kernel_traitsIf13__nv_bfloat16S2_S2_fjLj3072ELj1ELj1ELj4ELj16ENS_18Kernel_traits_baseILj3072EfS2_S2_S2_fjLj128EEEEELb0ELb0ELb1EEEvNS_9BwdParamsE,"",@"SHT_CUDA_INFO"
	.sectionflags	@""
	.align	4


	//----- nvinfo : EIATTR_CUDA_API_VERSION
	.align		4
        /*0000*/ 	.byte	0x04, 0x37
        /*0002*/ 	.short	(.L_1163 - .L_1162)
.L_1162:
        /*0004*/ 	.word	0x00000082


	//----- nvinfo : EIATTR_KPARAM_INFO
	.align		4
.L_1163:
        /*0008*/ 	.byte	0x04, 0x17
        /*000a*/ 	.short	(.L_1165 - .L_1164)
.L_1164:
        /*000c*/ 	.word	0x00000000
        /*0010*/ 	.short	0x0000
        /*0012*/ 	.short	0x0000
        /*0014*/ 	.byte	0x00, 0xf0, 0xa1, 0x04


	//----- nvinfo : EIATTR_SPARSE_MMA_MASK
	.align		4
.L_1165:
        /*0018*/ 	.byte	0x03, 0x50
        /*001a*/ 	.short	0x0000


	//----- nvinfo : EIATTR_MAXREG_COUNT
	.align		4
        /*001c*/ 	.byte	0x03, 0x1b
        /*001e*/ 	.short	0x00ff


	//----- nvinfo : EIATTR_NUM_BARRIERS
	.align		4
        /*0020*/ 	.byte	0x02, 0x4c
        /*0022*/ 	.byte	0x01
	.zero		1


	//----- nvinfo : EIATTR_MERCURY_ISA_VERSION
	.align		4
        /*0024*/ 	.byte	0x03, 0x5f
        /*0026*/ 	.short	0x0101


	//----- nvinfo : EIATTR_COOP_GROUP_MASK_REGIDS
	.align		4
        /*0028*/ 	.byte	0x04, 0x29
        /*002a*/ 	.short	(.L_1167 - .L_1166)


	//   ....[0]....
.L_1166:
        /*002c*/ 	.word	0xffffffff


	//   ....[1]....
        /*0030*/ 	.word	0xffffffff


	//   ....[2]....
        /*0034*/ 	.word	0xffffffff


	//   ....[3]....
        /*0038*/ 	.word	0xffffffff


	//   ....[4]....
        /*003c*/ 	.word	0xffffffff


	//   ....[5]....
        /*0040*/ 	.word	0xffffffff


	//   ....[6]....
        /*0044*/ 	.word	0xffffffff


	//   ....[7]....
        /*0048*/ 	.word	0xffffffff


	//   ....[8]....
        /*004c*/ 	.word	0xffffffff


	//   ....[9]....
        /*0050*/ 	.word	0xffffffff


	//----- nvinfo : EIATTR_COOP_GROUP_INSTR_OFFSETS
	.align		4
.L_1167:
        /*0054*/ 	.byte	0x04, 0x28
        /*0056*/ 	.short	(.L_1169 - .L_1168)


	//   ....[0]....
.L_1168:
        /*0058*/ 	.word	0x00001c70


	//   ....[1]....
        /*005c*/ 	.word	0x00001d20


	//   ....[2]....
        /*0060*/ 	.word	0x00001d30


	//   ....[3]....
        /*0064*/ 	.word	0x00001d60


	//   ....[4]....
        /*0068*/ 	.word	0x00001d80


	//   ....[5]....
        /*006c*/ 	.word	0x00001da0


	//   ....[6]....
        /*0070*/ 	.word	0x00001dc0


	//   ....[7]....
        /*0074*/ 	.word	0x00001dd0


	//   ....[8]....
        /*0078*/ 	.word	0x00001e30


	//   ....[9]....
        /*007c*/ 	.word	0x00001e40


	//----- nvinfo : EIATTR_VRC_CTA_INIT_COUNT
	.align		4
.L_1169:
        /*0080*/ 	.byte	0x02, 0x4a
	.zero		1
	.zero		1


	//----- nvinfo : EIATTR_EXIT_INSTR_OFFSETS
	.align		4
        /*0084*/ 	.byte	0x04, 0x1c
        /*0086*/ 	.short	(.L_1171 - .L_1170)


	//   ....[0]....
.L_1170:
        /*0088*/ 	.word	0x00006b20


	//----- nvinfo : EIATTR_MAX_THREADS
	.align		4
.L_1171:
        /*008c*/ 	.byte	0x04, 0x05
        /*008e*/ 	.short	(.L_1173 - .L_1172)
.L_1172:
        /*0090*/ 	.word	0x00000080
        /*0094*/ 	.word	0x00000001
        /*0098*/ 	.word	0x00000001


	//----- nvinfo : EIATTR_CRS_STACK_SIZE
	.align		4
.L_1173:
        /*009c*/ 	.byte	0x04, 0x1e
        /*009e*/ 	.short	(.L_1175 - .L_1174)
.L_1174:
        /*00a0*/ 	.word	0x00000000


	//----- nvinfo : EIATTR_CBANK_PARAM_SIZE
	.align		4
.L_1175:
        /*00a4*/ 	.byte	0x03, 0x19
        /*00a6*/ 	.short	0x0128


	//----- nvinfo : EIATTR_PARAM_CBANK
	.align		4
        /*00a8*/ 	.byte	0x04, 0x0a
        /*00aa*/ 	.short	(.L_1177 - .L_1176)
	.align		4
.L_1176:
        /*00ac*/ 	.word	index@(.nv.constant0._ZN10layer_norm31ln_parallel_residual_bwd_kernelINS_13Kernel_traitsIf13__nv_bfloat16S2_S2_fjLj3072ELj1ELj1ELj4ELj16ENS_18Kernel_traits_baseILj3072EfS2_S2_S2_fjLj128EEEEELb0ELb0ELb1EEEvNS_9BwdParamsE)
        /*00b0*/ 	.short	0x0380
        /*00b2*/ 	.short	0x0128


	//----- nvinfo : EIATTR_SW_WAR
	.align		4
.L_1177:
        /*00b4*/ 	.byte	0x04, 0x36
        /*00b6*/ 	.short	(.L_1179 - .L_1178)
.L_1178:
        /*00b8*/ 	.word	0x00000008
.L_1179:


//--------------------- .nv.info._ZN10layer_norm31ln_parallel_residual_bwd_kernelINS_13Kernel_traitsIf13__nv_bfloat16S2_S2_fjLj3072ELj1ELj1ELj4ELj16ENS_18Kernel_traits_baseILj3072EfS2_S2_S2_fjLj128EEEEELb0ELb1ELb0EEEvNS_9BwdParamsE --------------------------
	.section	.nv.info._ZN10layer_norm31ln_parallel_residual_bwd_kernelINS_13Kernel_traitsIf13__nv_bfloat16S2_S2_fjLj3072ELj1ELj1ELj4ELj16ENS_18Kernel_traits_baseILj3072EfS2_S2_S2_fjLj128EEEEELb0ELb1ELb0EEEvNS_9BwdParamsE,"",@"SHT_CUDA_INFO"
	.sectionflags	@""
	.align	4


	//----- nvinfo : EIATTR_CUDA_API_VERSION
	.align		4
        /*0000*/ 	.byte	0x04, 0x37
        /*0002*/ 	.short	(.L_1181 - .L_1180)
.L_1180:
        /*0004*/ 	.word	0x00000082


	//----- nvinfo : EIATTR_KPARAM_INFO
	.align		4
.L_1181:
        /*0008*/ 	.byte	0x04, 0x17
        /*000a*/ 	.short	(.L_1183 - .L_1182)
.L_1182:
        /*000c*/ 	.word	0x00000000
        /*0010*/ 	.short	0x0000
        /*0012*/ 	.short	0x0000
        /*0014*/ 	.byte	0x00, 0xf0, 0xa1, 0x04


	//----- nvinfo : EIATTR_SPARSE_MMA_MASK
	.align		4
.L_1183:
        /*0018*/ 	.byte	0x03, 0x50
        /*001a*/ 	.short	0x0000


	//----- nvinfo : EIATTR_MAXREG_COUNT
	.align		4
        /*001c*/ 	.byte	0x03, 0x1b
        /*001e*/ 	.short	0x00ff


	//----- nvinfo : EIATTR_NUM_BARRIERS
	.align		4
        /*0020*/ 	.byte	0x02, 0x4c
        /*0022*/ 	.byte	0x01
	.zero		1


	//----- nvinfo : EIATTR_MERCURY_ISA_VERSION
	.align		4
        /*0024*/ 	.byte	0x03, 0x5f
        /*0026*/ 	.short	0x0101


	//----- nvinfo : EIATTR_COOP_GROUP_MASK_REGIDS
	.align		4
        /*0028*/ 	.byte	0x04, 0x29
        /*002a*/ 	.short	(.L_1185 - .L_1184)


	//   ....[0]....
.L_1184:
        /*002c*/ 	.word	0xffffffff


	//   ....[1]....
        /*0030*/ 	.word	0xffffffff


	//   ....[2]....
        /*0034*/ 	.word	0xffffffff


	//   ....[3]....
        /*0038*/ 	.word	0xffffffff


	//   ....[4]....
        /*003c*/ 	.word	0xffffffff


	//   ....[5]....
        /*0040*/ 	.word	0xffffffff


	//   ....[6]....
        /*0044*/ 	.word	0xffffffff


	//   ....[7]....
        /*0048*/ 	.word	0xffffffff


	//   ....[8]....
        /*004c*/ 	.word	0xffffffff


	//   ....[9]....
        /*0050*/ 	.word	0xffffffff


	//----- nvinfo : EIATTR_COOP_GROUP_INSTR_OFFSETS
	.align		4
.L_1185:
        /*0054*/ 	.byte	0x04, 0x28
        /*0056*/ 	.short	(.L_1187 - .L_1186)


	//   ....[0]....
.L_1186:
        /*0058*/ 	.word	0x00001880


	//   ....[1]....
        /*005c*/ 	.word	0x000018c0


	//   ....[2]....
        /*0060*/ 	.word	0x000019a0


	//   ....[3]....
        /*0064*/ 	.word	0x000019b0


	//   ....[4]....
        /*0068*/ 	.word	0x000019f0


	//   ....[5]....
        /*006c*/ 	.word	0x00001a00


	//   ....[6]....
        /*0070*/ 	.word	0x00001a40


	//   ....[7]....
        /*0074*/ 	.word	0x00001a70


	//   ....[8]....
        /*0078*/ 	.word	0x00001b20


	//   ....[9]....
        /*007c*/ 	.word	0x00001b40


	//----- nvinfo : EIATTR_VRC_CTA_INIT_COUNT
	.align		4
.L_1187:
        /*0080*/ 	.byte	0x02, 0x4a
	.zero		1
	.zero		1


	//----- nvinfo : EIATTR_EXIT_INSTR_OFFSETS
	.align		4
        /*0084*/ 	.byte	0x04, 0x1c
        /*0086*/ 	.short	(.L_1189 - .L_1188)


	//   ....[0]....
.L_1188:
        /*0088*/ 	.word	0x00005d20


	//   ....[1]....
        /*008c*/ 	.word	0x00005dc0


	//----- nvinfo : EIATTR_MAX_THREADS
	.align		4
.L_1189:
        /*0090*/ 	.byte	0x04, 0x05
        /*0092*/ 	.short	(.L_1191 - .L_1190)
.L_1190:
        /*0094*/ 	.word	0x00000080
        /*0098*/ 	.word	0x00000001
        /*009c*/ 	.word	0x00000001


	//----- nvinfo : EIATTR_CRS_STACK_SIZE
	.align		4
.L_1191:
        /*00a0*/ 	.byte	0x04, 0x1e
        /*00a2*/ 	.short	(.L_1193 - .L_1192)
.L_1192:
        /*00a4*/ 	.word	0x00000000


	//----- nvinfo : EIATTR_CBANK_PARAM_SIZE
	.align		4
.L_1193:
        /*00a8*/ 	.byte	0x03, 0x19
        /*00aa*/ 	.short	0x0128


	//----- nvinfo : EIATTR_PARAM_CBANK
	.align		4
        /*00ac*/ 	.byte	0x04, 0x0a
        /*00ae*/ 	.short	(.L_1195 - .L_1194)
	.align		4
.L_1194:
        /*00b0*/ 	.word	index@(.nv.constant0._ZN10layer_norm31ln_parallel_residual_bwd_kernelINS_13Kernel_traitsIf13__nv_bfloat16S2_S2_fjLj3072ELj1ELj1ELj4ELj16ENS_18Kernel_traits_baseILj3072EfS2_S2_S2_fjLj128EEEEELb0ELb1ELb0EEEvNS_9BwdParamsE)
        /*00b4*/ 	.short	0x0380
        /*00b6*/ 	.short	0x0128


	//----- nvinfo : EIATTR_SW_WAR
	.align		4
.L_1195:
        /*00b8*/ 	.byte	0x04, 0x36
        /*00ba*/ 	.short	(.L_1197 - .L_1196)
.L_1196:
        /*00bc*/ 	.word	0x00000008
.L_1197:


//--------------------- .nv.info._ZN10layer_norm31ln_parallel_residual_bwd_kernelINS_13Kernel_traitsIf13__nv_bfloat16S2_S2_fjLj3072ELj1ELj1ELj4ELj16ENS_18Kernel_traits_baseILj3072EfS2_S2_S2_fjLj128EEEEELb0ELb1ELb1EEEvNS_9BwdParamsE --------------------------
	.section	.nv.info._ZN10layer_norm31ln_parallel_residual_bwd_kernelINS_13Kernel_traitsIf13__nv_bfloat16S2_S2_fjLj3072ELj1ELj1ELj4ELj16ENS_18Kernel_traits_baseILj3072EfS2_S2_S2_fjLj128EEEEELb0ELb1ELb1EEEvNS_9BwdParamsE,"",@"SHT_CUDA_INFO"
	.sectionflags	@""
	.align	4


	//----- nvinfo : EIATTR_CUDA_API_VERSION
	.align		4
        /*0000*/ 	.byte	0x04, 0x37
        /*0002*/ 	.short	(.L_1199 - .L_1198)
.L_1198:
        /*0004*/ 	.word	0x00000082


	//----- nvinfo : EIATTR_KPARAM_INFO
	.align		4
.L_1199:
        /*0008*/ 	.byte	0x04, 0x17
        /*000a*/ 	.short	(.L_1201 - .L_1200)
.L_1200:
        /*000c*/ 	.word	0x00000000
        /*0010*/ 	.short	0x0000
        /*0012*/ 	.short	0x0000
        /*0014*/ 	.byte	0x00, 0xf0, 0xa1, 0x04


	//----- nvinfo : EIATTR_SPARSE_MMA_MASK
	.align		4
.L_1201:
        /*0018*/ 	.byte	0x03, 0x50
        /*001a*/ 	.short	0x0000


	//----- nvinfo : EIATTR_MAXREG_COUNT
	.align		4
        /*001c*/ 	.byte	0x03, 0x1b
        /*001e*/ 	.short	0x00ff


	//----- nvinfo : EIATTR_NUM_BARRIERS
	.align		4
        /*0020*/ 	.byte	0x02, 0x4c
        /*0022*/ 	.byte	0x01
	.zero		1


	//----- nvinfo : EIATTR_MERCURY_ISA_VERSION
	.align		4
        /*0024*/ 	.byte	0x03, 0x5f
        /*0026*/ 	.short	0x0101


	//----- nvinfo : EIATTR_COOP_GROUP_MASK_REGIDS
	.align		4
        /*0028*/ 	.byte	0x04, 0x29
        /*002a*/ 	.short	(.L_1203 - .L_1202)


	//   ....[0]....
.L_1202:
        /*002c*/ 	.word	0xffffffff


	//   ....[1]....
        /*0030*/ 	.word	0xffffffff


	//   ....[2]....
        /*0034*/ 	.word	0xffffffff


	//   ....[3]....
        /*0038*/ 	.word	0xffffffff


	//   ....[4]....
        /*003c*/ 	.word	0xffffffff


	//   ....[5]....
        /*0040*/ 	.word	0xffffffff


	//   ....[6]....
        /*0044*/ 	.word	0xffffffff


	//   ....[7]....
        /*0048*/ 	.word	0xffffffff


	//   ....[8]....
        /*004c*/ 	.word	0xffffffff


	//   ....[9]....
        /*0050*/ 	.word	0xffffffff


	//----- nvinfo : EIATTR_COOP_GROUP_INSTR_OFFSETS
	.align		4
.L_1203:
        /*0054*/ 	.byte	0x04, 0x28
        /*0056*/ 	.short	(.L_1205 - .L_1204)


	//   ....[0]....
.L_1204:
        /*0058*/ 	.word	0x00001350


	//   ....[1]....
        /*005c*/ 	.word	0x00001360


	//   ....[2]....
        /*0060*/ 	.word	0x00001390


	//   ....[3]....
        /*0064*/ 	.word	0x000013a0


	//   ....[4]....
        /*0068*/ 	.word	0x000013d0


	//   ....[5]....
        /*006c*/ 	.word	0x000013e0


	//   ....[6]....
        /*0070*/ 	.word	0x00001410


	//   ....[7]....
        /*0074*/ 	.word	0x00001420


	//   ....[8]....
        /*0078*/ 	.word	0x00001470


	//   ....[9]....
        /*007c*/ 	.word	0x00001480


	//----- nvinfo : EIATTR_VRC_CTA_INIT_COUNT
	.align		4
.L_1205:
        /*0080*/ 	.byte	0x02, 0x4a
	.zero		1
	.zero		1


	//----- nvinfo : EIATTR_EXIT_INSTR_OFFSETS
	.align		4
        /*0084*/ 	.byte	0x04, 0x1c
        /*0086*/ 	.short	(.L_1207 - .L_1206)


	//   ....[0]....
.L_1206:
        /*0088*/ 	.word	0x000057e0


	//----- nvinfo : EIATTR_MAX_THREADS
	.align		4
.L_1207:
        /*008c*/ 	.byte	0x04, 0x05
        /*008e*/ 	.short	(.L_1209 - .L_1208)
.L_1208:
        /*0090*/ 	.word	0x00000080
        /*0094*/ 	.word	0x00000001
        /*0098*/ 	.word	0x00000001


	//----- nvinfo : EIATTR_CBANK_PARAM_SIZE
	.align		4
.L_1209:
        /*009c*/ 	.byte	0x03, 0x19
        /*009e*/ 	.short	0x0128


	//----- nvinfo : EIATTR_PARAM_CBANK
	.align		4
        /*00a0*/ 	.byte	0x04, 0x0a
        /*00a2*/ 	.short	(.L_1211 - .L_1210)
	.align		4
.L_1210:
        /*00a4*/ 	.word	index@(.nv.constant0._ZN10layer_norm31ln_parallel_residual_bwd_kernelINS_13Kernel_traitsIf13__nv_bfloat16S2_S2_fjLj3072ELj1ELj1ELj4ELj16ENS_18Kernel_traits_baseILj3072EfS2_S2_S2_fjLj128EEEEELb0ELb1ELb1EEEvNS_9BwdParamsE)
        /*00a8*/ 	.short	0x0380
        /*00aa*/ 	.short	0x0128


	//----- nvinfo : EIATTR_SW_WAR
	.align		4
.L_1211:
        /*00ac*/ 	.byte	0x04, 0x36
        /*00ae*/ 	.short	(.L_1213 - .L_1212)
.L_1212:
        /*00b0*/ 	.word	0x00000008
.L_1213:


//--------------------- .nv.info._ZN10layer_norm31ln_parallel_residual_bwd_kernelINS_13Kernel_traitsIf13__nv_bfloat16S2_S2_fjLj3072ELj1ELj1ELj4ELj16ENS_18Kernel_traits_baseILj3072EfS2_S2_S2_fjLj128EEEEELb1ELb0ELb0EEEvNS_9BwdParamsE --------------------------
	.section	.nv.info._ZN10layer_norm31ln_parallel_residual_bwd_kernelINS_13Kernel_traitsIf13__nv_bfloat16S2_S2_fjLj3072ELj1ELj1ELj4ELj16ENS_18Kernel_traits_baseILj3072EfS2_S2_S2_fjLj128EEEEELb1ELb0ELb0EEEvNS_9BwdParamsE,"",@"SHT_CUDA_INFO"
	.sectionflags	@""
	.align	4


	//----- nvinfo : EIATTR_CUDA_API_VERSION
	.align		4
        /*0000*/ 	.byte	0x04, 0x37
        /*0002*/ 	.short	(.L_1215 - .L_1214)
.L_1214:
        /*0004*/ 	.word	0x00000082


	//----- nvinfo : EIATTR_KPARAM_INFO
	.align		4
.L_1215:
        /*0008*/ 	.byte	0x04, 0x17
        /*000a*/ 	.short	(.L_1217 - .L_1216)
.L_1216:
        /*000c*/ 	.word	0x00000000
        /*0010*/ 	.short	0x0000
        /*0012*/ 	.short	0x0000
        /*0014*/ 	.byte	0x00, 0xf0, 0xa1, 0x04


	//----- nvinfo : EIATTR_SPARSE_MMA_MASK
	.align		4
.L_1217:
        /*0018*/ 	.byte	0x03, 0x50
        /*001a*/ 	.short	0x0000


	//----- nvinfo : EIATTR_MAXREG_COUNT
	.align		4
        /*001c*/ 	.byte	0x03, 0x1b
        /*001e*/ 	.short	0x00ff


	//----- nvinfo : EIATTR_NUM_BARRIERS
	.align		4
        /*0020*/ 	.byte	0x02, 0x4c
        /*0022*/ 	.byte	0x01
	.zero		1


	//----- nvinfo : EIATTR_MERCURY_ISA_VERSION
	.align		4
        /*0024*/ 	.byte	0x03, 0x5f
        /*0026*/ 	.short	0x0101


	//----- nvinfo : EIATTR_COOP_GROUP_MASK_REGIDS
	.align		4
        /*0028*/ 	.byte	0x04, 0x29
        /*002a*/ 	.short	(.L_1219 - .L_1218)


	//   ....[0]....
.L_1218:
        /*002c*/ 	.word	0xffffffff


	//   ....[1]....
        /*0030*/ 	.word	0xffffffff


	//   ....[2]....
        /*0034*/ 	.word	0xffffffff


	//   ....[3]....
        /*0038*/ 	.word	0xffffffff


	//   ....[4]....
        /*003c*/ 	.word	0xffffffff


	//   ....[5]....
        /*0040*/ 	.word	0xffffffff


	//   ....[6]....
        /*0044*/ 	.word	0xffffffff


	//   ....[7]....
        /*0048*/ 	.word	0xffffffff


	//   ....[8]....
        /*004c*/ 	.word	0xffffffff


	//   ....[9]....
        /*0050*/ 	.word	0xffffffff


	//----- nvinfo : EIATTR_COOP_GROUP_INSTR_OFFSETS
	.align		4
.L_1219:
        /*0054*/ 	.byte	0x04, 0x28
        /*0056*/ 	.short	(.L_1221 - .L_1220)


	//   ....[0]....
.L_1220:
        /*0058*/ 	.word	0x00002550


	//   ....[1]....
        /*005c*/ 	.word	0x00002570


	//   ....[2]....
        /*0060*/ 	.word	0x000025b0


	//   ....[3]....
        /*0064*/ 	.word	0x000025c0


	//   ....[4]....
        /*0068*/ 	.word	0x00002600


	//   ....[5]....
        /*006c*/ 	.word	0x00002610


	//   ....[6]....
        /*0070*/ 	.word	0x00002640


	//   ....[7]....
        /*0074*/ 	.word	0x00002650


	//   ....[8]....
        /*0078*/ 	.word	0x00002680


	//   ....[9]....
        /*007c*/ 	.word	0x00002690


	//----- nvinfo : EIATTR_VRC_CTA_INIT_COUNT
	.align		4
.L_1221:
        /*0080*/ 	.byte	0x02, 0x4a
	.zero		1
	.zero		1


	//----- nvinfo : EIATTR_EXIT_INSTR_OFFSETS
	.align		4
        /*0084*/ 	.byte	0x04, 0x1c
        /*0086*/ 	.short	(.L_1223 - .L_1222)


	//   ....[0]....
.L_1222:
        /*0088*/ 	.word	0x00009ff0


	//   ....[1]....
        /*008c*/ 	.word	0x0000a100


	//----- nvinfo : EIATTR_MAX_THREADS
	.align		4
.L_1223:
        /*0090*/ 	.byte	0x04, 0x05
        /*0092*/ 	.short	(.L_1225 - .L_1224)
.L_1224:
        /*0094*/ 	.word	0x00000080
        /*0098*/ 	.word	0x00000001
        /*009c*/ 	.word	0x00000001


	//----- nvinfo : EIATTR_CRS_STACK_SIZE
	.align		4
.L_1225:
        /*00a0*/ 	.byte	0x04, 0x1e
        /*00a2*/ 	.short	(.L_1227 - .L_1226)
.L_1226:
        /*00a4*/ 	.word	0x00000000


	//----- nvinfo : EIATTR_CBANK_PARAM_SIZE
	.align		4
.L_1227:
        /*00a8*/ 	.byte	0x03, 0x19
        /*00aa*/ 	.short	0x0128


	//----- nvinfo : EIATTR_PARAM_CBANK
	.align		4
        /*00ac*/ 	.byte	0x04, 0x0a
        /*00ae*/ 	.short	(.L_1229 - .L_1228)
	.align		4
.L_1228:
        /*00b0*/ 	.word	index@(.nv.constant0._ZN10layer_norm31ln_parallel_residual_bwd_kernelINS_13Kernel_traitsIf13__nv_bfloat16S2_S2_fjLj3072ELj1ELj1ELj4ELj16ENS_18Kernel_traits_baseILj3072EfS2_S2_S2_fjLj128EEEEELb1ELb0ELb0EEEvNS_9BwdParamsE)
        /*00b4*/ 	.short	0x0380
        /*00b6*/ 	.short	0x0128


	//----- nvinfo : EIATTR_SW_WAR
	.align		4
.L_1229:
        /*00b8*/ 	.byte	0x04, 0x36
        /*00ba*/ 	.short	(.L_1231 - .L_1230)
.L_1230:
        /*00bc*/ 	.word	0x00000008
.L_1231:


//--------------------- .nv.info._ZN10layer_norm31ln_parallel_residual_bwd_kernelINS_13Kernel_traitsIf13__nv_bfloat16S2_S2_fjLj3072ELj1ELj1ELj4ELj16ENS_18Kernel_traits_baseILj3072EfS2_S2_S2_fjLj128EEEEELb1ELb0ELb1EEEvNS_9BwdParamsE --------------------------
	.section	.nv.info._ZN10layer_norm31ln_parallel_residual_bwd_kernelINS_13Kernel_traitsIf13__nv_bfloat16S2_S2_fjLj3072ELj1ELj1ELj4ELj16ENS_18Kernel_traits_baseILj3072EfS2_S2_S2_fjLj128EEEEELb1ELb0ELb1EEEvNS_9BwdParamsE,"",@"SHT_CUDA_INFO"
	.sectionflags	@""
	.align	4


	//----- nvinfo : EIATTR_CUDA_API_VERSION
	.align		4
        /*0000*/ 	.byte	0x04, 0x37
        /*0002*/ 	.short	(.L_1233 - .L_1232)
.L_1232:
        /*0004*/ 	.word	0x00000082


	//----- nvinfo : EIATTR_KPARAM_INFO
	.align		4
.L_1233:
        /*0008*/ 	.byte	0x04, 0x17
        /*000a*/ 	.short	(.L_1235 - .L_1234)
.L_1234:
        /*000c*/ 	.word	0x00000000
        /*0010*/ 	.short	0x0000
        /*0012*/ 	.short	0x0000
        /*0014*/ 	.byte	0x00, 0xf0, 0xa1, 0x04


	//----- nvinfo : EIATTR_SPARSE_MMA_MASK
	.align		4
.L_1235:
        /*0018*/ 	.byte	0x03, 0x50
        /*001a*/ 	.short	0x0000


	//----- nvinfo : EIATTR_MAXREG_COUNT
	.align		4
        /*001c*/ 	.byte	0x03, 0x1b
        /*001e*/ 	.short	0x00ff


	//----- nvinfo : EIATTR_NUM_BARRIERS
	.align		4
        /*0020*/ 	.byte	0x02, 0x4c
        /*0022*/ 	.byte	0x01
	.zero		1


	//----- nvinfo : EIATTR_MERCURY_ISA_VERSION
	.align		4
        /*0024*/ 	.byte	0x03, 0x5f
        /*0026*/ 	.short	0x0101


	//----- nvinfo : EIATTR_COOP_GROUP_MASK_REGIDS
	.align		4
        /*0028*/ 	.byte	0x04, 0x29
        /*002a*/ 	.short	(.L_1237 - .L_1236)


	//   ....[0]....
.L_1236:
        /*002c*/ 	.word	0xffffffff


	//   ....[1]....
        /*0030*/ 	.word	0xffffffff


	//   ....[2]....
        /*0034*/ 	.word	0xffffffff


	//   ....[3]....
        /*0038*/ 	.word	0xffffffff


	//   ....[4]....
        /*003c*/ 	.word	0xffffffff


	//   ....[5]....
        /*0040*/ 	.word	0xffffffff


	//   ....[6]....
        /*0044*/ 	.word	0xffffffff


	//   ....[7]....
        /*0048*/ 	.word	0xffffffff


	//   ....[8]....
        /*004c*/ 	.word	0xffffffff


	//   ....[9]....
        /*0050*/ 	.word	0xffffffff


	//----- nvinfo : EIATTR_COOP_GROUP_INSTR_OFFSETS
	.align		4
.L_1237:
        /*0054*/ 	.byte	0x04, 0x28
        /*0056*/ 	.short	(.L_1239 - .L_1238)


	//   ....[0]....
.L_1238:
        /*0058*/ 	.word	0x00001f20


	//   ....[1]....
        /*005c*/ 	.word	0x00001fd0


	//   ....[2]....
        /*0060*/ 	.word	0x00001fe0


	//   ....[3]....
        /*0064*/ 	.word	0x00002010


	//   ....[4]....
        /*0068*/ 	.word	0x00002020


	//   ....[5]....
        /*006c*/ 	.word	0x00002050


	//   ....[6]....
        /*0070*/ 	.word	0x00002060


	//   ....[7]....
        /*0074*/ 	.word	0x00002080


	//   ....[8]....
        /*0078*/ 	.word	0x000020d0


	//   ....[9]....
        /*007c*/ 	.word	0x000020f0


	//----- nvinfo : EIATTR_VRC_CTA_INIT_COUNT
	.align		4
.L_1239:
        /*0080*/ 	.byte	0x02, 0x4a
	.zero		1
	.zero		1


	//----- nvinfo : EIATTR_EXIT_INSTR_OFFSETS
	.align		4
        /*0084*/ 	.byte	0x04, 0x1c
        /*0086*/ 	.short	(.L_1241 - .L_1240)


	//   ....[0]....
.L_1240:
        /*0088*/ 	.word	0x00009eb0


	//----- nvinfo : EIATTR_MAX_THREADS
	.align		4
.L_1241:
        /*008c*/ 	.byte	0x04, 0x05
        /*008e*/ 	.short	(.L_1243 - .L_1242)
.L_1242:
        /*0090*/ 	.word	0x00000080
        /*0094*/ 	.word	0x00000001
        /*0098*/ 	.word	0x00000001


	//----- nvinfo : EIATTR_CRS_STACK_SIZE
	.align		4
.L_1243:
        /*009c*/ 	.byte	0x04, 0x1e
        /*009e*/ 	.short	(.L_1245 - .L_1244)
.L_1244:
        /*00a0*/ 	.word	0x00000000


	//----- nvinfo : EIATTR_CBANK_PARAM_SIZE
	.align		4
.L_1245:
        /*00a4*/ 	.byte	0x03, 0x19
        /*00a6*/ 	.short	0x0128


	//----- nvinfo : EIATTR_PARAM_CBANK
	.align		4
        /*00a8*/ 	.byte	0x04, 0x0a
        /*00aa*/ 	.short	(.L_1247 - .L_1246)
	.align		4
.L_1246:
        /*00ac*/ 	.word	index@(.nv.constant0._ZN10layer_norm31ln_parallel_residual_bwd_kernelINS_13Kernel_traitsIf13__nv_bfloat16S2_S2_fjLj3072ELj1ELj1ELj4ELj16ENS_18Kernel_traits_baseILj3072EfS2_S2_S2_fjLj128EEEEELb1ELb0ELb1EEEvNS_9BwdParamsE)
        /*00b0*/ 	.short	0x0380
        /*00b2*/ 	.short	0x0128


	//----- nvinfo : EIATTR_SW_WAR
	.align		4
.L_1247:
        /*00b4*/ 	.byte	0x04, 0x36
        /*00b6*/ 	.short	(.L_1249 - .L_1248)
.L_1248:
        /*00b8*/ 	.word	0x00000008
.L_1249:


//--------------------- .nv.info._ZN10layer_norm22ln_bwd_finalize_kernelINS_22Kernel_traits_finalizeILj3072Ef13__nv_bfloat16S2_S2_fjLb0ELj1024ELj4ENS_18Kernel_traits_baseILj3072EfS2_S2_S2_fjLj1024EEEEELb0ELb0EEEvNS_9BwdParamsE --------------------------
	.section	.nv.info._ZN10layer_norm22ln_bwd_finalize_kernelINS_22Kernel_traits_finalizeILj3072Ef13__nv_bfloat16S2_S2_fjLb0ELj1024ELj4ENS_18Kernel_traits_baseILj3072EfS2_S2_S2_fjLj1024EEEEELb0ELb0EEEvNS_9BwdParamsE,"",@"SHT_CUDA_INFO"
	.sectionflags	@""
	.align	4


	//----- nvinfo : EIATTR_CUDA_API_VERSION
	.align		4
        /*0000*/ 	.byte	0x04, 0x37
        /*0002*/ 	.short	(.L_1251 - .L_1250)
.L_1250:
        /*0004*/ 	.word	0x00000082


	//----- nvinfo : EIATTR_KPARAM_INFO
	.align		4
.L_1251:
        /*0008*/ 	.byte	0x04, 0x17
        /*000a*/ 	.short	(.L_1253 - .L_1252)
.L_1252:
        /*000c*/ 	.word	0x00000000
        /*0010*/ 	.short	0x0000
        /*0012*/ 	.short	0x0000
        /*0014*/ 	.byte	0x00, 0xf0, 0xa1, 0x04


	//----- nvinfo : EIATTR_SPARSE_MMA_MASK
	.align		4
.L_1253:
        /*0018*/ 	.byte	0x03, 0x50
        /*001a*/ 	.short	0x0000


	//----- nvinfo : EIATTR_MAXREG_COUNT
	.align		4
        /*001c*/ 	.byte	0x03, 0x1b
        /*001e*/ 	.short	0x0040


	//----- nvinfo : EIATTR_NUM_BARRIERS
	.align		4
        /*0020*/ 	.byte	0x02, 0x4c
        /*0022*/ 	.byte	0x01
	.zero		1


	//----- nvinfo : EIATTR_MERCURY_ISA_VERSION
	.align		4
        /*0024*/ 	.byte	0x03, 0x5f
        /*0026*/ 	.short	0x0101


	//----- nvinfo : EIATTR_COOP_GROUP_MASK_REGIDS
	.align		4
        /*0028*/ 	.byte	0x04, 0x29
        /*002a*/ 	.short	(.L_1255 - .L_1254)


	//   ....[0]....
.L_1254:
        /*002c*/ 	.word	0xffffffff


	//   ....[1]....
        /*0030*/ 	.word	0xffffffff


	//   ....[2]....
        /*0034*/ 	.word	0xffffffff


	//   ....[3]....
        /*0038*/ 	.word	0xffffffff


	//   ....[4]....
        /*003c*/ 	.word	0xffffffff


	//   ....[5]....
        /*0040*/ 	.word	0xffffffff


	//   ....[6]....
        /*0044*/ 	.word	0xffffffff


	//   ....[7]....
        /*0048*/ 	.word	0xffffffff


	//   ....[8]....
        /*004c*/ 	.word	0xffffffff


	//   ....[9]....
        /*0050*/ 	.word	0xffffffff


	//----- nvinfo : EIATTR_COOP_GROUP_INSTR_OFFSETS
	.align		4
.L_1255:
        /*0054*/ 	.byte	0x04, 0x28
        /*0056*/ 	.short	(.L_1257 - .L_1256)


	//   ....[0]....
.L_1256:
        /*0058*/ 	.word	0x000015e0


	//   ....[1]....
        /*005c*/ 	.word	0x000015f0


	//   ....[2]....
        /*0060*/ 	.word	0x00001620


	//   ....[3]....
        /*0064*/ 	.word	0x00001630


	//   ....[4]....
        /*0068*/ 	.word	0x00001660


	//   ....[5]....
        /*006c*/ 	.word	0x00001670


	//   ....[6]....
        /*0070*/ 	.word	0x000016b0


	//   ....[7]....
        /*0074*/ 	.word	0x000016e0


	//   ....[8]....
        /*0078*/ 	.word	0x00001710


	//   ....[9]....
        /*007c*/ 	.word	0x00001720


	//----- nvinfo : EIATTR_VRC_CTA_INIT_COUNT
	.align		4
.L_1257:
        /*0080*/ 	.byte	0x02, 0x4a
	.zero		1
	.zero		1


	//----- nvinfo : EIATTR_EXIT_INSTR_OFFSETS
	.align		4
        /*0084*/ 	.byte	0x04, 0x1c
        /*0086*/ 	.short	(.L_1259 - .L_1258)


	//   ....[0]....
.L_1258:
        /*0088*/ 	.word	0x00000060


	//   ....[1]....
        /*008c*/ 	.word	0x00001780


	//   ....[2]....
        /*0090*/ 	.word	0x000017b0


	//   ....[3]....
        /*0094*/ 	.word	0x00001850


	//----- nvinfo : EIATTR_MAX_THREADS
	.align		4
.L_1259:
        /*0098*/ 	.byte	0x04, 0x05
        /*009a*/ 	.short	(.L_1261 - .L_1260)
.L_1260:
        /*009c*/ 	.word	0x00000400
        /*00a0*/ 	.word	0x00000001
        /*00a4*/ 	.word	0x00000001


	//----- nvinfo : EIATTR_CRS_STACK_SIZE
	.align		4
.L_1261:
        /*00a8*/ 	.byte	0x04, 0x1e
        /*00aa*/ 	.short	(.L_1263 - .L_1262)
.L_1262:
        /*00ac*/ 	.word	0x00000000


	//----- nvinfo : EIATTR_CBANK_PARAM_SIZE
	.align		4
.L_1263:
        /*00b0*/ 	.byte	0x03, 0x19
        /*00b2*/ 	.short	0x0128


	//----- nvinfo : EIATTR_PARAM_CBANK
	.align		4
        /*00b4*/ 	.byte	0x04, 0x0a
        /*00b6*/ 	.short	(.L_1265 - .L_1264)
	.align		4
.L_1264:
        /*00b8*/ 	.word	index@(.nv.constant0._ZN10layer_norm22ln_bwd_finalize_kernelINS_22Kernel_traits_finalizeILj3072Ef13__nv_bfloat16S2_S2_fjLb0ELj1024ELj4ENS_18Kernel_traits_baseILj3072EfS2_S2_S2_fjLj1024EEEEELb0ELb0EEEvNS_9BwdParamsE)
        /*00bc*/ 	.short	0x0380
        /*00be*/ 	.short	0x0128


	//----- nvinfo : EIATTR_SW_WAR
	.align		4
.L_1265:
        /*00c0*/ 	.byte	0x04, 0x36
        /*00c2*/ 	.short	(.L_1267 - .L_1266)
.L_1266:
        /*00c4*/ 	.word	0x00000008
.L_1267:


//--------------------- .nv.info._ZN10layer_norm40ln_parallel_residual_bwd_finalize_kernelINS_22Kernel_traits_finalizeILj3072Ef13__nv_bfloat16S2_S2_fjLb0ELj1024ELj4ENS_18Kernel_traits_baseILj3072EfS2_S2_S2_fjLj1024EEEEELb0EEEvNS_9BwdParamsE --------------------------
	.section	.nv.info._ZN10layer_norm40ln_parallel_residual_bwd_finalize_kernelINS_22Kernel_traits_finalizeILj3072Ef13__nv_bfloat16S2_S2_fjLb0ELj1024ELj4ENS_18Kernel_traits_baseILj3072EfS2_S2_S2_fjLj1024EEEEELb0EEEvNS_9BwdParamsE,"",@"SHT_CUDA_INFO"
	.sectionflags	@""
	.align	4


	//----- nvinfo : EIATTR_CUDA_API_VERSION
	.align		4
        /*0000*/ 	.byte	0x04, 0x37
        /*0002*/ 	.short	(.L_1269 - .L_1268)
.L_1268:
        /*0004*/ 	.word	0x00000082


	//----- nvinfo : EIATTR_KPARAM_INFO
	.align		4
.L_1269:
        /*0008*/ 	.byte	0x04, 0x17
        /*000a*/ 	.short	(.L_1271 - .L_1270)
.L_1270:
        /*000c*/ 	.word	0x00000000
        /*0010*/ 	.short	0x0000
        /*0012*/ 	.short	0x0000
        /*0014*/ 	.byte	0x00, 0xf0, 0xa1, 0x04


	//----- nvinfo : EIATTR_SPARSE_MMA_MASK
	.align		4
.L_1271:
        /*0018*/ 	.byte	0x03, 0x50
        /*001a*/ 	.short	0x0000


	//----- nvinfo : EIATTR_MAXREG_COUNT
	.align		4
        /*001c*/ 	.byte	0x03, 0x1b
        /*001e*/ 	.short	0x0040


	//----- nvinfo : EIATTR_NUM_BARRIERS
	.align		4
        /*0020*/ 	.byte	0x02, 0x4c
        /*0022*/ 	.byte	0x01
	.zero		1


	//----- nvinfo : EIATTR_MERCURY_ISA_VERSION
	.align		4
        /*0024*/ 	.byte	0x03, 0x5f
        /*0026*/ 	.short	0x0101


	//----- nvinfo : EIATTR_COOP_GROUP_MASK_REGIDS
	.align		4
        /*0028*/ 	.byte	0x04, 0x29
        /*002a*/ 	.short	(.L_1273 - .L_1272)


	//   ....[0]....
.L_1272:
        /*002c*/ 	.word	0xffffffff


	//   ....[1]....
        /*0030*/ 	.word	0xffffffff


	//   ....[2]....
        /*0034*/ 	.word	0xffffffff


	//   ....[3]....
        /*0038*/ 	.word	0xffffffff


	//   ....[4]....
        /*003c*/ 	.word	0xffffffff


	//   ....[5]....
        /*0040*/ 	.word	0xffffffff


	//   ....[6]....
        /*0044*/ 	.word	0xffffffff


	//   ....[7]....
        /*0048*/ 	.word	0xffffffff


	//   ....[8]....
        /*004c*/ 	.word	0xffffffff


	//   ....[9]....
        /*0050*/ 	.word	0xffffffff


	//   ....[10]....
        /*0054*/ 	.word	0xffffffff


	//   ....[11]....
        /*0058*/ 	.word	0xffffffff


	//   ....[12]....
        /*005c*/ 	.word	0xffffffff


	//   ....[13]....
        /*0060*/ 	.word	0xffffffff


	//   ....[14]....
        /*0064*/ 	.word	0xffffffff


	//   ....[15]....
        /*0068*/ 	.word	0xffffffff


	//   ....[16]....
        /*006c*/ 	.word	0xffffffff


	//   ....[17]....
        /*0070*/ 	.word	0xffffffff


	//   ....[18]....
        /*0074*/ 	.word	0xffffffff


	//   ....[19]....
        /*0078*/ 	.word	0xffffffff


	//----- nvinfo : EIATTR_COOP_GROUP_INSTR_OFFSETS
	.align		4
.L_1273:
        /*007c*/ 	.byte	0x04, 0x28
        /*007e*/ 	.short	(.L_1275 - .L_1274)


	//   ....[0]....
.L_1274:
        /*0080*/ 	.word	0x000013b0


	//   ....[1]....
        /*0084*/ 	.word	0x000013c0


	//   ....[2]....
        /*0088*/ 	.word	0x000013d0


	//   ....[3]....
        /*008c*/ 	.word	0x000013e0


	//   ....[4]....
        /*0090*/ 	.word	0x00001410


	//   ....[5]....
        /*0094*/ 	.word	0x00001430


	//   ....[6]....
        /*0098*/ 	.word	0x00001450


	//   ....[7]....
        /*009c*/ 	.word	0x00001460


	//   ....[8]....
        /*00a0*/ 	.word	0x000014a0


	//   ....[9]....
        /*00a4*/ 	.word	0x000014c0


	//   ....[10]....
        /*00a8*/ 	.word	0x000014d0


	//   ....[11]....
        /*00ac*/ 	.word	0x000014e0


	//   ....[12]....
        /*00b0*/ 	.word	0x00001510


	//   ....[13]....
        /*00b4*/ 	.word	0x00001530


	//   ....[14]....
        /*00b8*/ 	.word	0x00001550


	//   ....[15]....
        /*00bc*/ 	.word	0x00001560


	//   ....[16]....
        /*00c0*/ 	.word	0x000015a0


	//   ....[17]....
        /*00c4*/ 	.word	0x000015d0


	//   ....[18]....
        /*00c8*/ 	.word	0x00001600


	//   ....[19]....
        /*00cc*/ 	.word	0x00001610


	//----- nvinfo : EIATTR_VRC_CTA_INIT_COUNT
	.align		4
.L_1275:
        /*00d0*/ 	.byte	0x02, 0x4a
	.zero		1
	.zero		1


	//----- nvinfo : EIATTR_EXIT_INSTR_OFFSETS
	.align		4
        /*00d4*/ 	.byte	0x04, 0x1c
        /*00d6*/ 	.short	(.L_1277 - .L_1276)


	//   ....[0]....
.L_1276:
        /*00d8*/ 	.word	0x00000060


	//   ....[1]....
        /*00dc*/ 	.word	0x000016b0


	//   ....[2]....
        /*00e0*/ 	.word	0x000016e0


	//   ....[3]....
        /*00e4*/ 	.word	0x00001800


	//----- nvinfo : EIATTR_MAX_THREADS
	.align		4
.L_1277:
        /*00e8*/ 	.byte	0x04, 0x05
        /*00ea*/ 	.short	(.L_1279 - .L_1278)
.L_1278:
        /*00ec*/ 	.word	0x00000400
        /*00f0*/ 	.word	0x00000001
        /*00f4*/ 	.word	0x00000001


	//----- nvinfo : EIATTR_CRS_STACK_SIZE
	.align		4
.L_1279:
        /*00f8*/ 	.byte	0x04, 0x1e
        /*00fa*/ 	.short	(.L_1281 - .L_1280)
.L_1280:
        /*00fc*/ 	.word	0x00000000


	//----- nvinfo : EIATTR_CBANK_PARAM_SIZE
	.align		4
.L_1281:
        /*0100*/ 	.byte	0x03, 0x19
        /*0102*/ 	.short	0x0128


	//----- nvinfo : EIATTR_PARAM_CBANK
	.align		4
        /*0104*/ 	.byte	0x04, 0x0a
        /*0106*/ 	.short	(.L_1283 - .L_1282)
	.align		4
.L_1282:
        /*0108*/ 	.word	index@(.nv.constant0._ZN10layer_norm40ln_parallel_residual_bwd_finalize_kernelINS_22Kernel_traits_finalizeILj3072Ef13__nv_bfloat16S2_S2_fjLb0ELj1024ELj4ENS_18Kernel_traits_baseILj3072EfS2_S2_S2_fjLj1024EEEEELb0EEEvNS_9BwdParamsE)
        /*010c*/ 	.short	0x0380
        /*010e*/ 	.short	0x0128


	//----- nvinfo : EIATTR_SW_WAR
	.align		4
.L_1283:
        /*0110*/ 	.byte	0x04, 0x36
        /*0112*/ 	.short	(.L_1285 - .L_1284)
.L_1284:
        /*0114*/ 	.word	0x00000008
.L_1285:


//--------------------- .nv.info._ZN10layer_norm31ln_parallel_residual_bwd_kernelINS_13Kernel_traitsIf13__nv_bfloat16S2_S2_fjLj3072ELj1ELj1ELj4ELj16ENS_18Kernel_traits_baseILj3072EfS2_S2_S2_fjLj128EEEEELb1ELb1ELb0EEEvNS_9BwdParamsE --------------------------
	.section	.nv.info._ZN10layer_norm31ln_parallel_residual_bwd_kernelINS_13Kernel_traitsIf13__nv_bfloat16S2_S2_fjLj3072ELj1ELj1ELj4ELj16ENS_18Kernel_traits_baseILj3072EfS2_S2_S2_fjLj128EEEEELb1ELb1ELb0EEEvNS_9BwdParamsE,"",@"SHT_CUDA_INFO"
	.sectionflags	@""
	.align	4


	//----- nvinfo : EIATTR_CUDA_API_VERSION
	.align		4
        /*0000*/ 	.byte	0x04, 0x37
        /*0002*/ 	.short	(.L_1287 - .L_1286)
.L_1286:
        /*0004*/ 	.word	0x00000082


	//----- nvinfo : EIATTR_KPARAM_INFO
	.align		4
.L_1287:
        /*0008*/ 	.byte	0x04, 0x17
        /*000a*/ 	.short	(.L_1289 - .L_1288)
.L_1288:
        /*000c*/ 	.word	0x00000000
        /*0010*/ 	.short	0x0000
        /*0012*/ 	.short	0x0000
        /*0014*/ 	.byte	0x00, 0xf0, 0xa1, 0x04


	//----- nvinfo : EIATTR_SPARSE_MMA_MASK
	.align		4
.L_1289:
        /*0018*/ 	.byte	0x03, 0x50
        /*001a*/ 	.short	0x0000


	//----- nvinfo : EIATTR_MAXREG_COUNT
	.align		4
        /*001c*/ 	.byte	0x03, 0x1b
        /*001e*/ 	.short	0x00ff


	//----- nvinfo : EIATTR_NUM_BARRIERS
	.align		4
        /*0020*/ 	.byte	0x02, 0x4c
        /*0022*/ 	.byte	0x01
	.zero		1


	//----- nvinfo : EIATTR_MERCURY_ISA_VERSION
	.align		4
        /*0024*/ 	.byte	0x03, 0x5f
        /*0026*/ 	.short	0x0101


	//----- nvinfo : EIATTR_COOP_GROUP_MASK_REGIDS
	.align		4
        /*0028*/ 	.byte	0x04, 0x29
        /*002a*/ 	.short	(.L_1291 - .L_1290)


	//   ....[0]....
.L_1290:
        /*002c*/ 	.word	0xffffffff


	//   ....[1]....
        /*0030*/ 	.word	0xffffffff


	//   ....[2]....
        /*0034*/ 	.word	0xffffffff


	//   ....[3]....
        /*0038*/ 	.word	0xffffffff


	//   ....[4]....
        /*003c*/ 	.word	0xffffffff


	//   ....[5]....
        /*0040*/ 	.word	0xffffffff


	//   ....[6]....
        /*0044*/ 	.word	0xffffffff


	//   ....[7]....
        /*0048*/ 	.word	0xffffffff


	//   ....[8]....
        /*004c*/ 	.word	0xffffffff


	//   ....[9]....
        /*0050*/ 	.word	0xffffffff


	//----- nvinfo : EIATTR_COOP_GROUP_INSTR_OFFSETS
	.align		4
.L_1291:
        /*0054*/ 	.byte	0x04, 0x28
        /*0056*/ 	.short	(.L_1293 - .L_1292)


	//   ....[0]....
.L_1292:
        /*0058*/ 	.word	0x00001a00


	//   ....[1]....
        /*005c*/ 	.word	0x00001a40


	//   ....[2]....
        /*0060*/ 	.word	0x00001a80


	//   ....[3]....
        /*0064*/ 	.word	0x00001a90


	//   ....[4]....
        /*0068*/ 	.word	0x00001ad0


	//   ....[5]....
        /*006c*/ 	.word	0x00001ae0


	//   ....[6]....
        /*0070*/ 	.word	0x00001b20


	//   ....[7]....
        /*0074*/ 	.word	0x00001b50


	//   ....[8]....
        /*0078*/ 	.word	0x00001c00


	//   ....[9]....
        /*007c*/ 	.word	0x00001c20


	//----- nvinfo : EIATTR_VRC_CTA_INIT_COUNT
	.align		4
.L_1293:
        /*0080*/ 	.byte	0x02, 0x4a
	.zero		1
	.zero		1


	//----- nvinfo : EIATTR_EXIT_INSTR_OFFSETS
	.align		4
        /*0084*/ 	.byte	0x04, 0x1c
        /*0086*/ 	.short	(.L_1295 - .L_1294)


	//   ....[0]....
.L_1294:
        /*0088*/ 	.word	0x000091d0


	//   ....[1]....
        /*008c*/ 	.word	0x00009270


	//----- nvinfo : EIATTR_MAX_THREADS
	.align		4
.L_1295:
        /*0090*/ 	.byte	0x04, 0x05
        /*0092*/ 	.short	(.L_1297 - .L_1296)
.L_1296:
        /*0094*/ 	.word	0x00000080
        /*0098*/ 	.word	0x00000001
        /*009c*/ 	.word	0x00000001


	//----- nvinfo : EIATTR_CRS_STACK_SIZE
	.align		4
.L_1297:
        /*00a0*/ 	.byte	0x04, 0x1e
        /*00a2*/ 	.short	(.L_1299 - .L_1298)
.L_1298:
        /*00a4*/ 	.word	0x00000000


	//----- nvinfo : EIATTR_CBANK_PARAM_SIZE
	.align		4
.L_1299:
        /*00a8*/ 	.byte	0x03, 0x19
        /*00aa*/ 	.short	0x0128


	//----- nvinfo : EIATTR_PARAM_CBANK
	.align		4
        /*00ac*/ 	.byte	0x04, 0x0a
        /*00ae*/ 	.short	(.L_1301 - .L_1300)
	.align		4
.L_1300:
        /*00b0*/ 	.word	index@(.nv.constant0._ZN10layer_norm31ln_parallel_residual_bwd_kernelINS_13Kernel_traitsIf13__nv_bfloat16S2_S2_fjLj3072ELj1ELj1ELj4ELj16ENS_18Kernel_traits_baseILj3072EfS2_S2_S2_fjLj128EEEEELb1ELb1ELb0EEEvNS_9BwdParamsE)
        /*00b4*/ 	.short	0x0380
        /*00b6*/ 	.short	0x0128


	//----- nvinfo : EIATTR_SW_WAR
	.align		4
.L_1301:
        /*00b8*/ 	.byte	0x04, 0x36
        /*00ba*/ 	.short	(.L_1303 - .L_1302)
.L_1302:
        /*00bc*/ 	.word	0x00000008
.L_1303:


//--------------------- .nv.info._ZN10layer_norm22ln_bwd_finalize_kernelINS_22Kernel_traits_finalizeILj3072Ef13__nv_bfloat16S2_S2_fjLb0ELj1024ELj4ENS_18Kernel_traits_baseILj3072EfS2_S2_S2_fjLj1024EEEEELb0ELb1EEEvNS_9BwdParamsE --------------------------
	.section	.nv.info._ZN10layer_norm22ln_bwd_finalize_kernelINS_22Kernel_traits_finalizeILj3072Ef13__nv_bfloat16S2_S2_fjLb0ELj1024ELj4ENS_18Kernel_traits_baseILj3072EfS2_S2_S2_fjLj1024EEEEELb0ELb1EEEvNS_9BwdParamsE,"",@"SHT_CUDA_INFO"
	.sectionflags	@""
	.align	4


	//----- nvinfo : EIATTR_CUDA_API_VERSION
	.align		4
        /*0000*/ 	.byte	0x04, 0x37
        /*0002*/ 	.short	(.L_1305 - .L_1304)
.L_1304:
        /*0004*/ 	.word	0x00000082


	//----- nvinfo : EIATTR_KPARAM_INFO
	.align		4
.L_1305:
        /*0008*/ 	.byte	0x04, 0x17
        /*000a*/ 	.short	(.L_1307 - .L_1306)
.L_1306:
        /*000c*/ 	.word	0x00000000
        /*0010*/ 	.short	0x0000
        /*0012*/ 	.short	0x0000
        /*0014*/ 	.byte	0x00, 0xf0, 0xa1, 0x04


	//----- nvinfo : EIATTR_SPARSE_MMA_MASK
	.align		4
.L_1307:
        /*0018*/ 	.byte	0x03, 0x50
        /*001a*/ 	.short	0x0000


	//----- nvinfo : EIATTR_MAXREG_COUNT
	.align		4
        /*001c*/ 	.byte	0x03, 0x1b
        /*001e*/ 	.short	0x0040


	//----- nvinfo : EIATTR_NUM_BARRIERS
	.align		4
        /*0020*/ 	.byte	0x02, 0x4c
        /*0022*/ 	.byte	0x01
	.zero		1


	//----- nvinfo : EIATTR_MERCURY_ISA_VERSION
	.align		4
        /*0024*/ 	.byte	0x03, 0x5f
        /*0026*/ 	.short	0x0101


	//----- nvinfo : EIATTR_COOP_GROUP_MASK_REGIDS
	.align		4
        /*0028*/ 	.byte	0x04, 0x29
        /*002a*/ 	.short	(.L_1309 - .L_1308)


	//   ....[0]....
.L_1308:
        /*002c*/ 	.word	0xffffffff


	//   ....[1]....
        /*0030*/ 	.word	0xffffffff


	//   ....[2]....
        /*0034*/ 	.word	0xffffffff


	//   ....[3]....
        /*0038*/ 	.word	0xffffffff


	//   ....[4]....
        /*003c*/ 	.word	0xffffffff


	//   ....[5]....
        /*0040*/ 	.word	0xffffffff


	//   ....[6]....
        /*0044*/ 	.word	0xffffffff


	//   ....[7]....
        /*0048*/ 	.word	0xffffffff


	//   ....[8]....
        /*004c*/ 	.word	0xffffffff


	//   ....[9]....
        /*0050*/ 	.word	0xffffffff


	//----- nvinfo : EIATTR_COOP_GROUP_INSTR_OFFSETS
	.align		4
.L_1309:
        /*0054*/ 	.byte	0x04, 0x28
        /*0056*/ 	.short	(.L_1311 - .L_1310)


	//   ....[0]....
.L_1310:
        /*0058*/ 	.word	0x00001630


	//   ....[1]....
        /*005c*/ 	.word	0x00001640


	//   ....[2]....
        /*0060*/ 	.word	0x00001670


	//   ....[3]....
        /*0064*/ 	.word	0x00001680


	//   ....[4]....
        /*0068*/ 	.word	0x000016b0


	//   ....[5]....
        /*006c*/ 	.word	0x000016c0


	//   ....[6]....
        /*0070*/ 	.word	0x000016f0


	//   ....[7]....
        /*0074*/ 	.word	0x00001710


	//   ....[8]....
        /*0078*/ 	.word	0x00001740


	//   ....[9]....
        /*007c*/ 	.word	0x00001750


	//----- nvinfo : EIATTR_VRC_CTA_INIT_COUNT
	.align		4
.L_1311:
        /*0080*/ 	.byte	0x02, 0x4a
	.zero		1
	.zero		1


	//----- nvinfo : EIATTR_EXIT_INSTR_OFFSETS
	.align		4
        /*0084*/ 	.byte	0x04, 0x1c
        /*0086*/ 	.short	(.L_1313 - .L_1312)


	//   ....[0]....
.L_1312:
        /*0088*/ 	.word	0x00000070


	//   ....[1]....
        /*008c*/ 	.word	0x000017b0


	//   ....[2]....
        /*0090*/ 	.word	0x00001860


	//----- nvinfo : EIATTR_MAX_THREADS
	.align		4
.L_1313:
        /*0094*/ 	.byte	0x04, 0x05
        /*0096*/ 	.short	(.L_1315 - .L_1314)
.L_1314:
        /*0098*/ 	.word	0x00000400
        /*009c*/ 	.word	0x00000001
        /*00a0*/ 	.word	0x00000001


	//----- nvinfo : EIATTR_CRS_STACK_SIZE
	.align		4
.L_1315:
        /*00a4*/ 	.byte	0x04, 0x1e
        /*00a6*/ 	.short	(.L_1317 - .L_1316)
.L_1316:
        /*00a8*/ 	.word	0x00000000


	//----- nvinfo : EIATTR_CBANK_PARAM_SIZE
	.align		4
.L_1317:
        /*00ac*/ 	.byte	0x03, 0x19
        /*00ae*/ 	.short	0x0128


	//----- nvinfo : EIATTR_PARAM_CBANK
	.align		4
        /*00b0*/ 	.byte	0x04, 0x0a
        /*00b2*/ 	.short	(.L_1319 - .L_1318)
	.align		4
.L_1318:
        /*00b4*/ 	.word	index@(.nv.constant0._ZN10layer_norm22ln_bwd_finalize_kernelINS_22Kernel_traits_finalizeILj3072Ef13__nv_bfloat16S2_S2_fjLb0ELj1024ELj4ENS_18Kernel_traits_baseILj3072EfS2_S2_S2_fjLj1024EEEEELb0ELb1EEEvNS_9BwdParamsE)
        /*00b8*/ 	.short	0x0380
        /*00ba*/ 	.short	0x0128


	//----- nvinfo : EIATTR_SW_WAR
	.align		4
.L_1319:
        /*00bc*/ 	.byte	0x04, 0x36
        /*00be*/ 	.short	(.L_1321 - .L_1320)
.L_1320:
        /*00c0*/ 	.word	0x00000008
.L_1321:


//--------------------- .nv.info._ZN10layer_norm40ln_parallel_residual_bwd_finalize_kernelINS_22Kernel_traits_finalizeILj3072Ef13__nv_bfloat16S2_S2_fjLb0ELj1024ELj4ENS_18Kernel_traits_baseILj3072EfS2_S2_S2_fjLj1024EEEEELb1EEEvNS_9BwdParamsE --------------------------
	.section	.nv.info._ZN10layer_norm40ln_parallel_residual_bwd_finalize_kernelINS_22Kernel_traits_finalizeILj3072Ef13__nv_bfloat16S2_S2_fjLb0ELj1024ELj4ENS_18Kernel_traits_baseILj3072EfS2_S2_S2_fjLj1024EEEEELb1EEEvNS_9BwdParamsE,"",@"SHT_CUDA_INFO"
	.sectionflags	@""
	.align	4


	//----- nvinfo : EIATTR_CUDA_API_VERSION
	.align		4
        /*0000*/ 	.byte	0x04, 0x37
        /*0002*/ 	.short	(.L_1323 - .L_1322)
.L_1322:
        /*0004*/ 	.word	0x00000082


	//----- nvinfo : EIATTR_KPARAM_INFO
	.align		4
.L_1323:
        /*0008*/ 	.byte	0x04, 0x17
        /*000a*/ 	.short	(.L_1325 - .L_1324)
.L_1324:
        /*000c*/ 	.word	0x00000000
        /*0010*/ 	.short	0x0000
        /*0012*/ 	.short	0x0000
        /*0014*/ 	.byte	0x00, 0xf0, 0xa1, 0x04


	//----- nvinfo : EIATTR_SPARSE_MMA_MASK
	.align		4
.L_1325:
        /*0018*/ 	.byte	0x03, 0x50
        /*001a*/ 	.short	0x0000


	//----- nvinfo : EIATTR_MAXREG_COUNT
	.align		4
        /*001c*/ 	.byte	0x03, 0x1b
        /*001e*/ 	.short	0x0040


	//----- nvinfo : EIATTR_NUM_BARRIERS
	.align		4
        /*0020*/ 	.byte	0x02, 0x4c
        /*0022*/ 	.byte	0x01
	.zero		1


	//----- nvinfo : EIATTR_MERCURY_ISA_VERSION
	.align		4
        /*0024*/ 	.byte	0x03, 0x5f
        /*0026*/ 	.short	0x0101


	//----- nvinfo : EIATTR_COOP_GROUP_MASK_REGIDS
	.align		4
        /*0028*/ 	.byte	0x04, 0x29
        /*002a*/ 	.short	(.L_1327 - .L_1326)


	//   ....[0]....
.L_1326:
        /*002c*/ 	.word	0xffffffff


	//   ....[1]....
        /*0030*/ 	.word	0xffffffff


	//   ....[2]....
        /*0034*/ 	.word	0xffffffff


	//   ....[3]....
        /*0038*/ 	.word	0xffffffff


	//   ....[4]....
        /*003c*/ 	.word	0xffffffff


	//   ....[5]....
        /*0040*/ 	.word	0xffffffff


	//   ....[6]....
        /*0044*/ 	.word	0xffffffff


	//   ....[7]....
        /*0048*/ 	.word	0xffffffff


	//   ....[8]....
        /*004c*/ 	.word	0xffffffff


	//   ....[9]....
        /*0050*/ 	.word	0xffffffff


	//   ....[10]....
        /*0054*/ 	.word	0xffffffff


	//   ....[11]....
        /*0058*/ 	.word	0xffffffff


	//   ....[12]....
        /*005c*/ 	.word	0xffffffff


	//   ....[13]....
        /*0060*/ 	.word	0xffffffff


	//   ....[14]....
        /*0064*/ 	.word	0xffffffff


	//   ....[15]....
        /*0068*/ 	.word	0xffffffff


	//   ....[16]....
        /*006c*/ 	.word	0xffffffff


	//   ....[17]....
        /*0070*/ 	.word	0xffffffff


	//   ....[18]....
        /*0074*/ 	.word	0xffffffff


	//   ....[19]....
        /*0078*/ 	.word	0xffffffff


	//----- nvinfo : EIATTR_COOP_GROUP_INSTR_OFFSETS
	.align		4
.L_1327:
        /*007c*/ 	.byte	0x04, 0x28
        /*007e*/ 	.short	(.L_1329 - .L_1328)


	//   ....[0]....
.L_1328:
        /*0080*/ 	.word	0x00001410


	//   ....[1]....
        /*0084*/ 	.word	0x00001420


	//   ....[2]....
        /*0088*/ 	.word	0x00001430


	//   ....[3]....
        /*008c*/ 	.word	0x00001440


	//   ....[4]....
        /*0090*/ 	.word	0x00001470


	//   ....[5]....
        /*0094*/ 	.word	0x00001490


	//   ....[6]....
        /*0098*/ 	.word	0x000014b0


	//   ....[7]....
        /*009c*/ 	.word	0x000014c0


	//   ....[8]....
        /*00a0*/ 	.word	0x000014f0


	//   ....[9]....
        /*00a4*/ 	.word	0x00001510


	//   ....[10]....
        /*00a8*/ 	.word	0x00001530


	//   ....[11]....
        /*00ac*/ 	.word	0x00001540


	//   ....[12]....
        /*00b0*/ 	.word	0x00001570


	//   ....[13]....
        /*00b4*/ 	.word	0x00001590


	//   ....[14]....
        /*00b8*/ 	.word	0x000015b0


	//   ....[15]....
        /*00bc*/ 	.word	0x000015c0


	//   ....[16]....
        /*00c0*/ 	.word	0x000015f0


	//   ....[17]....
        /*00c4*/ 	.word	0x00001620


	//   ....[18]....
        /*00c8*/ 	.word	0x00001630


	//   ....[19]....
        /*00cc*/ 	.word	0x00001640


	//----- nvinfo : EIATTR_VRC_CTA_INIT_COUNT
	.align		4
.L_1329:
        /*00d0*/ 	.byte	0x02, 0x4a
	.zero		1
	.zero		1


	//----- nvinfo : EIATTR_EXIT_INSTR_OFFSETS
	.align		4
        /*00d4*/ 	.byte	0x04, 0x1c
        /*00d6*/ 	.short	(.L_1331 - .L_1330)


	//   ....[0]....
.L_1330:
        /*00d8*/ 	.word	0x00000060


	//   ....[1]....
        /*00dc*/ 	.word	0x000016e0


	//   ....[2]....
        /*00e0*/ 	.word	0x00001810


	//----- nvinfo : EIATTR_MAX_THREADS
	.align		4
.L_1331:
        /*00e4*/ 	.byte	0x04, 0x05
        /*00e6*/ 	.short	(.L_1333 - .L_1332)
.L_1332:
        /*00e8*/ 	.word	0x00000400
        /*00ec*/ 	.word	0x00000001
        /*00f0*/ 	.word	0x00000001


	//----- nvinfo : EIATTR_CRS_STACK_SIZE
	.align		4
.L_1333:
        /*00f4*/ 	.byte	0x04, 0x1e
        /*00f6*/ 	.short	(.L_1335 - .L_1334)
.L_1334:
        /*00f8*/ 	.word	0x00000000


	//----- nvinfo : EIATTR_CBANK_PARAM_SIZE
	.align		4
.L_1335:
        /*00fc*/ 	.byte	0x03, 0x19
        /*00fe*/ 	.short	0x0128


	//----- nvinfo : EIATTR_PARAM_CBANK
	.align		4
        /*0100*/ 	.byte	0x04, 0x0a
        /*0102*/ 	.short	(.L_1337 - .L_1336)
	.align		4
.L_1336:
        /*0104*/ 	.word	index@(.nv.constant0._ZN10layer_norm40ln_parallel_residual_bwd_finalize_kernelINS_22Kernel_traits_finalizeILj3072Ef13__nv_bfloat16S2_S2_fjLb0ELj1024ELj4ENS_18Kernel_traits_baseILj3072EfS2_S2_S2_fjLj1024EEEEELb1EEEvNS_9BwdParamsE)
        /*0108*/ 	.short	0x0380
        /*010a*/ 	.short	0x0128


	//----- nvinfo : EIATTR_SW_WAR
	.align		4
.L_1337:
        /*010c*/ 	.byte	0x04, 0x36
        /*010e*/ 	.short	(.L_1339 - .L_1338)
.L_1338:
        /*0110*/ 	.word	0x00000008
.L_1339:


//--------------------- .nv.info._ZN10layer_norm31ln_parallel_residual_bwd_kernelINS_13Kernel_traitsIf13__nv_bfloat16S2_S2_fjLj3072ELj1ELj1ELj4ELj16ENS_18Kernel_traits_baseILj3072EfS2_S2_S2_fjLj128EEEEELb1ELb1ELb1EEEvNS_9BwdParamsE --------------------------
	.section	.nv.info._ZN10layer_norm31ln_parallel_residual_bwd_kernelINS_13Kernel_traitsIf13__nv_bfloat16S2_S2_fjLj3072ELj1ELj1ELj4ELj16ENS_18Kernel_traits_baseILj3072EfS2_S2_S2_fjLj128EEEEELb1ELb1ELb1EEEvNS_9BwdParamsE,"",@"SHT_CUDA_INFO"
	.sectionflags	@""
	.align	4


	//----- nvinfo : EIATTR_CUDA_API_VERSION
	.align		4
        /*0000*/ 	.byte	0x04, 0x37
        /*0002*/ 	.short	(.L_1341 - .L_1340)
.L_1340:
        /*0004*/ 	.word	0x00000082


	//----- nvinfo : EIATTR_KPARAM_INFO
	.align		4
.L_1341:
        /*0008*/ 	.byte	0x04, 0x17
        /*000a*/ 	.short	(.L_1343 - .L_1342)
.L_1342:
        /*000c*/ 	.word	0x00000000
        /*0010*/ 	.short	0x0000
        /*0012*/ 	.short	0x0000
        /*0014*/ 	.byte	0x00, 0xf0, 0xa1, 0x04


	//----- nvinfo : EIATTR_SPARSE_MMA_MASK
	.align		4
.L_1343:
        /*0018*/ 	.byte	0x03, 0x50
        /*001a*/ 	.short	0x0000


	//----- nvinfo : EIATTR_MAXREG_COUNT
	.align		4
        /*001c*/ 	.byte	0x03, 0x1b
        /*001e*/ 	.short	0x00ff


	//----- nvinfo : EIATTR_NUM_BARRIERS
	.align		4
        /*0020*/ 	.byte	0x02, 0x4c
        /*0022*/ 	.byte	0x01
	.zero		1


	//----- nvinfo : EIATTR_MERCURY_ISA_VERSION
	.align		4
        /*0024*/ 	.byte	0x03, 0x5f
        /*0026*/ 	.short	0x0101


	//----- nvinfo : EIATTR_COOP_GROUP_MASK_REGIDS
	.align		4
        /*0028*/ 	.byte	0x04, 0x29
        /*002a*/ 	.short	(.L_1345 - .L_1344)


	//   ....[0]....
.L_1344:
        /*002c*/ 	.word	0xffffffff


	//   ....[1]....
        /*0030*/ 	.word	0xffffffff


	//   ....[2]....
        /*0034*/ 	.word	0xffffffff


	//   ....[3]....
        /*0038*/ 	.word	0xffffffff


	//   ....[4]....
        /*003c*/ 	.word	0xffffffff


	//   ....[5]....
        /*0040*/ 	.word	0xffffffff


	//   ....[6]....
        /*0044*/ 	.word	0xffffffff


	//   ....[7]....
        /*0048*/ 	.word	0xffffffff


	//   ....[8]....
        /*004c*/ 	.word	0xffffffff


	//   ....[9]....
        /*0050*/ 	.word	0xffffffff


	//----- nvinfo : EIATTR_COOP_GROUP_INSTR_OFFSETS
	.align		4
.L_1345:
        /*0054*/ 	.byte	0x04, 0x28
        /*0056*/ 	.short	(.L_1347 - .L_1346)


	//   ....[0]....
.L_1346:
        /*0058*/ 	.word	0x00001480


	//   ....[1]....
        /*005c*/ 	.word	0x00001490


	//   ....[2]....
        /*0060*/ 	.word	0x000014d0


	//   ....[3]....
        /*0064*/ 	.word	0x000014e0


	//   ....[4]....
        /*0068*/ 	.word	0x00001510


	//   ....[5]....
        /*006c*/ 	.word	0x00001520


	//   ....[6]....
        /*0070*/ 	.word	0x00001550


	//   ....[7]....
        /*0074*/ 	.word	0x00001560


	//   ....[8]....
        /*0078*/ 	.word	0x000015d0


	//   ....[9]....
        /*007c*/ 	.word	0x000015e0


	//----- nvinfo : EIATTR_VRC_CTA_INIT_COUNT
	.align		4
.L_1347:
        /*0080*/ 	.byte	0x02, 0x4a
	.zero		1
	.zero		1


	//----- nvinfo : EIATTR_EXIT_INSTR_OFFSETS
	.align		4
        /*0084*/ 	.byte	0x04, 0x1c
        /*0086*/ 	.short	(.L_1349 - .L_1348)


	//   ....[0]....
.L_1348:
        /*0088*/ 	.word	0x00008e80


	//----- nvinfo : EIATTR_MAX_THREADS
	.align		4
.L_1349:
        /*008c*/ 	.byte	0x04, 0x05
        /*008e*/ 	.short	(.L_1351 - .L_1350)
.L_1350:
        /*0090*/ 	.word	0x00000080
        /*0094*/ 	.word	0x00000001
        /*0098*/ 	.word	0x00000001


	//----- nvinfo : EIATTR_CBANK_PARAM_SIZE
	.align		4
.L_1351:
        /*009c*/ 	.byte	0x03, 0x19
        /*009e*/ 	.short	0x0128


	//----- nvinfo : EIATTR_PARAM_CBANK
	.align		4
        /*00a0*/ 	.byte	0x04, 0x0a
        /*00a2*/ 	.short	(.L_1353 - .L_1352)
	.align		4
.L_1352:
        /*00a4*/ 	.word	index@(.nv.constant0._ZN10layer_norm31ln_parallel_residual_bwd_kernelINS_13Kernel_traitsIf13__nv_bfloat16S2_S2_fjLj3072ELj1ELj1ELj4ELj16ENS_18Kernel_traits_baseILj3072EfS2_S2_S2_fjLj128EEEEELb1ELb1ELb1EEEvNS_9BwdParamsE)
        /*00a8*/ 	.short	0x0380
        /*00aa*/ 	.short	0x0128


	//----- nvinfo : EIATTR_SW_WAR
	.align		4
.L_1353:
        /*00ac*/ 	.byte	0x04, 0x36
        /*00ae*/ 	.short	(.L_1355 - .L_1354)
.L_1354:
        /*00b0*/ 	.word	0x00000008
.L_1355:


//--------------------- .nv.info._ZN10layer_norm31ln_parallel_residual_bwd_kernelINS_13Kernel_traitsI13__nv_bfloat16S2_fS2_fjLj3072ELj1ELj1ELj4ELj16ENS_18Kernel_traits_baseILj3072ES2_S2_fS2_fjLj128EEEEELb0ELb0ELb0EEEvNS_9BwdParamsE --------------------------
	.section	.nv.info._ZN10layer_norm31ln_parallel_residual_bwd_kernelINS_13Kernel_traitsI13__nv_bfloat16S2_fS2_fjLj3072ELj1ELj1ELj4ELj16ENS_18Kernel_traits_baseILj3072ES2_S2_fS2_fjLj128EEEEELb0ELb0ELb0EEEvNS_9BwdParamsE,"",@"SHT_CUDA_INFO"
	.sectionflags	@""
	.align	4


	//----- nvinfo : EIATTR_CUDA_API_VERSION
	.align		4
        /*0000*/ 	.byte	0x04, 0x37
        /*0002*/ 	.short	(.L_1357 - .L_1356)
.L_1356:
        /*0004*/ 	.word	0x00000082


	//----- nvinfo : EIATTR_KPARAM_INFO
	.align		4
.L_1357:
        /*0008*/ 	.byte	0x04, 0x17
        /*000a*/ 	.short	(.L_1359 - .L_1358)
.L_1358:
        /*000c*/ 	.word	0x00000000
        /*0010*/ 	.short	0x0000
        /*0012*/ 	.short	0x0000
        /*0014*/ 	.byte	0x00, 0xf0, 0xa1, 0x04


	//----- nvinfo : EIATTR_SPARSE_MMA_MASK
	.align		4
.L_1359:
        /*0018*/ 	.byte	0x03, 0x50
        /*001a*/ 	.short	0x0000


	//----- nvinfo : EIATTR_MAXREG_COUNT
	.align		4
        /*001c*/ 	.byte	0x03, 0x1b
        /*001e*/ 	.short	0x00ff


	//----- nvinfo : EIATTR_NUM_BARRIERS
	.align		4
        /*0020*/ 	.byte	0x02, 0x4c
        /*0022*/ 	.byte	0x01
	.zero		1


	//----- nvinfo : EIATTR_MERCURY_ISA_VERSION
	.align		4
        /*0024*/ 	.byte	0x03, 0x5f
        /*0026*/ 	.short	0x0101


	//----- nvinfo : EIATTR_COOP_GROUP_MASK_REGIDS
	.align		4
        /*0028*/ 	.byte	0x04, 0x29
        /*002a*/ 	.short	(.L_1361 - .L_1360)


	//   ....[0]....
.L_1360:
        /*002c*/ 	.word	0xffffffff


	//   ....[1]....
        /*0030*/ 	.word	0xffffffff


	//   ....[2]....
        /*0034*/ 	.word	0xffffffff


	//   ....[3]....
        /*0038*/ 	.word	0xffffffff


	//   ....[4]....
        /*003c*/ 	.word	0xffffffff


	//   ....[5]....
        /*0040*/ 	.word	0xffffffff


	//   ....[6]....
        /*0044*/ 	.word	0xffffffff


	//   ....[7]....
        /*0048*/ 	.word	0xffffffff


	//   ....[8]....
        /*004c*/ 	.word	0xffffffff


	//   ....[9]....
        /*0050*/ 	.word	0xffffffff


	//----- nvinfo : EIATTR_COOP_GROUP_INSTR_OFFSETS
	.align		4
.L_1361:
        /*0054*/ 	.byte	0x04, 0x28
        /*0056*/ 	.short	(.L_1363 - .L_1362)


	//   ....[0]....
.L_1362:
        /*0058*/ 	.word	0x00002590


	//   ....[1]....
        /*005c*/ 	.word	0x000025b0


	//   ....[2]....
        /*0060*/ 	.word	0x000025f0


	//   ....[3]....
        /*0064*/ 	.word	0x00002600


	//   ....[4]....
        /*0068*/ 	.word	0x00002640


	//   ....[5]....
        /*006c*/ 	.word	0x00002650


	//   ....[6]....
        /*0070*/ 	.word	0x00002680


	//   ....[7]....
        /*0074*/ 	.word	0x00002690


	//   ....[8]....
        /*0078*/ 	.word	0x000026c0


	//   ....[9]....
        /*007c*/ 	.word	0x000026d0


	//----- nvinfo : EIATTR_VRC_CTA_INIT_COUNT
	.align		4
.L_1363:
        /*0080*/ 	.byte	0x02, 0x4a
	.zero		1
	.zero		1


	//----- nvinfo : EIATTR_EXIT_INSTR_OFFSETS
	.align		4
        /*0084*/ 	.byte	0x04, 0x1c
        /*0086*/ 	.short	(.L_1365 - .L_1364)


	//   ....[0]....
.L_1364:
        /*0088*/ 	.word	0x00006230


	//   ....[1]....
        /*008c*/ 	.word	0x00006340


	//----- nvinfo : EIATTR_MAX_THREADS
	.align		4
.L_1365:
        /*0090*/ 	.byte	0x04, 0x05
        /*0092*/ 	.short	(.L_1367 - .L_1366)
.L_1366:
        /*0094*/ 	.word	0x00000080
        /*0098*/ 	.word	0x00000001
        /*009c*/ 	.word	0x00000001


	//----- nvinfo : EIATTR_CRS_STACK_SIZE
	.align		4
.L_1367:
        /*00a0*/ 	.byte	0x04, 0x1e
        /*00a2*/ 	.short	(.L_1369 - .L_1368)
.L_1368:
        /*00a4*/ 	.word	0x00000000


	//----- nvinfo : EIATTR_CBANK_PARAM_SIZE
	.align		4
.L_1369:
        /*00a8*/ 	.byte	0x03, 0x19
        /*00aa*/ 	.short	0x0128


	//----- nvinfo : EIATTR_PARAM_CBANK
	.align		4
        /*00ac*/ 	.byte	0x04, 0x0a
        /*00ae*/ 	.short	(.L_1371 - .L_1370)
	.align		4
.L_1370:
        /*00b0*/ 	.word	index@(.nv.constant0._ZN10layer_norm31ln_parallel_residual_bwd_kernelINS_13Kernel_traitsI13__nv_bfloat16S2_fS2_fjLj3072ELj1ELj1ELj4ELj16ENS_18Kernel_traits_baseILj3072ES2_S2_fS2_fjLj128EEEEELb0ELb0ELb0EEEvNS_9BwdParamsE)
        /*00b4*/ 	.short	0x0380
        /*00b6*/ 	.short	0x0128


	//----- nvinfo : EIATTR_SW_WAR
	.align		4
.L_1371:
        /*00b8*/ 	.byte	0x04, 0x36
        /*00ba*/ 	.short	(.L_1373 - .L_1372)
.L_1372:
        /*00bc*/ 	.word	0x00000008
.L_1373:


//--------------------- .nv.info._ZN10layer_norm31ln_parallel_residual_bwd_kernelINS_13Kernel_traitsI13__nv_bfloat16S2_fS2_fjLj3072ELj1ELj1ELj4ELj16ENS_18Kernel_traits_baseILj3072ES2_S2_fS2_fjLj128EEEEELb0ELb0ELb1EEEvNS_9BwdParamsE --------------------------
	.section	.nv.info._ZN10layer_norm31ln_parallel_residual_bwd_kernelINS_13Kernel_traitsI13__nv_bfloat16S2_fS2_fjLj3072ELj1ELj1ELj4ELj16ENS_18Kernel_traits_baseILj3072ES2_S2_fS2_fjLj128EEEEELb0ELb0ELb1EEEvNS_9BwdParamsE,"",@"SHT_CUDA_INFO"
	.sectionflags	@""
	.align	4


	//----- nvinfo : EIATTR_CUDA_API_VERSION
	.align		4
        /*0000*/ 	.byte	0x04, 0x37
        /*0002*/ 	.short	(.L_1375 - .L_1374)
.L_1374:
        /*0004*/ 	.word	0x00000082


	//----- nvinfo : EIATTR_KPARAM_INFO
	.align		4
.L_1375:
        /*0008*/ 	.byte	0x04, 0x17
        /*000a*/ 	.short	(.L_1377 - .L_1376)
.L_1376:
        /*000c*/ 	.word	0x00000000
        /*0010*/ 	.short	0x0000
        /*0012*/ 	.short	0x0000
        /*0014*/ 	.byte	0x00, 0xf0, 0xa1, 0x04


	//----- nvinfo : EIATTR_SPARSE_MMA_MASK
	.align		4
.L_1377:
        /*0018*/ 	.byte	0x03, 0x50
        /*001a*/ 	.short	0x0000


	//----- nvinfo : EIATTR_MAXREG_COUNT
	.align		4
        /*001c*/ 	.byte	0x03, 0x1b
        /*001e*/ 	.short	0x00ff


	//----- nvinfo : EIATTR_NUM_BARRIERS
	.align		4
        /*0020*/ 	.byte	0x02, 0x4c
        /*0022*/ 	.byte	0x01
	.zero		1


	//----- nvinfo : EIATTR_MERCURY_ISA_VERSION
	.align		4
        /*0024*/ 	.byte	0x03, 0x5f
        /*0026*/ 	.short	0x0101


	//----- nvinfo : EIATTR_COOP_GROUP_MASK_REGIDS
	.align		4
        /*0028*/ 	.byte	0x04, 0x29
        /*002a*/ 	.short	(.L_1379 - .L_1378)


	//   ....[0]....
.L_1378:
        /*002c*/ 	.word	0xffffffff


	//   ....[1]....
        /*0030*/ 	.word	0xffffffff


	//   ....[2]....
        /*0034*/ 	.word	0xffffffff


	//   ....[3]....
        /*0038*/ 	.word	0xffffffff


	//   ....[4]....
        /*003c*/ 	.word	0xffffffff


	//   ....[5]....
        /*0040*/ 	.word	0xffffffff


	//   ....[6]....
        /*0044*/ 	.word	0xffffffff


	//   ....[7]....
        /*0048*/ 	.word	0xffffffff


	//   ....[8]....
        /*004c*/ 	.word	0xffffffff


	//   ....[9]....
        /*0050*/ 	.word	0xffffffff


	//----- nvinfo : EIATTR_COOP_GROUP_INSTR_OFFSETS
	.align		4
.L_1379:
        /*0054*/ 	.byte	0x04, 0x28
        /*0056*/ 	.short	(.L_1381 - .L_1380)


	//   ....[0]....
.L_1380:
        /*0058*/ 	.word	0x000020e0


	//   ....[1]....
        /*005c*/ 	.word	0x000021d0


	//   ....[2]....
        /*0060*/ 	.word	0x000021e0


	//   ....[3]....
        /*0064*/ 	.word	0x00002210


	//   ....[4]....
        /*0068*/ 	.word	0x00002220


	//   ....[5]....
        /*006c*/ 	.word	0x00002250


	//   ....[6]....
        /*0070*/ 	.word	0x00002260


	//   ....[7]....
        /*0074*/ 	.word	0x00002290


	//   ....[8]....
        /*0078*/ 	.word	0x000022a0


	//   ....[9]....
        /*007c*/ 	.word	0x000022e0


	//----- nvinfo : EIATTR_VRC_CTA_INIT_COUNT
	.align		4
.L_1381:
        /*0080*/ 	.byte	0x02, 0x4a
	.zero		1
	.zero		1


	//----- nvinfo : EIATTR_EXIT_INSTR_OFFSETS
	.align		4
        /*0084*/ 	.byte	0x04, 0x1c
        /*0086*/ 	.short	(.L_1383 - .L_1382)


	//   ....[0]....
.L_1382:
        /*0088*/ 	.word	0x00006180


	//----- nvinfo : EIATTR_MAX_THREADS
	.align		4
.L_1383:
        /*008c*/ 	.byte	0x04, 0x05
        /*008e*/ 	.short	(.L_1385 - .L_1384)
.L_1384:
        /*0090*/ 	.word	0x00000080
        /*0094*/ 	.word	0x00000001
        /*0098*/ 	.word	0x00000001


	//----- nvinfo : EIATTR_CRS_STACK_SIZE
	.align		4
.L_1385:
        /*009c*/ 	.byte	0x04, 0x1e
        /*009e*/ 	.short	(.L_1387 - .L_1386)
.L_1386:
        /*00a0*/ 	.word	0x00000000


	//----- nvinfo : EIATTR_CBANK_PARAM_SIZE
	.align		4
.L_1387:
        /*00a4*/ 	.byte	0x03, 0x19
        /*00a6*/ 	.short	0x0128


	//----- nvinfo : EIATTR_PARAM_CBANK
	.align		4
        /*00a8*/ 	.byte	0x04, 0x0a
        /*00aa*/ 	.short	(.L_1389 - .L_1388)
	.align		4
.L_1388:
        /*00ac*/ 	.word	index@(.nv.constant0._ZN10layer_norm31ln_parallel_residual_bwd_kernelINS_13Kernel_traitsI13__nv_bfloat16S2_fS2_fjLj3072ELj1ELj1ELj4ELj16ENS_18Kernel_traits_baseILj3072ES2_S2_fS2_fjLj128EEEEELb0ELb0ELb1EEEvNS_9BwdParamsE)
        /*00b0*/ 	.short	0x0380
        /*00b2*/ 	.short	0x0128


	//----- nvinfo : EIATTR_SW_WAR
	.align		4
.L_1389:
        /*00b4*/ 	.byte	0x04, 0x36
        /*00b6*/ 	.short	(.L_1391 - .L_1390)
.L_1390:
        /*00b8*/ 	.word	0x00000008
.L_1391:


//--------------------- .nv.info._ZN10layer_norm31ln_parallel_residual_bwd_kernelINS_13Kernel_traitsI13__nv_bfloat16S2_fS2_fjLj3072ELj1ELj1ELj4ELj16ENS_18Kernel_traits_baseILj3072ES2_S2_fS2_fjLj128EEEEELb0ELb1ELb0EEEvNS_9BwdParamsE --------------------------
	.section	.nv.info._ZN10layer_norm31ln_parallel_residual_bwd_kernelINS_13Kernel_traitsI13__nv_bfloat16S2_fS2_fjLj3072ELj1ELj1ELj4ELj16ENS_18Kernel_traits_baseILj3072ES2_S2_fS2_fjLj128EEEEELb0ELb1ELb0EEEvNS_9BwdParamsE,"",@"SHT_CUDA_INFO"
	.sectionflags	@""
	.align	4


	//----- nvinfo : EIATTR_CUDA_API_VERSION
	.align		4
        /*0000*/ 	.byte	0x04, 0x37
        /*0002*/ 	.short	(.L_1393 - .L_1392)
.L_1392:
        /*0004*/ 	.word	0x00000082


	//----- nvinfo : EIATTR_KPARAM_INFO
	.align		4
.L_1393:
        /*0008*/ 	.byte	0x04, 0x17
        /*000a*/ 	.short	(.L_1395 - .L_1394)
.L_1394:
        /*000c*/ 	.word	0x00000000
        /*0010*/ 	.short	0x0000
        /*0012*/ 	.short	0x0000
        /*0014*/ 	.byte	0x00, 0xf0, 0xa1, 0x04


	//----- nvinfo : EIATTR_SPARSE_MMA_MASK
	.align		4
.L_1395:
        /*0018*/ 	.byte	0x03, 0x50
        /*001a*/ 	.short	0x0000


	//----- nvinfo : EIATTR_MAXREG_COUNT
	.align		4
        /*001c*/ 	.byte	0x03, 0x1b
        /*001e*/ 	.short	0x00ff


	//----- nvinfo : EIATTR_NUM_BARRIERS
	.align		4
        /*0020*/ 	.byte	0x02, 0x4c
        /*0022*/ 	.byte	0x01
	.zero		1


	//----- nvinfo : EIATTR_MERCURY_ISA_VERSION
	.align		4
        /*0024*/ 	.byte	0x03, 0x5f
        /*0026*/ 	.short	0x0101


	//----- nvinfo : EIATTR_COOP_GROUP_MASK_REGIDS
	.align		4
        /*0028*/ 	.byte	0x04, 0x29
        /*002a*/ 	.short	(.L_1397 - .L_1396)


	//   ....[0]....
.L_1396:
        /*002c*/ 	.word	0xffffffff


	//   ....[1]....
        /*0030*/ 	.word	0xffffffff


	//   ....[2]....
        /*0034*/ 	.word	0xffffffff


	//   ....[3]....
        /*0038*/ 	.word	0xffffffff


	//   ....[4]....
        /*003c*/ 	.word	0xffffffff


	//   ....[5]....
        /*0040*/ 	.word	0xffffffff


	//   ....[6]....
        /*0044*/ 	.word	0xffffffff


	//   ....[7]....
        /*0048*/ 	.word	0xffffffff


	//   ....[8]....
        /*004c*/ 	.word	0xffffffff


	//   ....[9]....
        /*0050*/ 	.word	0xffffffff


	//----- nvinfo : EIATTR_COOP_GROUP_INSTR_OFFSETS
	.align		4
.L_1397:
        /*0054*/ 	.byte	0x04, 0x28
        /*0056*/ 	.short	(.L_1399 - .L_1398)


	//   ....[0]....
.L_1398:
        /*0058*/ 	.word	0x000018d0


	//   ....[1]....
        /*005c*/ 	.word	0x000018f0


	//   ....[2]....
        /*0060*/ 	.word	0x00001930


	//   ....[3]....
        /*0064*/ 	.word	0x00001940


	//   ....[4]....
        /*0068*/ 	.word	0x00001980


	//   ....[5]....
        /*006c*/ 	.word	0x00001990


	//   ....[6]....
        /*0070*/ 	.word	0x000019c0


	//   ....[7]....
        /*0074*/ 	.word	0x000019d0


	//   ....[8]....
        /*0078*/ 	.word	0x00001a00


	//   ....[9]....
        /*007c*/ 	.word	0x00001a10


	//----- nvinfo : EIATTR_VRC_CTA_INIT_COUNT
	.align		4
.L_1399:
        /*0080*/ 	.byte	0x02, 0x4a
	.zero		1
	.zero		1


	//----- nvinfo : EIATTR_EXIT_INSTR_OFFSETS
	.align		4
        /*0084*/ 	.byte	0x04, 0x1c
        /*0086*/ 	.short	(.L_1401 - .L_1400)


	//   ....[0]....
.L_1400:
        /*0088*/ 	.word	0x00005480


	//   ....[1]....
        /*008c*/ 	.word	0x00005520


	//----- nvinfo : EIATTR_MAX_THREADS
	.align		4
.L_1401:
        /*0090*/ 	.byte	0x04, 0x05
        /*0092*/ 	.short	(.L_1403 - .L_1402)
.L_1402:
        /*0094*/ 	.word	0x00000080
        /*0098*/ 	.word	0x00000001
        /*009c*/ 	.word	0x00000001


	//----- nvinfo : EIATTR_CRS_STACK_SIZE
	.align		4
.L_1403:
        /*00a0*/ 	.byte	0x04, 0x1e
        /*00a2*/ 	.short	(.L_1405 - .L_1404)
.L_1404:
        /*00a4*/ 	.word	0x00000000


	//----- nvinfo : EIATTR_CBANK_PARAM_SIZE
	.align		4
.L_1405:
        /*00a8*/ 	.byte	0x03, 0x19
        /*00aa*/ 	.short	0x0128


	//----- nvinfo : EIATTR_PARAM_CBANK
	.align		4
        /*00ac*/ 	.byte	0x04, 0x0a
        /*00ae*/ 	.short	(.L_1407 - .L_1406)
	.align		4
.L_1406:
        /*00b0*/ 	.word	index@(.nv.constant0._ZN10layer_norm31ln_parallel_residual_bwd_kernelINS_13Kernel_traitsI13__nv_bfloat16S2_fS2_fjLj3072ELj1ELj1ELj4ELj16ENS_18Kernel_traits_baseILj3072ES2_S2_fS2_fjLj128EEEEELb0ELb1ELb0EEEvNS_9BwdParamsE)
        /*00b4*/ 	.short	0x0380
        /*00b6*/ 	.short	0x0128


	//----- nvinfo : EIATTR_SW_WAR
	.align		4
.L_1407:
        /*00b8*/ 	.byte	0x04, 0x36
        /*00ba*/ 	.short	(.L_1409 - .L_1408)
.L_1408:
        /*00bc*/ 	.word	0x00000008
.L_1409:


//--------------------- .nv.info._ZN10layer_norm31ln_parallel_residual_bwd_kernelINS_13Kernel_traitsI13__nv_bfloat16S2_fS2_fjLj3072ELj1ELj1ELj4ELj16ENS_18Kernel_traits_baseILj3072ES2_S2_fS2_fjLj128EEEEELb0ELb1ELb1EEEvNS_9BwdParamsE --------------------------
	.section	.nv.info._ZN10layer_norm31ln_parallel_residual_bwd_kernelINS_13Kernel_traitsI13__nv_bfloat16S2_fS2_fjLj3072ELj1ELj1ELj4ELj16ENS_18Kernel_traits_baseILj3072ES2_S2_fS2_fjLj128EEEEELb0ELb1ELb1EEEvNS_9BwdParamsE,"",@"SHT_CUDA_INFO"
	.sectionflags	@""
	.align	4


	//----- nvinfo : EIATTR_CUDA_API_VERSION
	.align		4
        /*0000*/ 	.byte	0x04, 0x37
        /*0002*/ 	.short	(.L_1411 - .L_1410)
.L_1410:
        /*0004*/ 	.word	0x00000082


	//----- nvinfo : EIATTR_KPARAM_INFO
	.align		4
.L_1411:
        /*0008*/ 	.byte	0x04, 0x17
        /*000a*/ 	.short	(.L_1413 - .L_1412)
.L_1412:
        /*000c*/ 	.word	0x00000000
        /*0010*/ 	.short	0x0000
        /*0012*/ 	.short	0x0000
        /*0014*/ 	.byte	0x00, 0xf0, 0xa1, 0x04


	//----- nvinfo : EIATTR_SPARSE_MMA_MASK
	.align		4
.L_1413:
        /*0018*/ 	.byte	0x03, 0x50
        /*001a*/ 	.short	0x0000


	//----- nvinfo : EIATTR_MAXREG_COUNT
	.align		4
        /*001c*/ 	.byte	0x03, 0x1b
        /*001e*/ 	.short	0x00ff


	//----- nvinfo : EIATTR_NUM_BARRIERS
	.align		4
        /*0020*/ 	.byte	0x02, 0x4c
        /*0022*/ 	.byte	0x01
	.zero		1


	//----- nvinfo : EIATTR_MERCURY_ISA_VERSION
	.align		4
        /*0024*/ 	.byte	0x03, 0x5f
        /*0026*/ 	.short	0x0101


	//----- nvinfo : EIATTR_COOP_GROUP_MASK_REGIDS
	.align		4
        /*0028*/ 	.byte	0x04, 0x29
        /*002a*/ 	.short	(.L_1415 - .L_1414)


	//   ....[0]....
.L_1414:
        /*002c*/ 	.word	0xffffffff


	//   ....[1]....
        /*0030*/ 	.word	0xffffffff


	//   ....[2]....
        /*0034*/ 	.word	0xffffffff


	//   ....[3]....
        /*0038*/ 	.word	0xffffffff


	//   ....[4]....
        /*003c*/ 	.word	0xffffffff


	//   ....[5]....
        /*0040*/ 	.word	0xffffffff


	//   ....[6]....
        /*0044*/ 	.word	0xffffffff


	//   ....[7]....
        /*0048*/ 	.word	0xffffffff


	//   ....[8]....
        /*004c*/ 	.word	0xffffffff


	//   ....[9]....
        /*0050*/ 	.word	0xffffffff


	//----- nvinfo : EIATTR_COOP_GROUP_INSTR_OFFSETS
	.align		4
.L_1415:
        /*0054*/ 	.byte	0x04, 0x28
        /*0056*/ 	.short	(.L_1417 - .L_1416)


	//   ....[0]....
.L_1416:
        /*0058*/ 	.word	0x00001370


	//   ....[1]....
        /*005c*/ 	.word	0x00001380


	//   ....[2]....
        /*0060*/ 	.word	0x000013b0


	//   ....[3]....
        /*0064*/ 	.word	0x000013c0


	//   ....[4]....
        /*0068*/ 	.word	0x000013f0


	//   ....[5]....
        /*006c*/ 	.word	0x00001400


	//   ....[6]....
        /*0070*/ 	.word	0x00001440


	//   ....[7]....
        /*0074*/ 	.word	0x00001450


	//   ....[8]....
        /*0078*/ 	.word	0x00001480


	//   ....[9]....
        /*007c*/ 	.word	0x00001490


	//----- nvinfo : EIATTR_VRC_CTA_INIT_COUNT
	.align		4
.L_1417:
        /*0080*/ 	.byte	0x02, 0x4a
	.zero		1
	.zero		1


	//----- nvinfo : EIATTR_EXIT_INSTR_OFFSETS
	.align		4
        /*0084*/ 	.byte	0x04, 0x1c
        /*0086*/ 	.short	(.L_1419 - .L_1418)


	//   ....[0]....
.L_1418:
        /*0088*/ 	.word	0x00004f20


	//----- nvinfo : EIATTR_MAX_THREADS
	.align		4
.L_1419:
        /*008c*/ 	.byte	0x04, 0x05
        /*008e*/ 	.short	(.L_1421 - .L_1420)
.L_1420:
        /*0090*/ 	.word	0x00000080
        /*0094*/ 	.word	0x00000001
        /*0098*/ 	.word	0x00000001


	//----- nvinfo : EIATTR_CRS_STACK_SIZE
	.align		4
.L_1421:
        /*009c*/ 	.byte	0x04, 0x1e
        /*009e*/ 	.short	(.L_1423 - .L_1422)
.L_1422:
        /*00a0*/ 	.word	0x00000000


	//----- nvinfo : EIATTR_CBANK_PARAM_SIZE
	.align		4
.L_1423:
        /*00a4*/ 	.byte	0x03, 0x19
        /*00a6*/ 	.short	0x0128


	//----- nvinfo : EIATTR_PARAM_CBANK
	.align		4
        /*00a8*/ 	.byte	0x04, 0x0a
        /*00aa*/ 	.short	(.L_1425 - .L_1424)
	.align		4
.L_1424:
        /*00ac*/ 	.word	index@(.nv.constant0._ZN10layer_norm31ln_parallel_residual_bwd_kernelINS_13Kernel_traitsI13__nv_bfloat16S2_fS2_fjLj3072ELj1ELj1ELj4ELj16ENS_18Kernel_traits_baseILj3072ES2_S2_fS2_fjLj128EEEEELb0ELb1ELb1EEEvNS_9BwdParamsE)
        /*00b0*/ 	.short	0x0380
        /*00b2*/ 	.short	0x0128


	//----- nvinfo : EIATTR_SW_WAR
	.align		4
.L_1425:
        /*00b4*/ 	.byte	0x04, 0x36
        /*00b6*/ 	.short	(.L_1427 - .L_1426)
.L_1426:
        /*00b8*/ 	.word	0x00000008
.L_1427:


//--------------------- .nv.info._ZN10layer_norm31ln_parallel_residual_bwd_kernelINS_13Kernel_traitsI13__nv_bfloat16S2_fS2_fjLj3072ELj1ELj1ELj4ELj16ENS_18Kernel_traits_baseILj3072ES2_S2_fS2_fjLj128EEEEELb1ELb0ELb0EEEvNS_9BwdParamsE --------------------------
	.section	.nv.info._ZN10layer_norm31ln_parallel_residual_bwd_kernelINS_13Kernel_traitsI13__nv_bfloat16S2_fS2_fjLj3072ELj1ELj1ELj4ELj16ENS_18Kernel_traits_baseILj3072ES2_S2_fS2_fjLj128EEEEELb1ELb0ELb0EEEvNS_9BwdParamsE,"",@"SHT_CUDA_INFO"
	.sectionflags	@""
	.align	4


	//----- nvinfo : EIATTR_CUDA_API_VERSION
	.align		4
        /*0000*/ 	.byte	0x04, 0x37
        /*0002*/ 	.short	(.L_1429 - .L_1428)
.L_1428:
        /*0004*/ 	.word	0x00000082


	//----- nvinfo : EIATTR_KPARAM_INFO
	.align		4
.L_1429:
        /*0008*/ 	.byte	0x04, 0x17
        /*000a*/ 	.short	(.L_1431 - .L_1430)
.L_1430:
        /*000c*/ 	.word	0x00000000
        /*0010*/ 	.short	0x0000
        /*0012*/ 	.short	0x0000
        /*0014*/ 	.byte	0x00, 0xf0, 0xa1, 0x04


	//----- nvinfo : EIATTR_SPARSE_MMA_MASK
	.align		4
.L_1431:
        /*0018*/ 	.byte	0x03, 0x50
        /*001a*/ 	.short	0x0000


	//----- nvinfo : EIATTR_MAXREG_COUNT
	.align		4
        /*001c*/ 	.byte	0x03, 0x1b
        /*001e*/ 	.short	0x00ff


	//----- nvinfo : EIATTR_NUM_BARRIERS
	.align		4
        /*0020*/ 	.byte	0x02, 0x4c
        /*0022*/ 	.byte	0x01
	.zero		1


	//----- nvinfo : EIATTR_MERCURY_ISA_VERSION
	.align		4
        /*0024*/ 	.byte	0x03, 0x5f
        /*0026*/ 	.short	0x0101


	//----- nvinfo : EIATTR_COOP_GROUP_MASK_REGIDS
	.align		4
        /*0028*/ 	.byte	0x04, 0x29
        /*002a*/ 	.short	(.L_1433 - .L_1432)


	//   ....[0]....
.L_1432:
        /*002c*/ 	.word	0xffffffff


	//   ....[1]....
        /*0030*/ 	.word	0xffffffff


	//   ....[2]....
        /*0034*/ 	.word	0xffffffff


	//   ....[3]....
        /*0038*/ 	.word	0xffffffff


	//   ....[4]....
        /*003c*/ 	.word	0xffffffff


	//   ....[5]....
        /*0040*/ 	.word	0xffffffff


	//   ....[6]....
        /*0044*/ 	.word	0xffffffff


	//   ....[7]....
        /*0048*/ 	.word	0xffffffff


	//   ....[8]....
        /*004c*/ 	.word	0xffffffff


	//   ....[9]....
        /*0050*/ 	.word	0xffffffff


	//----- nvinfo : EIATTR_COOP_GROUP_INSTR_OFFSETS
	.align		4
.L_1433:
        /*0054*/ 	.byte	0x04, 0x28
        /*0056*/ 	.short	(.L_1435 - .L_1434)


	//   ....[0]....
.L_1434:
        /*0058*/ 	.word	0x00002790


	//   ....[1]....
        /*005c*/ 	.word	0x000027b0


	//   ....[2]....
        /*0060*/ 	.word	0x000027f0


	//   ....[3]....
        /*0064*/ 	.word	0x00002800


	//   ....[4]....
        /*0068*/ 	.word	0x00002840


	//   ....[5]....
        /*006c*/ 	.word	0x00002850


	//   ....[6]....
        /*0070*/ 	.word	0x00002880


	//   ....[7]....
        /*0074*/ 	.word	0x00002890


	//   ....[8]....
        /*0078*/ 	.word	0x000028c0


	//   ....[9]....
        /*007c*/ 	.word	0x000028d0


	//----- nvinfo : EIATTR_VRC_CTA_INIT_COUNT
	.align		4
.L_1435:
        /*0080*/ 	.byte	0x02, 0x4a
	.zero		1
	.zero		1


	//----- nvinfo : EIATTR_EXIT_INSTR_OFFSETS
	.align		4
        /*0084*/ 	.byte	0x04, 0x1c
        /*0086*/ 	.short	(.L_1437 - .L_1436)


	//   ....[0]....
.L_1436:
        /*0088*/ 	.word	0x00009680


	//   ....[1]....
        /*008c*/ 	.word	0x00009790


	//----- nvinfo : EIATTR_MAX_THREADS
	.align		4
.L_1437:
        /*0090*/ 	.byte	0x04, 0x05
        /*0092*/ 	.short	(.L_1439 - .L_1438)
.L_1438:
        /*0094*/ 	.word	0x00000080
        /*0098*/ 	.word	0x00000001
        /*009c*/ 	.word	0x00000001


	//----- nvinfo : EIATTR_CRS_STACK_SIZE
	.align		4
.L_1439:
        /*00a0*/ 	.byte	0x04, 0x1e
        /*00a2*/ 	.short	(.L_1441 - .L_1440)
.L_1440:
        /*00a4*/ 	.word	0x00000000


	//----- nvinfo : EIATTR_CBANK_PARAM_SIZE
	.align		4
.L_1441:
        /*00a8*/ 	.byte	0x03, 0x19
        /*00aa*/ 	.short	0x0128


	//----- nvinfo : EIATTR_PARAM_CBANK
	.align		4
        /*00ac*/ 	.byte	0x04, 0x0a
        /*00ae*/ 	.short	(.L_1443 - .L_1442)
	.align		4
.L_1442:
        /*00b0*/ 	.word	index@(.nv.constant0._ZN10layer_norm31ln_parallel_residual_bwd_kernelINS_13Kernel_traitsI13__nv_bfloat16S2_fS2_fjLj3072ELj1ELj1ELj4ELj16ENS_18Kernel_traits_baseILj3072ES2_S2_fS2_fjLj128EEEEELb1ELb0ELb0EEEvNS_9BwdParamsE)
        /*00b4*/ 	.short	0x0380
        /*00b6*/ 	.short	0x0128


	//----- nvinfo : EIATTR_SW_WAR
	.align		4
.L_1443:
        /*00b8*/ 	.byte	0x04, 0x36
        /*00ba*/ 	.short	(.L_1445 - .L_1444)
.L_1444:
        /*00bc*/ 	.word	0x00000008
.L_1445:


//--------------------- .nv.info._ZN10layer_norm31ln_parallel_residual_bwd_kernelINS_13Kernel_traitsI13__nv_bfloat16S2_fS2_fjLj3072ELj1ELj1ELj4ELj16ENS_18Kernel_traits_baseILj3072ES2_S2_fS2_fjLj128EEEEELb1ELb0ELb1EEEvNS_9BwdParamsE --------------------------
	.section	.nv.info._ZN10layer_norm31ln_parallel_residual_bwd_kernelINS_13Kernel_traitsI13__nv_bfloat16S2_fS2_fjLj3072ELj1ELj1ELj4ELj16ENS_18Kernel_traits_baseILj3072ES2_S2_fS2_fjLj128EEEEELb1ELb0ELb1EEEvNS_9BwdParamsE,"",@"SHT_CUDA_INFO"
	.sectionflags	@""
	.align	4


	//----- nvinfo : EIATTR_CUDA_API_VERSION
	.align		4
        /*0000*/ 	.byte	0x04, 0x37
        /*0002*/ 	.short	(.L_1447 - .L_1446)
.L_1446:
        /*0004*/ 	.word	0x00000082


	//----- nvinfo : EIATTR_KPARAM_INFO
	.align		4
.L_1447:
        /*0008*/ 	.byte	0x04, 0x17
        /*000a*/ 	.short	(.L_1449 - .L_1448)
.L_1448:
        /*000c*/ 	.word	0x00000000
        /*0010*/ 	.short	0x0000
        /*0012*/ 	.short	0x0000
        /*0014*/ 	.byte	0x00, 0xf0, 0xa1, 0x04


	//----- nvinfo : EIATTR_SPARSE_MMA_MASK
	.align		4
.L_1449:
        /*0018*/ 	.byte	0x03, 0x50
        /*001a*/ 	.short	0x0000


	//----- nvinfo : EIATTR_MAXREG_COUNT
	.align		4
        /*001c*/ 	.byte	0x03, 0x1b
        /*001e*/ 	.short	0x00ff


	//----- nvinfo : EIATTR_NUM_BARRIERS
	.align		4
        /*0020*/ 	.byte	0x02, 0x4c
        /*0022*/ 	.byte	0x01
	.zero		1


	//----- nvinfo : EIATTR_ANNOTATIONS
	.align		4
        /*0024*/ 	.byte	0x04, 0x55
        /*0026*/ 	.short	(.L_1451 - .L_1450)


	//   ....[0]....
.L_1450:
        /*0028*/ 	.word	0x00000001
        /*002c*/ 	.byte	0x50, 0x07, 0x00, 0x00, 0x01, 0x00, 0x00, 0x00, 0x60, 0x07, 0x00, 0x00, 0x01, 0x00, 0x00, 0x00
        /* <DEDUP_REMOVED lines=12> */
        /*00fc*/ 	.byte	0x90, 0x18, 0x00, 0x00, 0x01, 0x00, 0x00, 0x00, 0xb0, 0x18, 0x00, 0x00


	//----- nvinfo : EIATTR_MERCURY_ISA_VERSION
	.align		4
.L_1451:
        /*0108*/ 	.byte	0x03, 0x5f
        /*010a*/ 	.short	0x0101


	//----- nvinfo : EIATTR_COOP_GROUP_MASK_REGIDS
	.align		4
        /*010c*/ 	.byte	0x04, 0x29
        /*010e*/ 	.short	(.L_1453 - .L_1452)


	//   ....[0]....
.L_1452:
        /*0110*/ 	.word	0xffffffff


	//   ....[1]....
        /*0114*/ 	.word	0xffffffff


	//   ....[2]....
        /*0118*/ 	.word	0xffffffff


	//   ....[3]....
        /*011c*/ 	.word	0xffffffff


	//   ....[4]....
        /*0120*/ 	.word	0xffffffff


	//   ....[5]....
        /*0124*/ 	.word	0xffffffff


	//   ....[6]....
        /*0128*/ 	.word	0xffffffff


	//   ....[7]....
        /*012c*/ 	.word	0xffffffff


	//   ....[8]....
        /*0130*/ 	.word	0xffffffff


	//   ....[9]....
        /*0134*/ 	.word	0xffffffff


	//----- nvinfo : EIATTR_COOP_GROUP_INSTR_OFFSETS
	.align		4
.L_1453:
        /*0138*/ 	.byte	0x04, 0x28
        /*013a*/ 	.short	(.L_1455 - .L_1454)


	//   ....[0]....
.L_1454:
        /*013c*/ 	.word	0x000024c0


	//   ....[1]....
        /*0140*/ 	.word	0x00002570


	//   ....[2]....
        /*0144*/ 	.word	0x00002580


	//   ....[3]....
        /*0148*/ 	.word	0x000025b0


	//   ....[4]....
        /*014c*/ 	.word	0x000025c0


	//   ....[5]....
        /*0150*/ 	.word	0x000025f0


	//   ....[6]....
        /*0154*/ 	.word	0x00002600


	//   ....[7]....
        /*0158*/ 	.word	0x00002630


	//   ....[8]....
        /*015c*/ 	.word	0x00002640


	//   ....[9]....
        /*0160*/ 	.word	0x000026a0


	//----- nvinfo : EIATTR_VRC_CTA_INIT_COUNT
	.align		4
.L_1455:
        /*0164*/ 	.byte	0x02, 0x4a
	.zero		1
	.zero		1


	//----- nvinfo : EIATTR_EXIT_INSTR_OFFSETS
	.align		4
        /*0168*/ 	.byte	0x04, 0x1c
        /*016a*/ 	.short	(.L_1457 - .L_1456)


	//   ....[0]....
.L_1456:
        /*016c*/ 	.word	0x00009700


	//----- nvinfo : EIATTR_MAX_THREADS
	.align		4
.L_1457:
        /*0170*/ 	.byte	0x04, 0x05
        /*0172*/ 	.short	(.L_1459 - .L_1458)
.L_1458:
        /*0174*/ 	.word	0x00000080
        /*0178*/ 	.word	0x00000001
        /*017c*/ 	.word	0x00000001


	//----- nvinfo : EIATTR_CRS_STACK_SIZE
	.align		4
.L_1459:
        /*0180*/ 	.byte	0x04, 0x1e
        /*0182*/ 	.short	(.L_1461 - .L_1460)
.L_1460:
        /*0184*/ 	.word	0x00000000


	//----- nvinfo : EIATTR_CBANK_PARAM_SIZE
	.align		4
.L_1461:
        /*0188*/ 	.byte	0x03, 0x19
        /*018a*/ 	.short	0x0128


	//----- nvinfo : EIATTR_PARAM_CBANK
	.align		4
        /*018c*/ 	.byte	0x04, 0x0a
        /*018e*/ 	.short	(.L_1463 - .L_1462)
	.align		4
.L_1462:
        /*0190*/ 	.word	index@(.nv.constant0._ZN10layer_norm31ln_parallel_residual_bwd_kernelINS_13Kernel_traitsI13__nv_bfloat16S2_fS2_fjLj3072ELj1ELj1ELj4ELj16ENS_18Kernel_traits_baseILj3072ES2_S2_fS2_fjLj128EEEEELb1ELb0ELb1EEEvNS_9BwdParamsE)
        /*0194*/ 	.short	0x0380
        /*0196*/ 	.short	0x0128


	//----- nvinfo : EIATTR_SW_WAR
	.align		4
.L_1463:
        /*0198*/ 	.byte	0x04, 0x36
        /*019a*/ 	.short	(.L_1465 - .L_1464)
.L_1464:
        /*019c*/ 	.word	0x00000008
.L_1465:


//--------------------- .nv.info._ZN10layer_norm22ln_bwd_finalize_kernelINS_22Kernel_traits_finalizeILj3072E13__nv_bfloat16S2_fS2_fjLb0ELj1024ELj4ENS_18Kernel_traits_baseILj3072ES2_S2_fS2_fjLj1024EEEEELb0ELb0EEEvNS_9BwdParamsE --------------------------
	.section	.nv.info._ZN10layer_norm22ln_bwd_finalize_kernelINS_22Kernel_traits_finalizeILj3072E13__nv_bfloat16S2_fS2_fjLb0ELj1024ELj4ENS_18Kernel_traits_baseILj3072ES2_S2_fS2_fjLj1024EEEEELb0ELb0EEEvNS_9BwdParamsE,"",@"SHT_CUDA_INFO"
	.sectionflags	@""
	.align	4


	//----- nvinfo : EIATTR_CUDA_API_VERSION
	.align		4
        /*0000*/ 	.byte	0x04, 0x37
        /*0002*/ 	.short	(.L_1467 - .L_1466)
.L_1466:
        /*0004*/ 	.word	0x00000082


	//----- nvinfo : EIATTR_KPARAM_INFO
	.align		4
.L_1467:
        /*0008*/ 	.byte	0x04, 0x17
        /*000a*/ 	.short	(.L_1469 - .L_1468)
.L_1468:
        /*000c*/ 	.word	0x00000000
        /*0010*/ 	.short	0x0000
        /*0012*/ 	.short	0x0000
        /*0014*/ 	.byte	0x00, 0xf0, 0xa1, 0x04


	//----- nvinfo : EIATTR_SPARSE_MMA_MASK
	.align		4
.L_1469:
        /*0018*/ 	.byte	0x03, 0x50
        /*001a*/ 	.short	0x0000


	//----- nvinfo : EIATTR_MAXREG_COUNT
	.align		4
        /*001c*/ 	.byte	0x03, 0x1b
        /*001e*/ 	.short	0x0040


	//----- nvinfo : EIATTR_NUM_BARRIERS
	.align		4
        /*0020*/ 	.byte	0x02, 0x4c
        /*0022*/ 	.byte	0x01
	.zero		1


	//----- nvinfo : EIATTR_MERCURY_ISA_VERSION
	.align		4
        /*0024*/ 	.byte	0x03, 0x5f
        /*0026*/ 	.short	0x0101


	//----- nvinfo : EIATTR_COOP_GROUP_MASK_REGIDS
	.align		4
        /*0028*/ 	.byte	0x04, 0x29
        /*002a*/ 	.short	(.L_1471 - .L_1470)


	//   ....[0]....
.L_1470:
        /*002c*/ 	.word	0xffffffff


	//   ....[1]....
        /*0030*/ 	.word	0xffffffff


	//   ....[2]....
        /*0034*/ 	.word	0xffffffff


	//   ....[3]....
        /*0038*/ 	.word	0xffffffff


	//   ....[4]....
        /*003c*/ 	.word	0xffffffff


	//   ....[5]....
        /*0040*/ 	.word	0xffffffff


	//   ....[6]....
        /*0044*/ 	.word	0xffffffff


	//   ....[7]....
        /*0048*/ 	.word	0xffffffff


	//   ....[8]....
        /*004c*/ 	.word	0xffffffff


	//   ....[9]....
        /*0050*/ 	.word	0xffffffff


	//----- nvinfo : EIATTR_COOP_GROUP_INSTR_OFFSETS
	.align		4
.L_1471:
        /*0054*/ 	.byte	0x04, 0x28
        /*0056*/ 	.short	(.L_1473 - .L_1472)


	//   ....[0]....
.L_1472:
        /*0058*/ 	.word	0x000015e0


	//   ....[1]....
        /*005c*/ 	.word	0x000015f0


	//   ....[2]....
        /*0060*/ 	.word	0x00001620


	//   ....[3]....
        /*0064*/ 	.word	0x00001630


	//   ....[4]....
        /*0068*/ 	.word	0x00001660


	//   ....[5]....
        /*006c*/ 	.word	0x00001670


	//   ....[6]....
        /*0070*/ 	.word	0x000016b0


	//   ....[7]....
        /*0074*/ 	.word	0x000016e0


	//   ....[8]....
        /*0078*/ 	.word	0x00001710


	//   ....[9]....
        /*007c*/ 	.word	0x00001720


	//----- nvinfo : EIATTR_VRC_CTA_INIT_COUNT
	.align		4
.L_1473:
        /*0080*/ 	.byte	0x02, 0x4a
	.zero		1
	.zero		1


	//----- nvinfo : EIATTR_EXIT_INSTR_OFFSETS
	.align		4
        /*0084*/ 	.byte	0x04, 0x1c
        /*0086*/ 	.short	(.L_1475 - .L_1474)


	//   ....[0]....
.L_1474:
        /*0088*/ 	.word	0x00000060


	//   ....[1]....
        /*008c*/ 	.word	0x00001780


	//   ....[2]....
        /*0090*/ 	.word	0x000017b0


	//   ....[3]....
        /*0094*/ 	.word	0x00001870


	//----- nvinfo : EIATTR_MAX_THREADS
	.align		4
.L_1475:
        /*0098*/ 	.byte	0x04, 0x05
        /*009a*/ 	.short	(.L_1477 - .L_1476)
.L_1476:
        /*009c*/ 	.word	0x00000400
        /*00a0*/ 	.word	0x00000001
        /*00a4*/ 	.word	0x00000001


	//----- nvinfo : EIATTR_CRS_STACK_SIZE
	.align		4
.L_1477:
        /*00a8*/ 	.byte	0x04, 0x1e
        /*00aa*/ 	.short	(.L_1479 - .L_1478)
.L_1478:
        /*00ac*/ 	.word	0x00000000


	//----- nvinfo : EIATTR_CBANK_PARAM_SIZE
	.align		4
.L_1479:
        /*00b0*/ 	.byte	0x03, 0x19
        /*00b2*/ 	.short	0x0128


	//----- nvinfo : EIATTR_PARAM_CBANK
	.align		4
        /*00b4*/ 	.byte	0x04, 0x0a
        /*00b6*/ 	.short	(.L_1481 - .L_1480)
	.align		4
.L_1480:
        /*00b8*/ 	.word	index@(.nv.constant0._ZN10layer_norm22ln_bwd_finalize_kernelINS_22Kernel_traits_finalizeILj3072E13__nv_bfloat16S2_fS2_fjLb0ELj1024ELj4ENS_18Kernel_traits_baseILj3072ES2_S2_fS2_fjLj1024EEEEELb0ELb0EEEvNS_9BwdParamsE)
        /*00bc*/ 	.short	0x0380
        /*00be*/ 	.short	0x0128


	//----- nvinfo : EIATTR_SW_WAR
	.align		4
.L_1481:
        /*00c0*/ 	.byte	0x04, 0x36
        /*00c2*/ 	.short	(.L_1483 - .L_1482)
.L_1482:
        /*00c4*/ 	.word	0x00000008
.L_1483:


//--------------------- .nv.info._ZN10layer_norm40ln_parallel_residual_bwd_finalize_kernelINS_22Kernel_traits_finalizeILj3072E13__nv_bfloat16S2_fS2_fjLb0ELj1024ELj4ENS_18Kernel_traits_baseILj3072ES2_S2_fS2_fjLj1024EEEEELb0EEEvNS_9BwdParamsE --------------------------
	.section	.nv.info._ZN10layer_norm40ln_parallel_residual_bwd_finalize_kernelINS_22Kernel_traits_finalizeILj3072E13__nv_bfloat16S2_fS2_fjLb0ELj1024ELj4ENS_18Kernel_traits_baseILj3072ES2_S2_fS2_fjLj1024EEEEELb0EEEvNS_9BwdParamsE,"",@"SHT_CUDA_INFO"
	.sectionflags	@""
	.align	4


	//----- nvinfo : EIATTR_CUDA_API_VERSION
	.align		4
        /*0000*/ 	.byte	0x04, 0x37
        /*0002*/ 	.short	(.L_1485 - .L_1484)
.L_1484:
        /*0004*/ 	.word	0x00000082


	//----- nvinfo : EIATTR_KPARAM_INFO
	.align		4
.L_1485:
        /*0008*/ 	.byte	0x04, 0x17
        /*000a*/ 	.short	(.L_1487 - .L_1486)
.L_1486:
        /*000c*/ 	.word	0x00000000
        /*0010*/ 	.short	0x0000
        /*0012*/ 	.short	0x0000
        /*0014*/ 	.byte	0x00, 0xf0, 0xa1, 0x04


	//----- nvinfo : EIATTR_SPARSE_MMA_MASK
	.align		4
.L_1487:
        /*0018*/ 	.byte	0x03, 0x50
        /*001a*/ 	.short	0x0000


	//----- nvinfo : EIATTR_MAXREG_COUNT
	.align		4
        /*001c*/ 	.byte	0x03, 0x1b
        /*001e*/ 	.short	0x0040


	//----- nvinfo : EIATTR_NUM_BARRIERS
	.align		4
        /*0020*/ 	.byte	0x02, 0x4c
        /*0022*/ 	.byte	0x01
	.zero		1


	//----- nvinfo : EIATTR_MERCURY_ISA_VERSION
	.align		4
        /*0024*/ 	.byte	0x03, 0x5f
        /*0026*/ 	.short	0x0101


	//----- nvinfo : EIATTR_COOP_GROUP_MASK_REGIDS
	.align		4
        /*0028*/ 	.byte	0x04, 0x29
        /*002a*/ 	.short	(.L_1489 - .L_1488)


	//   ....[0]....
.L_1488:
        /*002c*/ 	.word	0xffffffff


	//   ....[1]....
        /*0030*/ 	.word	0xffffffff


	//   ....[2]....
        /*0034*/ 	.word	0xffffffff


	//   ....[3]....
        /*0038*/ 	.word	0xffffffff


	//   ....[4]....
        /*003c*/ 	.word	0xffffffff


	//   ....[5]....
        /*0040*/ 	.word	0xffffffff


	//   ....[6]....
        /*0044*/ 	.word	0xffffffff


	//   ....[7]....
        /*0048*/ 	.word	0xffffffff


	//   ....[8]....
        /*004c*/ 	.word	0xffffffff


	//   ....[9]....
        /*0050*/ 	.word	0xffffffff


	//   ....[10]....
        /*0054*/ 	.word	0xffffffff


	//   ....[11]....
        /*0058*/ 	.word	0xffffffff


	//   ....[12]....
        /*005c*/ 	.word	0xffffffff


	//   ....[13]....
        /*0060*/ 	.word	0xffffffff


	//   ....[14]....
        /*0064*/ 	.word	0xffffffff


	//   ....[15]....
        /*0068*/ 	.word	0xffffffff


	//   ....[16]....
        /*006c*/ 	.word	0xffffffff


	//   ....[17]....
        /*0070*/ 	.word	0xffffffff


	//   ....[18]....
        /*0074*/ 	.word	0xffffffff


	//   ....[19]....
        /*0078*/ 	.word	0xffffffff


	//----- nvinfo : EIATTR_COOP_GROUP_INSTR_OFFSETS
	.align		4
.L_1489:
        /*007c*/ 	.byte	0x04, 0x28
        /*007e*/ 	.short	(.L_1491 - .L_1490)


	//   ....[0]....
.L_1490:
        /*0080*/ 	.word	0x000013b0


	//   ....[1]....
        /*0084*/ 	.word	0x000013c0


	//   ....[2]....
        /*0088*/ 	.word	0x000013d0


	//   ....[3]....
        /*008c*/ 	.word	0x000013e0


	//   ....[4]....
        /*0090*/ 	.word	0x00001410


	//   ....[5]....
        /*0094*/ 	.word	0x00001430


	//   ....[6]....
        /*0098*/ 	.word	0x00001450


	//   ....[7]....
        /*009c*/ 	.word	0x00001460


	//   ....[8]....
        /*00a0*/ 	.word	0x000014a0


	//   ....[9]....
        /*00a4*/ 	.word	0x000014c0


	//   ....[10]....
        /*00a8*/ 	.word	0x000014d0


	//   ....[11]....
        /*00ac*/ 	.word	0x000014e0


	//   ....[12]....
        /*00b0*/ 	.word	0x00001510


	//   ....[13]....
        /*00b4*/ 	.word	0x00001530


	//   ....[14]....
        /*00b8*/ 	.word	0x00001550


	//   ....[15]....
        /*00bc*/ 	.word	0x00001560


	//   ....[16]....
        /*00c0*/ 	.word	0x000015a0


	//   ....[17]....
        /*00c4*/ 	.word	0x000015d0


	//   ....[18]....
        /*00c8*/ 	.word	0x00001600


	//   ....[19]....
        /*00cc*/ 	.word	0x00001610


	//----- nvinfo : EIATTR_VRC_CTA_INIT_COUNT
	.align		4
.L_1491:
        /*00d0*/ 	.byte	0x02, 0x4a
	.zero		1
	.zero		1


	//----- nvinfo : EIATTR_EXIT_INSTR_OFFSETS
	.align		4
        /*00d4*/ 	.byte	0x04, 0x1c
        /*00d6*/ 	.short	(.L_1493 - .L_1492)


	//   ....[0]....
.L_1492:
        /*00d8*/ 	.word	0x00000060


	//   ....[1]....
        /*00dc*/ 	.word	0x000016b0


	//   ....[2]....
        /*00e0*/ 	.word	0x000016e0


	//   ....[3]....
        /*00e4*/ 	.word	0x00001840


	//----- nvinfo : EIATTR_MAX_THREADS
	.align		4
.L_1493:
        /*00e8*/ 	.byte	0x04, 0x05
        /*00ea*/ 	.short	(.L_1495 - .L_1494)
.L_1494:
        /*00ec*/ 	.word	0x00000400
        /*00f0*/ 	.word	0x00000001
        /*00f4*/ 	.word	0x00000001


	//----- nvinfo : EIATTR_CRS_STACK_SIZE
	.align		4
.L_1495:
        /*00f8*/ 	.byte	0x04, 0x1e
        /*00fa*/ 	.short	(.L_1497 - .L_1496)
.L_1496:
        /*00fc*/ 	.word	0x00000000


	//----- nvinfo : EIATTR_CBANK_PARAM_SIZE
	.align		4
.L_1497:
        /*0100*/ 	.byte	0x03, 0x19
        /*0102*/ 	.short	0x0128


	//----- nvinfo : EIATTR_PARAM_CBANK
	.align		4
        /*0104*/ 	.byte	0x04, 0x0a
        /*0106*/ 	.short	(.L_1499 - .L_1498)
	.align		4
.L_1498:
        /*0108*/ 	.word	index@(.nv.constant0._ZN10layer_norm40ln_parallel_residual_bwd_finalize_kernelINS_22Kernel_traits_finalizeILj3072E13__nv_bfloat16S2_fS2_fjLb0ELj1024ELj4ENS_18Kernel_traits_baseILj3072ES2_S2_fS2_fjLj1024EEEEELb0EEEvNS_9BwdParamsE)
        /*010c*/ 	.short	0x0380
        /*010e*/ 	.short	0x0128


	//----- nvinfo : EIATTR_SW_WAR
	.align		4
.L_1499:
        /*0110*/ 	.byte	0x04, 0x36
        /*0112*/ 	.short	(.L_1501 - .L_1500)
.L_1500:
        /*0114*/ 	.word	0x00000008
.L_1501:


//--------------------- .nv.info._ZN10layer_norm31ln_parallel_residual_bwd_kernelINS_13Kernel_traitsI13__nv_bfloat16S2_fS2_fjLj3072ELj1ELj1ELj4ELj16ENS_18Kernel_traits_baseILj3072ES2_S2_fS2_fjLj128EEEEELb1ELb1ELb0EEEvNS_9BwdParamsE --------------------------
	.section	.nv.info._ZN10layer_norm31ln_parallel_residual_bwd_kernelINS_13Kernel_traitsI13__nv_bfloat16S2_fS2_fjLj3072ELj1ELj1ELj4ELj16ENS_18Kernel_traits_baseILj3072ES2_S2_fS2_fjLj128EEEEELb1ELb1ELb0EEEvNS_9BwdParamsE,"",@"SHT_CUDA_INFO"
	.sectionflags	@""
	.align	4


	//----- nvinfo : EIATTR_CUDA_API_VERSION
	.align		4
        /*0000*/ 	.byte	0x04, 0x37
        /*0002*/ 	.short	(.L_1503 - .L_1502)
.L_1502:
        /*0004*/ 	.word	0x00000082


	//----- nvinfo : EIATTR_KPARAM_INFO
	.align		4
.L_1503:
        /*0008*/ 	.byte	0x04, 0x17
        /*000a*/ 	.short	(.L_1505 - .L_1504)
.L_1504:
        /*000c*/ 	.word	0x00000000
        /*0010*/ 	.short	0x0000
        /*0012*/ 	.short	0x0000
        /*0014*/ 	.byte	0x00, 0xf0, 0xa1, 0x04


	//----- nvinfo : EIATTR_SPARSE_MMA_MASK
	.align		4
.L_1505:
        /*0018*/ 	.byte	0x03, 0x50
        /*001a*/ 	.short	0x0000


	//----- nvinfo : EIATTR_MAXREG_COUNT
	.align		4
        /*001c*/ 	.byte	0x03, 0x1b
        /*001e*/ 	.short	0x00ff


	//----- nvinfo : EIATTR_NUM_BARRIERS
	.align		4
        /*0020*/ 	.byte	0x02, 0x4c
        /*0022*/ 	.byte	0x01
	.zero		1


	//----- nvinfo : EIATTR_MERCURY_ISA_VERSION
	.align		4
        /*0024*/ 	.byte	0x03, 0x5f
        /*0026*/ 	.short	0x0101


	//----- nvinfo : EIATTR_COOP_GROUP_MASK_REGIDS
	.align		4
        /*0028*/ 	.byte	0x04, 0x29
        /*002a*/ 	.short	(.L_1507 - .L_1506)


	//   ....[0]....
.L_1506:
        /*002c*/ 	.word	0xffffffff


	//   ....[1]....
        /*0030*/ 	.word	0xffffffff


	//   ....[2]....
        /*0034*/ 	.word	0xffffffff


	//   ....[3]....
        /*0038*/ 	.word	0xffffffff


	//   ....[4]....
        /*003c*/ 	.word	0xffffffff


	//   ....[5]....
        /*0040*/ 	.word	0xffffffff


	//   ....[6]....
        /*0044*/ 	.word	0xffffffff


	//   ....[7]....
        /*0048*/ 	.word	0xffffffff


	//   ....[8]....
        /*004c*/ 	.word	0xffffffff


	//   ....[9]....
        /*0050*/ 	.word	0xffffffff


	//----- nvinfo : EIATTR_COOP_GROUP_INSTR_OFFSETS
	.align		4
.L_1507:
        /*0054*/ 	.byte	0x04, 0x28
        /*0056*/ 	.short	(.L_1509 - .L_1508)


	//   ....[0]....
.L_1508:
        /*0058*/ 	.word	0x00001a00


	//   ....[1]....
        /*005c*/ 	.word	0x00001a20


	//   ....[2]....
        /*0060*/ 	.word	0x00001a60


	//   ....[3]....
        /*0064*/ 	.word	0x00001a70


	//   ....[4]....
        /*0068*/ 	.word	0x00001ab0


	//   ....[5]....
        /*006c*/ 	.word	0x00001ac0


	//   ....[6]....
        /*0070*/ 	.word	0x00001af0


	//   ....[7]....
        /*0074*/ 	.word	0x00001b00


	//   ....[8]....
        /*0078*/ 	.word	0x00001b30


	//   ....[9]....
        /*007c*/ 	.word	0x00001b40


	//----- nvinfo : EIATTR_VRC_CTA_INIT_COUNT
	.align		4
.L_1509:
        /*0080*/ 	.byte	0x02, 0x4a
	.zero		1
	.zero		1


	//----- nvinfo : EIATTR_EXIT_INSTR_OFFSETS
	.align		4
        /*0084*/ 	.byte	0x04, 0x1c
        /*0086*/ 	.short	(.L_1511 - .L_1510)


	//   ....[0]....
.L_1510:
        /*0088*/ 	.word	0x00008790


	//   ....[1]....
        /*008c*/ 	.word	0x00008830


	//----- nvinfo : EIATTR_MAX_THREADS
	.align		4
.L_1511:
        /*0090*/ 	.byte	0x04, 0x05
        /*0092*/ 	.short	(.L_1513 - .L_1512)
.L_1512:
        /*0094*/ 	.word	0x00000080
        /*0098*/ 	.word	0x00000001
        /*009c*/ 	.word	0x00000001


	//----- nvinfo : EIATTR_CRS_STACK_SIZE
	.align		4
.L_1513:
        /*00a0*/ 	.byte	0x04, 0x1e
        /*00a2*/ 	.short	(.L_1515 - .L_1514)
.L_1514:
        /*00a4*/ 	.word	0x00000000


	//----- nvinfo : EIATTR_CBANK_PARAM_SIZE
	.align		4
.L_1515:
        /*00a8*/ 	.byte	0x03, 0x19
        /*00aa*/ 	.short	0x0128


	//----- nvinfo : EIATTR_PARAM_CBANK
	.align		4
        /*00ac*/ 	.byte	0x04, 0x0a
        /*00ae*/ 	.short	(.L_1517 - .L_1516)
	.align		4
.L_1516:
        /*00b0*/ 	.word	index@(.nv.constant0._ZN10layer_norm31ln_parallel_residual_bwd_kernelINS_13Kernel_traitsI13__nv_bfloat16S2_fS2_fjLj3072ELj1ELj1ELj4ELj16ENS_18Kernel_traits_baseILj3072ES2_S2_fS2_fjLj128EEEEELb1ELb1ELb0EEEvNS_9BwdParamsE)
        /*00b4*/ 	.short	0x0380
        /*00b6*/ 	.short	0x0128


	//----- nvinfo : EIATTR_SW_WAR
	.align		4
.L_1517:
        /*00b8*/ 	.byte	0x04, 0x36
        /*00ba*/ 	.short	(.L_1519 - .L_1518)
.L_1518:
        /*00bc*/ 	.word	0x00000008
.L_1519:


//--------------------- .nv.info._ZN10layer_norm22ln_bwd_finalize_kernelINS_22Kernel_traits_finalizeILj3072E13__nv_bfloat16S2_fS2_fjLb0ELj1024ELj4ENS_18Kernel_traits_baseILj3072ES2_S2_fS2_fjLj1024EEEEELb0ELb1EEEvNS_9BwdParamsE --------------------------
	.section	.nv.info._ZN10layer_norm22ln_bwd_finalize_kernelINS_22Kernel_traits_finalizeILj3072E13__nv_bfloat16S2_fS2_fjLb0ELj1024ELj4ENS_18Kernel_traits_baseILj3072ES2_S2_fS2_fjLj1024EEEEELb0ELb1EEEvNS_9BwdParamsE,"",@"SHT_CUDA_INFO"
	.sectionflags	@""
	.align	4


	//----- nvinfo : EIATTR_CUDA_API_VERSION
	.align		4
        /*0000*/ 	.byte	0x04, 0x37
        /*0002*/ 	.short	(.L_1521 - .L_1520)
.L_1520:
        /*0004*/ 	.word	0x00000082


	//----- nvinfo : EIATTR_KPARAM_INFO
	.align		4
.L_1521:
        /*0008*/ 	.byte	0x04, 0x17
        /*000a*/ 	.short	(.L_1523 - .L_1522)
.L_1522:
        /*000c*/ 	.word	0x00000000
        /*0010*/ 	.short	0x0000
        /*0012*/ 	.short	0x0000
        /*0014*/ 	.byte	0x00, 0xf0, 0xa1, 0x04


	//----- nvinfo : EIATTR_SPARSE_MMA_MASK
	.align		4
.L_1523:
        /*0018*/ 	.byte	0x03, 0x50
        /*001a*/ 	.short	0x0000


	//----- nvinfo : EIATTR_MAXREG_COUNT
	.align		4
        /*001c*/ 	.byte	0x03, 0x1b
        /*001e*/ 	.short	0x0040


	//----- nvinfo : EIATTR_NUM_BARRIERS
	.align		4
        /*0020*/ 	.byte	0x02, 0x4c
        /*0022*/ 	.byte	0x01
	.zero		1


	//----- nvinfo : EIATTR_MERCURY_ISA_VERSION
	.align		4
        /*0024*/ 	.byte	0x03, 0x5f
        /*0026*/ 	.short	0x0101


	//----- nvinfo : EIATTR_COOP_GROUP_MASK_REGIDS
	.align		4
        /*0028*/ 	.byte	0x04, 0x29
        /*002a*/ 	.short	(.L_1525 - .L_1524)


	//   ....[0]....
.L_1524:
        /*002c*/ 	.word	0xffffffff


	//   ....[1]....
        /*0030*/ 	.word	0xffffffff


	//   ....[2]....
        /*0034*/ 	.word	0xffffffff


	//   ....[3]....
        /*0038*/ 	.word	0xffffffff


	//   ....[4]....
        /*003c*/ 	.word	0xffffffff


	//   ....[5]....
        /*0040*/ 	.word	0xffffffff


	//   ....[6]....
        /*0044*/ 	.word	0xffffffff


	//   ....[7]....
        /*0048*/ 	.word	0xffffffff


	//   ....[8]....
        /*004c*/ 	.word	0xffffffff


	//   ....[9]....
        /*0050*/ 	.word	0xffffffff


	//----- nvinfo : EIATTR_COOP_GROUP_INSTR_OFFSETS
	.align		4
.L_1525:
        /*0054*/ 	.byte	0x04, 0x28
        /*0056*/ 	.short	(.L_1527 - .L_1526)


	//   ....[0]....
.L_1526:
        /*0058*/ 	.word	0x00001630


	//   ....[1]....
        /*005c*/ 	.word	0x00001640


	//   ....[2]....
        /*0060*/ 	.word	0x00001670


	//   ....[3]....
        /*0064*/ 	.word	0x00001680


	//   ....[4]....
        /*0068*/ 	.word	0x000016b0


	//   ....[5]....
        /*006c*/ 	.word	0x000016d0


	//   ....[6]....
        /*0070*/ 	.word	0x00001700


	//   ....[7]....
        /*0074*/ 	.word	0x00001710


	//   ....[8]....
        /*0078*/ 	.word	0x00001740


	//   ....[9]....
        /*007c*/ 	.word	0x00001750


	//----- nvinfo : EIATTR_VRC_CTA_INIT_COUNT
	.align		4
.L_1527:
        /*0080*/ 	.byte	0x02, 0x4a
	.zero		1
	.zero		1


	//----- nvinfo : EIATTR_EXIT_INSTR_OFFSETS
	.align		4
        /*0084*/ 	.byte	0x04, 0x1c
        /*0086*/ 	.short	(.L_1529 - .L_1528)


	//   ....[0]....
.L_1528:
        /*0088*/ 	.word	0x00000070


	//   ....[1]....
        /*008c*/ 	.word	0x000017b0


	//   ....[2]....
        /*0090*/ 	.word	0x00001880


	//----- nvinfo : EIATTR_MAX_THREADS
	.align		4
.L_1529:
        /*0094*/ 	.byte	0x04, 0x05
        /*0096*/ 	.short	(.L_1531 - .L_1530)
.L_1530:
        /*0098*/ 	.word	0x00000400
        /*009c*/ 	.word	0x00000001
        /*00a0*/ 	.word	0x00000001


	//----- nvinfo : EIATTR_CRS_STACK_SIZE
	.align		4
.L_1531:
        /*00a4*/ 	.byte	0x04, 0x1e
        /*00a6*/ 	.short	(.L_1533 - .L_1532)
.L_1532:
        /*00a8*/ 	.word	0x00000000


	//----- nvinfo : EIATTR_CBANK_PARAM_SIZE
	.align		4
.L_1533:
        /*00ac*/ 	.byte	0x03, 0x19
        /*00ae*/ 	.short	0x0128


	//----- nvinfo : EIATTR_PARAM_CBANK
	.align		4
        /*00b0*/ 	.byte	0x04, 0x0a
        /*00b2*/ 	.short	(.L_1535 - .L_1534)
	.align		4
.L_1534:
        /*00b4*/ 	.word	index@(.nv.constant0._ZN10layer_norm22ln_bwd_finalize_kernelINS_22Kernel_traits_finalizeILj3072E13__nv_bfloat16S2_fS2_fjLb0ELj1024ELj4ENS_18Kernel_traits_baseILj3072ES2_S2_fS2_fjLj1024EEEEELb0ELb1EEEvNS_9BwdParamsE)
        /*00b8*/ 	.short	0x0380
        /*00ba*/ 	.short	0x0128


	//----- nvinfo : EIATTR_SW_WAR
	.align		4
.L_1535:
        /*00bc*/ 	.byte	0x04, 0x36
        /*00be*/ 	.short	(.L_1537 - .L_1536)
.L_1536:
        /*00c0*/ 	.word	0x00000008
.L_1537:


//--------------------- .nv.info._ZN10layer_norm40ln_parallel_residual_bwd_finalize_kernelINS_22Kernel_traits_finalizeILj3072E13__nv_bfloat16S2_fS2_fjLb0ELj1024ELj4ENS_18Kernel_traits_baseILj3072ES2_S2_fS2_fjLj1024EEEEELb1EEEvNS_9BwdParamsE --------------------------
	.section	.nv.info._ZN10layer_norm40ln_parallel_residual_bwd_finalize_kernelINS_22Kernel_traits_finalizeILj3072E13__nv_bfloat16S2_fS2_fjLb0ELj1024ELj4ENS_18Kernel_traits_baseILj3072ES2_S2_fS2_fjLj1024EEEEELb1EEEvNS_9BwdParamsE,"",@"SHT_CUDA_INFO"
	.sectionflags	@""
	.align	4


	//----- nvinfo : EIATTR_CUDA_API_VERSION
	.align		4
        /*0000*/ 	.byte	0x04, 0x37
        /*0002*/ 	.short	(.L_1539 - .L_1538)
.L_1538:
        /*0004*/ 	.word	0x00000082


	//----- nvinfo : EIATTR_KPARAM_INFO
	.align		4
.L_1539:
        /*0008*/ 	.byte	0x04, 0x17
        /*000a*/ 	.short	(.L_1541 - .L_1540)
.L_1540:
        /*000c*/ 	.word	0x00000000
        /*0010*/ 	.short	0x0000
        /*0012*/ 	.short	0x0000
        /*0014*/ 	.byte	0x00, 0xf0, 0xa1, 0x04


	//----- nvinfo : EIATTR_SPARSE_MMA_MASK
	.align		4
.L_1541:
        /*0018*/ 	.byte	0x03, 0x50
        /*001a*/ 	.short	0x0000


	//----- nvinfo : EIATTR_MAXREG_COUNT
	.align		4
        /*001c*/ 	.byte	0x03, 0x1b
        /*001e*/ 	.short	0x0040


	//----- nvinfo : EIATTR_NUM_BARRIERS
	.align		4
        /*0020*/ 	.byte	0x02, 0x4c
        /*0022*/ 	.byte	0x01
	.zero		1


	//----- nvinfo : EIATTR_MERCURY_ISA_VERSION
	.align		4
        /*0024*/ 	.byte	0x03, 0x5f
        /*0026*/ 	.short	0x0101


	//----- nvinfo : EIATTR_COOP_GROUP_MASK_REGIDS
	.align		4
        /*0028*/ 	.byte	0x04, 0x29
        /*002a*/ 	.short	(.L_1543 - .L_1542)


	//   ....[0]....
.L_1542:
        /*002c*/ 	.word	0xffffffff


	//   ....[1]....
        /*0030*/ 	.word	0xffffffff


	//   ....[2]....
        /*0034*/ 	.word	0xffffffff


	//   ....[3]....
        /*0038*/ 	.word	0xffffffff


	//   ....[4]....
        /*003c*/ 	.word	0xffffffff


	//   ....[5]....
        /*0040*/ 	.word	0xffffffff


	//   ....[6]....
        /*0044*/ 	.word	0xffffffff


	//   ....[7]....
        /*0048*/ 	.word	0xffffffff


	//   ....[8]....
        /*004c*/ 	.word	0xffffffff


	//   ....[9]....
        /*0050*/ 	.word	0xffffffff


	//   ....[10]....
        /*0054*/ 	.word	0xffffffff


	//   ....[11]....
        /*0058*/ 	.word	0xffffffff


	//   ....[12]....
        /*005c*/ 	.word	0xffffffff


	//   ....[13]....
        /*0060*/ 	.word	0xffffffff


	//   ....[14]....
        /*0064*/ 	.word	0xffffffff


	//   ....[15]....
        /*0068*/ 	.word	0xffffffff


	//   ....[16]....
        /*006c*/ 	.word	0xffffffff


	//   ....[17]....
        /*0070*/ 	.word	0xffffffff


	//   ....[18]....
        /*0074*/ 	.word	0xffffffff


	//   ....[19]....
        /*0078*/ 	.word	0xffffffff


	//----- nvinfo : EIATTR_COOP_GROUP_INSTR_OFFSETS
	.align		4
.L_1543:
        /*007c*/ 	.byte	0x04, 0x28
        /*007e*/ 	.short	(.L_1545 - .L_1544)


	//   ....[0]....
.L_1544:
        /*0080*/ 	.word	0x00001410


	//   ....[1]....
        /*0084*/ 	.word	0x00001420


	//   ....[2]....
        /*0088*/ 	.word	0x00001430


	//   ....[3]....
        /*008c*/ 	.word	0x00001440


	//   ....[4]....
        /*0090*/ 	.word	0x00001480


	//   ....[5]....
        /*0094*/ 	.word	0x000014a0


	//   ....[6]....
        /*0098*/ 	.word	0x000014b0


	//   ....[7]....
        /*009c*/ 	.word	0x000014c0


	//   ....[8]....
        /*00a0*/ 	.word	0x000014f0


	//   ....[9]....
        /*00a4*/ 	.word	0x00001520


	//   ....[10]....
        /*00a8*/ 	.word	0x00001530


	//   ....[11]....
        /*00ac*/ 	.word	0x00001540


	//   ....[12]....
        /*00b0*/ 	.word	0x00001560


	//   ....[13]....
        /*00b4*/ 	.word	0x00001590


	//   ....[14]....
        /*00b8*/ 	.word	0x000015b0


	//   ....[15]....
        /*00bc*/ 	.word	0x000015c0


	//   ....[16]....
        /*00c0*/ 	.word	0x000015e0


	//   ....[17]....
        /*00c4*/ 	.word	0x00001610


	//   ....[18]....
        /*00c8*/ 	.word	0x00001630


	//   ....[19]....
        /*00cc*/ 	.word	0x00001640


	//----- nvinfo : EIATTR_VRC_CTA_INIT_COUNT
	.align		4
.L_1545:
        /*00d0*/ 	.byte	0x02, 0x4a
	.zero		1
	.zero		1


	//----- nvinfo : EIATTR_EXIT_INSTR_OFFSETS
	.align		4
        /*00d4*/ 	.byte	0x04, 0x1c
        /*00d6*/ 	.short	(.L_1547 - .L_1546)


	//   ....[0]....
.L_1546:
        /*00d8*/ 	.word	0x00000060


	//   ....[1]....
        /*00dc*/ 	.word	0x000016e0


	//   ....[2]....
        /*00e0*/ 	.word	0x00001850


	//----- nvinfo : EIATTR_MAX_THREADS
	.align		4
.L_1547:
        /*00e4*/ 	.byte	0x04, 0x05
        /*00e6*/ 	.short	(.L_1549 - .L_1548)
.L_1548:
        /*00e8*/ 	.word	0x00000400
        /*00ec*/ 	.word	0x00000001
        /*00f0*/ 	.word	0x00000001


	//----- nvinfo : EIATTR_CRS_STACK_SIZE
	.align		4
.L_1549:
        /*00f4*/ 	.byte	0x04, 0x1e
        /*00f6*/ 	.short	(.L_1551 - .L_1550)
.L_1550:
        /*00f8*/ 	.word	0x00000000


	//----- nvinfo : EIATTR_CBANK_PARAM_SIZE
	.align		4
.L_1551:
        /*00fc*/ 	.byte	0x03, 0x19
        /*00fe*/ 	.short	0x0128


	//----- nvinfo : EIATTR_PARAM_CBANK
	.align		4
        /*0100*/ 	.byte	0x04, 0x0a
        /*0102*/ 	.short	(.L_1553 - .L_1552)
	.align		4
.L_1552:
        /*0104*/ 	.word	index@(.nv.constant0._ZN10layer_norm40ln_parallel_residual_bwd_finalize_kernelINS_22Kernel_traits_finalizeILj3072E13__nv_bfloat16S2_fS2_fjLb0ELj1024ELj4ENS_18Kernel_traits_baseILj3072ES2_S2_fS2_fjLj1024EEEEELb1EEEvNS_9BwdParamsE)
        /*0108*/ 	.short	0x0380
        /*010a*/ 	.short	0x0128


	//----- nvinfo : EIATTR_SW_WAR
	.align		4
.L_1553:
        /*010c*/ 	.byte	0x04, 0x36
        /*010e*/ 	.short	(.L_1555 - .L_1554)
.L_1554:
        /*0110*/ 	.word	0x00000008
.L_1555:


//--------------------- .nv.info._ZN10layer_norm31ln_parallel_residual_bwd_kernelINS_13Kernel_traitsI13__nv_bfloat16S2_fS2_fjLj3072ELj1ELj1ELj4ELj16ENS_18Kernel_traits_baseILj3072ES2_S2_fS2_fjLj128EEEEELb1ELb1ELb1EEEvNS_9BwdParamsE --------------------------
	.section	.nv.info._ZN10layer_norm31ln_parallel_residual_bwd_kernelINS_13Kernel_traitsI13__nv_bfloat16S2_fS2_fjLj3072ELj1ELj1ELj4ELj16ENS_18Kernel_traits_baseILj3072ES2_S2_fS2_fjLj128EEEEELb1ELb1ELb1EEEvNS_9BwdParamsE,"",@"SHT_CUDA_INFO"
	.sectionflags	@""
	.align	4


	//----- nvinfo : EIATTR_CUDA_API_VERSION
	.align		4
        /*0000*/ 	.byte	0x04, 0x37
        /*0002*/ 	.short	(.L_1557 - .L_1556)
.L_1556:
        /*0004*/ 	.word	0x00000082


	//----- nvinfo : EIATTR_KPARAM_INFO
	.align		4
.L_1557:
        /*0008*/ 	.byte	0x04, 0x17
        /*000a*/ 	.short	(.L_1559 - .L_1558)
.L_1558:
        /*000c*/ 	.word	0x00000000
        /*0010*/ 	.short	0x0000
        /*0012*/ 	.short	0x0000
        /*0014*/ 	.byte	0x00, 0xf0, 0xa1, 0x04


	//----- nvinfo : EIATTR_SPARSE_MMA_MASK
	.align		4
.L_1559:
        /*0018*/ 	.byte	0x03, 0x50
        /*001a*/ 	.short	0x0000


	//----- nvinfo : EIATTR_MAXREG_COUNT
	.align		4
        /*001c*/ 	.byte	0x03, 0x1b
        /*001e*/ 	.short	0x00ff


	//----- nvinfo : EIATTR_NUM_BARRIERS
	.align		4
        /*0020*/ 	.byte	0x02, 0x4c
        /*0022*/ 	.byte	0x01
	.zero		1


	//----- nvinfo : EIATTR_MERCURY_ISA_VERSION
	.align		4
        /*0024*/ 	.byte	0x03, 0x5f
        /*0026*/ 	.short	0x0101


	//----- nvinfo : EIATTR_COOP_GROUP_MASK_REGIDS
	.align		4
        /*0028*/ 	.byte	0x04, 0x29
        /*002a*/ 	.short	(.L_1561 - .L_1560)


	//   ....[0]....
.L_1560:
        /*002c*/ 	.word	0xffffffff


	//   ....[1]....
        /*0030*/ 	.word	0xffffffff


	//   ....[2]....
        /*0034*/ 	.word	0xffffffff


	//   ....[3]....
        /*0038*/ 	.word	0xffffffff


	//   ....[4]....
        /*003c*/ 	.word	0xffffffff


	//   ....[5]....
        /*0040*/ 	.word	0xffffffff


	//   ....[6]....
        /*0044*/ 	.word	0xffffffff


	//   ....[7]....
        /*0048*/ 	.word	0xffffffff


	//   ....[8]....
        /*004c*/ 	.word	0xffffffff


	//   ....[9]....
        /*0050*/ 	.word	0xffffffff


	//----- nvinfo : EIATTR_COOP_GROUP_INSTR_OFFSETS
	.align		4
.L_1561:
        /*0054*/ 	.byte	0x04, 0x28
        /*0056*/ 	.short	(.L_1563 - .L_1562)


	//   ....[0]....
.L_1562:
        /*0058*/ 	.word	0x00001450


	//   ....[1]....
        /*005c*/ 	.word	0x00001460


	//   ....[2]....
        /*0060*/ 	.word	0x00001490


	//   ....[3]....
        /*0064*/ 	.word	0x000014a0


	//   ....[4]....
        /*0068*/ 	.word	0x000014d0


	//   ....[5]....
        /*006c*/ 	.word	0x000014e0


	//   ....[6]....
        /*0070*/ 	.word	0x00001510


	//   ....[7]....
        /*0074*/ 	.word	0x00001520


	//   ....[8]....
        /*0078*/ 	.word	0x00001560


	//   ....[9]....
        /*007c*/ 	.word	0x00001570


	//----- nvinfo : EIATTR_VRC_CTA_INIT_COUNT
	.align		4
.L_1563:
        /*0080*/ 	.byte	0x02, 0x4a
	.zero		1
	.zero		1


	//----- nvinfo : EIATTR_EXIT_INSTR_OFFSETS
	.align		4
        /*0084*/ 	.byte	0x04, 0x1c
        /*0086*/ 	.short	(.L_1565 - .L_1564)


	//   ....[0]....
.L_1564:
        /*0088*/ 	.word	0x000081e0


	//----- nvinfo : EIATTR_MAX_THREADS
	.align		4
.L_1565:
        /*008c*/ 	.byte	0x04, 0x05
        /*008e*/ 	.short	(.L_1567 - .L_1566)
.L_1566:
        /*0090*/ 	.word	0x00000080
        /*0094*/ 	.word	0x00000001
        /*0098*/ 	.word	0x00000001


	//----- nvinfo : EIATTR_CRS_STACK_SIZE
	.align		4
.L_1567:
        /*009c*/ 	.byte	0x04, 0x1e
        /*009e*/ 	.short	(.L_1569 - .L_1568)
.L_1568:
        /*00a0*/ 	.word	0x00000000


	//----- nvinfo : EIATTR_CBANK_PARAM_SIZE
	.align		4
.L_1569:
        /*00a4*/ 	.byte	0x03, 0x19
        /*00a6*/ 	.short	0x0128


	//----- nvinfo : EIATTR_PARAM_CBANK
	.align		4
        /*00a8*/ 	.byte	0x04, 0x0a
        /*00aa*/ 	.short	(.L_1571 - .L_1570)
	.align		4
.L_1570:
        /*00ac*/ 	.word	index@(.nv.constant0._ZN10layer_norm31ln_parallel_residual_bwd_kernelINS_13Kernel_traitsI13__nv_bfloat16S2_fS2_fjLj3072ELj1ELj1ELj4ELj16ENS_18Kernel_traits_baseILj3072ES2_S2_fS2_fjLj128EEEEELb1ELb1ELb1EEEvNS_9BwdParamsE)
        /*00b0*/ 	.short	0x0380
        /*00b2*/ 	.short	0x0128


	//----- nvinfo : EIATTR_SW_WAR
	.align		4
.L_1571:
        /*00b4*/ 	.byte	0x04, 0x36
        /*00b6*/ 	.short	(.L_1573 - .L_1572)
.L_1572:
        /*00b8*/ 	.word	0x00000008
.L_1573:


//--------------------- .nv.info._ZN10layer_norm31ln_parallel_residual_bwd_kernelINS_13Kernel_traitsIf13__nv_bfloat16fS2_fjLj3072ELj1ELj1ELj4ELj16ENS_18Kernel_traits_baseILj3072EfS2_fS2_fjLj128EEEEELb0ELb0ELb0EEEvNS_9BwdParamsE --------------------------
	.section	.nv.info._ZN10layer_norm31ln_parallel_residual_bwd_kernelINS_13Kernel_traitsIf13__nv_bfloat16fS2_fjLj3072ELj1ELj1ELj4ELj16ENS_18Kernel_traits_baseILj3072EfS2_fS2_fjLj128EEEEELb0ELb0ELb0EEEvNS_9BwdParamsE,"",@"SHT_CUDA_INFO"
	.sectionflags	@""
	.align	4


	//----- nvinfo : EIATTR_CUDA_API_VERSION
	.align		4
        /*0000*/ 	.byte	0x04, 0x37
        /*0002*/ 	.short	(.L_1575 - .L_1574)
.L_1574:
        /*0004*/ 	.word	0x00000082


	//----- nvinfo : EIATTR_KPARAM_INFO
	.align		4
.L_1575:
        /*0008*/ 	.byte	0x04, 0x17
        /*000a*/ 	.short	(.L_1577 - .L_1576)
.L_1576:
        /*000c*/ 	.word	0x00000000
        /*0010*/ 	.short	0x0000
        /*0012*/ 	.short	0x0000
        /*0014*/ 	.byte	0x00, 0xf0, 0xa1, 0x04


	//----- nvinfo : EIATTR_SPARSE_MMA_MASK
	.align		4
.L_1577:
        /*0018*/ 	.byte	0x03, 0x50
        /*001a*/ 	.short	0x0000


	//----- nvinfo : EIATTR_MAXREG_COUNT
	.align		4
        /*001c*/ 	.byte	0x03, 0x1b
        /*001e*/ 	.short	0x00ff


	//----- nvinfo : EIATTR_NUM_BARRIERS
	.align		4
        /*0020*/ 	.byte	0x02, 0x4c
        /*0022*/ 	.byte	0x01
	.zero		1


	//----- nvinfo : EIATTR_MERCURY_ISA_VERSION
	.align		4
        /*0024*/ 	.byte	0x03, 0x5f
        /*0026*/ 	.short	0x0101


	//----- nvinfo : EIATTR_COOP_GROUP_MASK_REGIDS
	.align		4
        /*0028*/ 	.byte	0x04, 0x29
        /*002a*/ 	.short	(.L_1579 - .L_1578)


	//   ....[0]....
.L_1578:
        /*002c*/ 	.word	0xffffffff


	//   ....[1]....
        /*0030*/ 	.word	0xffffffff


	//   ....[2]....
        /*0034*/ 	.word	0xffffffff


	//   ....[3]....
        /*0038*/ 	.word	0xffffffff


	//   ....[4]....
        /*003c*/ 	.word	0xffffffff


	//   ....[5]....
        /*0040*/ 	.word	0xffffffff


	//   ....[6]....
        /*0044*/ 	.word	0xffffffff


	//   ....[7]....
        /*0048*/ 	.word	0xffffffff


	//   ....[8]....
        /*004c*/ 	.word	0xffffffff


	//   ....[9]....
        /*0050*/ 	.word	0xffffffff


	//----- nvinfo : EIATTR_COOP_GROUP_INSTR_OFFSETS
	.align		4
.L_1579:
        /*0054*/ 	.byte	0x04, 0x28
        /*0056*/ 	.short	(.L_1581 - .L_1580)


	//   ....[0]....
.L_1580:
        /*0058*/ 	.word	0x00002180


	//   ....[1]....
        /*005c*/ 	.word	0x000021a0


	//   ....[2]....
        /*0060*/ 	.word	0x000021e0


	//   ....[3]....
        /*0064*/ 	.word	0x000021f0


	//   ....[4]....
        /*0068*/ 	.word	0x00002230


	//   ....[5]....
        /*006c*/ 	.word	0x00002240


	//   ....[6]....
        /*0070*/ 	.word	0x00002270


	//   ....[7]....
        /*0074*/ 	.word	0x00002280


	//   ....[8]....
        /*0078*/ 	.word	0x000022b0


	//   ....[9]....
        /*007c*/ 	.word	0x000022c0


	//----- nvinfo : EIATTR_VRC_CTA_INIT_COUNT
	.align		4
.L_1581:
        /*0080*/ 	.byte	0x02, 0x4a
	.zero		1
	.zero		1


	//----- nvinfo : EIATTR_EXIT_INSTR_OFFSETS
	.align		4
        /*0084*/ 	.byte	0x04, 0x1c
        /*0086*/ 	.short	(.L_1583 - .L_1582)


	//   ....[0]....
.L_1582:
        /*0088*/ 	.word	0x00005e20


	//   ....[1]....
        /*008c*/ 	.word	0x00005f30


	//----- nvinfo : EIATTR_MAX_THREADS
	.align		4
.L_1583:
        /*0090*/ 	.byte	0x04, 0x05
        /*0092*/ 	.short	(.L_1585 - .L_1584)
.L_1584:
        /*0094*/ 	.word	0x00000080
        /*0098*/ 	.word	0x00000001
        /*009c*/ 	.word	0x00000001


	//----- nvinfo : EIATTR_CRS_STACK_SIZE
	.align		4
.L_1585:
        /*00a0*/ 	.byte	0x04, 0x1e
        /*00a2*/ 	.short	(.L_1587 - .L_1586)
.L_1586:
        /*00a4*/ 	.word	0x00000000


	//----- nvinfo : EIATTR_CBANK_PARAM_SIZE
	.align		4
.L_1587:
        /*00a8*/ 	.byte	0x03, 0x19
        /*00aa*/ 	.short	0x0128


	//----- nvinfo : EIATTR_PARAM_CBANK
	.align		4
        /*00ac*/ 	.byte	0x04, 0x0a
        /*00ae*/ 	.short	(.L_1589 - .L_1588)
	.align		4
.L_1588:
        /*00b0*/ 	.word	index@(.nv.constant0._ZN10layer_norm31ln_parallel_residual_bwd_kernelINS_13Kernel_traitsIf13__nv_bfloat16fS2_fjLj3072ELj1ELj1ELj4ELj16ENS_18Kernel_traits_baseILj3072EfS2_fS2_fjLj128EEEEELb0ELb0ELb0EEEvNS_9BwdParamsE)
        /*00b4*/ 	.short	0x0380
        /*00b6*/ 	.short	0x0128


	//----- nvinfo : EIATTR_SW_WAR
	.align		4
.L_1589:
        /*00b8*/ 	.byte	0x04, 0x36
        /*00ba*/ 	.short	(.L_1591 - .L_1590)
.L_1590:
        /*00bc*/ 	.word	0x00000008
.L_1591:


//--------------------- .nv.info._ZN10layer_norm31ln_parallel_residual_bwd_kernelINS_13Kernel_traitsIf13__nv_bfloat16fS2_fjLj3072ELj1ELj1ELj4ELj16ENS_18Kernel_traits_baseILj3072EfS2_fS2_fjLj128EEEEELb0ELb0ELb1EEEvNS_9BwdParamsE --------------------------
	.section	.nv.info._ZN10layer_norm31ln_parallel_residual_bwd_kernelINS_13Kernel_traitsIf13__nv_bfloat16fS2_fjLj3072ELj1ELj1ELj4ELj16ENS_18Kernel_traits_baseILj3072EfS2_fS2_fjLj128EEEEELb0ELb0ELb1EEEvNS_9BwdParamsE,"",@"SHT_CUDA_INFO"
	.sectionflags	@""
	.align	4


	//----- nvinfo : EIATTR_CUDA_API_VERSION
	.align		4
        /*0000*/ 	.byte	0x04, 0x37
        /*0002*/ 	.short	(.L_1593 - .L_1592)
.L_1592:
        /*0004*/ 	.word	0x00000082


	//----- nvinfo : EIATTR_KPARAM_INFO
	.align		4
.L_1593:
        /*0008*/ 	.byte	0x04, 0x17
        /*000a*/ 	.short	(.L_1595 - .L_1594)
.L_1594:
        /*000c*/ 	.word	0x00000000
        /*0010*/ 	.short	0x0000
        /*0012*/ 	.short	0x0000
        /*0014*/ 	.byte	0x00, 0xf0, 0xa1, 0x04


	//----- nvinfo : EIATTR_SPARSE_MMA_MASK
	.align		4
.L_1595:
        /*0018*/ 	.byte	0x03, 0x50
        /*001a*/ 	.short	0x0000


	//----- nvinfo : EIATTR_MAXREG_COUNT
	.align		4
        /*001c*/ 	.byte	0x03, 0x1b
        /*001e*/ 	.short	0x00ff


	//----- nvinfo : EIATTR_NUM_BARRIERS
	.align		4
        /*0020*/ 	.byte	0x02, 0x4c
        /*0022*/ 	.byte	0x01
	.zero		1


	//----- nvinfo : EIATTR_MERCURY_ISA_VERSION
	.align		4
        /*0024*/ 	.byte	0x03, 0x5f
        /*0026*/ 	.short	0x0101


	//----- nvinfo : EIATTR_COOP_GROUP_MASK_REGIDS
	.align		4
        /*0028*/ 	.byte	0x04, 0x29
        /*002a*/ 	.short	(.L_1597 - .L_1596)


	//   ....[0]....
.L_1596:
        /*002c*/ 	.word	0xffffffff


	//   ....[1]....
        /*0030*/ 	.word	0xffffffff


	//   ....[2]....
        /*0034*/ 	.word	0xffffffff


	//   ....[3]....
        /*0038*/ 	.word	0xffffffff


	//   ....[4]....
        /*003c*/ 	.word	0xffffffff


	//   ....[5]....
        /*0040*/ 	.word	0xffffffff


	//   ....[6]....
        /*0044*/ 	.word	0xffffffff


	//   ....[7]....
        /*0048*/ 	.word	0xffffffff


	//   ....[8]....
        /*004c*/ 	.word	0xffffffff


	//   ....[9]....
        /*0050*/ 	.word	0xffffffff


	//----- nvinfo : EIATTR_COOP_GROUP_INSTR_OFFSETS
	.align		4
.L_1597:
        /*0054*/ 	.byte	0x04, 0x28
        /*0056*/ 	.short	(.L_1599 - .L_1598)


	//   ....[0]....
.L_1598:
        /*0058*/ 	.word	0x00001cc0


	//   ....[1]....
        /*005c*/ 	.word	0x00001db0


	//   ....[2]....
        /*0060*/ 	.word	0x00001dc0


	//   ....[3]....
        /*0064*/ 	.word	0x00001df0


	//   ....[4]....
        /*0068*/ 	.word	0x00001e00


	//   ....[5]....
        /*006c*/ 	.word	0x00001e30


	//   ....[6]....
        /*0070*/ 	.word	0x00001e40


	//   ....[7]....
        /*0074*/ 	.word	0x00001e70


	//   ....[8]....
        /*0078*/ 	.word	0x00001e80


	//   ....[9]....
        /*007c*/ 	.word	0x00001ec0


	//----- nvinfo : EIATTR_VRC_CTA_INIT_COUNT
	.align		4
.L_1599:
        /*0080*/ 	.byte	0x02, 0x4a
	.zero		1
	.zero		1


	//----- nvinfo : EIATTR_EXIT_INSTR_OFFSETS
	.align		4
        /*0084*/ 	.byte	0x04, 0x1c
        /*0086*/ 	.short	(.L_1601 - .L_1600)


	//   ....[0]....
.L_1600:
        /*0088*/ 	.word	0x00005d50


	//----- nvinfo : EIATTR_MAX_THREADS
	.align		4
.L_1601:
        /*008c*/ 	.byte	0x04, 0x05
        /*008e*/ 	.short	(.L_1603 - .L_1602)
.L_1602:
        /*0090*/ 	.word	0x00000080
        /*0094*/ 	.word	0x00000001
        /*0098*/ 	.word	0x00000001


	//----- nvinfo : EIATTR_CRS_STACK_SIZE
	.align		4
.L_1603:
        /*009c*/ 	.byte	0x04, 0x1e
        /*009e*/ 	.short	(.L_1605 - .L_1604)
.L_1604:
        /*00a0*/ 	.word	0x00000000


	//----- nvinfo : EIATTR_CBANK_PARAM_SIZE
	.align		4
.L_1605:
        /*00a4*/ 	.byte	0x03, 0x19
        /*00a6*/ 	.short	0x0128


	//----- nvinfo : EIATTR_PARAM_CBANK
	.align		4
        /*00a8*/ 	.byte	0x04, 0x0a
        /*00aa*/ 	.short	(.L_1607 - .L_1606)
	.align		4
.L_1606:
        /*00ac*/ 	.word	index@(.nv.constant0._ZN10layer_norm31ln_parallel_residual_bwd_kernelINS_13Kernel_traitsIf13__nv_bfloat16fS2_fjLj3072ELj1ELj1ELj4ELj16ENS_18Kernel_traits_baseILj3072EfS2_fS2_fjLj128EEEEELb0ELb0ELb1EEEvNS_9BwdParamsE)
        /*00b0*/ 	.short	0x0380
        /*00b2*/ 	.short	0x0128


	//----- nvinfo : EIATTR_SW_WAR
	.align		4
.L_1607:
        /*00b4*/ 	.byte	0x04, 0x36
        /*00b6*/ 	.short	(.L_1609 - .L_1608)
.L_1608:
        /*00b8*/ 	.word	0x00000008
.L_1609:


//--------------------- .nv.info._ZN10layer_norm31ln_parallel_residual_bwd_kernelINS_13Kernel_traitsIf13__nv_bfloat16fS2_fjLj3072ELj1ELj1ELj4ELj16ENS_18Kernel_traits_baseILj3072EfS2_fS2_fjLj128EEEEELb0ELb1ELb0EEEvNS_9BwdParamsE --------------------------
	.section	.nv.info._ZN10layer_norm31ln_parallel_residual_bwd_kernelINS_13Kernel_traitsIf13__nv_bfloat16fS2_fjLj3072ELj1ELj1ELj4ELj16ENS_18Kernel_traits_baseILj3072EfS2_fS2_fjLj128EEEEELb0ELb1ELb0EEEvNS_9BwdParamsE,"",@"SHT_CUDA_INFO"
	.sectionflags	@""
	.align	4


	//----- nvinfo : EIATTR_CUDA_API_VERSION
	.align		4
        /*0000*/ 	.byte	0x04, 0x37
        /*0002*/ 	.short	(.L_1611 - .L_1610)
.L_1610:
        /*0004*/ 	.word	0x00000082


	//----- nvinfo : EIATTR_KPARAM_INFO
	.align		4
.L_1611:
        /*0008*/ 	.byte	0x04, 0x17
        /*000a*/ 	.short	(.L_1613 - .L_1612)
.L_1612:
        /*000c*/ 	.word	0x00000000
        /*0010*/ 	.short	0x0000
        /*0012*/ 	.short	0x0000
        /*0014*/ 	.byte	0x00, 0xf0, 0xa1, 0x04


	//----- nvinfo : EIATTR_SPARSE_MMA_MASK
	.align		4
.L_1613:
        /*0018*/ 	.byte	0x03, 0x50
        /*001a*/ 	.short	0x0000


	//----- nvinfo : EIATTR_MAXREG_COUNT
	.align		4
        /*001c*/ 	.byte	0x03, 0x1b
        /*001e*/ 	.short	0x00ff


	//----- nvinfo : EIATTR_NUM_BARRIERS
	.align		4
        /*0020*/ 	.byte	0x02, 0x4c
        /*0022*/ 	.byte	0x01
	.zero		1


	//----- nvinfo : EIATTR_MERCURY_ISA_VERSION
	.align		4
        /*0024*/ 	.byte	0x03, 0x5f
        /*0026*/ 	.short	0x0101


	//----- nvinfo : EIATTR_COOP_GROUP_MASK_REGIDS
	.align		4
        /*0028*/ 	.byte	0x04, 0x29
        /*002a*/ 	.short	(.L_1615 - .L_1614)


	//   ....[0]....
.L_1614:
        /*002c*/ 	.word	0xffffffff


	//   ....[1]....
        /*0030*/ 	.word	0xffffffff


	//   ....[2]....
        /*0034*/ 	.word	0xffffffff


	//   ....[3]....
        /*0038*/ 	.word	0xffffffff


	//   ....[4]....
        /*003c*/ 	.word	0xffffffff


	//   ....[5]....
        /*0040*/ 	.word	0xffffffff


	//   ....[6]....
        /*0044*/ 	.word	0xffffffff


	//   ....[7]....
        /*0048*/ 	.word	0xffffffff


	//   ....[8]....
        /*004c*/ 	.word	0xffffffff


	//   ....[9]....
        /*0050*/ 	.word	0xffffffff


	//----- nvinfo : EIATTR_COOP_GROUP_INSTR_OFFSETS
	.align		4
.L_1615:
        /*0054*/ 	.byte	0x04, 0x28
        /*0056*/ 	.short	(.L_1617 - .L_1616)


	//   ....[0]....
.L_1616:
        /*0058*/ 	.word	0x000016c0


	//   ....[1]....
        /*005c*/ 	.word	0x000016e0


	//   ....[2]....
        /*0060*/ 	.word	0x00001720


	//   ....[3]....
        /*0064*/ 	.word	0x00001730


	//   ....[4]....
        /*0068*/ 	.word	0x00001770


	//   ....[5]....
        /*006c*/ 	.word	0x00001780


	//   ....[6]....
        /*0070*/ 	.word	0x000017b0


	//   ....[7]....
        /*0074*/ 	.word	0x000017c0


	//   ....[8]....
        /*0078*/ 	.word	0x000017f0


	//   ....[9]....
        /*007c*/ 	.word	0x00001800


	//----- nvinfo : EIATTR_VRC_CTA_INIT_COUNT
	.align		4
.L_1617:
        /*0080*/ 	.byte	0x02, 0x4a
	.zero		1
	.zero		1


	//----- nvinfo : EIATTR_EXIT_INSTR_OFFSETS
	.align		4
        /*0084*/ 	.byte	0x04, 0x1c
        /*0086*/ 	.short	(.L_1619 - .L_1618)


	//   ....[0]....
.L_1618:
        /*0088*/ 	.word	0x00005270


	//   ....[1]....
        /*008c*/ 	.word	0x00005310


	//----- nvinfo : EIATTR_MAX_THREADS
	.align		4
.L_1619:
        /*0090*/ 	.byte	0x04, 0x05
        /*0092*/ 	.short	(.L_1621 - .L_1620)
.L_1620:
        /*0094*/ 	.word	0x00000080
        /*0098*/ 	.word	0x00000001
        /*009c*/ 	.word	0x00000001


	//----- nvinfo : EIATTR_CRS_STACK_SIZE
	.align		4
.L_1621:
        /*00a0*/ 	.byte	0x04, 0x1e
        /*00a2*/ 	.short	(.L_1623 - .L_1622)
.L_1622:
        /*00a4*/ 	.word	0x00000000


	//----- nvinfo : EIATTR_CBANK_PARAM_SIZE
	.align		4
.L_1623:
        /*00a8*/ 	.byte	0x03, 0x19
        /*00aa*/ 	.short	0x0128


	//----- nvinfo : EIATTR_PARAM_CBANK
	.align		4
        /*00ac*/ 	.byte	0x04, 0x0a
        /*00ae*/ 	.short	(.L_1625 - .L_1624)
	.align		4
.L_1624:
        /*00b0*/ 	.word	index@(.nv.constant0._ZN10layer_norm31ln_parallel_residual_bwd_kernelINS_13Kernel_traitsIf13__nv_bfloat16fS2_fjLj3072ELj1ELj1ELj4ELj16ENS_18Kernel_traits_baseILj3072EfS2_fS2_fjLj128EEEEELb0ELb1ELb0EEEvNS_9BwdParamsE)
        /*00b4*/ 	.short	0x0380
        /*00b6*/ 	.short	0x0128


	//----- nvinfo : EIATTR_SW_WAR
	.align		4
.L_1625:
        /*00b8*/ 	.byte	0x04, 0x36
        /*00ba*/ 	.short	(.L_1627 - .L_1626)
.L_1626:
        /*00bc*/ 	.word	0x00000008
.L_1627:


//--------------------- .nv.info._ZN10layer_norm31ln_parallel_residual_bwd_kernelINS_13Kernel_traitsIf13__nv_bfloat16fS2_fjLj3072ELj1ELj1ELj4ELj16ENS_18Kernel_traits_baseILj3072EfS2_fS2_fjLj128EEEEELb0ELb1ELb1EEEvNS_9BwdParamsE --------------------------
	.section	.nv.info._ZN10layer_norm31ln_parallel_residual_bwd_kernelINS_13Kernel_traitsIf13__nv_bfloat16fS2_fjLj3072ELj1ELj1ELj4ELj16ENS_18Kernel_traits_baseILj3072EfS2_fS2_fjLj128EEEEELb0ELb1ELb1EEEvNS_9BwdParamsE,"",@"SHT_CUDA_INFO"
	.sectionflags	@""
	.align	4


	//----- nvinfo : EIATTR_CUDA_API_VERSION
	.align		4
        /*0000*/ 	.byte	0x04, 0x37
        /*0002*/ 	.short	(.L_1629 - .L_1628)
.L_1628:
        /*0004*/ 	.word	0x00000082


	//----- nvinfo : EIATTR_KPARAM_INFO
	.align		4
.L_1629:
        /*0008*/ 	.byte	0x04, 0x17
        /*000a*/ 	.short	(.L_1631 - .L_1630)
.L_1630:
        /*000c*/ 	.word	0x00000000
        /*0010*/ 	.short	0x0000
        /*0012*/ 	.short	0x0000
        /*0014*/ 	.byte	0x00, 0xf0, 0xa1, 0x04


	//----- nvinfo : EIATTR_SPARSE_MMA_MASK
	.align		4
.L_1631:
        /*0018*/ 	.byte	0x03, 0x50
        /*001a*/ 	.short	0x0000


	//----- nvinfo : EIATTR_MAXREG_COUNT
	.align		4
        /*001c*/ 	.byte	0x03, 0x1b
        /*001e*/ 	.short	0x00ff


	//----- nvinfo : EIATTR_NUM_BARRIERS
	.align		4
        /*0020*/ 	.byte	0x02, 0x4c
        /*0022*/ 	.byte	0x01
	.zero		1


	//----- nvinfo : EIATTR_MERCURY_ISA_VERSION
	.align		4
        /*0024*/ 	.byte	0x03, 0x5f
        /*0026*/ 	.short	0x0101


	//----- nvinfo : EIATTR_COOP_GROUP_MASK_REGIDS
	.align		4
        /*0028*/ 	.byte	0x04, 0x29
        /*002a*/ 	.short	(.L_1633 - .L_1632)


	//   ....[0]....
.L_1632:
        /*002c*/ 	.word	0xffffffff


	//   ....[1]....
        /*0030*/ 	.word	0xffffffff


	//   ....[2]....
        /*0034*/ 	.word	0xffffffff


	//   ....[3]....
        /*0038*/ 	.word	0xffffffff


	//   ....[4]....
        /*003c*/ 	.word	0xffffffff


	//   ....[5]....
        /*0040*/ 	.word	0xffffffff


	//   ....[6]....
        /*0044*/ 	.word	0xffffffff


	//   ....[7]....
        /*0048*/ 	.word	0xffffffff


	//   ....[8]....
        /*004c*/ 	.word	0xffffffff


	//   ....[9]....
        /*0050*/ 	.word	0xffffffff


	//----- nvinfo : EIATTR_COOP_GROUP_INSTR_OFFSETS
	.align		4
.L_1633:
        /*0054*/ 	.byte	0x04, 0x28
        /*0056*/ 	.short	(.L_1635 - .L_1634)


	//   ....[0]....
.L_1634:
        /*0058*/ 	.word	0x00001150


	//   ....[1]....
        /*005c*/ 	.word	0x00001160


	//   ....[2]....
        /*0060*/ 	.word	0x00001190


	//   ....[3]....
        /*0064*/ 	.word	0x000011a0


	//   ....[4]....
        /*0068*/ 	.word	0x000011d0


	//   ....[5]....
        /*006c*/ 	.word	0x000011e0


	//   ....[6]....
        /*0070*/ 	.word	0x00001220


	//   ....[7]....
        /*0074*/ 	.word	0x00001230


	//   ....[8]....
        /*0078*/ 	.word	0x00001260


	//   ....[9]....
        /*007c*/ 	.word	0x00001270


	//----- nvinfo : EIATTR_VRC_CTA_INIT_COUNT
	.align		4
.L_1635:
        /*0080*/ 	.byte	0x02, 0x4a
	.zero		1
	.zero		1


	//----- nvinfo : EIATTR_EXIT_INSTR_OFFSETS
	.align		4
        /*0084*/ 	.byte	0x04, 0x1c
        /*0086*/ 	.short	(.L_1637 - .L_1636)


	//   ....[0]....
.L_1636:
        /*0088*/ 	.word	0x00004f30


	//----- nvinfo : EIATTR_MAX_THREADS
	.align		4
.L_1637:
        /*008c*/ 	.byte	0x04, 0x05
        /*008e*/ 	.short	(.L_1639 - .L_1638)
.L_1638:
        /*0090*/ 	.word	0x00000080
        /*0094*/ 	.word	0x00000001
        /*0098*/ 	.word	0x00000001


	//----- nvinfo : EIATTR_CRS_STACK_SIZE
	.align		4
.L_1639:
        /*009c*/ 	.byte	0x04, 0x1e
        /*009e*/ 	.short	(.L_1641 - .L_1640)
.L_1640:
        /*00a0*/ 	.word	0x00000000


	//----- nvinfo : EIATTR_CBANK_PARAM_SIZE
	.align		4
.L_1641:
        /*00a4*/ 	.byte	0x03, 0x19
        /*00a6*/ 	.short	0x0128


	//----- nvinfo : EIATTR_PARAM_CBANK
	.align		4
        /*00a8*/ 	.byte	0x04, 0x0a
        /*00aa*/ 	.short	(.L_1643 - .L_1642)
	.align		4
.L_1642:
        /*00ac*/ 	.word	index@(.nv.constant0._ZN10layer_norm31ln_parallel_residual_bwd_kernelINS_13Kernel_traitsIf13__nv_bfloat16fS2_fjLj3072ELj1ELj1ELj4ELj16ENS_18Kernel_traits_baseILj3072EfS2_fS2_fjLj128EEEEELb0ELb1ELb1EEEvNS_9BwdParamsE)
        /*00b0*/ 	.short	0x0380
        /*00b2*/ 	.short	0x0128


	//----- nvinfo : EIATTR_SW_WAR
	.align		4
.L_1643:
        /*00b4*/ 	.byte	0x04, 0x36
        /*00b6*/ 	.short	(.L_1645 - .L_1644)
.L_1644:
        /*00b8*/ 	.word	0x00000008
.L_1645:


//--------------------- .nv.info._ZN10layer_norm31ln_parallel_residual_bwd_kernelINS_13Kernel_traitsIf13__nv_bfloat16fS2_fjLj3072ELj1ELj1ELj4ELj16ENS_18Kernel_traits_baseILj3072EfS2_fS2_fjLj128EEEEELb1ELb0ELb0EEEvNS_9BwdParamsE --------------------------
	.section	.nv.info._ZN10layer_norm31ln_parallel_residual_bwd_kernelINS_13Kernel_traitsIf13__nv_bfloat16fS2_fjLj3072ELj1ELj1ELj4ELj16ENS_18Kernel_traits_baseILj3072EfS2_fS2_fjLj128EEEEELb1ELb0ELb0EEEvNS_9BwdParamsE,"",@"SHT_CUDA_INFO"
	.sectionflags	@""
	.align	4


	//----- nvinfo : EIATTR_CUDA_API_VERSION
	.align		4
        /*0000*/ 	.byte	0x04, 0x37
        /*0002*/ 	.short	(.L_1647 - .L_1646)
.L_1646:
        /*0004*/ 	.word	0x00000082


	//----- nvinfo : EIATTR_KPARAM_INFO
	.align		4
.L_1647:
        /*0008*/ 	.byte	0x04, 0x17
        /*000a*/ 	.short	(.L_1649 - .L_1648)
.L_1648:
        /*000c*/ 	.word	0x00000000
        /*0010*/ 	.short	0x0000
        /*0012*/ 	.short	0x0000
        /*0014*/ 	.byte	0x00, 0xf0, 0xa1, 0x04


	//----- nvinfo : EIATTR_SPARSE_MMA_MASK
	.align		4
.L_1649:
        /*0018*/ 	.byte	0x03, 0x50
        /*001a*/ 	.short	0x0000


	//----- nvinfo : EIATTR_MAXREG_COUNT
	.align		4
        /*001c*/ 	.byte	0x03, 0x1b
        /*001e*/ 	.short	0x00ff


	//----- nvinfo : EIATTR_NUM_BARRIERS
	.align		4
        /*0020*/ 	.byte	0x02, 0x4c
        /*0022*/ 	.byte	0x01
	.zero		1


	//----- nvinfo : EIATTR_ANNOTATIONS
	.align		4
        /*0024*/ 	.byte	0x04, 0x55
        /*0026*/ 	.short	(.L_1651 - .L_1650)


	//   ....[0]....
.L_1650:
        /* <DEDUP_REMOVED lines=13> */


	//----- nvinfo : EIATTR_MERCURY_ISA_VERSION
	.align		4
.L_1651:
        /*00e8*/ 	.byte	0x03, 0x5f
        /*00ea*/ 	.short	0x0101


	//----- nvinfo : EIATTR_COOP_GROUP_MASK_REGIDS
	.align		4
        /*00ec*/ 	.byte	0x04, 0x29
        /*00ee*/ 	.short	(.L_1653 - .L_1652)


	//   ....[0]....
.L_1652:
        /*00f0*/ 	.word	0xffffffff


	//   ....[1]....
        /*00f4*/ 	.word	0xffffffff


	//   ....[2]....
        /*00f8*/ 	.word	0xffffffff


	//   ....[3]....
        /*00fc*/ 	.word	0xffffffff


	//   ....[4]....
        /*0100*/ 	.word	0xffffffff


	//   ....[5]....
        /*0104*/ 	.word	0xffffffff


	//   ....[6]....
        /*0108*/ 	.word	0xffffffff


	//   ....[7]....
        /*010c*/ 	.word	0xffffffff


	//   ....[8]....
        /*0110*/ 	.word	0xffffffff


	//   ....[9]....
        /*0114*/ 	.word	0xffffffff


	//----- nvinfo : EIATTR_COOP_GROUP_INSTR_OFFSETS
	.align		4
.L_1653:
        /*0118*/ 	.byte	0x04, 0x28
        /*011a*/ 	.short	(.L_1655 - .L_1654)


	//   ....[0]....
.L_1654:
        /*011c*/ 	.word	0x00002500


	//   ....[1]....
        /*0120*/ 	.word	0x00002520


	//   ....[2]....
        /*0124*/ 	.word	0x00002560


	//   ....[3]....
        /*0128*/ 	.word	0x00002570


	//   ....[4]....
        /*012c*/ 	.word	0x000025b0


	//   ....[5]....
        /*0130*/ 	.word	0x000025c0


	//   ....[6]....
        /*0134*/ 	.word	0x000025f0


	//   ....[7]....
        /*0138*/ 	.word	0x00002600


	//   ....[8]....
        /*013c*/ 	.word	0x00002630


	//   ....[9]....
        /*0140*/ 	.word	0x00002640


	//----- nvinfo : EIATTR_VRC_CTA_INIT_COUNT
	.align		4
.L_1655:
        /*0144*/ 	.byte	0x02, 0x4a
	.zero		1
	.zero		1


	//----- nvinfo : EIATTR_EXIT_INSTR_OFFSETS
	.align		4
        /*0148*/ 	.byte	0x04, 0x1c
        /*014a*/ 	.short	(.L_1657 - .L_1656)


	//   ....[0]....
.L_1656:
        /*014c*/ 	.word	0x000093f0


	//   ....[1]....
        /*0150*/ 	.word	0x00009500


	//----- nvinfo : EIATTR_MAX_THREADS
	.align		4
.L_1657:
        /*0154*/ 	.byte	0x04, 0x05
        /*0156*/ 	.short	(.L_1659 - .L_1658)
.L_1658:
        /*0158*/ 	.word	0x00000080
        /*015c*/ 	.word	0x00000001
        /*0160*/ 	.word	0x00000001


	//----- nvinfo : EIATTR_CRS_STACK_SIZE
	.align		4
.L_1659:
        /*0164*/ 	.byte	0x04, 0x1e
        /*0166*/ 	.short	(.L_1661 - .L_1660)
.L_1660:
        /*0168*/ 	.word	0x00000000


	//----- nvinfo : EIATTR_CBANK_PARAM_SIZE
	.align		4
.L_1661:
        /*016c*/ 	.byte	0x03, 0x19
        /*016e*/ 	.short	0x0128


	//----- nvinfo : EIATTR_PARAM_CBANK
	.align		4
        /*0170*/ 	.byte	0x04, 0x0a
        /*0172*/ 	.short	(.L_1663 - .L_1662)
	.align		4
.L_1662:
        /*0174*/ 	.word	index@(.nv.constant0._ZN10layer_norm31ln_parallel_residual_bwd_kernelINS_13Kernel_traitsIf13__nv_bfloat16fS2_fjLj3072ELj1ELj1ELj4ELj16ENS_18Kernel_traits_baseILj3072EfS2_fS2_fjLj128EEEEELb1ELb0ELb0EEEvNS_9BwdParamsE)
        /*0178*/ 	.short	0x0380
        /*017a*/ 	.short	0x0128


	//----- nvinfo : EIATTR_SW_WAR
	.align		4
.L_1663:
        /*017c*/ 	.byte	0x04, 0x36
        /*017e*/ 	.short	(.L_1665 - .L_1664)
.L_1664:
        /*0180*/ 	.word	0x00000008
.L_1665:


//--------------------- .nv.info._ZN10layer_norm31ln_parallel_residual_bwd_kernelINS_13Kernel_traitsIf13__nv_bfloat16fS2_fjLj3072ELj1ELj1ELj4ELj16ENS_18Kernel_traits_baseILj3072EfS2_fS2_fjLj128EEEEELb1ELb0ELb1EEEvNS_9BwdParamsE --------------------------
	.section	.nv.info._ZN10layer_norm31ln_parallel_residual_bwd_kernelINS_13Kernel_traitsIf13__nv_bfloat16fS2_fjLj3072ELj1ELj1ELj4ELj16ENS_18Kernel_traits_baseILj3072EfS2_fS2_fjLj128EEEEELb1ELb0ELb1EEEvNS_9BwdParamsE,"",@"SHT_CUDA_INFO"
	.sectionflags	@""
	.align	4


	//----- nvinfo : EIATTR_CUDA_API_VERSION
	.align		4
        /*0000*/ 	.byte	0x04, 0x37
        /*0002*/ 	.short	(.L_1667 - .L_1666)
.L_1666:
        /*0004*/ 	.word	0x00000082


	//----- nvinfo : EIATTR_KPARAM_INFO
	.align		4
.L_1667:
        /*0008*/ 	.byte	0x04, 0x17
        /*000a*/ 	.short	(.L_1669 - .L_1668)
.L_1668:
        /*000c*/ 	.word	0x00000000
        /*0010*/ 	.short	0x0000
        /*0012*/ 	.short	0x0000
        /*0014*/ 	.byte	0x00, 0xf0, 0xa1, 0x04


	//----- nvinfo : EIATTR_SPARSE_MMA_MASK
	.align		4
.L_1669:
        /*0018*/ 	.byte	0x03, 0x50
        /*001a*/ 	.short	0x0000


	//----- nvinfo : EIATTR_MAXREG_COUNT
	.align		4
        /*001c*/ 	.byte	0x03, 0x1b
        /*001e*/ 	.short	0x00ff


	//----- nvinfo : EIATTR_NUM_BARRIERS
	.align		4
        /*0020*/ 	.byte	0x02, 0x4c
        /*0022*/ 	.byte	0x01
	.zero		1


	//----- nvinfo : EIATTR_ANNOTATIONS
	.align		4
        /*0024*/ 	.byte	0x04, 0x55
        /*0026*/ 	.short	(.L_1671 - .L_1670)


	//   ....[0]....
.L_1670:
        /* <DEDUP_REMOVED lines=27> */


	//----- nvinfo : EIATTR_MERCURY_ISA_VERSION
	.align		4
.L_1671:
        /*01c8*/ 	.byte	0x03, 0x5f
        /*01ca*/ 	.short	0x0101


	//----- nvinfo : EIATTR_COOP_GROUP_MASK_REGIDS
	.align		4
        /*01cc*/ 	.byte	0x04, 0x29
        /*01ce*/ 	.short	(.L_1673 - .L_1672)


	//   ....[0]....
.L_1672:
        /*01d0*/ 	.word	0xffffffff


	//   ....[1]....
        /*01d4*/ 	.word	0xffffffff


	//   ....[2]....
        /*01d8*/ 	.word	0xffffffff


	//   ....[3]....
        /*01dc*/ 	.word	0xffffffff


	//   ....[4]....
        /*01e0*/ 	.word	0xffffffff


	//   ....[5]....
        /*01e4*/ 	.word	0xffffffff


	//   ....[6]....
        /*01e8*/ 	.word	0xffffffff


	//   ....[7]....
        /*01ec*/ 	.word	0xffffffff


	//   ....[8]....
        /*01f0*/ 	.word	0xffffffff


	//   ....[9]....
        /*01f4*/ 	.word	0xffffffff


	//----- nvinfo : EIATTR_COOP_GROUP_INSTR_OFFSETS
	.align		4
.L_1673:
        /*01f8*/ 	.byte	0x04, 0x28
        /*01fa*/ 	.short	(.L_1675 - .L_1674)


	//   ....[0]....
.L_1674:
        /*01fc*/ 	.word	0x00002190


	//   ....[1]....
        /*0200*/ 	.word	0x000021a0


	//   ....[2]....
        /*0204*/ 	.word	0x000021d0


	//   ....[3]....
        /*0208*/ 	.word	0x000021e0


	//   ....[4]....
        /*020c*/ 	.word	0x00002210


	//   ....[5]....
        /*0210*/ 	.word	0x00002220


	//   ....[6]....
        /*0214*/ 	.word	0x00002260


	//   ....[7]....
        /*0218*/ 	.word	0x00002270


	//   ....[8]....
        /*021c*/ 	.word	0x000022e0


	//   ....[9]....
        /*0220*/ 	.word	0x000022f0


	//----- nvinfo : EIATTR_VRC_CTA_INIT_COUNT
	.align		4
.L_1675:
        /*0224*/ 	.byte	0x02, 0x4a
	.zero		1
	.zero		1


	//----- nvinfo : EIATTR_EXIT_INSTR_OFFSETS
	.align		4
        /*0228*/ 	.byte	0x04, 0x1c
        /*022a*/ 	.short	(.L_1677 - .L_1676)


	//   ....[0]....
.L_1676:
        /*022c*/ 	.word	0x00009380


	//----- nvinfo : EIATTR_MAX_THREADS
	.align		4
.L_1677:
        /*0230*/ 	.byte	0x04, 0x05
        /*0232*/ 	.short	(.L_1679 - .L_1678)
.L_1678:
        /*0234*/ 	.word	0x00000080
        /*0238*/ 	.word	0x00000001
        /*023c*/ 	.word	0x00000001


	//----- nvinfo : EIATTR_CRS_STACK_SIZE
	.align		4
.L_1679:
        /*0240*/ 	.byte	0x04, 0x1e
        /*0242*/ 	.short	(.L_1681 - .L_1680)
.L_1680:
        /*0244*/ 	.word	0x00000000


	//----- nvinfo : EIATTR_CBANK_PARAM_SIZE
	.align		4
.L_1681:
        /*0248*/ 	.byte	0x03, 0x19
        /*024a*/ 	.short	0x0128


	//----- nvinfo : EIATTR_PARAM_CBANK
	.align		4
        /*024c*/ 	.byte	0x04, 0x0a
        /*024e*/ 	.short	(.L_1683 - .L_1682)
	.align		4
.L_1682:
        /*0250*/ 	.word	index@(.nv.constant0._ZN10layer_norm31ln_parallel_residual_bwd_kernelINS_13Kernel_traitsIf13__nv_bfloat16fS2_fjLj3072ELj1ELj1ELj4ELj16ENS_18Kernel_traits_baseILj3072EfS2_fS2_fjLj128EEEEELb1ELb0ELb1EEEvNS_9BwdParamsE)
        /*0254*/ 	.short	0x0380
        /*0256*/ 	.short	0x0128


	//----- nvinfo : EIATTR_SW_WAR
	.align		4
.L_1683:
        /*0258*/ 	.byte	0x04, 0x36
        /*025a*/ 	.short	(.L_1685 - .L_1684)
.L_1684:
        /*025c*/ 	.word	0x00000008
.L_1685:


//--------------------- .nv.info._ZN10layer_norm22ln_bwd_finalize_kernelINS_22Kernel_traits_finalizeILj3072Ef13__nv_bfloat16fS2_fjLb0ELj1024ELj4ENS_18Kernel_traits_baseILj3072EfS2_fS2_fjLj1024EEEEELb0ELb0EEEvNS_9BwdParamsE --------------------------
	.section	.nv.info._ZN10layer_norm22ln_bwd_finalize_kernelINS_22Kernel_traits_finalizeILj3072Ef13__nv_bfloat16fS2_fjLb0ELj1024ELj4ENS_18Kernel_traits_baseILj3072EfS2_fS2_fjLj1024EEEEELb0ELb0EEEvNS_9BwdParamsE,"",@"SHT_CUDA_INFO"
	.sectionflags	@""
	.align	4


	//----- nvinfo : EIATTR_CUDA_API_VERSION
	.align		4
        /*0000*/ 	.byte	0x04, 0x37
        /*0002*/ 	.short	(.L_1687 - .L_1686)
.L_1686:
        /*0004*/ 	.word	0x00000082


	//----- nvinfo : EIATTR_KPARAM_INFO
	.align		4
.L_1687:
        /*0008*/ 	.byte	0x04, 0x17
        /*000a*/ 	.short	(.L_1689 - .L_1688)
.L_1688:
        /*000c*/ 	.word	0x00000000
        /*0010*/ 	.short	0x0000
        /*0012*/ 	.short	0x0000
        /*0014*/ 	.byte	0x00, 0xf0, 0xa1, 0x04


	//----- nvinfo : EIATTR_SPARSE_MMA_MASK
	.align		4
.L_1689:
        /*0018*/ 	.byte	0x03, 0x50
        /*001a*/ 	.short	0x0000


	//----- nvinfo : EIATTR_MAXREG_COUNT
	.align		4
        /*001c*/ 	.byte	0x03, 0x1b
        /*001e*/ 	.short	0x0040


	//----- nvinfo : EIATTR_NUM_BARRIERS
	.align		4
        /*0020*/ 	.byte	0x02, 0x4c
        /*0022*/ 	.byte	0x01
	.zero		1


	//----- nvinfo : EIATTR_MERCURY_ISA_VERSION
	.align		4
        /*0024*/ 	.byte	0x03, 0x5f
        /*0026*/ 	.short	0x0101


	//----- nvinfo : EIATTR_COOP_GROUP_MASK_REGIDS
	.align		4
        /*0028*/ 	.byte	0x04, 0x29
        /*002a*/ 	.short	(.L_1691 - .L_1690)


	//   ....[0]....
.L_1690:
        /*002c*/ 	.word	0xffffffff


	//   ....[1]....
        /*0030*/ 	.word	0xffffffff


	//   ....[2]....
        /*0034*/ 	.word	0xffffffff


	//   ....[3]....
        /*0038*/ 	.word	0xffffffff


	//   ....[4]....
        /*003c*/ 	.word	0xffffffff


	//   ....[5]....
        /*0040*/ 	.word	0xffffffff


	//   ....[6]....
        /*0044*/ 	.word	0xffffffff


	//   ....[7]....
        /*0048*/ 	.word	0xffffffff


	//   ....[8]....
        /*004c*/ 	.word	0xffffffff


	//   ....[9]....
        /*0050*/ 	.word	0xffffffff


	//----- nvinfo : EIATTR_COOP_GROUP_INSTR_OFFSETS
	.align		4
.L_1691:
        /*0054*/ 	.byte	0x04, 0x28
        /*0056*/ 	.short	(.L_1693 - .L_1692)


	//   ....[0]....
.L_1692:
        /*0058*/ 	.word	0x000015e0


	//   ....[1]....
        /*005c*/ 	.word	0x000015f0


	//   ....[2]....
        /*0060*/ 	.word	0x00001620


	//   ....[3]....
        /*0064*/ 	.word	0x00001630


	//   ....[4]....
        /*0068*/ 	.word	0x00001660


	//   ....[5]....
        /*006c*/ 	.word	0x00001670


	//   ....[6]....
        /*0070*/ 	.word	0x000016b0


	//   ....[7]....
        /*0074*/ 	.word	0x000016e0


	//   ....[8]....
        /*0078*/ 	.word	0x00001710


	//   ....[9]....
        /*007c*/ 	.word	0x00001720


	//----- nvinfo : EIATTR_VRC_CTA_INIT_COUNT
	.align		4
.L_1693:
        /*0080*/ 	.byte	0x02, 0x4a
	.zero		1
	.zero		1


	//----- nvinfo : EIATTR_EXIT_INSTR_OFFSETS
	.align		4
        /*0084*/ 	.byte	0x04, 0x1c
        /*0086*/ 	.short	(.L_1695 - .L_1694)


	//   ....[0]....
.L_1694:
        /*0088*/ 	.word	0x00000060


	//   ....[1]....
        /*008c*/ 	.word	0x00001780


	//   ....[2]....
        /*0090*/ 	.word	0x000017b0


	//   ....[3]....
        /*0094*/ 	.word	0x00001850


	//----- nvinfo : EIATTR_MAX_THREADS
	.align		4
.L_1695:
        /*0098*/ 	.byte	0x04, 0x05
        /*009a*/ 	.short	(.L_1697 - .L_1696)
.L_1696:
        /*009c*/ 	.word	0x00000400
        /*00a0*/ 	.word	0x00000001
        /*00a4*/ 	.word	0x00000001


	//----- nvinfo : EIATTR_CRS_STACK_SIZE
	.align		4
.L_1697:
        /*00a8*/ 	.byte	0x04, 0x1e
        /*00aa*/ 	.short	(.L_1699 - .L_1698)
.L_1698:
        /*00ac*/ 	.word	0x00000000


	//----- nvinfo : EIATTR_CBANK_PARAM_SIZE
	.align		4
.L_1699:
        /*00b0*/ 	.byte	0x03, 0x19
        /*00b2*/ 	.short	0x0128


	//----- nvinfo : EIATTR_PARAM_CBANK
	.align		4
        /*00b4*/ 	.byte	0x04, 0x0a
        /*00b6*/ 	.short	(.L_1701 - .L_1700)
	.align		4
.L_1700:
        /*00b8*/ 	.word	index@(.nv.constant0._ZN10layer_norm22ln_bwd_finalize_kernelINS_22Kernel_traits_finalizeILj3072Ef13__nv_bfloat16fS2_fjLb0ELj1024ELj4ENS_18Kernel_traits_baseILj3072EfS2_fS2_fjLj1024EEEEELb0ELb0EEEvNS_9BwdParamsE)
        /*00bc*/ 	.short	0x0380
        /*00be*/ 	.short	0x0128


	//----- nvinfo : EIATTR_SW_WAR
	.align		4
.L_1701:
        /*00c0*/ 	.byte	0x04, 0x36
        /*00c2*/ 	.short	(.L_1703 - .L_1702)
.L_1702:
        /*00c4*/ 	.word	0x00000008
.L_1703:


//--------------------- .nv.info._ZN10layer_norm40ln_parallel_residual_bwd_finalize_kernelINS_22Kernel_traits_finalizeILj3072Ef13__nv_bfloat16fS2_fjLb0ELj1024ELj4ENS_18Kernel_traits_baseILj3072EfS2_fS2_fjLj1024EEEEELb0EEEvNS_9BwdParamsE --------------------------
	.section	.nv.info._ZN10layer_norm40ln_parallel_residual_bwd_finalize_kernelINS_22Kernel_traits_finalizeILj3072Ef13__nv_bfloat16fS2_fjLb0ELj1024ELj4ENS_18Kernel_traits_baseILj3072EfS2_fS2_fjLj1024EEEEELb0EEEvNS_9BwdParamsE,"",@"SHT_CUDA_INFO"
	.sectionflags	@""
	.align	4


	//----- nvinfo : EIATTR_CUDA_API_VERSION
	.align		4
        /*0000*/ 	.byte	0x04, 0x37
        /*0002*/ 	.short	(.L_1705 - .L_1704)
.L_1704:
        /*0004*/ 	.word	0x00000082


	//----- nvinfo : EIATTR_KPARAM_INFO
	.align		4
.L_1705:
        /*0008*/ 	.byte	0x04, 0x17
        /*000a*/ 	.short	(.L_1707 - .L_1706)
.L_1706:
        /*000c*/ 	.word	0x00000000
        /*0010*/ 	.short	0x0000
        /*0012*/ 	.short	0x0000
        /*0014*/ 	.byte	0x00, 0xf0, 0xa1, 0x04


	//----- nvinfo : EIATTR_SPARSE_MMA_MASK
	.align		4
.L_1707:
        /*0018*/ 	.byte	0x03, 0x50
        /*001a*/ 	.short	0x0000


	//----- nvinfo : EIATTR_MAXREG_COUNT
	.align		4
        /*001c*/ 	.byte	0x03, 0x1b
        /*001e*/ 	.short	0x0040


	//----- nvinfo : EIATTR_NUM_BARRIERS
	.align		4
        /*0020*/ 	.byte	0x02, 0x4c
        /*0022*/ 	.byte	0x01
	.zero		1


	//----- nvinfo : EIATTR_MERCURY_ISA_VERSION
	.align		4
        /*0024*/ 	.byte	0x03, 0x5f
        /*0026*/ 	.short	0x0101


	//----- nvinfo : EIATTR_COOP_GROUP_MASK_REGIDS
	.align		4
        /*0028*/ 	.byte	0x04, 0x29
        /*002a*/ 	.short	(.L_1709 - .L_1708)


	//   ....[0]....
.L_1708:
        /*002c*/ 	.word	0xffffffff


	//   ....[1]....
        /*0030*/ 	.word	0xffffffff


	//   ....[2]....
        /*0034*/ 	.word	0xffffffff


	//   ....[3]....
        /*0038*/ 	.word	0xffffffff


	//   ....[4]....
        /*003c*/ 	.word	0xffffffff


	//   ....[5]....
        /*0040*/ 	.word	0xffffffff


	//   ....[6]....
        /*0044*/ 	.word	0xffffffff


	//   ....[7]....
        /*0048*/ 	.word	0xffffffff


	//   ....[8]....
        /*004c*/ 	.word	0xffffffff


	//   ....[9]....
        /*0050*/ 	.word	0xffffffff


	//   ....[10]....
        /*0054*/ 	.word	0xffffffff


	//   ....[11]....
        /*0058*/ 	.word	0xffffffff


	//   ....[12]....
        /*005c*/ 	.word	0xffffffff


	//   ....[13]....
        /*0060*/ 	.word	0xffffffff


	//   ....[14]....
        /*0064*/ 	.word	0xffffffff


	//   ....[15]....
        /*0068*/ 	.word	0xffffffff


	//   ....[16]....
        /*006c*/ 	.word	0xffffffff


	//   ....[17]....
        /*0070*/ 	.word	0xffffffff


	//   ....[18]....
        /*0074*/ 	.word	0xffffffff


	//   ....[19]....
        /*0078*/ 	.word	0xffffffff


	//----- nvinfo : EIATTR_COOP_GROUP_INSTR_OFFSETS
	.align		4
.L_1709:
        /*007c*/ 	.byte	0x04, 0x28
        /*007e*/ 	.short	(.L_1711 - .L_1710)


	//   ....[0]....
.L_1710:
        /*0080*/ 	.word	0x000013b0


	//   ....[1]....
        /*0084*/ 	.word	0x000013c0


	//   ....[2]....
        /*0088*/ 	.word	0x000013d0


	//   ....[3]....
        /*008c*/ 	.word	0x000013e0


	//   ....[4]....
        /*0090*/ 	.word	0x00001410


	//   ....[5]....
        /*0094*/ 	.word	0x00001430


	//   ....[6]....
        /*0098*/ 	.word	0x00001450


	//   ....[7]....
        /*009c*/ 	.word	0x00001460


	//   ....[8]....
        /*00a0*/ 	.word	0x000014a0


	//   ....[9]....
        /*00a4*/ 	.word	0x000014c0


	//   ....[10]....
        /*00a8*/ 	.word	0x000014d0


	//   ....[11]....
        /*00ac*/ 	.word	0x000014e0


	//   ....[12]....
        /*00b0*/ 	.word	0x00001510


	//   ....[13]....
        /*00b4*/ 	.word	0x00001530


	//   ....[14]....
        /*00b8*/ 	.word	0x00001550


	//   ....[15]....
        /*00bc*/ 	.word	0x00001560


	//   ....[16]....
        /*00c0*/ 	.word	0x000015a0


	//   ....[17]....
        /*00c4*/ 	.word	0x000015d0


	//   ....[18]....
        /*00c8*/ 	.word	0x00001600


	//   ....[19]....
        /*00cc*/ 	.word	0x00001610


	//----- nvinfo : EIATTR_VRC_CTA_INIT_COUNT
	.align		4
.L_1711:
        /*00d0*/ 	.byte	0x02, 0x4a
	.zero		1
	.zero		1


	//----- nvinfo : EIATTR_EXIT_INSTR_OFFSETS
	.align		4
        /*00d4*/ 	.byte	0x04, 0x1c
        /*00d6*/ 	.short	(.L_1713 - .L_1712)


	//   ....[0]....
.L_1712:
        /*00d8*/ 	.word	0x00000060


	//   ....[1]....
        /*00dc*/ 	.word	0x000016b0


	//   ....[2]....
        /*00e0*/ 	.word	0x000016e0


	//   ....[3]....
        /*00e4*/ 	.word	0x00001800


	//----- nvinfo : EIATTR_MAX_THREADS
	.align		4
.L_1713:
        /*00e8*/ 	.byte	0x04, 0x05
        /*00ea*/ 	.short	(.L_1715 - .L_1714)
.L_1714:
        /*00ec*/ 	.word	0x00000400
        /*00f0*/ 	.word	0x00000001
        /*00f4*/ 	.word	0x00000001


	//----- nvinfo : EIATTR_CRS_STACK_SIZE
	.align		4
.L_1715:
        /*00f8*/ 	.byte	0x04, 0x1e
        /*00fa*/ 	.short	(.L_1717 - .L_1716)
.L_1716:
        /*00fc*/ 	.word	0x00000000


	//----- nvinfo : EIATTR_CBANK_PARAM_SIZE
	.align		4
.L_1717:
        /*0100*/ 	.byte	0x03, 0x19
        /*0102*/ 	.short	0x0128


	//----- nvinfo : EIATTR_PARAM_CBANK
	.align		4
        /*0104*/ 	.byte	0x04, 0x0a
        /*0106*/ 	.short	(.L_1719 - .L_1718)
	.align		4
.L_1718:
        /*0108*/ 	.word	index@(.nv.constant0._ZN10layer_norm40ln_parallel_residual_bwd_finalize_kernelINS_22Kernel_traits_finalizeILj3072Ef13__nv_bfloat16fS2_fjLb0ELj1024ELj4ENS_18Kernel_traits_baseILj3072EfS2_fS2_fjLj1024EEEEELb0EEEvNS_9BwdParamsE)
        /*010c*/ 	.short	0x0380
        /*010e*/ 	.short	0x0128


	//----- nvinfo : EIATTR_SW_WAR
	.align		4
.L_1719:
        /*0110*/ 	.byte	0x04, 0x36
        /*0112*/ 	.short	(.L_1721 - .L_1720)
.L_1720:
        /*0114*/ 	.word	0x00000008
.L_1721:


//--------------------- .nv.info._ZN10layer_norm31ln_parallel_residual_bwd_kernelINS_13Kernel_traitsIf13__nv_bfloat16fS2_fjLj3072ELj1ELj1ELj4ELj16ENS_18Kernel_traits_baseILj3072EfS2_fS2_fjLj128EEEEELb1ELb1ELb0EEEvNS_9BwdParamsE --------------------------
	.section	.nv.info._ZN10layer_norm31ln_parallel_residual_bwd_kernelINS_13Kernel_traitsIf13__nv_bfloat16fS2_fjLj3072ELj1ELj1ELj4ELj16ENS_18Kernel_traits_baseILj3072EfS2_fS2_fjLj128EEEEELb1ELb1ELb0EEEvNS_9BwdParamsE,"",@"SHT_CUDA_INFO"
	.sectionflags	@""
	.align	4


	//----- nvinfo : EIATTR_CUDA_API_VERSION
	.align		4
        /*0000*/ 	.byte	0x04, 0x37
        /*0002*/ 	.short	(.L_1723 - .L_1722)
.L_1722:
        /*0004*/ 	.word	0x00000082


	//----- nvinfo : EIATTR_KPARAM_INFO
	.align		4
.L_1723:
        /*0008*/ 	.byte	0x04, 0x17
        /*000a*/ 	.short	(.L_1725 - .L_1724)
.L_1724:
        /*000c*/ 	.word	0x00000000
        /*0010*/ 	.short	0x0000
        /*0012*/ 	.short	0x0000
        /*0014*/ 	.byte	0x00, 0xf0, 0xa1, 0x04


	//----- nvinfo : EIATTR_SPARSE_MMA_MASK
	.align		4
.L_1725:
        /*0018*/ 	.byte	0x03, 0x50
        /*001a*/ 	.short	0x0000


	//----- nvinfo : EIATTR_MAXREG_COUNT
	.align		4
        /*001c*/ 	.byte	0x03, 0x1b
        /*001e*/ 	.short	0x00ff


	//----- nvinfo : EIATTR_NUM_BARRIERS
	.align		4
        /*0020*/ 	.byte	0x02, 0x4c
        /*0022*/ 	.byte	0x01
	.zero		1


	//----- nvinfo : EIATTR_MERCURY_ISA_VERSION
	.align		4
        /*0024*/ 	.byte	0x03, 0x5f
        /*0026*/ 	.short	0x0101


	//----- nvinfo : EIATTR_COOP_GROUP_MASK_REGIDS
	.align		4
        /*0028*/ 	.byte	0x04, 0x29
        /*002a*/ 	.short	(.L_1727 - .L_1726)


	//   ....[0]....
.L_1726:
        /*002c*/ 	.word	0xffffffff


	//   ....[1]....
        /*0030*/ 	.word	0xffffffff


	//   ....[2]....
        /*0034*/ 	.word	0xffffffff


	//   ....[3]....
        /*0038*/ 	.word	0xffffffff


	//   ....[4]....
        /*003c*/ 	.word	0xffffffff


	//   ....[5]....
        /*0040*/ 	.word	0xffffffff


	//   ....[6]....
        /*0044*/ 	.word	0xffffffff


	//   ....[7]....
        /*0048*/ 	.word	0xffffffff


	//   ....[8]....
        /*004c*/ 	.word	0xffffffff


	//   ....[9]....
        /*0050*/ 	.word	0xffffffff


	//----- nvinfo : EIATTR_COOP_GROUP_INSTR_OFFSETS
	.align		4
.L_1727:
        /*0054*/ 	.byte	0x04, 0x28
        /*0056*/ 	.short	(.L_1729 - .L_1728)


	//   ....[0]....
.L_1728:
        /*0058*/ 	.word	0x000017f0


	//   ....[1]....
        /*005c*/ 	.word	0x00001810


	//   ....[2]....
        /*0060*/ 	.word	0x00001850


	//   ....[3]....
        /*0064*/ 	.word	0x00001860


	//   ....[4]....
        /*0068*/ 	.word	0x000018a0


	//   ....[5]....
        /*006c*/ 	.word	0x000018b0


	//   ....[6]....
        /*0070*/ 	.word	0x000018e0


	//   ....[7]....
        /*0074*/ 	.word	0x000018f0


	//   ....[8]....
        /*0078*/ 	.word	0x00001920


	//   ....[9]....
        /*007c*/ 	.word	0x00001930


	//----- nvinfo : EIATTR_VRC_CTA_INIT_COUNT
	.align		4
.L_1729:
        /*0080*/ 	.byte	0x02, 0x4a
	.zero		1
	.zero		1


	//----- nvinfo : EIATTR_EXIT_INSTR_OFFSETS
	.align		4
        /*0084*/ 	.byte	0x04, 0x1c
        /*0086*/ 	.short	(.L_1731 - .L_1730)


	//   ....[0]....
.L_1730:
        /*0088*/ 	.word	0x00008580


	//   ....[1]....
        /*008c*/ 	.word	0x00008620


	//----- nvinfo : EIATTR_MAX_THREADS
	.align		4
.L_1731:
        /*0090*/ 	.byte	0x04, 0x05
        /*0092*/ 	.short	(.L_1733 - .L_1732)
.L_1732:
        /*0094*/ 	.word	0x00000080
        /*0098*/ 	.word	0x00000001
        /*009c*/ 	.word	0x00000001


	//----- nvinfo : EIATTR_CRS_STACK_SIZE
	.align		4
.L_1733:
        /*00a0*/ 	.byte	0x04, 0x1e
        /*00a2*/ 	.short	(.L_1735 - .L_1734)
.L_1734:
        /*00a4*/ 	.word	0x00000000


	//----- nvinfo : EIATTR_CBANK_PARAM_SIZE
	.align		4
.L_1735:
        /*00a8*/ 	.byte	0x03, 0x19
        /*00aa*/ 	.short	0x0128


	//----- nvinfo : EIATTR_PARAM_CBANK
	.align		4
        /*00ac*/ 	.byte	0x04, 0x0a
        /*00ae*/ 	.short	(.L_1737 - .L_1736)
	.align		4
.L_1736:
        /*00b0*/ 	.word	index@(.nv.constant0._ZN10layer_norm31ln_parallel_residual_bwd_kernelINS_13Kernel_traitsIf13__nv_bfloat16fS2_fjLj3072ELj1ELj1ELj4ELj16ENS_18Kernel_traits_baseILj3072EfS2_fS2_fjLj128EEEEELb1ELb1ELb0EEEvNS_9BwdParamsE)
        /*00b4*/ 	.short	0x0380
        /*00b6*/ 	.short	0x0128


	//----- nvinfo : EIATTR_SW_WAR
	.align		4
.L_1737:
        /*00b8*/ 	.byte	0x04, 0x36
        /*00ba*/ 	.short	(.L_1739 - .L_1738)
.L_1738:
        /*00bc*/ 	.word	0x00000008
.L_1739:


//--------------------- .nv.info._ZN10layer_norm22ln_bwd_finalize_kernelINS_22Kernel_traits_finalizeILj3072Ef13__nv_bfloat16fS2_fjLb0ELj1024ELj4ENS_18Kernel_traits_baseILj3072EfS2_fS2_fjLj1024EEEEELb0ELb1EEEvNS_9BwdParamsE --------------------------
	.section	.nv.info._ZN10layer_norm22ln_bwd_finalize_kernelINS_22Kernel_traits_finalizeILj3072Ef13__nv_bfloat16fS2_fjLb0ELj1024ELj4ENS_18Kernel_traits_baseILj3072EfS2_fS2_fjLj1024EEEEELb0ELb1EEEvNS_9BwdParamsE,"",@"SHT_CUDA_INFO"
	.sectionflags	@""
	.align	4


	//----- nvinfo : EIATTR_CUDA_API_VERSION
	.align		4
        /*0000*/ 	.byte	0x04, 0x37
        /*0002*/ 	.short	(.L_1741 - .L_1740)
.L_1740:
        /*0004*/ 	.word	0x00000082


	//----- nvinfo : EIATTR_KPARAM_INFO
	.align		4
.L_1741:
        /*0008*/ 	.byte	0x04, 0x17
        /*000a*/ 	.short	(.L_1743 - .L_1742)
.L_1742:
        /*000c*/ 	.word	0x00000000
        /*0010*/ 	.short	0x0000
        /*0012*/ 	.short	0x0000
        /*0014*/ 	.byte	0x00, 0xf0, 0xa1, 0x04


	//----- nvinfo : EIATTR_SPARSE_MMA_MASK
	.align		4
.L_1743:
        /*0018*/ 	.byte	0x03, 0x50
        /*001a*/ 	.short	0x0000


	//----- nvinfo : EIATTR_MAXREG_COUNT
	.align		4
        /*001c*/ 	.byte	0x03, 0x1b
        /*001e*/ 	.short	0x0040


	//----- nvinfo : EIATTR_NUM_BARRIERS
	.align		4
        /*0020*/ 	.byte	0x02, 0x4c
        /*0022*/ 	.byte	0x01
	.zero		1


	//----- nvinfo : EIATTR_MERCURY_ISA_VERSION
	.align		4
        /*0024*/ 	.byte	0x03, 0x5f
        /*0026*/ 	.short	0x0101


	//----- nvinfo : EIATTR_COOP_GROUP_MASK_REGIDS
	.align		4
        /*0028*/ 	.byte	0x04, 0x29
        /*002a*/ 	.short	(.L_1745 - .L_1744)


	//   ....[0]....
.L_1744:
        /*002c*/ 	.word	0xffffffff


	//   ....[1]....
        /*0030*/ 	.word	0xffffffff


	//   ....[2]....
        /*0034*/ 	.word	0xffffffff


	//   ....[3]....
        /*0038*/ 	.word	0xffffffff


	//   ....[4]....
        /*003c*/ 	.word	0xffffffff


	//   ....[5]....
        /*0040*/ 	.word	0xffffffff


	//   ....[6]....
        /*0044*/ 	.word	0xffffffff


	//   ....[7]....
        /*0048*/ 	.word	0xffffffff


	//   ....[8]....
        /*004c*/ 	.word	0xffffffff


	//   ....[9]....
        /*0050*/ 	.word	0xffffffff


	//----- nvinfo : EIATTR_COOP_GROUP_INSTR_OFFSETS
	.align		4
.L_1745:
        /*0054*/ 	.byte	0x04, 0x28
        /*0056*/ 	.short	(.L_1747 - .L_1746)


	//   ....[0]....
.L_1746:
        /*0058*/ 	.word	0x00001630


	//   ....[1]....
        /*005c*/ 	.word	0x00001640


	//   ....[2]....
        /*0060*/ 	.word	0x00001670


	//   ....[3]....
        /*0064*/ 	.word	0x00001680


	//   ....[4]....
        /*0068*/ 	.word	0x000016b0


	//   ....[5]....
        /*006c*/ 	.word	0x000016c0


	//   ....[6]....
        /*0070*/ 	.word	0x000016f0


	//   ....[7]....
        /*0074*/ 	.word	0x00001710


	//   ....[8]....
        /*0078*/ 	.word	0x00001740


	//   ....[9]....
        /*007c*/ 	.word	0x00001750


	//----- nvinfo : EIATTR_VRC_CTA_INIT_COUNT
	.align		4
.L_1747:
        /*0080*/ 	.byte	0x02, 0x4a
	.zero		1
	.zero		1


	//----- nvinfo : EIATTR_EXIT_INSTR_OFFSETS
	.align		4
        /*0084*/ 	.byte	0x04, 0x1c
        /*0086*/ 	.short	(.L_1749 - .L_1748)


	//   ....[0]....
.L_1748:
        /*0088*/ 	.word	0x00000070


	//   ....[1]....
        /*008c*/ 	.word	0x000017b0


	//   ....[2]....
        /*0090*/ 	.word	0x00001860


	//----- nvinfo : EIATTR_MAX_THREADS
	.align		4
.L_1749:
        /*0094*/ 	.byte	0x04, 0x05
        /*0096*/ 	.short	(.L_1751 - .L_1750)
.L_1750:
        /*0098*/ 	.word	0x00000400
        /*009c*/ 	.word	0x00000001
        /*00a0*/ 	.word	0x00000001


	//----- nvinfo : EIATTR_CRS_STACK_SIZE
	.align		4
.L_1751:
        /*00a4*/ 	.byte	0x04, 0x1e
        /*00a6*/ 	.short	(.L_1753 - .L_1752)
.L_1752:
        /*00a8*/ 	.word	0x00000000


	//----- nvinfo : EIATTR_CBANK_PARAM_SIZE
	.align		4
.L_1753:
        /*00ac*/ 	.byte	0x03, 0x19
        /*00ae*/ 	.short	0x0128


	//----- nvinfo : EIATTR_PARAM_CBANK
	.align		4
        /*00b0*/ 	.byte	0x04, 0x0a
        /*00b2*/ 	.short	(.L_1755 - .L_1754)
	.align		4
.L_1754:
        /*00b4*/ 	.word	index@(.nv.constant0._ZN10layer_norm22ln_bwd_finalize_kernelINS_22Kernel_traits_finalizeILj3072Ef13__nv_bfloat16fS2_fjLb0ELj1024ELj4ENS_18Kernel_traits_baseILj3072EfS2_fS2_fjLj1024EEEEELb0ELb1EEEvNS_9BwdParamsE)
        /*00b8*/ 	.short	0x0380
        /*00ba*/ 	.short	0x0128


	//----- nvinfo : EIATTR_SW_WAR
	.align		4
.L_1755:
        /*00bc*/ 	.byte	0x04, 0x36
        /*00be*/ 	.short	(.L_1757 - .L_1756)
.L_1756:
        /*00c0*/ 	.word	0x00000008
.L_1757:


//--------------------- .nv.info._ZN10layer_norm40ln_parallel_residual_bwd_finalize_kernelINS_22Kernel_traits_finalizeILj3072Ef13__nv_bfloat16fS2_fjLb0ELj1024ELj4ENS_18Kernel_traits_baseILj3072EfS2_fS2_fjLj1024EEEEELb1EEEvNS_9BwdParamsE --------------------------
	.section	.nv.info._ZN10layer_norm40ln_parallel_residual_bwd_finalize_kernelINS_22Kernel_traits_finalizeILj3072Ef13__nv_bfloat16fS2_fjLb0ELj1024ELj4ENS_18Kernel_traits_baseILj3072EfS2_fS2_fjLj1024EEEEELb1EEEvNS_9BwdParamsE,"",@"SHT_CUDA_INFO"
	.sectionflags	@""
	.align	4


	//----- nvinfo : EIATTR_CUDA_API_VERSION
	.align		4
        /*0000*/ 	.byte	0x04, 0x37
        /*0002*/ 	.short	(.L_1759 - .L_1758)
.L_1758:
        /*0004*/ 	.word	0x00000082


	//----- nvinfo : EIATTR_KPARAM_INFO
	.align		4
.L_1759:
        /*0008*/ 	.byte	0x04, 0x17
        /*000a*/ 	.short	(.L_1761 - .L_1760)
.L_1760:
        /*000c*/ 	.word	0x00000000
        /*0010*/ 	.short	0x0000
        /*0012*/ 	.short	0x0000
        /*0014*/ 	.byte	0x00, 0xf0, 0xa1, 0x04


	//----- nvinfo : EIATTR_SPARSE_MMA_MASK
	.align		4
.L_1761:
        /*0018*/ 	.byte	0x03, 0x50
        /*001a*/ 	.short	0x0000


	//----- nvinfo : EIATTR_MAXREG_COUNT
	.align		4
        /*001c*/ 	.byte	0x03, 0x1b
        /*001e*/ 	.short	0x0040


	//----- nvinfo : EIATTR_NUM_BARRIERS
	.align		4
        /*0020*/ 	.byte	0x02, 0x4c
        /*0022*/ 	.byte	0x01
	.zero		1


	//----- nvinfo : EIATTR_MERCURY_ISA_VERSION
	.align		4
        /*0024*/ 	.byte	0x03, 0x5f
        /*0026*/ 	.short	0x0101


	//----- nvinfo : EIATTR_COOP_GROUP_MASK_REGIDS
	.align		4
        /*0028*/ 	.byte	0x04, 0x29
        /*002a*/ 	.short	(.L_1763 - .L_1762)


	//   ....[0]....
.L_1762:
        /*002c*/ 	.word	0xffffffff


	//   ....[1]....
        /*0030*/ 	.word	0xffffffff


	//   ....[2]....
        /*0034*/ 	.word	0xffffffff


	//   ....[3]....
        /*0038*/ 	.word	0xffffffff


	//   ....[4]....
        /*003c*/ 	.word	0xffffffff


	//   ....[5]....
        /*0040*/ 	.word	0xffffffff


	//   ....[6]....
        /*0044*/ 	.word	0xffffffff


	//   ....[7]....
        /*0048*/ 	.word	0xffffffff


	//   ....[8]....
        /*004c*/ 	.word	0xffffffff


	//   ....[9]....
        /*0050*/ 	.word	0xffffffff


	//   ....[10]....
        /*0054*/ 	.word	0xffffffff


	//   ....[11]....
        /*0058*/ 	.word	0xffffffff


	//   ....[12]....
        /*005c*/ 	.word	0xffffffff


	//   ....[13]....
        /*0060*/ 	.word	0xffffffff


	//   ....[14]....
        /*0064*/ 	.word	0xffffffff


	//   ....[15]....
        /*0068*/ 	.word	0xffffffff


	//   ....[16]....
        /*006c*/ 	.word	0xffffffff


	//   ....[17]....
        /*0070*/ 	.word	0xffffffff


	//   ....[18]....
        /*0074*/ 	.word	0xffffffff


	//   ....[19]....
        /*0078*/ 	.word	0xffffffff


	//----- nvinfo : EIATTR_COOP_GROUP_INSTR_OFFSETS
	.align		4
.L_1763:
        /*007c*/ 	.byte	0x04, 0x28
        /*007e*/ 	.short	(.L_1765 - .L_1764)


	//   ....[0]....
.L_1764:
        /*0080*/ 	.word	0x00001410


	//   ....[1]....
        /*0084*/ 	.word	0x00001420


	//   ....[2]....
        /*0088*/ 	.word	0x00001430


	//   ....[3]....
        /*008c*/ 	.word	0x00001440


	//   ....[4]....
        /*0090*/ 	.word	0x00001470


	//   ....[5]....
        /*0094*/ 	.word	0x00001490


	//   ....[6]....
        /*0098*/ 	.word	0x000014b0


	//   ....[7]....
        /*009c*/ 	.word	0x000014c0


	//   ....[8]....
        /*00a0*/ 	.word	0x000014f0


	//   ....[9]....
        /*00a4*/ 	.word	0x00001510


	//   ....[10]....
        /*00a8*/ 	.word	0x00001530


	//   ....[11]....
        /*00ac*/ 	.word	0x00001540


	//   ....[12]....
        /*00b0*/ 	.word	0x00001570


	//   ....[13]....
        /*00b4*/ 	.word	0x00001590


	//   ....[14]....
        /*00b8*/ 	.word	0x000015b0


	//   ....[15]....
        /*00bc*/ 	.word	0x000015c0


	//   ....[16]....
        /*00c0*/ 	.word	0x000015f0


	//   ....[17]....
        /*00c4*/ 	.word	0x00001620


	//   ....[18]....
        /*00c8*/ 	.word	0x00001630


	//   ....[19]....
        /*00cc*/ 	.word	0x00001640


	//----- nvinfo : EIATTR_VRC_CTA_INIT_COUNT
	.align		4
.L_1765:
        /*00d0*/ 	.byte	0x02, 0x4a
	.zero		1
	.zero		1


	//----- nvinfo : EIATTR_EXIT_INSTR_OFFSETS
	.align		4
        /*00d4*/ 	.byte	0x04, 0x1c
        /*00d6*/ 	.short	(.L_1767 - .L_1766)


	//   ....[0]....
.L_1766:
        /*00d8*/ 	.word	0x00000060


	//   ....[1]....
        /*00dc*/ 	.word	0x000016e0


	//   ....[2]....
        /*00e0*/ 	.word	0x00001810


	//----- nvinfo : EIATTR_MAX_THREADS
	.align		4
.L_1767:
        /*00e4*/ 	.byte	0x04, 0x05
        /*00e6*/ 	.short	(.L_1769 - .L_1768)
.L_1768:
        /*00e8*/ 	.word	0x00000400
        /*00ec*/ 	.word	0x00000001
        /*00f0*/ 	.word	0x00000001


	//----- nvinfo : EIATTR_CRS_STACK_SIZE
	.align		4
.L_1769:
        /*00f4*/ 	.byte	0x04, 0x1e
        /*00f6*/ 	.short	(.L_1771 - .L_1770)
.L_1770:
        /*00f8*/ 	.word	0x00000000


	//----- nvinfo : EIATTR_CBANK_PARAM_SIZE
	.align		4
.L_1771:
        /*00fc*/ 	.byte	0x03, 0x19
        /*00fe*/ 	.short	0x0128


	//----- nvinfo : EIATTR_PARAM_CBANK
	.align		4
        /*0100*/ 	.byte	0x04, 0x0a
        /*0102*/ 	.short	(.L_1773 - .L_1772)
	.align		4
.L_1772:
        /*0104*/ 	.word	index@(.nv.constant0._ZN10layer_norm40ln_parallel_residual_bwd_finalize_kernelINS_22Kernel_traits_finalizeILj3072Ef13__nv_bfloat16fS2_fjLb0ELj1024ELj4ENS_18Kernel_traits_baseILj3072EfS2_fS2_fjLj1024EEEEELb1EEEvNS_9BwdParamsE)
        /*0108*/ 	.short	0x0380
        /*010a*/ 	.short	0x0128


	//----- nvinfo : EIATTR_SW_WAR
	.align		4
.L_1773:
        /*010c*/ 	.byte	0x04, 0x36
        /*010e*/ 	.short	(.L_1775 - .L_1774)
.L_1774:
        /*0110*/ 	.word	0x00000008
.L_1775:


//--------------------- .nv.info._ZN10layer_norm31ln_parallel_residual_bwd_kernelINS_13Kernel_traitsIf13__nv_bfloat16fS2_fjLj3072ELj1ELj1ELj4ELj16ENS_18Kernel_traits_baseILj3072EfS2_fS2_fjLj128EEEEELb1ELb1ELb1EEEvNS_9BwdParamsE --------------------------
	.section	.nv.info._ZN10layer_norm31ln_parallel_residual_bwd_kernelINS_13Kernel_traitsIf13__nv_bfloat16fS2_fjLj3072ELj1ELj1ELj4ELj16ENS_18Kernel_traits_baseILj3072EfS2_fS2_fjLj128EEEEELb1ELb1ELb1EEEvNS_9BwdParamsE,"",@"SHT_CUDA_INFO"
	.sectionflags	@""
	.align	4


	//----- nvinfo : EIATTR_CUDA_API_VERSION
	.align		4
        /*0000*/ 	.byte	0x04, 0x37
        /*0002*/ 	.short	(.L_1777 - .L_1776)
.L_1776:
        /*0004*/ 	.word	0x00000082


	//----- nvinfo : EIATTR_KPARAM_INFO
	.align		4
.L_1777:
        /*0008*/ 	.byte	0x04, 0x17
        /*000a*/ 	.short	(.L_1779 - .L_1778)
.L_1778:
        /*000c*/ 	.word	0x00000000
        /*0010*/ 	.short	0x0000
        /*0012*/ 	.short	0x0000
        /*0014*/ 	.byte	0x00, 0xf0, 0xa1, 0x04


	//----- nvinfo : EIATTR_SPARSE_MMA_MASK
	.align		4
.L_1779:
        /*0018*/ 	.byte	0x03, 0x50
        /*001a*/ 	.short	0x0000


	//----- nvinfo : EIATTR_MAXREG_COUNT
	.align		4
        /*001c*/ 	.byte	0x03, 0x1b
        /*001e*/ 	.short	0x00ff


	//----- nvinfo : EIATTR_NUM_BARRIERS
	.align		4
        /*0020*/ 	.byte	0x02, 0x4c
        /*0022*/ 	.byte	0x01
	.zero		1


	//----- nvinfo : EIATTR_MERCURY_ISA_VERSION
	.align		4
        /*0024*/ 	.byte	0x03, 0x5f
        /*0026*/ 	.short	0x0101


	//----- nvinfo : EIATTR_COOP_GROUP_MASK_REGIDS
	.align		4
        /*0028*/ 	.byte	0x04, 0x29
        /*002a*/ 	.short	(.L_1781 - .L_1780)


	//   ....[0]....
.L_1780:
        /*002c*/ 	.word	0xffffffff


	//   ....[1]....
        /*0030*/ 	.word	0xffffffff


	//   ....[2]....
        /*0034*/ 	.word	0xffffffff


	//   ....[3]....
        /*0038*/ 	.word	0xffffffff


	//   ....[4]....
        /*003c*/ 	.word	0xffffffff


	//   ....[5]....
        /*0040*/ 	.word	0xffffffff


	//   ....[6]....
        /*0044*/ 	.word	0xffffffff


	//   ....[7]....
        /*0048*/ 	.word	0xffffffff


	//   ....[8]....
        /*004c*/ 	.word	0xffffffff


	//   ....[9]....
        /*0050*/ 	.word	0xffffffff


	//----- nvinfo : EIATTR_COOP_GROUP_INSTR_OFFSETS
	.align		4
.L_1781:
        /*0054*/ 	.byte	0x04, 0x28
        /*0056*/ 	.short	(.L_1783 - .L_1782)


	//   ....[0]....
.L_1782:
        /*0058*/ 	.word	0x00001240


	//   ....[1]....
        /*005c*/ 	.word	0x00001250


	//   ....[2]....
        /*0060*/ 	.word	0x00001280


	//   ....[3]....
        /*0064*/ 	.word	0x00001290


	//   ....[4]....
        /*0068*/ 	.word	0x000012c0


	//   ....[5]....
        /*006c*/ 	.word	0x000012d0


	//   ....[6]....
        /*0070*/ 	.word	0x00001300


	//   ....[7]....
        /*0074*/ 	.word	0x00001310


	//   ....[8]....
        /*0078*/ 	.word	0x00001350


	//   ....[9]....
        /*007c*/ 	.word	0x00001360


	//----- nvinfo : EIATTR_VRC_CTA_INIT_COUNT
	.align		4
.L_1783:
        /*0080*/ 	.byte	0x02, 0x4a
	.zero		1
	.zero		1


	//----- nvinfo : EIATTR_EXIT_INSTR_OFFSETS
	.align		4
        /*0084*/ 	.byte	0x04, 0x1c
        /*0086*/ 	.short	(.L_1785 - .L_1784)


	//   ....[0]....
.L_1784:
        /*0088*/ 	.word	0x00007fd0


	//----- nvinfo : EIATTR_MAX_THREADS
	.align		4
.L_1785:
        /*008c*/ 	.byte	0x04, 0x05
        /*008e*/ 	.short	(.L_1787 - .L_1786)
.L_1786:
        /*0090*/ 	.word	0x00000080
        /*0094*/ 	.word	0x00000001
        /*0098*/ 	.word	0x00000001


	//----- nvinfo : EIATTR_CRS_STACK_SIZE
	.align		4
.L_1787:
        /*009c*/ 	.byte	0x04, 0x1e
        /*009e*/ 	.short	(.L_1789 - .L_1788)
.L_1788:
        /*00a0*/ 	.word	0x00000000


	//----- nvinfo : EIATTR_CBANK_PARAM_SIZE
	.align		4
.L_1789:
        /*00a4*/ 	.byte	0x03, 0x19
        /*00a6*/ 	.short	0x0128


	//----- nvinfo : EIATTR_PARAM_CBANK
	.align		4
        /*00a8*/ 	.byte	0x04, 0x0a
        /*00aa*/ 	.short	(.L_1791 - .L_1790)
	.align		4
.L_1790:
        /*00ac*/ 	.word	index@(.nv.constant0._ZN10layer_norm31ln_parallel_residual_bwd_kernelINS_13Kernel_traitsIf13__nv_bfloat16fS2_fjLj3072ELj1ELj1ELj4ELj16ENS_18Kernel_traits_baseILj3072EfS2_fS2_fjLj128EEEEELb1ELb1ELb1EEEvNS_9BwdParamsE)
        /*00b0*/ 	.short	0x0380
        /*00b2*/ 	.short	0x0128


	//----- nvinfo : EIATTR_SW_WAR
	.align		4
.L_1791:
        /*00b4*/ 	.byte	0x04, 0x36
        /*00b6*/ 	.short	(.L_1793 - .L_1792)
.L_1792:
        /*00b8*/ 	.word	0x00000008
.L_1793:


//--------------------- .nv.info._ZN10layer_norm31ln_parallel_residual_bwd_kernelINS_13Kernel_traitsIf6__halfS2_S2_fjLj3072ELj1ELj1ELj4ELj16ENS_18Kernel_traits_baseILj3072EfS2_S2_S2_fjLj128EEEEELb0ELb0ELb0EEEvNS_9BwdParamsE --------------------------
	.section	.nv.info._ZN10layer_norm31ln_parallel_residual_bwd_kernelINS_13Kernel_traitsIf6__halfS2_S2_fjLj3072ELj1ELj1ELj4ELj16ENS_18Kernel_traits_baseILj3072EfS2_S2_S2_fjLj128EEEEELb0ELb0ELb0EEEvNS_9BwdParamsE,"",@"SHT_CUDA_INFO"
	.sectionflags	@""
	.align	4


	//----- nvinfo : EIATTR_CUDA_API_VERSION
	.align		4
        /*0000*/ 	.byte	0x04, 0x37
        /*0002*/ 	.short	(.L_1795 - .L_1794)
.L_1794:
        /*0004*/ 	.word	0x00000082


	//----- nvinfo : EIATTR_KPARAM_INFO
	.align		4
.L_1795:
        /*0008*/ 	.byte	0x04, 0x17
        /*000a*/ 	.short	(.L_1797 - .L_1796)
.L_1796:
        /*000c*/ 	.word	0x00000000
        /*0010*/ 	.short	0x0000
        /*0012*/ 	.short	0x0000
        /*0014*/ 	.byte	0x00, 0xf0, 0xa1, 0x04


	//----- nvinfo : EIATTR_SPARSE_MMA_MASK
	.align		4
.L_1797:
        /*0018*/ 	.byte	0x03, 0x50
        /*001a*/ 	.short	0x0000


	//----- nvinfo : EIATTR_MAXREG_COUNT
	.align		4
        /*001c*/ 	.byte	0x03, 0x1b
        /*001e*/ 	.short	0x00ff


	//----- nvinfo : EIATTR_NUM_BARRIERS
	.align		4
        /*0020*/ 	.byte	0x02, 0x4c
        /*0022*/ 	.byte	0x01
	.zero		1


	//----- nvinfo : EIATTR_MERCURY_ISA_VERSION
	.align		4
        /*0024*/ 	.byte	0x03, 0x5f
        /*0026*/ 	.short	0x0101


	//----- nvinfo : EIATTR_COOP_GROUP_MASK_REGIDS
	.align		4
        /*0028*/ 	.byte	0x04, 0x29
        /*002a*/ 	.short	(.L_1799 - .L_1798)


	//   ....[0]....
.L_1798:
        /*002c*/ 	.word	0xffffffff


	//   ....[1]....
        /*0030*/ 	.word	0xffffffff


	//   ....[2]....
        /*0034*/ 	.word	0xffffffff


	//   ....[3]....
        /*0038*/ 	.word	0xffffffff


	//   ....[4]....
        /*003c*/ 	.word	0xffffffff


	//   ....[5]....
        /*0040*/ 	.word	0xffffffff


	//   ....[6]....
        /*0044*/ 	.word	0xffffffff


	//   ....[7]....
        /*0048*/ 	.word	0xffffffff


	//   ....[8]....
        /*004c*/ 	.word	0xffffffff


	//   ....[9]....
        /*0050*/ 	.word	0xffffffff


	//----- nvinfo : EIATTR_COOP_GROUP_INSTR_OFFSETS
	.align		4
.L_1799:
        /*0054*/ 	.byte	0x04, 0x28
        /*0056*/ 	.short	(.L_1801 - .L_1800)


	//   ....[0]....
.L_1800:
        /*0058*/ 	.word	0x00002120


	//   ....[1]....
        /*005c*/ 	.word	0x00002140


	//   ....[2]....
        /*0060*/ 	.word	0x00002180


	//   ....[3]....
        /*0064*/ 	.word	0x00002190


	//   ....[4]....
        /*0068*/ 	.word	0x000021d0


	//   ....[5]....
        /*006c*/ 	.word	0x000021e0


	//   ....[6]....
        /*0070*/ 	.word	0x00002210


	//   ....[7]....
        /*0074*/ 	.word	0x00002220


	//   ....[8]....
        /*0078*/ 	.word	0x00002250


	//   ....[9]....
        /*007c*/ 	.word	0x00002260


	//----- nvinfo : EIATTR_VRC_CTA_INIT_COUNT
	.align		4
.L_1801:
        /*0080*/ 	.byte	0x02, 0x4a
	.zero		1
	.zero		1


	//----- nvinfo : EIATTR_EXIT_INSTR_OFFSETS
	.align		4
        /*0084*/ 	.byte	0x04, 0x1c
        /*0086*/ 	.short	(.L_1803 - .L_1802)


	//   ....[0]....
.L_1802:
        /*0088*/ 	.word	0x00006690


	//   ....[1]....
        /*008c*/ 	.word	0x000067a0


	//----- nvinfo : EIATTR_MAX_THREADS
	.align		4
.L_1803:
        /*0090*/ 	.byte	0x04, 0x05
        /*0092*/ 	.short	(.L_1805 - .L_1804)
.L_1804:
        /*0094*/ 	.word	0x00000080
        /*0098*/ 	.word	0x00000001
        /*009c*/ 	.word	0x00000001


	//----- nvinfo : EIATTR_CRS_STACK_SIZE
	.align		4
.L_1805:
        /*00a0*/ 	.byte	0x04, 0x1e
        /*00a2*/ 	.short	(.L_1807 - .L_1806)
.L_1806:
        /*00a4*/ 	.word	0x00000000


	//----- nvinfo : EIATTR_CBANK_PARAM_SIZE
	.align		4
.L_1807:
        /*00a8*/ 	.byte	0x03, 0x19
        /*00aa*/ 	.short	0x0128


	//----- nvinfo : EIATTR_PARAM_CBANK
	.align		4
        /*00ac*/ 	.byte	0x04, 0x0a
        /*00ae*/ 	.short	(.L_1809 - .L_1808)
	.align		4
.L_1808:
        /*00b0*/ 	.word	index@(.nv.constant0._ZN10layer_norm31ln_parallel_residual_bwd_kernelINS_13Kernel_traitsIf6__halfS2_S2_fjLj3072ELj1ELj1ELj4ELj16ENS_18Kernel_traits_baseILj3072EfS2_S2_S2_fjLj128EEEEELb0ELb0ELb0EEEvNS_9BwdParamsE)
        /*00b4*/ 	.short	0x0380
        /*00b6*/ 	.short	0x0128


	//----- nvinfo : EIATTR_SW_WAR
	.align		4
.L_1809:
        /*00b8*/ 	.byte	0x04, 0x36
        /*00ba*/ 	.short	(.L_1811 - .L_1810)
.L_1810:
        /*00bc*/ 	.word	0x00000008
.L_1811:


//--------------------- .nv.info._ZN10layer_norm31ln_parallel_residual_bwd_kernelINS_13Kernel_traitsIf6__halfS2_S2_fjLj3072ELj1ELj1ELj4ELj16ENS_18Kernel_traits_baseILj3072EfS2_S2_S2_fjLj128EEEEELb0ELb0ELb1EEEvNS_9BwdParamsE --------------------------
	.section	.nv.info._ZN10layer_norm31ln_parallel_residual_bwd_kernelINS_13Kernel_traitsIf6__halfS2_S2_fjLj3072ELj1ELj1ELj4ELj16ENS_18Kernel_traits_baseILj3072EfS2_S2_S2_fjLj128EEEEELb0ELb0ELb1EEEvNS_9BwdParamsE,"",@"SHT_CUDA_INFO"
	.sectionflags	@""
	.align	4


	//----- nvinfo : EIATTR_CUDA_API_VERSION
	.align		4
        /*0000*/ 	.byte	0x04, 0x37
        /*0002*/ 	.short	(.L_1813 - .L_1812)
.L_1812:
        /*0004*/ 	.word	0x00000082


	//----- nvinfo : EIATTR_KPARAM_INFO
	.align		4
.L_1813:
        /*0008*/ 	.byte	0x04, 0x17
        /*000a*/ 	.short	(.L_1815 - .L_1814)
.L_1814:
        /*000c*/ 	.word	0x00000000
        /*0010*/ 	.short	0x0000
        /*0012*/ 	.short	0x0000
        /*0014*/ 	.byte	0x00, 0xf0, 0xa1, 0x04


	//----- nvinfo : EIATTR_SPARSE_MMA_MASK
	.align		4
.L_1815:
        /*0018*/ 	.byte	0x03, 0x50
        /*001a*/ 	.short	0x0000


	//----- nvinfo : EIATTR_MAXREG_COUNT
	.align		4
        /*001c*/ 	.byte	0x03, 0x1b
        /*001e*/ 	.short	0x00ff


	//----- nvinfo : EIATTR_NUM_BARRIERS
	.align		4
        /*0020*/ 	.byte	0x02, 0x4c
        /*0022*/ 	.byte	0x01
	.zero		1


	//----- nvinfo : EIATTR_MERCURY_ISA_VERSION
	.align		4
        /*0024*/ 	.byte	0x03, 0x5f
        /*0026*/ 	.short	0x0101


	//----- nvinfo : EIATTR_COOP_GROUP_MASK_REGIDS
	.align		4
        /*0028*/ 	.byte	0x04, 0x29
        /*002a*/ 	.short	(.L_1817 - .L_1816)


	//   ....[0]....
.L_1816:
        /*002c*/ 	.word	0xffffffff


	//   ....[1]....
        /*0030*/ 	.word	0xffffffff


	//   ....[2]....
        /*0034*/ 	.word	0xffffffff


	//   ....[3]....
        /*0038*/ 	.word	0xffffffff


	//   ....[4]....
        /*003c*/ 	.word	0xffffffff


	//   ....[5]....
        /*0040*/ 	.word	0xffffffff


	//   ....[6]....
        /*0044*/ 	.word	0xffffffff


	//   ....[7]....
        /*0048*/ 	.word	0xffffffff


	//   ....[8]....
        /*004c*/ 	.word	0xffffffff


	//   ....[9]....
        /*0050*/ 	.word	0xffffffff


	//----- nvinfo : EIATTR_COOP_GROUP_INSTR_OFFSETS
	.align		4
.L_1817:
        /*0054*/ 	.byte	0x04, 0x28
        /*0056*/ 	.short	(.L_1819 - .L_1818)


	//   ....[0]....
.L_1818:
        /*0058*/ 	.word	0x00001a30


	//   ....[1]....
        /*005c*/ 	.word	0x00001ad0


	//   ....[2]....
        /*0060*/ 	.word	0x00001af0


	//   ....[3]....
        /*0064*/ 	.word	0x00001b10


	//   ....[4]....
        /*0068*/ 	.word	0x00001b30


	//   ....[5]....
        /*006c*/ 	.word	0x00001b60


	//   ....[6]....
        /*0070*/ 	.word	0x00001b70


	//   ....[7]....
        /*0074*/ 	.word	0x00001ba0


	//   ....[8]....
        /*0078*/ 	.word	0x00001be0


	//   ....[9]....
        /*007c*/ 	.word	0x00001c00


	//----- nvinfo : EIATTR_VRC_CTA_INIT_COUNT
	.align		4
.L_1819:
        /*0080*/ 	.byte	0x02, 0x4a
	.zero		1
	.zero		1


	//----- nvinfo : EIATTR_EXIT_INSTR_OFFSETS
	.align		4
        /*0084*/ 	.byte	0x04, 0x1c
        /*0086*/ 	.short	(.L_1821 - .L_1820)


	//   ....[0]....
.L_1820:
        /*0088*/ 	.word	0x000065e0


	//----- nvinfo : EIATTR_MAX_THREADS
	.align		4
.L_1821:
        /*008c*/ 	.byte	0x04, 0x05
        /*008e*/ 	.short	(.L_1823 - .L_1822)
.L_1822:
        /*0090*/ 	.word	0x00000080
        /*0094*/ 	.word	0x00000001
        /*0098*/ 	.word	0x00000001


	//----- nvinfo : EIATTR_CRS_STACK_SIZE
	.align		4
.L_1823:
        /*009c*/ 	.byte	0x04, 0x1e
        /*009e*/ 	.short	(.L_1825 - .L_1824)
.L_1824:
        /*00a0*/ 	.word	0x00000000


	//----- nvinfo : EIATTR_CBANK_PARAM_SIZE
	.align		4
.L_1825:
        /*00a4*/ 	.byte	0x03, 0x19
        /*00a6*/ 	.short	0x0128


	//----- nvinfo : EIATTR_PARAM_CBANK
	.align		4
        /*00a8*/ 	.byte	0x04, 0x0a
        /*00aa*/ 	.short	(.L_1827 - .L_1826)
	.align		4
.L_1826:
        /*00ac*/ 	.word	index@(.nv.constant0._ZN10layer_norm31ln_parallel_residual_bwd_kernelINS_13Kernel_traitsIf6__halfS2_S2_fjLj3072ELj1ELj1ELj4ELj16ENS_18Kernel_traits_baseILj3072EfS2_S2_S2_fjLj128EEEEELb0ELb0ELb1EEEvNS_9BwdParamsE)
        /*00b0*/ 	.short	0x0380
        /*00b2*/ 	.short	0x0128


	//----- nvinfo : EIATTR_SW_WAR
	.align		4
.L_1827:
        /*00b4*/ 	.byte	0x04, 0x36
        /*00b6*/ 	.short	(.L_1829 - .L_1828)
.L_1828:
        /*00b8*/ 	.word	0x00000008
.L_1829:


//--------------------- .nv.info._ZN10layer_norm31ln_parallel_residual_bwd_kernelINS_13Kernel_traitsIf6__halfS2_S2_fjLj3072ELj1ELj1ELj4ELj16ENS_18Kernel_traits_baseILj3072EfS2_S2_S2_fjLj128EEEEELb0ELb1ELb0EEEvNS_9BwdParamsE --------------------------
	.section	.nv.info._ZN10layer_norm31ln_parallel_residual_bwd_kernelINS_13Kernel_traitsIf6__halfS2_S2_fjLj3072ELj1ELj1ELj4ELj16ENS_18Kernel_traits_baseILj3072EfS2_S2_S2_fjLj128EEEEELb0ELb1ELb0EEEvNS_9BwdParamsE,"",@"SHT_CUDA_INFO"
	.sectionflags	@""
	.align	4


	//----- nvinfo : EIATTR_CUDA_API_VERSION
	.align		4
        /*0000*/ 	.byte	0x04, 0x37
        /*0002*/ 	.short	(.L_1831 - .L_1830)
.L_1830:
        /*0004*/ 	.word	0x00000082


	//----- nvinfo : EIATTR_KPARAM_INFO
	.align		4
.L_1831:
        /*0008*/ 	.byte	0x04, 0x17
        /*000a*/ 	.short	(.L_1833 - .L_1832)
.L_1832:
        /*000c*/ 	.word	0x00000000
        /*0010*/ 	.short	0x0000
        /*0012*/ 	.short	0x0000
        /*0014*/ 	.byte	0x00, 0xf0, 0xa1, 0x04


	//----- nvinfo : EIATTR_SPARSE_MMA_MASK
	.align		4
.L_1833:
        /*0018*/ 	.byte	0x03, 0x50
        /*001a*/ 	.short	0x0000


	//----- nvinfo : EIATTR_MAXREG_COUNT
	.align		4
        /*001c*/ 	.byte	0x03, 0x1b
        /*001e*/ 	.short	0x00ff


	//----- nvinfo : EIATTR_NUM_BARRIERS
	.align		4
        /*0020*/ 	.byte	0x02, 0x4c
        /*0022*/ 	.byte	0x01
	.zero		1


	//----- nvinfo : EIATTR_MERCURY_ISA_VERSION
	.align		4
        /*0024*/ 	.byte	0x03, 0x5f
        /*0026*/ 	.short	0x0101


	//----- nvinfo : EIATTR_COOP_GROUP_MASK_REGIDS
	.align		4
        /*0028*/ 	.byte	0x04, 0x29
        /*002a*/ 	.short	(.L_1835 - .L_1834)


	//   ....[0]....
.L_1834:
        /*002c*/ 	.word	0xffffffff


	//   ....[1]....
        /*0030*/ 	.word	0xffffffff


	//   ....[2]....
        /*0034*/ 	.word	0xffffffff


	//   ....[3]....
        /*0038*/ 	.word	0xffffffff


	//   ....[4]....
        /*003c*/ 	.word	0xffffffff


	//   ....[5]....
        /*0040*/ 	.word	0xffffffff


	//   ....[6]....
        /*0044*/ 	.word	0xffffffff


	//   ....[7]....
        /*0048*/ 	.word	0xffffffff


	//   ....[8]....
        /*004c*/ 	.word	0xffffffff


	//   ....[9]....
        /*0050*/ 	.word	0xffffffff


	//----- nvinfo : EIATTR_COOP_GROUP_INSTR_OFFSETS
	.align		4
.L_1835:
        /*0054*/ 	.byte	0x04, 0x28
        /*0056*/ 	.short	(.L_1837 - .L_1836)


	//   ....[0]....
.L_1836:
        /*0058*/ 	.word	0x00001740


	//   ....[1]....
        /*005c*/ 	.word	0x00001780


	//   ....[2]....
        /*0060*/ 	.word	0x00001840


	//   ....[3]....
        /*0064*/ 	.word	0x00001870


	//   ....[4]....
        /*0068*/ 	.word	0x000018d0


	//   ....[5]....
        /*006c*/ 	.word	0x000018f0


	//   ....[6]....
        /*0070*/ 	.word	0x00001950


	//   ....[7]....
        /*0074*/ 	.word	0x00001960


	//   ....[8]....
        /*0078*/ 	.word	0x00001990


	//   ....[9]....
        /*007c*/ 	.word	0x000019a0


	//----- nvinfo : EIATTR_VRC_CTA_INIT_COUNT
	.align		4
.L_1837:
        /*0080*/ 	.byte	0x02, 0x4a
	.zero		1
	.zero		1


	//----- nvinfo : EIATTR_EXIT_INSTR_OFFSETS
	.align		4
        /*0084*/ 	.byte	0x04, 0x1c
        /*0086*/ 	.short	(.L_1839 - .L_1838)


	//   ....[0]....
.L_1838:
        /*0088*/ 	.word	0x00005b80


	//   ....[1]....
        /*008c*/ 	.word	0x00005c20


	//----- nvinfo : EIATTR_MAX_THREADS
	.align		4
.L_1839:
        /*0090*/ 	.byte	0x04, 0x05
        /*0092*/ 	.short	(.L_1841 - .L_1840)
.L_1840:
        /*0094*/ 	.word	0x00000080
        /*0098*/ 	.word	0x00000001
        /*009c*/ 	.word	0x00000001


	//----- nvinfo : EIATTR_CRS_STACK_SIZE
	.align		4
.L_1841:
        /*00a0*/ 	.byte	0x04, 0x1e
        /*00a2*/ 	.short	(.L_1843 - .L_1842)
.L_1842:
        /*00a4*/ 	.word	0x00000000


	//----- nvinfo : EIATTR_CBANK_PARAM_SIZE
	.align		4
.L_1843:
        /*00a8*/ 	.byte	0x03, 0x19
        /*00aa*/ 	.short	0x0128


	//----- nvinfo : EIATTR_PARAM_CBANK
	.align		4
        /*00ac*/ 	.byte	0x04, 0x0a
        /*00ae*/ 	.short	(.L_1845 - .L_1844)
	.align		4
.L_1844:
        /*00b0*/ 	.word	index@(.nv.constant0._ZN10layer_norm31ln_parallel_residual_bwd_kernelINS_13Kernel_traitsIf6__halfS2_S2_fjLj3072ELj1ELj1ELj4ELj16ENS_18Kernel_traits_baseILj3072EfS2_S2_S2_fjLj128EEEEELb0ELb1ELb0EEEvNS_9BwdParamsE)
        /*00b4*/ 	.short	0x0380
        /*00b6*/ 	.short	0x0128


	//----- nvinfo : EIATTR_SW_WAR
	.align		4
.L_1845:
        /*00b8*/ 	.byte	0x04, 0x36
        /*00ba*/ 	.short	(.L_1847 - .L_1846)
.L_1846:
        /*00bc*/ 	.word	0x00000008
.L_1847:


//--------------------- .nv.info._ZN10layer_norm31ln_parallel_residual_bwd_kernelINS_13Kernel_traitsIf6__halfS2_S2_fjLj3072ELj1ELj1ELj4ELj16ENS_18Kernel_traits_baseILj3072EfS2_S2_S2_fjLj128EEEEELb0ELb1ELb1EEEvNS_9BwdParamsE --------------------------
	.section	.nv.info._ZN10layer_norm31ln_parallel_residual_bwd_kernelINS_13Kernel_traitsIf6__halfS2_S2_fjLj3072ELj1ELj1ELj4ELj16ENS_18Kernel_traits_baseILj3072EfS2_S2_S2_fjLj128EEEEELb0ELb1ELb1EEEvNS_9BwdParamsE,"",@"SHT_CUDA_INFO"
	.sectionflags	@""
	.align	4


	//----- nvinfo : EIATTR_CUDA_API_VERSION
	.align		4
        /*0000*/ 	.byte	0x04, 0x37
        /*0002*/ 	.short	(.L_1849 - .L_1848)
.L_1848:
        /*0004*/ 	.word	0x00000082


	//----- nvinfo : EIATTR_KPARAM_INFO
	.align		4
.L_1849:
        /*0008*/ 	.byte	0x04, 0x17
        /*000a*/ 	.short	(.L_1851 - .L_1850)
.L_1850:
        /*000c*/ 	.word	0x00000000
        /*0010*/ 	.short	0x0000
        /*0012*/ 	.short	0x0000
        /*0014*/ 	.byte	0x00, 0xf0, 0xa1, 0x04


	//----- nvinfo : EIATTR_SPARSE_MMA_MASK
	.align		4
.L_1851:
        /*0018*/ 	.byte	0x03, 0x50
        /*001a*/ 	.short	0x0000


	//----- nvinfo : EIATTR_MAXREG_COUNT
	.align		4
        /*001c*/ 	.byte	0x03, 0x1b
        /*001e*/ 	.short	0x00ff


	//----- nvinfo : EIATTR_NUM_BARRIERS
	.align		4
        /*0020*/ 	.byte	0x02, 0x4c
        /*0022*/ 	.byte	0x01
	.zero		1


	//----- nvinfo : EIATTR_MERCURY_ISA_VERSION
	.align		4
        /*0024*/ 	.byte	0x03, 0x5f
        /*0026*/ 	.short	0x0101


	//----- nvinfo : EIATTR_COOP_GROUP_MASK_REGIDS
	.align		4
        /*0028*/ 	.byte	0x04, 0x29
        /*002a*/ 	.short	(.L_1853 - .L_1852)


	//   ....[0]....
.L_1852:
        /*002c*/ 	.word	0xffffffff


	//   ....[1]....
        /*0030*/ 	.word	0xffffffff


	//   ....[2]....
        /*0034*/ 	.word	0xffffffff


	//   ....[3]....
        /*0038*/ 	.word	0xffffffff


	//   ....[4]....
        /*003c*/ 	.word	0xffffffff


	//   ....[5]....
        /*0040*/ 	.word	0xffffffff


	//   ....[6]....
        /*0044*/ 	.word	0xffffffff


	//   ....[7]....
        /*0048*/ 	.word	0xffffffff


	//   ....[8]....
        /*004c*/ 	.word	0xffffffff


	//   ....[9]....
        /*0050*/ 	.word	0xffffffff


	//----- nvinfo : EIATTR_COOP_GROUP_INSTR_OFFSETS
	.align		4
.L_1853:
        /*0054*/ 	.byte	0x04, 0x28
        /*0056*/ 	.short	(.L_1855 - .L_1854)


	//   ....[0]....
.L_1854:
        /*0058*/ 	.word	0x00001270


	//   ....[1]....
        /*005c*/ 	.word	0x00001320


	//   ....[2]....
        /*0060*/ 	.word	0x00001330


	//   ....[3]....
        /*0064*/ 	.word	0x00001350


	//   ....[4]....
        /*0068*/ 	.word	0x00001370


	//   ....[5]....
        /*006c*/ 	.word	0x00001390


	//   ....[6]....
        /*0070*/ 	.word	0x000013b0


	//   ....[7]....
        /*0074*/ 	.word	0x000013d0


	//   ....[8]....
        /*0078*/ 	.word	0x00001450


	//   ....[9]....
        /*007c*/ 	.word	0x00001460


	//----- nvinfo : EIATTR_VRC_CTA_INIT_COUNT
	.align		4
.L_1855:
        /*0080*/ 	.byte	0x02, 0x4a
	.zero		1
	.zero		1


	//----- nvinfo : EIATTR_EXIT_INSTR_OFFSETS
	.align		4
        /*0084*/ 	.byte	0x04, 0x1c
        /*0086*/ 	.short	(.L_1857 - .L_1856)


	//   ....[0]....
.L_1856:
        /*0088*/ 	.word	0x00005850


	//----- nvinfo : EIATTR_MAX_THREADS
	.align		4
.L_1857:
        /*008c*/ 	.byte	0x04, 0x05
        /*008e*/ 	.short	(.L_1859 - .L_1858)
.L_1858:
        /*0090*/ 	.word	0x00000080
        /*0094*/ 	.word	0x00000001
        /*0098*/ 	.word	0x00000001


	//----- nvinfo : EIATTR_CBANK_PARAM_SIZE
	.align		4
.L_1859:
        /*009c*/ 	.byte	0x03, 0x19
        /*009e*/ 	.short	0x0128


	//----- nvinfo : EIATTR_PARAM_CBANK
	.align		4
        /*00a0*/ 	.byte	0x04, 0x0a
        /*00a2*/ 	.short	(.L_1861 - .L_1860)
	.align		4
.L_1860:
        /*00a4*/ 	.word	index@(.nv.constant0._ZN10layer_norm31ln_parallel_residual_bwd_kernelINS_13Kernel_traitsIf6__halfS2_S2_fjLj3072ELj1ELj1ELj4ELj16ENS_18Kernel_traits_baseILj3072EfS2_S2_S2_fjLj128EEEEELb0ELb1ELb1EEEvNS_9BwdParamsE)
        /*00a8*/ 	.short	0x0380
        /*00aa*/ 	.short	0x0128


	//----- nvinfo : EIATTR_SW_WAR
	.align		4
.L_1861:
        /*00ac*/ 	.byte	0x04, 0x36
        /*00ae*/ 	.short	(.L_1863 - .L_1862)
.L_1862:
        /*00b0*/ 	.word	0x00000008
.L_1863:


//--------------------- .nv.info._ZN10layer_norm31ln_parallel_residual_bwd_kernelINS_13Kernel_traitsIf6__halfS2_S2_fjLj3072ELj1ELj1ELj4ELj16ENS_18Kernel_traits_baseILj3072EfS2_S2_S2_fjLj128EEEEELb1ELb0ELb0EEEvNS_9BwdParamsE --------------------------
	.section	.nv.info._ZN10layer_norm31ln_parallel_residual_bwd_kernelINS_13Kernel_traitsIf6__halfS2_S2_fjLj3072ELj1ELj1ELj4ELj16ENS_18Kernel_traits_baseILj3072EfS2_S2_S2_fjLj128EEEEELb1ELb0ELb0EEEvNS_9BwdParamsE,"",@"SHT_CUDA_INFO"
	.sectionflags	@""
	.align	4


	//----- nvinfo : EIATTR_CUDA_API_VERSION
	.align		4
        /*0000*/ 	.byte	0x04, 0x37
        /*0002*/ 	.short	(.L_1865 - .L_1864)
.L_1864:
        /*0004*/ 	.word	0x00000082


	//----- nvinfo : EIATTR_KPARAM_INFO
	.align		4
.L_1865:
        /*0008*/ 	.byte	0x04, 0x17
        /*000a*/ 	.short	(.L_1867 - .L_1866)
.L_1866:
        /*000c*/ 	.word	0x00000000
        /*0010*/ 	.short	0x0000
        /*0012*/ 	.short	0x0000
        /*0014*/ 	.byte	0x00, 0xf0, 0xa1, 0x04


	//----- nvinfo : EIATTR_SPARSE_MMA_MASK
	.align		4
.L_1867:
        /*0018*/ 	.byte	0x03, 0x50
        /*001a*/ 	.short	0x0000


	//----- nvinfo : EIATTR_MAXREG_COUNT
	.align		4
        /*001c*/ 	.byte	0x03, 0x1b
        /*001e*/ 	.short	0x00ff


	//----- nvinfo : EIATTR_NUM_BARRIERS
	.align		4
        /*0020*/ 	.byte	0x02, 0x4c
        /*0022*/ 	.byte	0x01
	.zero		1


	//----- nvinfo : EIATTR_MERCURY_ISA_VERSION
	.align		4
        /*0024*/ 	.byte	0x03, 0x5f
        /*0026*/ 	.short	0x0101


	//----- nvinfo : EIATTR_COOP_GROUP_MASK_REGIDS
	.align		4
        /*0028*/ 	.byte	0x04, 0x29
        /*002a*/ 	.short	(.L_1869 - .L_1868)


	//   ....[0]....
.L_1868:
        /*002c*/ 	.word	0xffffffff


	//   ....[1]....
        /*0030*/ 	.word	0xffffffff


	//   ....[2]....
        /*0034*/ 	.word	0xffffffff


	//   ....[3]....
        /*0038*/ 	.word	0xffffffff


	//   ....[4]....
        /*003c*/ 	.word	0xffffffff


	//   ....[5]....
        /*0040*/ 	.word	0xffffffff


	//   ....[6]....
        /*0044*/ 	.word	0xffffffff


	//   ....[7]....
        /*0048*/ 	.word	0xffffffff


	//   ....[8]....
        /*004c*/ 	.word	0xffffffff


	//   ....[9]....
        /*0050*/ 	.word	0xffffffff


	//----- nvinfo : EIATTR_COOP_GROUP_INSTR_OFFSETS
	.align		4
.L_1869:
        /*0054*/ 	.byte	0x04, 0x28
        /*0056*/ 	.short	(.L_1871 - .L_1870)


	//   ....[0]....
.L_1870:
        /*0058*/ 	.word	0x00002310


	//   ....[1]....
        /*005c*/ 	.word	0x00002330


	//   ....[2]....
        /*0060*/ 	.word	0x00002370


	//   ....[3]....
        /*0064*/ 	.word	0x00002380


	//   ....[4]....
        /*0068*/ 	.word	0x000023c0


	//   ....[5]....
        /*006c*/ 	.word	0x000023d0


	//   ....[6]....
        /*0070*/ 	.word	0x00002400


	//   ....[7]....
        /*0074*/ 	.word	0x00002410


	//   ....[8]....
        /*0078*/ 	.word	0x00002440


	//   ....[9]....
        /*007c*/ 	.word	0x00002450


	//----- nvinfo : EIATTR_VRC_CTA_INIT_COUNT
	.align		4
.L_1871:
        /*0080*/ 	.byte	0x02, 0x4a
	.zero		1
	.zero		1


	//----- nvinfo : EIATTR_EXIT_INSTR_OFFSETS
	.align		4
        /*0084*/ 	.byte	0x04, 0x1c
        /*0086*/ 	.short	(.L_1873 - .L_1872)


	//   ....[0]....
.L_1872:
        /*0088*/ 	.word	0x00009ab0


	//   ....[1]....
        /*008c*/ 	.word	0x00009bc0


	//----- nvinfo : EIATTR_MAX_THREADS
	.align		4
.L_1873:
        /*0090*/ 	.byte	0x04, 0x05
        /*0092*/ 	.short	(.L_1875 - .L_1874)
.L_1874:
        /*0094*/ 	.word	0x00000080
        /*0098*/ 	.word	0x00000001
        /*009c*/ 	.word	0x00000001


	//----- nvinfo : EIATTR_CRS_STACK_SIZE
	.align		4
.L_1875:
        /*00a0*/ 	.byte	0x04, 0x1e
        /*00a2*/ 	.short	(.L_1877 - .L_1876)
.L_1876:
        /*00a4*/ 	.word	0x00000000


	//----- nvinfo : EIATTR_CBANK_PARAM_SIZE
	.align		4
.L_1877:
        /*00a8*/ 	.byte	0x03, 0x19
        /*00aa*/ 	.short	0x0128


	//----- nvinfo : EIATTR_PARAM_CBANK
	.align		4
        /*00ac*/ 	.byte	0x04, 0x0a
        /*00ae*/ 	.short	(.L_1879 - .L_1878)
	.align		4
.L_1878:
        /*00b0*/ 	.word	index@(.nv.constant0._ZN10layer_norm31ln_parallel_residual_bwd_kernelINS_13Kernel_traitsIf6__halfS2_S2_fjLj3072ELj1ELj1ELj4ELj16ENS_18Kernel_traits_baseILj3072EfS2_S2_S2_fjLj128EEEEELb1ELb0ELb0EEEvNS_9BwdParamsE)
        /*00b4*/ 	.short	0x0380
        /*00b6*/ 	.short	0x0128


	//----- nvinfo : EIATTR_SW_WAR
	.align		4
.L_1879:
        /*00b8*/ 	.byte	0x04, 0x36
        /*00ba*/ 	.short	(.L_1881 - .L_1880)
.L_1880:
        /*00bc*/ 	.word	0x00000008
.L_1881:


//--------------------- .nv.info._ZN10layer_norm31ln_parallel_residual_bwd_kernelINS_13Kernel_traitsIf6__halfS2_S2_fjLj3072ELj1ELj1ELj4ELj16ENS_18Kernel_traits_baseILj3072EfS2_S2_S2_fjLj128EEEEELb1ELb0ELb1EEEvNS_9BwdParamsE --------------------------
	.section	.nv.info._ZN10layer_norm31ln_parallel_residual_bwd_kernelINS_13Kernel_traitsIf6__halfS2_S2_fjLj3072ELj1ELj1ELj4ELj16ENS_18Kernel_traits_baseILj3072EfS2_S2_S2_fjLj128EEEEELb1ELb0ELb1EEEvNS_9BwdParamsE,"",@"SHT_CUDA_INFO"
	.sectionflags	@""
	.align	4


	//----- nvinfo : EIATTR_CUDA_API_VERSION
	.align		4
        /*0000*/ 	.byte	0x04, 0x37
        /*0002*/ 	.short	(.L_1883 - .L_1882)
.L_1882:
        /*0004*/ 	.word	0x00000082


	//----- nvinfo : EIATTR_KPARAM_INFO
	.align		4
.L_1883:
        /*0008*/ 	.byte	0x04, 0x17
        /*000a*/ 	.short	(.L_1885 - .L_1884)
.L_1884:
        /*000c*/ 	.word	0x00000000
        /*0010*/ 	.short	0x0000
        /*0012*/ 	.short	0x0000
        /*0014*/ 	.byte	0x00, 0xf0, 0xa1, 0x04


	//----- nvinfo : EIATTR_SPARSE_MMA_MASK
	.align		4
.L_1885:
        /*0018*/ 	.byte	0x03, 0x50
        /*001a*/ 	.short	0x0000


	//----- nvinfo : EIATTR_MAXREG_COUNT
	.align		4
        /*001c*/ 	.byte	0x03, 0x1b
        /*001e*/ 	.short	0x00ff


	//----- nvinfo : EIATTR_NUM_BARRIERS
	.align		4
        /*0020*/ 	.byte	0x02, 0x4c
        /*0022*/ 	.byte	0x01
	.zero		1


	//----- nvinfo : EIATTR_MERCURY_ISA_VERSION
	.align		4
        /*0024*/ 	.byte	0x03, 0x5f
        /*0026*/ 	.short	0x0101


	//----- nvinfo : EIATTR_COOP_GROUP_MASK_REGIDS
	.align		4
        /*0028*/ 	.byte	0x04, 0x29
        /*002a*/ 	.short	(.L_1887 - .L_1886)


	//   ....[0]....
.L_1886:
        /*002c*/ 	.word	0xffffffff


	//   ....[1]....
        /*0030*/ 	.word	0xffffffff


	//   ....[2]....
        /*0034*/ 	.word	0xffffffff


	//   ....[3]....
        /*0038*/ 	.word	0xffffffff


	//   ....[4]....
        /*003c*/ 	.word	0xffffffff


	//   ....[5]....
        /*0040*/ 	.word	0xffffffff


	//   ....[6]....
        /*0044*/ 	.word	0xffffffff


	//   ....[7]....
        /*0048*/ 	.word	0xffffffff


	//   ....[8]....
        /*004c*/ 	.word	0xffffffff


	//   ....[9]....
        /*0050*/ 	.word	0xffffffff


	//----- nvinfo : EIATTR_COOP_GROUP_INSTR_OFFSETS
	.align		4
.L_1887:
        /*0054*/ 	.byte	0x04, 0x28
        /*0056*/ 	.short	(.L_1889 - .L_1888)


	//   ....[0]....
.L_1888:
        /*0058*/ 	.word	0x00001ce0


	//   ....[1]....
        /*005c*/ 	.word	0x00001d90


	//   ....[2]....
        /*0060*/ 	.word	0x00001da0


	//   ....[3]....
        /*0064*/ 	.word	0x00001dd0


	//   ....[4]....
        /*0068*/ 	.word	0x00001de0


	//   ....[5]....
        /*006c*/ 	.word	0x00001e10


	//   ....[6]....
        /*0070*/ 	.word	0x00001e20


	//   ....[7]....
        /*0074*/ 	.word	0x00001e40


	//   ....[8]....
        /*0078*/ 	.word	0x00001e90


	//   ....[9]....
        /*007c*/ 	.word	0x00001eb0


	//----- nvinfo : EIATTR_VRC_CTA_INIT_COUNT
	.align		4
.L_1889:
        /*0080*/ 	.byte	0x02, 0x4a
	.zero		1
	.zero		1


	//----- nvinfo : EIATTR_EXIT_INSTR_OFFSETS
	.align		4
        /*0084*/ 	.byte	0x04, 0x1c
        /*0086*/ 	.short	(.L_1891 - .L_1890)


	//   ....[0]....
.L_1890:
        /*0088*/ 	.word	0x00009970


	//----- nvinfo : EIATTR_MAX_THREADS
	.align		4
.L_1891:
        /*008c*/ 	.byte	0x04, 0x05
        /*008e*/ 	.short	(.L_1893 - .L_1892)
.L_1892:
        /*0090*/ 	.word	0x00000080
        /*0094*/ 	.word	0x00000001
        /*0098*/ 	.word	0x00000001


	//----- nvinfo : EIATTR_CRS_STACK_SIZE
	.align		4
.L_1893:
        /*009c*/ 	.byte	0x04, 0x1e
        /*009e*/ 	.short	(.L_1895 - .L_1894)
.L_1894:
        /*00a0*/ 	.word	0x00000000


	//----- nvinfo : EIATTR_CBANK_PARAM_SIZE
	.align		4
.L_1895:
        /*00a4*/ 	.byte	0x03, 0x19
        /*00a6*/ 	.short	0x0128


	//----- nvinfo : EIATTR_PARAM_CBANK
	.align		4
        /*00a8*/ 	.byte	0x04, 0x0a
        /*00aa*/ 	.short	(.L_1897 - .L_1896)
	.align		4
.L_1896:
        /*00ac*/ 	.word	index@(.nv.constant0._ZN10layer_norm31ln_parallel_residual_bwd_kernelINS_13Kernel_traitsIf6__halfS2_S2_fjLj3072ELj1ELj1ELj4ELj16ENS_18Kernel_traits_baseILj3072EfS2_S2_S2_fjLj128EEEEELb1ELb0ELb1EEEvNS_9BwdParamsE)
        /*00b0*/ 	.short	0x0380
        /*00b2*/ 	.short	0x0128


	//----- nvinfo : EIATTR_SW_WAR
	.align		4
.L_1897:
        /*00b4*/ 	.byte	0x04, 0x36
        /*00b6*/ 	.short	(.L_1899 - .L_1898)
.L_1898:
        /*00b8*/ 	.word	0x00000008
.L_1899:


//--------------------- .nv.info._ZN10layer_norm22ln_bwd_finalize_kernelINS_22Kernel_traits_finalizeILj3072Ef6__halfS2_S2_fjLb0ELj1024ELj4ENS_18Kernel_traits_baseILj3072EfS2_S2_S2_fjLj1024EEEEELb0ELb0EEEvNS_9BwdParamsE --------------------------
	.section	.nv.info._ZN10layer_norm22ln_bwd_finalize_kernelINS_22Kernel_traits_finalizeILj3072Ef6__halfS2_S2_fjLb0ELj1024ELj4ENS_18Kernel_traits_baseILj3072EfS2_S2_S2_fjLj1024EEEEELb0ELb0EEEvNS_9BwdParamsE,"",@"SHT_CUDA_INFO"
	.sectionflags	@""
	.align	4


	//----- nvinfo : EIATTR_CUDA_API_VERSION
	.align		4
        /*0000*/ 	.byte	0x04, 0x37
        /*0002*/ 	.short	(.L_1901 - .L_1900)
.L_1900:
        /*0004*/ 	.word	0x00000082


	//----- nvinfo : EIATTR_KPARAM_INFO
	.align		4
.L_1901:
        /*0008*/ 	.byte	0x04, 0x17
        /*000a*/ 	.short	(.L_1903 - .L_1902)
.L_1902:
        /*000c*/ 	.word	0x00000000
        /*0010*/ 	.short	0x0000
        /*0012*/ 	.short	0x0000
        /*0014*/ 	.byte	0x00, 0xf0, 0xa1, 0x04


	//----- nvinfo : EIATTR_SPARSE_MMA_MASK
	.align		4
.L_1903:
        /*0018*/ 	.byte	0x03, 0x50
        /*001a*/ 	.short	0x0000


	//----- nvinfo : EIATTR_MAXREG_COUNT
	.align		4
        /*001c*/ 	.byte	0x03, 0x1b
        /*001e*/ 	.short	0x0040


	//----- nvinfo : EIATTR_NUM_BARRIERS
	.align		4
        /*0020*/ 	.byte	0x02, 0x4c
        /*0022*/ 	.byte	0x01
	.zero		1


	//----- nvinfo : EIATTR_MERCURY_ISA_VERSION
	.align		4
        /*0024*/ 	.byte	0x03, 0x5f
        /*0026*/ 	.short	0x0101


	//----- nvinfo : EIATTR_COOP_GROUP_MASK_REGIDS
	.align		4
        /*0028*/ 	.byte	0x04, 0x29
        /*002a*/ 	.short	(.L_1905 - .L_1904)


	//   ....[0]....
.L_1904:
        /*002c*/ 	.word	0xffffffff


	//   ....[1]....
        /*0030*/ 	.word	0xffffffff


	//   ....[2]....
        /*0034*/ 	.word	0xffffffff


	//   ....[3]....
        /*0038*/ 	.word	0xffffffff


	//   ....[4]....
        /*003c*/ 	.word	0xffffffff


	//   ....[5]....
        /*0040*/ 	.word	0xffffffff


	//   ....[6]....
        /*0044*/ 	.word	0xffffffff


	//   ....[7]....
        /*0048*/ 	.word	0xffffffff


	//   ....[8]....
        /*004c*/ 	.word	0xffffffff


	//   ....[9]....
        /*0050*/ 	.word	0xffffffff


	//----- nvinfo : EIATTR_COOP_GROUP_INSTR_OFFSETS
	.align		4
.L_1905:
        /*0054*/ 	.byte	0x04, 0x28
        /*0056*/ 	.short	(.L_1907 - .L_1906)


	//   ....[0]....
.L_1906:
        /*0058*/ 	.word	0x000015e0


	//   ....[1]....
        /*005c*/ 	.word	0x000015f0


	//   ....[2]....
        /*0060*/ 	.word	0x00001620


	//   ....[3]....
        /*0064*/ 	.word	0x00001630


	//   ....[4]....
        /*0068*/ 	.word	0x00001660


	//   ....[5]....
        /*006c*/ 	.word	0x00001670


	//   ....[6]....
        /*0070*/ 	.word	0x000016b0


	//   ....[7]....
        /*0074*/ 	.word	0x000016e0


	//   ....[8]....
        /*0078*/ 	.word	0x00001710


	//   ....[9]....
        /*007c*/ 	.word	0x00001720


	//----- nvinfo : EIATTR_VRC_CTA_INIT_COUNT
	.align		4
.L_1907:
        /*0080*/ 	.byte	0x02, 0x4a
	.zero		1
	.zero		1


	//----- nvinfo : EIATTR_EXIT_INSTR_OFFSETS
	.align		4
        /*0084*/ 	.byte	0x04, 0x1c
        /*0086*/ 	.short	(.L_1909 - .L_1908)


	//   ....[0]....
.L_1908:
        /*0088*/ 	.word	0x00000060


	//   ....[1]....
        /*008c*/ 	.word	0x00001780


	//   ....[2]....
        /*0090*/ 	.word	0x000017b0


	//   ....[3]....
        /*0094*/ 	.word	0x00001850


	//----- nvinfo : EIATTR_MAX_THREADS
	.align		4
.L_1909:
        /*0098*/ 	.byte	0x04, 0x05
        /*009a*/ 	.short	(.L_1911 - .L_1910)
.L_1910:
        /*009c*/ 	.word	0x00000400
        /*00a0*/ 	.word	0x00000001
        /*00a4*/ 	.word	0x00000001


	//----- nvinfo : EIATTR_CRS_STACK_SIZE
	.align		4
.L_1911:
        /*00a8*/ 	.byte	0x04, 0x1e
        /*00aa*/ 	.short	(.L_1913 - .L_1912)
.L_1912:
        /*00ac*/ 	.word	0x00000000


	//----- nvinfo : EIATTR_CBANK_PARAM_SIZE
	.align		4
.L_1913:
        /*00b0*/ 	.byte	0x03, 0x19
        /*00b2*/ 	.short	0x0128


	//----- nvinfo : EIATTR_PARAM_CBANK
	.align		4
        /*00b4*/ 	.byte	0x04, 0x0a
        /*00b6*/ 	.short	(.L_1915 - .L_1914)
	.align		4
.L_1914:
        /*00b8*/ 	.word	index@(.nv.constant0._ZN10layer_norm22ln_bwd_finalize_kernelINS_22Kernel_traits_finalizeILj3072Ef6__halfS2_S2_fjLb0ELj1024ELj4ENS_18Kernel_traits_baseILj3072EfS2_S2_S2_fjLj1024EEEEELb0ELb0EEEvNS_9BwdParamsE)
        /*00bc*/ 	.short	0x0380
        /*00be*/ 	.short	0x0128


	//----- nvinfo : EIATTR_SW_WAR
	.align		4
.L_1915:
        /*00c0*/ 	.byte	0x04, 0x36
        /*00c2*/ 	.short	(.L_1917 - .L_1916)
.L_1916:
        /*00c4*/ 	.word	0x00000008
.L_1917:


//--------------------- .nv.info._ZN10layer_norm40ln_parallel_residual_bwd_finalize_kernelINS_22Kernel_traits_finalizeILj3072Ef6__halfS2_S2_fjLb0ELj1024ELj4ENS_18Kernel_traits_baseILj3072EfS2_S2_S2_fjLj1024EEEEELb0EEEvNS_9BwdParamsE --------------------------
	.section	.nv.info._ZN10layer_norm40ln_parallel_residual_bwd_finalize_kernelINS_22Kernel_traits_finalizeILj3072Ef6__halfS2_S2_fjLb0ELj1024ELj4ENS_18Kernel_traits_baseILj3072EfS2_S2_S2_fjLj1024EEEEELb0EEEvNS_9BwdParamsE,"",@"SHT_CUDA_INFO"
	.sectionflags	@""
	.align	4


	//----- nvinfo : EIATTR_CUDA_API_VERSION
	.align		4
        /*0000*/ 	.byte	0x04, 0x37
        /*0002*/ 	.short	(.L_1919 - .L_1918)
.L_1918:
        /*0004*/ 	.word	0x00000082


	//----- nvinfo : EIATTR_KPARAM_INFO
	.align		4
.L_1919:
        /*0008*/ 	.byte	0x04, 0x17
        /*000a*/ 	.short	(.L_1921 - .L_1920)
.L_1920:
        /*000c*/ 	.word	0x00000000
        /*0010*/ 	.short	0x0000
        /*0012*/ 	.short	0x0000
        /*0014*/ 	.byte	0x00, 0xf0, 0xa1, 0x04


	//----- nvinfo : EIATTR_SPARSE_MMA_MASK
	.align		4
.L_1921:
        /*0018*/ 	.byte	0x03, 0x50
        /*001a*/ 	.short	0x0000


	//----- nvinfo : EIATTR_MAXREG_COUNT
	.align		4
        /*001c*/ 	.byte	0x03, 0x1b
        /*001e*/ 	.short	0x0040


	//----- nvinfo : EIATTR_NUM_BARRIERS
	.align		4
        /*0020*/ 	.byte	0x02, 0x4c
        /*0022*/ 	.byte	0x01
	.zero		1


	//----- nvinfo : EIATTR_MERCURY_ISA_VERSION
	.align		4
        /*0024*/ 	.byte	0x03, 0x5f
        /*0026*/ 	.short	0x0101


	//----- nvinfo : EIATTR_COOP_GROUP_MASK_REGIDS
	.align		4
        /*0028*/ 	.byte	0x04, 0x29
        /*002a*/ 	.short	(.L_1923 - .L_1922)


	//   ....[0]....
.L_1922:
        /*002c*/ 	.word	0xffffffff


	//   ....[1]....
        /*0030*/ 	.word	0xffffffff


	//   ....[2]....
        /*0034*/ 	.word	0xffffffff


	//   ....[3]....
        /*0038*/ 	.word	0xffffffff


	//   ....[4]....
        /*003c*/ 	.word	0xffffffff


	//   ....[5]....
        /*0040*/ 	.word	0xffffffff


	//   ....[6]....
        /*0044*/ 	.word	0xffffffff


	//   ....[7]....
        /*0048*/ 	.word	0xffffffff


	//   ....[8]....
        /*004c*/ 	.word	0xffffffff


	//   ....[9]....
        /*0050*/ 	.word	0xffffffff


	//   ....[10]....
        /*0054*/ 	.word	0xffffffff


	//   ....[11]....
        /*0058*/ 	.word	0xffffffff


	//   ....[12]....
        /*005c*/ 	.word	0xffffffff


	//   ....[13]....
        /*0060*/ 	.word	0xffffffff


	//   ....[14]....
        /*0064*/ 	.word	0xffffffff


	//   ....[15]....
        /*0068*/ 	.word	0xffffffff


	//   ....[16]....
        /*006c*/ 	.word	0xffffffff


	//   ....[17]....
        /*0070*/ 	.word	0xffffffff


	//   ....[18]....
        /*0074*/ 	.word	0xffffffff


	//   ....[19]....
        /*0078*/ 	.word	0xffffffff


	//----- nvinfo : EIATTR_COOP_GROUP_INSTR_OFFSETS
	.align		4
.L_1923:
        /*007c*/ 	.byte	0x04, 0x28
        /*007e*/ 	.short	(.L_1925 - .L_1924)


	//   ....[0]....
.L_1924:
        /*0080*/ 	.word	0x000013b0


	//   ....[1]....
        /*0084*/ 	.word	0x000013c0


	//   ....[2]....
        /*0088*/ 	.word	0x000013d0


	//   ....[3]....
        /*008c*/ 	.word	0x000013e0


	//   ....[4]....
        /*0090*/ 	.word	0x00001410


	//   ....[5]....
        /*0094*/ 	.word	0x00001430


	//   ....[6]....
        /*0098*/ 	.word	0x00001450


	//   ....[7]....
        /*009c*/ 	.word	0x00001460


	//   ....[8]....
        /*00a0*/ 	.word	0x000014a0


	//   ....[9]....
        /*00a4*/ 	.word	0x000014c0


	//   ....[10]....
        /*00a8*/ 	.word	0x000014d0


	//   ....[11]....
        /*00ac*/ 	.word	0x000014e0


	//   ....[12]....
        /*00b0*/ 	.word	0x00001510


	//   ....[13]....
        /*00b4*/ 	.word	0x00001530


	//   ....[14]....
        /*00b8*/ 	.word	0x00001550


	//   ....[15]....
        /*00bc*/ 	.word	0x00001560


	//   ....[16]....
        /*00c0*/ 	.word	0x000015a0


	//   ....[17]....
        /*00c4*/ 	.word	0x000015d0


	//   ....[18]....
        /*00c8*/ 	.word	0x00001600


	//   ....[19]....
        /*00cc*/ 	.word	0x00001610


	//----- nvinfo : EIATTR_VRC_CTA_INIT_COUNT
	.align		4
.L_1925:
        /*00d0*/ 	.byte	0x02, 0x4a
	.zero		1
	.zero		1


	//----- nvinfo : EIATTR_EXIT_INSTR_OFFSETS
	.align		4
        /*00d4*/ 	.byte	0x04, 0x1c
        /*00d6*/ 	.short	(.L_1927 - .L_1926)


	//   ....[0]....
.L_1926:
        /*00d8*/ 	.word	0x00000060


	//   ....[1]....
        /*00dc*/ 	.word	0x000016b0


	//   ....[2]....
        /*00e0*/ 	.word	0x000016e0


	//   ....[3]....
        /*00e4*/ 	.word	0x00001800


	//----- nvinfo : EIATTR_MAX_THREADS
	.align		4
.L_1927:
        /*00e8*/ 	.byte	0x04, 0x05
        /*00ea*/ 	.short	(.L_1929 - .L_1928)
.L_1928:
        /*00ec*/ 	.word	0x00000400
        /*00f0*/ 	.word	0x00000001
        /*00f4*/ 	.word	0x00000001


	//----- nvinfo : EIATTR_CRS_STACK_SIZE
	.align		4
.L_1929:
        /*00f8*/ 	.byte	0x04, 0x1e
        /*00fa*/ 	.short	(.L_1931 - .L_1930)
.L_1930:
        /*00fc*/ 	.word	0x00000000


	//----- nvinfo : EIATTR_CBANK_PARAM_SIZE
	.align		4
.L_1931:
        /*0100*/ 	.byte	0x03, 0x19
        /*0102*/ 	.short	0x0128


	//----- nvinfo : EIATTR_PARAM_CBANK
	.align		4
        /*0104*/ 	.byte	0x04, 0x0a
        /*0106*/ 	.short	(.L_1933 - .L_1932)
	.align		4
.L_1932:
        /*0108*/ 	.word	index@(.nv.constant0._ZN10layer_norm40ln_parallel_residual_bwd_finalize_kernelINS_22Kernel_traits_finalizeILj3072Ef6__halfS2_S2_fjLb0ELj1024ELj4ENS_18Kernel_traits_baseILj3072EfS2_S2_S2_fjLj1024EEEEELb0EEEvNS_9BwdParamsE)
        /*010c*/ 	.short	0x0380
        /*010e*/ 	.short	0x0128


	//----- nvinfo : EIATTR_SW_WAR
	.align		4
.L_1933:
        /*0110*/ 	.byte	0x04, 0x36
        /*0112*/ 	.short	(.L_1935 - .L_1934)
.L_1934:
        /*0114*/ 	.word	0x00000008
.L_1935:


//--------------------- .nv.info._ZN10layer_norm31ln_parallel_residual_bwd_kernelINS_13Kernel_traitsIf6__halfS2_S2_fjLj3072ELj1ELj1ELj4ELj16ENS_18Kernel_traits_baseILj3072EfS2_S2_S2_fjLj128EEEEELb1ELb1ELb0EEEvNS_9BwdParamsE --------------------------
	.section	.nv.info._ZN10layer_norm31ln_parallel_residual_bwd_kernelINS_13Kernel_traitsIf6__halfS2_S2_fjLj3072ELj1ELj1ELj4ELj16ENS_18Kernel_traits_baseILj3072EfS2_S2_S2_fjLj128EEEEELb1ELb1ELb0EEEvNS_9BwdParamsE,"",@"SHT_CUDA_INFO"
	.sectionflags	@""
	.align	4


	//----- nvinfo : EIATTR_CUDA_API_VERSION
	.align		4
        /*0000*/ 	.byte	0x04, 0x37
        /*0002*/ 	.short	(.L_1937 - .L_1936)
.L_1936:
        /*0004*/ 	.word	0x00000082


	//----- nvinfo : EIATTR_KPARAM_INFO
	.align		4
.L_1937:
        /*0008*/ 	.byte	0x04, 0x17
        /*000a*/ 	.short	(.L_1939 - .L_1938)
.L_1938:
        /*000c*/ 	.word	0x00000000
        /*0010*/ 	.short	0x0000
        /*0012*/ 	.short	0x0000
        /*0014*/ 	.byte	0x00, 0xf0, 0xa1, 0x04


	//----- nvinfo : EIATTR_SPARSE_MMA_MASK
	.align		4
.L_1939:
        /*0018*/ 	.byte	0x03, 0x50
        /*001a*/ 	.short	0x0000


	//----- nvinfo : EIATTR_MAXREG_COUNT
	.align		4
        /*001c*/ 	.byte	0x03, 0x1b
        /*001e*/ 	.short	0x00ff


	//----- nvinfo : EIATTR_NUM_BARRIERS
	.align		4
        /*0020*/ 	.byte	0x02, 0x4c
        /*0022*/ 	.byte	0x01
	.zero		1


	//----- nvinfo : EIATTR_MERCURY_ISA_VERSION
	.align		4
        /*0024*/ 	.byte	0x03, 0x5f
        /*0026*/ 	.short	0x0101


	//----- nvinfo : EIATTR_COOP_GROUP_MASK_REGIDS
	.align		4
        /*0028*/ 	.byte	0x04, 0x29
        /*002a*/ 	.short	(.L_1941 - .L_1940)


	//   ....[0]....
.L_1940:
        /*002c*/ 	.word	0xffffffff


	//   ....[1]....
        /*0030*/ 	.word	0xffffffff


	//   ....[2]....
        /*0034*/ 	.word	0xffffffff


	//   ....[3]....
        /*0038*/ 	.word	0xffffffff


	//   ....[4]....
        /*003c*/ 	.word	0xffffffff


	//   ....[5]....
        /*0040*/ 	.word	0xffffffff


	//   ....[6]....
        /*0044*/ 	.word	0xffffffff


	//   ....[7]....
        /*0048*/ 	.word	0xffffffff


	//   ....[8]....
        /*004c*/ 	.word	0xffffffff


	//   ....[9]....
        /*0050*/ 	.word	0xffffffff


	//----- nvinfo : EIATTR_COOP_GROUP_INSTR_OFFSETS
	.align		4
.L_1941:
        /*0054*/ 	.byte	0x04, 0x28
        /*0056*/ 	.short	(.L_1943 - .L_1942)


	//   ....[0]....
.L_1942:
        /*0058*/ 	.word	0x00001880


	//   ....[1]....
        /*005c*/ 	.word	0x000018c0


	//   ....[2]....
        /*0060*/ 	.word	0x00001900


	//   ....[3]....
        /*0064*/ 	.word	0x00001910


	//   ....[4]....
        /*0068*/ 	.word	0x00001950


	//   ....[5]....
        /*006c*/ 	.word	0x00001960


	//   ....[6]....
        /*0070*/ 	.word	0x000019a0


	//   ....[7]....
        /*0074*/ 	.word	0x000019d0


	//   ....[8]....
        /*0078*/ 	.word	0x00001a70


	//   ....[9]....
        /*007c*/ 	.word	0x00001a90


	//----- nvinfo : EIATTR_VRC_CTA_INIT_COUNT
	.align		4
.L_1943:
        /*0080*/ 	.byte	0x02, 0x4a
	.zero		1
	.zero		1


	//----- nvinfo : EIATTR_EXIT_INSTR_OFFSETS
	.align		4
        /*0084*/ 	.byte	0x04, 0x1c
        /*0086*/ 	.short	(.L_1945 - .L_1944)


	//   ....[0]....
.L_1944:
        /*0088*/ 	.word	0x00008df0


	//   ....[1]....
        /*008c*/ 	.word	0x00008e90


	//----- nvinfo : EIATTR_MAX_THREADS
	.align		4
.L_1945:
        /*0090*/ 	.byte	0x04, 0x05
        /*0092*/ 	.short	(.L_1947 - .L_1946)
.L_1946:
        /*0094*/ 	.word	0x00000080
        /*0098*/ 	.word	0x00000001
        /*009c*/ 	.word	0x00000001


	//----- nvinfo : EIATTR_CRS_STACK_SIZE
	.align		4
.L_1947:
        /*00a0*/ 	.byte	0x04, 0x1e
        /*00a2*/ 	.short	(.L_1949 - .L_1948)
.L_1948:
        /*00a4*/ 	.word	0x00000000


	//----- nvinfo : EIATTR_CBANK_PARAM_SIZE
	.align		4
.L_1949:
        /*00a8*/ 	.byte	0x03, 0x19
        /*00aa*/ 	.short	0x0128


	//----- nvinfo : EIATTR_PARAM_CBANK
	.align		4
        /*00ac*/ 	.byte	0x04, 0x0a
        /*00ae*/ 	.short	(.L_1951 - .L_1950)
	.align		4
.L_1950:
        /*00b0*/ 	.word	index@(.nv.constant0._ZN10layer_norm31ln_parallel_residual_bwd_kernelINS_13Kernel_traitsIf6__halfS2_S2_fjLj3072ELj1ELj1ELj4ELj16ENS_18Kernel_traits_baseILj3072EfS2_S2_S2_fjLj128EEEEELb1ELb1ELb0EEEvNS_9BwdParamsE)
        /*00b4*/ 	.short	0x0380
        /*00b6*/ 	.short	0x0128


	//----- nvinfo : EIATTR_SW_WAR
	.align		4
.L_1951:
        /*00b8*/ 	.byte	0x04, 0x36
        /*00ba*/ 	.short	(.L_1953 - .L_1952)
.L_1952:
        /*00bc*/ 	.word	0x00000008
.L_1953:


//--------------------- .nv.info._ZN10layer_norm22ln_bwd_finalize_kernelINS_22Kernel_traits_finalizeILj3072Ef6__halfS2_S2_fjLb0ELj1024ELj4ENS_18Kernel_traits_baseILj3072EfS2_S2_S2_fjLj1024EEEEELb0ELb1EEEvNS_9BwdParamsE --------------------------
	.section	.nv.info._ZN10layer_norm22ln_bwd_finalize_kernelINS_22Kernel_traits_finalizeILj3072Ef6__halfS2_S2_fjLb0ELj1024ELj4ENS_18Kernel_traits_baseILj3072EfS2_S2_S2_fjLj1024EEEEELb0ELb1EEEvNS_9BwdParamsE,"",@"SHT_CUDA_INFO"
	.sectionflags	@""
	.align	4


	//----- nvinfo : EIATTR_CUDA_API_VERSION
	.align		4
        /*0000*/ 	.byte	0x04, 0x37
        /*0002*/ 	.short	(.L_1955 - .L_1954)
.L_1954:
        /*0004*/ 	.word	0x00000082


	//----- nvinfo : EIATTR_KPARAM_INFO
	.align		4
.L_1955:
        /*0008*/ 	.byte	0x04, 0x17
        /*000a*/ 	.short	(.L_1957 - .L_1956)
.L_1956:
        /*000c*/ 	.word	0x00000000
        /*0010*/ 	.short	0x0000
        /*0012*/ 	.short	0x0000
        /*0014*/ 	.byte	0x00, 0xf0, 0xa1, 0x04


	//----- nvinfo : EIATTR_SPARSE_MMA_MASK
	.align		4
.L_1957:
        /*0018*/ 	.byte	0x03, 0x50
        /*001a*/ 	.short	0x0000


	//----- nvinfo : EIATTR_MAXREG_COUNT
	.align		4
        /*001c*/ 	.byte	0x03, 0x1b
        /*001e*/ 	.short	0x0040


	//----- nvinfo : EIATTR_NUM_BARRIERS
	.align		4
        /*0020*/ 	.byte	0x02, 0x4c
        /*0022*/ 	.byte	0x01
	.zero		1


	//----- nvinfo : EIATTR_MERCURY_ISA_VERSION
	.align		4
        /*0024*/ 	.byte	0x03, 0x5f
        /*0026*/ 	.short	0x0101


	//----- nvinfo : EIATTR_COOP_GROUP_MASK_REGIDS
	.align		4
        /*0028*/ 	.byte	0x04, 0x29
        /*002a*/ 	.short	(.L_1959 - .L_1958)


	//   ....[0]....
.L_1958:
        /*002c*/ 	.word	0xffffffff


	//   ....[1]....
        /*0030*/ 	.word	0xffffffff


	//   ....[2]....
        /*0034*/ 	.word	0xffffffff


	//   ....[3]....
        /*0038*/ 	.word	0xffffffff


	//   ....[4]....
        /*003c*/ 	.word	0xffffffff


	//   ....[5]....
        /*0040*/ 	.word	0xffffffff


	//   ....[6]....
        /*0044*/ 	.word	0xffffffff


	//   ....[7]....
        /*0048*/ 	.word	0xffffffff


	//   ....[8]....
        /*004c*/ 	.word	0xffffffff


	//   ....[9]....
        /*0050*/ 	.word	0xffffffff


	//----- nvinfo : EIATTR_COOP_GROUP_INSTR_OFFSETS
	.align		4
.L_1959:
        /*0054*/ 	.byte	0x04, 0x28
        /*0056*/ 	.short	(.L_1961 - .L_1960)


	//   ....[0]....
.L_1960:
        /*0058*/ 	.word	0x00001630


	//   ....[1]....
        /*005c*/ 	.word	0x00001640


	//   ....[2]....
        /*0060*/ 	.word	0x00001670


	//   ....[3]....
        /*0064*/ 	.word	0x00001680


	//   ....[4]....
        /*0068*/ 	.word	0x000016b0


	//   ....[5]....
        /*006c*/ 	.word	0x000016c0


	//   ....[6]....
        /*0070*/ 	.word	0x000016f0


	//   ....[7]....
        /*0074*/ 	.word	0x00001710


	//   ....[8]....
        /*0078*/ 	.word	0x00001740


	//   ....[9]....
        /*007c*/ 	.word	0x00001750


	//----- nvinfo : EIATTR_VRC_CTA_INIT_COUNT
	.align		4
.L_1961:
        /*0080*/ 	.byte	0x02, 0x4a
	.zero		1
	.zero		1


	//----- nvinfo : EIATTR_EXIT_INSTR_OFFSETS
	.align		4
        /*0084*/ 	.byte	0x04, 0x1c
        /*0086*/ 	.short	(.L_1963 - .L_1962)


	//   ....[0]....
.L_1962:
        /*0088*/ 	.word	0x00000070


	//   ....[1]....
        /*008c*/ 	.word	0x000017b0


	//   ....[2]....
        /*0090*/ 	.word	0x00001860


	//----- nvinfo : EIATTR_MAX_THREADS
	.align		4
.L_1963:
        /*0094*/ 	.byte	0x04, 0x05
        /*0096*/ 	.short	(.L_1965 - .L_1964)
.L_1964:
        /*0098*/ 	.word	0x00000400
        /*009c*/ 	.word	0x00000001
        /*00a0*/ 	.word	0x00000001


	//----- nvinfo : EIATTR_CRS_STACK_SIZE
	.align		4
.L_1965:
        /*00a4*/ 	.byte	0x04, 0x1e
        /*00a6*/ 	.short	(.L_1967 - .L_1966)
.L_1966:
        /*00a8*/ 	.word	0x00000000


	//----- nvinfo : EIATTR_CBANK_PARAM_SIZE
	.align		4
.L_1967:
        /*00ac*/ 	.byte	0x03, 0x19
        /*00ae*/ 	.short	0x0128


	//----- nvinfo : EIATTR_PARAM_CBANK
	.align		4
        /*00b0*/ 	.byte	0x04, 0x0a
        /*00b2*/ 	.short	(.L_1969 - .L_1968)
	.align		4
.L_1968:
        /*00b4*/ 	.word	index@(.nv.constant0._ZN10layer_norm22ln_bwd_finalize_kernelINS_22Kernel_traits_finalizeILj3072Ef6__halfS2_S2_fjLb0ELj1024ELj4ENS_18Kernel_traits_baseILj3072EfS2_S2_S2_fjLj1024EEEEELb0ELb1EEEvNS_9BwdParamsE)
        /*00b8*/ 	.short	0x0380
        /*00ba*/ 	.short	0x0128


	//----- nvinfo : EIATTR_SW_WAR
	.align		4
.L_1969:
        /*00bc*/ 	.byte	0x04, 0x36
        /*00be*/ 	.short	(.L_1971 - .L_1970)
.L_1970:
        /*00c0*/ 	.word	0x00000008
.L_1971:


//--------------------- .nv.info._ZN10layer_norm40ln_parallel_residual_bwd_finalize_kernelINS_22Kernel_traits_finalizeILj3072Ef6__halfS2_S2_fjLb0ELj1024ELj4ENS_18Kernel_traits_baseILj3072EfS2_S2_S2_fjLj1024EEEEELb1EEEvNS_9BwdParamsE --------------------------
	.section	.nv.info._ZN10layer_norm40ln_parallel_residual_bwd_finalize_kernelINS_22Kernel_traits_finalizeILj3072Ef6__halfS2_S2_fjLb0ELj1024ELj4ENS_18Kernel_traits_baseILj3072EfS2_S2_S2_fjLj1024EEEEELb1EEEvNS_9BwdParamsE,"",@"SHT_CUDA_INFO"
	.sectionflags	@""
	.align	4


	//----- nvinfo : EIATTR_CUDA_API_VERSION
	.align		4
        /*0000*/ 	.byte	0x04, 0x37
        /*0002*/ 	.short	(.L_1973 - .L_1972)
.L_1972:
        /*0004*/ 	.word	0x00000082


	//----- nvinfo : EIATTR_KPARAM_INFO
	.align		4
.L_1973:
        /*0008*/ 	.byte	0x04, 0x17
        /*000a*/ 	.short	(.L_1975 - .L_1974)
.L_1974:
        /*000c*/ 	.word	0x00000000
        /*0010*/ 	.short	0x0000
        /*0012*/ 	.short	0x0000
        /*0014*/ 	.byte	0x00, 0xf0, 0xa1, 0x04


	//----- nvinfo : EIATTR_SPARSE_MMA_MASK
	.align		4
.L_1975:
        /*0018*/ 	.byte	0x03, 0x50
        /*001a*/ 	.short	0x0000


	//----- nvinfo : EIATTR_MAXREG_COUNT
	.align		4
        /*001c*/ 	.byte	0x03, 0x1b
        /*001e*/ 	.short	0x0040


	//----- nvinfo : EIATTR_NUM_BARRIERS
	.align		4
        /*0020*/ 	.byte	0x02, 0x4c
        /*0022*/ 	.byte	0x01
	.zero		1


	//----- nvinfo : EIATTR_MERCURY_ISA_VERSION
	.align		4
        /*0024*/ 	.byte	0x03, 0x5f
        /*0026*/ 	.short	0x0101


	//----- nvinfo : EIATTR_COOP_GROUP_MASK_REGIDS
	.align		4
        /*0028*/ 	.byte	0x04, 0x29
        /*002a*/ 	.short	(.L_1977 - .L_1976)


	//   ....[0]....
.L_1976:
        /*002c*/ 	.word	0xffffffff


	//   ....[1]....
        /*0030*/ 	.word	0xffffffff


	//   ....[2]....
        /*0034*/ 	.word	0xffffffff


	//   ....[3]....
        /*0038*/ 	.word	0xffffffff


	//   ....[4]....
        /*003c*/ 	.word	0xffffffff


	//   ....[5]....
        /*0040*/ 	.word	0xffffffff


	//   ....[6]....
        /*0044*/ 	.word	0xffffffff


	//   ....[7]....
        /*0048*/ 	.word	0xffffffff


	//   ....[8]....
        /*004c*/ 	.word	0xffffffff


	//   ....[9]....
        /*0050*/ 	.word	0xffffffff


	//   ....[10]....
        /*0054*/ 	.word	0xffffffff


	//   ....[11]....
        /*0058*/ 	.word	0xffffffff


	//   ....[12]....
        /*005c*/ 	.word	0xffffffff


	//   ....[13]....
        /*0060*/ 	.word	0xffffffff


	//   ....[14]....
        /*0064*/ 	.word	0xffffffff


	//   ....[15]....
        /*0068*/ 	.word	0xffffffff


	//   ....[16]....
        /*006c*/ 	.word	0xffffffff


	//   ....[17]....
        /*0070*/ 	.word	0xffffffff


	//   ....[18]....
        /*0074*/ 	.word	0xffffffff


	//   ....[19]....
        /*0078*/ 	.word	0xffffffff


	//----- nvinfo : EIATTR_COOP_GROUP_INSTR_OFFSETS
	.align		4
.L_1977:
        /*007c*/ 	.byte	0x04, 0x28
        /*007e*/ 	.short	(.L_1979 - .L_1978)


	//   ....[0]....
.L_1978:
        /*0080*/ 	.word	0x00001410


	//   ....[1]....
        /*0084*/ 	.word	0x00001420


	//   ....[2]....
        /*0088*/ 	.word	0x00001430


	//   ....[3]....
        /*008c*/ 	.word	0x00001440


	//   ....[4]....
        /*0090*/ 	.word	0x00001470


	//   ....[5]....
        /*0094*/ 	.word	0x00001490


	//   ....[6]....
        /*0098*/ 	.word	0x000014b0


	//   ....[7]....
        /*009c*/ 	.word	0x000014c0


	//   ....[8]....
        /*00a0*/ 	.word	0x000014f0


	//   ....[9]....
        /*00a4*/ 	.word	0x00001510


	//   ....[10]....
        /*00a8*/ 	.word	0x00001530


	//   ....[11]....
        /*00ac*/ 	.word	0x00001540


	//   ....[12]....
        /*00b0*/ 	.word	0x00001570


	//   ....[13]....
        /*00b4*/ 	.word	0x00001590


	//   ....[14]....
        /*00b8*/ 	.word	0x000015b0


	//   ....[15]....
        /*00bc*/ 	.word	0x000015c0


	//   ....[16]....
        /*00c0*/ 	.word	0x000015f0


	//   ....[17]....
        /*00c4*/ 	.word	0x00001620


	//   ....[18]....
        /*00c8*/ 	.word	0x00001630


	//   ....[19]....
        /*00cc*/ 	.word	0x00001640


	//----- nvinfo : EIATTR_VRC_CTA_INIT_COUNT
	.align		4
.L_1979:
        /*00d0*/ 	.byte	0x02, 0x4a
	.zero		1
	.zero		1


	//----- nvinfo : EIATTR_EXIT_INSTR_OFFSETS
	.align		4
        /*00d4*/ 	.byte	0x04, 0x1c
        /*00d6*/ 	.short	(.L_1981 - .L_1980)


	//   ....[0]....
.L_1980:
        /*00d8*/ 	.word	0x00000060


	//   ....[1]....
        /*00dc*/ 	.word	0x000016e0


	//   ....[2]....
        /*00e0*/ 	.word	0x00001810


	//----- nvinfo : EIATTR_MAX_THREADS
	.align		4
.L_1981:
        /*00e4*/ 	.byte	0x04, 0x05
        /*00e6*/ 	.short	(.L_1983 - .L_1982)
.L_1982:
        /*00e8*/ 	.word	0x00000400
        /*00ec*/ 	.word	0x00000001
        /*00f0*/ 	.word	0x00000001


	//----- nvinfo : EIATTR_CRS_STACK_SIZE
	.align		4
.L_1983:
        /*00f4*/ 	.byte	0x04, 0x1e
        /*00f6*/ 	.short	(.L_1985 - .L_1984)
.L_1984:
        /*00f8*/ 	.word	0x00000000


	//----- nvinfo : EIATTR_CBANK_PARAM_SIZE
	.align		4
.L_1985:
        /*00fc*/ 	.byte	0x03, 0x19
        /*00fe*/ 	.short	0x0128


	//----- nvinfo : EIATTR_PARAM_CBANK
	.align		4
        /*0100*/ 	.byte	0x04, 0x0a
        /*0102*/ 	.short	(.L_1987 - .L_1986)
	.align		4
.L_1986:
        /*0104*/ 	.word	index@(.nv.constant0._ZN10layer_norm40ln_parallel_residual_bwd_finalize_kernelINS_22Kernel_traits_finalizeILj3072Ef6__halfS2_S2_fjLb0ELj1024ELj4ENS_18Kernel_traits_baseILj3072EfS2_S2_S2_fjLj1024EEEEELb1EEEvNS_9BwdParamsE)
        /*0108*/ 	.short	0x0380
        /*010a*/ 	.short	0x0128


	//----- nvinfo : EIATTR_SW_WAR
	.align		4
.L_1987:
        /*010c*/ 	.byte	0x04, 0x36
        /*010e*/ 	.short	(.L_1989 - .L_1988)
.L_1988:
        /*0110*/ 	.word	0x00000008
.L_1989:


//--------------------- .nv.info._ZN10layer_norm31ln_parallel_residual_bwd_kernelINS_13Kernel_traitsIf6__halfS2_S2_fjLj3072ELj1ELj1ELj4ELj16ENS_18Kernel_traits_baseILj3072EfS2_S2_S2_fjLj128EEEEELb1ELb1ELb1EEEvNS_9BwdParamsE --------------------------
	.section	.nv.info._ZN10layer_norm31ln_parallel_residual_bwd_kernelINS_13Kernel_traitsIf6__halfS2_S2_fjLj3072ELj1ELj1ELj4ELj16ENS_18Kernel_traits_baseILj3072EfS2_S2_S2_fjLj128EEEEELb1ELb1ELb1EEEvNS_9BwdParamsE,"",@"SHT_CUDA_INFO"
	.sectionflags	@""
	.align	4


	//----- nvinfo : EIATTR_CUDA_API_VERSION
	.align		4
        /*0000*/ 	.byte	0x04, 0x37
        /*0002*/ 	.short	(.L_1991 - .L_1990)
.L_1990:
        /*0004*/ 	.word	0x00000082


	//----- nvinfo : EIATTR_KPARAM_INFO
	.align		4
.L_1991:
        /*0008*/ 	.byte	0x04, 0x17
        /*000a*/ 	.short	(.L_1993 - .L_1992)
.L_1992:
        /*000c*/ 	.word	0x00000000
        /*0010*/ 	.short	0x0000
        /*0012*/ 	.short	0x0000
        /*0014*/ 	.byte	0x00, 0xf0, 0xa1, 0x04


	//----- nvinfo : EIATTR_SPARSE_MMA_MASK
	.align		4
.L_1993:
        /*0018*/ 	.byte	0x03, 0x50
        /*001a*/ 	.short	0x0000


	//----- nvinfo : EIATTR_MAXREG_COUNT
	.align		4
        /*001c*/ 	.byte	0x03, 0x1b
        /*001e*/ 	.short	0x00ff


	//----- nvinfo : EIATTR_NUM_BARRIERS
	.align		4
        /*0020*/ 	.byte	0x02, 0x4c
        /*0022*/ 	.byte	0x01
	.zero		1


	//----- nvinfo : EIATTR_MERCURY_ISA_VERSION
	.align		4
        /*0024*/ 	.byte	0x03, 0x5f
        /*0026*/ 	.short	0x0101


	//----- nvinfo : EIATTR_COOP_GROUP_MASK_REGIDS
	.align		4
        /*0028*/ 	.byte	0x04, 0x29
        /*002a*/ 	.short	(.L_1995 - .L_1994)


	//   ....[0]....
.L_1994:
        /*002c*/ 	.word	0xffffffff


	//   ....[1]....
        /*0030*/ 	.word	0xffffffff


	//   ....[2]....
        /*0034*/ 	.word	0xffffffff


	//   ....[3]....
        /*0038*/ 	.word	0xffffffff


	//   ....[4]....
        /*003c*/ 	.word	0xffffffff


	//   ....[5]....
        /*0040*/ 	.word	0xffffffff


	//   ....[6]....
        /*0044*/ 	.word	0xffffffff


	//   ....[7]....
        /*0048*/ 	.word	0xffffffff


	//   ....[8]....
        /*004c*/ 	.word	0xffffffff


	//   ....[9]....
        /*0050*/ 	.word	0xffffffff


	//----- nvinfo : EIATTR_COOP_GROUP_INSTR_OFFSETS
	.align		4
.L_1995:
        /*0054*/ 	.byte	0x04, 0x28
        /*0056*/ 	.short	(.L_1997 - .L_1996)


	//   ....[0]....
.L_1996:
        /*0058*/ 	.word	0x00001340


	//   ....[1]....
        /*005c*/ 	.word	0x000013f0


	//   ....[2]....
        /*0060*/ 	.word	0x00001400


	//   ....[3]....
        /*0064*/ 	.word	0x00001430


	//   ....[4]....
        /*0068*/ 	.word	0x00001440


	//   ....[5]....
        /*006c*/ 	.word	0x00001460


	//   ....[6]....
        /*0070*/ 	.word	0x00001480


	//   ....[7]....
        /*0074*/ 	.word	0x000014a0


	//   ....[8]....
        /*0078*/ 	.word	0x000014f0


	//   ....[9]....
        /*007c*/ 	.word	0x00001520


	//----- nvinfo : EIATTR_VRC_CTA_INIT_COUNT
	.align		4
.L_1997:
        /*0080*/ 	.byte	0x02, 0x4a
	.zero		1
	.zero		1


	//----- nvinfo : EIATTR_EXIT_INSTR_OFFSETS
	.align		4
        /*0084*/ 	.byte	0x04, 0x1c
        /*0086*/ 	.short	(.L_1999 - .L_1998)


	//   ....[0]....
.L_1998:
        /*0088*/ 	.word	0x00008c40


	//----- nvinfo : EIATTR_MAX_THREADS
	.align		4
.L_1999:
        /*008c*/ 	.byte	0x04, 0x05
        /*008e*/ 	.short	(.L_2001 - .L_2000)
.L_2000:
        /*0090*/ 	.word	0x00000080
        /*0094*/ 	.word	0x00000001
        /*0098*/ 	.word	0x00000001


	//----- nvinfo : EIATTR_CBANK_PARAM_SIZE
	.align		4
.L_2001:
        /*009c*/ 	.byte	0x03, 0x19
        /*009e*/ 	.short	0x0128


	//----- nvinfo : EIATTR_PARAM_CBANK
	.align		4
        /*00a0*/ 	.byte	0x04, 0x0a
        /*00a2*/ 	.short	(.L_2003 - .L_2002)
	.align		4
.L_2002:
        /*00a4*/ 	.word	index@(.nv.constant0._ZN10layer_norm31ln_parallel_residual_bwd_kernelINS_13Kernel_traitsIf6__halfS2_S2_fjLj3072ELj1ELj1ELj4ELj16ENS_18Kernel_traits_baseILj3072EfS2_S2_S2_fjLj128EEEEELb1ELb1ELb1EEEvNS_9BwdParamsE)
        /*00a8*/ 	.short	0x0380
        /*00aa*/ 	.short	0x0128


	//----- nvinfo : EIATTR_SW_WAR
	.align		4
.L_2003:
        /*00ac*/ 	.byte	0x04, 0x36
        /*00ae*/ 	.short	(.L_2005 - .L_2004)
.L_2004:
        /*00b0*/ 	.word	0x00000008
.L_2005:


//--------------------- .nv.info._ZN10layer_norm31ln_parallel_residual_bwd_kernelINS_13Kernel_traitsI6__halfS2_fS2_fjLj3072ELj1ELj1ELj4ELj16ENS_18Kernel_traits_baseILj3072ES2_S2_fS2_fjLj128EEEEELb0ELb0ELb0EEEvNS_9BwdParamsE --------------------------
	.section	.nv.info._ZN10layer_norm31ln_parallel_residual_bwd_kernelINS_13Kernel_traitsI6__halfS2_fS2_fjLj3072ELj1ELj1ELj4ELj16ENS_18Kernel_traits_baseILj3072ES2_S2_fS2_fjLj128EEEEELb0ELb0ELb0EEEvNS_9BwdParamsE,"",@"SHT_CUDA_INFO"
	.sectionflags	@""
	.align	4


	//----- nvinfo : EIATTR_CUDA_API_VERSION
	.align		4
        /*0000*/ 	.byte	0x04, 0x37
        /*0002*/ 	.short	(.L_2007 - .L_2006)
.L_2006:
        /*0004*/ 	.word	0x00000082


	//----- nvinfo : EIATTR_KPARAM_INFO
	.align		4
.L_2007:
        /*0008*/ 	.byte	0x04, 0x17
        /*000a*/ 	.short	(.L_2009 - .L_2008)
.L_2008:
        /*000c*/ 	.word	0x00000000
        /*0010*/ 	.short	0x0000
        /*0012*/ 	.short	0x0000
        /*0014*/ 	.byte	0x00, 0xf0, 0xa1, 0x04


	//----- nvinfo : EIATTR_SPARSE_MMA_MASK
	.align		4
.L_2009:
        /*0018*/ 	.byte	0x03, 0x50
        /*001a*/ 	.short	0x0000


	//----- nvinfo : EIATTR_MAXREG_COUNT
	.align		4
        /*001c*/ 	.byte	0x03, 0x1b
        /*001e*/ 	.short	0x00ff


	//----- nvinfo : EIATTR_NUM_BARRIERS
	.align		4
        /*0020*/ 	.byte	0x02, 0x4c
        /*0022*/ 	.byte	0x01
	.zero		1


	//----- nvinfo : EIATTR_MERCURY_ISA_VERSION
	.align		4
        /*0024*/ 	.byte	0x03, 0x5f
        /*0026*/ 	.short	0x0101


	//----- nvinfo : EIATTR_COOP_GROUP_MASK_REGIDS
	.align		4
        /*0028*/ 	.byte	0x04, 0x29
        /*002a*/ 	.short	(.L_2011 - .L_2010)


	//   ....[0]....
.L_2010:
        /*002c*/ 	.word	0xffffffff


	//   ....[1]....
        /*0030*/ 	.word	0xffffffff


	//   ....[2]....
        /*0034*/ 	.word	0xffffffff


	//   ....[3]....
        /*0038*/ 	.word	0xffffffff


	//   ....[4]....
        /*003c*/ 	.word	0xffffffff


	//   ....[5]....
        /*0040*/ 	.word	0xffffffff


	//   ....[6]....
        /*0044*/ 	.word	0xffffffff


	//   ....[7]....
        /*0048*/ 	.word	0xffffffff


	//   ....[8]....
        /*004c*/ 	.word	0xffffffff


	//   ....[9]....
        /*0050*/ 	.word	0xffffffff


	//----- nvinfo : EIATTR_COOP_GROUP_INSTR_OFFSETS
	.align		4
.L_2011:
        /*0054*/ 	.byte	0x04, 0x28
        /*0056*/ 	.short	(.L_2013 - .L_2012)


	//   ....[0]....
.L_2012:
        /*0058*/ 	.word	0x000022a0


	//   ....[1]....
        /*005c*/ 	.word	0x000022c0


	//   ....[2]....
        /*0060*/ 	.word	0x00002300


	//   ....[3]....
        /*0064*/ 	.word	0x00002310


	//   ....[4]....
        /*0068*/ 	.word	0x00002350


	//   ....[5]....
        /*006c*/ 	.word	0x00002360


	//   ....[6]....
        /*0070*/ 	.word	0x00002390


	//   ....[7]....
        /*0074*/ 	.word	0x000023a0


	//   ....[8]....
        /*0078*/ 	.word	0x000023d0


	//   ....[9]....
        /*007c*/ 	.word	0x000023e0


	//----- nvinfo : EIATTR_VRC_CTA_INIT_COUNT
	.align		4
.L_2013:
        /*0080*/ 	.byte	0x02, 0x4a
	.zero		1
	.zero		1


	//----- nvinfo : EIATTR_EXIT_INSTR_OFFSETS
	.align		4
        /*0084*/ 	.byte	0x04, 0x1c
        /*0086*/ 	.short	(.L_2015 - .L_2014)


	//   ....[0]....
.L_2014:
        /*0088*/ 	.word	0x00005f40


	//   ....[1]....
        /*008c*/ 	.word	0x00006050


	//----- nvinfo : EIATTR_MAX_THREADS
	.align		4
.L_2015:
        /*0090*/ 	.byte	0x04, 0x05
        /*0092*/ 	.short	(.L_2017 - .L_2016)
.L_2016:
        /*0094*/ 	.word	0x00000080
        /*0098*/ 	.word	0x00000001
        /*009c*/ 	.word	0x00000001


	//----- nvinfo : EIATTR_CRS_STACK_SIZE
	.align		4
.L_2017:
        /*00a0*/ 	.byte	0x04, 0x1e
        /*00a2*/ 	.short	(.L_2019 - .L_2018)
.L_2018:
        /*00a4*/ 	.word	0x00000000


	//----- nvinfo : EIATTR_CBANK_PARAM_SIZE
	.align		4
.L_2019:
        /*00a8*/ 	.byte	0x03, 0x19
        /*00aa*/ 	.short	0x0128


	//----- nvinfo : EIATTR_PARAM_CBANK
	.align		4
        /*00ac*/ 	.byte	0x04, 0x0a
        /*00ae*/ 	.short	(.L_2021 - .L_2020)
	.align		4
.L_2020:
        /*00b0*/ 	.word	index@(.nv.constant0._ZN10layer_norm31ln_parallel_residual_bwd_kernelINS_13Kernel_traitsI6__halfS2_fS2_fjLj3072ELj1ELj1ELj4ELj16ENS_18Kernel_traits_baseILj3072ES2_S2_fS2_fjLj128EEEEELb0ELb0ELb0EEEvNS_9BwdParamsE)
        /*00b4*/ 	.short	0x0380
        /*00b6*/ 	.short	0x0128


	//----- nvinfo : EIATTR_SW_WAR
	.align		4
.L_2021:
        /*00b8*/ 	.byte	0x04, 0x36
        /*00ba*/ 	.short	(.L_2023 - .L_2022)
.L_2022:
        /*00bc*/ 	.word	0x00000008
.L_2023:


//--------------------- .nv.info._ZN10layer_norm31ln_parallel_residual_bwd_kernelINS_13Kernel_traitsI6__halfS2_fS2_fjLj3072ELj1ELj1ELj4ELj16ENS_18Kernel_traits_baseILj3072ES2_S2_fS2_fjLj128EEEEELb0ELb0ELb1EEEvNS_9BwdParamsE --------------------------
	.section	.nv.info._ZN10layer_norm31ln_parallel_residual_bwd_kernelINS_13Kernel_traitsI6__halfS2_fS2_fjLj3072ELj1ELj1ELj4ELj16ENS_18Kernel_traits_baseILj3072ES2_S2_fS2_fjLj128EEEEELb0ELb0ELb1EEEvNS_9BwdParamsE,"",@"SHT_CUDA_INFO"
	.sectionflags	@""
	.align	4


	//----- nvinfo : EIATTR_CUDA_API_VERSION
	.align		4
        /*0000*/ 	.byte	0x04, 0x37
        /*0002*/ 	.short	(.L_2025 - .L_2024)
.L_2024:
        /*0004*/ 	.word	0x00000082


	//----- nvinfo : EIATTR_KPARAM_INFO
	.align		4
.L_2025:
        /*0008*/ 	.byte	0x04, 0x17
        /*000a*/ 	.short	(.L_2027 - .L_2026)
.L_2026:
        /*000c*/ 	.word	0x00000000
        /*0010*/ 	.short	0x0000
        /*0012*/ 	.short	0x0000
        /*0014*/ 	.byte	0x00, 0xf0, 0xa1, 0x04


	//----- nvinfo : EIATTR_SPARSE_MMA_MASK
	.align		4
.L_2027:
        /*0018*/ 	.byte	0x03, 0x50
        /*001a*/ 	.short	0x0000


	//----- nvinfo : EIATTR_MAXREG_COUNT
	.align		4
        /*001c*/ 	.byte	0x03, 0x1b
        /*001e*/ 	.short	0x00ff


	//----- nvinfo : EIATTR_NUM_BARRIERS
	.align		4
        /*0020*/ 	.byte	0x02, 0x4c
        /*0022*/ 	.byte	0x01
	.zero		1


	//----- nvinfo : EIATTR_ANNOTATIONS
	.align		4
        /*0024*/ 	.byte	0x04, 0x55
        /*0026*/ 	.short	(.L_2029 - .L_2028)


	//   ....[0]....
.L_2028:
        /*0028*/ 	.word	0x00000001
        /*002c*/ 	.byte	0x30, 0x07, 0x00, 0x00, 0x01, 0x00, 0x00, 0x00, 0x40, 0x07, 0x00, 0x00, 0x01, 0x00, 0x00, 0x00
        /*003c*/ 	.byte	0xa0, 0x07, 0x00, 0x00, 0x01, 0x00, 0x00, 0x00, 0x20, 0x0b, 0x00, 0x00, 0x01, 0x00, 0x00, 0x00
        /*004c*/ 	.byte	0x30, 0x0b, 0x00, 0x00, 0x01, 0x00, 0x00, 0x00, 0x50, 0x0b, 0x00, 0x00


	//----- nvinfo : EIATTR_MERCURY_ISA_VERSION
	.align		4
.L_2029:
        /*0058*/ 	.byte	0x03, 0x5f
        /*005a*/ 	.short	0x0101


	//----- nvinfo : EIATTR_COOP_GROUP_MASK_REGIDS
	.align		4
        /*005c*/ 	.byte	0x04, 0x29
        /*005e*/ 	.short	(.L_2031 - .L_2030)


	//   ....[0]....
.L_2030:
        /*0060*/ 	.word	0xffffffff


	//   ....[1]....
        /*0064*/ 	.word	0xffffffff


	//   ....[2]....
        /*0068*/ 	.word	0xffffffff


	//   ....[3]....
        /*006c*/ 	.word	0xffffffff


	//   ....[4]....
        /*0070*/ 	.word	0xffffffff


	//   ....[5]....
        /*0074*/ 	.word	0xffffffff


	//   ....[6]....
        /*0078*/ 	.word	0xffffffff


	//   ....[7]....
        /*007c*/ 	.word	0xffffffff


	//   ....[8]....
        /*0080*/ 	.word	0xffffffff


	//   ....[9]....
        /*0084*/ 	.word	0xffffffff


	//----- nvinfo : EIATTR_COOP_GROUP_INSTR_OFFSETS
	.align		4
.L_2031:
        /*0088*/ 	.byte	0x04, 0x28
        /*008a*/ 	.short	(.L_2033 - .L_2032)


	//   ....[0]....
.L_2032:
        /*008c*/ 	.word	0x00001e40


	//   ....[1]....
        /*0090*/ 	.word	0x00001f30


	//   ....[2]....
        /*0094*/ 	.word	0x00001f40


	//   ....[3]....
        /*0098*/ 	.word	0x00001f70


	//   ....[4]....
        /*009c*/ 	.word	0x00001f90


	//   ....[5]....
        /*00a0*/ 	.word	0x00001fa0


	//   ....[6]....
        /*00a4*/ 	.word	0x00001fe0


	//   ....[7]....
        /*00a8*/ 	.word	0x00001ff0


	//   ....[8]....
        /*00ac*/ 	.word	0x00002030


	//   ....[9]....
        /*00b0*/ 	.word	0x00002040


	//----- nvinfo : EIATTR_VRC_CTA_INIT_COUNT
	.align		4
.L_2033:
        /*00b4*/ 	.byte	0x02, 0x4a
	.zero		1
	.zero		1


	//----- nvinfo : EIATTR_EXIT_INSTR_OFFSETS
	.align		4
        /*00b8*/ 	.byte	0x04, 0x1c
        /*00ba*/ 	.short	(.L_2035 - .L_2034)


	//   ....[0]....
.L_2034:
        /*00bc*/ 	.word	0x00005ec0


	//----- nvinfo : EIATTR_MAX_THREADS
	.align		4
.L_2035:
        /*00c0*/ 	.byte	0x04, 0x05
        /*00c2*/ 	.short	(.L_2037 - .L_2036)
.L_2036:
        /*00c4*/ 	.word	0x00000080
        /*00c8*/ 	.word	0x00000001
        /*00cc*/ 	.word	0x00000001


	//----- nvinfo : EIATTR_CRS_STACK_SIZE
	.align		4
.L_2037:
        /*00d0*/ 	.byte	0x04, 0x1e
        /*00d2*/ 	.short	(.L_2039 - .L_2038)
.L_2038:
        /*00d4*/ 	.word	0x00000000


	//----- nvinfo : EIATTR_CBANK_PARAM_SIZE
	.align		4
.L_2039:
        /*00d8*/ 	.byte	0x03, 0x19
        /*00da*/ 	.short	0x0128


	//----- nvinfo : EIATTR_PARAM_CBANK
	.align		4
        /*00dc*/ 	.byte	0x04, 0x0a
        /*00de*/ 	.short	(.L_2041 - .L_2040)
	.align		4
.L_2040:
        /*00e0*/ 	.word	index@(.nv.constant0._ZN10layer_norm31ln_parallel_residual_bwd_kernelINS_13Kernel_traitsI6__halfS2_fS2_fjLj3072ELj1ELj1ELj4ELj16ENS_18Kernel_traits_baseILj3072ES2_S2_fS2_fjLj128EEEEELb0ELb0ELb1EEEvNS_9BwdParamsE)
        /*00e4*/ 	.short	0x0380
        /*00e6*/ 	.short	0x0128


	//----- nvinfo : EIATTR_SW_WAR
	.align		4
.L_2041:
        /*00e8*/ 	.byte	0x04, 0x36
        /*00ea*/ 	.short	(.L_2043 - .L_2042)
.L_2042:
        /*00ec*/ 	.word	0x00000008
.L_2043:


//--------------------- .nv.info._ZN10layer_norm31ln_parallel_residual_bwd_kernelINS_13Kernel_traitsI6__halfS2_fS2_fjLj3072ELj1ELj1ELj4ELj16ENS_18Kernel_traits_baseILj3072ES2_S2_fS2_fjLj128EEEEELb0ELb1ELb0EEEvNS_9BwdParamsE --------------------------
	.section	.nv.info._ZN10layer_norm31ln_parallel_residual_bwd_kernelINS_13Kernel_traitsI6__halfS2_fS2_fjLj3072ELj1ELj1ELj4ELj16ENS_18Kernel_traits_baseILj3072ES2_S2_fS2_fjLj128EEEEELb0ELb1ELb0EEEvNS_9BwdParamsE,"",@"SHT_CUDA_INFO"
	.sectionflags	@""
	.align	4


	//----- nvinfo : EIATTR_CUDA_API_VERSION
	.align		4
        /*0000*/ 	.byte	0x04, 0x37
        /*0002*/ 	.short	(.L_2045 - .L_2044)
.L_2044:
        /*0004*/ 	.word	0x00000082


	//----- nvinfo : EIATTR_KPARAM_INFO
	.align		4
.L_2045:
        /*0008*/ 	.byte	0x04, 0x17
        /*000a*/ 	.short	(.L_2047 - .L_2046)
.L_2046:
        /*000c*/ 	.word	0x00000000
        /*0010*/ 	.short	0x0000
        /*0012*/ 	.short	0x0000
        /*0014*/ 	.byte	0x00, 0xf0, 0xa1, 0x04


	//----- nvinfo : EIATTR_SPARSE_MMA_MASK
	.align		4
.L_2047:
        /*0018*/ 	.byte	0x03, 0x50
        /*001a*/ 	.short	0x0000


	//----- nvinfo : EIATTR_MAXREG_COUNT
	.align		4
        /*001c*/ 	.byte	0x03, 0x1b
        /*001e*/ 	.short	0x00ff


	//----- nvinfo : EIATTR_NUM_BARRIERS
	.align		4
        /*0020*/ 	.byte	0x02, 0x4c
        /*0022*/ 	.byte	0x01
	.zero		1


	//----- nvinfo : EIATTR_MERCURY_ISA_VERSION
	.align		4
        /*0024*/ 	.byte	0x03, 0x5f
        /*0026*/ 	.short	0x0101


	//----- nvinfo : EIATTR_COOP_GROUP_MASK_REGIDS
	.align		4
        /*0028*/ 	.byte	0x04, 0x29
        /*002a*/ 	.short	(.L_2049 - .L_2048)


	//   ....[0]....
.L_2048:
        /*002c*/ 	.word	0xffffffff


	//   ....[1]....
        /*0030*/ 	.word	0xffffffff


	//   ....[2]....
        /*0034*/ 	.word	0xffffffff


	//   ....[3]....
        /*0038*/ 	.word	0xffffffff


	//   ....[4]....
        /*003c*/ 	.word	0xffffffff


	//   ....[5]....
        /*0040*/ 	.word	0xffffffff


	//   ....[6]....
        /*0044*/ 	.word	0xffffffff


	//   ....[7]....
        /*0048*/ 	.word	0xffffffff


	//   ....[8]....
        /*004c*/ 	.word	0xffffffff


	//   ....[9]....
        /*0050*/ 	.word	0xffffffff


	//----- nvinfo : EIATTR_COOP_GROUP_INSTR_OFFSETS
	.align		4
.L_2049:
        /*0054*/ 	.byte	0x04, 0x28
        /*0056*/ 	.short	(.L_2051 - .L_2050)


	//   ....[0]....
.L_2050:
        /*0058*/ 	.word	0x00001760


	//   ....[1]....
        /*005c*/ 	.word	0x00001780


	//   ....[2]....
        /*0060*/ 	.word	0x000017c0


	//   ....[3]....
        /*0064*/ 	.word	0x000017d0


	//   ....[4]....
        /*0068*/ 	.word	0x00001810


	//   ....[5]....
        /*006c*/ 	.word	0x00001820


	//   ....[6]....
        /*0070*/ 	.word	0x00001850


	//   ....[7]....
        /*0074*/ 	.word	0x00001860


	//   ....[8]....
        /*0078*/ 	.word	0x00001890


	//   ....[9]....
        /*007c*/ 	.word	0x000018a0


	//----- nvinfo : EIATTR_VRC_CTA_INIT_COUNT
	.align		4
.L_2051:
        /*0080*/ 	.byte	0x02, 0x4a
	.zero		1
	.zero		1


	//----- nvinfo : EIATTR_EXIT_INSTR_OFFSETS
	.align		4
        /*0084*/ 	.byte	0x04, 0x1c
        /*0086*/ 	.short	(.L_2053 - .L_2052)


	//   ....[0]....
.L_2052:
        /*0088*/ 	.word	0x00005310


	//   ....[1]....
        /*008c*/ 	.word	0x000053b0


	//----- nvinfo : EIATTR_MAX_THREADS
	.align		4
.L_2053:
        /*0090*/ 	.byte	0x04, 0x05
        /*0092*/ 	.short	(.L_2055 - .L_2054)
.L_2054:
        /*0094*/ 	.word	0x00000080
        /*0098*/ 	.word	0x00000001
        /*009c*/ 	.word	0x00000001


	//----- nvinfo : EIATTR_CRS_STACK_SIZE
	.align		4
.L_2055:
        /*00a0*/ 	.byte	0x04, 0x1e
        /*00a2*/ 	.short	(.L_2057 - .L_2056)
.L_2056:
        /*00a4*/ 	.word	0x00000000


	//----- nvinfo : EIATTR_CBANK_PARAM_SIZE
	.align		4
.L_2057:
        /*00a8*/ 	.byte	0x03, 0x19
        /*00aa*/ 	.short	0x0128


	//----- nvinfo : EIATTR_PARAM_CBANK
	.align		4
        /*00ac*/ 	.byte	0x04, 0x0a
        /*00ae*/ 	.short	(.L_2059 - .L_2058)
	.align		4
.L_2058:
        /*00b0*/ 	.word	index@(.nv.constant0._ZN10layer_norm31ln_parallel_residual_bwd_kernelINS_13Kernel_traitsI6__halfS2_fS2_fjLj3072ELj1ELj1ELj4ELj16ENS_18Kernel_traits_baseILj3072ES2_S2_fS2_fjLj128EEEEELb0ELb1ELb0EEEvNS_9BwdParamsE)
        /*00b4*/ 	.short	0x0380
        /*00b6*/ 	.short	0x0128


	//----- nvinfo : EIATTR_SW_WAR
	.align		4
.L_2059:
        /*00b8*/ 	.byte	0x04, 0x36
        /*00ba*/ 	.short	(.L_2061 - .L_2060)
.L_2060:
        /*00bc*/ 	.word	0x00000008
.L_2061:


//--------------------- .nv.info._ZN10layer_norm31ln_parallel_residual_bwd_kernelINS_13Kernel_traitsI6__halfS2_fS2_fjLj3072ELj1ELj1ELj4ELj16ENS_18Kernel_traits_baseILj3072ES2_S2_fS2_fjLj128EEEEELb0ELb1ELb1EEEvNS_9BwdParamsE --------------------------
	.section	.nv.info._ZN10layer_norm31ln_parallel_residual_bwd_kernelINS_13Kernel_traitsI6__halfS2_fS2_fjLj3072ELj1ELj1ELj4ELj16ENS_18Kernel_traits_baseILj3072ES2_S2_fS2_fjLj128EEEEELb0ELb1ELb1EEEvNS_9BwdParamsE,"",@"SHT_CUDA_INFO"
	.sectionflags	@""
	.align	4


	//----- nvinfo : EIATTR_CUDA_API_VERSION
	.align		4
        /*0000*/ 	.byte	0x04, 0x37
        /*0002*/ 	.short	(.L_2063 - .L_2062)
.L_2062:
        /*0004*/ 	.word	0x00000082


	//----- nvinfo : EIATTR_KPARAM_INFO
	.align		4
.L_2063:
        /*0008*/ 	.byte	0x04, 0x17
        /*000a*/ 	.short	(.L_2065 - .L_2064)
.L_2064:
        /*000c*/ 	.word	0x00000000
        /*0010*/ 	.short	0x0000
        /*0012*/ 	.short	0x0000
        /*0014*/ 	.byte	0x00, 0xf0, 0xa1, 0x04


	//----- nvinfo : EIATTR_SPARSE_MMA_MASK
	.align		4
.L_2065:
        /*0018*/ 	.byte	0x03, 0x50
        /*001a*/ 	.short	0x0000


	//----- nvinfo : EIATTR_MAXREG_COUNT
	.align		4
        /*001c*/ 	.byte	0x03, 0x1b
        /*001e*/ 	.short	0x00ff


	//----- nvinfo : EIATTR_NUM_BARRIERS
	.align		4
        /*0020*/ 	.byte	0x02, 0x4c
        /*0022*/ 	.byte	0x01
	.zero		1


	//----- nvinfo : EIATTR_MERCURY_ISA_VERSION
	.align		4
        /*0024*/ 	.byte	0x03, 0x5f
        /*0026*/ 	.short	0x0101


	//----- nvinfo : EIATTR_COOP_GROUP_MASK_REGIDS
	.align		4
        /*0028*/ 	.byte	0x04, 0x29
        /*002a*/ 	.short	(.L_2067 - .L_2066)


	//   ....[0]....
.L_2066:
        /*002c*/ 	.word	0xffffffff


	//   ....[1]....
        /*0030*/ 	.word	0xffffffff


	//   ....[2]....
        /*0034*/ 	.word	0xffffffff


	//   ....[3]....
        /*0038*/ 	.word	0xffffffff


	//   ....[4]....
        /*003c*/ 	.word	0xffffffff


	//   ....[5]....
        /*0040*/ 	.word	0xffffffff


	//   ....[6]....
        /*0044*/ 	.word	0xffffffff


	//   ....[7]....
        /*0048*/ 	.word	0xffffffff


	//   ....[8]....
        /*004c*/ 	.word	0xffffffff


	//   ....[9]....
        /*0050*/ 	.word	0xffffffff


	//----- nvinfo : EIATTR_COOP_GROUP_INSTR_OFFSETS
	.align		4
.L_2067:
        /*0054*/ 	.byte	0x04, 0x28
        /*0056*/ 	.short	(.L_2069 - .L_2068)


	//   ....[0]....
.L_2068:
        /*0058*/ 	.word	0x000011f0


	//   ....[1]....
        /*005c*/ 	.word	0x00001200


	//   ....[2]....
        /*0060*/ 	.word	0x00001230


	//   ....[3]....
        /*0064*/ 	.word	0x00001240


	//   ....[4]....
        /*0068*/ 	.word	0x00001270


	//   ....[5]....
        /*006c*/ 	.word	0x00001280


	//   ....[6]....
        /*0070*/ 	.word	0x000012c0


	//   ....[7]....
        /*0074*/ 	.word	0x000012d0


	//   ....[8]....
        /*0078*/ 	.word	0x00001300


	//   ....[9]....
        /*007c*/ 	.word	0x00001310


	//----- nvinfo : EIATTR_VRC_CTA_INIT_COUNT
	.align		4
.L_2069:
        /*0080*/ 	.byte	0x02, 0x4a
	.zero		1
	.zero		1


	//----- nvinfo : EIATTR_EXIT_INSTR_OFFSETS
	.align		4
        /*0084*/ 	.byte	0x04, 0x1c
        /*0086*/ 	.short	(.L_2071 - .L_2070)


	//   ....[0]....
.L_2070:
        /*0088*/ 	.word	0x00004da0


	//----- nvinfo : EIATTR_MAX_THREADS
	.align		4
.L_2071:
        /*008c*/ 	.byte	0x04, 0x05
        /*008e*/ 	.short	(.L_2073 - .L_2072)
.L_2072:
        /*0090*/ 	.word	0x00000080
        /*0094*/ 	.word	0x00000001
        /*0098*/ 	.word	0x00000001


	//----- nvinfo : EIATTR_CRS_STACK_SIZE
	.align		4
.L_2073:
        /*009c*/ 	.byte	0x04, 0x1e
        /*009e*/ 	.short	(.L_2075 - .L_2074)
.L_2074:
        /*00a0*/ 	.word	0x00000000


	//----- nvinfo : EIATTR_CBANK_PARAM_SIZE
	.align		4
.L_2075:
        /*00a4*/ 	.byte	0x03, 0x19
        /*00a6*/ 	.short	0x0128


	//----- nvinfo : EIATTR_PARAM_CBANK
	.align		4
        /*00a8*/ 	.byte	0x04, 0x0a
        /*00aa*/ 	.short	(.L_2077 - .L_2076)
	.align		4
.L_2076:
        /*00ac*/ 	.word	index@(.nv.constant0._ZN10layer_norm31ln_parallel_residual_bwd_kernelINS_13Kernel_traitsI6__halfS2_fS2_fjLj3072ELj1ELj1ELj4ELj16ENS_18Kernel_traits_baseILj3072ES2_S2_fS2_fjLj128EEEEELb0ELb1ELb1EEEvNS_9BwdParamsE)
        /*00b0*/ 	.short	0x0380
        /*00b2*/ 	.short	0x0128


	//----- nvinfo : EIATTR_SW_WAR
	.align		4
.L_2077:
        /*00b4*/ 	.byte	0x04, 0x36
        /*00b6*/ 	.short	(.L_2079 - .L_2078)
.L_2078:
        /*00b8*/ 	.word	0x00000008
.L_2079:


//--------------------- .nv.info._ZN10layer_norm31ln_parallel_residual_bwd_kernelINS_13Kernel_traitsI6__halfS2_fS2_fjLj3072ELj1ELj1ELj4ELj16ENS_18Kernel_traits_baseILj3072ES2_S2_fS2_fjLj128EEEEELb1ELb0ELb0EEEvNS_9BwdParamsE --------------------------
	.section	.nv.info._ZN10layer_norm31ln_parallel_residual_bwd_kernelINS_13Kernel_traitsI6__halfS2_fS2_fjLj3072ELj1ELj1ELj4ELj16ENS_18Kernel_traits_baseILj3072ES2_S2_fS2_fjLj128EEEEELb1ELb0ELb0EEEvNS_9BwdParamsE,"",@"SHT_CUDA_INFO"
	.sectionflags	@""
	.align	4


	//----- nvinfo : EIATTR_CUDA_API_VERSION
	.align		4
        /*0000*/ 	.byte	0x04, 0x37
        /*0002*/ 	.short	(.L_2081 - .L_2080)
.L_2080:
        /*0004*/ 	.word	0x00000082


	//----- nvinfo : EIATTR_KPARAM_INFO
	.align		4
.L_2081:
        /*0008*/ 	.byte	0x04, 0x17
        /*000a*/ 	.short	(.L_2083 - .L_2082)
.L_2082:
        /*000c*/ 	.word	0x00000000
        /*0010*/ 	.short	0x0000
        /*0012*/ 	.short	0x0000
        /*0014*/ 	.byte	0x00, 0xf0, 0xa1, 0x04


	//----- nvinfo : EIATTR_SPARSE_MMA_MASK
	.align		4
.L_2083:
        /*0018*/ 	.byte	0x03, 0x50
        /*001a*/ 	.short	0x0000


	//----- nvinfo : EIATTR_MAXREG_COUNT
	.align		4
        /*001c*/ 	.byte	0x03, 0x1b
        /*001e*/ 	.short	0x00ff


	//----- nvinfo : EIATTR_NUM_BARRIERS
	.align		4
        /*0020*/ 	.byte	0x02, 0x4c
        /*0022*/ 	.byte	0x01
	.zero		1


	//----- nvinfo : EIATTR_MERCURY_ISA_VERSION
	.align		4
        /*0024*/ 	.byte	0x03, 0x5f
        /*0026*/ 	.short	0x0101


	//----- nvinfo : EIATTR_COOP_GROUP_MASK_REGIDS
	.align		4
        /*0028*/ 	.byte	0x04, 0x29
        /*002a*/ 	.short	(.L_2085 - .L_2084)


	//   ....[0]....
.L_2084:
        /*002c*/ 	.word	0xffffffff


	//   ....[1]....
        /*0030*/ 	.word	0xffffffff


	//   ....[2]....
        /*0034*/ 	.word	0xffffffff


	//   ....[3]....
        /*0038*/ 	.word	0xffffffff


	//   ....[4]....
        /*003c*/ 	.word	0xffffffff


	//   ....[5]....
        /*0040*/ 	.word	0xffffffff


	//   ....[6]....
        /*0044*/ 	.word	0xffffffff


	//   ....[7]....
        /*0048*/ 	.word	0xffffffff


	//   ....[8]....
        /*004c*/ 	.word	0xffffffff


	//   ....[9]....
        /*0050*/ 	.word	0xffffffff


	//----- nvinfo : EIATTR_COOP_GROUP_INSTR_OFFSETS
	.align		4
.L_2085:
        /*0054*/ 	.byte	0x04, 0x28
        /*0056*/ 	.short	(.L_2087 - .L_2086)


	//   ....[0]....
.L_2086:
        /*0058*/ 	.word	0x00002490


	//   ....[1]....
        /*005c*/ 	.word	0x000024b0


	//   ....[2]....
        /*0060*/ 	.word	0x000024f0


	//   ....[3]....
        /*0064*/ 	.word	0x00002500


	//   ....[4]....
        /*0068*/ 	.word	0x00002540


	//   ....[5]....
        /*006c*/ 	.word	0x00002550


	//   ....[6]....
        /*0070*/ 	.word	0x00002580


	//   ....[7]....
        /*0074*/ 	.word	0x00002590


	//   ....[8]....
        /*0078*/ 	.word	0x000025c0


	//   ....[9]....
        /*007c*/ 	.word	0x000025d0


	//----- nvinfo : EIATTR_VRC_CTA_INIT_COUNT
	.align		4
.L_2087:
        /*0080*/ 	.byte	0x02, 0x4a
	.zero		1
	.zero		1


	//----- nvinfo : EIATTR_EXIT_INSTR_OFFSETS
	.align		4
        /*0084*/ 	.byte	0x04, 0x1c
        /*0086*/ 	.short	(.L_2089 - .L_2088)


	//   ....[0]....
.L_2088:
        /*0088*/ 	.word	0x00009380


	//   ....[1]....
        /*008c*/ 	.word	0x00009490


	//----- nvinfo : EIATTR_MAX_THREADS
	.align		4
.L_2089:
        /*0090*/ 	.byte	0x04, 0x05
        /*0092*/ 	.short	(.L_2091 - .L_2090)
.L_2090:
        /*0094*/ 	.word	0x00000080
        /*0098*/ 	.word	0x00000001
        /*009c*/ 	.word	0x00000001


	//----- nvinfo : EIATTR_CRS_STACK_SIZE
	.align		4
.L_2091:
        /*00a0*/ 	.byte	0x04, 0x1e
        /*00a2*/ 	.short	(.L_2093 - .L_2092)
.L_2092:
        /*00a4*/ 	.word	0x00000000


	//----- nvinfo : EIATTR_CBANK_PARAM_SIZE
	.align		4
.L_2093:
        /*00a8*/ 	.byte	0x03, 0x19
        /*00aa*/ 	.short	0x0128


	//----- nvinfo : EIATTR_PARAM_CBANK
	.align		4
        /*00ac*/ 	.byte	0x04, 0x0a
        /*00ae*/ 	.short	(.L_2095 - .L_2094)
	.align		4
.L_2094:
        /*00b0*/ 	.word	index@(.nv.constant0._ZN10layer_norm31ln_parallel_residual_bwd_kernelINS_13Kernel_traitsI6__halfS2_fS2_fjLj3072ELj1ELj1ELj4ELj16ENS_18Kernel_traits_baseILj3072ES2_S2_fS2_fjLj128EEEEELb1ELb0ELb0EEEvNS_9BwdParamsE)
        /*00b4*/ 	.short	0x0380
        /*00b6*/ 	.short	0x0128


	//----- nvinfo : EIATTR_SW_WAR
	.align		4
.L_2095:
        /*00b8*/ 	.byte	0x04, 0x36
        /*00ba*/ 	.short	(.L_2097 - .L_2096)
.L_2096:
        /*00bc*/ 	.word	0x00000008
.L_2097:


//--------------------- .nv.info._ZN10layer_norm31ln_parallel_residual_bwd_kernelINS_13Kernel_traitsI6__halfS2_fS2_fjLj3072ELj1ELj1ELj4ELj16ENS_18Kernel_traits_baseILj3072ES2_S2_fS2_fjLj128EEEEELb1ELb0ELb1EEEvNS_9BwdParamsE --------------------------
	.section	.nv.info._ZN10layer_norm31ln_parallel_residual_bwd_kernelINS_13Kernel_traitsI6__halfS2_fS2_fjLj3072ELj1ELj1ELj4ELj16ENS_18Kernel_traits_baseILj3072ES2_S2_fS2_fjLj128EEEEELb1ELb0ELb1EEEvNS_9BwdParamsE,"",@"SHT_CUDA_INFO"
	.sectionflags	@""
	.align	4


	//----- nvinfo : EIATTR_CUDA_API_VERSION
	.align		4
        /*0000*/ 	.byte	0x04, 0x37
        /*0002*/ 	.short	(.L_2099 - .L_2098)
.L_2098:
        /*0004*/ 	.word	0x00000082


	//----- nvinfo : EIATTR_KPARAM_INFO
	.align		4
.L_2099:
        /*0008*/ 	.byte	0x04, 0x17
        /*000a*/ 	.short	(.L_2101 - .L_2100)
.L_2100:
        /*000c*/ 	.word	0x00000000
        /*0010*/ 	.short	0x0000
        /*0012*/ 	.short	0x0000
        /*0014*/ 	.byte	0x00, 0xf0, 0xa1, 0x04


	//----- nvinfo : EIATTR_SPARSE_MMA_MASK
	.align		4
.L_2101:
        /*0018*/ 	.byte	0x03, 0x50
        /*001a*/ 	.short	0x0000


	//----- nvinfo : EIATTR_MAXREG_COUNT
	.align		4
        /*001c*/ 	.byte	0x03, 0x1b
        /*001e*/ 	.short	0x00ff


	//----- nvinfo : EIATTR_NUM_BARRIERS
	.align		4
        /*0020*/ 	.byte	0x02, 0x4c
        /*0022*/ 	.byte	0x01
	.zero		1


	//----- nvinfo : EIATTR_ANNOTATIONS
	.align		4
        /*0024*/ 	.byte	0x04, 0x55
        /*0026*/ 	.short	(.L_2103 - .L_2102)


	//   ....[0]....
.L_2102:
        /* <DEDUP_REMOVED lines=16> */


	//----- nvinfo : EIATTR_MERCURY_ISA_VERSION
	.align		4
.L_2103:
        /*0118*/ 	.byte	0x03, 0x5f
        /*011a*/ 	.short	0x0101


	//----- nvinfo : EIATTR_COOP_GROUP_MASK_REGIDS
	.align		4
        /*011c*/ 	.byte	0x04, 0x29
        /*011e*/ 	.short	(.L_2105 - .L_2104)


	//   ....[0]....
.L_2104:
        /*0120*/ 	.word	0xffffffff


	//   ....[1]....
        /*0124*/ 	.word	0xffffffff


	//   ....[2]....
        /*0128*/ 	.word	0xffffffff


	//   ....[3]....
        /*012c*/ 	.word	0xffffffff


	//   ....[4]....
        /*0130*/ 	.word	0xffffffff


	//   ....[5]....
        /*0134*/ 	.word	0xffffffff


	//   ....[6]....
        /*0138*/ 	.word	0xffffffff


	//   ....[7]....
        /*013c*/ 	.word	0xffffffff


	//   ....[8]....
        /*0140*/ 	.word	0xffffffff


	//   ....[9]....
        /*0144*/ 	.word	0xffffffff


	//----- nvinfo : EIATTR_COOP_GROUP_INSTR_OFFSETS
	.align		4
.L_2105:
        /*0148*/ 	.byte	0x04, 0x28
        /*014a*/ 	.short	(.L_2107 - .L_2106)


	//   ....[0]....
.L_2106:
        /*014c*/ 	.word	0x00002210


	//   ....[1]....
        /*0150*/ 	.word	0x00002280


	//   ....[2]....
        /*0154*/ 	.word	0x000022a0


	//   ....[3]....
        /*0158*/ 	.word	0x000022e0


	//   ....[4]....
        /*015c*/ 	.word	0x00002300


	//   ....[5]....
        /*0160*/ 	.word	0x00002320


	//   ....[6]....
        /*0164*/ 	.word	0x00002340


	//   ....[7]....
        /*0168*/ 	.word	0x00002360


	//   ....[8]....
        /*016c*/ 	.word	0x00002390


	//   ....[9]....
        /*0170*/ 	.word	0x000023b0


	//----- nvinfo : EIATTR_VRC_CTA_INIT_COUNT
	.align		4
.L_2107:
        /*0174*/ 	.byte	0x02, 0x4a
	.zero		1
	.zero		1


	//----- nvinfo : EIATTR_EXIT_INSTR_OFFSETS
	.align		4
        /*0178*/ 	.byte	0x04, 0x1c
        /*017a*/ 	.short	(.L_2109 - .L_2108)


	//   ....[0]....
.L_2108:
        /*017c*/ 	.word	0x00009420


	//----- nvinfo : EIATTR_MAX_THREADS
	.align		4
.L_2109:
        /*0180*/ 	.byte	0x04, 0x05
        /*0182*/ 	.short	(.L_2111 - .L_2110)
.L_2110:
        /*0184*/ 	.word	0x00000080
        /*0188*/ 	.word	0x00000001
        /*018c*/ 	.word	0x00000001


	//----- nvinfo : EIATTR_CRS_STACK_SIZE
	.align		4
.L_2111:
        /*0190*/ 	.byte	0x04, 0x1e
        /*0192*/ 	.short	(.L_2113 - .L_2112)
.L_2112:
        /*0194*/ 	.word	0x00000000


	//----- nvinfo : EIATTR_CBANK_PARAM_SIZE
	.align		4
.L_2113:
        /*0198*/ 	.byte	0x03, 0x19
        /*019a*/ 	.short	0x0128


	//----- nvinfo : EIATTR_PARAM_CBANK
	.align		4
        /*019c*/ 	.byte	0x04, 0x0a
        /*019e*/ 	.short	(.L_2115 - .L_2114)
	.align		4
.L_2114:
        /*01a0*/ 	.word	index@(.nv.constant0._ZN10layer_norm31ln_parallel_residual_bwd_kernelINS_13Kernel_traitsI6__halfS2_fS2_fjLj3072ELj1ELj1ELj4ELj16ENS_18Kernel_traits_baseILj3072ES2_S2_fS2_fjLj128EEEEELb1ELb0ELb1EEEvNS_9BwdParamsE)
        /*01a4*/ 	.short	0x0380
        /*01a6*/ 	.short	0x0128


	//----- nvinfo : EIATTR_SW_WAR
	.align		4
.L_2115:
        /*01a8*/ 	.byte	0x04, 0x36
        /*01aa*/ 	.short	(.L_2117 - .L_2116)
.L_2116:
        /*01ac*/ 	.word	0x00000008
.L_2117:


//--------------------- .nv.info._ZN10layer_norm22ln_bwd_finalize_kernelINS_22Kernel_traits_finalizeILj3072E6__halfS2_fS2_fjLb0ELj1024ELj4ENS_18Kernel_traits_baseILj3072ES2_S2_fS2_fjLj1024EEEEELb0ELb0EEEvNS_9BwdParamsE --------------------------
	.section	.nv.info._ZN10layer_norm22ln_bwd_finalize_kernelINS_22Kernel_traits_finalizeILj3072E6__halfS2_fS2_fjLb0ELj1024ELj4ENS_18Kernel_traits_baseILj3072ES2_S2_fS2_fjLj1024EEEEELb0ELb0EEEvNS_9BwdParamsE,"",@"SHT_CUDA_INFO"
	.sectionflags	@""
	.align	4


	//----- nvinfo : EIATTR_CUDA_API_VERSION
	.align		4
        /*0000*/ 	.byte	0x04, 0x37
        /*0002*/ 	.short	(.L_2119 - .L_2118)
.L_2118:
        /*0004*/ 	.word	0x00000082


	//----- nvinfo : EIATTR_KPARAM_INFO
	.align		4
.L_2119:
        /*0008*/ 	.byte	0x04, 0x17
        /*000a*/ 	.short	(.L_2121 - .L_2120)
.L_2120:
        /*000c*/ 	.word	0x00000000
        /*0010*/ 	.short	0x0000
        /*0012*/ 	.short	0x0000
        /*0014*/ 	.byte	0x00, 0xf0, 0xa1, 0x04


	//----- nvinfo : EIATTR_SPARSE_MMA_MASK
	.align		4
.L_2121:
        /*0018*/ 	.byte	0x03, 0x50
        /*001a*/ 	.short	0x0000


	//----- nvinfo : EIATTR_MAXREG_COUNT
	.align		4
        /*001c*/ 	.byte	0x03, 0x1b
        /*001e*/ 	.short	0x0040


	//----- nvinfo : EIATTR_NUM_BARRIERS
	.align		4
        /*0020*/ 	.byte	0x02, 0x4c
        /*0022*/ 	.byte	0x01
	.zero		1


	//----- nvinfo : EIATTR_MERCURY_ISA_VERSION
	.align		4
        /*0024*/ 	.byte	0x03, 0x5f
        /*0026*/ 	.short	0x0101


	//----- nvinfo : EIATTR_COOP_GROUP_MASK_REGIDS
	.align		4
        /*0028*/ 	.byte	0x04, 0x29
        /*002a*/ 	.short	(.L_2123 - .L_2122)


	//   ....[0]....
.L_2122:
        /*002c*/ 	.word	0xffffffff


	//   ....[1]....
        /*0030*/ 	.word	0xffffffff


	//   ....[2]....
        /*0034*/ 	.word	0xffffffff


	//   ....[3]....
        /*0038*/ 	.word	0xffffffff


	//   ....[4]....
        /*003c*/ 	.word	0xffffffff


	//   ....[5]....
        /*0040*/ 	.word	0xffffffff


	//   ....[6]....
        /*0044*/ 	.word	0xffffffff


	//   ....[7]....
        /*0048*/ 	.word	0xffffffff


	//   ....[8]....
        /*004c*/ 	.word	0xffffffff


	//   ....[9]....
        /*0050*/ 	.word	0xffffffff


	//----- nvinfo : EIATTR_COOP_GROUP_INSTR_OFFSETS
	.align		4
.L_2123:
        /*0054*/ 	.byte	0x04, 0x28
        /*0056*/ 	.short	(.L_2125 - .L_2124)


	//   ....[0]....
.L_2124:
        /*0058*/ 	.word	0x000015e0


	//   ....[1]....
        /*005c*/ 	.word	0x000015f0


	//   ....[2]....
        /*0060*/ 	.word	0x00001620


	//   ....[3]....
        /*0064*/ 	.word	0x00001630


	//   ....[4]....
        /*0068*/ 	.word	0x00001660


	//   ....[5]....
        /*006c*/ 	.word	0x00001670


	//   ....[6]....
        /*0070*/ 	.word	0x000016b0


	//   ....[7]....
        /*0074*/ 	.word	0x000016e0


	//   ....[8]....
        /*0078*/ 	.word	0x00001710


	//   ....[9]....
        /*007c*/ 	.word	0x00001720


	//----- nvinfo : EIATTR_VRC_CTA_INIT_COUNT
	.align		4
.L_2125:
        /*0080*/ 	.byte	0x02, 0x4a
	.zero		1
	.zero		1


	//----- nvinfo : EIATTR_EXIT_INSTR_OFFSETS
	.align		4
        /*0084*/ 	.byte	0x04, 0x1c
        /*0086*/ 	.short	(.L_2127 - .L_2126)


	//   ....[0]....
.L_2126:
        /*0088*/ 	.word	0x00000060


	//   ....[1]....
        /*008c*/ 	.word	0x00001780


	//   ....[2]....
        /*0090*/ 	.word	0x000017b0


	//   ....[3]....
        /*0094*/ 	.word	0x00001870


	//----- nvinfo : EIATTR_MAX_THREADS
	.align		4
.L_2127:
        /*0098*/ 	.byte	0x04, 0x05
        /*009a*/ 	.short	(.L_2129 - .L_2128)
.L_2128:
        /*009c*/ 	.word	0x00000400
        /*00a0*/ 	.word	0x00000001
        /*00a4*/ 	.word	0x00000001


	//----- nvinfo : EIATTR_CRS_STACK_SIZE
	.align		4
.L_2129:
        /*00a8*/ 	.byte	0x04, 0x1e
        /*00aa*/ 	.short	(.L_2131 - .L_2130)
.L_2130:
        /*00ac*/ 	.word	0x00000000


	//----- nvinfo : EIATTR_CBANK_PARAM_SIZE
	.align		4
.L_2131:
        /*00b0*/ 	.byte	0x03, 0x19
        /*00b2*/ 	.short	0x0128


	//----- nvinfo : EIATTR_PARAM_CBANK
	.align		4
        /*00b4*/ 	.byte	0x04, 0x0a
        /*00b6*/ 	.short	(.L_2133 - .L_2132)
	.align		4
.L_2132:
        /*00b8*/ 	.word	index@(.nv.constant0._ZN10layer_norm22ln_bwd_finalize_kernelINS_22Kernel_traits_finalizeILj3072E6__halfS2_fS2_fjLb0ELj1024ELj4ENS_18Kernel_traits_baseILj3072ES2_S2_fS2_fjLj1024EEEEELb0ELb0EEEvNS_9BwdParamsE)
        /*00bc*/ 	.short	0x0380
        /*00be*/ 	.short	0x0128


	//----- nvinfo : EIATTR_SW_WAR
	.align		4
.L_2133:
        /*00c0*/ 	.byte	0x04, 0x36
        /*00c2*/ 	.short	(.L_2135 - .L_2134)
.L_2134:
        /*00c4*/ 	.word	0x00000008
.L_2135:


//--------------------- .nv.info._ZN10layer_norm40ln_parallel_residual_bwd_finalize_kernelINS_22Kernel_traits_finalizeILj3072E6__halfS2_fS2_fjLb0ELj1024ELj4ENS_18Kernel_traits_baseILj3072ES2_S2_fS2_fjLj1024EEEEELb0EEEvNS_9BwdParamsE --------------------------
	.section	.nv.info._ZN10layer_norm40ln_parallel_residual_bwd_finalize_kernelINS_22Kernel_traits_finalizeILj3072E6__halfS2_fS2_fjLb0ELj1024ELj4ENS_18Kernel_traits_baseILj3072ES2_S2_fS2_fjLj1024EEEEELb0EEEvNS_9BwdParamsE,"",@"SHT_CUDA_INFO"
	.sectionflags	@""
	.align	4


	//----- nvinfo : EIATTR_CUDA_API_VERSION
	.align		4
        /*0000*/ 	.byte	0x04, 0x37
        /*0002*/ 	.short	(.L_2137 - .L_2136)
.L_2136:
        /*0004*/ 	.word	0x00000082


	//----- nvinfo : EIATTR_KPARAM_INFO
	.align		4
.L_2137:
        /*0008*/ 	.byte	0x04, 0x17
        /*000a*/ 	.short	(.L_2139 - .L_2138)
.L_2138:
        /*000c*/ 	.word	0x00000000
        /*0010*/ 	.short	0x0000
        /*0012*/ 	.short	0x0000
        /*0014*/ 	.byte	0x00, 0xf0, 0xa1, 0x04


	//----- nvinfo : EIATTR_SPARSE_MMA_MASK
	.align		4
.L_2139:
        /*0018*/ 	.byte	0x03, 0x50
        /*001a*/ 	.short	0x0000


	//----- nvinfo : EIATTR_MAXREG_COUNT
	.align		4
        /*001c*/ 	.byte	0x03, 0x1b
        /*001e*/ 	.short	0x0040


	//----- nvinfo : EIATTR_NUM_BARRIERS
	.align		4
        /*0020*/ 	.byte	0x02, 0x4c
        /*0022*/ 	.byte	0x01
	.zero		1


	//----- nvinfo : EIATTR_MERCURY_ISA_VERSION
	.align		4
        /*0024*/ 	.byte	0x03, 0x5f
        /*0026*/ 	.short	0x0101


	//----- nvinfo : EIATTR_COOP_GROUP_MASK_REGIDS
	.align		4
        /*0028*/ 	.byte	0x04, 0x29
        /*002a*/ 	.short	(.L_2141 - .L_2140)


	//   ....[0]....
.L_2140:
        /*002c*/ 	.word	0xffffffff


	//   ....[1]....
        /*0030*/ 	.word	0xffffffff


	//   ....[2]....
        /*0034*/ 	.word	0xffffffff


	//   ....[3]....
        /*0038*/ 	.word	0xffffffff


	//   ....[4]....
        /*003c*/ 	.word	0xffffffff


	//   ....[5]....
        /*0040*/ 	.word	0xffffffff


	//   ....[6]....
        /*0044*/ 	.word	0xffffffff


	//   ....[7]....
        /*0048*/ 	.word	0xffffffff


	//   ....[8]....
        /*004c*/ 	.word	0xffffffff


	//   ....[9]....
        /*0050*/ 	.word	0xffffffff


	//   ....[10]....
        /*0054*/ 	.word	0xffffffff


	//   ....[11]....
        /*0058*/ 	.word	0xffffffff


	//   ....[12]....
        /*005c*/ 	.word	0xffffffff


	//   ....[13]....
        /*0060*/ 	.word	0xffffffff


	//   ....[14]....
        /*0064*/ 	.word	0xffffffff


	//   ....[15]....
        /*0068*/ 	.word	0xffffffff


	//   ....[16]....
        /*006c*/ 	.word	0xffffffff


	//   ....[17]....
        /*0070*/ 	.word	0xffffffff


	//   ....[18]....
        /*0074*/ 	.word	0xffffffff


	//   ....[19]....
        /*0078*/ 	.word	0xffffffff


	//----- nvinfo : EIATTR_COOP_GROUP_INSTR_OFFSETS
	.align		4
.L_2141:
        /*007c*/ 	.byte	0x04, 0x28
        /*007e*/ 	.short	(.L_2143 - .L_2142)


	//   ....[0]....
.L_2142:
        /*0080*/ 	.word	0x000013b0


	//   ....[1]....
        /*0084*/ 	.word	0x000013c0


	//   ....[2]....
        /*0088*/ 	.word	0x000013d0


	//   ....[3]....
        /*008c*/ 	.word	0x000013e0


	//   ....[4]....
        /*0090*/ 	.word	0x00001410


	//   ....[5]....
        /*0094*/ 	.word	0x00001430


	//   ....[6]....
        /*0098*/ 	.word	0x00001450


	//   ....[7]....
        /*009c*/ 	.word	0x00001460


	//   ....[8]....
        /*00a0*/ 	.word	0x000014a0


	//   ....[9]....
        /*00a4*/ 	.word	0x000014c0


	//   ....[10]....
        /*00a8*/ 	.word	0x000014d0


	//   ....[11]....
        /*00ac*/ 	.word	0x000014e0


	//   ....[12]....
        /*00b0*/ 	.word	0x00001510


	//   ....[13]....
        /*00b4*/ 	.word	0x00001530


	//   ....[14]....
        /*00b8*/ 	.word	0x00001550


	//   ....[15]....
        /*00bc*/ 	.word	0x00001560


	//   ....[16]....
        /*00c0*/ 	.word	0x000015a0


	//   ....[17]....
        /*00c4*/ 	.word	0x000015d0


	//   ....[18]....
        /*00c8*/ 	.word	0x00001600


	//   ....[19]....
        /*00cc*/ 	.word	0x00001610


	//----- nvinfo : EIATTR_VRC_CTA_INIT_COUNT
	.align		4
.L_2143:
        /*00d0*/ 	.byte	0x02, 0x4a
	.zero		1
	.zero		1


	//----- nvinfo : EIATTR_EXIT_INSTR_OFFSETS
	.align		4
        /*00d4*/ 	.byte	0x04, 0x1c
        /*00d6*/ 	.short	(.L_2145 - .L_2144)


	//   ....[0]....
.L_2144:
        /*00d8*/ 	.word	0x00000060


	//   ....[1]....
        /*00dc*/ 	.word	0x000016b0


	//   ....[2]....
        /*00e0*/ 	.word	0x000016e0


	//   ....[3]....
        /*00e4*/ 	.word	0x00001840


	//----- nvinfo : EIATTR_MAX_THREADS
	.align		4
.L_2145:
        /*00e8*/ 	.byte	0x04, 0x05
        /*00ea*/ 	.short	(.L_2147 - .L_2146)
.L_2146:
        /*00ec*/ 	.word	0x00000400
        /*00f0*/ 	.word	0x00000001
        /*00f4*/ 	.word	0x00000001


	//----- nvinfo : EIATTR_CRS_STACK_SIZE
	.align		4
.L_2147:
        /*00f8*/ 	.byte	0x04, 0x1e
        /*00fa*/ 	.short	(.L_2149 - .L_2148)
.L_2148:
        /*00fc*/ 	.word	0x00000000


	//----- nvinfo : EIATTR_CBANK_PARAM_SIZE
	.align		4
.L_2149:
        /*0100*/ 	.byte	0x03, 0x19
        /*0102*/ 	.short	0x0128


	//----- nvinfo : EIATTR_PARAM_CBANK
	.align		4
        /*0104*/ 	.byte	0x04, 0x0a
        /*0106*/ 	.short	(.L_2151 - .L_2150)
	.align		4
.L_2150:
        /*0108*/ 	.word	index@(.nv.constant0._ZN10layer_norm40ln_parallel_residual_bwd_finalize_kernelINS_22Kernel_traits_finalizeILj3072E6__halfS2_fS2_fjLb0ELj1024ELj4ENS_18Kernel_traits_baseILj3072ES2_S2_fS2_fjLj1024EEEEELb0EEEvNS_9BwdParamsE)
        /*010c*/ 	.short	0x0380
        /*010e*/ 	.short	0x0128


	//----- nvinfo : EIATTR_SW_WAR
	.align		4
.L_2151:
        /*0110*/ 	.byte	0x04, 0x36
        /*0112*/ 	.short	(.L_2153 - .L_2152)
.L_2152:
        /*0114*/ 	.word	0x00000008
.L_2153:


//--------------------- .nv.info._ZN10layer_norm31ln_parallel_residual_bwd_kernelINS_13Kernel_traitsI6__halfS2_fS2_fjLj3072ELj1ELj1ELj4ELj16ENS_18Kernel_traits_baseILj3072ES2_S2_fS2_fjLj128EEEEELb1ELb1ELb0EEEvNS_9BwdParamsE --------------------------
	.section	.nv.info._ZN10layer_norm31ln_parallel_residual_bwd_kernelINS_13Kernel_traitsI6__halfS2_fS2_fjLj3072ELj1ELj1ELj4ELj16ENS_18Kernel_traits_baseILj3072ES2_S2_fS2_fjLj128EEEEELb1ELb1ELb0EEEvNS_9BwdParamsE,"",@"SHT_CUDA_INFO"
	.sectionflags	@""
	.align	4


	//----- nvinfo : EIATTR_CUDA_API_VERSION
	.align		4
        /*0000*/ 	.byte	0x04, 0x37
        /*0002*/ 	.short	(.L_2155 - .L_2154)
.L_2154:
        /*0004*/ 	.word	0x00000082


	//----- nvinfo : EIATTR_KPARAM_INFO
	.align		4
.L_2155:
        /*0008*/ 	.byte	0x04, 0x17
        /*000a*/ 	.short	(.L_2157 - .L_2156)
.L_2156:
        /*000c*/ 	.word	0x00000000
        /*0010*/ 	.short	0x0000
        /*0012*/ 	.short	0x0000
        /*0014*/ 	.byte	0x00, 0xf0, 0xa1, 0x04


	//----- nvinfo : EIATTR_SPARSE_MMA_MASK
	.align		4
.L_2157:
        /*0018*/ 	.byte	0x03, 0x50
        /*001a*/ 	.short	0x0000


	//----- nvinfo : EIATTR_MAXREG_COUNT
	.align		4
        /*001c*/ 	.byte	0x03, 0x1b
        /*001e*/ 	.short	0x00ff


	//----- nvinfo : EIATTR_NUM_BARRIERS
	.align		4
        /*0020*/ 	.byte	0x02, 0x4c
        /*0022*/ 	.byte	0x01
	.zero		1


	//----- nvinfo : EIATTR_MERCURY_ISA_VERSION
	.align		4
        /*0024*/ 	.byte	0x03, 0x5f
        /*0026*/ 	.short	0x0101


	//----- nvinfo : EIATTR_COOP_GROUP_MASK_REGIDS
	.align		4
        /*0028*/ 	.byte	0x04, 0x29
        /*002a*/ 	.short	(.L_2159 - .L_2158)


	//   ....[0]....
.L_2158:
        /*002c*/ 	.word	0xffffffff


	//   ....[1]....
        /*0030*/ 	.word	0xffffffff


	//   ....[2]....
        /*0034*/ 	.word	0xffffffff


	//   ....[3]....
        /*0038*/ 	.word	0xffffffff


	//   ....[4]....
        /*003c*/ 	.word	0xffffffff


	//   ....[5]....
        /*0040*/ 	.word	0xffffffff


	//   ....[6]....
        /*0044*/ 	.word	0xffffffff


	//   ....[7]....
        /*0048*/ 	.word	0xffffffff


	//   ....[8]....
        /*004c*/ 	.word	0xffffffff


	//   ....[9]....
        /*0050*/ 	.word	0xffffffff


	//----- nvinfo : EIATTR_COOP_GROUP_INSTR_OFFSETS
	.align		4
.L_2159:
        /*0054*/ 	.byte	0x04, 0x28
        /*0056*/ 	.short	(.L_2161 - .L_2160)


	//   ....[0]....
.L_2160:
        /*0058*/ 	.word	0x000018f0


	//   ....[1]....
        /*005c*/ 	.word	0x00001910


	//   ....[2]....
        /*0060*/ 	.word	0x00001950


	//   ....[3]....
        /*0064*/ 	.word	0x00001960


	//   ....[4]....
        /*0068*/ 	.word	0x000019a0


	//   ....[5]....
        /*006c*/ 	.word	0x000019b0


	//   ....[6]....
        /*0070*/ 	.word	0x000019e0


	//   ....[7]....
        /*0074*/ 	.word	0x000019f0


	//   ....[8]....
        /*0078*/ 	.word	0x00001a20


	//   ....[9]....
        /*007c*/ 	.word	0x00001a30


	//----- nvinfo : EIATTR_VRC_CTA_INIT_COUNT
	.align		4
.L_2161:
        /*0080*/ 	.byte	0x02, 0x4a
	.zero		1
	.zero		1


	//----- nvinfo : EIATTR_EXIT_INSTR_OFFSETS
	.align		4
        /*0084*/ 	.byte	0x04, 0x1c
        /*0086*/ 	.short	(.L_2163 - .L_2162)


	//   ....[0]....
.L_2162:
        /*0088*/ 	.word	0x00008670


	//   ....[1]....
        /*008c*/ 	.word	0x00008710


	//----- nvinfo : EIATTR_MAX_THREADS
	.align		4
.L_2163:
        /*0090*/ 	.byte	0x04, 0x05
        /*0092*/ 	.short	(.L_2165 - .L_2164)
.L_2164:
        /*0094*/ 	.word	0x00000080
        /*0098*/ 	.word	0x00000001
        /*009c*/ 	.word	0x00000001


	//----- nvinfo : EIATTR_CRS_STACK_SIZE
	.align		4
.L_2165:
        /*00a0*/ 	.byte	0x04, 0x1e
        /*00a2*/ 	.short	(.L_2167 - .L_2166)
.L_2166:
        /*00a4*/ 	.word	0x00000000


	//----- nvinfo : EIATTR_CBANK_PARAM_SIZE
	.align		4
.L_2167:
        /*00a8*/ 	.byte	0x03, 0x19
        /*00aa*/ 	.short	0x0128


	//----- nvinfo : EIATTR_PARAM_CBANK
	.align		4
        /*00ac*/ 	.byte	0x04, 0x0a
        /*00ae*/ 	.short	(.L_2169 - .L_2168)
	.align		4
.L_2168:
        /*00b0*/ 	.word	index@(.nv.constant0._ZN10layer_norm31ln_parallel_residual_bwd_kernelINS_13Kernel_traitsI6__halfS2_fS2_fjLj3072ELj1ELj1ELj4ELj16ENS_18Kernel_traits_baseILj3072ES2_S2_fS2_fjLj128EEEEELb1ELb1ELb0EEEvNS_9BwdParamsE)
        /*00b4*/ 	.short	0x0380
        /*00b6*/ 	.short	0x0128


	//----- nvinfo : EIATTR_SW_WAR
	.align		4
.L_2169:
        /*00b8*/ 	.byte	0x04, 0x36
        /*00ba*/ 	.short	(.L_2171 - .L_2170)
.L_2170:
        /*00bc*/ 	.word	0x00000008
.L_2171:


//--------------------- .nv.info._ZN10layer_norm22ln_bwd_finalize_kernelINS_22Kernel_traits_finalizeILj3072E6__halfS2_fS2_fjLb0ELj1024ELj4ENS_18Kernel_traits_baseILj3072ES2_S2_fS2_fjLj1024EEEEELb0ELb1EEEvNS_9BwdParamsE --------------------------
	.section	.nv.info._ZN10layer_norm22ln_bwd_finalize_kernelINS_22Kernel_traits_finalizeILj3072E6__halfS2_fS2_fjLb0ELj1024ELj4ENS_18Kernel_traits_baseILj3072ES2_S2_fS2_fjLj1024EEEEELb0ELb1EEEvNS_9BwdParamsE,"",@"SHT_CUDA_INFO"
	.sectionflags	@""
	.align	4


	//----- nvinfo : EIATTR_CUDA_API_VERSION
	.align		4
        /*0000*/ 	.byte	0x04, 0x37
        /*0002*/ 	.short	(.L_2173 - .L_2172)
.L_2172:
        /*0004*/ 	.word	0x00000082


	//----- nvinfo : EIATTR_KPARAM_INFO
	.align		4
.L_2173:
        /*0008*/ 	.byte	0x04, 0x17
        /*000a*/ 	.short	(.L_2175 - .L_2174)
.L_2174:
        /*000c*/ 	.word	0x00000000
        /*0010*/ 	.short	0x0000
        /*0012*/ 	.short	0x0000
        /*0014*/ 	.byte	0x00, 0xf0, 0xa1, 0x04


	//----- nvinfo : EIATTR_SPARSE_MMA_MASK
	.align		4
.L_2175:
        /*0018*/ 	.byte	0x03, 0x50
        /*001a*/ 	.short	0x0000


	//----- nvinfo : EIATTR_MAXREG_COUNT
	.align		4
        /*001c*/ 	.byte	0x03, 0x1b
        /*001e*/ 	.short	0x0040


	//----- nvinfo : EIATTR_NUM_BARRIERS
	.align		4
        /*0020*/ 	.byte	0x02, 0x4c
        /*0022*/ 	.byte	0x01
	.zero		1


	//----- nvinfo : EIATTR_MERCURY_ISA_VERSION
	.align		4
        /*0024*/ 	.byte	0x03, 0x5f
        /*0026*/ 	.short	0x0101


	//----- nvinfo : EIATTR_COOP_GROUP_MASK_REGIDS
	.align		4
        /*0028*/ 	.byte	0x04, 0x29
        /*002a*/ 	.short	(.L_2177 - .L_2176)


	//   ....[0]....
.L_2176:
        /*002c*/ 	.word	0xffffffff


	//   ....[1]....
        /*0030*/ 	.word	0xffffffff


	//   ....[2]....
        /*0034*/ 	.word	0xffffffff


	//   ....[3]....
        /*0038*/ 	.word	0xffffffff


	//   ....[4]....
        /*003c*/ 	.word	0xffffffff


	//   ....[5]....
        /*0040*/ 	.word	0xffffffff


	//   ....[6]....
        /*0044*/ 	.word	0xffffffff


	//   ....[7]....
        /*0048*/ 	.word	0xffffffff


	//   ....[8]....
        /*004c*/ 	.word	0xffffffff


	//   ....[9]....
        /*0050*/ 	.word	0xffffffff


	//----- nvinfo : EIATTR_COOP_GROUP_INSTR_OFFSETS
	.align		4
.L_2177:
        /*0054*/ 	.byte	0x04, 0x28
        /*0056*/ 	.short	(.L_2179 - .L_2178)


	//   ....[0]....
.L_2178:
        /*0058*/ 	.word	0x00001630


	//   ....[1]....
        /*005c*/ 	.word	0x00001640


	//   ....[2]....
        /*0060*/ 	.word	0x00001670


	//   ....[3]....
        /*0064*/ 	.word	0x00001680


	//   ....[4]....
        /*0068*/ 	.word	0x000016b0


	//   ....[5]....
        /*006c*/ 	.word	0x000016d0


	//   ....[6]....
        /*0070*/ 	.word	0x00001700


	//   ....[7]....
        /*0074*/ 	.word	0x00001710


	//   ....[8]....
        /*0078*/ 	.word	0x00001740


	//   ....[9]....
        /*007c*/ 	.word	0x00001750


	//----- nvinfo : EIATTR_VRC_CTA_INIT_COUNT
	.align		4
.L_2179:
        /*0080*/ 	.byte	0x02, 0x4a
	.zero		1
	.zero		1


	//----- nvinfo : EIATTR_EXIT_INSTR_OFFSETS
	.align		4
        /*0084*/ 	.byte	0x04, 0x1c
        /*0086*/ 	.short	(.L_2181 - .L_2180)


	//   ....[0]....
.L_2180:
        /*0088*/ 	.word	0x00000070


	//   ....[1]....
        /*008c*/ 	.word	0x000017b0


	//   ....[2]....
        /*0090*/ 	.word	0x00001880


	//----- nvinfo : EIATTR_MAX_THREADS
	.align		4
.L_2181:
        /*0094*/ 	.byte	0x04, 0x05
        /*0096*/ 	.short	(.L_2183 - .L_2182)
.L_2182:
        /*0098*/ 	.word	0x00000400
        /*009c*/ 	.word	0x00000001
        /*00a0*/ 	.word	0x00000001


	//----- nvinfo : EIATTR_CRS_STACK_SIZE
	.align		4
.L_2183:
        /*00a4*/ 	.byte	0x04, 0x1e
        /*00a6*/ 	.short	(.L_2185 - .L_2184)
.L_2184:
        /*00a8*/ 	.word	0x00000000


	//----- nvinfo : EIATTR_CBANK_PARAM_SIZE
	.align		4
.L_2185:
        /*00ac*/ 	.byte	0x03, 0x19
        /*00ae*/ 	.short	0x0128


	//----- nvinfo : EIATTR_PARAM_CBANK
	.align		4
        /*00b0*/ 	.byte	0x04, 0x0a
        /*00b2*/ 	.short	(.L_2187 - .L_2186)
	.align		4
.L_2186:
        /*00b4*/ 	.word	index@(.nv.constant0._ZN10layer_norm22ln_bwd_finalize_kernelINS_22Kernel_traits_finalizeILj3072E6__halfS2_fS2_fjLb0ELj1024ELj4ENS_18Kernel_traits_baseILj3072ES2_S2_fS2_fjLj1024EEEEELb0ELb1EEEvNS_9BwdParamsE)
        /*00b8*/ 	.short	0x0380
        /*00ba*/ 	.short	0x0128


	//----- nvinfo : EIATTR_SW_WAR
	.align		4
.L_2187:
        /*00bc*/ 	.byte	0x04, 0x36
        /*00be*/ 	.short	(.L_2189 - .L_2188)
.L_2188:
        /*00c0*/ 	.word	0x00000008
.L_2189:


//--------------------- .nv.info._ZN10layer_norm40ln_parallel_residual_bwd_finalize_kernelINS_22Kernel_traits_finalizeILj3072E6__halfS2_fS2_fjLb0ELj1024ELj4ENS_18Kernel_traits_baseILj3072ES2_S2_fS2_fjLj1024EEEEELb1EEEvNS_9BwdParamsE --------------------------
	.section	.nv.info._ZN10layer_norm40ln_parallel_residual_bwd_finalize_kernelINS_22Kernel_traits_finalizeILj3072E6__halfS2_fS2_fjLb0ELj1024ELj4ENS_18Kernel_traits_baseILj3072ES2_S2_fS2_fjLj1024EEEEELb1EEEvNS_9BwdParamsE,"",@"SHT_CUDA_INFO"
	.sectionflags	@""
	.align	4


	//----- nvinfo : EIATTR_CUDA_API_VERSION
	.align		4
        /*0000*/ 	.byte	0x04, 0x37
        /*0002*/ 	.short	(.L_2191 - .L_2190)
.L_2190:
        /*0004*/ 	.word	0x00000082


	//----- nvinfo : EIATTR_KPARAM_INFO
	.align		4
.L_2191:
        /*0008*/ 	.byte	0x04, 0x17
        /*000a*/ 	.short	(.L_2193 - .L_2192)
.L_2192:
        /*000c*/ 	.word	0x00000000
        /*0010*/ 	.short	0x0000
        /*0012*/ 	.short	0x0000
        /*0014*/ 	.byte	0x00, 0xf0, 0xa1, 0x04


	//----- nvinfo : EIATTR_SPARSE_MMA_MASK
	.align		4
.L_2193:
        /*0018*/ 	.byte	0x03, 0x50
        /*001a*/ 	.short	0x0000


	//----- nvinfo : EIATTR_MAXREG_COUNT
	.align		4
        /*001c*/ 	.byte	0x03, 0x1b
        /*001e*/ 	.short	0x0040


	//----- nvinfo : EIATTR_NUM_BARRIERS
	.align		4
        /*0020*/ 	.byte	0x02, 0x4c
        /*0022*/ 	.byte	0x01
	.zero		1


	//----- nvinfo : EIATTR_MERCURY_ISA_VERSION
	.align		4
        /*0024*/ 	.byte	0x03, 0x5f
        /*0026*/ 	.short	0x0101


	//----- nvinfo : EIATTR_COOP_GROUP_MASK_REGIDS
	.align		4
        /*0028*/ 	.byte	0x04, 0x29
        /*002a*/ 	.short	(.L_2195 - .L_2194)


	//   ....[0]....
.L_2194:
        /*002c*/ 	.word	0xffffffff


	//   ....[1]....
        /*0030*/ 	.word	0xffffffff


	//   ....[2]....
        /*0034*/ 	.word	0xffffffff


	//   ....[3]....
        /*0038*/ 	.word	0xffffffff


	//   ....[4]....
        /*003c*/ 	.word	0xffffffff


	//   ....[5]....
        /*0040*/ 	.word	0xffffffff


	//   ....[6]....
        /*0044*/ 	.word	0xffffffff


	//   ....[7]....
        /*0048*/ 	.word	0xffffffff


	//   ....[8]....
        /*004c*/ 	.word	0xffffffff


	//   ....[9]....
        /*0050*/ 	.word	0xffffffff


	//   ....[10]....
        /*0054*/ 	.word	0xffffffff


	//   ....[11]....
        /*0058*/ 	.word	0xffffffff


	//   ....[12]....
        /*005c*/ 	.word	0xffffffff


	//   ....[13]....
        /*0060*/ 	.word	0xffffffff


	//   ....[14]....
        /*0064*/ 	.word	0xffffffff


	//   ....[15]....
        /*0068*/ 	.word	0xffffffff


	//   ....[16]....
        /*006c*/ 	.word	0xffffffff


	//   ....[17]....
        /*0070*/ 	.word	0xffffffff


	//   ....[18]....
        /*0074*/ 	.word	0xffffffff


	//   ....[19]....
        /*0078*/ 	.word	0xffffffff


	//----- nvinfo : EIATTR_COOP_GROUP_INSTR_OFFSETS
	.align		4
.L_2195:
        /*007c*/ 	.byte	0x04, 0x28
        /*007e*/ 	.short	(.L_2197 - .L_2196)


	//   ....[0]....
.L_2196:
        /*0080*/ 	.word	0x00001410


	//   ....[1]....
        /*0084*/ 	.word	0x00001420


	//   ....[2]....
        /*0088*/ 	.word	0x00001430


	//   ....[3]....
        /*008c*/ 	.word	0x00001440


	//   ....[4]....
        /*0090*/ 	.word	0x00001480


	//   ....[5]....
        /*0094*/ 	.word	0x000014a0


	//   ....[6]....
        /*0098*/ 	.word	0x000014b0


	//   ....[7]....
        /*009c*/ 	.word	0x000014c0


	//   ....[8]....
        /*00a0*/ 	.word	0x000014f0


	//   ....[9]....
        /*00a4*/ 	.word	0x00001520


	//   ....[10]....
        /*00a8*/ 	.word	0x00001530


	//   ....[11]....
        /*00ac*/ 	.word	0x00001540


	//   ....[12]....
        /*00b0*/ 	.word	0x00001560


	//   ....[13]....
        /*00b4*/ 	.word	0x00001590


	//   ....[14]....
        /*00b8*/ 	.word	0x000015b0


	//   ....[15]....
        /*00bc*/ 	.word	0x000015c0


	//   ....[16]....
        /*00c0*/ 	.word	0x000015e0


	//   ....[17]....
        /*00c4*/ 	.word	0x00001610


	//   ....[18]....
        /*00c8*/ 	.word	0x00001630


	//   ....[19]....
        /*00cc*/ 	.word	0x00001640


	//----- nvinfo : EIATTR_VRC_CTA_INIT_COUNT
	.align		4
.L_2197:
        /*00d0*/ 	.byte	0x02, 0x4a
	.zero		1
	.zero		1


	//----- nvinfo : EIATTR_EXIT_INSTR_OFFSETS
	.align		4
        /*00d4*/ 	.byte	0x04, 0x1c
        /*00d6*/ 	.short	(.L_2199 - .L_2198)


	//   ....[0]....
.L_2198:
        /*00d8*/ 	.word	0x00000060


	//   ....[1]....
        /*00dc*/ 	.word	0x000016e0


	//   ....[2]....
        /*00e0*/ 	.word	0x00001850


	//----- nvinfo : EIATTR_MAX_THREADS
	.align		4
.L_2199:
        /*00e4*/ 	.byte	0x04, 0x05
        /*00e6*/ 	.short	(.L_2201 - .L_2200)
.L_2200:
        /*00e8*/ 	.word	0x00000400
        /*00ec*/ 	.word	0x00000001
        /*00f0*/ 	.word	0x00000001


	//----- nvinfo : EIATTR_CRS_STACK_SIZE
	.align		4
.L_2201:
        /*00f4*/ 	.byte	0x04, 0x1e
        /*00f6*/ 	.short	(.L_2203 - .L_2202)
.L_2202:
        /*00f8*/ 	.word	0x00000000


	//----- nvinfo : EIATTR_CBANK_PARAM_SIZE
	.align		4
.L_2203:
        /*00fc*/ 	.byte	0x03, 0x19
        /*00fe*/ 	.short	0x0128


	//----- nvinfo : EIATTR_PARAM_CBANK
	.align		4
        /*0100*/ 	.byte	0x04, 0x0a
        /*0102*/ 	.short	(.L_2205 - .L_2204)
	.align		4
.L_2204:
        /*0104*/ 	.word	index@(.nv.constant0._ZN10layer_norm40ln_parallel_residual_bwd_finalize_kernelINS_22Kernel_traits_finalizeILj3072E6__halfS2_fS2_fjLb0ELj1024ELj4ENS_18Kernel_traits_baseILj3072ES2_S2_fS2_fjLj1024EEEEELb1EEEvNS_9BwdParamsE)
        /*0108*/ 	.short	0x0380
        /*010a*/ 	.short	0x0128


	//----- nvinfo : EIATTR_SW_WAR
	.align		4
.L_2205:
        /*010c*/ 	.byte	0x04, 0x36
        /*010e*/ 	.short	(.L_2207 - .L_2206)
.L_2206:
        /*0110*/ 	.word	0x00000008
.L_2207:


//--------------------- .nv.info._ZN10layer_norm31ln_parallel_residual_bwd_kernelINS_13Kernel_traitsI6__halfS2_fS2_fjLj3072ELj1ELj1ELj4ELj16ENS_18Kernel_traits_baseILj3072ES2_S2_fS2_fjLj128EEEEELb1ELb1ELb1EEEvNS_9BwdParamsE --------------------------
	.section	.nv.info._ZN10layer_norm31ln_parallel_residual_bwd_kernelINS_13Kernel_traitsI6__halfS2_fS2_fjLj3072ELj1ELj1ELj4ELj16ENS_18Kernel_traits_baseILj3072ES2_S2_fS2_fjLj128EEEEELb1ELb1ELb1EEEvNS_9BwdParamsE,"",@"SHT_CUDA_INFO"
	.sectionflags	@""
	.align	4


	//----- nvinfo : EIATTR_CUDA_API_VERSION
	.align		4
        /*0000*/ 	.byte	0x04, 0x37
        /*0002*/ 	.short	(.L_2209 - .L_2208)
.L_2208:
        /*0004*/ 	.word	0x00000082


	//----- nvinfo : EIATTR_KPARAM_INFO
	.align		4
.L_2209:
        /*0008*/ 	.byte	0x04, 0x17
        /*000a*/ 	.short	(.L_2211 - .L_2210)
.L_2210:
        /*000c*/ 	.word	0x00000000
        /*0010*/ 	.short	0x0000
        /*0012*/ 	.short	0x0000
        /*0014*/ 	.byte	0x00, 0xf0, 0xa1, 0x04


	//----- nvinfo : EIATTR_SPARSE_MMA_MASK
	.align		4
.L_2211:
        /*0018*/ 	.byte	0x03, 0x50
        /*001a*/ 	.short	0x0000


	//----- nvinfo : EIATTR_MAXREG_COUNT
	.align		4
        /*001c*/ 	.byte	0x03, 0x1b
        /*001e*/ 	.short	0x00ff


	//----- nvinfo : EIATTR_NUM_BARRIERS
	.align		4
        /*0020*/ 	.byte	0x02, 0x4c
        /*0022*/ 	.byte	0x01
	.zero		1


	//----- nvinfo : EIATTR_MERCURY_ISA_VERSION
	.align		4
        /*0024*/ 	.byte	0x03, 0x5f
        /*0026*/ 	.short	0x0101


	//----- nvinfo : EIATTR_COOP_GROUP_MASK_REGIDS
	.align		4
        /*0028*/ 	.byte	0x04, 0x29
        /*002a*/ 	.short	(.L_2213 - .L_2212)


	//   ....[0]....
.L_2212:
        /*002c*/ 	.word	0xffffffff


	//   ....[1]....
        /*0030*/ 	.word	0xffffffff


	//   ....[2]....
        /*0034*/ 	.word	0xffffffff


	//   ....[3]....
        /*0038*/ 	.word	0xffffffff


	//   ....[4]....
        /*003c*/ 	.word	0xffffffff


	//   ....[5]....
        /*0040*/ 	.word	0xffffffff


	//   ....[6]....
        /*0044*/ 	.word	0xffffffff


	//   ....[7]....
        /*0048*/ 	.word	0xffffffff


	//   ....[8]....
        /*004c*/ 	.word	0xffffffff


	//   ....[9]....
        /*0050*/ 	.word	0xffffffff


	//----- nvinfo : EIATTR_COOP_GROUP_INSTR_OFFSETS
	.align		4
.L_2213:
        /*0054*/ 	.byte	0x04, 0x28
        /*0056*/ 	.short	(.L_2215 - .L_2214)


	//   ....[0]....
.L_2214:
        /*0058*/ 	.word	0x000012d0


	//   ....[1]....
        /*005c*/ 	.word	0x000012e0


	//   ....[2]....
        /*0060*/ 	.word	0x00001310


	//   ....[3]....
        /*0064*/ 	.word	0x00001320


	//   ....[4]....
        /*0068*/ 	.word	0x00001350


	//   ....[5]....
        /*006c*/ 	.word	0x00001360


	//   ....[6]....
        /*0070*/ 	.word	0x00001390


	//   ....[7]....
        /*0074*/ 	.word	0x000013a0


	//   ....[8]....
        /*0078*/ 	.word	0x000013e0


	//   ....[9]....
        /*007c*/ 	.word	0x000013f0


	//----- nvinfo : EIATTR_VRC_CTA_INIT_COUNT
	.align		4
.L_2215:
        /*0080*/ 	.byte	0x02, 0x4a
	.zero		1
	.zero		1


	//----- nvinfo : EIATTR_EXIT_INSTR_OFFSETS
	.align		4
        /*0084*/ 	.byte	0x04, 0x1c
        /*0086*/ 	.short	(.L_2217 - .L_2216)


	//   ....[0]....
.L_2216:
        /*0088*/ 	.word	0x00008060


	//----- nvinfo : EIATTR_MAX_THREADS
	.align		4
.L_2217:
        /*008c*/ 	.byte	0x04, 0x05
        /*008e*/ 	.short	(.L_2219 - .L_2218)
.L_2218:
        /*0090*/ 	.word	0x00000080
        /*0094*/ 	.word	0x00000001
        /*0098*/ 	.word	0x00000001


	//----- nvinfo : EIATTR_CRS_STACK_SIZE
	.align		4
.L_2219:
        /*009c*/ 	.byte	0x04, 0x1e
        /*009e*/ 	.short	(.L_2221 - .L_2220)
.L_2220:
        /*00a0*/ 	.word	0x00000000


	//----- nvinfo : EIATTR_CBANK_PARAM_SIZE
	.align		4
.L_2221:
        /*00a4*/ 	.byte	0x03, 0x19
        /*00a6*/ 	.short	0x0128


	//----- nvinfo : EIATTR_PARAM_CBANK
	.align		4
        /*00a8*/ 	.byte	0x04, 0x0a
        /*00aa*/ 	.short	(.L_2223 - .L_2222)
	.align		4
.L_2222:
        /*00ac*/ 	.word	index@(.nv.constant0._ZN10layer_norm31ln_parallel_residual_bwd_kernelINS_13Kernel_traitsI6__halfS2_fS2_fjLj3072ELj1ELj1ELj4ELj16ENS_18Kernel_traits_baseILj3072ES2_S2_fS2_fjLj128EEEEELb1ELb1ELb1EEEvNS_9BwdParamsE)
        /*00b0*/ 	.short	0x0380
        /*00b2*/ 	.short	0x0128


	//----- nvinfo : EIATTR_SW_WAR
	.align		4
.L_2223:
        /*00b4*/ 	.byte	0x04, 0x36
        /*00b6*/ 	.short	(.L_2225 - .L_2224)
.L_2224:
        /*00b8*/ 	.word	0x00000008
.L_2225:


//--------------------- .nv.info._ZN10layer_norm31ln_parallel_residual_bwd_kernelINS_13Kernel_traitsIf6__halffS2_fjLj3072ELj1ELj1ELj4ELj16ENS_18Kernel_traits_baseILj3072EfS2_fS2_fjLj128EEEEELb0ELb0ELb0EEEvNS_9BwdParamsE --------------------------
	.section	.nv.info._ZN10layer_norm31ln_parallel_residual_bwd_kernelINS_13Kernel_traitsIf6__halffS2_fjLj3072ELj1ELj1ELj4ELj16ENS_18Kernel_traits_baseILj3072EfS2_fS2_fjLj128EEEEELb0ELb0ELb0EEEvNS_9BwdParamsE,"",@"SHT_CUDA_INFO"
	.sectionflags	@""
	.align	4


	//----- nvinfo : EIATTR_CUDA_API_VERSION
	.align		4
        /*0000*/ 	.byte	0x04, 0x37
        /*0002*/ 	.short	(.L_2227 - .L_2226)
.L_2226:
        /*0004*/ 	.word	0x00000082


	//----- nvinfo : EIATTR_KPARAM_INFO
	.align		4
.L_2227:
        /*0008*/ 	.byte	0x04, 0x17
        /*000a*/ 	.short	(.L_2229 - .L_2228)
.L_2228:
        /*000c*/ 	.word	0x00000000
        /*0010*/ 	.short	0x0000
        /*0012*/ 	.short	0x0000
        /*0014*/ 	.byte	0x00, 0xf0, 0xa1, 0x04


	//----- nvinfo : EIATTR_SPARSE_MMA_MASK
	.align		4
.L_2229:
        /*0018*/ 	.byte	0x03, 0x50
        /*001a*/ 	.short	0x0000


	//----- nvinfo : EIATTR_MAXREG_COUNT
	.align		4
        /*001c*/ 	.byte	0x03, 0x1b
        /*001e*/ 	.short	0x00ff


	//----- nvinfo : EIATTR_NUM_BARRIERS
	.align		4
        /*0020*/ 	.byte	0x02, 0x4c
        /*0022*/ 	.byte	0x01
	.zero		1


	//----- nvinfo : EIATTR_MERCURY_ISA_VERSION
	.align		4
        /*0024*/ 	.byte	0x03, 0x5f
        /*0026*/ 	.short	0x0101


	//----- nvinfo : EIATTR_COOP_GROUP_MASK_REGIDS
	.align		4
        /*0028*/ 	.byte	0x04, 0x29
        /*002a*/ 	.short	(.L_2231 - .L_2230)


	//   ....[0]....
.L_2230:
        /*002c*/ 	.word	0xffffffff


	//   ....[1]....
        /*0030*/ 	.word	0xffffffff


	//   ....[2]....
        /*0034*/ 	.word	0xffffffff


	//   ....[3]....
        /*0038*/ 	.word	0xffffffff


	//   ....[4]....
        /*003c*/ 	.word	0xffffffff


	//   ....[5]....
        /*0040*/ 	.word	0xffffffff


	//   ....[6]....
        /*0044*/ 	.word	0xffffffff


	//   ....[7]....
        /*0048*/ 	.word	0xffffffff


	//   ....[8]....
        /*004c*/ 	.word	0xffffffff


	//   ....[9]....
        /*0050*/ 	.word	0xffffffff


	//----- nvinfo : EIATTR_COOP_GROUP_INSTR_OFFSETS
	.align		4
.L_2231:
        /*0054*/ 	.byte	0x04, 0x28
        /*0056*/ 	.short	(.L_2233 - .L_2232)


	//   ....[0]....
.L_2232:
        /*0058*/ 	.word	0x00002000


	//   ....[1]....
        /*005c*/ 	.word	0x00002020


	//   ....[2]....
        /*0060*/ 	.word	0x00002060


	//   ....[3]....
        /*0064*/ 	.word	0x00002070


	//   ....[4]....
        /*0068*/ 	.word	0x000020b0


	//   ....[5]....
        /*006c*/ 	.word	0x000020c0


	//   ....[6]....
        /*0070*/ 	.word	0x000020f0


	//   ....[7]....
        /*0074*/ 	.word	0x00002100


	//   ....[8]....
        /*0078*/ 	.word	0x00002130


	//   ....[9]....
        /*007c*/ 	.word	0x00002140


	//----- nvinfo : EIATTR_VRC_CTA_INIT_COUNT
	.align		4
.L_2233:
        /*0080*/ 	.byte	0x02, 0x4a
	.zero		1
	.zero		1


	//----- nvinfo : EIATTR_EXIT_INSTR_OFFSETS
	.align		4
        /*0084*/ 	.byte	0x04, 0x1c
        /*0086*/ 	.short	(.L_2235 - .L_2234)


	//   ....[0]....
.L_2234:
        /*0088*/ 	.word	0x00005ca0


	//   ....[1]....
        /*008c*/ 	.word	0x00005db0


	//----- nvinfo : EIATTR_MAX_THREADS
	.align		4
.L_2235:
        /*0090*/ 	.byte	0x04, 0x05
        /*0092*/ 	.short	(.L_2237 - .L_2236)
.L_2236:
        /*0094*/ 	.word	0x00000080
        /*0098*/ 	.word	0x00000001
        /*009c*/ 	.word	0x00000001


	//----- nvinfo : EIATTR_CRS_STACK_SIZE
	.align		4
.L_2237:
        /*00a0*/ 	.byte	0x04, 0x1e
        /*00a2*/ 	.short	(.L_2239 - .L_2238)
.L_2238:
        /*00a4*/ 	.word	0x00000000


	//----- nvinfo : EIATTR_CBANK_PARAM_SIZE
	.align		4
.L_2239:
        /*00a8*/ 	.byte	0x03, 0x19
        /*00aa*/ 	.short	0x0128


	//----- nvinfo : EIATTR_PARAM_CBANK
	.align		4
        /*00ac*/ 	.byte	0x04, 0x0a
        /*00ae*/ 	.short	(.L_2241 - .L_2240)
	.align		4
.L_2240:
        /*00b0*/ 	.word	index@(.nv.constant0._ZN10layer_norm31ln_parallel_residual_bwd_kernelINS_13Kernel_traitsIf6__halffS2_fjLj3072ELj1ELj1ELj4ELj16ENS_18Kernel_traits_baseILj3072EfS2_fS2_fjLj128EEEEELb0ELb0ELb0EEEvNS_9BwdParamsE)
        /*00b4*/ 	.short	0x0380
        /*00b6*/ 	.short	0x0128


	//----- nvinfo : EIATTR_SW_WAR
	.align		4
.L_2241:
        /*00b8*/ 	.byte	0x04, 0x36
        /*00ba*/ 	.short	(.L_2243 - .L_2242)
.L_2242:
        /*00bc*/ 	.word	0x00000008
.L_2243:


//--------------------- .nv.info._ZN10layer_norm31ln_parallel_residual_bwd_kernelINS_13Kernel_traitsIf6__halffS2_fjLj3072ELj1ELj1ELj4ELj16ENS_18Kernel_traits_baseILj3072EfS2_fS2_fjLj128EEEEELb0ELb0ELb1EEEvNS_9BwdParamsE --------------------------
	.section	.nv.info._ZN10layer_norm31ln_parallel_residual_bwd_kernelINS_13Kernel_traitsIf6__halffS2_fjLj3072ELj1ELj1ELj4ELj16ENS_18Kernel_traits_baseILj3072EfS2_fS2_fjLj128EEEEELb0ELb0ELb1EEEvNS_9BwdParamsE,"",@"SHT_CUDA_INFO"
	.sectionflags	@""
	.align	4


	//----- nvinfo : EIATTR_CUDA_API_VERSION
	.align		4
        /*0000*/ 	.byte	0x04, 0x37
        /*0002*/ 	.short	(.L_2245 - .L_2244)
.L_2244:
        /*0004*/ 	.word	0x00000082


	//----- nvinfo : EIATTR_KPARAM_INFO
	.align		4
.L_2245:
        /*0008*/ 	.byte	0x04, 0x17
        /*000a*/ 	.short	(.L_2247 - .L_2246)
.L_2246:
        /*000c*/ 	.word	0x00000000
        /*0010*/ 	.short	0x0000
        /*0012*/ 	.short	0x0000
        /*0014*/ 	.byte	0x00, 0xf0, 0xa1, 0x04


	//----- nvinfo : EIATTR_SPARSE_MMA_MASK
	.align		4
.L_2247:
        /*0018*/ 	.byte	0x03, 0x50
        /*001a*/ 	.short	0x0000


	//----- nvinfo : EIATTR_MAXREG_COUNT
	.align		4
        /*001c*/ 	.byte	0x03, 0x1b
        /*001e*/ 	.short	0x00ff


	//----- nvinfo : EIATTR_NUM_BARRIERS
	.align		4
        /*0020*/ 	.byte	0x02, 0x4c
        /*0022*/ 	.byte	0x01
	.zero		1


	//----- nvinfo : EIATTR_ANNOTATIONS
	.align		4
        /*0024*/ 	.byte	0x04, 0x55
        /*0026*/ 	.short	(.L_2249 - .L_2248)


	//   ....[0]....
.L_2248:
        /*0028*/ 	.word	0x00000001
        /*002c*/ 	.byte	0xa0, 0x03, 0x00, 0x00, 0x01, 0x00, 0x00, 0x00, 0xd0, 0x03, 0x00, 0x00, 0x01, 0x00, 0x00, 0x00
        /*003c*/ 	.byte	0xa0, 0x1e, 0x00, 0x00, 0x01, 0x00, 0x00, 0x00, 0xb0, 0x1e, 0x00, 0x00, 0x01, 0x00, 0x00, 0x00
        /*004c*/ 	.byte	0xb0, 0x21, 0x00, 0x00, 0x01, 0x00, 0x00, 0x00, 0xd0, 0x21, 0x00, 0x00


	//----- nvinfo : EIATTR_MERCURY_ISA_VERSION
	.align		4
.L_2249:
        /*0058*/ 	.byte	0x03, 0x5f
        /*005a*/ 	.short	0x0101


	//----- nvinfo : EIATTR_COOP_GROUP_MASK_REGIDS
	.align		4
        /*005c*/ 	.byte	0x04, 0x29
        /*005e*/ 	.short	(.L_2251 - .L_2250)


	//   ....[0]....
.L_2250:
        /*0060*/ 	.word	0xffffffff


	//   ....[1]....
        /*0064*/ 	.word	0xffffffff


	//   ....[2]....
        /*0068*/ 	.word	0xffffffff


	//   ....[3]....
        /*006c*/ 	.word	0xffffffff


	//   ....[4]....
        /*0070*/ 	.word	0xffffffff


	//   ....[5]....
        /*0074*/ 	.word	0xffffffff


	//   ....[6]....
        /*0078*/ 	.word	0xffffffff


	//   ....[7]....
        /*007c*/ 	.word	0xffffffff


	//   ....[8]....
        /*0080*/ 	.word	0xffffffff


	//   ....[9]....
        /*0084*/ 	.word	0xffffffff


	//----- nvinfo : EIATTR_COOP_GROUP_INSTR_OFFSETS
	.align		4
.L_2251:
        /*0088*/ 	.byte	0x04, 0x28
        /*008a*/ 	.short	(.L_2253 - .L_2252)


	//   ....[0]....
.L_2252:
        /*008c*/ 	.word	0x00001bb0


	//   ....[1]....
        /*0090*/ 	.word	0x00001c90


	//   ....[2]....
        /*0094*/ 	.word	0x00001ca0


	//   ....[3]....
        /*0098*/ 	.word	0x00001cd0


	//   ....[4]....
        /*009c*/ 	.word	0x00001cf0


	//   ....[5]....
        /*00a0*/ 	.word	0x00001d00


	//   ....[6]....
        /*00a4*/ 	.word	0x00001d40


	//   ....[7]....
        /*00a8*/ 	.word	0x00001d50


	//   ....[8]....
        /*00ac*/ 	.word	0x00001d90


	//   ....[9]....
        /*00b0*/ 	.word	0x00001da0


	//----- nvinfo : EIATTR_VRC_CTA_INIT_COUNT
	.align		4
.L_2253:
        /*00b4*/ 	.byte	0x02, 0x4a
	.zero		1
	.zero		1


	//----- nvinfo : EIATTR_EXIT_INSTR_OFFSETS
	.align		4
        /*00b8*/ 	.byte	0x04, 0x1c
        /*00ba*/ 	.short	(.L_2255 - .L_2254)


	//   ....[0]....
.L_2254:
        /*00bc*/ 	.word	0x00005c40


	//----- nvinfo : EIATTR_MAX_THREADS
	.align		4
.L_2255:
        /*00c0*/ 	.byte	0x04, 0x05
        /*00c2*/ 	.short	(.L_2257 - .L_2256)
.L_2256:
        /*00c4*/ 	.word	0x00000080
        /*00c8*/ 	.word	0x00000001
        /*00cc*/ 	.word	0x00000001


	//----- nvinfo : EIATTR_CRS_STACK_SIZE
	.align		4
.L_2257:
        /*00d0*/ 	.byte	0x04, 0x1e
        /*00d2*/ 	.short	(.L_2259 - .L_2258)
.L_2258:
        /*00d4*/ 	.word	0x00000000


	//----- nvinfo : EIATTR_CBANK_PARAM_SIZE
	.align		4
.L_2259:
        /*00d8*/ 	.byte	0x03, 0x19
        /*00da*/ 	.short	0x0128


	//----- nvinfo : EIATTR_PARAM_CBANK
	.align		4
        /*00dc*/ 	.byte	0x04, 0x0a
        /*00de*/ 	.short	(.L_2261 - .L_2260)
	.align		4
.L_2260:
        /*00e0*/ 	.word	index@(.nv.constant0._ZN10layer_norm31ln_parallel_residual_bwd_kernelINS_13Kernel_traitsIf6__halffS2_fjLj3072ELj1ELj1ELj4ELj16ENS_18Kernel_traits_baseILj3072EfS2_fS2_fjLj128EEEEELb0ELb0ELb1EEEvNS_9BwdParamsE)
        /*00e4*/ 	.short	0x0380
        /*00e6*/ 	.short	0x0128


	//----- nvinfo : EIATTR_SW_WAR
	.align		4
.L_2261:
        /*00e8*/ 	.byte	0x04, 0x36
        /*00ea*/ 	.short	(.L_2263 - .L_2262)
.L_2262:
        /*00ec*/ 	.word	0x00000008
.L_2263:


//--------------------- .nv.info._ZN10layer_norm31ln_parallel_residual_bwd_kernelINS_13Kernel_traitsIf6__halffS2_fjLj3072ELj1ELj1ELj4ELj16ENS_18Kernel_traits_baseILj3072EfS2_fS2_fjLj128EEEEELb0ELb1ELb0EEEvNS_9BwdParamsE --------------------------
	.section	.nv.info._ZN10layer_norm31ln_parallel_residual_bwd_kernelINS_13Kernel_traitsIf6__halffS2_fjLj3072ELj1ELj1ELj4ELj16ENS_18Kernel_traits_baseILj3072EfS2_fS2_fjLj128EEEEELb0ELb1ELb0EEEvNS_9BwdParamsE,"",@"SHT_CUDA_INFO"
	.sectionflags	@""
	.align	4


	//----- nvinfo : EIATTR_CUDA_API_VERSION
	.align		4
        /*0000*/ 	.byte	0x04, 0x37
        /*0002*/ 	.short	(.L_2265 - .L_2264)
.L_2264:
        /*0004*/ 	.word	0x00000082


	//----- nvinfo : EIATTR_KPARAM_INFO
	.align		4
.L_2265:
        /*0008*/ 	.byte	0x04, 0x17
        /*000a*/ 	.short	(.L_2267 - .L_2266)
.L_2266:
        /*000c*/ 	.word	0x00000000
        /*0010*/ 	.short	0x0000
        /*0012*/ 	.short	0x0000
        /*0014*/ 	.byte	0x00, 0xf0, 0xa1, 0x04


	//----- nvinfo : EIATTR_SPARSE_MMA_MASK
	.align		4
.L_2267:
        /*0018*/ 	.byte	0x03, 0x50
        /*001a*/ 	.short	0x0000


	//----- nvinfo : EIATTR_MAXREG_COUNT
	.align		4
        /*001c*/ 	.byte	0x03, 0x1b
        /*001e*/ 	.short	0x00ff


	//----- nvinfo : EIATTR_NUM_BARRIERS
	.align		4
        /*0020*/ 	.byte	0x02, 0x4c
        /*0022*/ 	.byte	0x01
	.zero		1


	//----- nvinfo : EIATTR_MERCURY_ISA_VERSION
	.align		4
        /*0024*/ 	.byte	0x03, 0x5f
        /*0026*/ 	.short	0x0101


	//----- nvinfo : EIATTR_COOP_GROUP_MASK_REGIDS
	.align		4
        /*0028*/ 	.byte	0x04, 0x29
        /*002a*/ 	.short	(.L_2269 - .L_2268)


	//   ....[0]....
.L_2268:
        /*002c*/ 	.word	0xffffffff


	//   ....[1]....
        /*0030*/ 	.word	0xffffffff


	//   ....[2]....
        /*0034*/ 	.word	0xffffffff


	//   ....[3]....
        /*0038*/ 	.word	0xffffffff


	//   ....[4]....
        /*003c*/ 	.word	0xffffffff


	//   ....[5]....
        /*0040*/ 	.word	0xffffffff


	//   ....[6]....
        /*0044*/ 	.word	0xffffffff


	//   ....[7]....
        /*0048*/ 	.word	0xffffffff


	//   ....[8]....
        /*004c*/ 	.word	0xffffffff


	//   ....[9]....
        /*0050*/ 	.word	0xffffffff


	//----- nvinfo : EIATTR_COOP_GROUP_INSTR_OFFSETS
	.align		4
.L_2269:
        /*0054*/ 	.byte	0x04, 0x28
        /*0056*/ 	.short	(.L_2271 - .L_2270)


	//   ....[0]....
.L_2270:
        /*0058*/ 	.word	0x00001600


	//   ....[1]....
        /*005c*/ 	.word	0x00001620


	//   ....[2]....
        /*0060*/ 	.word	0x00001660


	//   ....[3]....
        /*0064*/ 	.word	0x00001670


	//   ....[4]....
        /*0068*/ 	.word	0x000016b0


	//   ....[5]....
        /*006c*/ 	.word	0x000016c0


	//   ....[6]....
        /*0070*/ 	.word	0x000016f0


	//   ....[7]....
        /*0074*/ 	.word	0x00001700


	//   ....[8]....
        /*0078*/ 	.word	0x00001730


	//   ....[9]....
        /*007c*/ 	.word	0x00001740


	//----- nvinfo : EIATTR_VRC_CTA_INIT_COUNT
	.align		4
.L_2271:
        /*0080*/ 	.byte	0x02, 0x4a
	.zero		1
	.zero		1


	//----- nvinfo : EIATTR_EXIT_INSTR_OFFSETS
	.align		4
        /*0084*/ 	.byte	0x04, 0x1c
        /*0086*/ 	.short	(.L_2273 - .L_2272)


	//   ....[0]....
.L_2272:
        /*0088*/ 	.word	0x000051b0


	//   ....[1]....
        /*008c*/ 	.word	0x00005250


	//----- nvinfo : EIATTR_MAX_THREADS
	.align		4
.L_2273:
        /*0090*/ 	.byte	0x04, 0x05
        /*0092*/ 	.short	(.L_2275 - .L_2274)
.L_2274:
        /*0094*/ 	.word	0x00000080
        /*0098*/ 	.word	0x00000001
        /*009c*/ 	.word	0x00000001


	//----- nvinfo : EIATTR_CRS_STACK_SIZE
	.align		4
.L_2275:
        /*00a0*/ 	.byte	0x04, 0x1e
        /*00a2*/ 	.short	(.L_2277 - .L_2276)
.L_2276:
        /*00a4*/ 	.word	0x00000000


	//----- nvinfo : EIATTR_CBANK_PARAM_SIZE
	.align		4
.L_2277:
        /*00a8*/ 	.byte	0x03, 0x19
        /*00aa*/ 	.short	0x0128


	//----- nvinfo : EIATTR_PARAM_CBANK
	.align		4
        /*00ac*/ 	.byte	0x04, 0x0a
        /*00ae*/ 	.short	(.L_2279 - .L_2278)
	.align		4
.L_2278:
        /*00b0*/ 	.word	index@(.nv.constant0._ZN10layer_norm31ln_parallel_residual_bwd_kernelINS_13Kernel_traitsIf6__halffS2_fjLj3072ELj1ELj1ELj4ELj16ENS_18Kernel_traits_baseILj3072EfS2_fS2_fjLj128EEEEELb0ELb1ELb0EEEvNS_9BwdParamsE)
        /*00b4*/ 	.short	0x0380
        /*00b6*/ 	.short	0x0128


	//----- nvinfo : EIATTR_SW_WAR
	.align		4
.L_2279:
        /*00b8*/ 	.byte	0x04, 0x36
        /*00ba*/ 	.short	(.L_2281 - .L_2280)
.L_2280:
        /*00bc*/ 	.word	0x00000008
.L_2281:


//--------------------- .nv.info._ZN10layer_norm31ln_parallel_residual_bwd_kernelINS_13Kernel_traitsIf6__halffS2_fjLj3072ELj1ELj1ELj4ELj16ENS_18Kernel_traits_baseILj3072EfS2_fS2_fjLj128EEEEELb0ELb1ELb1EEEvNS_9BwdParamsE --------------------------
	.section	.nv.info._ZN10layer_norm31ln_parallel_residual_bwd_kernelINS_13Kernel_traitsIf6__halffS2_fjLj3072ELj1ELj1ELj4ELj16ENS_18Kernel_traits_baseILj3072EfS2_fS2_fjLj128EEEEELb0ELb1ELb1EEEvNS_9BwdParamsE,"",@"SHT_CUDA_INFO"
	.sectionflags	@""
	.align	4


	//----- nvinfo : EIATTR_CUDA_API_VERSION
	.align		4
        /*0000*/ 	.byte	0x04, 0x37
        /*0002*/ 	.short	(.L_2283 - .L_2282)
.L_2282:
        /*0004*/ 	.word	0x00000082


	//----- nvinfo : EIATTR_KPARAM_INFO
	.align		4
.L_2283:
        /*0008*/ 	.byte	0x04, 0x17
        /*000a*/ 	.short	(.L_2285 - .L_2284)
.L_2284:
        /*000c*/ 	.word	0x00000000
        /*0010*/ 	.short	0x0000
        /*0012*/ 	.short	0x0000
        /*0014*/ 	.byte	0x00, 0xf0, 0xa1, 0x04


	//----- nvinfo : EIATTR_SPARSE_MMA_MASK
	.align		4
.L_2285:
        /*0018*/ 	.byte	0x03, 0x50
        /*001a*/ 	.short	0x0000


	//----- nvinfo : EIATTR_MAXREG_COUNT
	.align		4
        /*001c*/ 	.byte	0x03, 0x1b
        /*001e*/ 	.short	0x00ff


	//----- nvinfo : EIATTR_NUM_BARRIERS
	.align		4
        /*0020*/ 	.byte	0x02, 0x4c
        /*0022*/ 	.byte	0x01
	.zero		1


	//----- nvinfo : EIATTR_MERCURY_ISA_VERSION
	.align		4
        /*0024*/ 	.byte	0x03, 0x5f
        /*0026*/ 	.short	0x0101


	//----- nvinfo : EIATTR_COOP_GROUP_MASK_REGIDS
	.align		4
        /*0028*/ 	.byte	0x04, 0x29
        /*002a*/ 	.short	(.L_2287 - .L_2286)


	//   ....[0]....
.L_2286:
        /*002c*/ 	.word	0xffffffff


	//   ....[1]....
        /*0030*/ 	.word	0xffffffff


	//   ....[2]....
        /*0034*/ 	.word	0xffffffff


	//   ....[3]....
        /*0038*/ 	.word	0xffffffff


	//   ....[4]....
        /*003c*/ 	.word	0xffffffff


	//   ....[5]....
        /*0040*/ 	.word	0xffffffff


	//   ....[6]....
        /*0044*/ 	.word	0xffffffff


	//   ....[7]....
        /*0048*/ 	.word	0xffffffff


	//   ....[8]....
        /*004c*/ 	.word	0xffffffff


	//   ....[9]....
        /*0050*/ 	.word	0xffffffff


	//----- nvinfo : EIATTR_COOP_GROUP_INSTR_OFFSETS
	.align		4
.L_2287:
        /*0054*/ 	.byte	0x04, 0x28
        /*0056*/ 	.short	(.L_2289 - .L_2288)


	//   ....[0]....
.L_2288:
        /*0058*/ 	.word	0x00001090


	//   ....[1]....
        /*005c*/ 	.word	0x000010a0


	//   ....[2]....
        /*0060*/ 	.word	0x000010d0


	//   ....[3]....
        /*0064*/ 	.word	0x000010e0


	//   ....[4]....
        /*0068*/ 	.word	0x00001110


	//   ....[5]....
        /*006c*/ 	.word	0x00001120


	//   ....[6]....
        /*0070*/ 	.word	0x00001160


	//   ....[7]....
        /*0074*/ 	.word	0x00001170


	//   ....[8]....
        /*0078*/ 	.word	0x000011a0


	//   ....[9]....
        /*007c*/ 	.word	0x000011b0


	//----- nvinfo : EIATTR_VRC_CTA_INIT_COUNT
	.align		4
.L_2289:
        /*0080*/ 	.byte	0x02, 0x4a
	.zero		1
	.zero		1


	//----- nvinfo : EIATTR_EXIT_INSTR_OFFSETS
	.align		4
        /*0084*/ 	.byte	0x04, 0x1c
        /*0086*/ 	.short	(.L_2291 - .L_2290)


	//   ....[0]....
.L_2290:
        /*0088*/ 	.word	0x00004ec0


	//----- nvinfo : EIATTR_MAX_THREADS
	.align		4
.L_2291:
        /*008c*/ 	.byte	0x04, 0x05
        /*008e*/ 	.short	(.L_2293 - .L_2292)
.L_2292:
        /*0090*/ 	.word	0x00000080
        /*0094*/ 	.word	0x00000001
        /*0098*/ 	.word	0x00000001


	//----- nvinfo : EIATTR_CRS_STACK_SIZE
	.align		4
.L_2293:
        /*009c*/ 	.byte	0x04, 0x1e
        /*009e*/ 	.short	(.L_2295 - .L_2294)
.L_2294:
        /*00a0*/ 	.word	0x00000000


	//----- nvinfo : EIATTR_CBANK_PARAM_SIZE
	.align		4
.L_2295:
        /*00a4*/ 	.byte	0x03, 0x19
        /*00a6*/ 	.short	0x0128


	//----- nvinfo : EIATTR_PARAM_CBANK
	.align		4
        /*00a8*/ 	.byte	0x04, 0x0a
        /*00aa*/ 	.short	(.L_2297 - .L_2296)
	.align		4
.L_2296:
        /*00ac*/ 	.word	index@(.nv.constant0._ZN10layer_norm31ln_parallel_residual_bwd_kernelINS_13Kernel_traitsIf6__halffS2_fjLj3072ELj1ELj1ELj4ELj16ENS_18Kernel_traits_baseILj3072EfS2_fS2_fjLj128EEEEELb0ELb1ELb1EEEvNS_9BwdParamsE)
        /*00b0*/ 	.short	0x0380
        /*00b2*/ 	.short	0x0128


	//----- nvinfo : EIATTR_SW_WAR
	.align		4
.L_2297:
        /*00b4*/ 	.byte	0x04, 0x36
        /*00b6*/ 	.short	(.L_2299 - .L_2298)
.L_2298:
        /*00b8*/ 	.word	0x00000008
.L_2299:


//--------------------- .nv.info._ZN10layer_norm31ln_parallel_residual_bwd_kernelINS_13Kernel_traitsIf6__halffS2_fjLj3072ELj1ELj1ELj4ELj16ENS_18Kernel_traits_baseILj3072EfS2_fS2_fjLj128EEEEELb1ELb0ELb0EEEvNS_9BwdParamsE --------------------------
	.section	.nv.info._ZN10layer_norm31ln_parallel_residual_bwd_kernelINS_13Kernel_traitsIf6__halffS2_fjLj3072ELj1ELj1ELj4ELj16ENS_18Kernel_traits_baseILj3072EfS2_fS2_fjLj128EEEEELb1ELb0ELb0EEEvNS_9BwdParamsE,"",@"SHT_CUDA_INFO"
	.sectionflags	@""
	.align	4


	//----- nvinfo : EIATTR_CUDA_API_VERSION
	.align		4
        /*0000*/ 	.byte	0x04, 0x37
        /*0002*/ 	.short	(.L_2301 - .L_2300)
.L_2300:
        /*0004*/ 	.word	0x00000082


	//----- nvinfo : EIATTR_KPARAM_INFO
	.align		4
.L_2301:
        /*0008*/ 	.byte	0x04, 0x17
        /*000a*/ 	.short	(.L_2303 - .L_2302)
.L_2302:
        /*000c*/ 	.word	0x00000000
        /*0010*/ 	.short	0x0000
        /*0012*/ 	.short	0x0000
        /*0014*/ 	.byte	0x00, 0xf0, 0xa1, 0x04


	//----- nvinfo : EIATTR_SPARSE_MMA_MASK
	.align		4
.L_2303:
        /*0018*/ 	.byte	0x03, 0x50
        /*001a*/ 	.short	0x0000


	//----- nvinfo : EIATTR_MAXREG_COUNT
	.align		4
        /*001c*/ 	.byte	0x03, 0x1b
        /*001e*/ 	.short	0x00ff


	//----- nvinfo : EIATTR_NUM_BARRIERS
	.align		4
        /*0020*/ 	.byte	0x02, 0x4c
        /*0022*/ 	.byte	0x01
	.zero		1


	//----- nvinfo : EIATTR_ANNOTATIONS
	.align		4
        /*0024*/ 	.byte	0x04, 0x55
        /*0026*/ 	.short	(.L_2305 - .L_2304)


	//   ....[0]....
.L_2304:
        /* <DEDUP_REMOVED lines=13> */


	//----- nvinfo : EIATTR_MERCURY_ISA_VERSION
	.align		4
.L_2305:
        /*00e8*/ 	.byte	0x03, 0x5f
        /*00ea*/ 	.short	0x0101


	//----- nvinfo : EIATTR_COOP_GROUP_MASK_REGIDS
	.align		4
        /*00ec*/ 	.byte	0x04, 0x29
        /*00ee*/ 	.short	(.L_2307 - .L_2306)


	//   ....[0]....
.L_2306:
        /*00f0*/ 	.word	0xffffffff


	//   ....[1]....
        /*00f4*/ 	.word	0xffffffff


	//   ....[2]....
        /*00f8*/ 	.word	0xffffffff


	//   ....[3]....
        /*00fc*/ 	.word	0xffffffff


	//   ....[4]....
        /*0100*/ 	.word	0xffffffff


	//   ....[5]....
        /*0104*/ 	.word	0xffffffff


	//   ....[6]....
        /*0108*/ 	.word	0xffffffff


	//   ....[7]....
        /*010c*/ 	.word	0xffffffff


	//   ....[8]....
        /*0110*/ 	.word	0xffffffff


	//   ....[9]....
        /*0114*/ 	.word	0xffffffff


	//----- nvinfo : EIATTR_COOP_GROUP_INSTR_OFFSETS
	.align		4
.L_2307:
        /*0118*/ 	.byte	0x04, 0x28
        /*011a*/ 	.short	(.L_2309 - .L_2308)


	//   ....[0]....
.L_2308:
        /*011c*/ 	.word	0x00002380


	//   ....[1]....
        /*0120*/ 	.word	0x000023a0


	//   ....[2]....
        /*0124*/ 	.word	0x000023e0


	//   ....[3]....
        /*0128*/ 	.word	0x000023f0


	//   ....[4]....
        /*012c*/ 	.word	0x00002430


	//   ....[5]....
        /*0130*/ 	.word	0x00002440


	//   ....[6]....
        /*0134*/ 	.word	0x00002470


	//   ....[7]....
        /*0138*/ 	.word	0x00002480


	//   ....[8]....
        /*013c*/ 	.word	0x000024b0


	//   ....[9]....
        /*0140*/ 	.word	0x000024c0


	//----- nvinfo : EIATTR_VRC_CTA_INIT_COUNT
	.align		4
.L_2309:
        /*0144*/ 	.byte	0x02, 0x4a
	.zero		1
	.zero		1


	//----- nvinfo : EIATTR_EXIT_INSTR_OFFSETS
	.align		4
        /*0148*/ 	.byte	0x04, 0x1c
        /*014a*/ 	.short	(.L_2311 - .L_2310)


	//   ....[0]....
.L_2310:
        /*014c*/ 	.word	0x00009270


	//   ....[1]....
        /*0150*/ 	.word	0x00009380


	//----- nvinfo : EIATTR_MAX_THREADS
	.align		4
.L_2311:
        /*0154*/ 	.byte	0x04, 0x05
        /*0156*/ 	.short	(.L_2313 - .L_2312)
.L_2312:
        /*0158*/ 	.word	0x00000080
        /*015c*/ 	.word	0x00000001
        /*0160*/ 	.word	0x00000001


	//----- nvinfo : EIATTR_CRS_STACK_SIZE
	.align		4
.L_2313:
        /*0164*/ 	.byte	0x04, 0x1e
        /*0166*/ 	.short	(.L_2315 - .L_2314)
.L_2314:
        /*0168*/ 	.word	0x00000000


	//----- nvinfo : EIATTR_CBANK_PARAM_SIZE
	.align		4
.L_2315:
        /*016c*/ 	.byte	0x03, 0x19
        /*016e*/ 	.short	0x0128


	//----- nvinfo : EIATTR_PARAM_CBANK
	.align		4
        /*0170*/ 	.byte	0x04, 0x0a
        /*0172*/ 	.short	(.L_2317 - .L_2316)
	.align		4
.L_2316:
        /*0174*/ 	.word	index@(.nv.constant0._ZN10layer_norm31ln_parallel_residual_bwd_kernelINS_13Kernel_traitsIf6__halffS2_fjLj3072ELj1ELj1ELj4ELj16ENS_18Kernel_traits_baseILj3072EfS2_fS2_fjLj128EEEEELb1ELb0ELb0EEEvNS_9BwdParamsE)
        /*0178*/ 	.short	0x0380
        /*017a*/ 	.short	0x0128


	//----- nvinfo : EIATTR_SW_WAR
	.align		4
.L_2317:
        /*017c*/ 	.byte	0x04, 0x36
        /*017e*/ 	.short	(.L_2319 - .L_2318)
.L_2318:
        /*0180*/ 	.word	0x00000008
.L_2319:


//--------------------- .nv.info._ZN10layer_norm31ln_parallel_residual_bwd_kernelINS_13Kernel_traitsIf6__halffS2_fjLj3072ELj1ELj1ELj4ELj16ENS_18Kernel_traits_baseILj3072EfS2_fS2_fjLj128EEEEELb1ELb0ELb1EEEvNS_9BwdParamsE --------------------------
	.section	.nv.info._ZN10layer_norm31ln_parallel_residual_bwd_kernelINS_13Kernel_traitsIf6__halffS2_fjLj3072ELj1ELj1ELj4ELj16ENS_18Kernel_traits_baseILj3072EfS2_fS2_fjLj128EEEEELb1ELb0ELb1EEEvNS_9BwdParamsE,"",@"SHT_CUDA_INFO"
	.sectionflags	@""
	.align	4


	//----- nvinfo : EIATTR_CUDA_API_VERSION
	.align		4
        /*0000*/ 	.byte	0x04, 0x37
        /*0002*/ 	.short	(.L_2321 - .L_2320)
.L_2320:
        /*0004*/ 	.word	0x00000082


	//----- nvinfo : EIATTR_KPARAM_INFO
	.align		4
.L_2321:
        /*0008*/ 	.byte	0x04, 0x17
        /*000a*/ 	.short	(.L_2323 - .L_2322)
.L_2322:
        /*000c*/ 	.word	0x00000000
        /*0010*/ 	.short	0x0000
        /*0012*/ 	.short	0x0000
        /*0014*/ 	.byte	0x00, 0xf0, 0xa1, 0x04


	//----- nvinfo : EIATTR_SPARSE_MMA_MASK
	.align		4
.L_2323:
        /*0018*/ 	.byte	0x03, 0x50
        /*001a*/ 	.short	0x0000


	//----- nvinfo : EIATTR_MAXREG_COUNT
	.align		4
        /*001c*/ 	.byte	0x03, 0x1b
        /*001e*/ 	.short	0x00ff


	//----- nvinfo : EIATTR_NUM_BARRIERS
	.align		4
        /*0020*/ 	.byte	0x02, 0x4c
        /*0022*/ 	.byte	0x01
	.zero		1


	//----- nvinfo : EIATTR_ANNOTATIONS
	.align		4
        /*0024*/ 	.byte	0x04, 0x55
        /*0026*/ 	.short	(.L_2325 - .L_2324)


	//   ....[0]....
.L_2324:
        /* <DEDUP_REMOVED lines=28> */
        /*01dc*/ 	.byte	0x90, 0x8b, 0x00, 0x00


	//----- nvinfo : EIATTR_MERCURY_ISA_VERSION
	.align		4
.L_2325:
        /*01e0*/ 	.byte	0x03, 0x5f
        /*01e2*/ 	.short	0x0101


	//----- nvinfo : EIATTR_COOP_GROUP_MASK_REGIDS
	.align		4
        /*01e4*/ 	.byte	0x04, 0x29
        /*01e6*/ 	.short	(.L_2327 - .L_2326)


	//   ....[0]....
.L_2326:
        /*01e8*/ 	.word	0xffffffff


	//   ....[1]....
        /*01ec*/ 	.word	0xffffffff


	//   ....[2]....
        /*01f0*/ 	.word	0xffffffff


	//   ....[3]....
        /*01f4*/ 	.word	0xffffffff


	//   ....[4]....
        /*01f8*/ 	.word	0xffffffff


	//   ....[5]....
        /*01fc*/ 	.word	0xffffffff


	//   ....[6]....
        /*0200*/ 	.word	0xffffffff


	//   ....[7]....
        /*0204*/ 	.word	0xffffffff


	//   ....[8]....
        /*0208*/ 	.word	0xffffffff


	//   ....[9]....
        /*020c*/ 	.word	0xffffffff


	//----- nvinfo : EIATTR_COOP_GROUP_INSTR_OFFSETS
	.align		4
.L_2327:
        /*0210*/ 	.byte	0x04, 0x28
        /*0212*/ 	.short	(.L_2329 - .L_2328)


	//   ....[0]....
.L_2328:
        /*0214*/ 	.word	0x00002010


	//   ....[1]....
        /*0218*/ 	.word	0x00002030


	//   ....[2]....
        /*021c*/ 	.word	0x00002050


	//   ....[3]....
        /*0220*/ 	.word	0x00002070


	//   ....[4]....
        /*0224*/ 	.word	0x000020a0


	//   ....[5]....
        /*0228*/ 	.word	0x000020b0


	//   ....[6]....
        /*022c*/ 	.word	0x000020d0


	//   ....[7]....
        /*0230*/ 	.word	0x000020f0


	//   ....[8]....
        /*0234*/ 	.word	0x00002130


	//   ....[9]....
        /*0238*/ 	.word	0x00002140


	//----- nvinfo : EIATTR_VRC_CTA_INIT_COUNT
	.align		4
.L_2329:
        /*023c*/ 	.byte	0x02, 0x4a
	.zero		1
	.zero		1


	//----- nvinfo : EIATTR_EXIT_INSTR_OFFSETS
	.align		4
        /*0240*/ 	.byte	0x04, 0x1c
        /*0242*/ 	.short	(.L_2331 - .L_2330)


	//   ....[0]....
.L_2330:
        /*0244*/ 	.word	0x000091a0


	//----- nvinfo : EIATTR_MAX_THREADS
	.align		4
.L_2331:
        /*0248*/ 	.byte	0x04, 0x05
        /*024a*/ 	.short	(.L_2333 - .L_2332)
.L_2332:
        /*024c*/ 	.word	0x00000080
        /*0250*/ 	.word	0x00000001
        /*0254*/ 	.word	0x00000001


	//----- nvinfo : EIATTR_CRS_STACK_SIZE
	.align		4
.L_2333:
        /*0258*/ 	.byte	0x04, 0x1e
        /*025a*/ 	.short	(.L_2335 - .L_2334)
.L_2334:
        /*025c*/ 	.word	0x00000000


	//----- nvinfo : EIATTR_CBANK_PARAM_SIZE
	.align		4
.L_2335:
        /*0260*/ 	.byte	0x03, 0x19
        /*0262*/ 	.short	0x0128


	//----- nvinfo : EIATTR_PARAM_CBANK
	.align		4
        /*0264*/ 	.byte	0x04, 0x0a
        /*0266*/ 	.short	(.L_2337 - .L_2336)
	.align		4
.L_2336:
        /*0268*/ 	.word	index@(.nv.constant0._ZN10layer_norm31ln_parallel_residual_bwd_kernelINS_13Kernel_traitsIf6__halffS2_fjLj3072ELj1ELj1ELj4ELj16ENS_18Kernel_traits_baseILj3072EfS2_fS2_fjLj128EEEEELb1ELb0ELb1EEEvNS_9BwdParamsE)
        /*026c*/ 	.short	0x0380
        /*026e*/ 	.short	0x0128


	//----- nvinfo : EIATTR_SW_WAR
	.align		4
.L_2337:
        /*0270*/ 	.byte	0x04, 0x36
        /*0272*/ 	.short	(.L_2339 - .L_2338)
.L_2338:
        /*0274*/ 	.word	0x00000008
.L_2339:


//--------------------- .nv.info._ZN10layer_norm22ln_bwd_finalize_kernelINS_22Kernel_traits_finalizeILj3072Ef6__halffS2_fjLb0ELj1024ELj4ENS_18Kernel_traits_baseILj3072EfS2_fS2_fjLj1024EEEEELb0ELb0EEEvNS_9BwdParamsE --------------------------
	.section	.nv.info._ZN10layer_norm22ln_bwd_finalize_kernelINS_22Kernel_traits_finalizeILj3072Ef6__halffS2_fjLb0ELj1024ELj4ENS_18Kernel_traits_baseILj3072EfS2_fS2_fjLj1024EEEEELb0ELb0EEEvNS_9BwdParamsE,"",@"SHT_CUDA_INFO"
	.sectionflags	@""
	.align	4


	//----- nvinfo : EIATTR_CUDA_API_VERSION
	.align		4
        /*0000*/ 	.byte	0x04, 0x37
        /*0002*/ 	.short	(.L_2341 - .L_2340)
.L_2340:
        /*0004*/ 	.word	0x00000082


	//----- nvinfo : EIATTR_KPARAM_INFO
	.align		4
.L_2341:
        /*0008*/ 	.byte	0x04, 0x17
        /*000a*/ 	.short	(.L_2343 - .L_2342)
.L_2342:
        /*000c*/ 	.word	0x00000000
        /*0010*/ 	.short	0x0000
        /*0012*/ 	.short	0x0000
        /*0014*/ 	.byte	0x00, 0xf0, 0xa1, 0x04


	//----- nvinfo : EIATTR_SPARSE_MMA_MASK
	.align		4
.L_2343:
        /*0018*/ 	.byte	0x03, 0x50
        /*001a*/ 	.short	0x0000


	//----- nvinfo : EIATTR_MAXREG_COUNT
	.align		4
        /*001c*/ 	.byte	0x03, 0x1b
        /*001e*/ 	.short	0x0040


	//----- nvinfo : EIATTR_NUM_BARRIERS
	.align		4
        /*0020*/ 	.byte	0x02, 0x4c
        /*0022*/ 	.byte	0x01
	.zero		1


	//----- nvinfo : EIATTR_MERCURY_ISA_VERSION
	.align		4
        /*0024*/ 	.byte	0x03, 0x5f
        /*0026*/ 	.short	0x0101


	//----- nvinfo : EIATTR_COOP_GROUP_MASK_REGIDS
	.align		4
        /*0028*/ 	.byte	0x04, 0x29
        /*002a*/ 	.short	(.L_2345 - .L_2344)


	//   ....[0]....
.L_2344:
        /*002c*/ 	.word	0xffffffff


	//   ....[1]....
        /*0030*/ 	.word	0xffffffff


	//   ....[2]....
        /*0034*/ 	.word	0xffffffff


	//   ....[3]....
        /*0038*/ 	.word	0xffffffff


	//   ....[4]....
        /*003c*/ 	.word	0xffffffff


	//   ....[5]....
        /*0040*/ 	.word	0xffffffff


	//   ....[6]....
        /*0044*/ 	.word	0xffffffff


	//   ....[7]....
        /*0048*/ 	.word	0xffffffff


	//   ....[8]....
        /*004c*/ 	.word	0xffffffff


	//   ....[9]....
        /*0050*/ 	.word	0xffffffff


	//----- nvinfo : EIATTR_COOP_GROUP_INSTR_OFFSETS
	.align		4
.L_2345:
        /*0054*/ 	.byte	0x04, 0x28
        /*0056*/ 	.short	(.L_2347 - .L_2346)


	//   ....[0]....
.L_2346:
        /*0058*/ 	.word	0x000015e0


	//   ....[1]....
        /*005c*/ 	.word	0x000015f0


	//   ....[2]....
        /*0060*/ 	.word	0x00001620


	//   ....[3]....
        /*0064*/ 	.word	0x00001630


	//   ....[4]....
        /*0068*/ 	.word	0x00001660


	//   ....[5]....
        /*006c*/ 	.word	0x00001670


	//   ....[6]....
        /*0070*/ 	.word	0x000016b0


	//   ....[7]....
        /*0074*/ 	.word	0x000016e0


	//   ....[8]....
        /*0078*/ 	.word	0x00001710


	//   ....[9]....
        /*007c*/ 	.word	0x00001720


	//----- nvinfo : EIATTR_VRC_CTA_INIT_COUNT
	.align		4
.L_2347:
        /*0080*/ 	.byte	0x02, 0x4a
	.zero		1
	.zero		1


	//----- nvinfo : EIATTR_EXIT_INSTR_OFFSETS
	.align		4
        /*0084*/ 	.byte	0x04, 0x1c
        /*0086*/ 	.short	(.L_2349 - .L_2348)


	//   ....[0]....
.L_2348:
        /*0088*/ 	.word	0x00000060


	//   ....[1]....
        /*008c*/ 	.word	0x00001780


	//   ....[2]....
        /*0090*/ 	.word	0x000017b0


	//   ....[3]....
        /*0094*/ 	.word	0x00001850


	//----- nvinfo : EIATTR_MAX_THREADS
	.align		4
.L_2349:
        /*0098*/ 	.byte	0x04, 0x05
        /*009a*/ 	.short	(.L_2351 - .L_2350)
.L_2350:
        /*009c*/ 	.word	0x00000400
        /*00a0*/ 	.word	0x00000001
        /*00a4*/ 	.word	0x00000001


	//----- nvinfo : EIATTR_CRS_STACK_SIZE
	.align		4
.L_2351:
        /*00a8*/ 	.byte	0x04, 0x1e
        /*00aa*/ 	.short	(.L_2353 - .L_2352)
.L_2352:
        /*00ac*/ 	.word	0x00000000


	//----- nvinfo : EIATTR_CBANK_PARAM_SIZE
	.align		4
.L_2353:
        /*00b0*/ 	.byte	0x03, 0x19
        /*00b2*/ 	.short	0x0128


	//----- nvinfo : EIATTR_PARAM_CBANK
	.align		4
        /*00b4*/ 	.byte	0x04, 0x0a
        /*00b6*/ 	.short	(.L_2355 - .L_2354)
	.align		4
.L_2354:
        /*00b8*/ 	.word	index@(.nv.constant0._ZN10layer_norm22ln_bwd_finalize_kernelINS_22Kernel_traits_finalizeILj3072Ef6__halffS2_fjLb0ELj1024ELj4ENS_18Kernel_traits_baseILj3072EfS2_fS2_fjLj1024EEEEELb0ELb0EEEvNS_9BwdParamsE)
        /*00bc*/ 	.short	0x0380
        /*00be*/ 	.short	0x0128


	//----- nvinfo : EIATTR_SW_WAR
	.align		4
.L_2355:
        /*00c0*/ 	.byte	0x04, 0x36
        /*00c2*/ 	.short	(.L_2357 - .L_2356)
.L_2356:
        /*00c4*/ 	.word	0x00000008
.L_2357:


//--------------------- .nv.info._ZN10layer_norm40ln_parallel_residual_bwd_finalize_kernelINS_22Kernel_traits_finalizeILj3072Ef6__halffS2_fjLb0ELj1024ELj4ENS_18Kernel_traits_baseILj3072EfS2_fS2_fjLj1024EEEEELb0EEEvNS_9BwdParamsE --------------------------
	.section	.nv.info._ZN10layer_norm40ln_parallel_residual_bwd_finalize_kernelINS_22Kernel_traits_finalizeILj3072Ef6__halffS2_fjLb0ELj1024ELj4ENS_18Kernel_traits_baseILj3072EfS2_fS2_fjLj1024EEEEELb0EEEvNS_9BwdParamsE,"",@"SHT_CUDA_INFO"
	.sectionflags	@""
	.align	4


	//----- nvinfo : EIATTR_CUDA_API_VERSION
	.align		4
        /*0000*/ 	.byte	0x04, 0x37
        /*0002*/ 	.short	(.L_2359 - .L_2358)
.L_2358:
        /*0004*/ 	.word	0x00000082


	//----- nvinfo : EIATTR_KPARAM_INFO
	.align		4
.L_2359:
        /*0008*/ 	.byte	0x04, 0x17
        /*000a*/ 	.short	(.L_2361 - .L_2360)
.L_2360:
        /*000c*/ 	.word	0x00000000
        /*0010*/ 	.short	0x0000
        /*0012*/ 	.short	0x0000
        /*0014*/ 	.byte	0x00, 0xf0, 0xa1, 0x04


	//----- nvinfo : EIATTR_SPARSE_MMA_MASK
	.align		4
.L_2361:
        /*0018*/ 	.byte	0x03, 0x50
        /*001a*/ 	.short	0x0000


	//----- nvinfo : EIATTR_MAXREG_COUNT
	.align		4
        /*001c*/ 	.byte	0x03, 0x1b
        /*001e*/ 	.short	0x0040


	//----- nvinfo : EIATTR_NUM_BARRIERS
	.align		4
        /*0020*/ 	.byte	0x02, 0x4c
        /*0022*/ 	.byte	0x01
	.zero		1


	//----- nvinfo : EIATTR_MERCURY_ISA_VERSION
	.align		4
        /*0024*/ 	.byte	0x03, 0x5f
        /*0026*/ 	.short	0x0101


	//----- nvinfo : EIATTR_COOP_GROUP_MASK_REGIDS
	.align		4
        /*0028*/ 	.byte	0x04, 0x29
        /*002a*/ 	.short	(.L_2363 - .L_2362)


	//   ....[0]....
.L_2362:
        /*002c*/ 	.word	0xffffffff


	//   ....[1]....
        /*0030*/ 	.word	0xffffffff


	//   ....[2]....
        /*0034*/ 	.word	0xffffffff


	//   ....[3]....
        /*0038*/ 	.word	0xffffffff


	//   ....[4]....
        /*003c*/ 	.word	0xffffffff


	//   ....[5]....
        /*0040*/ 	.word	0xffffffff


	//   ....[6]....
        /*0044*/ 	.word	0xffffffff


	//   ....[7]....
        /*0048*/ 	.word	0xffffffff


	//   ....[8]....
        /*004c*/ 	.word	0xffffffff


	//   ....[9]....
        /*0050*/ 	.word	0xffffffff


	//   ....[10]....
        /*0054*/ 	.word	0xffffffff


	//   ....[11]....
        /*0058*/ 	.word	0xffffffff


	//   ....[12]....
        /*005c*/ 	.word	0xffffffff


	//   ....[13]....
        /*0060*/ 	.word	0xffffffff


	//   ....[14]....
        /*0064*/ 	.word	0xffffffff


	//   ....[15]....
        /*0068*/ 	.word	0xffffffff


	//   ....[16]....
        /*006c*/ 	.word	0xffffffff


	//   ....[17]....
        /*0070*/ 	.word	0xffffffff


	//   ....[18]....
        /*0074*/ 	.word	0xffffffff


	//   ....[19]....
        /*0078*/ 	.word	0xffffffff


	//----- nvinfo : EIATTR_COOP_GROUP_INSTR_OFFSETS
	.align		4
.L_2363:
        /*007c*/ 	.byte	0x04, 0x28
        /*007e*/ 	.short	(.L_2365 - .L_2364)


	//   ....[0]....
.L_2364:
        /*0080*/ 	.word	0x000013b0


	//   ....[1]....
        /*0084*/ 	.word	0x000013c0


	//   ....[2]....
        /*0088*/ 	.word	0x000013d0


	//   ....[3]....
        /*008c*/ 	.word	0x000013e0


	//   ....[4]....
        /*0090*/ 	.word	0x00001410


	//   ....[5]....
        /*0094*/ 	.word	0x00001430


	//   ....[6]....
        /*0098*/ 	.word	0x00001450


	//   ....[7]....
        /*009c*/ 	.word	0x00001460


	//   ....[8]....
        /*00a0*/ 	.word	0x000014a0


	//   ....[9]....
        /*00a4*/ 	.word	0x000014c0


	//   ....[10]....
        /*00a8*/ 	.word	0x000014d0


	//   ....[11]....
        /*00ac*/ 	.word	0x000014e0


	//   ....[12]....
        /*00b0*/ 	.word	0x00001510


	//   ....[13]....
        /*00b4*/ 	.word	0x00001530


	//   ....[14]....
        /*00b8*/ 	.word	0x00001550


	//   ....[15]....
        /*00bc*/ 	.word	0x00001560


	//   ....[16]....
        /*00c0*/ 	.word	0x000015a0


	//   ....[17]....
        /*00c4*/ 	.word	0x000015d0


	//   ....[18]....
        /*00c8*/ 	.word	0x00001600


	//   ....[19]....
        /*00cc*/ 	.word	0x00001610


	//----- nvinfo : EIATTR_VRC_CTA_INIT_COUNT
	.align		4
.L_2365:
        /*00d0*/ 	.byte	0x02, 0x4a
	.zero		1
	.zero		1


	//----- nvinfo : EIATTR_EXIT_INSTR_OFFSETS
	.align		4
        /*00d4*/ 	.byte	0x04, 0x1c
        /*00d6*/ 	.short	(.L_2367 - .L_2366)


	//   ....[0]....
.L_2366:
        /*00d8*/ 	.word	0x00000060


	//   ....[1]....
        /*00dc*/ 	.word	0x000016b0


	//   ....[2]....
        /*00e0*/ 	.word	0x000016e0


	//   ....[3]....
        /*00e4*/ 	.word	0x00001800


	//----- nvinfo : EIATTR_MAX_THREADS
	.align		4
.L_2367:
        /*00e8*/ 	.byte	0x04, 0x05
        /*00ea*/ 	.short	(.L_2369 - .L_2368)
.L_2368:
        /*00ec*/ 	.word	0x00000400
        /*00f0*/ 	.word	0x00000001
        /*00f4*/ 	.word	0x00000001


	//----- nvinfo : EIATTR_CRS_STACK_SIZE
	.align		4
.L_2369:
        /*00f8*/ 	.byte	0x04, 0x1e
        /*00fa*/ 	.short	(.L_2371 - .L_2370)
.L_2370:
        /*00fc*/ 	.word	0x00000000


	//----- nvinfo : EIATTR_CBANK_PARAM_SIZE
	.align		4
.L_2371:
        /*0100*/ 	.byte	0x03, 0x19
        /*0102*/ 	.short	0x0128


	//----- nvinfo : EIATTR_PARAM_CBANK
	.align		4
        /*0104*/ 	.byte	0x04, 0x0a
        /*0106*/ 	.short	(.L_2373 - .L_2372)
	.align		4
.L_2372:
        /*0108*/ 	.word	index@(.nv.constant0._ZN10layer_norm40ln_parallel_residual_bwd_finalize_kernelINS_22Kernel_traits_finalizeILj3072Ef6__halffS2_fjLb0ELj1024ELj4ENS_18Kernel_traits_baseILj3072EfS2_fS2_fjLj1024EEEEELb0EEEvNS_9BwdParamsE)
        /*010c*/ 	.short	0x0380
        /*010e*/ 	.short	0x0128


	//----- nvinfo : EIATTR_SW_WAR
	.align		4
.L_2373:
        /*0110*/ 	.byte	0x04, 0x36
        /*0112*/ 	.short	(.L_2375 - .L_2374)
.L_2374:
        /*0114*/ 	.word	0x00000008
.L_2375:


//--------------------- .nv.info._ZN10layer_norm31ln_parallel_residual_bwd_kernelINS_13Kernel_traitsIf6__halffS2_fjLj3072ELj1ELj1ELj4ELj16ENS_18Kernel_traits_baseILj3072EfS2_fS2_fjLj128EEEEELb1ELb1ELb0EEEvNS_9BwdParamsE --------------------------
	.section	.nv.info._ZN10layer_norm31ln_parallel_residual_bwd_kernelINS_13Kernel_traitsIf6__halffS2_fjLj3072ELj1ELj1ELj4ELj16ENS_18Kernel_traits_baseILj3072EfS2_fS2_fjLj128EEEEELb1ELb1ELb0EEEvNS_9BwdParamsE,"",@"SHT_CUDA_INFO"
	.sectionflags	@""
	.align	4


	//----- nvinfo : EIATTR_CUDA_API_VERSION
	.align		4
        /*0000*/ 	.byte	0x04, 0x37
        /*0002*/ 	.short	(.L_2377 - .L_2376)
.L_2376:
        /*0004*/ 	.word	0x00000082


	//----- nvinfo : EIATTR_KPARAM_INFO
	.align		4
.L_2377:
        /*0008*/ 	.byte	0x04, 0x17
        /*000a*/ 	.short	(.L_2379 - .L_2378)
.L_2378:
        /*000c*/ 	.word	0x00000000
        /*0010*/ 	.short	0x0000
        /*0012*/ 	.short	0x0000
        /*0014*/ 	.byte	0x00, 0xf0, 0xa1, 0x04


	//----- nvinfo : EIATTR_SPARSE_MMA_MASK
	.align		4
.L_2379:
        /*0018*/ 	.byte	0x03, 0x50
        /*001a*/ 	.short	0x0000


	//----- nvinfo : EIATTR_MAXREG_COUNT
	.align		4
        /*001c*/ 	.byte	0x03, 0x1b
        /*001e*/ 	.short	0x00ff


	//----- nvinfo : EIATTR_NUM_BARRIERS
	.align		4
        /*0020*/ 	.byte	0x02, 0x4c
        /*0022*/ 	.byte	0x01
	.zero		1


	//----- nvinfo : EIATTR_MERCURY_ISA_VERSION
	.align		4
        /*0024*/ 	.byte	0x03, 0x5f
        /*0026*/ 	.short	0x0101


	//----- nvinfo : EIATTR_COOP_GROUP_MASK_REGIDS
	.align		4
        /*0028*/ 	.byte	0x04, 0x29
        /*002a*/ 	.short	(.L_2381 - .L_2380)


	//   ....[0]....
.L_2380:
        /*002c*/ 	.word	0xffffffff


	//   ....[1]....
        /*0030*/ 	.word	0xffffffff


	//   ....[2]....
        /*0034*/ 	.word	0xffffffff


	//   ....[3]....
        /*0038*/ 	.word	0xffffffff


	//   ....[4]....
        /*003c*/ 	.word	0xffffffff


	//   ....[5]....
        /*0040*/ 	.word	0xffffffff


	//   ....[6]....
        /*0044*/ 	.word	0xffffffff


	//   ....[7]....
        /*0048*/ 	.word	0xffffffff


	//   ....[8]....
        /*004c*/ 	.word	0xffffffff


	//   ....[9]....
        /*0050*/ 	.word	0xffffffff


	//----- nvinfo : EIATTR_COOP_GROUP_INSTR_OFFSETS
	.align		4
.L_2381:
        /*0054*/ 	.byte	0x04, 0x28
        /*0056*/ 	.short	(.L_2383 - .L_2382)


	//   ....[0]....
.L_2382:
        /*0058*/ 	.word	0x00001730


	//   ....[1]....
        /*005c*/ 	.word	0x00001750


	//   ....[2]....
        /*0060*/ 	.word	0x00001790


	//   ....[3]....
        /*0064*/ 	.word	0x000017a0


	//   ....[4]....
        /*0068*/ 	.word	0x000017e0


	//   ....[5]....
        /*006c*/ 	.word	0x000017f0


	//   ....[6]....
        /*0070*/ 	.word	0x00001820


	//   ....[7]....
        /*0074*/ 	.word	0x00001830


	//   ....[8]....
        /*0078*/ 	.word	0x00001860


	//   ....[9]....
        /*007c*/ 	.word	0x00001870


	//----- nvinfo : EIATTR_VRC_CTA_INIT_COUNT
	.align		4
.L_2383:
        /*0080*/ 	.byte	0x02, 0x4a
	.zero		1
	.zero		1


	//----- nvinfo : EIATTR_EXIT_INSTR_OFFSETS
	.align		4
        /*0084*/ 	.byte	0x04, 0x1c
        /*0086*/ 	.short	(.L_2385 - .L_2384)


	//   ....[0]....
.L_2384:
        /*0088*/ 	.word	0x000084c0


	//   ....[1]....
        /*008c*/ 	.word	0x00008560


	//----- nvinfo : EIATTR_MAX_THREADS
	.align		4
.L_2385:
        /*0090*/ 	.byte	0x04, 0x05
        /*0092*/ 	.short	(.L_2387 - .L_2386)
.L_2386:
        /*0094*/ 	.word	0x00000080
        /*0098*/ 	.word	0x00000001
        /*009c*/ 	.word	0x00000001


	//----- nvinfo : EIATTR_CRS_STACK_SIZE
	.align		4
.L_2387:
        /*00a0*/ 	.byte	0x04, 0x1e
        /*00a2*/ 	.short	(.L_2389 - .L_2388)
.L_2388:
        /*00a4*/ 	.word	0x00000000


	//----- nvinfo : EIATTR_CBANK_PARAM_SIZE
	.align		4
.L_2389:
        /*00a8*/ 	.byte	0x03, 0x19
        /*00aa*/ 	.short	0x0128


	//----- nvinfo : EIATTR_PARAM_CBANK
	.align		4
        /*00ac*/ 	.byte	0x04, 0x0a
        /*00ae*/ 	.short	(.L_2391 - .L_2390)
	.align		4
.L_2390:
        /*00b0*/ 	.word	index@(.nv.constant0._ZN10layer_norm31ln_parallel_residual_bwd_kernelINS_13Kernel_traitsIf6__halffS2_fjLj3072ELj1ELj1ELj4ELj16ENS_18Kernel_traits_baseILj3072EfS2_fS2_fjLj128EEEEELb1ELb1ELb0EEEvNS_9BwdParamsE)
        /*00b4*/ 	.short	0x0380
        /*00b6*/ 	.short	0x0128


	//----- nvinfo : EIATTR_SW_WAR
	.align		4
.L_2391:
        /*00b8*/ 	.byte	0x04, 0x36
        /*00ba*/ 	.short	(.L_2393 - .L_2392)
.L_2392:
        /*00bc*/ 	.word	0x00000008
.L_2393:


//--------------------- .nv.info._ZN10layer_norm22ln_bwd_finalize_kernelINS_22Kernel_traits_finalizeILj3072Ef6__halffS2_fjLb0ELj1024ELj4ENS_18Kernel_traits_baseILj3072EfS2_fS2_fjLj1024EEEEELb0ELb1EEEvNS_9BwdParamsE --------------------------
	.section	.nv.info._ZN10layer_norm22ln_bwd_finalize_kernelINS_22Kernel_traits_finalizeILj3072Ef6__halffS2_fjLb0ELj1024ELj4ENS_18Kernel_traits_baseILj3072EfS2_fS2_fjLj1024EEEEELb0ELb1EEEvNS_9BwdParamsE,"",@"SHT_CUDA_INFO"
	.sectionflags	@""
	.align	4


	//----- nvinfo : EIATTR_CUDA_API_VERSION
	.align		4
        /*0000*/ 	.byte	0x04, 0x37
        /*0002*/ 	.short	(.L_2395 - .L_2394)
.L_2394:
        /*0004*/ 	.word	0x00000082


	//----- nvinfo : EIATTR_KPARAM_INFO
	.align		4
.L_2395:
        /*0008*/ 	.byte	0x04, 0x17
        /*000a*/ 	.short	(.L_2397 - .L_2396)
.L_2396:
        /*000c*/ 	.word	0x00000000
        /*0010*/ 	.short	0x0000
        /*0012*/ 	.short	0x0000
        /*0014*/ 	.byte	0x00, 0xf0, 0xa1, 0x04


	//----- nvinfo : EIATTR_SPARSE_MMA_MASK
	.align		4
.L_2397:
        /*0018*/ 	.byte	0x03, 0x50
        /*001a*/ 	.short	0x0000


	//----- nvinfo : EIATTR_MAXREG_COUNT
	.align		4
        /*001c*/ 	.byte	0x03, 0x1b
        /*001e*/ 	.short	0x0040


	//----- nvinfo : EIATTR_NUM_BARRIERS
	.align		4
        /*0020*/ 	.byte	0x02, 0x4c
        /*0022*/ 	.byte	0x01
	.zero		1


	//----- nvinfo : EIATTR_MERCURY_ISA_VERSION
	.align		4
        /*0024*/ 	.byte	0x03, 0x5f
        /*0026*/ 	.short	0x0101


	//----- nvinfo : EIATTR_COOP_GROUP_MASK_REGIDS
	.align		4
        /*0028*/ 	.byte	0x04, 0x29
        /*002a*/ 	.short	(.L_2399 - .L_2398)


	//   ....[0]....
.L_2398:
        /*002c*/ 	.word	0xffffffff


	//   ....[1]....
        /*0030*/ 	.word	0xffffffff


	//   ....[2]....
        /*0034*/ 	.word	0xffffffff


	//   ....[3]....
        /*0038*/ 	.word	0xffffffff


	//   ....[4]....
        /*003c*/ 	.word	0xffffffff


	//   ....[5]....
        /*0040*/ 	.word	0xffffffff


	//   ....[6]....
        /*0044*/ 	.word	0xffffffff


	//   ....[7]....
        /*0048*/ 	.word	0xffffffff


	//   ....[8]....
        /*004c*/ 	.word	0xffffffff


	//   ....[9]....
        /*0050*/ 	.word	0xffffffff


	//----- nvinfo : EIATTR_COOP_GROUP_INSTR_OFFSETS
	.align		4
.L_2399:
        /*0054*/ 	.byte	0x04, 0x28
        /*0056*/ 	.short	(.L_2401 - .L_2400)


	//   ....[0]....
.L_2400:
        /*0058*/ 	.word	0x00001630


	//   ....[1]....
        /*005c*/ 	.word	0x00001640


	//   ....[2]....
        /*0060*/ 	.word	0x00001670


	//   ....[3]....
        /*0064*/ 	.word	0x00001680


	//   ....[4]....
        /*0068*/ 	.word	0x000016b0


	//   ....[5]....
        /*006c*/ 	.word	0x000016c0


	//   ....[6]....
        /*0070*/ 	.word	0x000016f0


	//   ....[7]....
        /*0074*/ 	.word	0x00001710


	//   ....[8]....
        /*0078*/ 	.word	0x00001740


	//   ....[9]....
        /*007c*/ 	.word	0x00001750


	//----- nvinfo : EIATTR_VRC_CTA_INIT_COUNT
	.align		4
.L_2401:
        /*0080*/ 	.byte	0x02, 0x4a
	.zero		1
	.zero		1


	//----- nvinfo : EIATTR_EXIT_INSTR_OFFSETS
	.align		4
        /*0084*/ 	.byte	0x04, 0x1c
        /*0086*/ 	.short	(.L_2403 - .L_2402)


	//   ....[0]....
.L_2402:
        /*0088*/ 	.word	0x00000070


	//   ....[1]....
        /*008c*/ 	.word	0x000017b0


	//   ....[2]....
        /*0090*/ 	.word	0x00001860


	//----- nvinfo : EIATTR_MAX_THREADS
	.align		4
.L_2403:
        /*0094*/ 	.byte	0x04, 0x05
        /*0096*/ 	.short	(.L_2405 - .L_2404)
.L_2404:
        /*0098*/ 	.word	0x00000400
        /*009c*/ 	.word	0x00000001
        /*00a0*/ 	.word	0x00000001


	//----- nvinfo : EIATTR_CRS_STACK_SIZE
	.align		4
.L_2405:
        /*00a4*/ 	.byte	0x04, 0x1e
        /*00a6*/ 	.short	(.L_2407 - .L_2406)
.L_2406:
        /*00a8*/ 	.word	0x00000000


	//----- nvinfo : EIATTR_CBANK_PARAM_SIZE
	.align		4
.L_2407:
        /*00ac*/ 	.byte	0x03, 0x19
        /*00ae*/ 	.short	0x0128


	//----- nvinfo : EIATTR_PARAM_CBANK
	.align		4
        /*00b0*/ 	.byte	0x04, 0x0a
        /*00b2*/ 	.short	(.L_2409 - .L_2408)
	.align		4
.L_2408:
        /*00b4*/ 	.word	index@(.nv.constant0._ZN10layer_norm22ln_bwd_finalize_kernelINS_22Kernel_traits_finalizeILj3072Ef6__halffS2_fjLb0ELj1024ELj4ENS_18Kernel_traits_baseILj3072EfS2_fS2_fjLj1024EEEEELb0ELb1EEEvNS_9BwdParamsE)
        /*00b8*/ 	.short	0x0380
        /*00ba*/ 	.short	0x0128


	//----- nvinfo : EIATTR_SW_WAR
	.align		4
.L_2409:
        /*00bc*/ 	.byte	0x04, 0x36
        /*00be*/ 	.short	(.L_2411 - .L_2410)
.L_2410:
        /*00c0*/ 	.word	0x00000008
.L_2411:


//--------------------- .nv.info._ZN10layer_norm40ln_parallel_residual_bwd_finalize_kernelINS_22Kernel_traits_finalizeILj3072Ef6__halffS2_fjLb0ELj1024ELj4ENS_18Kernel_traits_baseILj3072EfS2_fS2_fjLj1024EEEEELb1EEEvNS_9BwdParamsE --------------------------
	.section	.nv.info._ZN10layer_norm40ln_parallel_residual_bwd_finalize_kernelINS_22Kernel_traits_finalizeILj3072Ef6__halffS2_fjLb0ELj1024ELj4ENS_18Kernel_traits_baseILj3072EfS2_fS2_fjLj1024EEEEELb1EEEvNS_9BwdParamsE,"",@"SHT_CUDA_INFO"
	.sectionflags	@""
	.align	4


	//----- nvinfo : EIATTR_CUDA_API_VERSION
	.align		4
        /*0000*/ 	.byte	0x04, 0x37
        /*0002*/ 	.short	(.L_2413 - .L_2412)
.L_2412:
        /*0004*/ 	.word	0x00000082


	//----- nvinfo : EIATTR_KPARAM_INFO
	.align		4
.L_2413:
        /*0008*/ 	.byte	0x04, 0x17
        /*000a*/ 	.short	(.L_2415 - .L_2414)
.L_2414:
        /*000c*/ 	.word	0x00000000
        /*0010*/ 	.short	0x0000
        /*0012*/ 	.short	0x0000
        /*0014*/ 	.byte	0x00, 0xf0, 0xa1, 0x04


	//----- nvinfo : EIATTR_SPARSE_MMA_MASK
	.align		4
.L_2415:
        /*0018*/ 	.byte	0x03, 0x50
        /*001a*/ 	.short	0x0000


	//----- nvinfo : EIATTR_MAXREG_COUNT
	.align		4
        /*001c*/ 	.byte	0x03, 0x1b
        /*001e*/ 	.short	0x0040


	//----- nvinfo : EIATTR_NUM_BARRIERS
	.align		4
        /*0020*/ 	.byte	0x02, 0x4c
        /*0022*/ 	.byte	0x01
	.zero		1


	//----- nvinfo : EIATTR_MERCURY_ISA_VERSION
	.align		4
        /*0024*/ 	.byte	0x03, 0x5f
        /*0026*/ 	.short	0x0101


	//----- nvinfo : EIATTR_COOP_GROUP_MASK_REGIDS
	.align		4
        /*0028*/ 	.byte	0x04, 0x29
        /*002a*/ 	.short	(.L_2417 - .L_2416)


	//   ....[0]....
.L_2416:
        /*002c*/ 	.word	0xffffffff


	//   ....[1]....
        /*0030*/ 	.word	0xffffffff


	//   ....[2]....
        /*0034*/ 	.word	0xffffffff


	//   ....[3]....
        /*0038*/ 	.word	0xffffffff


	//   ....[4]....
        /*003c*/ 	.word	0xffffffff


	//   ....[5]....
        /*0040*/ 	.word	0xffffffff


	//   ....[6]....
        /*0044*/ 	.word	0xffffffff


	//   ....[7]....
        /*0048*/ 	.word	0xffffffff


	//   ....[8]....
        /*004c*/ 	.word	0xffffffff


	//   ....[9]....
        /*0050*/ 	.word	0xffffffff


	//   ....[10]....
        /*0054*/ 	.word	0xffffffff


	//   ....[11]....
        /*0058*/ 	.word	0xffffffff


	//   ....[12]....
        /*005c*/ 	.word	0xffffffff


	//   ....[13]....
        /*0060*/ 	.word	0xffffffff


	//   ....[14]....
        /*0064*/ 	.word	0xffffffff


	//   ....[15]....
        /*0068*/ 	.word	0xffffffff


	//   ....[16]....
        /*006c*/ 	.word	0xffffffff


	//   ....[17]....
        /*0070*/ 	.word	0xffffffff


	//   ....[18]....
        /*0074*/ 	.word	0xffffffff


	//   ....[19]....
        /*0078*/ 	.word	0xffffffff


	//----- nvinfo : EIATTR_COOP_GROUP_INSTR_OFFSETS
	.align		4
.L_2417:
        /*007c*/ 	.byte	0x04, 0x28
        /*007e*/ 	.short	(.L_2419 - .L_2418)


	//   ....[0]....
.L_2418:
        /*0080*/ 	.word	0x00001410


	//   ....[1]....
        /*0084*/ 	.word	0x00001420


	//   ....[2]....
        /*0088*/ 	.word	0x00001430


	//   ....[3]....
        /*008c*/ 	.word	0x00001440


	//   ....[4]....
        /*0090*/ 	.word	0x00001470


	//   ....[5]....
        /*0094*/ 	.word	0x00001490


	//   ....[6]....
        /*0098*/ 	.word	0x000014b0


	//   ....[7]....
        /*009c*/ 	.word	0x000014c0


	//   ....[8]....
        /*00a0*/ 	.word	0x000014f0


	//   ....[9]....
        /*00a4*/ 	.word	0x00001510


	//   ....[10]....
        /*00a8*/ 	.word	0x00001530


	//   ....[11]....
        /*00ac*/ 	.word	0x00001540


	//   ....[12]....
        /*00b0*/ 	.word	0x00001570


	//   ....[13]....
        /*00b4*/ 	.word	0x00001590


	//   ....[14]....
        /*00b8*/ 	.word	0x000015b0


	//   ....[15]....
        /*00bc*/ 	.word	0x000015c0


	//   ....[16]....
        /*00c0*/ 	.word	0x000015f0


	//   ....[17]....
        /*00c4*/ 	.word	0x00001620


	//   ....[18]....
        /*00c8*/ 	.word	0x00001630


	//   ....[19]....
        /*00cc*/ 	.word	0x00001640


	//----- nvinfo : EIATTR_VRC_CTA_INIT_COUNT
	.align		4
.L_2419:
        /*00d0*/ 	.byte	0x02, 0x4a
	.zero		1
	.zero		1


	//----- nvinfo : EIATTR_EXIT_INSTR_OFFSETS
	.align		4
        /*00d4*/ 	.byte	0x04, 0x1c
        /*00d6*/ 	.short	(.L_2421 - .L_2420)


	//   ....[0]....
.L_2420:
        /*00d8*/ 	.word	0x00000060


	//   ....[1]....
        /*00dc*/ 	.word	0x000016e0


	//   ....[2]....
        /*00e0*/ 	.word	0x00001810


	//----- nvinfo : EIATTR_MAX_THREADS
	.align		4
.L_2421:
        /*00e4*/ 	.byte	0x04, 0x05
        /*00e6*/ 	.short	(.L_2423 - .L_2422)
.L_2422:
        /*00e8*/ 	.word	0x00000400
        /*00ec*/ 	.word	0x00000001
        /*00f0*/ 	.word	0x00000001


	//----- nvinfo : EIATTR_CRS_STACK_SIZE
	.align		4
.L_2423:
        /*00f4*/ 	.byte	0x04, 0x1e
        /*00f6*/ 	.short	(.L_2425 - .L_2424)
.L_2424:
        /*00f8*/ 	.word	0x00000000


	//----- nvinfo : EIATTR_CBANK_PARAM_SIZE
	.align		4
.L_2425:
        /*00fc*/ 	.byte	0x03, 0x19
        /*00fe*/ 	.short	0x0128


	//----- nvinfo : EIATTR_PARAM_CBANK
	.align		4
        /*0100*/ 	.byte	0x04, 0x0a
        /*0102*/ 	.short	(.L_2427 - .L_2426)
	.align		4
.L_2426:
        /*0104*/ 	.word	index@(.nv.constant0._ZN10layer_norm40ln_parallel_residual_bwd_finalize_kernelINS_22Kernel_traits_finalizeILj3072Ef6__halffS2_fjLb0ELj1024ELj4ENS_18Kernel_traits_baseILj3072EfS2_fS2_fjLj1024EEEEELb1EEEvNS_9BwdParamsE)
        /*0108*/ 	.short	0x0380
        /*010a*/ 	.short	0x0128


	//----- nvinfo : EIATTR_SW_WAR
	.align		4
.L_2427:
        /*010c*/ 	.byte	0x04, 0x36
        /*010e*/ 	.short	(.L_2429 - .L_2428)
.L_2428:
        /*0110*/ 	.word	0x00000008
.L_2429:


//--------------------- .nv.info._ZN10layer_norm31ln_parallel_residual_bwd_kernelINS_13Kernel_traitsIf6__halffS2_fjLj3072ELj1ELj1ELj4ELj16ENS_18Kernel_traits_baseILj3072EfS2_fS2_fjLj128EEEEELb1ELb1ELb1EEEvNS_9BwdParamsE --------------------------
	.section	.nv.info._ZN10layer_norm31ln_parallel_residual_bwd_kernelINS_13Kernel_traitsIf6__halffS2_fjLj3072ELj1ELj1ELj4ELj16ENS_18Kernel_traits_baseILj3072EfS2_fS2_fjLj128EEEEELb1ELb1ELb1EEEvNS_9BwdParamsE,"",@"SHT_CUDA_INFO"
	.sectionflags	@""
	.align	4


	//----- nvinfo : EIATTR_CUDA_API_VERSION
	.align		4
        /*0000*/ 	.byte	0x04, 0x37
        /*0002*/ 	.short	(.L_2431 - .L_2430)
.L_2430:
        /*0004*/ 	.word	0x00000082


	//----- nvinfo : EIATTR_KPARAM_INFO
	.align		4
.L_2431:
        /*0008*/ 	.byte	0x04, 0x17
        /*000a*/ 	.short	(.L_2433 - .L_2432)
.L_2432:
        /*000c*/ 	.word	0x00000000
        /*0010*/ 	.short	0x0000
        /*0012*/ 	.short	0x0000
        /*0014*/ 	.byte	0x00, 0xf0, 0xa1, 0x04


	//----- nvinfo : EIATTR_SPARSE_MMA_MASK
	.align		4
.L_2433:
        /*0018*/ 	.byte	0x03, 0x50
        /*001a*/ 	.short	0x0000


	//----- nvinfo : EIATTR_MAXREG_COUNT
	.align		4
        /*001c*/ 	.byte	0x03, 0x1b
        /*001e*/ 	.short	0x00ff


	//----- nvinfo : EIATTR_NUM_BARRIERS
	.align		4
        /*0020*/ 	.byte	0x02, 0x4c
        /*0022*/ 	.byte	0x01
	.zero		1


	//----- nvinfo : EIATTR_MERCURY_ISA_VERSION
	.align		4
        /*0024*/ 	.byte	0x03, 0x5f
        /*0026*/ 	.short	0x0101


	//----- nvinfo : EIATTR_COOP_GROUP_MASK_REGIDS
	.align		4
        /*0028*/ 	.byte	0x04, 0x29
        /*002a*/ 	.short	(.L_2435 - .L_2434)


	//   ....[0]....
.L_2434:
        /*002c*/ 	.word	0xffffffff


	//   ....[1]....
        /*0030*/ 	.word	0xffffffff


	//   ....[2]....
        /*0034*/ 	.word	0xffffffff


	//   ....[3]....
        /*0038*/ 	.word	0xffffffff


	//   ....[4]....
        /*003c*/ 	.word	0xffffffff


	//   ....[5]....
        /*0040*/ 	.word	0xffffffff


	//   ....[6]....
        /*0044*/ 	.word	0xffffffff


	//   ....[7]....
        /*0048*/ 	.word	0xffffffff


	//   ....[8]....
        /*004c*/ 	.word	0xffffffff


	//   ....[9]....
        /*0050*/ 	.word	0xffffffff


	//----- nvinfo : EIATTR_COOP_GROUP_INSTR_OFFSETS
	.align		4
.L_2435:
        /*0054*/ 	.byte	0x04, 0x28
        /*0056*/ 	.short	(.L_2437 - .L_2436)


	//   ....[0]....
.L_2436:
        /*0058*/ 	.word	0x00001180


	//   ....[1]....
        /*005c*/ 	.word	0x00001190


	//   ....[2]....
        /*0060*/ 	.word	0x000011c0


	//   ....[3]....
        /*0064*/ 	.word	0x000011d0


	//   ....[4]....
        /*0068*/ 	.word	0x00001200


	//   ....[5]....
        /*006c*/ 	.word	0x00001210


	//   ....[6]....
        /*0070*/ 	.word	0x00001240


	//   ....[7]....
        /*0074*/ 	.word	0x00001250


	//   ....[8]....
        /*0078*/ 	.word	0x00001290


	//   ....[9]....
        /*007c*/ 	.word	0x000012a0


	//----- nvinfo : EIATTR_VRC_CTA_INIT_COUNT
	.align		4
.L_2437:
        /*0080*/ 	.byte	0x02, 0x4a
	.zero		1
	.zero		1


	//----- nvinfo : EIATTR_EXIT_INSTR_OFFSETS
	.align		4
        /*0084*/ 	.byte	0x04, 0x1c
        /*0086*/ 	.short	(.L_2439 - .L_2438)


	//   ....[0]....
.L_2438:
        /*0088*/ 	.word	0x00008190


	//----- nvinfo : EIATTR_MAX_THREADS
	.align		4
.L_2439:
        /*008c*/ 	.byte	0x04, 0x05
        /*008e*/ 	.short	(.L_2441 - .L_2440)
.L_2440:
        /*0090*/ 	.word	0x00000080
        /*0094*/ 	.word	0x00000001
        /*0098*/ 	.word	0x00000001


	//----- nvinfo : EIATTR_CRS_STACK_SIZE
	.align		4
.L_2441:
        /*009c*/ 	.byte	0x04, 0x1e
        /*009e*/ 	.short	(.L_2443 - .L_2442)
.L_2442:
        /*00a0*/ 	.word	0x00000000


	//----- nvinfo : EIATTR_CBANK_PARAM_SIZE
	.align		4
.L_2443:
        /*00a4*/ 	.byte	0x03, 0x19
        /*00a6*/ 	.short	0x0128


	//----- nvinfo : EIATTR_PARAM_CBANK
	.align		4
        /*00a8*/ 	.byte	0x04, 0x0a
        /*00aa*/ 	.short	(.L_2445 - .L_2444)
	.align		4
.L_2444:
        /*00ac*/ 	.word	index@(.nv.constant0._ZN10layer_norm31ln_parallel_residual_bwd_kernelINS_13Kernel_traitsIf6__halffS2_fjLj3072ELj1ELj1ELj4ELj16ENS_18Kernel_traits_baseILj3072EfS2_fS2_fjLj128EEEEELb1ELb1ELb1EEEvNS_9BwdParamsE)
        /*00b0*/ 	.short	0x0380
        /*00b2*/ 	.short	0x0128


	//----- nvinfo : EIATTR_SW_WAR
	.align		4
.L_2445:
        /*00b4*/ 	.byte	0x04, 0x36
        /*00b6*/ 	.short	(.L_2447 - .L_2446)
.L_2446:
        /*00b8*/ 	.word	0x00000008
.L_2447:


//--------------------- .nv.info._ZN10layer_norm31ln_parallel_residual_bwd_kernelINS_13Kernel_traitsI6__halfffffjLj3072ELj1ELj1ELj4ELj16ENS_18Kernel_traits_baseILj3072ES2_ffffjLj128EEEEELb0ELb0ELb0EEEvNS_9BwdParamsE --------------------------
	.section	.nv.info._ZN10layer_norm31ln_parallel_residual_bwd_kernelINS_13Kernel_traitsI6__halfffffjLj3072ELj1ELj1ELj4ELj16ENS_18Kernel_traits_baseILj3072ES2_ffffjLj128EEEEELb0ELb0ELb0EEEvNS_9BwdParamsE,"",@"SHT_CUDA_INFO"
	.sectionflags	@""
	.align	4


	//----- nvinfo : EIATTR_CUDA_API_VERSION
	.align		4
        /*0000*/ 	.byte	0x04, 0x37
        /*0002*/ 	.short	(.L_2449 - .L_2448)
.L_2448:
        /*0004*/ 	.word	0x00000082


	//----- nvinfo : EIATTR_KPARAM_INFO
	.align		4
.L_2449:
        /*0008*/ 	.byte	0x04, 0x17
        /*000a*/ 	.short	(.L_2451 - .L_2450)
.L_2450:
        /*000c*/ 	.word	0x00000000
        /*0010*/ 	.short	0x0000
        /*0012*/ 	.short	0x0000
        /*0014*/ 	.byte	0x00, 0xf0, 0xa1, 0x04


	//----- nvinfo : EIATTR_SPARSE_MMA_MASK
	.align		4
.L_2451:
        /*0018*/ 	.byte	0x03, 0x50
        /*001a*/ 	.short	0x0000


	//----- nvinfo : EIATTR_MAXREG_COUNT
	.align		4
        /*001c*/ 	.byte	0x03, 0x1b
        /*001e*/ 	.short	0x00ff


	//----- nvinfo : EIATTR_NUM_BARRIERS
	.align		4
        /*0020*/ 	.byte	0x02, 0x4c
        /*0022*/ 	.byte	0x01
	.zero		1


	//----- nvinfo : EIATTR_MERCURY_ISA_VERSION
	.align		4
        /*0024*/ 	.byte	0x03, 0x5f
        /*0026*/ 	.short	0x0101


	//----- nvinfo : EIATTR_COOP_GROUP_MASK_REGIDS
	.align		4
        /*0028*/ 	.byte	0x04, 0x29
        /*002a*/ 	.short	(.L_2453 - .L_2452)


	//   ....[0]....
.L_2452:
        /*002c*/ 	.word	0xffffffff


	//   ....[1]....
        /*0030*/ 	.word	0xffffffff


	//   ....[2]....
        /*0034*/ 	.word	0xffffffff


	//   ....[3]....
        /*0038*/ 	.word	0xffffffff


	//   ....[4]....
        /*003c*/ 	.word	0xffffffff


	//   ....[5]....
        /*0040*/ 	.word	0xffffffff


	//   ....[6]....
        /*0044*/ 	.word	0xffffffff


	//   ....[7]....
        /*0048*/ 	.word	0xffffffff


	//   ....[8]....
        /*004c*/ 	.word	0xffffffff


	//   ....[9]....
        /*0050*/ 	.word	0xffffffff


	//----- nvinfo : EIATTR_COOP_GROUP_INSTR_OFFSETS
	.align		4
.L_2453:
        /*0054*/ 	.byte	0x04, 0x28
        /*0056*/ 	.short	(.L_2455 - .L_2454)


	//   ....[0]....
.L_2454:
        /*0058*/ 	.word	0x00002930


	//   ....[1]....
        /*005c*/ 	.word	0x00002950


	//   ....[2]....
        /*0060*/ 	.word	0x00002990


	//   ....[3]....
        /*0064*/ 	.word	0x000029a0


	//   ....[4]....
        /*0068*/ 	.word	0x000029e0


	//   ....[5]....
        /*006c*/ 	.word	0x000029f0


	//   ....[6]....
        /*0070*/ 	.word	0x00002a20


	//   ....[7]....
        /*0074*/ 	.word	0x00002a30


	//   ....[8]....
        /*0078*/ 	.word	0x00002a60


	//   ....[9]....
        /*007c*/ 	.word	0x00002a70


	//----- nvinfo : EIATTR_VRC_CTA_INIT_COUNT
	.align		4
.L_2455:
        /*0080*/ 	.byte	0x02, 0x4a
	.zero		1
	.zero		1


	//----- nvinfo : EIATTR_EXIT_INSTR_OFFSETS
	.align		4
        /*0084*/ 	.byte	0x04, 0x1c
        /*0086*/ 	.short	(.L_2457 - .L_2456)


	//   ....[0]....
.L_2456:
        /*0088*/ 	.word	0x00007370


	//   ....[1]....
        /*008c*/ 	.word	0x00007440


	//----- nvinfo : EIATTR_MAX_THREADS
	.align		4
.L_2457:
        /*0090*/ 	.byte	0x04, 0x05
        /*0092*/ 	.short	(.L_2459 - .L_2458)
.L_2458:
        /*0094*/ 	.word	0x00000080
        /*0098*/ 	.word	0x00000001
        /*009c*/ 	.word	0x00000001


	//----- nvinfo : EIATTR_CRS_STACK_SIZE
	.align		4
.L_2459:
        /*00a0*/ 	.byte	0x04, 0x1e
        /*00a2*/ 	.short	(.L_2461 - .L_2460)
.L_2460:
        /*00a4*/ 	.word	0x00000000


	//----- nvinfo : EIATTR_CBANK_PARAM_SIZE
	.align		4
.L_2461:
        /*00a8*/ 	.byte	0x03, 0x19
        /*00aa*/ 	.short	0x0128


	//----- nvinfo : EIATTR_PARAM_CBANK
	.align		4
        /*00ac*/ 	.byte	0x04, 0x0a
        /*00ae*/ 	.short	(.L_2463 - .L_2462)
	.align		4
.L_2462:
        /*00b0*/ 	.word	index@(.nv.constant0._ZN10layer_norm31ln_parallel_residual_bwd_kernelINS_13Kernel_traitsI6__halfffffjLj3072ELj1ELj1ELj4ELj16ENS_18Kernel_traits_baseILj3072ES2_ffffjLj128EEEEELb0ELb0ELb0EEEvNS_9BwdParamsE)
        /*00b4*/ 	.short	0x0380
        /*00b6*/ 	.short	0x0128


	//----- nvinfo : EIATTR_SW_WAR
	.align		4
.L_2463:
        /*00b8*/ 	.byte	0x04, 0x36
        /*00ba*/ 	.short	(.L_2465 - .L_2464)
.L_2464:
        /*00bc*/ 	.word	0x00000008
.L_2465:


//--------------------- .nv.info._ZN10layer_norm31ln_parallel_residual_bwd_kernelINS_13Kernel_traitsI6__halfffffjLj3072ELj1ELj1ELj4ELj16ENS_18Kernel_traits_baseILj3072ES2_ffffjLj128EEEEELb0ELb0ELb1EEEvNS_9BwdParamsE --------------------------
	.section	.nv.info._ZN10layer_norm31ln_parallel_residual_bwd_kernelINS_13Kernel_traitsI6__halfffffjLj3072ELj1ELj1ELj4ELj16ENS_18Kernel_traits_baseILj3072ES2_ffffjLj128EEEEELb0ELb0ELb1EEEvNS_9BwdParamsE,"",@"SHT_CUDA_INFO"
	.sectionflags	@""
	.align	4


	//----- nvinfo : EIATTR_CUDA_API_VERSION
	.align		4
        /*0000*/ 	.byte	0x04, 0x37
        /*0002*/ 	.short	(.L_2467 - .L_2466)
.L_2466:
        /*0004*/ 	.word	0x00000082


	//----- nvinfo : EIATTR_KPARAM_INFO
	.align		4
.L_2467:
        /*0008*/ 	.byte	0x04, 0x17
        /*000a*/ 	.short	(.L_2469 - .L_2468)
.L_2468:
        /*000c*/ 	.word	0x00000000
        /*0010*/ 	.short	0x0000
        /*0012*/ 	.short	0x0000
        /*0014*/ 	.byte	0x00, 0xf0, 0xa1, 0x04


	//----- nvinfo : EIATTR_SPARSE_MMA_MASK
	.align		4
.L_2469:
        /*0018*/ 	.byte	0x03, 0x50
        /*001a*/ 	.short	0x0000


	//----- nvinfo : EIATTR_MAXREG_COUNT
	.align		4
        /*001c*/ 	.byte	0x03, 0x1b
        /*001e*/ 	.short	0x00ff


	//----- nvinfo : EIATTR_NUM_BARRIERS
	.align		4
        /*0020*/ 	.byte	0x02, 0x4c
        /*0022*/ 	.byte	0x01
	.zero		1


	//----- nvinfo : EIATTR_MERCURY_ISA_VERSION
	.align		4
        /*0024*/ 	.byte	0x03, 0x5f
        /*0026*/ 	.short	0x0101


	//----- nvinfo : EIATTR_COOP_GROUP_MASK_REGIDS
	.align		4
        /*0028*/ 	.byte	0x04, 0x29
        /*002a*/ 	.short	(.L_2471 - .L_2470)


	//   ....[0]....
.L_2470:
        /*002c*/ 	.word	0xffffffff


	//   ....[1]....
        /*0030*/ 	.word	0xffffffff


	//   ....[2]....
        /*0034*/ 	.word	0xffffffff


	//   ....[3]....
        /*0038*/ 	.word	0xffffffff


	//   ....[4]....
        /*003c*/ 	.word	0xffffffff


	//   ....[5]....
        /*0040*/ 	.word	0xffffffff


	//   ....[6]....
        /*0044*/ 	.word	0xffffffff


	//   ....[7]....
        /*0048*/ 	.word	0xffffffff


	//   ....[8]....
        /*004c*/ 	.word	0xffffffff


	//   ....[9]....
        /*0050*/ 	.word	0xffffffff


	//----- nvinfo : EIATTR_COOP_GROUP_INSTR_OFFSETS
	.align		4
.L_2471:
        /*0054*/ 	.byte	0x04, 0x28
        /*0056*/ 	.short	(.L_2473 - .L_2472)


	//   ....[0]....
.L_2472:
        /*0058*/ 	.word	0x00001e30


	//   ....[1]....
        /*005c*/ 	.word	0x00001ee0


	//   ....[2]....
        /*0060*/ 	.word	0x00001ef0


	//   ....[3]....
        /*0064*/ 	.word	0x00001f20


	//   ....[4]....
        /*0068*/ 	.word	0x00001f30


	//   ....[5]....
        /*006c*/ 	.word	0x00001f60


	//   ....[6]....
        /*0070*/ 	.word	0x00001f90


	//   ....[7]....
        /*0074*/ 	.word	0x00001fa0


	//   ....[8]....
        /*0078*/ 	.word	0x00001ff0


	//   ....[9]....
        /*007c*/ 	.word	0x00002000


	//----- nvinfo : EIATTR_VRC_CTA_INIT_COUNT
	.align		4
.L_2473:
        /*0080*/ 	.byte	0x02, 0x4a
	.zero		1
	.zero		1


	//----- nvinfo : EIATTR_EXIT_INSTR_OFFSETS
	.align		4
        /*0084*/ 	.byte	0x04, 0x1c
        /*0086*/ 	.short	(.L_2475 - .L_2474)


	//   ....[0]....
.L_2474:
        /*0088*/ 	.word	0x00006670


	//----- nvinfo : EIATTR_MAX_THREADS
	.align		4
.L_2475:
        /*008c*/ 	.byte	0x04, 0x05
        /*008e*/ 	.short	(.L_2477 - .L_2476)
.L_2476:
        /*0090*/ 	.word	0x00000080
        /*0094*/ 	.word	0x00000001
        /*0098*/ 	.word	0x00000001


	//----- nvinfo : EIATTR_CRS_STACK_SIZE
	.align		4
.L_2477:
        /*009c*/ 	.byte	0x04, 0x1e
        /*009e*/ 	.short	(.L_2479 - .L_2478)
.L_2478:
        /*00a0*/ 	.word	0x00000000


	//----- nvinfo : EIATTR_CBANK_PARAM_SIZE
	.align		4
.L_2479:
        /*00a4*/ 	.byte	0x03, 0x19
        /*00a6*/ 	.short	0x0128


	//----- nvinfo : EIATTR_PARAM_CBANK
	.align		4
        /*00a8*/ 	.byte	0x04, 0x0a
        /*00aa*/ 	.short	(.L_2481 - .L_2480)
	.align		4
.L_2480:
        /*00ac*/ 	.word	index@(.nv.constant0._ZN10layer_norm31ln_parallel_residual_bwd_kernelINS_13Kernel_traitsI6__halfffffjLj3072ELj1ELj1ELj4ELj16ENS_18Kernel_traits_baseILj3072ES2_ffffjLj128EEEEELb0ELb0ELb1EEEvNS_9BwdParamsE)
        /*00b0*/ 	.short	0x0380
        /*00b2*/ 	.short	0x0128


	//----- nvinfo : EIATTR_SW_WAR
	.align		4
.L_2481:
        /*00b4*/ 	.byte	0x04, 0x36
        /*00b6*/ 	.short	(.L_2483 - .L_2482)
.L_2482:
        /*00b8*/ 	.word	0x00000008
.L_2483:


//--------------------- .nv.info._ZN10layer_norm31ln_parallel_residual_bwd_kernelINS_13Kernel_traitsI6__halfffffjLj3072ELj1ELj1ELj4ELj16ENS_18Kernel_traits_baseILj3072ES2_ffffjLj128EEEEELb0ELb1ELb0EEEvNS_9BwdParamsE --------------------------
	.section	.nv.info._ZN10layer_norm31ln_parallel_residual_bwd_kernelINS_13Kernel_traitsI6__halfffffjLj3072ELj1ELj1ELj4ELj16ENS_18Kernel_traits_baseILj3072ES2_ffffjLj128EEEEELb0ELb1ELb0EEEvNS_9BwdParamsE,"",@"SHT_CUDA_INFO"
	.sectionflags	@""
	.align	4


	//----- nvinfo : EIATTR_CUDA_API_VERSION
	.align		4
        /*0000*/ 	.byte	0x04, 0x37
        /*0002*/ 	.short	(.L_2485 - .L_2484)
.L_2484:
        /*0004*/ 	.word	0x00000082


	//----- nvinfo : EIATTR_KPARAM_INFO
	.align		4
.L_2485:
        /*0008*/ 	.byte	0x04, 0x17
        /*000a*/ 	.short	(.L_2487 - .L_2486)
.L_2486:
        /*000c*/ 	.word	0x00000000
        /*0010*/ 	.short	0x0000
        /*0012*/ 	.short	0x0000
        /*0014*/ 	.byte	0x00, 0xf0, 0xa1, 0x04


	//----- nvinfo : EIATTR_SPARSE_MMA_MASK
	.align		4
.L_2487:
        /*0018*/ 	.byte	0x03, 0x50
        /*001a*/ 	.short	0x0000


	//----- nvinfo : EIATTR_MAXREG_COUNT
	.align		4
        /*001c*/ 	.byte	0x03, 0x1b
        /*001e*/ 	.short	0x00ff


	//----- nvinfo : EIATTR_NUM_BARRIERS
	.align		4
        /*0020*/ 	.byte	0x02, 0x4c
        /*0022*/ 	.byte	0x01
	.zero		1


	//----- nvinfo : EIATTR_MERCURY_ISA_VERSION
	.align		4
        /*0024*/ 	.byte	0x03, 0x5f
        /*0026*/ 	.short	0x0101


	//----- nvinfo : EIATTR_COOP_GROUP_MASK_REGIDS
	.align		4
        /*0028*/ 	.byte	0x04, 0x29
        /*002a*/ 	.short	(.L_2489 - .L_2488)


	//   ....[0]....
.L_2488:
        /*002c*/ 	.word	0xffffffff


	//   ....[1]....
        /*0030*/ 	.word	0xffffffff


	//   ....[2]....
        /*0034*/ 	.word	0xffffffff


	//   ....[3]....
        /*0038*/ 	.word	0xffffffff


	//   ....[4]....
        /*003c*/ 	.word	0xffffffff


	//   ....[5]....
        /*0040*/ 	.word	0xffffffff


	//   ....[6]....
        /*0044*/ 	.word	0xffffffff


	//   ....[7]....
        /*0048*/ 	.word	0xffffffff


	//   ....[8]....
        /*004c*/ 	.word	0xffffffff


	//   ....[9]....
        /*0050*/ 	.word	0xffffffff


	//----- nvinfo : EIATTR_COOP_GROUP_INSTR_OFFSETS
	.align		4
.L_2489:
        /*0054*/ 	.byte	0x04, 0x28
        /*0056*/ 	.short	(.L_2491 - .L_2490)


	//   ....[0]....
.L_2490:
        /*0058*/ 	.word	0x00001bb0


	//   ....[1]....
        /*005c*/ 	.word	0x00001bd0


	//   ....[2]....
        /*0060*/ 	.word	0x00001c10


	//   ....[3]....
        /*0064*/ 	.word	0x00001c20


	//   ....[4]....
        /*0068*/ 	.word	0x00001c60


	//   ....[5]....
        /*006c*/ 	.word	0x00001c70


	//   ....[6]....
        /*0070*/ 	.word	0x00001ca0


	//   ....[7]....
        /*0074*/ 	.word	0x00001cb0


	//   ....[8]....
        /*0078*/ 	.word	0x00001ce0


	//   ....[9]....
        /*007c*/ 	.word	0x00001cf0


	//----- nvinfo : EIATTR_VRC_CTA_INIT_COUNT
	.align		4
.L_2491:
        /*0080*/ 	.byte	0x02, 0x4a
	.zero		1
	.zero		1


	//----- nvinfo : EIATTR_EXIT_INSTR_OFFSETS
	.align		4
        /*0084*/ 	.byte	0x04, 0x1c
        /*0086*/ 	.short	(.L_2493 - .L_2492)


	//   ....[0]....
.L_2492:
        /*0088*/ 	.word	0x00006310


	//   ....[1]....
        /*008c*/ 	.word	0x00006390


	//----- nvinfo : EIATTR_MAX_THREADS
	.align		4
.L_2493:
        /*0090*/ 	.byte	0x04, 0x05
        /*0092*/ 	.short	(.L_2495 - .L_2494)
.L_2494:
        /*0094*/ 	.word	0x00000080
        /*0098*/ 	.word	0x00000001
        /*009c*/ 	.word	0x00000001


	//----- nvinfo : EIATTR_CRS_STACK_SIZE
	.align		4
.L_2495:
        /*00a0*/ 	.byte	0x04, 0x1e
        /*00a2*/ 	.short	(.L_2497 - .L_2496)
.L_2496:
        /*00a4*/ 	.word	0x00000000


	//----- nvinfo : EIATTR_CBANK_PARAM_SIZE
	.align		4
.L_2497:
        /*00a8*/ 	.byte	0x03, 0x19
        /*00aa*/ 	.short	0x0128


	//----- nvinfo : EIATTR_PARAM_CBANK
	.align		4
        /*00ac*/ 	.byte	0x04, 0x0a
        /*00ae*/ 	.short	(.L_2499 - .L_2498)
	.align		4
.L_2498:
        /*00b0*/ 	.word	index@(.nv.constant0._ZN10layer_norm31ln_parallel_residual_bwd_kernelINS_13Kernel_traitsI6__halfffffjLj3072ELj1ELj1ELj4ELj16ENS_18Kernel_traits_baseILj3072ES2_ffffjLj128EEEEELb0ELb1ELb0EEEvNS_9BwdParamsE)
        /*00b4*/ 	.short	0x0380
        /*00b6*/ 	.short	0x0128


	//----- nvinfo : EIATTR_SW_WAR
	.align		4
.L_2499:
        /*00b8*/ 	.byte	0x04, 0x36
        /*00ba*/ 	.short	(.L_2501 - .L_2500)
.L_2500:
        /*00bc*/ 	.word	0x00000008
.L_2501:


//--------------------- .nv.info._ZN10layer_norm31ln_parallel_residual_bwd_kernelINS_13Kernel_traitsI6__halfffffjLj3072ELj1ELj1ELj4ELj16ENS_18Kernel_traits_baseILj3072ES2_ffffjLj128EEEEELb0ELb1ELb1EEEvNS_9BwdParamsE --------------------------
	.section	.nv.info._ZN10layer_norm31ln_parallel_residual_bwd_kernelINS_13Kernel_traitsI6__halfffffjLj3072ELj1ELj1ELj4ELj16ENS_18Kernel_traits_baseILj3072ES2_ffffjLj128EEEEELb0ELb1ELb1EEEvNS_9BwdParamsE,"",@"SHT_CUDA_INFO"
	.sectionflags	@""
	.align	4


	//----- nvinfo : EIATTR_CUDA_API_VERSION
	.align		4
        /*0000*/ 	.byte	0x04, 0x37
        /*0002*/ 	.short	(.L_2503 - .L_2502)
.L_2502:
        /*0004*/ 	.word	0x00000082


	//----- nvinfo : EIATTR_KPARAM_INFO
	.align		4
.L_2503:
        /*0008*/ 	.byte	0x04, 0x17
        /*000a*/ 	.short	(.L_2505 - .L_2504)
.L_2504:
        /*000c*/ 	.word	0x00000000
        /*0010*/ 	.short	0x0000
        /*0012*/ 	.short	0x0000
        /*0014*/ 	.byte	0x00, 0xf0, 0xa1, 0x04


	//----- nvinfo : EIATTR_SPARSE_MMA_MASK
	.align		4
.L_2505:
        /*0018*/ 	.byte	0x03, 0x50
        /*001a*/ 	.short	0x0000


	//----- nvinfo : EIATTR_MAXREG_COUNT
	.align		4
        /*001c*/ 	.byte	0x03, 0x1b
        /*001e*/ 	.short	0x00ff


	//----- nvinfo : EIATTR_NUM_BARRIERS
	.align		4
        /*0020*/ 	.byte	0x02, 0x4c
        /*0022*/ 	.byte	0x01
	.zero		1


	//----- nvinfo : EIATTR_MERCURY_ISA_VERSION
	.align		4
        /*0024*/ 	.byte	0x03, 0x5f
        /*0026*/ 	.short	0x0101


	//----- nvinfo : EIATTR_COOP_GROUP_MASK_REGIDS
	.align		4
        /*0028*/ 	.byte	0x04, 0x29
        /*002a*/ 	.short	(.L_2507 - .L_2506)


	//   ....[0]....
.L_2506:
        /*002c*/ 	.word	0xffffffff


	//   ....[1]....
        /*0030*/ 	.word	0xffffffff


	//   ....[2]....
        /*0034*/ 	.word	0xffffffff


	//   ....[3]....
        /*0038*/ 	.word	0xffffffff


	//   ....[4]....
        /*003c*/ 	.word	0xffffffff


	//   ....[5]....
        /*0040*/ 	.word	0xffffffff


	//   ....[6]....
        /*0044*/ 	.word	0xffffffff


	//   ....[7]....
        /*0048*/ 	.word	0xffffffff


	//   ....[8]....
        /*004c*/ 	.word	0xffffffff


	//   ....[9]....
        /*0050*/ 	.word	0xffffffff


	//----- nvinfo : EIATTR_COOP_GROUP_INSTR_OFFSETS
	.align		4
.L_2507:
        /*0054*/ 	.byte	0x04, 0x28
        /*0056*/ 	.short	(.L_2509 - .L_2508)


	//   ....[0]....
.L_2508:
        /*0058*/ 	.word	0x00001300


	//   ....[1]....
        /*005c*/ 	.word	0x00001310


	//   ....[2]....
        /*0060*/ 	.word	0x00001340


	//   ....[3]....
        /*0064*/ 	.word	0x00001350


	//   ....[4]....
        /*0068*/ 	.word	0x00001380


	//   ....[5]....
        /*006c*/ 	.word	0x00001390


	//   ....[6]....
        /*0070*/ 	.word	0x000013d0


	//   ....[7]....
        /*0074*/ 	.word	0x000013e0


	//   ....[8]....
        /*0078*/ 	.word	0x00001410


	//   ....[9]....
        /*007c*/ 	.word	0x00001420


	//----- nvinfo : EIATTR_VRC_CTA_INIT_COUNT
	.align		4
.L_2509:
        /*0080*/ 	.byte	0x02, 0x4a
	.zero		1
	.zero		1


	//----- nvinfo : EIATTR_EXIT_INSTR_OFFSETS
	.align		4
        /*0084*/ 	.byte	0x04, 0x1c
        /*0086*/ 	.short	(.L_2511 - .L_2510)


	//   ....[0]....
.L_2510:
        /*0088*/ 	.word	0x000057a0


	//----- nvinfo : EIATTR_MAX_THREADS
	.align		4
.L_2511:
        /*008c*/ 	.byte	0x04, 0x05
        /*008e*/ 	.short	(.L_2513 - .L_2512)
.L_2512:
        /*0090*/ 	.word	0x00000080
        /*0094*/ 	.word	0x00000001
        /*0098*/ 	.word	0x00000001


	//----- nvinfo : EIATTR_CRS_STACK_SIZE
	.align		4
.L_2513:
        /*009c*/ 	.byte	0x04, 0x1e
        /*009e*/ 	.short	(.L_2515 - .L_2514)
.L_2514:
        /*00a0*/ 	.word	0x00000000


	//----- nvinfo : EIATTR_CBANK_PARAM_SIZE
	.align		4
.L_2515:
        /*00a4*/ 	.byte	0x03, 0x19
        /*00a6*/ 	.short	0x0128


	//----- nvinfo : EIATTR_PARAM_CBANK
	.align		4
        /*00a8*/ 	.byte	0x04, 0x0a
        /*00aa*/ 	.short	(.L_2517 - .L_2516)
	.align		4
.L_2516:
        /*00ac*/ 	.word	index@(.nv.constant0._ZN10layer_norm31ln_parallel_residual_bwd_kernelINS_13Kernel_traitsI6__halfffffjLj3072ELj1ELj1ELj4ELj16ENS_18Kernel_traits_baseILj3072ES2_ffffjLj128EEEEELb0ELb1ELb1EEEvNS_9BwdParamsE)
        /*00b0*/ 	.short	0x0380
        /*00b2*/ 	.short	0x0128


	//----- nvinfo : EIATTR_SW_WAR
	.align		4
.L_2517:
        /*00b4*/ 	.byte	0x04, 0x36
        /*00b6*/ 	.short	(.L_2519 - .L_2518)
.L_2518:
        /*00b8*/ 	.word	0x00000008
.L_2519:


//--------------------- .nv.info._ZN10layer_norm31ln_parallel_residual_bwd_kernelINS_13Kernel_traitsI6__halfffffjLj3072ELj1ELj1ELj4ELj16ENS_18Kernel_traits_baseILj3072ES2_ffffjLj128EEEEELb1ELb0ELb0EEEvNS_9BwdParamsE --------------------------
	.section	.nv.info._ZN10layer_norm31ln_parallel_residual_bwd_kernelINS_13Kernel_traitsI6__halfffffjLj3072ELj1ELj1ELj4ELj16ENS_18Kernel_traits_baseILj3072ES2_ffffjLj128EEEEELb1ELb0ELb0EEEvNS_9BwdParamsE,"",@"SHT_CUDA_INFO"
	.sectionflags	@""
	.align	4


	//----- nvinfo : EIATTR_CUDA_API_VERSION
	.align		4
        /*0000*/ 	.byte	0x04, 0x37
        /*0002*/ 	.short	(.L_2521 - .L_2520)
.L_2520:
        /*0004*/ 	.word	0x00000082


	//----- nvinfo : EIATTR_KPARAM_INFO
	.align		4
.L_2521:
        /*0008*/ 	.byte	0x04, 0x17
        /*000a*/ 	.short	(.L_2523 - .L_2522)
.L_2522:
        /*000c*/ 	.word	0x00000000
        /*0010*/ 	.short	0x0000
        /*0012*/ 	.short	0x0000
        /*0014*/ 	.byte	0x00, 0xf0, 0xa1, 0x04


	//----- nvinfo : EIATTR_SPARSE_MMA_MASK
	.align		4
.L_2523:
        /*0018*/ 	.byte	0x03, 0x50
        /*001a*/ 	.short	0x0000


	//----- nvinfo : EIATTR_MAXREG_COUNT
	.align		4
        /*001c*/ 	.byte	0x03, 0x1b
        /*001e*/ 	.short	0x00ff


	//----- nvinfo : EIATTR_NUM_BARRIERS
	.align		4
        /*0020*/ 	.byte	0x02, 0x4c
        /*0022*/ 	.byte	0x01
	.zero		1


	//----- nvinfo : EIATTR_MERCURY_ISA_VERSION
	.align		4
        /*0024*/ 	.byte	0x03, 0x5f
        /*0026*/ 	.short	0x0101


	//----- nvinfo : EIATTR_COOP_GROUP_MASK_REGIDS
	.align		4
        /*0028*/ 	.byte	0x04, 0x29
        /*002a*/ 	.short	(.L_2525 - .L_2524)


	//   ....[0]....
.L_2524:
        /*002c*/ 	.word	0xffffffff


	//   ....[1]....
        /*0030*/ 	.word	0xffffffff


	//   ....[2]....
        /*0034*/ 	.word	0xffffffff


	//   ....[3]....
        /*0038*/ 	.word	0xffffffff


	//   ....[4]....
        /*003c*/ 	.word	0xffffffff


	//   ....[5]....
        /*0040*/ 	.word	0xffffffff


	//   ....[6]....
        /*0044*/ 	.word	0xffffffff


	//   ....[7]....
        /*0048*/ 	.word	0xffffffff


	//   ....[8]....
        /*004c*/ 	.word	0xffffffff


	//   ....[9]....
        /*0050*/ 	.word	0xffffffff


	//----- nvinfo : EIATTR_COOP_GROUP_INSTR_OFFSETS
	.align		4
.L_2525:
        /*0054*/ 	.byte	0x04, 0x28
        /*0056*/ 	.short	(.L_2527 - .L_2526)


	//   ....[0]....
.L_2526:
        /*0058*/ 	.word	0x00002c50


	//   ....[1]....
        /*005c*/ 	.word	0x00002c70


	//   ....[2]....
        /*0060*/ 	.word	0x00002cb0


	//   ....[3]....
        /*0064*/ 	.word	0x00002cc0


	//   ....[4]....
        /*0068*/ 	.word	0x00002d00


	//   ....[5]....
        /*006c*/ 	.word	0x00002d10


	//   ....[6]....
        /*0070*/ 	.word	0x00002d40


	//   ....[7]....
        /*0074*/ 	.word	0x00002d50


	//   ....[8]....
        /*0078*/ 	.word	0x00002d80


	//   ....[9]....
        /*007c*/ 	.word	0x00002d90


	//----- nvinfo : EIATTR_VRC_CTA_INIT_COUNT
	.align		4
.L_2527:
        /*0080*/ 	.byte	0x02, 0x4a
	.zero		1
	.zero		1


	//----- nvinfo : EIATTR_EXIT_INSTR_OFFSETS
	.align		4
        /*0084*/ 	.byte	0x04, 0x1c
        /*0086*/ 	.short	(.L_2529 - .L_2528)


	//   ....[0]....
.L_2528:
        /*0088*/ 	.word	0x00009a90


	//   ....[1]....
        /*008c*/ 	.word	0x00009b60


	//----- nvinfo : EIATTR_MAX_THREADS
	.align		4
.L_2529:
        /*0090*/ 	.byte	0x04, 0x05
        /*0092*/ 	.short	(.L_2531 - .L_2530)
.L_2530:
        /*0094*/ 	.word	0x00000080
        /*0098*/ 	.word	0x00000001
        /*009c*/ 	.word	0x00000001


	//----- nvinfo : EIATTR_CRS_STACK_SIZE
	.align		4
.L_2531:
        /*00a0*/ 	.byte	0x04, 0x1e
        /*00a2*/ 	.short	(.L_2533 - .L_2532)
.L_2532:
        /*00a4*/ 	.word	0x00000000


	//----- nvinfo : EIATTR_CBANK_PARAM_SIZE
	.align		4
.L_2533:
        /*00a8*/ 	.byte	0x03, 0x19
        /*00aa*/ 	.short	0x0128


	//----- nvinfo : EIATTR_PARAM_CBANK
	.align		4
        /*00ac*/ 	.byte	0x04, 0x0a
        /*00ae*/ 	.short	(.L_2535 - .L_2534)
	.align		4
.L_2534:
        /*00b0*/ 	.word	index@(.nv.constant0._ZN10layer_norm31ln_parallel_residual_bwd_kernelINS_13Kernel_traitsI6__halfffffjLj3072ELj1ELj1ELj4ELj16ENS_18Kernel_traits_baseILj3072ES2_ffffjLj128EEEEELb1ELb0ELb0EEEvNS_9BwdParamsE)
        /*00b4*/ 	.short	0x0380
        /*00b6*/ 	.short	0x0128


	//----- nvinfo : EIATTR_SW_WAR
	.align		4
.L_2535:
        /*00b8*/ 	.byte	0x04, 0x36
        /*00ba*/ 	.short	(.L_2537 - .L_2536)
.L_2536:
        /*00bc*/ 	.word	0x00000008
.L_2537:


//--------------------- .nv.info._ZN10layer_norm31ln_parallel_residual_bwd_kernelINS_13Kernel_traitsI6__halfffffjLj3072ELj1ELj1ELj4ELj16ENS_18Kernel_traits_baseILj3072ES2_ffffjLj128EEEEELb1ELb0ELb1EEEvNS_9BwdParamsE --------------------------
	.section	.nv.info._ZN10layer_norm31ln_parallel_residual_bwd_kernelINS_13Kernel_traitsI6__halfffffjLj3072ELj1ELj1ELj4ELj16ENS_18Kernel_traits_baseILj3072ES2_ffffjLj128EEEEELb1ELb0ELb1EEEvNS_9BwdParamsE,"",@"SHT_CUDA_INFO"
	.sectionflags	@""
	.align	4


	//----- nvinfo : EIATTR_CUDA_API_VERSION
	.align		4
        /*0000*/ 	.byte	0x04, 0x37
        /*0002*/ 	.short	(.L_2539 - .L_2538)
.L_2538:
        /*0004*/ 	.word	0x00000082


	//----- nvinfo : EIATTR_KPARAM_INFO
	.align		4
.L_2539:
        /*0008*/ 	.byte	0x04, 0x17
        /*000a*/ 	.short	(.L_2541 - .L_2540)
.L_2540:
        /*000c*/ 	.word	0x00000000
        /*0010*/ 	.short	0x0000
        /*0012*/ 	.short	0x0000
        /*0014*/ 	.byte	0x00, 0xf0, 0xa1, 0x04


	//----- nvinfo : EIATTR_SPARSE_MMA_MASK
	.align		4
.L_2541:
        /*0018*/ 	.byte	0x03, 0x50
        /*001a*/ 	.short	0x0000


	//----- nvinfo : EIATTR_MAXREG_COUNT
	.align		4
        /*001c*/ 	.byte	0x03, 0x1b
        /*001e*/ 	.short	0x00ff


	//----- nvinfo : EIATTR_NUM_BARRIERS
	.align		4
        /*0020*/ 	.byte	0x02, 0x4c
        /*0022*/ 	.byte	0x01
	.zero		1


	//----- nvinfo : EIATTR_ANNOTATIONS
	.align		4
        /*0024*/ 	.byte	0x04, 0x55
        /*0026*/ 	.short	(.L_2543 - .L_2542)


	//   ....[0]....
.L_2542:
        /*0028*/ 	.word	0x00000001
        /*002c*/ 	.byte	0xf0, 0x07, 0x00, 0x00, 0x01, 0x00, 0x00, 0x00, 0x20, 0x08, 0x00, 0x00, 0x01, 0x00, 0x00, 0x00
        /*003c*/ 	.byte	0x40, 0x08, 0x00, 0x00, 0x01, 0x00, 0x00, 0x00, 0x60, 0x08, 0x00, 0x00, 0x01, 0x00, 0x00, 0x00
        /*004c*/ 	.byte	0x70, 0x08, 0x00, 0x00, 0x01, 0x00, 0x00, 0x00, 0x90, 0x08, 0x00, 0x00, 0x01, 0x00, 0x00, 0x00
        /*005c*/ 	.byte	0xe0, 0x12, 0x00, 0x00, 0x01, 0x00, 0x00, 0x00, 0x10, 0x13, 0x00, 0x00, 0x01, 0x00, 0x00, 0x00
        /*006c*/ 	.byte	0x60, 0x14, 0x00, 0x00, 0x01, 0x00, 0x00, 0x00, 0x80, 0x14, 0x00, 0x00, 0x01, 0x00, 0x00, 0x00
        /*007c*/ 	.byte	0xd0, 0x14, 0x00, 0x00, 0x01, 0x00, 0x00, 0x00, 0xe0, 0x14, 0x00, 0x00


	//----- nvinfo : EIATTR_MERCURY_ISA_VERSION
	.align		4
.L_2543:
        /*0088*/ 	.byte	0x03, 0x5f
        /*008a*/ 	.short	0x0101


	//----- nvinfo : EIATTR_COOP_GROUP_MASK_REGIDS
	.align		4
        /*008c*/ 	.byte	0x04, 0x29
        /*008e*/ 	.short	(.L_2545 - .L_2544)


	//   ....[0]....
.L_2544:
        /*0090*/ 	.word	0xffffffff


	//   ....[1]....
        /*0094*/ 	.word	0xffffffff


	//   ....[2]....
        /*0098*/ 	.word	0xffffffff


	//   ....[3]....
        /*009c*/ 	.word	0xffffffff


	//   ....[4]....
        /*00a0*/ 	.word	0xffffffff


	//   ....[5]....
        /*00a4*/ 	.word	0xffffffff


	//   ....[6]....
        /*00a8*/ 	.word	0xffffffff


	//   ....[7]....
        /*00ac*/ 	.word	0xffffffff


	//   ....[8]....
        /*00b0*/ 	.word	0xffffffff


	//   ....[9]....
        /*00b4*/ 	.word	0xffffffff


	//----- nvinfo : EIATTR_COOP_GROUP_INSTR_OFFSETS
	.align		4
.L_2545:
        /*00b8*/ 	.byte	0x04, 0x28
        /*00ba*/ 	.short	(.L_2547 - .L_2546)


	//   ....[0]....
.L_2546:
        /*00bc*/ 	.word	0x00002130


	//   ....[1]....
        /*00c0*/ 	.word	0x00002210


	//   ....[2]....
        /*00c4*/ 	.word	0x00002220


	//   ....[3]....
        /*00c8*/ 	.word	0x00002270


	//   ....[4]....
        /*00cc*/ 	.word	0x000022a0


	//   ....[5]....
        /*00d0*/ 	.word	0x000022c0


	//   ....[6]....
        /*00d4*/ 	.word	0x00002360


	//   ....[7]....
        /*00d8*/ 	.word	0x00002370


	//   ....[8]....
        /*00dc*/ 	.word	0x000023a0


	//   ....[9]....
        /*00e0*/ 	.word	0x000023b0


	//----- nvinfo : EIATTR_VRC_CTA_INIT_COUNT
	.align		4
.L_2547:
        /*00e4*/ 	.byte	0x02, 0x4a
	.zero		1
	.zero		1


	//----- nvinfo : EIATTR_EXIT_INSTR_OFFSETS
	.align		4
        /*00e8*/ 	.byte	0x04, 0x1c
        /*00ea*/ 	.short	(.L_2549 - .L_2548)


	//   ....[0]....
.L_2548:
        /*00ec*/ 	.word	0x00008da0


	//----- nvinfo : EIATTR_MAX_THREADS
	.align		4
.L_2549:
        /*00f0*/ 	.byte	0x04, 0x05
        /*00f2*/ 	.short	(.L_2551 - .L_2550)
.L_2550:
        /*00f4*/ 	.word	0x00000080
        /*00f8*/ 	.word	0x00000001
        /*00fc*/ 	.word	0x00000001


	//----- nvinfo : EIATTR_CRS_STACK_SIZE
	.align		4
.L_2551:
        /*0100*/ 	.byte	0x04, 0x1e
        /*0102*/ 	.short	(.L_2553 - .L_2552)
.L_2552:
        /*0104*/ 	.word	0x00000000


	//----- nvinfo : EIATTR_CBANK_PARAM_SIZE
	.align		4
.L_2553:
        /*0108*/ 	.byte	0x03, 0x19
        /*010a*/ 	.short	0x0128


	//----- nvinfo : EIATTR_PARAM_CBANK
	.align		4
        /*010c*/ 	.byte	0x04, 0x0a
        /*010e*/ 	.short	(.L_2555 - .L_2554)
	.align		4
.L_2554:
        /*0110*/ 	.word	index@(.nv.constant0._ZN10layer_norm31ln_parallel_residual_bwd_kernelINS_13Kernel_traitsI6__halfffffjLj3072ELj1ELj1ELj4ELj16ENS_18Kernel_traits_baseILj3072ES2_ffffjLj128EEEEELb1ELb0ELb1EEEvNS_9BwdParamsE)
        /*0114*/ 	.short	0x0380
        /*0116*/ 	.short	0x0128


	//----- nvinfo : EIATTR_SW_WAR
	.align		4
.L_2555:
        /*0118*/ 	.byte	0x04, 0x36
        /*011a*/ 	.short	(.L_2557 - .L_2556)
.L_2556:
        /*011c*/ 	.word	0x00000008
.L_2557:


//--------------------- .nv.info._ZN10layer_norm22ln_bwd_finalize_kernelINS_22Kernel_traits_finalizeILj3072E6__halfffffjLb0ELj1024ELj4ENS_18Kernel_traits_baseILj3072ES2_ffffjLj1024EEEEELb0ELb0EEEvNS_9BwdParamsE --------------------------
	.section	.nv.info._ZN10layer_norm22ln_bwd_finalize_kernelINS_22Kernel_traits_finalizeILj3072E6__halfffffjLb0ELj1024ELj4ENS_18Kernel_traits_baseILj3072ES2_ffffjLj1024EEEEELb0ELb0EEEvNS_9BwdParamsE,"",@"SHT_CUDA_INFO"
	.sectionflags	@""
	.align	4


	//----- nvinfo : EIATTR_CUDA_API_VERSION
	.align		4
        /*0000*/ 	.byte	0x04, 0x37
        /*0002*/ 	.short	(.L_2559 - .L_2558)
.L_2558:
        /*0004*/ 	.word	0x00000082


	//----- nvinfo : EIATTR_KPARAM_INFO
	.align		4
.L_2559:
        /*0008*/ 	.byte	0x04, 0x17
        /*000a*/ 	.short	(.L_2561 - .L_2560)
.L_2560:
        /*000c*/ 	.word	0x00000000
        /*0010*/ 	.short	0x0000
        /*0012*/ 	.short	0x0000
        /*0014*/ 	.byte	0x00, 0xf0, 0xa1, 0x04


	//----- nvinfo : EIATTR_SPARSE_MMA_MASK
	.align		4
.L_2561:
        /*0018*/ 	.byte	0x03, 0x50
        /*001a*/ 	.short	0x0000


	//----- nvinfo : EIATTR_MAXREG_COUNT
	.align		4
        /*001c*/ 	.byte	0x03, 0x1b
        /*001e*/ 	.short	0x0040


	//----- nvinfo : EIATTR_NUM_BARRIERS
	.align		4
        /*0020*/ 	.byte	0x02, 0x4c
        /*0022*/ 	.byte	0x01
	.zero		1


	//----- nvinfo : EIATTR_MERCURY_ISA_VERSION
	.align		4
        /*0024*/ 	.byte	0x03, 0x5f
        /*0026*/ 	.short	0x0101


	//----- nvinfo : EIATTR_COOP_GROUP_MASK_REGIDS
	.align		4
        /*0028*/ 	.byte	0x04, 0x29
        /*002a*/ 	.short	(.L_2563 - .L_2562)


	//   ....[0]....
.L_2562:
        /*002c*/ 	.word	0xffffffff


	//   ....[1]....
        /*0030*/ 	.word	0xffffffff


	//   ....[2]....
        /*0034*/ 	.word	0xffffffff


	//   ....[3]....
        /*0038*/ 	.word	0xffffffff


	//   ....[4]....
        /*003c*/ 	.word	0xffffffff


	//   ....[5]....
        /*0040*/ 	.word	0xffffffff


	//   ....[6]....
        /*0044*/ 	.word	0xffffffff


	//   ....[7]....
        /*0048*/ 	.word	0xffffffff


	//   ....[8]....
        /*004c*/ 	.word	0xffffffff


	//   ....[9]....
        /*0050*/ 	.word	0xffffffff


	//----- nvinfo : EIATTR_COOP_GROUP_INSTR_OFFSETS
	.align		4
.L_2563:
        /*0054*/ 	.byte	0x04, 0x28
        /*0056*/ 	.short	(.L_2565 - .L_2564)


	//   ....[0]....
.L_2564:
        /*0058*/ 	.word	0x000015e0


	//   ....[1]....
        /*005c*/ 	.word	0x000015f0


	//   ....[2]....
        /*0060*/ 	.word	0x00001620


	//   ....[3]....
        /*0064*/ 	.word	0x00001630


	//   ....[4]....
        /*0068*/ 	.word	0x00001660


	//   ....[5]....
        /*006c*/ 	.word	0x00001670


	//   ....[6]....
        /*0070*/ 	.word	0x000016b0


	//   ....[7]....
        /*0074*/ 	.word	0x000016e0


	//   ....[8]....
        /*0078*/ 	.word	0x00001710


	//   ....[9]....
        /*007c*/ 	.word	0x00001720


	//----- nvinfo : EIATTR_VRC_CTA_INIT_COUNT
	.align		4
.L_2565:
        /*0080*/ 	.byte	0x02, 0x4a
	.zero		1
	.zero		1


	//----- nvinfo : EIATTR_EXIT_INSTR_OFFSETS
	.align		4
        /*0084*/ 	.byte	0x04, 0x1c
        /*0086*/ 	.short	(.L_2567 - .L_2566)


	//   ....[0]....
.L_2566:
        /*0088*/ 	.word	0x00000060


	//   ....[1]....
        /*008c*/ 	.word	0x00001780


	//   ....[2]....
        /*0090*/ 	.word	0x000017b0


	//   ....[3]....
        /*0094*/ 	.word	0x00001870


	//----- nvinfo : EIATTR_MAX_THREADS
	.align		4
.L_2567:
        /*0098*/ 	.byte	0x04, 0x05
        /*009a*/ 	.short	(.L_2569 - .L_2568)
.L_2568:
        /*009c*/ 	.word	0x00000400
        /*00a0*/ 	.word	0x00000001
        /*00a4*/ 	.word	0x00000001


	//----- nvinfo : EIATTR_CRS_STACK_SIZE
	.align		4
.L_2569:
        /*00a8*/ 	.byte	0x04, 0x1e
        /*00aa*/ 	.short	(.L_2571 - .L_2570)
.L_2570:
        /*00ac*/ 	.word	0x00000000


	//----- nvinfo : EIATTR_CBANK_PARAM_SIZE
	.align		4
.L_2571:
        /*00b0*/ 	.byte	0x03, 0x19
        /*00b2*/ 	.short	0x0128


	//----- nvinfo : EIATTR_PARAM_CBANK
	.align		4
        /*00b4*/ 	.byte	0x04, 0x0a
        /*00b6*/ 	.short	(.L_2573 - .L_2572)
	.align		4
.L_2572:
        /*00b8*/ 	.word	index@(.nv.constant0._ZN10layer_norm22ln_bwd_finalize_kernelINS_22Kernel_traits_finalizeILj3072E6__halfffffjLb0ELj1024ELj4ENS_18Kernel_traits_baseILj3072ES2_ffffjLj1024EEEEELb0ELb0EEEvNS_9BwdParamsE)
        /*00bc*/ 	.short	0x0380
        /*00be*/ 	.short	0x0128


	//----- nvinfo : EIATTR_SW_WAR
	.align		4
.L_2573:
        /*00c0*/ 	.byte	0x04, 0x36
        /*00c2*/ 	.short	(.L_2575 - .L_2574)
.L_2574:
        /*00c4*/ 	.word	0x00000008
.L_2575:


//--------------------- .nv.info._ZN10layer_norm40ln_parallel_residual_bwd_finalize_kernelINS_22Kernel_traits_finalizeILj3072E6__halfffffjLb0ELj1024ELj4ENS_18Kernel_traits_baseILj3072ES2_ffffjLj1024EEEEELb0EEEvNS_9BwdParamsE --------------------------
	.section	.nv.info._ZN10layer_norm40ln_parallel_residual_bwd_finalize_kernelINS_22Kernel_traits_finalizeILj3072E6__halfffffjLb0ELj1024ELj4ENS_18Kernel_traits_baseILj3072ES2_ffffjLj1024EEEEELb0EEEvNS_9BwdParamsE,"",@"SHT_CUDA_INFO"
	.sectionflags	@""
	.align	4


	//----- nvinfo : EIATTR_CUDA_API_VERSION
	.align		4
        /*0000*/ 	.byte	0x04, 0x37
        /*0002*/ 	.short	(.L_2577 - .L_2576)
.L_2576:
        /*0004*/ 	.word	0x00000082


	//----- nvinfo : EIATTR_KPARAM_INFO
	.align		4
.L_2577:
        /*0008*/ 	.byte	0x04, 0x17
        /*000a*/ 	.short	(.L_2579 - .L_2578)
.L_2578:
        /*000c*/ 	.word	0x00000000
        /*0010*/ 	.short	0x0000
        /*0012*/ 	.short	0x0000
        /*0014*/ 	.byte	0x00, 0xf0, 0xa1, 0x04


	//----- nvinfo : EIATTR_SPARSE_MMA_MASK
	.align		4
.L_2579:
        /*0018*/ 	.byte	0x03, 0x50
        /*001a*/ 	.short	0x0000


	//----- nvinfo : EIATTR_MAXREG_COUNT
	.align		4
        /*001c*/ 	.byte	0x03, 0x1b
        /*001e*/ 	.short	0x0040


	//----- nvinfo : EIATTR_NUM_BARRIERS
	.align		4
        /*0020*/ 	.byte	0x02, 0x4c
        /*0022*/ 	.byte	0x01
	.zero		1


	//----- nvinfo : EIATTR_MERCURY_ISA_VERSION
	.align		4
        /*0024*/ 	.byte	0x03, 0x5f
        /*0026*/ 	.short	0x0101


	//----- nvinfo : EIATTR_COOP_GROUP_MASK_REGIDS
	.align		4
        /*0028*/ 	.byte	0x04, 0x29
        /*002a*/ 	.short	(.L_2581 - .L_2580)


	//   ....[0]....
.L_2580:
        /*002c*/ 	.word	0xffffffff


	//   ....[1]....
        /*0030*/ 	.word	0xffffffff


	//   ....[2]....
        /*0034*/ 	.word	0xffffffff


	//   ....[3]....
        /*0038*/ 	.word	0xffffffff


	//   ....[4]....
        /*003c*/ 	.word	0xffffffff


	//   ....[5]....
        /*0040*/ 	.word	0xffffffff


	//   ....[6]....
        /*0044*/ 	.word	0xffffffff


	//   ....[7]....
        /*0048*/ 	.word	0xffffffff


	//   ....[8]....
        /*004c*/ 	.word	0xffffffff


	//   ....[9]....
        /*0050*/ 	.word	0xffffffff


	//   ....[10]....
        /*0054*/ 	.word	0xffffffff


	//   ....[11]....
        /*0058*/ 	.word	0xffffffff


	//   ....[12]....
        /*005c*/ 	.word	0xffffffff


	//   ....[13]....
        /*0060*/ 	.word	0xffffffff


	//   ....[14]....
        /*0064*/ 	.word	0xffffffff


	//   ....[15]....
        /*0068*/ 	.word	0xffffffff


	//   ....[16]....
        /*006c*/ 	.word	0xffffffff


	//   ....[17]....
        /*0070*/ 	.word	0xffffffff


	//   ....[18]....
        /*0074*/ 	.word	0xffffffff


	//   ....[19]....
        /*0078*/ 	.word	0xffffffff


	//----- nvinfo : EIATTR_COOP_GROUP_INSTR_OFFSETS
	.align		4
.L_2581:
        /*007c*/ 	.byte	0x04, 0x28
        /*007e*/ 	.short	(.L_2583 - .L_2582)


	//   ....[0]....
.L_2582:
        /*0080*/ 	.word	0x000013b0


	//   ....[1]....
        /*0084*/ 	.word	0x000013c0


	//   ....[2]....
        /*0088*/ 	.word	0x000013d0


	//   ....[3]....
        /*008c*/ 	.word	0x000013e0


	//   ....[4]....
        /*0090*/ 	.word	0x00001410


	//   ....[5]....
        /*0094*/ 	.word	0x00001430


	//   ....[6]....
        /*0098*/ 	.word	0x00001450


	//   ....[7]....
        /*009c*/ 	.word	0x00001460


	//   ....[8]....
        /*00a0*/ 	.word	0x000014a0


	//   ....[9]....
        /*00a4*/ 	.word	0x000014c0


	//   ....[10]....
        /*00a8*/ 	.word	0x000014d0


	//   ....[11]....
        /*00ac*/ 	.word	0x000014e0


	//   ....[12]....
        /*00b0*/ 	.word	0x00001510


	//   ....[13]....
        /*00b4*/ 	.word	0x00001530


	//   ....[14]....
        /*00b8*/ 	.word	0x00001550


	//   ....[15]....
        /*00bc*/ 	.word	0x00001560


	//   ....[16]....
        /*00c0*/ 	.word	0x000015a0


	//   ....[17]....
        /*00c4*/ 	.word	0x000015d0


	//   ....[18]....
        /*00c8*/ 	.word	0x00001600


	//   ....[19]....
        /*00cc*/ 	.word	0x00001610


	//----- nvinfo : EIATTR_VRC_CTA_INIT_COUNT
	.align		4
.L_2583:
        /*00d0*/ 	.byte	0x02, 0x4a
	.zero		1
	.zero		1


	//----- nvinfo : EIATTR_EXIT_INSTR_OFFSETS
	.align		4
        /*00d4*/ 	.byte	0x04, 0x1c
        /*00d6*/ 	.short	(.L_2585 - .L_2584)


	//   ....[0]....
.L_2584:
        /*00d8*/ 	.word	0x00000060


	//   ....[1]....
        /*00dc*/ 	.word	0x000016b0


	//   ....[2]....
        /*00e0*/ 	.word	0x000016e0


	//   ....[3]....
        /*00e4*/ 	.word	0x00001840


	//----- nvinfo : EIATTR_MAX_THREADS
	.align		4
.L_2585:
        /*00e8*/ 	.byte	0x04, 0x05
        /*00ea*/ 	.short	(.L_2587 - .L_2586)
.L_2586:
        /*00ec*/ 	.word	0x00000400
        /*00f0*/ 	.word	0x00000001
        /*00f4*/ 	.word	0x00000001


	//----- nvinfo : EIATTR_CRS_STACK_SIZE
	.align		4
.L_2587:
        /*00f8*/ 	.byte	0x04, 0x1e
        /*00fa*/ 	.short	(.L_2589 - .L_2588)
.L_2588:
        /*00fc*/ 	.word	0x00000000


	//----- nvinfo : EIATTR_CBANK_PARAM_SIZE
	.align		4
.L_2589:
        /*0100*/ 	.byte	0x03, 0x19
        /*0102*/ 	.short	0x0128


	//----- nvinfo : EIATTR_PARAM_CBANK
	.align		4
        /*0104*/ 	.byte	0x04, 0x0a
        /*0106*/ 	.short	(.L_2591 - .L_2590)
	.align		4
.L_2590:
        /*0108*/ 	.word	index@(.nv.constant0._ZN10layer_norm40ln_parallel_residual_bwd_finalize_kernelINS_22Kernel_traits_finalizeILj3072E6__halfffffjLb0ELj1024ELj4ENS_18Kernel_traits_baseILj3072ES2_ffffjLj1024EEEEELb0EEEvNS_9BwdParamsE)
        /*010c*/ 	.short	0x0380
        /*010e*/ 	.short	0x0128


	//----- nvinfo : EIATTR_SW_WAR
	.align		4
.L_2591:
        /*0110*/ 	.byte	0x04, 0x36
        /*0112*/ 	.short	(.L_2593 - .L_2592)
.L_2592:
        /*0114*/ 	.word	0x00000008
.L_2593:


//--------------------- .nv.info._ZN10layer_norm31ln_parallel_residual_bwd_kernelINS_13Kernel_traitsI6__halfffffjLj3072ELj1ELj1ELj4ELj16ENS_18Kernel_traits_baseILj3072ES2_ffffjLj128EEEEELb1ELb1ELb0EEEvNS_9BwdParamsE --------------------------
	.section	.nv.info._ZN10layer_norm31ln_parallel_residual_bwd_kernelINS_13Kernel_traitsI6__halfffffjLj3072ELj1ELj1ELj4ELj16ENS_18Kernel_traits_baseILj3072ES2_ffffjLj128EEEEELb1ELb1ELb0EEEvNS_9BwdParamsE,"",@"SHT_CUDA_INFO"
	.sectionflags	@""
	.align	4


	//----- nvinfo : EIATTR_CUDA_API_VERSION
	.align		4
        /*0000*/ 	.byte	0x04, 0x37
        /*0002*/ 	.short	(.L_2595 - .L_2594)
.L_2594:
        /*0004*/ 	.word	0x00000082


	//----- nvinfo : EIATTR_KPARAM_INFO
	.align		4
.L_2595:
        /*0008*/ 	.byte	0x04, 0x17
        /*000a*/ 	.short	(.L_2597 - .L_2596)
.L_2596:
        /*000c*/ 	.word	0x00000000
        /*0010*/ 	.short	0x0000
        /*0012*/ 	.short	0x0000
        /*0014*/ 	.byte	0x00, 0xf0, 0xa1, 0x04


	//----- nvinfo : EIATTR_SPARSE_MMA_MASK
	.align		4
.L_2597:
        /*0018*/ 	.byte	0x03, 0x50
        /*001a*/ 	.short	0x0000


	//----- nvinfo : EIATTR_MAXREG_COUNT
	.align		4
        /*001c*/ 	.byte	0x03, 0x1b
        /*001e*/ 	.short	0x00ff


	//----- nvinfo : EIATTR_NUM_BARRIERS
	.align		4
        /*0020*/ 	.byte	0x02, 0x4c
        /*0022*/ 	.byte	0x01
	.zero		1


	//----- nvinfo : EIATTR_MERCURY_ISA_VERSION
	.align		4
        /*0024*/ 	.byte	0x03, 0x5f
        /*0026*/ 	.short	0x0101


	//----- nvinfo : EIATTR_COOP_GROUP_MASK_REGIDS
	.align		4
        /*0028*/ 	.byte	0x04, 0x29
        /*002a*/ 	.short	(.L_2599 - .L_2598)


	//   ....[0]....
.L_2598:
        /*002c*/ 	.word	0xffffffff


	//   ....[1]....
        /*0030*/ 	.word	0xffffffff


	//   ....[2]....
        /*0034*/ 	.word	0xffffffff


	//   ....[3]....
        /*0038*/ 	.word	0xffffffff


	//   ....[4]....
        /*003c*/ 	.word	0xffffffff


	//   ....[5]....
        /*0040*/ 	.word	0xffffffff


	//   ....[6]....
        /*0044*/ 	.word	0xffffffff


	//   ....[7]....
        /*0048*/ 	.word	0xffffffff


	//   ....[8]....
        /*004c*/ 	.word	0xffffffff


	//   ....[9]....
        /*0050*/ 	.word	0xffffffff


	//----- nvinfo : EIATTR_COOP_GROUP_INSTR_OFFSETS
	.align		4
.L_2599:
        /*0054*/ 	.byte	0x04, 0x28
        /*0056*/ 	.short	(.L_2601 - .L_2600)


	//   ....[0]....
.L_2600:
        /*0058*/ 	.word	0x00001ec0


	//   ....[1]....
        /*005c*/ 	.word	0x00001ee0


	//   ....[2]....
        /*0060*/ 	.word	0x00001f20


	//   ....[3]....
        /*0064*/ 	.word	0x00001f30


	//   ....[4]....
        /*0068*/ 	.word	0x00001f70


	//   ....[5]....
        /*006c*/ 	.word	0x00001f80


	//   ....[6]....
        /*0070*/ 	.word	0x00001fb0


	//   ....[7]....
        /*0074*/ 	.word	0x00001fc0


	//   ....[8]....
        /*0078*/ 	.word	0x00001ff0


	//   ....[9]....
        /*007c*/ 	.word	0x00002000


	//----- nvinfo : EIATTR_VRC_CTA_INIT_COUNT
	.align		4
.L_2601:
        /*0080*/ 	.byte	0x02, 0x4a
	.zero		1
	.zero		1


	//----- nvinfo : EIATTR_EXIT_INSTR_OFFSETS
	.align		4
        /*0084*/ 	.byte	0x04, 0x1c
        /*0086*/ 	.short	(.L_2603 - .L_2602)


	//   ....[0]....
.L_2602:
        /*0088*/ 	.word	0x00008ab0


	//   ....[1]....
        /*008c*/ 	.word	0x00008b30


	//----- nvinfo : EIATTR_MAX_THREADS
	.align		4
.L_2603:
        /*0090*/ 	.byte	0x04, 0x05
        /*0092*/ 	.short	(.L_2605 - .L_2604)
.L_2604:
        /*0094*/ 	.word	0x00000080
        /*0098*/ 	.word	0x00000001
        /*009c*/ 	.word	0x00000001


	//----- nvinfo : EIATTR_CRS_STACK_SIZE
	.align		4
.L_2605:
        /*00a0*/ 	.byte	0x04, 0x1e
        /*00a2*/ 	.short	(.L_2607 - .L_2606)
.L_2606:
        /*00a4*/ 	.word	0x00000000


	//----- nvinfo : EIATTR_CBANK_PARAM_SIZE
	.align		4
.L_2607:
        /*00a8*/ 	.byte	0x03, 0x19
        /*00aa*/ 	.short	0x0128


	//----- nvinfo : EIATTR_PARAM_CBANK
	.align		4
        /*00ac*/ 	.byte	0x04, 0x0a
        /*00ae*/ 	.short	(.L_2609 - .L_2608)
	.align		4
.L_2608:
        /*00b0*/ 	.word	index@(.nv.constant0._ZN10layer_norm31ln_parallel_residual_bwd_kernelINS_13Kernel_traitsI6__halfffffjLj3072ELj1ELj1ELj4ELj16ENS_18Kernel_traits_baseILj3072ES2_ffffjLj128EEEEELb1ELb1ELb0EEEvNS_9BwdParamsE)
        /*00b4*/ 	.short	0x0380
        /*00b6*/ 	.short	0x0128


	//----- nvinfo : EIATTR_SW_WAR
	.align		4
.L_2609:
        /*00b8*/ 	.byte	0x04, 0x36
        /*00ba*/ 	.short	(.L_2611 - .L_2610)
.L_2610:
        /*00bc*/ 	.word	0x00000008
.L_2611:


//--------------------- .nv.info._ZN10layer_norm22ln_bwd_finalize_kernelINS_22Kernel_traits_finalizeILj3072E6__halfffffjLb0ELj1024ELj4ENS_18Kernel_traits_baseILj3072ES2_ffffjLj1024EEEEELb0ELb1EEEvNS_9BwdParamsE --------------------------
	.section	.nv.info._ZN10layer_norm22ln_bwd_finalize_kernelINS_22Kernel_traits_finalizeILj3072E6__halfffffjLb0ELj1024ELj4ENS_18Kernel_traits_baseILj3072ES2_ffffjLj1024EEEEELb0ELb1EEEvNS_9BwdParamsE,"",@"SHT_CUDA_INFO"
	.sectionflags	@""
	.align	4


	//----- nvinfo : EIATTR_CUDA_API_VERSION
	.align		4
        /*0000*/ 	.byte	0x04, 0x37
        /*0002*/ 	.short	(.L_2613 - .L_2612)
.L_2612:
        /*0004*/ 	.word	0x00000082


	//----- nvinfo : EIATTR_KPARAM_INFO
	.align		4
.L_2613:
        /*0008*/ 	.byte	0x04, 0x17
        /*000a*/ 	.short	(.L_2615 - .L_2614)
.L_2614:
        /*000c*/ 	.word	0x00000000
        /*0010*/ 	.short	0x0000
        /*0012*/ 	.short	0x0000
        /*0014*/ 	.byte	0x00, 0xf0, 0xa1, 0x04


	//----- nvinfo : EIATTR_SPARSE_MMA_MASK
	.align		4
.L_2615:
        /*0018*/ 	.byte	0x03, 0x50
        /*001a*/ 	.short	0x0000


	//----- nvinfo : EIATTR_MAXREG_COUNT
	.align		4
        /*001c*/ 	.byte	0x03, 0x1b
        /*001e*/ 	.short	0x0040


	//----- nvinfo : EIATTR_NUM_BARRIERS
	.align		4
        /*0020*/ 	.byte	0x02, 0x4c
        /*0022*/ 	.byte	0x01
	.zero		1


	//----- nvinfo : EIATTR_MERCURY_ISA_VERSION
	.align		4
        /*0024*/ 	.byte	0x03, 0x5f
        /*0026*/ 	.short	0x0101


	//----- nvinfo : EIATTR_COOP_GROUP_MASK_REGIDS
	.align		4
        /*0028*/ 	.byte	0x04, 0x29
        /*002a*/ 	.short	(.L_2617 - .L_2616)


	//   ....[0]....
.L_2616:
        /*002c*/ 	.word	0xffffffff


	//   ....[1]....
        /*0030*/ 	.word	0xffffffff


	//   ....[2]....
        /*0034*/ 	.word	0xffffffff


	//   ....[3]....
        /*0038*/ 	.word	0xffffffff


	//   ....[4]....
        /*003c*/ 	.word	0xffffffff


	//   ....[5]....
        /*0040*/ 	.word	0xffffffff


	//   ....[6]....
        /*0044*/ 	.word	0xffffffff


	//   ....[7]....
        /*0048*/ 	.word	0xffffffff


	//   ....[8]....
        /*004c*/ 	.word	0xffffffff


	//   ....[9]....
        /*0050*/ 	.word	0xffffffff


	//----- nvinfo : EIATTR_COOP_GROUP_INSTR_OFFSETS
	.align		4
.L_2617:
        /*0054*/ 	.byte	0x04, 0x28
        /*0056*/ 	.short	(.L_2619 - .L_2618)


	//   ....[0]....
.L_2618:
        /*0058*/ 	.word	0x00001630


	//   ....[1]....
        /*005c*/ 	.word	0x00001640


	//   ....[2]....
        /*0060*/ 	.word	0x00001670


	//   ....[3]....
        /*0064*/ 	.word	0x00001680


	//   ....[4]....
        /*0068*/ 	.word	0x000016b0


	//   ....[5]....
        /*006c*/ 	.word	0x000016d0


	//   ....[6]....
        /*0070*/ 	.word	0x00001700


	//   ....[7]....
        /*0074*/ 	.word	0x00001710


	//   ....[8]....
        /*0078*/ 	.word	0x00001740


	//   ....[9]....
        /*007c*/ 	.word	0x00001750


	//----- nvinfo : EIATTR_VRC_CTA_INIT_COUNT
	.align		4
.L_2619:
        /*0080*/ 	.byte	0x02, 0x4a
	.zero		1
	.zero		1


	//----- nvinfo : EIATTR_EXIT_INSTR_OFFSETS
	.align		4
        /*0084*/ 	.byte	0x04, 0x1c
        /*0086*/ 	.short	(.L_2621 - .L_2620)


	//   ....[0]....
.L_2620:
        /*0088*/ 	.word	0x00000070


	//   ....[1]....
        /*008c*/ 	.word	0x000017b0


	//   ....[2]....
        /*0090*/ 	.word	0x00001880


	//----- nvinfo : EIATTR_MAX_THREADS
	.align		4
.L_2621:
        /*0094*/ 	.byte	0x04, 0x05
        /*0096*/ 	.short	(.L_2623 - .L_2622)
.L_2622:
        /*0098*/ 	.word	0x00000400
        /*009c*/ 	.word	0x00000001
        /*00a0*/ 	.word	0x00000001


	//----- nvinfo : EIATTR_CRS_STACK_SIZE
	.align		4
.L_2623:
        /*00a4*/ 	.byte	0x04, 0x1e
        /*00a6*/ 	.short	(.L_2625 - .L_2624)
.L_2624:
        /*00a8*/ 	.word	0x00000000


	//----- nvinfo : EIATTR_CBANK_PARAM_SIZE
	.align		4
.L_2625:
        /*00ac*/ 	.byte	0x03, 0x19
        /*00ae*/ 	.short	0x0128


	//----- nvinfo : EIATTR_PARAM_CBANK
	.align		4
        /*00b0*/ 	.byte	0x04, 0x0a
        /*00b2*/ 	.short	(.L_2627 - .L_2626)
	.align		4
.L_2626:
        /*00b4*/ 	.word	index@(.nv.constant0._ZN10layer_norm22ln_bwd_finalize_kernelINS_22Kernel_traits_finalizeILj3072E6__halfffffjLb0ELj1024ELj4ENS_18Kernel_traits_baseILj3072ES2_ffffjLj1024EEEEELb0ELb1EEEvNS_9BwdParamsE)
        /*00b8*/ 	.short	0x0380
        /*00ba*/ 	.short	0x0128


	//----- nvinfo : EIATTR_SW_WAR
	.align		4
.L_2627:
        /*00bc*/ 	.byte	0x04, 0x36
        /*00be*/ 	.short	(.L_2629 - .L_2628)
.L_2628:
        /*00c0*/ 	.word	0x00000008
.L_2629:


//--------------------- .nv.info._ZN10layer_norm40ln_parallel_residual_bwd_finalize_kernelINS_22Kernel_traits_finalizeILj3072E6__halfffffjLb0ELj1024ELj4ENS_18Kernel_traits_baseILj3072ES2_ffffjLj1024EEEEELb1EEEvNS_9BwdParamsE --------------------------
	.section	.nv.info._ZN10layer_norm40ln_parallel_residual_bwd_finalize_kernelINS_22Kernel_traits_finalizeILj3072E6__halfffffjLb0ELj1024ELj4ENS_18Kernel_traits_baseILj3072ES2_ffffjLj1024EEEEELb1EEEvNS_9BwdParamsE,"",@"SHT_CUDA_INFO"
	.sectionflags	@""
	.align	4


	//----- nvinfo : EIATTR_CUDA_API_VERSION
	.align		4
        /*0000*/ 	.byte	0x04, 0x37
        /*0002*/ 	.short	(.L_2631 - .L_2630)
.L_2630:
        /*0004*/ 	.word	0x00000082


	//----- nvinfo : EIATTR_KPARAM_INFO
	.align		4
.L_2631:
        /*0008*/ 	.byte	0x04, 0x17
        /*000a*/ 	.short	(.L_2633 - .L_2632)
.L_2632:
        /*000c*/ 	.word	0x00000000
        /*0010*/ 	.short	0x0000
        /*0012*/ 	.short	0x0000
        /*0014*/ 	.byte	0x00, 0xf0, 0xa1, 0x04


	//----- nvinfo : EIATTR_SPARSE_MMA_MASK
	.align		4
.L_2633:
        /*0018*/ 	.byte	0x03, 0x50
        /*001a*/ 	.short	0x0000


	//----- nvinfo : EIATTR_MAXREG_COUNT
	.align		4
        /*001c*/ 	.byte	0x03, 0x1b
        /*001e*/ 	.short	0x0040


	//----- nvinfo : EIATTR_NUM_BARRIERS
	.align		4
        /*0020*/ 	.byte	0x02, 0x4c
        /*0022*/ 	.byte	0x01
	.zero		1


	//----- nvinfo : EIATTR_MERCURY_ISA_VERSION
	.align		4
        /*0024*/ 	.byte	0x03, 0x5f
        /*0026*/ 	.short	0x0101


	//----- nvinfo : EIATTR_COOP_GROUP_MASK_REGIDS
	.align		4
        /*0028*/ 	.byte	0x04, 0x29
        /*002a*/ 	.short	(.L_2635 - .L_2634)


	//   ....[0]....
.L_2634:
        /*002c*/ 	.word	0xffffffff


	//   ....[1]....
        /*0030*/ 	.word	0xffffffff


	//   ....[2]....
        /*0034*/ 	.word	0xffffffff


	//   ....[3]....
        /*0038*/ 	.word	0xffffffff


	//   ....[4]....
        /*003c*/ 	.word	0xffffffff


	//   ....[5]....
        /*0040*/ 	.word	0xffffffff


	//   ....[6]....
        /*0044*/ 	.word	0xffffffff


	//   ....[7]....
        /*0048*/ 	.word	0xffffffff


	//   ....[8]....
        /*004c*/ 	.word	0xffffffff


	//   ....[9]....
        /*0050*/ 	.word	0xffffffff


	//   ....[10]....
        /*0054*/ 	.word	0xffffffff


	//   ....[11]....
        /*0058*/ 	.word	0xffffffff


	//   ....[12]....
        /*005c*/ 	.word	0xffffffff


	//   ....[13]....
        /*0060*/ 	.word	0xffffffff


	//   ....[14]....
        /*0064*/ 	.word	0xffffffff


	//   ....[15]....
        /*0068*/ 	.word	0xffffffff


	//   ....[16]....
        /*006c*/ 	.word	0xffffffff


	//   ....[17]....
        /*0070*/ 	.word	0xffffffff


	//   ....[18]....
        /*0074*/ 	.word	0xffffffff


	//   ....[19]....
        /*0078*/ 	.word	0xffffffff


	//----- nvinfo : EIATTR_COOP_GROUP_INSTR_OFFSETS
	.align		4
.L_2635:
        /*007c*/ 	.byte	0x04, 0x28
        /*007e*/ 	.short	(.L_2637 - .L_2636)


	//   ....[0]....
.L_2636:
        /*0080*/ 	.word	0x00001410


	//   ....[1]....
        /*0084*/ 	.word	0x00001420


	//   ....[2]....
        /*0088*/ 	.word	0x00001430


	//   ....[3]....
        /*008c*/ 	.word	0x00001440


	//   ....[4]....
        /*0090*/ 	.word	0x00001480


	//   ....[5]....
        /*0094*/ 	.word	0x000014a0


	//   ....[6]....
        /*0098*/ 	.word	0x000014b0


	//   ....[7]....
        /*009c*/ 	.word	0x000014c0


	//   ....[8]....
        /*00a0*/ 	.word	0x000014f0


	//   ....[9]....
        /*00a4*/ 	.word	0x00001520


	//   ....[10]....
        /*00a8*/ 	.word	0x00001530


	//   ....[11]....
        /*00ac*/ 	.word	0x00001540


	//   ....[12]....
        /*00b0*/ 	.word	0x00001560


	//   ....[13]....
        /*00b4*/ 	.word	0x00001590


	//   ....[14]....
        /*00b8*/ 	.word	0x000015b0


	//   ....[15]....
        /*00bc*/ 	.word	0x000015c0


	//   ....[16]....
        /*00c0*/ 	.word	0x000015e0


	//   ....[17]....
        /*00c4*/ 	.word	0x00001610


	//   ....[18]....
        /*00c8*/ 	.word	0x00001630


	//   ....[19]....
        /*00cc*/ 	.word	0x00001640


	//----- nvinfo : EIATTR_VRC_CTA_INIT_COUNT
	.align		4
.L_2637:
        /*00d0*/ 	.byte	0x02, 0x4a
	.zero		1
	.zero		1


	//----- nvinfo : EIATTR_EXIT_INSTR_OFFSETS
	.align		4
        /*00d4*/ 	.byte	0x04, 0x1c
        /*00d6*/ 	.short	(.L_2639 - .L_2638)


	//   ....[0]....
.L_2638:
        /*00d8*/ 	.word	0x00000060


	//   ....[1]....
        /*00dc*/ 	.word	0x000016e0


	//   ....[2]....
        /*00e0*/ 	.word	0x00001850


	//----- nvinfo : EIATTR_MAX_THREADS
	.align		4
.L_2639:
        /*00e4*/ 	.byte	0x04, 0x05
        /*00e6*/ 	.short	(.L_2641 - .L_2640)
.L_2640:
        /*00e8*/ 	.word	0x00000400
        /*00ec*/ 	.word	0x00000001
        /*00f0*/ 	.word	0x00000001


	//----- nvinfo : EIATTR_CRS_STACK_SIZE
	.align		4
.L_2641:
        /*00f4*/ 	.byte	0x04, 0x1e
        /*00f6*/ 	.short	(.L_2643 - .L_2642)
.L_2642:
        /*00f8*/ 	.word	0x00000000


	//----- nvinfo : EIATTR_CBANK_PARAM_SIZE
	.align		4
.L_2643:
        /*00fc*/ 	.byte	0x03, 0x19
        /*00fe*/ 	.short	0x0128


	//----- nvinfo : EIATTR_PARAM_CBANK
	.align		4
        /*0100*/ 	.byte	0x04, 0x0a
        /*0102*/ 	.short	(.L_2645 - .L_2644)
	.align		4
.L_2644:
        /*0104*/ 	.word	index@(.nv.constant0._ZN10layer_norm40ln_parallel_residual_bwd_finalize_kernelINS_22Kernel_traits_finalizeILj3072E6__halfffffjLb0ELj1024ELj4ENS_18Kernel_traits_baseILj3072ES2_ffffjLj1024EEEEELb1EEEvNS_9BwdParamsE)
        /*0108*/ 	.short	0x0380
        /*010a*/ 	.short	0x0128


	//----- nvinfo : EIATTR_SW_WAR
	.align		4
.L_2645:
        /*010c*/ 	.byte	0x04, 0x36
        /*010e*/ 	.short	(.L_2647 - .L_2646)
.L_2646:
        /*0110*/ 	.word	0x00000008
.L_2647:


//--------------------- .nv.info._ZN10layer_norm31ln_parallel_residual_bwd_kernelINS_13Kernel_traitsI6__halfffffjLj3072ELj1ELj1ELj4ELj16ENS_18Kernel_traits_baseILj3072ES2_ffffjLj128EEEEELb1ELb1ELb1EEEvNS_9BwdParamsE --------------------------
	.section	.nv.info._ZN10layer_norm31ln_parallel_residual_bwd_kernelINS_13Kernel_traitsI6__halfffffjLj3072ELj1ELj1ELj4ELj16ENS_18Kernel_traits_baseILj3072ES2_ffffjLj128EEEEELb1ELb1ELb1EEEvNS_9BwdParamsE,"",@"SHT_CUDA_INFO"
	.sectionflags	@""
	.align	4


	//----- nvinfo : EIATTR_CUDA_API_VERSION
	.align		4
        /*0000*/ 	.byte	0x04, 0x37
        /*0002*/ 	.short	(.L_2649 - .L_2648)
.L_2648:
        /*0004*/ 	.word	0x00000082


	//----- nvinfo : EIATTR_KPARAM_INFO
	.align		4
.L_2649:
        /*0008*/ 	.byte	0x04, 0x17
        /*000a*/ 	.short	(.L_2651 - .L_2650)
.L_2650:
        /*000c*/ 	.word	0x00000000
        /*0010*/ 	.short	0x0000
        /*0012*/ 	.short	0x0000
        /*0014*/ 	.byte	0x00, 0xf0, 0xa1, 0x04


	//----- nvinfo : EIATTR_SPARSE_MMA_MASK
	.align		4
.L_2651:
        /*0018*/ 	.byte	0x03, 0x50
        /*001a*/ 	.short	0x0000


	//----- nvinfo : EIATTR_MAXREG_COUNT
	.align		4
        /*001c*/ 	.byte	0x03, 0x1b
        /*001e*/ 	.short	0x00ff


	//----- nvinfo : EIATTR_NUM_BARRIERS
	.align		4
        /*0020*/ 	.byte	0x02, 0x4c
        /*0022*/ 	.byte	0x01
	.zero		1


	//----- nvinfo : EIATTR_MERCURY_ISA_VERSION
	.align		4
        /*0024*/ 	.byte	0x03, 0x5f
        /*0026*/ 	.short	0x0101


	//----- nvinfo : EIATTR_COOP_GROUP_MASK_REGIDS
	.align		4
        /*0028*/ 	.byte	0x04, 0x29
        /*002a*/ 	.short	(.L_2653 - .L_2652)


	//   ....[0]....
.L_2652:
        /*002c*/ 	.word	0xffffffff


	//   ....[1]....
        /*0030*/ 	.word	0xffffffff


	//   ....[2]....
        /*0034*/ 	.word	0xffffffff


	//   ....[3]....
        /*0038*/ 	.word	0xffffffff


	//   ....[4]....
        /*003c*/ 	.word	0xffffffff


	//   ....[5]....
        /*0040*/ 	.word	0xffffffff


	//   ....[6]....
        /*0044*/ 	.word	0xffffffff


	//   ....[7]....
        /*0048*/ 	.word	0xffffffff


	//   ....[8]....
        /*004c*/ 	.word	0xffffffff


	//   ....[9]....
        /*0050*/ 	.word	0xffffffff


	//----- nvinfo : EIATTR_COOP_GROUP_INSTR_OFFSETS
	.align		4
.L_2653:
        /*0054*/ 	.byte	0x04, 0x28
        /*0056*/ 	.short	(.L_2655 - .L_2654)


	//   ....[0]....
.L_2654:
        /*0058*/ 	.word	0x00001500


	//   ....[1]....
        /*005c*/ 	.word	0x00001510


	//   ....[2]....
        /*0060*/ 	.word	0x00001540


	//   ....[3]....
        /*0064*/ 	.word	0x00001550


	//   ....[4]....
        /*0068*/ 	.word	0x00001580


	//   ....[5]....
        /*006c*/ 	.word	0x00001590


	//   ....[6]....
        /*0070*/ 	.word	0x000015d0


	//   ....[7]....
        /*0074*/ 	.word	0x000015e0


	//   ....[8]....
        /*0078*/ 	.word	0x00001610


	//   ....[9]....
        /*007c*/ 	.word	0x00001620


	//----- nvinfo : EIATTR_VRC_CTA_INIT_COUNT
	.align		4
.L_2655:
        /*0080*/ 	.byte	0x02, 0x4a
	.zero		1
	.zero		1


	//----- nvinfo : EIATTR_EXIT_INSTR_OFFSETS
	.align		4
        /*0084*/ 	.byte	0x04, 0x1c
        /*0086*/ 	.short	(.L_2657 - .L_2656)


	//   ....[0]....
.L_2656:
        /*0088*/ 	.word	0x00007dc0


	//----- nvinfo : EIATTR_MAX_THREADS
	.align		4
.L_2657:
        /*008c*/ 	.byte	0x04, 0x05
        /*008e*/ 	.short	(.L_2659 - .L_2658)
.L_2658:
        /*0090*/ 	.word	0x00000080
        /*0094*/ 	.word	0x00000001
        /*0098*/ 	.word	0x00000001


	//----- nvinfo : EIATTR_CRS_STACK_SIZE
	.align		4
.L_2659:
        /*009c*/ 	.byte	0x04, 0x1e
        /*009e*/ 	.short	(.L_2661 - .L_2660)
.L_2660:
        /*00a0*/ 	.word	0x00000000


	//----- nvinfo : EIATTR_CBANK_PARAM_SIZE
	.align		4
.L_2661:
        /*00a4*/ 	.byte	0x03, 0x19
        /*00a6*/ 	.short	0x0128


	//----- nvinfo : EIATTR_PARAM_CBANK
	.align		4
        /*00a8*/ 	.byte	0x04, 0x0a
        /*00aa*/ 	.short	(.L_2663 - .L_2662)
	.align		4
.L_2662:
        /*00ac*/ 	.word	index@(.nv.constant0._ZN10layer_norm31ln_parallel_residual_bwd_kernelINS_13Kernel_traitsI6__halfffffjLj3072ELj1ELj1ELj4ELj16ENS_18Kernel_traits_baseILj3072ES2_ffffjLj128EEEEELb1ELb1ELb1EEEvNS_9BwdParamsE)
        /*00b0*/ 	.short	0x0380
        /*00b2*/ 	.short	0x0128


	//----- nvinfo : EIATTR_SW_WAR
	.align		4
.L_2663:
        /*00b4*/ 	.byte	0x04, 0x36
        /*00b6*/ 	.short	(.L_2665 - .L_2664)
.L_2664:
        /*00b8*/ 	.word	0x00000008
.L_2665:


//--------------------- .nv.info._ZN10layer_norm31ln_parallel_residual_bwd_kernelINS_13Kernel_traitsIfffffjLj3072ELj1ELj1ELj4ELj16ENS_18Kernel_traits_baseILj3072EfffffjLj128EEEEELb0ELb0ELb0EEEvNS_9BwdParamsE --------------------------
	.section	.nv.info._ZN10layer_norm31ln_parallel_residual_bwd_kernelINS_13Kernel_traitsIfffffjLj3072ELj1ELj1ELj4ELj16ENS_18Kernel_traits_baseILj3072EfffffjLj128EEEEELb0ELb0ELb0EEEvNS_9BwdParamsE,"",@"SHT_CUDA_INFO"
	.sectionflags	@""
	.align	4


	//----- nvinfo : EIATTR_CUDA_API_VERSION
	.align		4
        /*0000*/ 	.byte	0x04, 0x37
        /*0002*/ 	.short	(.L_2667 - .L_2666)
.L_2666:
        /*0004*/ 	.word	0x00000082


	//----- nvinfo : EIATTR_KPARAM_INFO
	.align		4
.L_2667:
        /*0008*/ 	.byte	0x04, 0x17
        /*000a*/ 	.short	(.L_2669 - .L_2668)
.L_2668:
        /*000c*/ 	.word	0x00000000
        /*0010*/ 	.short	0x0000
        /*0012*/ 	.short	0x0000
        /*0014*/ 	.byte	0x00, 0xf0, 0xa1, 0x04


	//----- nvinfo : EIATTR_SPARSE_MMA_MASK
	.align		4
.L_2669:
        /*0018*/ 	.byte	0x03, 0x50
        /*001a*/ 	.short	0x0000


	//----- nvinfo : EIATTR_MAXREG_COUNT
	.align		4
        /*001c*/ 	.byte	0x03, 0x1b
        /*001e*/ 	.short	0x00ff


	//----- nvinfo : EIATTR_NUM_BARRIERS
	.align		4
        /*0020*/ 	.byte	0x02, 0x4c
        /*0022*/ 	.byte	0x01
	.zero		1


	//----- nvinfo : EIATTR_MERCURY_ISA_VERSION
	.align		4
        /*0024*/ 	.byte	0x03, 0x5f
        /*0026*/ 	.short	0x0101


	//----- nvinfo : EIATTR_COOP_GROUP_MASK_REGIDS
	.align		4
        /*0028*/ 	.byte	0x04, 0x29
        /*002a*/ 	.short	(.L_2671 - .L_2670)


	//   ....[0]....
.L_2670:
        /*002c*/ 	.word	0xffffffff


	//   ....[1]....
        /*0030*/ 	.word	0xffffffff


	//   ....[2]....
        /*0034*/ 	.word	0xffffffff


	//   ....[3]....
        /*0038*/ 	.word	0xffffffff


	//   ....[4]....
        /*003c*/ 	.word	0xffffffff


	//   ....[5]....
        /*0040*/ 	.word	0xffffffff


	//   ....[6]....
        /*0044*/ 	.word	0xffffffff


	//   ....[7]....
        /*0048*/ 	.word	0xffffffff


	//   ....[8]....
        /*004c*/ 	.word	0xffffffff


	//   ....[9]....
        /*0050*/ 	.word	0xffffffff


	//----- nvinfo : EIATTR_COOP_GROUP_INSTR_OFFSETS
	.align		4
.L_2671:
        /*0054*/ 	.byte	0x04, 0x28
        /*0056*/ 	.short	(.L_2673 - .L_2672)


	//   ....[0]....
.L_2672:
        /*0058*/ 	.word	0x000021b0


	//   ....[1]....
        /*005c*/ 	.word	0x000021d0


	//   ....[2]....
        /*0060*/ 	.word	0x00002210


	//   ....[3]....
        /*0064*/ 	.word	0x00002220


	//   ....[4]....
        /*0068*/ 	.word	0x00002260


	//   ....[5]....
        /*006c*/ 	.word	0x00002270


	//   ....[6]....
        /*0070*/ 	.word	0x000022a0


	//   ....[7]....
        /*0074*/ 	.word	0x000022b0


	//   ....[8]....
        /*0078*/ 	.word	0x000022e0


	//   ....[9]....
        /*007c*/ 	.word	0x000022f0


	//----- nvinfo : EIATTR_VRC_CTA_INIT_COUNT
	.align		4
.L_2673:
        /*0080*/ 	.byte	0x02, 0x4a
	.zero		1
	.zero		1


	//----- nvinfo : EIATTR_EXIT_INSTR_OFFSETS
	.align		4
        /*0084*/ 	.byte	0x04, 0x1c
        /*0086*/ 	.short	(.L_2675 - .L_2674)


	//   ....[0]....
.L_2674:
        /*0088*/ 	.word	0x00006bf0


	//   ....[1]....
        /*008c*/ 	.word	0x00006cc0


	//----- nvinfo : EIATTR_MAX_THREADS
	.align		4
.L_2675:
        /*0090*/ 	.byte	0x04, 0x05
        /*0092*/ 	.short	(.L_2677 - .L_2676)
.L_2676:
        /*0094*/ 	.word	0x00000080
        /*0098*/ 	.word	0x00000001
        /*009c*/ 	.word	0x00000001


	//----- nvinfo : EIATTR_CRS_STACK_SIZE
	.align		4
.L_2677:
        /*00a0*/ 	.byte	0x04, 0x1e
        /*00a2*/ 	.short	(.L_2679 - .L_2678)
.L_2678:
        /*00a4*/ 	.word	0x00000000


	//----- nvinfo : EIATTR_CBANK_PARAM_SIZE
	.align		4
.L_2679:
        /*00a8*/ 	.byte	0x03, 0x19
        /*00aa*/ 	.short	0x0128


	//----- nvinfo : EIATTR_PARAM_CBANK
	.align		4
        /*00ac*/ 	.byte	0x04, 0x0a
        /*00ae*/ 	.short	(.L_2681 - .L_2680)
	.align		4
.L_2680:
        /*00b0*/ 	.word	index@(.nv.constant0._ZN10layer_norm31ln_parallel_residual_bwd_kernelINS_13Kernel_traitsIfffffjLj3072ELj1ELj1ELj4ELj16ENS_18Kernel_traits_baseILj3072EfffffjLj128EEEEELb0ELb0ELb0EEEvNS_9BwdParamsE)
        /*00b4*/ 	.short	0x0380
        /*00b6*/ 	.short	0x0128


	//----- nvinfo : EIATTR_SW_WAR
	.align		4
.L_2681:
        /*00b8*/ 	.byte	0x04, 0x36
        /*00ba*/ 	.short	(.L_2683 - .L_2682)
.L_2682:
        /*00bc*/ 	.word	0x00000008
.L_2683:


//--------------------- .nv.info._ZN10layer_norm31ln_parallel_residual_bwd_kernelINS_13Kernel_traitsIfffffjLj3072ELj1ELj1ELj4ELj16ENS_18Kernel_traits_baseILj3072EfffffjLj128EEEEELb0ELb0ELb1EEEvNS_9BwdParamsE --------------------------
	.section	.nv.info._ZN10layer_norm31ln_parallel_residual_bwd_kernelINS_13Kernel_traitsIfffffjLj3072ELj1ELj1ELj4ELj16ENS_18Kernel_traits_baseILj3072EfffffjLj128EEEEELb0ELb0ELb1EEEvNS_9BwdParamsE,"",@"SHT_CUDA_INFO"
	.sectionflags	@""
	.align	4


	//----- nvinfo : EIATTR_CUDA_API_VERSION
	.align		4
        /*0000*/ 	.byte	0x04, 0x37
        /*0002*/ 	.short	(.L_2685 - .L_2684)
.L_2684:
        /*0004*/ 	.word	0x00000082


	//----- nvinfo : EIATTR_KPARAM_INFO
	.align		4
.L_2685:
        /*0008*/ 	.byte	0x04, 0x17
        /*000a*/ 	.short	(.L_2687 - .L_2686)
.L_2686:
        /*000c*/ 	.word	0x00000000
        /*0010*/ 	.short	0x0000
        /*0012*/ 	.short	0x0000
        /*0014*/ 	.byte	0x00, 0xf0, 0xa1, 0x04


	//----- nvinfo : EIATTR_SPARSE_MMA_MASK
	.align		4
.L_2687:
        /*0018*/ 	.byte	0x03, 0x50
        /*001a*/ 	.short	0x0000


	//----- nvinfo : EIATTR_MAXREG_COUNT
	.align		4
        /*001c*/ 	.byte	0x03, 0x1b
        /*001e*/ 	.short	0x00ff


	//----- nvinfo : EIATTR_NUM_BARRIERS
	.align		4
        /*0020*/ 	.byte	0x02, 0x4c
        /*0022*/ 	.byte	0x01
	.zero		1


	//----- nvinfo : EIATTR_MERCURY_ISA_VERSION
	.align		4
        /*0024*/ 	.byte	0x03, 0x5f
        /*0026*/ 	.short	0x0101


	//----- nvinfo : EIATTR_COOP_GROUP_MASK_REGIDS
	.align		4
        /*0028*/ 	.byte	0x04, 0x29
        /*002a*/ 	.short	(.L_2689 - .L_2688)


	//   ....[0]....
.L_2688:
        /*002c*/ 	.word	0xffffffff


	//   ....[1]....
        /*0030*/ 	.word	0xffffffff


	//   ....[2]....
        /*0034*/ 	.word	0xffffffff


	//   ....[3]....
        /*0038*/ 	.word	0xffffffff


	//   ....[4]....
        /*003c*/ 	.word	0xffffffff


	//   ....[5]....
        /*0040*/ 	.word	0xffffffff


	//   ....[6]....
        /*0044*/ 	.word	0xffffffff


	//   ....[7]....
        /*0048*/ 	.word	0xffffffff


	//   ....[8]....
        /*004c*/ 	.word	0xffffffff


	//   ....[9]....
        /*0050*/ 	.word	0xffffffff


	//----- nvinfo : EIATTR_COOP_GROUP_INSTR_OFFSETS
	.align		4
.L_2689:
        /*0054*/ 	.byte	0x04, 0x28
        /*0056*/ 	.short	(.L_2691 - .L_2690)


	//   ....[0]....
.L_2690:
        /*0058*/ 	.word	0x000019b0


	//   ....[1]....
        /*005c*/ 	.word	0x00001a60


	//   ....[2]....
        /*0060*/ 	.word	0x00001a70


	//   ....[3]....
        /*0064*/ 	.word	0x00001aa0


	//   ....[4]....
        /*0068*/ 	.word	0x00001ab0


	//   ....[5]....
        /*006c*/ 	.word	0x00001ae0


	//   ....[6]....
        /*0070*/ 	.word	0x00001b10


	//   ....[7]....
        /*0074*/ 	.word	0x00001b20


	//   ....[8]....
        /*0078*/ 	.word	0x00001b70


	//   ....[9]....
        /*007c*/ 	.word	0x00001b80


	//----- nvinfo : EIATTR_VRC_CTA_INIT_COUNT
	.align		4
.L_2691:
        /*0080*/ 	.byte	0x02, 0x4a
	.zero		1
	.zero		1


	//----- nvinfo : EIATTR_EXIT_INSTR_OFFSETS
	.align		4
        /*0084*/ 	.byte	0x04, 0x1c
        /*0086*/ 	.short	(.L_2693 - .L_2692)


	//   ....[0]....
.L_2692:
        /*0088*/ 	.word	0x000061f0


	//----- nvinfo : EIATTR_MAX_THREADS
	.align		4
.L_2693:
        /*008c*/ 	.byte	0x04, 0x05
        /*008e*/ 	.short	(.L_2695 - .L_2694)
.L_2694:
        /*0090*/ 	.word	0x00000080
        /*0094*/ 	.word	0x00000001
        /*0098*/ 	.word	0x00000001


	//----- nvinfo : EIATTR_CRS_STACK_SIZE
	.align		4
.L_2695:
        /*009c*/ 	.byte	0x04, 0x1e
        /*009e*/ 	.short	(.L_2697 - .L_2696)
.L_2696:
        /*00a0*/ 	.word	0x00000000


	//----- nvinfo : EIATTR_CBANK_PARAM_SIZE
	.align		4
.L_2697:
        /*00a4*/ 	.byte	0x03, 0x19
        /*00a6*/ 	.short	0x0128


	//----- nvinfo : EIATTR_PARAM_CBANK
	.align		4
        /*00a8*/ 	.byte	0x04, 0x0a
        /*00aa*/ 	.short	(.L_2699 - .L_2698)
	.align		4
.L_2698:
        /*00ac*/ 	.word	index@(.nv.constant0._ZN10layer_norm31ln_parallel_residual_bwd_kernelINS_13Kernel_traitsIfffffjLj3072ELj1ELj1ELj4ELj16ENS_18Kernel_traits_baseILj3072EfffffjLj128EEEEELb0ELb0ELb1EEEvNS_9BwdParamsE)
        /*00b0*/ 	.short	0x0380
        /*00b2*/ 	.short	0x0128


	//----- nvinfo : EIATTR_SW_WAR
	.align		4
.L_2699:
        /*00b4*/ 	.byte	0x04, 0x36
        /*00b6*/ 	.short	(.L_2701 - .L_2700)
.L_2700:
        /*00b8*/ 	.word	0x00000008
.L_2701:


//--------------------- .nv.info._ZN10layer_norm31ln_parallel_residual_bwd_kernelINS_13Kernel_traitsIfffffjLj3072ELj1ELj1ELj4ELj16ENS_18Kernel_traits_baseILj3072EfffffjLj128EEEEELb0ELb1ELb0EEEvNS_9BwdParamsE --------------------------
	.section	.nv.info._ZN10layer_norm31ln_parallel_residual_bwd_kernelINS_13Kernel_traitsIfffffjLj3072ELj1ELj1ELj4ELj16ENS_18Kernel_traits_baseILj3072EfffffjLj128EEEEELb0ELb1ELb0EEEvNS_9BwdParamsE,"",@"SHT_CUDA_INFO"
	.sectionflags	@""
	.align	4


	//----- nvinfo : EIATTR_CUDA_API_VERSION
	.align		4
        /*0000*/ 	.byte	0x04, 0x37
        /*0002*/ 	.short	(.L_2703 - .L_2702)
.L_2702:
        /*0004*/ 	.word	0x00000082


	//----- nvinfo : EIATTR_KPARAM_INFO
	.align		4
.L_2703:
        /*0008*/ 	.byte	0x04, 0x17
        /*000a*/ 	.short	(.L_2705 - .L_2704)
.L_2704:
        /*000c*/ 	.word	0x00000000
        /*0010*/ 	.short	0x0000
        /*0012*/ 	.short	0x0000
        /*0014*/ 	.byte	0x00, 0xf0, 0xa1, 0x04


	//----- nvinfo : EIATTR_SPARSE_MMA_MASK
	.align		4
.L_2705:
        /*0018*/ 	.byte	0x03, 0x50
        /*001a*/ 	.short	0x0000


	//----- nvinfo : EIATTR_MAXREG_COUNT
	.align		4
        /*001c*/ 	.byte	0x03, 0x1b
        /*001e*/ 	.short	0x00ff


	//----- nvinfo : EIATTR_NUM_BARRIERS
	.align		4
        /*0020*/ 	.byte	0x02, 0x4c
        /*0022*/ 	.byte	0x01
	.zero		1


	//----- nvinfo : EIATTR_MERCURY_ISA_VERSION
	.align		4
        /*0024*/ 	.byte	0x03, 0x5f
        /*0026*/ 	.short	0x0101


	//----- nvinfo : EIATTR_COOP_GROUP_MASK_REGIDS
	.align		4
        /*0028*/ 	.byte	0x04, 0x29
        /*002a*/ 	.short	(.L_2707 - .L_2706)


	//   ....[0]....
.L_2706:
        /*002c*/ 	.word	0xffffffff


	//   ....[1]....
        /*0030*/ 	.word	0xffffffff


	//   ....[2]....
        /*0034*/ 	.word	0xffffffff


	//   ....[3]....
        /*0038*/ 	.word	0xffffffff


	//   ....[4]....
        /*003c*/ 	.word	0xffffffff


	//   ....[5]....
        /*0040*/ 	.word	0xffffffff


	//   ....[6]....
        /*0044*/ 	.word	0xffffffff


	//   ....[7]....
        /*0048*/ 	.word	0xffffffff


	//   ....[8]....
        /*004c*/ 	.word	0xffffffff


	//   ....[9]....
        /*0050*/ 	.word	0xffffffff


	//----- nvinfo : EIATTR_COOP_GROUP_INSTR_OFFSETS
	.align		4
.L_2707:
        /*0054*/ 	.byte	0x04, 0x28
        /*0056*/ 	.short	(.L_2709 - .L_2708)


	//   ....[0]....
.L_2708:
        /*0058*/ 	.word	0x000017f0


	//   ....[1]....
        /*005c*/ 	.word	0x00001810


	//   ....[2]....
        /*0060*/ 	.word	0x00001840


	//   ....[3]....
        /*0064*/ 	.word	0x00001850


	//   ....[4]....
        /*0068*/ 	.word	0x00001880


	//   ....[5]....
        /*006c*/ 	.word	0x00001890


	//   ....[6]....
        /*0070*/ 	.word	0x000018c0


	//   ....[7]....
        /*0074*/ 	.word	0x000018d0


	//   ....[8]....
        /*0078*/ 	.word	0x00001910


	//   ....[9]....
        /*007c*/ 	.word	0x00001920


	//----- nvinfo : EIATTR_VRC_CTA_INIT_COUNT
	.align		4
.L_2709:
        /*0080*/ 	.byte	0x02, 0x4a
	.zero		1
	.zero		1


	//----- nvinfo : EIATTR_EXIT_INSTR_OFFSETS
	.align		4
        /*0084*/ 	.byte	0x04, 0x1c
        /*0086*/ 	.short	(.L_2711 - .L_2710)


	//   ....[0]....
.L_2710:
        /*0088*/ 	.word	0x00005f50


	//   ....[1]....
        /*008c*/ 	.word	0x00005fd0


	//----- nvinfo : EIATTR_MAX_THREADS
	.align		4
.L_2711:
        /*0090*/ 	.byte	0x04, 0x05
        /*0092*/ 	.short	(.L_2713 - .L_2712)
.L_2712:
        /*0094*/ 	.word	0x00000080
        /*0098*/ 	.word	0x00000001
        /*009c*/ 	.word	0x00000001


	//----- nvinfo : EIATTR_CRS_STACK_SIZE
	.align		4
.L_2713:
        /*00a0*/ 	.byte	0x04, 0x1e
        /*00a2*/ 	.short	(.L_2715 - .L_2714)
.L_2714:
        /*00a4*/ 	.word	0x00000000


	//----- nvinfo : EIATTR_CBANK_PARAM_SIZE
	.align		4
.L_2715:
        /*00a8*/ 	.byte	0x03, 0x19
        /*00aa*/ 	.short	0x0128


	//----- nvinfo : EIATTR_PARAM_CBANK
	.align		4
        /*00ac*/ 	.byte	0x04, 0x0a
        /*00ae*/ 	.short	(.L_2717 - .L_2716)
	.align		4
.L_2716:
        /*00b0*/ 	.word	index@(.nv.constant0._ZN10layer_norm31ln_parallel_residual_bwd_kernelINS_13Kernel_traitsIfffffjLj3072ELj1ELj1ELj4ELj16ENS_18Kernel_traits_baseILj3072EfffffjLj128EEEEELb0ELb1ELb0EEEvNS_9BwdParamsE)
        /*00b4*/ 	.short	0x0380
        /*00b6*/ 	.short	0x0128


	//----- nvinfo : EIATTR_SW_WAR
	.align		4
.L_2717:
        /*00b8*/ 	.byte	0x04, 0x36
        /*00ba*/ 	.short	(.L_2719 - .L_2718)
.L_2718:
        /*00bc*/ 	.word	0x00000008
.L_2719:


//--------------------- .nv.info._ZN10layer_norm31ln_parallel_residual_bwd_kernelINS_13Kernel_traitsIfffffjLj3072ELj1ELj1ELj4ELj16ENS_18Kernel_traits_baseILj3072EfffffjLj128EEEEELb0ELb1ELb1EEEvNS_9BwdParamsE --------------------------
	.section	.nv.info._ZN10layer_norm31ln_parallel_residual_bwd_kernelINS_13Kernel_traitsIfffffjLj3072ELj1ELj1ELj4ELj16ENS_18Kernel_traits_baseILj3072EfffffjLj128EEEEELb0ELb1ELb1EEEvNS_9BwdParamsE,"",@"SHT_CUDA_INFO"
	.sectionflags	@""
	.align	4


	//----- nvinfo : EIATTR_CUDA_API_VERSION
	.align		4
        /*0000*/ 	.byte	0x04, 0x37
        /*0002*/ 	.short	(.L_2721 - .L_2720)
.L_2720:
        /*0004*/ 	.word	0x00000082


	//----- nvinfo : EIATTR_KPARAM_INFO
	.align		4
.L_2721:
        /*0008*/ 	.byte	0x04, 0x17
        /*000a*/ 	.short	(.L_2723 - .L_2722)
.L_2722:
        /*000c*/ 	.word	0x00000000
        /*0010*/ 	.short	0x0000
        /*0012*/ 	.short	0x0000
        /*0014*/ 	.byte	0x00, 0xf0, 0xa1, 0x04


	//----- nvinfo : EIATTR_SPARSE_MMA_MASK
	.align		4
.L_2723:
        /*0018*/ 	.byte	0x03, 0x50
        /*001a*/ 	.short	0x0000


	//----- nvinfo : EIATTR_MAXREG_COUNT
	.align		4
        /*001c*/ 	.byte	0x03, 0x1b
        /*001e*/ 	.short	0x00ff


	//----- nvinfo : EIATTR_NUM_BARRIERS
	.align		4
        /*0020*/ 	.byte	0x02, 0x4c
        /*0022*/ 	.byte	0x01
	.zero		1


	//----- nvinfo : EIATTR_MERCURY_ISA_VERSION
	.align		4
        /*0024*/ 	.byte	0x03, 0x5f
        /*0026*/ 	.short	0x0101


	//----- nvinfo : EIATTR_COOP_GROUP_MASK_REGIDS
	.align		4
        /*0028*/ 	.byte	0x04, 0x29
        /*002a*/ 	.short	(.L_2725 - .L_2724)


	//   ....[0]....
.L_2724:
        /*002c*/ 	.word	0xffffffff


	//   ....[1]....
        /*0030*/ 	.word	0xffffffff


	//   ....[2]....
        /*0034*/ 	.word	0xffffffff


	//   ....[3]....
        /*0038*/ 	.word	0xffffffff


	//   ....[4]....
        /*003c*/ 	.word	0xffffffff


	//   ....[5]....
        /*0040*/ 	.word	0xffffffff


	//   ....[6]....
        /*0044*/ 	.word	0xffffffff


	//   ....[7]....
        /*0048*/ 	.word	0xffffffff


	//   ....[8]....
        /*004c*/ 	.word	0xffffffff


	//   ....[9]....
        /*0050*/ 	.word	0xffffffff


	//----- nvinfo : EIATTR_COOP_GROUP_INSTR_OFFSETS
	.align		4
.L_2725:
        /*0054*/ 	.byte	0x04, 0x28
        /*0056*/ 	.short	(.L_2727 - .L_2726)


	//   ....[0]....
.L_2726:
        /*0058*/ 	.word	0x00000ff0


	//   ....[1]....
        /*005c*/ 	.word	0x00001000


	//   ....[2]....
        /*0060*/ 	.word	0x00001030


	//   ....[3]....
        /*0064*/ 	.word	0x00001040


	//   ....[4]....
        /*0068*/ 	.word	0x00001070


	//   ....[5]....
        /*006c*/ 	.word	0x00001080


	//   ....[6]....
        /*0070*/ 	.word	0x000010c0


	//   ....[7]....
        /*0074*/ 	.word	0x000010d0


	//   ....[8]....
        /*0078*/ 	.word	0x00001100


	//   ....[9]....
        /*007c*/ 	.word	0x00001110


	//----- nvinfo : EIATTR_VRC_CTA_INIT_COUNT
	.align		4
.L_2727:
        /*0080*/ 	.byte	0x02, 0x4a
	.zero		1
	.zero		1


	//----- nvinfo : EIATTR_EXIT_INSTR_OFFSETS
	.align		4
        /*0084*/ 	.byte	0x04, 0x1c
        /*0086*/ 	.short	(.L_2729 - .L_2728)


	//   ....[0]....
.L_2728:
        /*0088*/ 	.word	0x00005490


	//----- nvinfo : EIATTR_MAX_THREADS
	.align		4
.L_2729:
        /*008c*/ 	.byte	0x04, 0x05
        /*008e*/ 	.short	(.L_2731 - .L_2730)
.L_2730:
        /*0090*/ 	.word	0x00000080
        /*0094*/ 	.word	0x00000001
        /*0098*/ 	.word	0x00000001


	//----- nvinfo : EIATTR_CRS_STACK_SIZE
	.align		4
.L_2731:
        /*009c*/ 	.byte	0x04, 0x1e
        /*009e*/ 	.short	(.L_2733 - .L_2732)
.L_2732:
        /*00a0*/ 	.word	0x00000000


	//----- nvinfo : EIATTR_CBANK_PARAM_SIZE
	.align		4
.L_2733:
        /*00a4*/ 	.byte	0x03, 0x19
        /*00a6*/ 	.short	0x0128


	//----- nvinfo : EIATTR_PARAM_CBANK
	.align		4
        /*00a8*/ 	.byte	0x04, 0x0a
        /*00aa*/ 	.short	(.L_2735 - .L_2734)
	.align		4
.L_2734:
        /*00ac*/ 	.word	index@(.nv.constant0._ZN10layer_norm31ln_parallel_residual_bwd_kernelINS_13Kernel_traitsIfffffjLj3072ELj1ELj1ELj4ELj16ENS_18Kernel_traits_baseILj3072EfffffjLj128EEEEELb0ELb1ELb1EEEvNS_9BwdParamsE)
        /*00b0*/ 	.short	0x0380
        /*00b2*/ 	.short	0x0128


	//----- nvinfo : EIATTR_SW_WAR
	.align		4
.L_2735:
        /*00b4*/ 	.byte	0x04, 0x36
        /*00b6*/ 	.short	(.L_2737 - .L_2736)
.L_2736:
        /*00b8*/ 	.word	0x00000008
.L_2737:


//--------------------- .nv.info._ZN10layer_norm31ln_parallel_residual_bwd_kernelINS_13Kernel_traitsIfffffjLj3072ELj1ELj1ELj4ELj16ENS_18Kernel_traits_baseILj3072EfffffjLj128EEEEELb1ELb0ELb0EEEvNS_9BwdParamsE --------------------------
	.section	.nv.info._ZN10layer_norm31ln_parallel_residual_bwd_kernelINS_13Kernel_traitsIfffffjLj3072ELj1ELj1ELj4ELj16ENS_18Kernel_traits_baseILj3072EfffffjLj128EEEEELb1ELb0ELb0EEEvNS_9BwdParamsE,"",@"SHT_CUDA_INFO"
	.sectionflags	@""
	.align	4


	//----- nvinfo : EIATTR_CUDA_API_VERSION
	.align		4
        /*0000*/ 	.byte	0x04, 0x37
        /*0002*/ 	.short	(.L_2739 - .L_2738)
.L_2738:
        /*0004*/ 	.word	0x00000082


	//----- nvinfo : EIATTR_KPARAM_INFO
	.align		4
.L_2739:
        /*0008*/ 	.byte	0x04, 0x17
        /*000a*/ 	.short	(.L_2741 - .L_2740)
.L_2740:
        /*000c*/ 	.word	0x00000000
        /*0010*/ 	.short	0x0000
        /*0012*/ 	.short	0x0000
        /*0014*/ 	.byte	0x00, 0xf0, 0xa1, 0x04


	//----- nvinfo : EIATTR_SPARSE_MMA_MASK
	.align		4
.L_2741:
        /*0018*/ 	.byte	0x03, 0x50
        /*001a*/ 	.short	0x0000


	//----- nvinfo : EIATTR_MAXREG_COUNT
	.align		4
        /*001c*/ 	.byte	0x03, 0x1b
        /*001e*/ 	.short	0x00ff


	//----- nvinfo : EIATTR_NUM_BARRIERS
	.align		4
        /*0020*/ 	.byte	0x02, 0x4c
        /*0022*/ 	.byte	0x01
	.zero		1


	//----- nvinfo : EIATTR_ANNOTATIONS
	.align		4
        /*0024*/ 	.byte	0x04, 0x55
        /*0026*/ 	.short	(.L_2743 - .L_2742)


	//   ....[0]....
.L_2742:
        /* <DEDUP_REMOVED lines=9> */


	//----- nvinfo : EIATTR_MERCURY_ISA_VERSION
	.align		4
.L_2743:
        /*00a8*/ 	.byte	0x03, 0x5f
        /*00aa*/ 	.short	0x0101


	//----- nvinfo : EIATTR_COOP_GROUP_MASK_REGIDS
	.align		4
        /*00ac*/ 	.byte	0x04, 0x29
        /*00ae*/ 	.short	(.L_2745 - .L_2744)


	//   ....[0]....
.L_2744:
        /*00b0*/ 	.word	0xffffffff


	//   ....[1]....
        /*00b4*/ 	.word	0xffffffff


	//   ....[2]....
        /*00b8*/ 	.word	0xffffffff


	//   ....[3]....
        /*00bc*/ 	.word	0xffffffff


	//   ....[4]....
        /*00c0*/ 	.word	0xffffffff


	//   ....[5]....
        /*00c4*/ 	.word	0xffffffff


	//   ....[6]....
        /*00c8*/ 	.word	0xffffffff


	//   ....[7]....
        /*00cc*/ 	.word	0xffffffff


	//   ....[8]....
        /*00d0*/ 	.word	0xffffffff


	//   ....[9]....
        /*00d4*/ 	.word	0xffffffff


	//----- nvinfo : EIATTR_COOP_GROUP_INSTR_OFFSETS
	.align		4
.L_2745:
        /*00d8*/ 	.byte	0x04, 0x28
        /*00da*/ 	.short	(.L_2747 - .L_2746)


	//   ....[0]....
.L_2746:
        /*00dc*/ 	.word	0x000025f0


	//   ....[1]....
        /*00e0*/ 	.word	0x00002610


	//   ....[2]....
        /*00e4*/ 	.word	0x00002650


	//   ....[3]....
        /*00e8*/ 	.word	0x00002660


	//   ....[4]....
        /*00ec*/ 	.word	0x000026a0


	//   ....[5]....
        /*00f0*/ 	.word	0x000026b0


	//   ....[6]....
        /*00f4*/ 	.word	0x000026e0


	//   ....[7]....
        /*00f8*/ 	.word	0x000026f0


	//   ....[8]....
        /*00fc*/ 	.word	0x00002720


	//   ....[9]....
        /*0100*/ 	.word	0x00002730


	//----- nvinfo : EIATTR_VRC_CTA_INIT_COUNT
	.align		4
.L_2747:
        /*0104*/ 	.byte	0x02, 0x4a
	.zero		1
	.zero		1


	//----- nvinfo : EIATTR_EXIT_INSTR_OFFSETS
	.align		4
        /*0108*/ 	.byte	0x04, 0x1c
        /*010a*/ 	.short	(.L_2749 - .L_2748)


	//   ....[0]....
.L_2748:
        /*010c*/ 	.word	0x00009430


	//   ....[1]....
        /*0110*/ 	.word	0x00009500


	//----- nvinfo : EIATTR_MAX_THREADS
	.align		4
.L_2749:
        /*0114*/ 	.byte	0x04, 0x05
        /*0116*/ 	.short	(.L_2751 - .L_2750)
.L_2750:
        /*0118*/ 	.word	0x00000080
        /*011c*/ 	.word	0x00000001
        /*0120*/ 	.word	0x00000001


	//----- nvinfo : EIATTR_CRS_STACK_SIZE
	.align		4
.L_2751:
        /*0124*/ 	.byte	0x04, 0x1e
        /*0126*/ 	.short	(.L_2753 - .L_2752)
.L_2752:
        /*0128*/ 	.word	0x00000000


	//----- nvinfo : EIATTR_CBANK_PARAM_SIZE
	.align		4
.L_2753:
        /*012c*/ 	.byte	0x03, 0x19
        /*012e*/ 	.short	0x0128


	//----- nvinfo : EIATTR_PARAM_CBANK
	.align		4
        /*0130*/ 	.byte	0x04, 0x0a
        /*0132*/ 	.short	(.L_2755 - .L_2754)
	.align		4
.L_2754:
        /*0134*/ 	.word	index@(.nv.constant0._ZN10layer_norm31ln_parallel_residual_bwd_kernelINS_13Kernel_traitsIfffffjLj3072ELj1ELj1ELj4ELj16ENS_18Kernel_traits_baseILj3072EfffffjLj128EEEEELb1ELb0ELb0EEEvNS_9BwdParamsE)
        /*0138*/ 	.short	0x0380
        /*013a*/ 	.short	0x0128


	//----- nvinfo : EIATTR_SW_WAR
	.align		4
.L_2755:
        /*013c*/ 	.byte	0x04, 0x36
        /*013e*/ 	.short	(.L_2757 - .L_2756)
.L_2756:
        /*0140*/ 	.word	0x00000008
.L_2757:


//--------------------- .nv.info._ZN10layer_norm31ln_parallel_residual_bwd_kernelINS_13Kernel_traitsIfffffjLj3072ELj1ELj1ELj4ELj16ENS_18Kernel_traits_baseILj3072EfffffjLj128EEEEELb1ELb0ELb1EEEvNS_9BwdParamsE --------------------------
	.section	.nv.info._ZN10layer_norm31ln_parallel_residual_bwd_kernelINS_13Kernel_traitsIfffffjLj3072ELj1ELj1ELj4ELj16ENS_18Kernel_traits_baseILj3072EfffffjLj128EEEEELb1ELb0ELb1EEEvNS_9BwdParamsE,"",@"SHT_CUDA_INFO"
	.sectionflags	@""
	.align	4


	//----- nvinfo : EIATTR_CUDA_API_VERSION
	.align		4
        /*0000*/ 	.byte	0x04, 0x37
        /*0002*/ 	.short	(.L_2759 - .L_2758)
.L_2758:
        /*0004*/ 	.word	0x00000082


	//----- nvinfo : EIATTR_KPARAM_INFO
	.align		4
.L_2759:
        /*0008*/ 	.byte	0x04, 0x17
        /*000a*/ 	.short	(.L_2761 - .L_2760)
.L_2760:
        /*000c*/ 	.word	0x00000000
        /*0010*/ 	.short	0x0000
        /*0012*/ 	.short	0x0000
        /*0014*/ 	.byte	0x00, 0xf0, 0xa1, 0x04


	//----- nvinfo : EIATTR_SPARSE_MMA_MASK
	.align		4
.L_2761:
        /*0018*/ 	.byte	0x03, 0x50
        /*001a*/ 	.short	0x0000


	//----- nvinfo : EIATTR_MAXREG_COUNT
	.align		4
        /*001c*/ 	.byte	0x03, 0x1b
        /*001e*/ 	.short	0x00ff


	//----- nvinfo : EIATTR_NUM_BARRIERS
	.align		4
        /*0020*/ 	.byte	0x02, 0x4c
        /*0022*/ 	.byte	0x01
	.zero		1


	//----- nvinfo : EIATTR_ANNOTATIONS
	.align		4
        /*0024*/ 	.byte	0x04, 0x55
        /*0026*/ 	.short	(.L_2763 - .L_2762)


	//   ....[0]....
.L_2762:
        /* <DEDUP_REMOVED lines=11> */


	//----- nvinfo : EIATTR_MERCURY_ISA_VERSION
	.align		4
.L_2763:
        /*00c8*/ 	.byte	0x03, 0x5f
        /*00ca*/ 	.short	0x0101


	//----- nvinfo : EIATTR_COOP_GROUP_MASK_REGIDS
	.align		4
        /*00cc*/ 	.byte	0x04, 0x29
        /*00ce*/ 	.short	(.L_2765 - .L_2764)


	//   ....[0]....
.L_2764:
        /*00d0*/ 	.word	0xffffffff


	//   ....[1]....
        /*00d4*/ 	.word	0xffffffff


	//   ....[2]....
        /*00d8*/ 	.word	0xffffffff


	//   ....[3]....
        /*00dc*/ 	.word	0xffffffff


	//   ....[4]....
        /*00e0*/ 	.word	0xffffffff


	//   ....[5]....
        /*00e4*/ 	.word	0xffffffff


	//   ....[6]....
        /*00e8*/ 	.word	0xffffffff


	//   ....[7]....
        /*00ec*/ 	.word	0xffffffff


	//   ....[8]....
        /*00f0*/ 	.word	0xffffffff


	//   ....[9]....
        /*00f4*/ 	.word	0xffffffff


	//----- nvinfo : EIATTR_COOP_GROUP_INSTR_OFFSETS
	.align		4
.L_2765:
        /*00f8*/ 	.byte	0x04, 0x28
        /*00fa*/ 	.short	(.L_2767 - .L_2766)


	//   ....[0]....
.L_2766:
        /*00fc*/ 	.word	0x00001cd0


	//   ....[1]....
        /*0100*/ 	.word	0x00001db0


	//   ....[2]....
        /*0104*/ 	.word	0x00001dc0


	//   ....[3]....
        /*0108*/ 	.word	0x00001e10


	//   ....[4]....
        /*010c*/ 	.word	0x00001e50


	//   ....[5]....
        /*0110*/ 	.word	0x00001e70


	//   ....[6]....
        /*0114*/ 	.word	0x00001f00


	//   ....[7]....
        /*0118*/ 	.word	0x00001f10


	//   ....[8]....
        /*011c*/ 	.word	0x00001f40


	//   ....[9]....
        /*0120*/ 	.word	0x00001f50


	//----- nvinfo : EIATTR_VRC_CTA_INIT_COUNT
	.align		4
.L_2767:
        /*0124*/ 	.byte	0x02, 0x4a
	.zero		1
	.zero		1


	//----- nvinfo : EIATTR_EXIT_INSTR_OFFSETS
	.align		4
        /*0128*/ 	.byte	0x04, 0x1c
        /*012a*/ 	.short	(.L_2769 - .L_2768)


	//   ....[0]....
.L_2768:
        /*012c*/ 	.word	0x000089a0


	//----- nvinfo : EIATTR_MAX_THREADS
	.align		4
.L_2769:
        /*0130*/ 	.byte	0x04, 0x05
        /*0132*/ 	.short	(.L_2771 - .L_2770)
.L_2770:
        /*0134*/ 	.word	0x00000080
        /*0138*/ 	.word	0x00000001
        /*013c*/ 	.word	0x00000001


	//----- nvinfo : EIATTR_CRS_STACK_SIZE
	.align		4
.L_2771:
        /*0140*/ 	.byte	0x04, 0x1e
        /*0142*/ 	.short	(.L_2773 - .L_2772)
.L_2772:
        /*0144*/ 	.word	0x00000000


	//----- nvinfo : EIATTR_CBANK_PARAM_SIZE
	.align		4
.L_2773:
        /*0148*/ 	.byte	0x03, 0x19
        /*014a*/ 	.short	0x0128


	//----- nvinfo : EIATTR_PARAM_CBANK
	.align		4
        /*014c*/ 	.byte	0x04, 0x0a
        /*014e*/ 	.short	(.L_2775 - .L_2774)
	.align		4
.L_2774:
        /*0150*/ 	.word	index@(.nv.constant0._ZN10layer_norm31ln_parallel_residual_bwd_kernelINS_13Kernel_traitsIfffffjLj3072ELj1ELj1ELj4ELj16ENS_18Kernel_traits_baseILj3072EfffffjLj128EEEEELb1ELb0ELb1EEEvNS_9BwdParamsE)
        /*0154*/ 	.short	0x0380
        /*0156*/ 	.short	0x0128


	//----- nvinfo : EIATTR_SW_WAR
	.align		4
.L_2775:
        /*0158*/ 	.byte	0x04, 0x36
        /*015a*/ 	.short	(.L_2777 - .L_2776)
.L_2776:
        /*015c*/ 	.word	0x00000008
.L_2777:


//--------------------- .nv.info._ZN10layer_norm22ln_bwd_finalize_kernelINS_22Kernel_traits_finalizeILj3072EfffffjLb0ELj1024ELj4ENS_18Kernel_traits_baseILj3072EfffffjLj1024EEEEELb0ELb0EEEvNS_9BwdParamsE --------------------------
	.section	.nv.info._ZN10layer_norm22ln_bwd_finalize_kernelINS_22Kernel_traits_finalizeILj3072EfffffjLb0ELj1024ELj4ENS_18Kernel_traits_baseILj3072EfffffjLj1024EEEEELb0ELb0EEEvNS_9BwdParamsE,"",@"SHT_CUDA_INFO"
	.sectionflags	@""
	.align	4


	//----- nvinfo : EIATTR_CUDA_API_VERSION
	.align		4
        /*0000*/ 	.byte	0x04, 0x37
        /*0002*/ 	.short	(.L_2779 - .L_2778)
.L_2778:
        /*0004*/ 	.word	0x00000082


	//----- nvinfo : EIATTR_KPARAM_INFO
	.align		4
.L_2779:
        /*0008*/ 	.byte	0x04, 0x17
        /*000a*/ 	.short	(.L_2781 - .L_2780)
.L_2780:
        /*000c*/ 	.word	0x00000000
        /*0010*/ 	.short	0x0000
        /*0012*/ 	.short	0x0000
        /*0014*/ 	.byte	0x00, 0xf0, 0xa1, 0x04


	//----- nvinfo : EIATTR_SPARSE_MMA_MASK
	.align		4
.L_2781:
        /*0018*/ 	.byte	0x03, 0x50
        /*001a*/ 	.short	0x0000


	//----- nvinfo : EIATTR_MAXREG_COUNT
	.align		4
        /*001c*/ 	.byte	0x03, 0x1b
        /*001e*/ 	.short	0x0040


	//----- nvinfo : EIATTR_NUM_BARRIERS
	.align		4
        /*0020*/ 	.byte	0x02, 0x4c
        /*0022*/ 	.byte	0x01
	.zero		1


	//----- nvinfo : EIATTR_MERCURY_ISA_VERSION
	.align		4
        /*0024*/ 	.byte	0x03, 0x5f
        /*0026*/ 	.short	0x0101


	//----- nvinfo : EIATTR_COOP_GROUP_MASK_REGIDS
	.align		4
        /*0028*/ 	.byte	0x04, 0x29
        /*002a*/ 	.short	(.L_2783 - .L_2782)


	//   ....[0]....
.L_2782:
        /*002c*/ 	.word	0xffffffff


	//   ....[1]....
        /*0030*/ 	.word	0xffffffff


	//   ....[2]....
        /*0034*/ 	.word	0xffffffff


	//   ....[3]....
        /*0038*/ 	.word	0xffffffff


	//   ....[4]....
        /*003c*/ 	.word	0xffffffff


	//   ....[5]....
        /*0040*/ 	.word	0xffffffff


	//   ....[6]....
        /*0044*/ 	.word	0xffffffff


	//   ....[7]....
        /*0048*/ 	.word	0xffffffff


	//   ....[8]....
        /*004c*/ 	.word	0xffffffff


	//   ....[9]....
        /*0050*/ 	.word	0xffffffff


	//----- nvinfo : EIATTR_COOP_GROUP_INSTR_OFFSETS
	.align		4
.L_2783:
        /*0054*/ 	.byte	0x04, 0x28
        /*0056*/ 	.short	(.L_2785 - .L_2784)


	//   ....[0]....
.L_2784:
        /*0058*/ 	.word	0x000015e0


	//   ....[1]....
        /*005c*/ 	.word	0x000015f0


	//   ....[2]....
        /*0060*/ 	.word	0x00001620


	//   ....[3]....
        /*0064*/ 	.word	0x00001630


	//   ....[4]....
        /*0068*/ 	.word	0x00001660


	//   ....[5]....
        /*006c*/ 	.word	0x00001670


	//   ....[6]....
        /*0070*/ 	.word	0x000016b0


	//   ....[7]....
        /*0074*/ 	.word	0x000016e0


	//   ....[8]....
        /*0078*/ 	.word	0x00001710


	//   ....[9]....
        /*007c*/ 	.word	0x00001720


	//----- nvinfo : EIATTR_VRC_CTA_INIT_COUNT
	.align		4
.L_2785:
        /*0080*/ 	.byte	0x02, 0x4a
	.zero		1
	.zero		1


	//----- nvinfo : EIATTR_EXIT_INSTR_OFFSETS
	.align		4
        /*0084*/ 	.byte	0x04, 0x1c
        /*0086*/ 	.short	(.L_2787 - .L_2786)


	//   ....[0]....
.L_2786:
        /*0088*/ 	.word	0x00000060


	//   ....[1]....
        /*008c*/ 	.word	0x00001780


	//   ....[2]....
        /*0090*/ 	.word	0x000017b0


	//   ....[3]....
        /*0094*/ 	.word	0x00001850


	//----- nvinfo : EIATTR_MAX_THREADS
	.align		4
.L_2787:
        /*0098*/ 	.byte	0x04, 0x05
        /*009a*/ 	.short	(.L_2789 - .L_2788)
.L_2788:
        /*009c*/ 	.word	0x00000400
        /*00a0*/ 	.word	0x00000001
        /*00a4*/ 	.word	0x00000001


	//----- nvinfo : EIATTR_CRS_STACK_SIZE
	.align		4
.L_2789:
        /*00a8*/ 	.byte	0x04, 0x1e
        /*00aa*/ 	.short	(.L_2791 - .L_2790)
.L_2790:
        /*00ac*/ 	.word	0x00000000


	//----- nvinfo : EIATTR_CBANK_PARAM_SIZE
	.align		4
.L_2791:
        /*00b0*/ 	.byte	0x03, 0x19
        /*00b2*/ 	.short	0x0128


	//----- nvinfo : EIATTR_PARAM_CBANK
	.align		4
        /*00b4*/ 	.byte	0x04, 0x0a
        /*00b6*/ 	.short	(.L_2793 - .L_2792)
	.align		4
.L_2792:
        /*00b8*/ 	.word	index@(.nv.constant0._ZN10layer_norm22ln_bwd_finalize_kernelINS_22Kernel_traits_finalizeILj3072EfffffjLb0ELj1024ELj4ENS_18Kernel_traits_baseILj3072EfffffjLj1024EEEEELb0ELb0EEEvNS_9BwdParamsE)
        /*00bc*/ 	.short	0x0380
        /*00be*/ 	.short	0x0128


	//----- nvinfo : EIATTR_SW_WAR
	.align		4
.L_2793:
        /*00c0*/ 	.byte	0x04, 0x36
        /*00c2*/ 	.short	(.L_2795 - .L_2794)
.L_2794:
        /*00c4*/ 	.word	0x00000008
.L_2795:


//--------------------- .nv.info._ZN10layer_norm40ln_parallel_residual_bwd_finalize_kernelINS_22Kernel_traits_finalizeILj3072EfffffjLb0ELj1024ELj4ENS_18Kernel_traits_baseILj3072EfffffjLj1024EEEEELb0EEEvNS_9BwdParamsE --------------------------
	.section	.nv.info._ZN10layer_norm40ln_parallel_residual_bwd_finalize_kernelINS_22Kernel_traits_finalizeILj3072EfffffjLb0ELj1024ELj4ENS_18Kernel_traits_baseILj3072EfffffjLj1024EEEEELb0EEEvNS_9BwdParamsE,"",@"SHT_CUDA_INFO"
	.sectionflags	@""
	.align	4


	//----- nvinfo : EIATTR_CUDA_API_VERSION
	.align		4
        /*0000*/ 	.byte	0x04, 0x37
        /*0002*/ 	.short	(.L_2797 - .L_2796)
.L_2796:
        /*0004*/ 	.word	0x00000082


	//----- nvinfo : EIATTR_KPARAM_INFO
	.align		4
.L_2797:
        /*0008*/ 	.byte	0x04, 0x17
        /*000a*/ 	.short	(.L_2799 - .L_2798)
.L_2798:
        /*000c*/ 	.word	0x00000000
        /*0010*/ 	.short	0x0000
        /*0012*/ 	.short	0x0000
        /*0014*/ 	.byte	0x00, 0xf0, 0xa1, 0x04


	//----- nvinfo : EIATTR_SPARSE_MMA_MASK
	.align		4
.L_2799:
        /*0018*/ 	.byte	0x03, 0x50
        /*001a*/ 	.short	0x0000


	//----- nvinfo : EIATTR_MAXREG_COUNT
	.align		4
        /*001c*/ 	.byte	0x03, 0x1b
        /*001e*/ 	.short	0x0040


	//----- nvinfo : EIATTR_NUM_BARRIERS
	.align		4
        /*0020*/ 	.byte	0x02, 0x4c
        /*0022*/ 	.byte	0x01
	.zero		1


	//----- nvinfo : EIATTR_MERCURY_ISA_VERSION
	.align		4
        /*0024*/ 	.byte	0x03, 0x5f
        /*0026*/ 	.short	0x0101


	//----- nvinfo : EIATTR_COOP_GROUP_MASK_REGIDS
	.align		4
        /*0028*/ 	.byte	0x04, 0x29
        /*002a*/ 	.short	(.L_2801 - .L_2800)


	//   ....[0]....
.L_2800:
        /*002c*/ 	.word	0xffffffff


	//   ....[1]....
        /*0030*/ 	.word	0xffffffff


	//   ....[2]....
        /*0034*/ 	.word	0xffffffff


	//   ....[3]....
        /*0038*/ 	.word	0xffffffff


	//   ....[4]....
        /*003c*/ 	.word	0xffffffff


	//   ....[5]....
        /*0040*/ 	.word	0xffffffff


	//   ....[6]....
        /*0044*/ 	.word	0xffffffff


	//   ....[7]....
        /*0048*/ 	.word	0xffffffff


	//   ....[8]....
        /*004c*/ 	.word	0xffffffff


	//   ....[9]....
        /*0050*/ 	.word	0xffffffff


	//   ....[10]....
        /*0054*/ 	.word	0xffffffff


	//   ....[11]....
        /*0058*/ 	.word	0xffffffff


	//   ....[12]....
        /*005c*/ 	.word	0xffffffff


	//   ....[13]....
        /*0060*/ 	.word	0xffffffff


	//   ....[14]....
        /*0064*/ 	.word	0xffffffff


	//   ....[15]....
        /*0068*/ 	.word	0xffffffff


	//   ....[16]....
        /*006c*/ 	.word	0xffffffff


	//   ....[17]....
        /*0070*/ 	.word	0xffffffff


	//   ....[18]....
        /*0074*/ 	.word	0xffffffff


	//   ....[19]....
        /*0078*/ 	.word	0xffffffff


	//----- nvinfo : EIATTR_COOP_GROUP_INSTR_OFFSETS
	.align		4
.L_2801:
        /*007c*/ 	.byte	0x04, 0x28
        /*007e*/ 	.short	(.L_2803 - .L_2802)


	//   ....[0]....
.L_2802:
        /*0080*/ 	.word	0x000013b0


	//   ....[1]....
        /*0084*/ 	.word	0x000013c0


	//   ....[2]....
        /*0088*/ 	.word	0x000013d0


	//   ....[3]....
        /*008c*/ 	.word	0x000013e0


	//   ....[4]....
        /*0090*/ 	.word	0x00001410


	//   ....[5]....
        /*0094*/ 	.word	0x00001430


	//   ....[6]....
        /*0098*/ 	.word	0x00001450


	//   ....[7]....
        /*009c*/ 	.word	0x00001460


	//   ....[8]....
        /*00a0*/ 	.word	0x000014a0


	//   ....[9]....
        /*00a4*/ 	.word	0x000014c0


	//   ....[10]....
        /*00a8*/ 	.word	0x000014d0


	//   ....[11]....
        /*00ac*/ 	.word	0x000014e0


	//   ....[12]....
        /*00b0*/ 	.word	0x00001510


	//   ....[13]....
        /*00b4*/ 	.word	0x00001530


	//   ....[14]....
        /*00b8*/ 	.word	0x00001550


	//   ....[15]....
        /*00bc*/ 	.word	0x00001560


	//   ....[16]....
        /*00c0*/ 	.word	0x000015a0


	//   ....[17]....
        /*00c4*/ 	.word	0x000015d0


	//   ....[18]....
        /*00c8*/ 	.word	0x00001600


	//   ....[19]....
        /*00cc*/ 	.word	0x00001610


	//----- nvinfo : EIATTR_VRC_CTA_INIT_COUNT
	.align		4
.L_2803:
        /*00d0*/ 	.byte	0x02, 0x4a
	.zero		1
	.zero		1


	//----- nvinfo : EIATTR_EXIT_INSTR_OFFSETS
	.align		4
        /*00d4*/ 	.byte	0x04, 0x1c
        /*00d6*/ 	.short	(.L_2805 - .L_2804)


	//   ....[0]....
.L_2804:
        /*00d8*/ 	.word	0x00000060


	//   ....[1]....
        /*00dc*/ 	.word	0x000016b0


	//   ....[2]....
        /*00e0*/ 	.word	0x000016e0


	//   ....[3]....
        /*00e4*/ 	.word	0x00001800


	//----- nvinfo : EIATTR_MAX_THREADS
	.align		4
.L_2805:
        /*00e8*/ 	.byte	0x04, 0x05
        /*00ea*/ 	.short	(.L_2807 - .L_2806)
.L_2806:
        /*00ec*/ 	.word	0x00000400
        /*00f0*/ 	.word	0x00000001
        /*00f4*/ 	.word	0x00000001


	//----- nvinfo : EIATTR_CRS_STACK_SIZE
	.align		4
.L_2807:
        /*00f8*/ 	.byte	0x04, 0x1e
        /*00fa*/ 	.short	(.L_2809 - .L_2808)
.L_2808:
        /*00fc*/ 	.word	0x00000000


	//----- nvinfo : EIATTR_CBANK_PARAM_SIZE
	.align		4
.L_2809:
        /*0100*/ 	.byte	0x03, 0x19
        /*0102*/ 	.short	0x0128


	//----- nvinfo : EIATTR_PARAM_CBANK
	.align		4
        /*0104*/ 	.byte	0x04, 0x0a
        /*0106*/ 	.short	(.L_2811 - .L_2810)
	.align		4
.L_2810:
        /*0108*/ 	.word	index@(.nv.constant0._ZN10layer_norm40ln_parallel_residual_bwd_finalize_kernelINS_22Kernel_traits_finalizeILj3072EfffffjLb0ELj1024ELj4ENS_18Kernel_traits_baseILj3072EfffffjLj1024EEEEELb0EEEvNS_9BwdParamsE)
        /*010c*/ 	.short	0x0380
        /*010e*/ 	.short	0x0128


	//----- nvinfo : EIATTR_SW_WAR
	.align		4
.L_2811:
        /*0110*/ 	.byte	0x04, 0x36
        /*0112*/ 	.short	(.L_2813 - .L_2812)
.L_2812:
        /*0114*/ 	.word	0x00000008
.L_2813:


//--------------------- .nv.info._ZN10layer_norm31ln_parallel_residual_bwd_kernelINS_13Kernel_traitsIfffffjLj3072ELj1ELj1ELj4ELj16ENS_18Kernel_traits_baseILj3072EfffffjLj128EEEEELb1ELb1ELb0EEEvNS_9BwdParamsE --------------------------
	.section	.nv.info._ZN10layer_norm31ln_parallel_residual_bwd_kernelINS_13Kernel_traitsIfffffjLj3072ELj1ELj1ELj4ELj16ENS_18Kernel_traits_baseILj3072EfffffjLj128EEEEELb1ELb1ELb0EEEvNS_9BwdParamsE,"",@"SHT_CUDA_INFO"
	.sectionflags	@""
	.align	4


	//----- nvinfo : EIATTR_CUDA_API_VERSION
	.align		4
        /*0000*/ 	.byte	0x04, 0x37
        /*0002*/ 	.short	(.L_2815 - .L_2814)
.L_2814:
        /*0004*/ 	.word	0x00000082


	//----- nvinfo : EIATTR_KPARAM_INFO
	.align		4
.L_2815:
        /*0008*/ 	.byte	0x04, 0x17
        /*000a*/ 	.short	(.L_2817 - .L_2816)
.L_2816:
        /*000c*/ 	.word	0x00000000
        /*0010*/ 	.short	0x0000
        /*0012*/ 	.short	0x0000
        /*0014*/ 	.byte	0x00, 0xf0, 0xa1, 0x04


	//----- nvinfo : EIATTR_SPARSE_MMA_MASK
	.align		4
.L_2817:
        /*0018*/ 	.byte	0x03, 0x50
        /*001a*/ 	.short	0x0000


	//----- nvinfo : EIATTR_MAXREG_COUNT
	.align		4
        /*001c*/ 	.byte	0x03, 0x1b
        /*001e*/ 	.short	0x00ff


	//----- nvinfo : EIATTR_NUM_BARRIERS
	.align		4
        /*0020*/ 	.byte	0x02, 0x4c
        /*0022*/ 	.byte	0x01
	.zero		1


	//----- nvinfo : EIATTR_MERCURY_ISA_VERSION
	.align		4
        /*0024*/ 	.byte	0x03, 0x5f
        /*0026*/ 	.short	0x0101


	//----- nvinfo : EIATTR_COOP_GROUP_MASK_REGIDS
	.align		4
        /*0028*/ 	.byte	0x04, 0x29
        /*002a*/ 	.short	(.L_2819 - .L_2818)


	//   ....[0]....
.L_2818:
        /*002c*/ 	.word	0xffffffff


	//   ....[1]....
        /*0030*/ 	.word	0xffffffff


	//   ....[2]....
        /*0034*/ 	.word	0xffffffff


	//   ....[3]....
        /*0038*/ 	.word	0xffffffff


	//   ....[4]....
        /*003c*/ 	.word	0xffffffff


	//   ....[5]....
        /*0040*/ 	.word	0xffffffff


	//   ....[6]....
        /*0044*/ 	.word	0xffffffff


	//   ....[7]....
        /*0048*/ 	.word	0xffffffff


	//   ....[8]....
        /*004c*/ 	.word	0xffffffff


	//   ....[9]....
        /*0050*/ 	.word	0xffffffff


	//----- nvinfo : EIATTR_COOP_GROUP_INSTR_OFFSETS
	.align		4
.L_2819:
        /*0054*/ 	.byte	0x04, 0x28
        /*0056*/ 	.short	(.L_2821 - .L_2820)


	//   ....[0]....
.L_2820:
        /*0058*/ 	.word	0x00001b10


	//   ....[1]....
        /*005c*/ 	.word	0x00001b30


	//   ....[2]....
        /*0060*/ 	.word	0x00001b60


	//   ....[3]....
        /*0064*/ 	.word	0x00001b70


	//   ....[4]....
        /*0068*/ 	.word	0x00001ba0


	//   ....[5]....
        /*006c*/ 	.word	0x00001bb0


	//   ....[6]....
        /*0070*/ 	.word	0x00001be0


	//   ....[7]....
        /*0074*/ 	.word	0x00001bf0


	//   ....[8]....
        /*0078*/ 	.word	0x00001c30


	//   ....[9]....
        /*007c*/ 	.word	0x00001c40


	//----- nvinfo : EIATTR_VRC_CTA_INIT_COUNT
	.align		4
.L_2821:
        /*0080*/ 	.byte	0x02, 0x4a
	.zero		1
	.zero		1


	//----- nvinfo : EIATTR_EXIT_INSTR_OFFSETS
	.align		4
        /*0084*/ 	.byte	0x04, 0x1c
        /*0086*/ 	.short	(.L_2823 - .L_2822)


	//   ....[0]....
.L_2822:
        /*0088*/ 	.word	0x00008700


	//   ....[1]....
        /*008c*/ 	.word	0x00008780


	//----- nvinfo : EIATTR_MAX_THREADS
	.align		4
.L_2823:
        /*0090*/ 	.byte	0x04, 0x05
        /*0092*/ 	.short	(.L_2825 - .L_2824)
.L_2824:
        /*0094*/ 	.word	0x00000080
        /*0098*/ 	.word	0x00000001
        /*009c*/ 	.word	0x00000001


	//----- nvinfo : EIATTR_CRS_STACK_SIZE
	.align		4
.L_2825:
        /*00a0*/ 	.byte	0x04, 0x1e
        /*00a2*/ 	.short	(.L_2827 - .L_2826)
.L_2826:
        /*00a4*/ 	.word	0x00000000


	//----- nvinfo : EIATTR_CBANK_PARAM_SIZE
	.align		4
.L_2827:
        /*00a8*/ 	.byte	0x03, 0x19
        /*00aa*/ 	.short	0x0128


	//----- nvinfo : EIATTR_PARAM_CBANK
	.align		4
        /*00ac*/ 	.byte	0x04, 0x0a
        /*00ae*/ 	.short	(.L_2829 - .L_2828)
	.align		4
.L_2828:
        /*00b0*/ 	.word	index@(.nv.constant0._ZN10layer_norm31ln_parallel_residual_bwd_kernelINS_13Kernel_traitsIfffffjLj3072ELj1ELj1ELj4ELj16ENS_18Kernel_traits_baseILj3072EfffffjLj128EEEEELb1ELb1ELb0EEEvNS_9BwdParamsE)
        /*00b4*/ 	.short	0x0380
        /*00b6*/ 	.short	0x0128


	//----- nvinfo : EIATTR_SW_WAR
	.align		4
.L_2829:
        /*00b8*/ 	.byte	0x04, 0x36
        /*00ba*/ 	.short	(.L_2831 - .L_2830)
.L_2830:
        /*00bc*/ 	.word	0x00000008
.L_2831:


//--------------------- .nv.info._ZN10layer_norm22ln_bwd_finalize_kernelINS_22Kernel_traits_finalizeILj3072EfffffjLb0ELj1024ELj4ENS_18Kernel_traits_baseILj3072EfffffjLj1024EEEEELb0ELb1EEEvNS_9BwdParamsE --------------------------
	.section	.nv.info._ZN10layer_norm22ln_bwd_finalize_kernelINS_22Kernel_traits_finalizeILj3072EfffffjLb0ELj1024ELj4ENS_18Kernel_traits_baseILj3072EfffffjLj1024EEEEELb0ELb1EEEvNS_9BwdParamsE,"",@"SHT_CUDA_INFO"
	.sectionflags	@""
	.align	4


	//----- nvinfo : EIATTR_CUDA_API_VERSION
	.align		4
        /*0000*/ 	.byte	0x04, 0x37
        /*0002*/ 	.short	(.L_2833 - .L_2832)
.L_2832:
        /*0004*/ 	.word	0x00000082


	//----- nvinfo : EIATTR_KPARAM_INFO
	.align		4
.L_2833:
        /*0008*/ 	.byte	0x04, 0x17
        /*000a*/ 	.short	(.L_2835 - .L_2834)
.L_2834:
        /*000c*/ 	.word	0x00000000
        /*0010*/ 	.short	0x0000
        /*0012*/ 	.short	0x0000
        /*0014*/ 	.byte	0x00, 0xf0, 0xa1, 0x04


	//----- nvinfo : EIATTR_SPARSE_MMA_MASK
	.align		4
.L_2835:
        /*0018*/ 	.byte	0x03, 0x50
        /*001a*/ 	.short	0x0000


	//----- nvinfo : EIATTR_MAXREG_COUNT
	.align		4
        /*001c*/ 	.byte	0x03, 0x1b
        /*001e*/ 	.short	0x0040


	//----- nvinfo : EIATTR_NUM_BARRIERS
	.align		4
        /*0020*/ 	.byte	0x02, 0x4c
        /*0022*/ 	.byte	0x01
	.zero		1


	//----- nvinfo : EIATTR_MERCURY_ISA_VERSION
	.align		4
        /*0024*/ 	.byte	0x03, 0x5f
        /*0026*/ 	.short	0x0101


	//----- nvinfo : EIATTR_COOP_GROUP_MASK_REGIDS
	.align		4
        /*0028*/ 	.byte	0x04, 0x29
        /*002a*/ 	.short	(.L_2837 - .L_2836)


	//   ....[0]....
.L_2836:
        /*002c*/ 	.word	0xffffffff


	//   ....[1]....
        /*0030*/ 	.word	0xffffffff


	//   ....[2]....
        /*0034*/ 	.word	0xffffffff


	//   ....[3]....
        /*0038*/ 	.word	0xffffffff


	//   ....[4]....
        /*003c*/ 	.word	0xffffffff


	//   ....[5]....
        /*0040*/ 	.word	0xffffffff


	//   ....[6]....
        /*0044*/ 	.word	0xffffffff


	//   ....[7]....
        /*0048*/ 	.word	0xffffffff


	//   ....[8]....
        /*004c*/ 	.word	0xffffffff


	//   ....[9]....
        /*0050*/ 	.word	0xffffffff


	//----- nvinfo : EIATTR_COOP_GROUP_INSTR_OFFSETS
	.align		4
.L_2837:
        /*0054*/ 	.byte	0x04, 0x28
        /*0056*/ 	.short	(.L_2839 - .L_2838)


	//   ....[0]....
.L_2838:
        /*0058*/ 	.word	0x00001630


	//   ....[1]....
        /*005c*/ 	.word	0x00001640


	//   ....[2]....
        /*0060*/ 	.word	0x00001670


	//   ....[3]....
        /*0064*/ 	.word	0x00001680


	//   ....[4]....
        /*0068*/ 	.word	0x000016b0


	//   ....[5]....
        /*006c*/ 	.word	0x000016c0


	//   ....[6]....
        /*0070*/ 	.word	0x000016f0


	//   ....[7]....
        /*0074*/ 	.word	0x00001710


	//   ....[8]....
        /*0078*/ 	.word	0x00001740


	//   ....[9]....
        /*007c*/ 	.word	0x00001750


	//----- nvinfo : EIATTR_VRC_CTA_INIT_COUNT
	.align		4
.L_2839:
        /*0080*/ 	.byte	0x02, 0x4a
	.zero		1
	.zero		1


	//----- nvinfo : EIATTR_EXIT_INSTR_OFFSETS
	.align		4
        /*0084*/ 	.byte	0x04, 0x1c
        /*0086*/ 	.short	(.L_2841 - .L_2840)


	//   ....[0]....
.L_2840:
        /*0088*/ 	.word	0x00000070


	//   ....[1]....
        /*008c*/ 	.word	0x000017b0


	//   ....[2]....
        /*0090*/ 	.word	0x00001860


	//----- nvinfo : EIATTR_MAX_THREADS
	.align		4
.L_2841:
        /*0094*/ 	.byte	0x04, 0x05
        /*0096*/ 	.short	(.L_2843 - .L_2842)
.L_2842:
        /*0098*/ 	.word	0x00000400
        /*009c*/ 	.word	0x00000001
        /*00a0*/ 	.word	0x00000001


	//----- nvinfo : EIATTR_CRS_STACK_SIZE
	.align		4
.L_2843:
        /*00a4*/ 	.byte	0x04, 0x1e
        /*00a6*/ 	.short	(.L_2845 - .L_2844)
.L_2844:
        /*00a8*/ 	.word	0x00000000


	//----- nvinfo : EIATTR_CBANK_PARAM_SIZE
	.align		4
.L_2845:
        /*00ac*/ 	.byte	0x03, 0x19
        /*00ae*/ 	.short	0x0128


	//----- nvinfo : EIATTR_PARAM_CBANK
	.align		4
        /*00b0*/ 	.byte	0x04, 0x0a
        /*00b2*/ 	.short	(.L_2847 - .L_2846)
	.align		4
.L_2846:
        /*00b4*/ 	.word	index@(.nv.constant0._ZN10layer_norm22ln_bwd_finalize_kernelINS_22Kernel_traits_finalizeILj3072EfffffjLb0ELj1024ELj4ENS_18Kernel_traits_baseILj3072EfffffjLj1024EEEEELb0ELb1EEEvNS_9BwdParamsE)
        /*00b8*/ 	.short	0x0380
        /*00ba*/ 	.short	0x0128


	//----- nvinfo : EIATTR_SW_WAR
	.align		4
.L_2847:
        /*00bc*/ 	.byte	0x04, 0x36
        /*00be*/ 	.short	(.L_2849 - .L_2848)
.L_2848:
        /*00c0*/ 	.word	0x00000008
.L_2849:


//--------------------- .nv.info._ZN10layer_norm40ln_parallel_residual_bwd_finalize_kernelINS_22Kernel_traits_finalizeILj3072EfffffjLb0ELj1024ELj4ENS_18Kernel_traits_baseILj3072EfffffjLj1024EEEEELb1EEEvNS_9BwdParamsE --------------------------
	.section	.nv.info._ZN10layer_norm40ln_parallel_residual_bwd_finalize_kernelINS_22Kernel_traits_finalizeILj3072EfffffjLb0ELj1024ELj4ENS_18Kernel_traits_baseILj3072EfffffjLj1024EEEEELb1EEEvNS_9BwdParamsE,"",@"SHT_CUDA_INFO"
	.sectionflags	@""
	.align	4


	//----- nvinfo : EIATTR_CUDA_API_VERSION
	.align		4
        /*0000*/ 	.byte	0x04, 0x37
        /*0002*/ 	.short	(.L_2851 - .L_2850)
.L_2850:
        /*0004*/ 	.word	0x00000082


	//----- nvinfo : EIATTR_KPARAM_INFO
	.align		4
.L_2851:
        /*0008*/ 	.byte	0x04, 0x17
        /*000a*/ 	.short	(.L_2853 - .L_2852)
.L_2852:
        /*000c*/ 	.word	0x00000000
        /*0010*/ 	.short	0x0000
        /*0012*/ 	.short	0x0000
        /*0014*/ 	.byte	0x00, 0xf0, 0xa1, 0x04


	//----- nvinfo : EIATTR_SPARSE_MMA_MASK
	.align		4
.L_2853:
        /*0018*/ 	.byte	0x03, 0x50
        /*001a*/ 	.short	0x0000


	//----- nvinfo : EIATTR_MAXREG_COUNT
	.align		4
        /*001c*/ 	.byte	0x03, 0x1b
        /*001e*/ 	.short	0x0040


	//----- nvinfo : EIATTR_NUM_BARRIERS
	.align		4
        /*0020*/ 	.byte	0x02, 0x4c
        /*0022*/ 	.byte	0x01
	.zero		1


	//----- nvinfo : EIATTR_MERCURY_ISA_VERSION
	.align		4
        /*0024*/ 	.byte	0x03, 0x5f
        /*0026*/ 	.short	0x0101


	//----- nvinfo : EIATTR_COOP_GROUP_MASK_REGIDS
	.align		4
        /*0028*/ 	.byte	0x04, 0x29
        /*002a*/ 	.short	(.L_2855 - .L_2854)


	//   ....[0]....
.L_2854:
        /*002c*/ 	.word	0xffffffff


	//   ....[1]....
        /*0030*/ 	.word	0xffffffff


	//   ....[2]....
        /*0034*/ 	.word	0xffffffff


	//   ....[3]....
        /*0038*/ 	.word	0xffffffff


	//   ....[4]....
        /*003c*/ 	.word	0xffffffff


	//   ....[5]....
        /*0040*/ 	.word	0xffffffff


	//   ....[6]....
        /*0044*/ 	.word	0xffffffff


	//   ....[7]....
        /*0048*/ 	.word	0xffffffff


	//   ....[8]....
        /*004c*/ 	.word	0xffffffff


	//   ....[9]....
        /*0050*/ 	.word	0xffffffff


	//   ....[10]....
        /*0054*/ 	.word	0xffffffff


	//   ....[11]....
        /*0058*/ 	.word	0xffffffff


	//   ....[12]....
        /*005c*/ 	.word	0xffffffff


	//   ....[13]....
        /*0060*/ 	.word	0xffffffff


	//   ....[14]....
        /*0064*/ 	.word	0xffffffff


	//   ....[15]....
        /*0068*/ 	.word	0xffffffff


	//   ....[16]....
        /*006c*/ 	.word	0xffffffff


	//   ....[17]....
        /*0070*/ 	.word	0xffffffff


	//   ....[18]....
        /*0074*/ 	.word	0xffffffff


	//   ....[19]....
        /*0078*/ 	.word	0xffffffff


	//----- nvinfo : EIATTR_COOP_GROUP_INSTR_OFFSETS
	.align		4
.L_2855:
        /*007c*/ 	.byte	0x04, 0x28
        /*007e*/ 	.short	(.L_2857 - .L_2856)


	//   ....[0]....
.L_2856:
        /*0080*/ 	.word	0x00001410


	//   ....[1]....
        /*0084*/ 	.word	0x00001420


	//   ....[2]....
        /*0088*/ 	.word	0x00001430


	//   ....[3]....
        /*008c*/ 	.word	0x00001440


	//   ....[4]....
        /*0090*/ 	.word	0x00001470


	//   ....[5]....
        /*0094*/ 	.word	0x00001490


	//   ....[6]....
        /*0098*/ 	.word	0x000014b0


	//   ....[7]....
        /*009c*/ 	.word	0x000014c0


	//   ....[8]....
        /*00a0*/ 	.word	0x000014f0


	//   ....[9]....
        /*00a4*/ 	.word	0x00001510


	//   ....[10]....
        /*00a8*/ 	.word	0x00001530


	//   ....[11]....
        /*00ac*/ 	.word	0x00001540


	//   ....[12]....
        /*00b0*/ 	.word	0x00001570


	//   ....[13]....
        /*00b4*/ 	.word	0x00001590


	//   ....[14]....
        /*00b8*/ 	.word	0x000015b0


	//   ....[15]....
        /*00bc*/ 	.word	0x000015c0


	//   ....[16]....
        /*00c0*/ 	.word	0x000015f0


	//   ....[17]....
        /*00c4*/ 	.word	0x00001620


	//   ....[18]....
        /*00c8*/ 	.word	0x00001630


	//   ....[19]....
        /*00cc*/ 	.word	0x00001640


	//----- nvinfo : EIATTR_VRC_CTA_INIT_COUNT
	.align		4
.L_2857:
        /*00d0*/ 	.byte	0x02, 0x4a
	.zero		1
	.zero		1


	//----- nvinfo : EIATTR_EXIT_INSTR_OFFSETS
	.align		4
        /*00d4*/ 	.byte	0x04, 0x1c
        /*00d6*/ 	.short	(.L_2859 - .L_2858)


	//   ....[0]....
.L_2858:
        /*00d8*/ 	.word	0x00000060


	//   ....[1]....
        /*00dc*/ 	.word	0x000016e0


	//   ....[2]....
        /*00e0*/ 	.word	0x00001810


	//----- nvinfo : EIATTR_MAX_THREADS
	.align		4
.L_2859:
        /*00e4*/ 	.byte	0x04, 0x05
        /*00e6*/ 	.short	(.L_2861 - .L_2860)
.L_2860:
        /*00e8*/ 	.word	0x00000400
        /*00ec*/ 	.word	0x00000001
        /*00f0*/ 	.word	0x00000001


	//----- nvinfo : EIATTR_CRS_STACK_SIZE
	.align		4
.L_2861:
        /*00f4*/ 	.byte	0x04, 0x1e
        /*00f6*/ 	.short	(.L_2863 - .L_2862)
.L_2862:
        /*00f8*/ 	.word	0x00000000


	//----- nvinfo : EIATTR_CBANK_PARAM_SIZE
	.align		4
.L_2863:
        /*00fc*/ 	.byte	0x03, 0x19
        /*00fe*/ 	.short	0x0128


	//----- nvinfo : EIATTR_PARAM_CBANK
	.align		4
        /*0100*/ 	.byte	0x04, 0x0a
        /*0102*/ 	.short	(.L_2865 - .L_2864)
	.align		4
.L_2864:
        /*0104*/ 	.word	index@(.nv.constant0._ZN10layer_norm40ln_parallel_residual_bwd_finalize_kernelINS_22Kernel_traits_finalizeILj3072EfffffjLb0ELj1024ELj4ENS_18Kernel_traits_baseILj3072EfffffjLj1024EEEEELb1EEEvNS_9BwdParamsE)
        /*0108*/ 	.short	0x0380
        /*010a*/ 	.short	0x0128


	//----- nvinfo : EIATTR_SW_WAR
	.align		4
.L_2865:
        /*010c*/ 	.byte	0x04, 0x36
        /*010e*/ 	.short	(.L_2867 - .L_2866)
.L_2866:
        /*0110*/ 	.word	0x00000008
.L_2867:


//--------------------- .nv.info._ZN10layer_norm31ln_parallel_residual_bwd_kernelINS_13Kernel_traitsIfffffjLj3072ELj1ELj1ELj4ELj16ENS_18Kernel_traits_baseILj3072EfffffjLj128EEEEELb1ELb1ELb1EEEvNS_9BwdParamsE --------------------------
	.section	.nv.info._ZN10layer_norm31ln_parallel_residual_bwd_kernelINS_13Kernel_traitsIfffffjLj3072ELj1ELj1ELj4ELj16ENS_18Kernel_traits_baseILj3072EfffffjLj128EEEEELb1ELb1ELb1EEEvNS_9BwdParamsE,"",@"SHT_CUDA_INFO"
	.sectionflags	@""
	.align	4


	//----- nvinfo : EIATTR_CUDA_API_VERSION
	.align		4
        /*0000*/ 	.byte	0x04, 0x37
        /*0002*/ 	.short	(.L_2869 - .L_2868)
.L_2868:
        /*0004*/ 	.word	0x00000082


	//----- nvinfo : EIATTR_KPARAM_INFO
	.align		4
.L_2869:
        /*0008*/ 	.byte	0x04, 0x17
        /*000a*/ 	.short	(.L_2871 - .L_2870)
.L_2870:
        /*000c*/ 	.word	0x00000000
        /*0010*/ 	.short	0x0000
        /*0012*/ 	.short	0x0000
        /*0014*/ 	.byte	0x00, 0xf0, 0xa1, 0x04


	//----- nvinfo : EIATTR_SPARSE_MMA_MASK
	.align		4
.L_2871:
        /*0018*/ 	.byte	0x03, 0x50
        /*001a*/ 	.short	0x0000


	//----- nvinfo : EIATTR_MAXREG_COUNT
	.align		4
        /*001c*/ 	.byte	0x03, 0x1b
        /*001e*/ 	.short	0x00ff


	//----- nvinfo : EIATTR_NUM_BARRIERS
	.align		4
        /*0020*/ 	.byte	0x02, 0x4c
        /*0022*/ 	.byte	0x01
	.zero		1


	//----- nvinfo : EIATTR_MERCURY_ISA_VERSION
	.align		4
        /*0024*/ 	.byte	0x03, 0x5f
        /*0026*/ 	.short	0x0101


	//----- nvinfo : EIATTR_COOP_GROUP_MASK_REGIDS
	.align		4
        /*0028*/ 	.byte	0x04, 0x29
        /*002a*/ 	.short	(.L_2873 - .L_2872)


	//   ....[0]....
.L_2872:
        /*002c*/ 	.word	0xffffffff


	//   ....[1]....
        /*0030*/ 	.word	0xffffffff


	//   ....[2]....
        /*0034*/ 	.word	0xffffffff


	//   ....[3]....
        /*0038*/ 	.word	0xffffffff


	//   ....[4]....
        /*003c*/ 	.word	0xffffffff


	//   ....[5]....
        /*0040*/ 	.word	0xffffffff


	//   ....[6]....
        /*0044*/ 	.word	0xffffffff


	//   ....[7]....
        /*0048*/ 	.word	0xffffffff


	//   ....[8]....
        /*004c*/ 	.word	0xffffffff


	//   ....[9]....
        /*0050*/ 	.word	0xffffffff


	//----- nvinfo : EIATTR_COOP_GROUP_INSTR_OFFSETS
	.align		4
.L_2873:
        /*0054*/ 	.byte	0x04, 0x28
        /*0056*/ 	.short	(.L_2875 - .L_2874)


	//   ....[0]....
.L_2874:
        /*0058*/ 	.word	0x00001210


	//   ....[1]....
        /*005c*/ 	.word	0x00001220


	//   ....[2]....
        /*0060*/ 	.word	0x00001250


	//   ....[3]....
        /*0064*/ 	.word	0x00001260


	//   ....[4]....
        /*0068*/ 	.word	0x00001290


	//   ....[5]....
        /*006c*/ 	.word	0x000012a0


	//   ....[6]....
        /*0070*/ 	.word	0x000012e0


	//   ....[7]....
        /*0074*/ 	.word	0x000012f0


	//   ....[8]....
        /*0078*/ 	.word	0x00001320


	//   ....[9]....
        /*007c*/ 	.word	0x00001330


	//----- nvinfo : EIATTR_VRC_CTA_INIT_COUNT
	.align		4
.L_2875:
        /*0080*/ 	.byte	0x02, 0x4a
	.zero		1
	.zero		1


	//----- nvinfo : EIATTR_EXIT_INSTR_OFFSETS
	.align		4
        /*0084*/ 	.byte	0x04, 0x1c
        /*0086*/ 	.short	(.L_2877 - .L_2876)


	//   ....[0]....
.L_2876:
        /*0088*/ 	.word	0x00007ad0


	//----- nvinfo : EIATTR_MAX_THREADS
	.align		4
.L_2877:
        /*008c*/ 	.byte	0x04, 0x05
        /*008e*/ 	.short	(.L_2879 - .L_2878)
.L_2878:
        /*0090*/ 	.word	0x00000080
        /*0094*/ 	.word	0x00000001
        /*0098*/ 	.word	0x00000001


	//----- nvinfo : EIATTR_CRS_STACK_SIZE
	.align		4
.L_2879:
        /*009c*/ 	.byte	0x04, 0x1e
        /*009e*/ 	.short	(.L_2881 - .L_2880)
.L_2880:
        /*00a0*/ 	.word	0x00000000


	//----- nvinfo : EIATTR_CBANK_PARAM_SIZE
	.align		4
.L_2881:
        /*00a4*/ 	.byte	0x03, 0x19
        /*00a6*/ 	.short	0x0128


	//----- nvinfo : EIATTR_PARAM_CBANK
	.align		4
        /*00a8*/ 	.byte	0x04, 0x0a
        /*00aa*/ 	.short	(.L_2883 - .L_2882)
	.align		4
.L_2882:
        /*00ac*/ 	.word	index@(.nv.constant0._ZN10layer_norm31ln_parallel_residual_bwd_kernelINS_13Kernel_traitsIfffffjLj3072ELj1ELj1ELj4ELj16ENS_18Kernel_traits_baseILj3072EfffffjLj128EEEEELb1ELb1ELb1EEEvNS_9BwdParamsE)
        /*00b0*/ 	.short	0x0380
        /*00b2*/ 	.short	0x0128


	//----- nvinfo : EIATTR_SW_WAR
	.align		4
.L_2883:
        /*00b4*/ 	.byte	0x04, 0x36
        /*00b6*/ 	.short	(.L_2885 - .L_2884)
.L_2884:
        /*00b8*/ 	.word	0x00000008
.L_2885:


//--------------------- .nv.callgraph             --------------------------
	.section	.nv.callgraph,"",@"SHT_CUDA_CALLGRAPH"
	.align	4
	.sectionentsize	8
	.align		4
        /*0000*/ 	.word	0x00000000
	.align		4
        /*0004*/ 	.word	0xffffffff
	.align		4
        /*0008*/ 	.word	0x00000000
	.align		4
        /*000c*/ 	.word	0xfffffffe
	.align		4
        /*0010*/ 	.word	0x00000000
	.align		4
        /*0014*/ 	.word	0xfffffffd
	.align		4
        /*0018*/ 	.word	0x00000000
	.align		4
        /*001c*/ 	.word	0xfffffffc


//--------------------- .text._ZN10layer_norm31ln_parallel_residual_bwd_kernelINS_13Kernel_traitsI13__nv_bfloat16S2_S2_S2_fjLj3072ELj1ELj1ELj4ELj16ENS_18Kernel_traits_baseILj3072ES2_S2_S2_S2_fjLj128EEEEELb0ELb0ELb0EEEvNS_9BwdParamsE --------------------------
	.section	.text._ZN10layer_norm31ln_parallel_residual_bwd_kernelINS_13Kernel_traitsI13__nv_bfloat16S2_S2_S2_fjLj3072ELj1ELj1ELj4ELj16ENS_18Kernel_traits_baseILj3072ES2_S2_S2_S2_fjLj128EEEEELb0ELb0ELb0EEEvNS_9BwdParamsE,"ax",@progbits
	.align	128
        .global         _ZN10layer_norm31ln_parallel_residual_bwd_kernelINS_13Kernel_traitsI13__nv_bfloat16S2_S2_S2_fjLj3072ELj1ELj1ELj4ELj16ENS_18Kernel_traits_baseILj3072ES2_S2_S2_S2_fjLj128EEEEELb0ELb0ELb0EEEvNS_9BwdParamsE
        .type           _ZN10layer_norm31ln_parallel_residual_bwd_kernelINS_13Kernel_traitsI13__nv_bfloat16S2_S2_S2_fjLj3072ELj1ELj1ELj4ELj16ENS_18Kernel_traits_baseILj3072ES2_S2_S2_S2_fjLj128EEEEELb0ELb0ELb0EEEvNS_9BwdParamsE,@function
        .size           _ZN10layer_norm31ln_parallel_residual_bwd_kernelINS_13Kernel_traitsI13__nv_bfloat16S2_S2_S2_fjLj3072ELj1ELj1ELj4ELj16ENS_18Kernel_traits_baseILj3072ES2_S2_S2_S2_fjLj128EEEEELb0ELb0ELb0EEEvNS_9BwdParamsE,(.L_x_3772 - _ZN10layer_norm31ln_parallel_residual_bwd_kernelINS_13Kernel_traitsI13__nv_bfloat16S2_S2_S2_fjLj3072ELj1ELj1ELj4ELj16ENS_18Kernel_traits_baseILj3072ES2_S2_S2_S2_fjLj128EEEEELb0ELb0ELb0EEEvNS_9BwdParamsE)
        .other          _ZN10layer_norm31ln_parallel_residual_bwd_kernelINS_13Kernel_traitsI13__nv_bfloat16S2_S2_S2_fjLj3072ELj1ELj1ELj4ELj16ENS_18Kernel_traits_baseILj3072ES2_S2_S2_S2_fjLj128EEEEELb0ELb0ELb0EEEvNS_9BwdParamsE,@"STO_CUDA_ENTRY STV_DEFAULT"
_ZN10layer_norm31ln_parallel_residual_bwd_kernelINS_13Kernel_traitsI13__nv_bfloat16S2_S2_S2_fjLj3072ELj1ELj1ELj4ELj16ENS_18Kernel_traits_baseILj3072ES2_S2_S2_S2_fjLj128EEEEELb0ELb0ELb0EEEvNS_9BwdParamsE:
.text._ZN10layer_norm31ln_parallel_residual_bwd_kernelINS_13Kernel_traitsI13__nv_bfloat16S2_S2_S2_fjLj3072ELj1ELj1ELj4ELj16ENS_18Kernel_traits_baseILj3072ES2_S2_S2_S2_fjLj128EEEEELb0ELb0ELb0EEEvNS_9BwdParamsE:
[----:B------:R-:W-:Y:S01]  /*0000*/  LDC R1, c[0x0][0x37c] ;  /* 0x0000df00ff017b82 */ /* 0x000fe20000000800 */
[----:B------:R-:W0:Y:S01]  /*0010*/  S2R R178, SR_TID.X ;  /* 0x0000000000b27919 */ /* 0x000e220000002100 */
[----:B------:R-:W1:Y:S06]  /*0020*/  LDCU UR4, c[0x0][0x388] ;  /* 0x00007100ff0477ac */ /* 0x000e6c0008000800 */
[----:B------:R-:W2:Y:S01]  /*0030*/  LDC.64 R2, c[0x0][0x3d0] ;  /* 0x0000f400ff027b82 */ /* 0x000ea20000000a00 */
[----:B------:R-:W3:Y:S01]  /*0040*/  LDCU.64 UR12, c[0x0][0x358] ;  /* 0x00006b00ff0c77ac */ /* 0x000ee20008000a00 */
[----:B------:R-:W4:Y:S06]  /*0050*/  LDCU UR5, c[0x0][0x384] ;  /* 0x00007080ff0577ac */ /* 0x000f2c0008000800 */
[----:B------:R-:W3:Y:S08]  /*0060*/  LDC.64 R4, c[0x0][0x3d8] ;  /* 0x0000f600ff047b82 */ /* 0x000ef00000000a00 */
[----:B------:R-:W4:Y:S01]  /*0070*/  LDC.64 R6, c[0x0][0x3d0] ;  /* 0x0000f400ff067b82 */ /* 0x000f220000000a00 */
[----:B-1----:R-:W-:-:S04]  /*0080*/  MOV R189, UR4 ;  /* 0x0000000400bd7c02 */ /* 0x002fc80008000f00 */
[----:B------:R-:W-:-:S03]  /*0090*/  SHF.R.S32.HI R0, RZ, 0x1f, R189 ;  /* 0x0000001fff007819 */ /* 0x000fc600000114bd */
[----:B------:R-:W1:Y:S01]  /*00a0*/  LDC.64 R8, c[0x0][0x3d8] ;  /* 0x0000f600ff087b82 */ /* 0x000e620000000a00 */
[----:B------:R-:W-:Y:S02]  /*00b0*/  LEA.HI R0, R0, R189, RZ, 0x3 ;  /* 0x000000bd00007211 */ /* 0x000fe400078f18ff */
[----:B0-----:R-:W-:-:S05]  /*00c0*/  LOP3.LUT R187, R178, 0x7f, RZ, 0x3c, !PT ;  /* 0x0000007fb2bb7812 */ /* 0x001fca00078e3cff */
[----:B------:R-:W0:Y:S01]  /*00d0*/  LDC.64 R14, c[0x0][0x3d0] ;  /* 0x0000f400ff0e7b82 */ /* 0x000e220000000a00 */
[----:B------:R-:W-:Y:S02]  /*00e0*/  MOV R19, R178 ;  /* 0x000000b200137202 */ /* 0x000fe40000000f00 */
[----:B------:R-:W-:-:S04]  /*00f0*/  LEA.HI.SX32 R187, R0, R187, 0x1d ;  /* 0x000000bb00bb7211 */ /* 0x000fc800078feaff */
[C---:B------:R-:W-:Y:S01]  /*0100*/  ISETP.GE.U32.AND P6, PT, R187.reuse, 0x80, PT ;  /* 0x00000080bb00780c */ /* 0x040fe20003fc6070 */
[----:B------:R-:W0:Y:S01]  /*0110*/  LDC.64 R16, c[0x0][0x3d8] ;  /* 0x0000f600ff107b82 */ /* 0x000e220000000a00 */
[C---:B------:R-:W-:Y:S02]  /*0120*/  ISETP.GE.U32.AND P5, PT, R187.reuse, 0x100, PT ;  /* 0x00000100bb00780c */ /* 0x040fe40003fa6070 */
[----:B------:R-:W-:-:S09]  /*0130*/  ISETP.GE.U32.AND P4, PT, R187, 0x180, PT ;  /* 0x00000180bb00780c */ /* 0x000fd20003f86070 */
[----:B--2---:R-:W-:-:S04]  /*0140*/  @P6 IMAD.WIDE.U32 R2, R19, 0x10, R2 ;  /* 0x0000001013026825 */ /* 0x004fc800078e0002 */
[C---:B---3--:R-:W-:Y:S01]  /*0150*/  @P6 IMAD.WIDE.U32 R4, R19.reuse, 0x10, R4 ;  /* 0x0000001013046825 */ /* 0x048fe200078e0004 */
[----:B------:R-:W-:Y:S01]  /*0160*/  @P6 LOP3.LUT R19, R19, 0x80, RZ, 0xfc, !PT ;  /* 0x0000008013136812 */ /* 0x000fe200078efcff */
[----:B------:R2:W5:Y:S04]  /*0170*/  @P6 LDG.E.128 R32, desc[UR12][R2.64] ;  /* 0x0000000c02206981 */ /* 0x000568000c1e1d00 */
[C---:B----4-:R-:W-:Y:S01]  /*0180*/  @P5 IMAD.WIDE.U32 R10, R19.reuse, 0x10, R6 ;  /* 0x00000010130a5825 */ /* 0x050fe200078e0006 */
[----:B------:R2:W5:Y:S03]  /*0190*/  @P6 LDG.E.128 R36, desc[UR12][R4.64] ;  /* 0x0000000c04246981 */ /* 0x000566000c1e1d00 */
[C---:B-1----:R-:W-:Y:S01]  /*01a0*/  @P5 IMAD.WIDE.U32 R12, R19.reuse, 0x10, R8 ;  /* 0x00000010130c5825 */ /* 0x042fe200078e0008 */
[----:B------:R-:W-:Y:S01]  /*01b0*/  @P5 IADD3 R19, PT, PT, R19, 0x80, RZ ;  /* 0x0000008013135810 */ /* 0x000fe20007ffe0ff */
[----:B------:R2:W5:Y:S04]  /*01c0*/  @P5 LDG.E.128 R40, desc[UR12][R10.64] ;  /* 0x0000000c0a285981 */ /* 0x000568000c1e1d00 */
[C---:B0-----:R-:W-:Y:S01]  /*01d0*/  @P4 IMAD.WIDE.U32 R6, R19.reuse, 0x10, R14 ;  /* 0x0000001013064825 */ /* 0x041fe200078e000e */
[----:B------:R2:W5:Y:S03]  /*01e0*/  @P5 LDG.E.128 R44, desc[UR12][R12.64] ;  /* 0x0000000c0c2c5981 */ /* 0x000566000c1e1d00 */
[----:B------:R-:W-:Y:S01]  /*01f0*/  @P4 IMAD.WIDE.U32 R8, R19, 0x10, R16 ;  /* 0x0000001013084825 */ /* 0x000fe200078e0010 */
[----:B------:R2:W5:Y:S04]  /*0200*/  @P4 LDG.E.128 R48, desc[UR12][R6.64] ;  /* 0x0000000c06304981 */ /* 0x000568000c1e1d00 */
[----:B------:R2:W5:Y:S01]  /*0210*/  @P4 LDG.E.128 R52, desc[UR12][R8.64] ;  /* 0x0000000c08344981 */ /* 0x000562000c1e1d00 */
[----:B------:R-:W0:Y:S01]  /*0220*/  S2UR UR4, SR_CTAID.X ;  /* 0x00000000000479c3 */ /* 0x000e220000002500 */
[----:B------:R-:W-:-:S02]  /*0230*/  CS2R R56, SRZ ;  /* 0x0000000000387805 */ /* 0x000fc4000001ff00 */
[----:B------:R-:W-:Y:S02]  /*0240*/  CS2R R58, SRZ ;  /* 0x00000000003a7805 */ /* 0x000fe4000001ff00 */
[----:B------:R-:W-:Y:S02]  /*0250*/  CS2R R60, SRZ ;  /* 0x00000000003c7805 */ /* 0x000fe4000001ff00 */
[----:B------:R-:W-:Y:S02]  /*0260*/  CS2R R62, SRZ ;  /* 0x00000000003e7805 */ /* 0x000fe4000001ff00 */
[----:B------:R-:W-:Y:S02]  /*0270*/  CS2R R64, SRZ ;  /* 0x0000000000407805 */ /* 0x000fe4000001ff00 */
[----:B0-----:R-:W-:-:S04]  /*0280*/  MOV R186, UR4 ;  /* 0x0000000400ba7c02 */ /* 0x001fc80008000f00 */
[----:B------:R-:W-:Y:S02]  /*0290*/  ISETP.GE.AND P0, PT, R186, UR5, PT ;  /* 0x00000005ba007c0c */ /* 0x000fe4000bf06270 */
[----:B------:R-:W-:Y:S02]  /*02a0*/  CS2R R66, SRZ ;  /* 0x0000000000427805 */ /* 0x000fe4000001ff00 */
[----:B------:R-:W-:Y:S02]  /*02b0*/  CS2R R68, SRZ ;  /* 0x0000000000447805 */ /* 0x000fe4000001ff00 */
[----:B------:R-:W-:Y:S02]  /*02c0*/  CS2R R70, SRZ ;  /* 0x0000000000467805 */ /* 0x000fe4000001ff00 */
[----:B------:R-:W-:Y:S02]  /*02d0*/  CS2R R96, SRZ ;  /* 0x0000000000607805 */ /* 0x000fe4000001ff00 */
[----:B------:R-:W-:-:S02]  /*02e0*/  CS2R R98, SRZ ;  /* 0x0000000000627805 */ /* 0x000fc4000001ff00 */
[----:B------:R-:W-:Y:S02]  /*02f0*/  CS2R R100, SRZ ;  /* 0x0000000000647805 */ /* 0x000fe4000001ff00 */
        /* <DEDUP_REMOVED lines=36> */
[----:B------:R-:W-:Y:S01]  /*0540*/  CS2R R166, SRZ ;  /* 0x0000000000a67805 */ /* 0x000fe2000001ff00 */
[----:B--2---:R-:W-:Y:S06]  /*0550*/  @P0 BRA `(.L_x_0) ;  /* 0x0000006400f80947 */ /* 0x004fec0003800000 */
[----:B------:R-:W0:Y:S01]  /*0560*/  LDCU.U8 UR4, c[0x0][0x410] ;  /* 0x00008200ff0477ac */ /* 0x000e220008000000 */
[----:B-----5:R-:W-:Y:S02]  /*0570*/  PRMT R185, R39, 0x7632, R185 ;  /* 0x0000763227b97816 */ /* 0x020fe400000000b9 */
[----:B------:R-:W-:Y:S02]  /*0580*/  CS2R R56, SRZ ;  /* 0x0000000000387805 */ /* 0x000fe4000001ff00 */
[----:B------:R-:W-:Y:S02]  /*0590*/  PRMT R184, R35, 0x7632, R184 ;  /* 0x0000763223b87816 */ /* 0x000fe400000000b8 */
[----:B------:R-:W-:Y:S02]  /*05a0*/  CS2R R58, SRZ ;  /* 0x00000000003a7805 */ /* 0x000fe4000001ff00 */
[----:B------:R-:W-:Y:S02]  /*05b0*/  PRMT R183, R38, 0x7632, R183 ;  /* 0x0000763226b77816 */ /* 0x000fe400000000b7 */
[----:B------:R-:W-:-:S02]  /*05c0*/  CS2R R60, SRZ ;  /* 0x00000000003c7805 */ /* 0x000fc4000001ff00 */
[----:B------:R-:W-:Y:S02]  /*05d0*/  PRMT R182, R34, 0x7632, R182 ;  /* 0x0000763222b67816 */ /* 0x000fe400000000b6 */
        /* <DEDUP_REMOVED lines=9> */
[----:B------:R-:W-:Y:S01]  /*0670*/  PRMT R25, R47, 0x7632, R25 ;  /* 0x000076322f197816 */ /* 0x000fe20000000019 */
[----:B0-----:R-:W-:Y:S01]  /*0680*/  UISETP.NE.AND UP0, UPT, UR4, URZ, UPT ;  /* 0x000000ff0400728c */ /* 0x001fe2000bf05270 */
[----:B------:R-:W-:-:S02]  /*0690*/  PRMT R24, R43, 0x7632, R24 ;  /* 0x000076322b187816 */ /* 0x000fc40000000018 */
[----:B------:R-:W-:Y:S02]  /*06a0*/  CS2R R96, SRZ ;  /* 0x0000000000607805 */ /* 0x000fe4000001ff00 */
[----:B------:R-:W-:Y:S02]  /*06b0*/  PRMT R23, R46, 0x7632, R23 ;  /* 0x000076322e177816 */ /* 0x000fe40000000017 */
[----:B------:R-:W-:Y:S02]  /*06c0*/  CS2R R98, SRZ ;  /* 0x0000000000627805 */ /* 0x000fe4000001ff00 */
[----:B------:R-:W-:Y:S02]  /*06d0*/  PRMT R22, R42, 0x7632, R22 ;  /* 0x000076322a167816 */ /* 0x000fe40000000016 */
[----:B------:R-:W-:Y:S02]  /*06e0*/  CS2R R100, SRZ ;  /* 0x0000000000647805 */ /* 0x000fe4000001ff00 */
        /* <DEDUP_REMOVED lines=46> */
[----:B------:R-:W-:Y:S02]  /*09d0*/  PLOP3.LUT P3, PT, PT, PT, UP0, 0x80, 0x8 ;  /* 0x000000000008781c */ /* 0x000fe40003f6f008 */
[----:B------:R-:W-:Y:S02]  /*09e0*/  CS2R R162, SRZ ;  /* 0x0000000000a27805 */ /* 0x000fe4000001ff00 */
[----:B------:R-:W-:-:S02]  /*09f0*/  CS2R R164, SRZ ;  /* 0x0000000000a47805 */ /* 0x000fc4000001ff00 */
[----:B------:R-:W-:Y:S01]  /*0a00*/  CS2R R166, SRZ ;  /* 0x0000000000a67805 */ /* 0x000fe2000001ff00 */
[----:B------:R-:W-:Y:S01]  /*0a10*/  UPLOP3.LUT UP1, UPT, UPT, UPT, UPT, 0x40, 0x4 ;  /* 0x000000000004789c */ /* 0x000fe20003f2e870 */
[----:B------:R-:W0:Y:S01]  /*0a20*/  LDCU UR11, c[0x0][0x400] ;  /* 0x00008000ff0b77ac */ /* 0x000e220008000800 */
[----:B------:R-:W1:Y:S01]  /*0a30*/  LDCU.64 UR6, c[0x0][0x470] ;  /* 0x00008e00ff0677ac */ /* 0x000e620008000a00 */
[----:B------:R-:W2:Y:S01]  /*0a40*/  LDCU.64 UR14, c[0x0][0x438] ;  /* 0x00008700ff0e77ac */ /* 0x000ea20008000a00 */
[----:B------:R-:W3:Y:S07]  /*0a50*/  LDCU.64 UR8, c[0x0][0x478] ;  /* 0x00008f00ff0877ac */ /* 0x000eee0008000a00 */
.L_x_39:
[----:B0--34-:R-:W4:Y:S08]  /*0a60*/  LDC.64 R168, c[0x0][0x3c0] ;  /* 0x0000f000ffa87b82 */ /* 0x019f300000000a00 */
[----:B------:R-:W0:Y:S01]  /*0a70*/  LDC R189, c[0x0][0x388] ;  /* 0x0000e200ffbd7b82 */ /* 0x000e220000000800 */
[----:B----4-:R-:W-:-:S07]  /*0a80*/  IMAD.WIDE R170, R186, 0x4, R168 ;  /* 0x00000004baaa7825 */ /* 0x010fce00078e02a8 */
[----:B------:R-:W4:Y:S01]  /*0a90*/  LDC.64 R168, c[0x0][0x3c8] ;  /* 0x0000f200ffa87b82 */ /* 0x000f220000000a00 */
[----:B------:R-:W2:Y:S01]  /*0aa0*/  LDG.E R170, desc[UR12][R170.64] ;  /* 0x0000000caaaa7981 */ /* 0x000ea2000c1e1900 */
[----:B----4-:R-:W-:-:S05]  /*0ab0*/  IMAD.WIDE R168, R186, 0x4, R168 ;  /* 0x00000004baa87825 */ /* 0x010fca00078e02a8 */
[----:B-----5:R4:W5:Y:S01]  /*0ac0*/  LDG.E R188, desc[UR12][R168.64] ;  /* 0x0000000ca8bc7981 */ /* 0x020962000c1e1900 */
[----:B0-----:R-:W-:Y:S01]  /*0ad0*/  IMAD R9, R186, R189, RZ ;  /* 0x000000bdba097224 */ /* 0x001fe200078e02ff */
[----:B------:R-:W-:Y:S01]  /*0ae0*/  BSSY.RECONVERGENT B0, `(.L_x_1) ;  /* 0x000009e000007945 */ /* 0x000fe20003800200 */
[----:B------:R-:W-:Y:S01]  /*0af0*/  HFMA2 R227, -RZ, RZ, 0, 0 ;  /* 0x00000000ffe37431 */ /* 0x000fe200000001ff */
[C---:B------:R-:W-:Y:S02]  /*0b00*/  ISETP.GE.U32.AND P5, PT, R187.reuse, 0x100, PT ;  /* 0x00000100bb00780c */ /* 0x040fe40003fa6070 */
[----:B------:R-:W-:Y:S02]  /*0b10*/  SHF.R.S32.HI R172, RZ, 0x1f, R9 ;  /* 0x0000001fffac7819 */ /* 0x000fe40000011409 */
[----:B------:R-:W-:Y:S02]  /*0b20*/  ISETP.GE.U32.AND P4, PT, R187, 0x180, PT ;  /* 0x00000180bb00780c */ /* 0x000fe40003f86070 */
[----:B------:R-:W-:-:S02]  /*0b30*/  LEA.HI R9, R172, R9, RZ, 0x3 ;  /* 0x00000009ac097211 */ /* 0x000fc400078f18ff */
[----:B------:R-:W-:Y:S02]  /*0b40*/  MOV R236, RZ ;  /* 0x000000ff00ec7202 */ /* 0x000fe40000000f00 */
[----:B------:R-:W-:-:S04]  /*0b50*/  LEA.HI.SX32 R9, R9, R178, 0x1d ;  /* 0x000000b209097211 */ /* 0x000fc800078feaff */
[----:B------:R-:W-:Y:S02]  /*0b60*/  MOV R229, R9 ;  /* 0x0000000900e57202 */ /* 0x000fe40000000f00 */
[----:B--2---:R-:W-:Y:S01]  /*0b70*/  FSEL R225, R170, RZ, !P3 ;  /* 0x000000ffaae17208 */ /* 0x004fe20005800000 */
[----:B----4-:R-:W-:Y:S06]  /*0b80*/  @!P6 BRA `(.L_x_2) ;  /* 0x00000008004ce947 */ /* 0x010fec0003800000 */
[----:B------:R-:W0:Y:S08]  /*0b90*/  LDC.64 R168, c[0x0][0x430] ;  /* 0x00010c00ffa87b82 */ /* 0x000e300000000a00 */
[----:B------:R-:W2:Y:S01]  /*0ba0*/  LDC.64 R170, c[0x0][0x428] ;  /* 0x00010a00ffaa7b82 */ /* 0x000ea20000000a00 */
[----:B0-----:R-:W-:-:S07]  /*0bb0*/  IMAD.WIDE.U32 R176, R9, 0x10, R168 ;  /* 0x0000001009b07825 */ /* 0x001fce00078e00a8 */
[----:B------:R-:W0:Y:S01]  /*0bc0*/  LDC.64 R168, c[0x0][0x3a8] ;  /* 0x0000ea00ffa87b82 */ /* 0x000e220000000a00 */
[----:B------:R-:W4:Y:S01]  /*0bd0*/  LDG.E.128 R176, desc[UR12][R176.64] ;  /* 0x0000000cb0b07981 */ /* 0x000f22000c1e1d00 */
[----:B--2---:R-:W-:-:S06]  /*0be0*/  IMAD.WIDE.U32 R172, R9, 0x10, R170 ;  /* 0x0000001009ac7825 */ /* 0x004fcc00078e00aa */
[----:B------:R-:W2:Y:S01]  /*0bf0*/  LDG.E.128 R172, desc[UR12][R172.64] ;  /* 0x0000000cacac7981 */ /* 0x000ea2000c1e1d00 */
[----:B0-----:R-:W-:-:S06]  /*0c00*/  IMAD.WIDE.U32 R168, R9, 0x10, R168 ;  /* 0x0000001009a87825 */ /* 0x001fcc00078e00a8 */
[----:B------:R-:W3:Y:S01]  /*0c10*/  LDG.E.128 R168, desc[UR12][R168.64] ;  /* 0x0000000ca8a87981 */ /* 0x000ee2000c1e1d00 */
[----:B------:R-:W-:-:S04]  /*0c20*/  ISETP.NE.U32.AND P0, PT, RZ, UR14, PT ;  /* 0x0000000eff007c0c */ /* 0x000fc8000bf05070 */
[----:B------:R-:W-:-:S13]  /*0c30*/  ISETP.NE.AND.EX P0, PT, RZ, UR15, PT, P0 ;  /* 0x0000000fff007c0c */ /* 0x000fda000bf05300 */
[----:B------:R-:W0:Y:S01]  /*0c40*/  @P0 LDC.64 R194, c[0x0][0x438] ;  /* 0x00010e00ffc20b82 */ /* 0x000e220000000a00 */
[----:B------:R-:W-:Y:S02]  /*0c50*/  SHF.L.U32 R192, R32, 0x10, RZ ;  /* 0x0000001020c07819 */ /* 0x000fe400000006ff */
[----:B------:R-:W-:Y:S02]  /*0c60*/  SHF.L.U32 R200, R38, 0x10, RZ ;  /* 0x0000001026c87819 */ /* 0x000fe400000006ff */
[----:B------:R-:W-:Y:S02]  /*0c70*/  SHF.L.U32 R234, R39, 0x10, RZ ;  /* 0x0000001027ea7819 */ /* 0x000fe400000006ff */
[----:B------:R-:W-:Y:S01]  /*0c80*/  SHF.L.U32 R197, R26, 0x10, RZ ;  /* 0x000000101ac57819 */ /* 0x000fe200000006ff */
[----:B0-----:R-:W-:-:S05]  /*0c90*/  @P0 IMAD.WIDE.U32 R194, R9, 0x10, R194 ;  /* 0x0000001009c20825 */ /* 0x001fca00078e00c2 */
[----:B------:R0:W5:Y:S01]  /*0ca0*/  @P0 LDG.E.128 R152, desc[UR12][R194.64] ;  /* 0x0000000cc2980981 */ /* 0x000162000c1e1d00 */
[----:B------:R-:W-:Y:S02]  /*0cb0*/  SHF.L.U32 R232, R35, 0x10, RZ ;  /* 0x0000001023e87819 */ /* 0x000fe400000006ff */
[----:B------:R-:W-:Y:S02]  /*0cc0*/  SHF.L.U32 R233, R183, 0x10, RZ ;  /* 0x00000010b7e97819 */ /* 0x000fe400000006ff */
[----:B------:R-:W-:Y:S02]  /*0cd0*/  SHF.L.U32 R235, R185, 0x10, RZ ;  /* 0x00000010b9eb7819 */ /* 0x000fe400000006ff */
[----:B0-----:R-:W-:Y:S02]  /*0ce0*/  SHF.L.U32 R194, R33, 0x10, RZ ;  /* 0x0000001021c27819 */ /* 0x001fe400000006ff */
[----:B----4-:R-:W-:Y:S02]  /*0cf0*/  SHF.L.U32 R227, R176, 0x10, RZ ;  /* 0x00000010b0e37819 */ /* 0x010fe400000006ff */
[----:B--2---:R-:W-:-:S02]  /*0d00*/  PRMT R196, R172, 0x7632, R196 ;  /* 0x00007632acc47816 */ /* 0x004fc400000000c4 */
[----:B------:R-:W-:Y:S02]  /*0d10*/  SHF.L.U32 R221, R172, 0x10, RZ ;  /* 0x00000010acdd7819 */ /* 0x000fe400000006ff */
[----:B------:R-:W-:Y:S02]  /*0d20*/  SHF.L.U32 R172, R36, 0x10, RZ ;  /* 0x0000001024ac7819 */ /* 0x000fe400000006ff */
[----:B------:R-:W-:-:S03]  /*0d30*/  PRMT R176, R176, 0x7632, R176 ;  /* 0x00007632b0b07816 */ /* 0x000fc600000000b0 */
[----:B------:R-:W-:Y:S01]  /*0d40*/  FMUL.FTZ R195, R172, R227 ;  /* 0x000000e3acc37220 */ /* 0x000fe20000410000 */
[C---:B------:R-:W-:Y:S02]  /*0d50*/  PRMT R230, R173.reuse, 0x7632, R230 ;  /* 0x00007632ade67816 */ /* 0x040fe400000000e6 */
[----:B------:R-:W-:Y:S02]  /*0d60*/  SHF.L.U32 R219, R173, 0x10, RZ ;  /* 0x00000010addb7819 */ /* 0x000fe400000006ff */
[----:B------:R-:W-:Y:S01]  /*0d70*/  SHF.L.U32 R229, R178, 0x10, RZ ;  /* 0x00000010b2e57819 */ /* 0x000fe200000006ff */
[----:B------:R-:W-:Y:S01]  /*0d80*/  FFMA.FTZ R192, R192, R221, R195 ;  /* 0x000000ddc0c07223 */ /* 0x000fe200000100c3 */
[C---:B------:R-:W-:Y:S02]  /*0d90*/  PRMT R198, R174.reuse, 0x7632, R198 ;  /* 0x00007632aec67816 */ /* 0x040fe400000000c6 */
[----:B------:R-:W-:Y:S02]  /*0da0*/  SHF.L.U32 R173, R174, 0x10, RZ ;  /* 0x00000010aead7819 */ /* 0x000fe400000006ff */
[----:B------:R-:W-:-:S02]  /*0db0*/  PRMT R238, R177, 0x7632, R238 ;  /* 0x00007632b1ee7816 */ /* 0x000fc400000000ee */
[----:B------:R-:W-:Y:S02]  /*0dc0*/  SHF.L.U32 R177, R177, 0x10, RZ ;  /* 0x00000010b1b17819 */ /* 0x000fe400000006ff */
[----:B------:R-:W-:Y:S02]  /*0dd0*/  SHF.L.U32 R174, R37, 0x10, RZ ;  /* 0x0000001025ae7819 */ /* 0x000fe400000006ff */
[----:B------:R-:W-:Y:S02]  /*0de0*/  PRMT R228, R178, 0x7632, R228 ;  /* 0x00007632b2e47816 */ /* 0x000fe400000000e4 */
[----:B------:R-:W-:Y:S02]  /*0df0*/  SHF.L.U32 R195, R27, 0x10, RZ ;  /* 0x000000101bc37819 */ /* 0x000fe400000006ff */
[----:B------:R-:W-:Y:S01]  /*0e00*/  SHF.L.U32 R172, R176, 0x10, RZ ;  /* 0x00000010b0ac7819 */ /* 0x000fe200000006ff */
[----:B------:R-:W-:Y:S01]  /*0e10*/  FMUL.FTZ R223, R200, R229 ;  /* 0x000000e5c8df7220 */ /* 0x000fe20000410000 */
[----:B------:R-:W-:-:S02]  /*0e20*/  PRMT R236, R179, 0x7632, R236 ;  /* 0x00007632b3ec7816 */ /* 0x000fc400000000ec */
[----:B------:R-:W-:Y:S02]  /*0e30*/  SHF.L.U32 R178, R34, 0x10, RZ ;  /* 0x0000001022b27819 */ /* 0x000fe400000006ff */
[----:B------:R-:W-:Y:S01]  /*0e40*/  SHF.L.U32 R179, R179, 0x10, RZ ;  /* 0x00000010b3b37819 */ /* 0x000fe200000006ff */
[----:B------:R-:W-:Y:S01]  /*0e50*/  FMUL.FTZ R199, R174, R177 ;  /* 0x000000b1aec77220 */ /* 0x000fe20000410000 */
[----:B------:R-:W-:Y:S01]  /*0e60*/  PRMT R3, R175, 0x7632, R3 ;  /* 0x00007632af037816 */ /* 0x000fe20000000003 */
[----:B------:R-:W-:Y:S01]  /*0e70*/  FMUL.FTZ R174, R195, R172 ;  /* 0x000000acc3ae7220 */ /* 0x000fe20000410000 */
[----:B------:R-:W-:Y:S01]  /*0e80*/  SHF.L.U32 R176, R196, 0x10, RZ ;  /* 0x00000010c4b07819 */ /* 0x000fe200000006ff */
[----:B------:R-:W-:Y:S01]  /*0e90*/  FFMA.FTZ R195, R178, R173, R223 ;  /* 0x000000adb2c37223 */ /* 0x000fe200000100df */
[----:B------:R-:W-:Y:S01]  /*0ea0*/  SHF.L.U32 R175, R175, 0x10, RZ ;  /* 0x00000010afaf7819 */ /* 0x000fe200000006ff */
[----:B------:R-:W-:Y:S01]  /*0eb0*/  FMUL.FTZ R231, R234, R179 ;  /* 0x000000b3eae77220 */ /* 0x000fe20000410000 */
[----:B------:R-:W-:-:S02]  /*0ec0*/  SHF.L.U32 R223, R181, 0x10, RZ ;  /* 0x00000010b5df7819 */ /* 0x000fc400000006ff */
[----:B---3--:R-:W-:Y:S02]  /*0ed0*/  SHF.L.U32 R200, R168, 0x10, RZ ;  /* 0x00000010a8c87819 */ /* 0x008fe400000006ff */
[----:B------:R-:W-:Y:S02]  /*0ee0*/  SHF.L.U32 R238, R238, 0x10, RZ ;  /* 0x00000010eeee7819 */ /* 0x000fe400000006ff */
[----:B------:R-:W-:Y:S01]  /*0ef0*/  SHF.L.U32 R228, R228, 0x10, RZ ;  /* 0x00000010e4e47819 */ /* 0x000fe200000006ff */
[----:B------:R-:W-:Y:S01]  /*0f00*/  FFMA.FTZ R194, R194, R219, R199 ;  /* 0x000000dbc2c27223 */ /* 0x000fe200000100c7 */
[----:B------:R-:W-:Y:S01]  /*0f10*/  SHF.L.U32 R236, R236, 0x10, RZ ;  /* 0x00000010ecec7819 */ /* 0x000fe200000006ff */
[----:B------:R-:W-:Y:S01]  /*0f20*/  FFMA.FTZ R197, R197, R176, R174 ;  /* 0x000000b0c5c57223 */ /* 0x000fe200000100ae */
[----:B------:R-:W-:Y:S01]  /*0f30*/  FFMA.FTZ R196, R232, R175, R231 ;  /* 0x000000afe8c47223 */ /* 0x000fe200000100e7 */
[----:B------:R-:W-:Y:S02]  /*0f40*/  SHF.L.U32 R199, R180, 0x10, RZ ;  /* 0x00000010b4c77819 */ /* 0x000fe400000006ff */
[----:B------:R-:W-:-:S02]  /*0f50*/  SHF.L.U32 R230, R230, 0x10, RZ ;  /* 0x00000010e6e67819 */ /* 0x000fc400000006ff */
[----:B------:R-:W-:Y:S01]  /*0f60*/  SHF.L.U32 R174, R198, 0x10, RZ ;  /* 0x00000010c6ae7819 */ /* 0x000fe200000006ff */
[----:B------:R-:W-:Y:S01]  /*0f70*/  FMUL.FTZ R198, R223, R238 ;  /* 0x000000eedfc67220 */ /* 0x000fe20000410000 */
[----:B------:R-:W-:Y:S01]  /*0f80*/  SHF.L.U32 R178, R3, 0x10, RZ ;  /* 0x0000001003b27819 */ /* 0x000fe200000006ff */
[----:B------:R-:W-:Y:S01]  /*0f90*/  FADD.FTZ R3, -R225, R200 ;  /* 0x000000c8e1037221 */ /* 0x000fe20000010100 */
[----:B------:R-:W-:Y:S01]  /*0fa0*/  SHF.L.U32 R231, R182, 0x10, RZ ;  /* 0x00000010b6e77819 */ /* 0x000fe200000006ff */
[----:B------:R-:W-:Y:S01]  /*0fb0*/  FMUL.FTZ R200, R233, R228 ;  /* 0x000000e4e9c87220 */ /* 0x000fe20000410000 */
[----:B------:R-:W-:Y:S01]  /*0fc0*/  SHF.L.U32 R223, R184, 0x10, RZ ;  /* 0x00000010b8df7819 */ /* 0x000fe200000006ff */
[----:B------:R-:W-:Y:S01]  /*0fd0*/  FMUL.FTZ R232, R235, R236 ;  /* 0x000000ecebe87220 */ /* 0x000fe20000410000 */
[----:B------:R-:W-:Y:S01]  /*0fe0*/  FFMA.FTZ R198, R199, R230, R198 ;  /* 0x000000e6c7c67223 */ /* 0x000fe200000100c6 */
[----:B------:R-:W-:Y:S02]  /*0ff0*/  FFMA.FTZ R199, R231, R174, R200 ;  /* 0x000000aee7c77223 */ /* 0x000fe400000100c8 */
[----:B------:R-:W-:Y:S01]  /*1000*/  FFMA.FTZ R200, R223, R178, R232 ;  /* 0x000000b2dfc87223 */ /* 0x000fe200000100e8 */
[----:B------:R-:W-:-:S02]  /*1010*/  SHF.L.U32 R232, R169, 0x10, RZ ;  /* 0x00000010a9e87819 */ /* 0x000fc400000006ff */
[----:B------:R-:W-:-:S03]  /*1020*/  PRMT R168, R168, 0x7632, R168 ;  /* 0x00007632a8a87816 */ /* 0x000fc600000000a8 */
[----:B------:R-:W-:Y:S01]  /*1030*/  FADD.FTZ R223, -R225, R232 ;  /* 0x000000e8e1df7221 */ /* 0x000fe20000010100 */
[C---:B------:R-:W-:Y:S02]  /*1040*/  SHF.L.U32 R234, R170.reuse, 0x10, RZ ;  /* 0x00000010aaea7819 */ /* 0x040fe400000006ff */
[----:B------:R-:W-:Y:S01]  /*1050*/  PRMT R231, R170, 0x7632, R231 ;  /* 0x00007632aae77816 */ /* 0x000fe200000000e7 */
[----:B-----5:R-:W-:Y:S01]  /*1060*/  FMUL.FTZ R223, R188, R223 ;  /* 0x000000dfbcdf7220 */ /* 0x020fe20000410000 */
[----:B------:R-:W-:Y:S02]  /*1070*/  SHF.L.U32 R170, R171, 0x10, RZ ;  /* 0x00000010abaa7819 */ /* 0x000fe400000006ff */
[----:B------:R-:W-:Y:S02]  /*1080*/  PRMT R169, R169, 0x7632, R169 ;  /* 0x00007632a9a97816 */ /* 0x000fe400000000a9 */
[----:B------:R-:W-:Y:S01]  /*1090*/  SHF.L.U32 R168, R168, 0x10, RZ ;  /* 0x00000010a8a87819 */ /* 0x000fe200000006ff */
[----:B------:R-:W-:Y:S01]  /*10a0*/  FADD.FTZ R82, R82, R219 ;  /* 0x000000db52527221 */ /* 0x000fe20000010000 */
[----:B------:R-:W-:Y:S01]  /*10b0*/  FFMA.FTZ R58, R223, R219, R58 ;  /* 0x000000dbdf3a7223 */ /* 0x000fe2000001003a */
[----:B------:R-:W-:Y:S01]  /*10c0*/  FMUL.FTZ R3, R188, R3 ;  /* 0x00000003bc037220 */ /* 0x000fe20000410000 */
[----:B------:R-:W-:Y:S01]  /*10d0*/  FADD.FTZ R219, -R225, R170 ;  /* 0x000000aae1db7221 */ /* 0x000fe20000010100 */
[----:B------:R-:W-:Y:S01]  /*10e0*/  SHF.L.U32 R170, R169, 0x10, RZ ;  /* 0x00000010a9aa7819 */ /* 0x000fe200000006ff */
[----:B------:R-:W-:Y:S01]  /*10f0*/  FADD.FTZ R169, -R225, R168 ;  /* 0x000000a8e1a97221 */ /* 0x000fe20000010100 */
[----:B------:R-:W-:Y:S01]  /*1100*/  FADD.FTZ R80, R80, R221 ;  /* 0x000000dd50507221 */ /* 0x000fe20000010000 */
[----:B------:R-:W-:Y:S01]  /*1110*/  FFMA.FTZ R56, R3, R221, R56 ;  /* 0x000000dd03387223 */ /* 0x000fe20000010038 */
[C---:B------:R-:W-:Y:S01]  /*1120*/  FADD.FTZ R221, -R225.reuse, R234 ;  /* 0x000000eae1dd7221 */ /* 0x040fe20000010100 */
[C---:B------:R-:W-:Y:S01]  /*1130*/  FMUL.FTZ R234, R188.reuse, R169 ;  /* 0x000000a9bcea7220 */ /* 0x040fe20000410000 */
[----:B------:R-:W-:Y:S01]  /*1140*/  FADD.FTZ R169, -R225, R170 ;  /* 0x000000aae1a97221 */ /* 0x000fe20000010100 */
[----:B------:R-:W-:Y:S01]  /*1150*/  FADD.FTZ R168, RZ, R192 ;  /* 0x000000c0ffa87221 */ /* 0x000fe20000010000 */
[C---:B------:R-:W-:Y:S01]  /*1160*/  FMUL.FTZ R221, R188.reuse, R221 ;  /* 0x000000ddbcdd7220 */ /* 0x040fe20000410000 */
[----:B------:R-:W-:Y:S01]  /*1170*/  SHF.L.U32 R170, R231, 0x10, RZ ;  /* 0x00000010e7aa7819 */ /* 0x000fe200000006ff */
[----:B------:R-:W-:Y:S01]  /*1180*/  FMUL.FTZ R232, R188, R169 ;  /* 0x000000a9bce87220 */ /* 0x000fe20000410000 */
[----:B------:R-:W-:Y:S01]  /*1190*/  FFMA.FTZ R169, R3, R192, RZ ;  /* 0x000000c003a97223 */ /* 0x000fe200000100ff */
[----:B------:R-:W-:Y:S01]  /*11a0*/  PRMT R233, R171, 0x7632, R233 ;  /* 0x00007632abe97816 */ /* 0x000fe200000000e9 */
[----:B------:R-:W-:Y:S01]  /*11b0*/  FADD.FTZ R171, R168, R197 ;  /* 0x000000c5a8ab7221 */ /* 0x000fe20000010000 */
[----:B------:R-:W-:Y:S01]  /*11c0*/  FADD.FTZ R84, R84, R173 ;  /* 0x000000ad54547221 */ /* 0x000fe20000010000 */
[----:B------:R-:W-:Y:S01]  /*11d0*/  FFMA.FTZ R60, R221, R173, R60 ;  /* 0x000000addd3c7223 */ /* 0x000fe2000001003c */
[----:B------:R-:W-:Y:S01]  /*11e0*/  FFMA.FTZ R168, R234, R197, R169 ;  /* 0x000000c5eaa87223 */ /* 0x000fe200000100a9 */
[----:B------:R-:W-:Y:S01]  /*11f0*/  FADD.FTZ R173, -R225, R170 ;  /* 0x000000aae1ad7221 */ /* 0x000fe20000010100 */
[----:B------:R-:W-:Y:S01]  /*1200*/  SHF.L.U32 R170, R233, 0x10, RZ ;  /* 0x00000010e9aa7819 */ /* 0x000fe200000006ff */
[----:B------:R-:W-:Y:S01]  /*1210*/  FADD.FTZ R171, R171, R194 ;  /* 0x000000c2abab7221 */ /* 0x000fe20000010000 */
[----:B------:R-:W-:Y:S01]  /*1220*/  FFMA.FTZ R169, R223, R194, R168 ;  /* 0x000000c2dfa97223 */ /* 0x000fe200000100a8 */
[----:B------:R-:W-:Y:S01]  /*1230*/  FADD.FTZ R83, R83, R230 ;  /* 0x000000e653537221 */ /* 0x000fe20000010000 */
[----:B------:R-:W-:Y:S01]  /*1240*/  FFMA.FTZ R59, R232, R230, R59 ;  /* 0x000000e6e83b7223 */ /* 0x000fe2000001003b */
[----:B------:R-:W-:Y:S01]  /*1250*/  FMUL.FTZ R230, R188, R173 ;  /* 0x000000adbce67220 */ /* 0x000fe20000410000 */
[----:B------:R-:W-:Y:S01]  /*1260*/  FADD.FTZ R173, -R225, R170 ;  /* 0x000000aae1ad7221 */ /* 0x000fe20000010100 */
[----:B------:R-:W-:Y:S01]  /*1270*/  FADD.FTZ R168, R171, R198 ;  /* 0x000000c6aba87221 */ /* 0x000fe20000010000 */
[----:B------:R-:W-:-:S03]  /*1280*/  FFMA.FTZ R170, R232, R198, R169 ;  /* 0x000000c6e8aa7223 */ /* 0x000fc600000100a9 */
[----:B------:R-:W-:Y:S01]  /*1290*/  FADD.FTZ R168, R168, R195 ;  /* 0x000000c3a8a87221 */ /* 0x000fe20000010000 */
[----:B------:R-:W-:Y:S01]  /*12a0*/  FFMA.FTZ R169, R221, R195, R170 ;  /* 0x000000c3dda97223 */ /* 0x000fe200000100aa */
[----:B------:R-:W-:Y:S02]  /*12b0*/  FMUL.FTZ R219, R188, R219 ;  /* 0x000000dbbcdb7220 */ /* 0x000fe40000410000 */
[----:B------:R-:W-:Y:S01]  /*12c0*/  FADD.FTZ R171, R168, R199 ;  /* 0x000000c7a8ab7221 */ /* 0x000fe20000010000 */
[C---:B------:R-:W-:Y:S01]  /*12d0*/  FFMA.FTZ R168, R230.reuse, R199, R169 ;  /* 0x000000c7e6a87223 */ /* 0x040fe200000100a9 */
[----:B------:R-:W-:Y:S01]  /*12e0*/  FADD.FTZ R129, R129, R228 ;  /* 0x000000e481817221 */ /* 0x000fe20000010000 */
[----:B------:R-:W-:Y:S01]  /*12f0*/  FFMA.FTZ R109, R230, R228, R109 ;  /* 0x000000e4e66d7223 */ /* 0x000fe2000001006d */
[----:B------:R-:W-:Y:S01]  /*1300*/  FMUL.FTZ R228, R188, R173 ;  /* 0x000000adbce47220 */ /* 0x000fe20000410000 */
[----:B------:R-:W-:Y:S01]  /*1310*/  FADD.FTZ R171, R171, R196 ;  /* 0x000000c4abab7221 */ /* 0x000fe20000010000 */
[----:B------:R-:W-:Y:S01]  /*1320*/  FFMA.FTZ R169, R219, R196, R168 ;  /* 0x000000c4dba97223 */ /* 0x000fe200000100a8 */
        /* <DEDUP_REMOVED lines=9> */
[C---:B------:R-:W-:Y:S01]  /*13c0*/  FFMA.FTZ R62, R219.reuse, R175, R62 ;  /* 0x000000afdb3e7223 */ /* 0x040fe2000001003e */
[----:B------:R-:W-:Y:S01]  /*13d0*/  FADD.FTZ R130, R130, R179 ;  /* 0x000000b382827221 */ /* 0x000fe20000010000 */
[----:B------:R-:W-:Y:S01]  /*13e0*/  FFMA.FTZ R110, R219, R179, R110 ;  /* 0x000000b3db6e7223 */ /* 0x000fe2000001006e */
[----:B------:R-:W-:Y:S01]  /*13f0*/  FADD.FTZ R81, R81, R176 ;  /* 0x000000b051517221 */ /* 0x000fe20000010000 */
[C---:B------:R-:W-:Y:S01]  /*1400*/  FFMA.FTZ R57, R234.reuse, R176, R57 ;  /* 0x000000b0ea397223 */ /* 0x040fe20000010039 */
        /* <DEDUP_REMOVED lines=8> */
[----:B------:R-:W-:Y:S01]  /*1490*/  IADD3 R229, PT, PT, R9, 0x80, RZ ;  /* 0x0000008009e57810 */ /* 0x000fe20007ffe0ff */
[----:B------:R-:W-:Y:S01]  /*14a0*/  FADD.FTZ R227, R171, R200 ;  /* 0x000000c8abe37221 */ /* 0x000fe20000010000 */
[----:B------:R-:W-:-:S07]  /*14b0*/  FFMA.FTZ R236, R228, R200, R169 ;  /* 0x000000c8e4ec7223 */ /* 0x000fce00000100a9 */
.L_x_2:
[----:B-1-3--:R-:W-:Y:S05]  /*14c0*/  BSYNC.RECONVERGENT B0 ;  /* 0x0000000000007941 */ /* 0x00afea0003800200 */
.L_x_1:
[----:B------:R-:W-:Y:S04]  /*14d0*/  BSSY.RECONVERGENT B0, `(.L_x_3) ;  /* 0x0000095000007945 */ /* 0x000fe80003800200 */
[----:B------:R-:W-:Y:S05]  /*14e0*/  @!P5 BRA `(.L_x_4) ;  /* 0x00000008004cd947 */ /* 0x000fea0003800000 */
[----:B------:R-:W0:Y:S08]  /*14f0*/  LDC.64 R172, c[0x0][0x430] ;  /* 0x00010c00ffac7b82 */ /* 0x000e300000000a00 */
[----:B------:R-:W1:Y:S08]  /*1500*/  LDC.64 R168, c[0x0][0x428] ;  /* 0x00010a00ffa87b82 */ /* 0x000e700000000a00 */
[----:B------:R-:W2:Y:S01]  /*1510*/  LDC.64 R6, c[0x0][0x3a8] ;  /* 0x0000ea00ff067b82 */ /* 0x000ea20000000a00 */
[----:B0-----:R-:W-:-:S06]  /*1520*/  IMAD.WIDE.U32 R172, R229, 0x10, R172 ;  /* 0x00000010e5ac7825 */ /* 0x001fcc00078e00ac */
[----:B------:R-:W3:Y:S01]  /*1530*/  LDG.E.128 R172, desc[UR12][R172.64] ;  /* 0x0000000cacac7981 */ /* 0x000ee2000c1e1d00 */
[----:B-1----:R-:W-:-:S06]  /*1540*/  IMAD.WIDE.U32 R168, R229, 0x10, R168 ;  /* 0x00000010e5a87825 */ /* 0x002fcc00078e00a8 */
[----:B------:R-:W4:Y:S01]  /*1550*/  LDG.E.128 R168, desc[UR12][R168.64] ;  /* 0x0000000ca8a87981 */ /* 0x000f22000c1e1d00 */
[----:B--2---:R-:W-:-:S06]  /*1560*/  IMAD.WIDE.U32 R176, R229, 0x10, R6 ;  /* 0x00000010e5b07825 */ /* 0x004fcc00078e0006 */
[----:B------:R-:W2:Y:S01]  /*1570*/  LDG.E.128 R176, desc[UR12][R176.64] ;  /* 0x0000000cb0b07981 */ /* 0x000ea2000c1e1d00 */
[----:B------:R-:W-:-:S04]  /*1580*/  ISETP.NE.U32.AND P0, PT, RZ, UR14, PT ;  /* 0x0000000eff007c0c */ /* 0x000fc8000bf05070 */
[----:B------:R-:W-:-:S13]  /*1590*/  ISETP.NE.AND.EX P0, PT, RZ, UR15, PT, P0 ;  /* 0x0000000fff007c0c */ /* 0x000fda000bf05300 */
[----:B------:R-:W0:Y:S01]  /*15a0*/  @P0 LDC.64 R6, c[0x0][0x438] ;  /* 0x00010e00ff060b82 */ /* 0x000e220000000a00 */
[----:B------:R-:W-:Y:S02]  /*15b0*/  SHF.L.U32 R190, R44, 0x10, RZ ;  /* 0x000000102cbe7819 */ /* 0x000fe400000006ff */
[----:B------:R-:W-:Y:S02]  /*15c0*/  SHF.L.U32 R224, R46, 0x10, RZ ;  /* 0x000000102ee07819 */ /* 0x000fe400000006ff */
[----:B------:R-:W-:Y:S02]  /*15d0*/  SHF.L.U32 R238, R47, 0x10, RZ ;  /* 0x000000102fee7819 */ /* 0x000fe400000006ff */
[----:B------:R-:W-:Y:S02]  /*15e0*/  SHF.L.U32 R8, R40, 0x10, RZ ;  /* 0x0000001028087819 */ /* 0x000fe400000006ff */
[----:B------:R-:W-:Y:S02]  /*15f0*/  SHF.L.U32 R222, R42, 0x10, RZ ;  /* 0x000000102ade7819 */ /* 0x000fe400000006ff */
[----:B------:R-:W-:-:S02]  /*1600*/  SHF.L.U32 R226, R43, 0x10, RZ ;  /* 0x000000102be27819 */ /* 0x000fc400000006ff */
[----:B------:R-:W-:Y:S02]  /*1610*/  SHF.L.U32 R220, R45, 0x10, RZ ;  /* 0x000000102ddc7819 */ /* 0x000fe400000006ff */
[----:B------:R-:W-:Y:S01]  /*1620*/  SHF.L.U32 R202, R41, 0x10, RZ ;  /* 0x0000001029ca7819 */ /* 0x000fe200000006ff */
[----:B0-----:R-:W-:Y:S01]  /*1630*/  @P0 IMAD.WIDE.U32 R6, R229, 0x10, R6 ;  /* 0x00000010e5060825 */ /* 0x001fe200078e0006 */
[----:B------:R-:W-:-:S04]  /*1640*/  SHF.L.U32 R239, R21, 0x10, RZ ;  /* 0x0000001015ef7819 */ /* 0x000fc800000006ff */
[----:B------:R0:W5:Y:S01]  /*1650*/  @P0 LDG.E.128 R156, desc[UR12][R6.64] ;  /* 0x0000000c069c0981 */ /* 0x000162000c1e1d00 */
[----:B------:R-:W-:Y:S02]  /*1660*/  IADD3 R229, PT, PT, R229, 0x80, RZ ;  /* 0x00000080e5e57810 */ /* 0x000fe40007ffe0ff */
[----:B---3--:R-:W-:Y:S02]  /*1670*/  SHF.L.U32 R237, R172, 0x10, RZ ;  /* 0x00000010aced7819 */ /* 0x008fe400000006ff */
[----:B------:R-:W-:Y:S02]  /*1680*/  SHF.L.U32 R217, R174, 0x10, RZ ;  /* 0x00000010aed97819 */ /* 0x000fe400000006ff */
[----:B------:R-:W-:Y:S01]  /*1690*/  SHF.L.U32 R231, R175, 0x10, RZ ;  /* 0x00000010afe77819 */ /* 0x000fe200000006ff */
[----:B------:R-:W-:Y:S01]  /*16a0*/  FMUL.FTZ R5, R190, R237 ;  /* 0x000000edbe057220 */ /* 0x000fe20000410000 */
[----:B------:R-:W-:Y:S02]  /*16b0*/  SHF.L.U32 R209, R173, 0x10, RZ ;  /* 0x00000010add17819 */ /* 0x000fe400000006ff */
[----:B----4-:R-:W-:Y:S01]  /*16c0*/  SHF.L.U32 R201, R168, 0x10, RZ ;  /* 0x00000010a8c97819 */ /* 0x010fe200000006ff */
[----:B------:R-:W-:Y:S01]  /*16d0*/  FMUL.FTZ R191, R224, R217 ;  /* 0x000000d9e0bf7220 */ /* 0x000fe20000410000 */
[----:B------:R-:W-:Y:S01]  /*16e0*/  SHF.L.U32 R235, R170, 0x10, RZ ;  /* 0x00000010aaeb7819 */ /* 0x000fe200000006ff */
[----:B------:R-:W-:Y:S01]  /*16f0*/  FMUL.FTZ R193, R238, R231 ;  /* 0x000000e7eec17220 */ /* 0x000fe20000410000 */
[----:B------:R-:W-:-:S02]  /*1700*/  SHF.L.U32 R233, R171, 0x10, RZ ;  /* 0x00000010abe97819 */ /* 0x000fc400000006ff */
[----:B------:R-:W-:Y:S02]  /*1710*/  PRMT R172, R172, 0x7632, R172 ;  /* 0x00007632acac7816 */ /* 0x000fe400000000ac */
[----:B------:R-:W-:Y:S01]  /*1720*/  PRMT R168, R173, 0x7632, R168 ;  /* 0x00007632ada87816 */ /* 0x000fe200000000a8 */
[----:B------:R-:W-:Y:S01]  /*1730*/  FFMA.FTZ R8, R8, R201, R5 ;  /* 0x000000c908087223 */ /* 0x000fe20000010005 */
[----:B0-----:R-:W-:Y:S01]  /*1740*/  FFMA.FTZ R6, R222, R235, R191 ;  /* 0x000000ebde067223 */ /* 0x001fe200000100bf */
[----:B------:R-:W-:Y:S01]  /*1750*/  FFMA.FTZ R5, R226, R233, R193 ;  /* 0x000000e9e2057223 */ /* 0x000fe200000100c1 */
[----:B------:R-:W-:Y:S01]  /*1760*/  SHF.L.U32 R203, R169, 0x10, RZ ;  /* 0x00000010a9cb7819 */ /* 0x000fe200000006ff */
[----:B------:R-:W-:Y:S01]  /*1770*/  FMUL.FTZ R7, R220, R209 ;  /* 0x000000d1dc077220 */ /* 0x000fe20000410000 */
[----:B------:R-:W-:Y:S02]  /*1780*/  SHF.L.U32 R193, R19, 0x10, RZ ;  /* 0x0000001013c17819 */ /* 0x000fe400000006ff */
[----:B------:R-:W-:-:S02]  /*1790*/  PRMT R222, R168, 0x7632, R222 ;  /* 0x00007632a8de7816 */ /* 0x000fc400000000de */
[----:B------:R-:W-:Y:S02]  /*17a0*/  SHF.L.U32 R172, R172, 0x10, RZ ;  /* 0x00000010acac7819 */ /* 0x000fe400000006ff */
[----:B------:R-:W-:Y:S02]  /*17b0*/  PRMT R220, R169, 0x7632, R220 ;  /* 0x00007632a9dc7816 */ /* 0x000fe400000000dc */
[----:B------:R-:W-:Y:S01]  /*17c0*/  SHF.L.U32 R168, R168, 0x10, RZ ;  /* 0x00000010a8a87819 */ /* 0x000fe200000006ff */
[----:B------:R-:W-:Y:S01]  /*17d0*/  FFMA.FTZ R7, R202, R203, R7 ;  /* 0x000000cbca077223 */ /* 0x000fe20000010007 */
[----:B------:R-:W-:Y:S01]  /*17e0*/  SHF.L.U32 R191, R18, 0x10, RZ ;  /* 0x0000001012bf7819 */ /* 0x000fe200000006ff */
[----:B------:R-:W-:Y:S01]  /*17f0*/  FMUL.FTZ R190, R193, R172 ;  /* 0x000000acc1be7220 */ /* 0x000fe20000410000 */
[----:B------:R-:W-:Y:S01]  /*1800*/  SHF.L.U32 R222, R222, 0x10, RZ ;  /* 0x00000010dede7819 */ /* 0x000fe200000006ff */
[----:B------:R-:W-:Y:S01]  /*1810*/  FMUL.FTZ R224, R239, R168 ;  /* 0x000000a8efe07220 */ /* 0x000fe20000410000 */
[----:B------:R-:W-:-:S02]  /*1820*/  SHF.L.U32 R169, R20, 0x10, RZ ;  /* 0x0000001014a97819 */ /* 0x000fc400000006ff */
[----:B------:R-:W-:Y:S02]  /*1830*/  SHF.L.U32 R220, R220, 0x10, RZ ;  /* 0x00000010dcdc7819 */ /* 0x000fe400000006ff */
[----:B--2---:R-:W-:Y:S01]  /*1840*/  SHF.L.U32 R202, R176, 0x10, RZ ;  /* 0x00000010b0ca7819 */ /* 0x004fe200000006ff */
[----:B------:R-:W-:Y:S02]  /*1850*/  FFMA.FTZ R190, R191, R222, R190 ;  /* 0x000000debfbe7223 */ /* 0x000fe400000100be */
[----:B------:R-:W-:Y:S01]  /*1860*/  FFMA.FTZ R191, R169, R220, R224 ;  /* 0x000000dca9bf7223 */ /* 0x000fe200000100e0 */
[----:B------:R-:W-:Y:S01]  /*1870*/  SHF.L.U32 R224, R177, 0x10, RZ ;  /* 0x00000010b1e07819 */ /* 0x000fe200000006ff */
[----:B------:R-:W-:Y:S01]  /*1880*/  FADD.FTZ R193, -R225, R202 ;  /* 0x000000cae1c17221 */ /* 0x000fe20000010100 */
[----:B------:R-:W-:-:S03]  /*1890*/  PRMT R174, R171, 0x7632, R174 ;  /* 0x00007632abae7816 */ /* 0x000fc600000000ae */
[----:B-----5:R-:W-:Y:S01]  /*18a0*/  FMUL.FTZ R193, R188, R193 ;  /* 0x000000c1bcc17220 */ /* 0x020fe20000410000 */
[----:B------:R-:W-:Y:S01]  /*18b0*/  FADD.FTZ R169, -R225, R224 ;  /* 0x000000e0e1a97221 */ /* 0x000fe20000010100 */
[----:B------:R-:W-:Y:S01]  /*18c0*/  PRMT R238, R174, 0x7632, R238 ;  /* 0x00007632aeee7816 */ /* 0x000fe200000000ee */
[----:B------:R-:W-:Y:S01]  /*18d0*/  FADD.FTZ R88, R88, R201 ;  /* 0x000000c958587221 */ /* 0x000fe20000010000 */
[----:B------:R-:W-:Y:S01]  /*18e0*/  FFMA.FTZ R64, R193, R201, R64 ;  /* 0x000000c9c1407223 */ /* 0x000fe20000010040 */
[----:B------:R-:W-:Y:S01]  /*18f0*/  FMUL.FTZ R201, R188, R169 ;  /* 0x000000a9bcc97220 */ /* 0x000fe20000410000 */
[----:B------:R-:W-:Y:S02]  /*1900*/  SHF.L.U32 R224, R178, 0x10, RZ ;  /* 0x00000010b2e07819 */ /* 0x000fe400000006ff */
[----:B------:R-:W-:Y:S02]  /*1910*/  PRMT R240, R170, 0x7632, R240 ;  /* 0x00007632aaf07816 */ /* 0x000fe400000000f0 */
[----:B------:R-:W-:-:S02]  /*1920*/  SHF.L.U32 R171, R23, 0x10, RZ ;  /* 0x0000001017ab7819 */ /* 0x000fc400000006ff */
[----:B------:R-:W-:Y:S01]  /*1930*/  SHF.L.U32 R238, R238, 0x10, RZ ;  /* 0x00000010eeee7819 */ /* 0x000fe200000006ff */
[----:B------:R-:W-:Y:S01]  /*1940*/  FADD.FTZ R134, R134, R209 ;  /* 0x000000d186867221 */ /* 0x000fe20000010000 */
[----:B------:R-:W-:Y:S01]  /*1950*/  FFMA.FTZ R114, R201, R209, R114 ;  /* 0x000000d1c9727223 */ /* 0x000fe20000010072 */
[----:B------:R-:W-:Y:S01]  /*1960*/  SHF.L.U32 R169, R22, 0x10, RZ ;  /* 0x0000001016a97819 */ /* 0x000fe200000006ff */
[----:B------:R-:W-:Y:S01]  /*1970*/  FADD.FTZ R209, -R225, R224 ;  /* 0x000000e0e1d17221 */ /* 0x000fe20000010100 */
[----:B------:R-:W-:Y:S01]  /*1980*/  SHF.L.U32 R240, R240, 0x10, RZ ;  /* 0x00000010f0f07819 */ /* 0x000fe200000006ff */
[----:B------:R-:W-:Y:S01]  /*1990*/  FMUL.FTZ R202, R171, R238 ;  /* 0x000000eeabca7220 */ /* 0x000fe20000410000 */
[----:B------:R-:W-:Y:S02]  /*19a0*/  PRMT R170, R175, 0x7632, R170 ;  /* 0x00007632afaa7816 */ /* 0x000fe400000000aa */
[----:B------:R-:W-:Y:S02]  /*19b0*/  SHF.L.U32 R224, R179, 0x10, RZ ;  /* 0x00000010b3e07819 */ /* 0x000fe400000006ff */
[----:B------:R-:W-:Y:S01]  /*19c0*/  PRMT R176, R176, 0x7632, R176 ;  /* 0x00007632b0b07816 */ /* 0x000fe200000000b0 */
[----:B------:R-:W-:Y:S01]  /*19d0*/  FFMA.FTZ R202, R169, R240, R202 ;  /* 0x000000f0a9ca7223 */ /* 0x000fe200000100ca */
[----:B------:R-:W-:Y:S01]  /*19e0*/  SHF.L.U32 R173, R25, 0x10, RZ ;  /* 0x0000001019ad7819 */ /* 0x000fe200000006ff */
[----:B------:R-:W-:Y:S01]  /*19f0*/  FMUL.FTZ R209, R188, R209 ;  /* 0x000000d1bcd17220 */ /* 0x000fe20000410000 */
[----:B------:R-:W-:Y:S01]  /*1a00*/  SHF.L.U32 R170, R170, 0x10, RZ ;  /* 0x00000010aaaa7819 */ /* 0x000fe200000006ff */
[----:B------:R-:W-:Y:S01]  /*1a10*/  FADD.FTZ R169, -R225, R224 ;  /* 0x000000e0e1a97221 */ /* 0x000fe20000010100 */
[----:B------:R-:W-:Y:S01]  /*1a20*/  SHF.L.U32 R176, R176, 0x10, RZ ;  /* 0x00000010b0b07819 */ /* 0x000fe200000006ff */
[----:B------:R-:W-:Y:S01]  /*1a30*/  FADD.FTZ R90, R90, R203 ;  /* 0x000000cb5a5a7221 */ /* 0x000fe20000010000 */
[----:B------:R-:W-:Y:S01]  /*1a40*/  PRMT R177, R177, 0x7632, R177 ;  /* 0x00007632b1b17816 */ /* 0x000fe200000000b1 */
[----:B------:R-:W-:Y:S01]  /*1a50*/  FFMA.FTZ R66, R201, R203, R66 ;  /* 0x000000cbc9427223 */ /* 0x000fe20000010042 */
[----:B------:R-:W-:Y:S01]  /*1a60*/  SHF.L.U32 R174, R174, 0x10, RZ ;  /* 0x00000010aeae7819 */ /* 0x000fe200000006ff */
[----:B------:R-:W-:Y:S01]  /*1a70*/  FADD.FTZ R136, R136, R217 ;  /* 0x000000d988887221 */ /* 0x000fe20000010000 */
[----:B------:R-:W-:Y:S01]  /*1a80*/  SHF.L.U32 R203, R24, 0x10, RZ ;  /* 0x0000001018cb7819 */ /* 0x000fe200000006ff */
[----:B------:R-:W-:Y:S01]  /*1a90*/  FFMA.FTZ R116, R209, R217, R116 ;  /* 0x000000d9d1747223 */ /* 0x000fe20000010074 */
[----:B------:R-:W-:Y:S01]  /*1aa0*/  FMUL.FTZ R226, R173, R170 ;  /* 0x000000aaade27220 */ /* 0x000fe20000410000 */
[----:B------:R-:W-:Y:S01]  /*1ab0*/  PRMT R171, R178, 0x7632, R171 ;  /* 0x00007632b2ab7816 */ /* 0x000fe200000000ab */
[----:B------:R-:W-:Y:S01]  /*1ac0*/  FMUL.FTZ R217, R188, R169 ;  /* 0x000000a9bcd97220 */ /* 0x000fe20000410000 */
[----:B------:R-:W-:Y:S01]  /*1ad0*/  SHF.L.U32 R178, R177, 0x10, RZ ;  /* 0x00000010b1b27819 */ /* 0x000fe200000006ff */
[----:B------:R-:W-:Y:S01]  /*1ae0*/  FADD.FTZ R169, -R225, R176 ;  /* 0x000000b0e1a97221 */ /* 0x000fe20000010100 */
[----:B------:R-:W-:-:S03]  /*1af0*/  FFMA.FTZ R203, R203, R174, R226 ;  /* 0x000000aecbcb7223 */ /* 0x000fc600000100e2 */
[----:B------:R-:W-:Y:S01]  /*1b00*/  FMUL.FTZ R226, R188, R169 ;  /* 0x000000a9bce27220 */ /* 0x000fe20000410000 */
[----:B------:R-:W-:Y:S01]  /*1b10*/  FADD.FTZ R169, -R225, R178 ;  /* 0x000000b2e1a97221 */ /* 0x000fe20000010100 */
[----:B------:R-:W-:Y:S02]  /*1b20*/  FADD.FTZ R133, R133, R172 ;  /* 0x000000ac85857221 */ /* 0x000fe40000010000 */
[----:B------:R-:W-:Y:S01]  /*1b30*/  FFMA.FTZ R113, R226, R172, R113 ;  /* 0x000000ace2717223 */ /* 0x000fe20000010071 */
[----:B------:R-:W-:Y:S01]  /*1b40*/  FMUL.FTZ R224, R188, R169 ;  /* 0x000000a9bce07220 */ /* 0x000fe20000410000 */
[----:B------:R-:W-:Y:S01]  /*1b50*/  SHF.L.U32 R172, R171, 0x10, RZ ;  /* 0x00000010abac7819 */ /* 0x000fe200000006ff */
[----:B------:R-:W-:Y:S01]  /*1b60*/  FADD.FTZ R227, R227, R8 ;  /* 0x00000008e3e37221 */ /* 0x000fe20000010000 */
[----:B------:R-:W-:Y:S01]  /*1b70*/  FFMA.FTZ R169, R193, R8, R236 ;  /* 0x00000008c1a97223 */ /* 0x000fe200000100ec */
[----:B------:R-:W-:Y:S01]  /*1b80*/  FADD.FTZ R135, R135, R168 ;  /* 0x000000a887877221 */ /* 0x000fe20000010000 */
[----:B------:R-:W-:Y:S01]  /*1b90*/  FFMA.FTZ R115, R224, R168, R115 ;  /* 0x000000a8e0737223 */ /* 0x000fe20000010073 */
[----:B------:R-:W-:Y:S01]  /*1ba0*/  FADD.FTZ R171, -R225, R172 ;  /* 0x000000ace1ab7221 */ /* 0x000fe20000010100 */
[----:B------:R-:W-:Y:S01]  /*1bb0*/  FADD.FTZ R168, R227, R190 ;  /* 0x000000bee3a87221 */ /* 0x000fe20000010000 */
[----:B------:R-:W-:Y:S01]  /*1bc0*/  FFMA.FTZ R172, R226, R190, R169 ;  /* 0x000000bee2ac7223 */ /* 0x000fe200000100a9 */
[----:B------:R-:W-:-:S02]  /*1bd0*/  FADD.FTZ R89, R89, R222 ;  /* 0x000000de59597221 */ /* 0x000fc40000010000 */
[----:B------:R-:W-:Y:S01]  /*1be0*/  FADD.FTZ R168, R168, R7 ;  /* 0x00000007a8a87221 */ /* 0x000fe20000010000 */
[----:B------:R-:W-:Y:S01]  /*1bf0*/  FFMA.FTZ R169, R201, R7, R172 ;  /* 0x00000007c9a97223 */ /* 0x000fe200000100ac */
[----:B------:R-:W-:Y:S01]  /*1c00*/  FFMA.FTZ R65, R226, R222, R65 ;  /* 0x000000dee2417223 */ /* 0x000fe20000010041 */
[----:B------:R-:W-:Y:S01]  /*1c10*/  FMUL.FTZ R222, R188, R171 ;  /* 0x000000abbcde7220 */ /* 0x000fe20000410000 */
[----:B------:R-:W-:Y:S01]  /*1c20*/  PRMT R179, R179, 0x7632, R179 ;  /* 0x00007632b3b37816 */ /* 0x000fe200000000b3 */
[----:B------:R-:W-:Y:S01]  /*1c30*/  FADD.FTZ R171, R168, R191 ;  /* 0x000000bfa8ab7221 */ /* 0x000fe20000010000 */
[----:B------:R-:W-:Y:S02]  /*1c40*/  FFMA.FTZ R168, R224, R191, R169 ;  /* 0x000000bfe0a87223 */ /* 0x000fe400000100a9 */
[----:B------:R-:W-:Y:S01]  /*1c50*/  SHF.L.U32 R176, R179, 0x10, RZ ;  /* 0x00000010b3b07819 */ /* 0x000fe200000006ff */
[----:B------:R-:W-:Y:S01]  /*1c60*/  FADD.FTZ R171, R171, R6 ;  /* 0x00000006abab7221 */ /* 0x000fe20000010000 */
[----:B------:R-:W-:-:S03]  /*1c70*/  FFMA.FTZ R169, R209, R6, R168 ;  /* 0x00000006d1a97223 */ /* 0x000fc600000100a8 */
[----:B------:R-:W-:Y:S01]  /*1c80*/  FADD.FTZ R173, -R225, R176 ;  /* 0x000000b0e1ad7221 */ /* 0x000fe20000010100 */
[----:B------:R-:W-:Y:S01]  /*1c90*/  FADD.FTZ R168, R171, R202 ;  /* 0x000000caaba87221 */ /* 0x000fe20000010000 */
[----:B------:R-:W-:Y:S01]  /*1ca0*/  FFMA.FTZ R172, R222, R202, R169 ;  /* 0x000000cadeac7223 */ /* 0x000fe200000100a9 */
        /* <DEDUP_REMOVED lines=22> */
[----:B------:R-:W-:-:S07]  /*1e10*/  FFMA.FTZ R236, R220, R203, R172 ;  /* 0x000000cbdcec7223 */ /* 0x000fce00000100ac */
.L_x_4:
[----:B------:R-:W-:Y:S05]  /*1e20*/  BSYNC.RECONVERGENT B0 ;  /* 0x0000000000007941 */ /* 0x000fea0003800200 */
.L_x_3:
        /* <DEDUP_REMOVED lines=18> */
[----:B------:R-:W-:Y:S01]  /*1f50*/  SHF.L.U32 R2, R49, 0x10, RZ ;  /* 0x0000001031027819 */ /* 0x000fe200000006ff */
[----:B0-----:R-:W-:-:S05]  /*1f60*/  @P0 IMAD.WIDE.U32 R204, R229, 0x10, R204 ;  /* 0x00000010e5cc0825 */ /* 0x001fca00078e00cc */
[----:B------:R0:W5:Y:S01]  /*1f70*/  @P0 LDG.E.128 R28, desc[UR12][R204.64] ;  /* 0x0000000ccc1c0981 */ /* 0x000162000c1e1d00 */
[----:B------:R-:W-:Y:S02]  /*1f80*/  SHF.L.U32 R4, R48, 0x10, RZ ;  /* 0x0000001030047819 */ /* 0x000fe400000006ff */
[----:B---3--:R-:W-:Y:S02]  /*1f90*/  SHF.L.U32 R229, R174, 0x10, RZ ;  /* 0x00000010aee57819 */ /* 0x008fe400000006ff */
[----:B------:R-:W-:Y:S02]  /*1fa0*/  SHF.L.U32 R231, R173, 0x10, RZ ;  /* 0x00000010ade77819 */ /* 0x000fe400000006ff */
[----:B------:R-:W-:Y:S01]  /*1fb0*/  SHF.L.U32 R215, R172, 0x10, RZ ;  /* 0x00000010acd77819 */ /* 0x000fe200000006ff */
[----:B------:R-:W-:Y:S01]  /*1fc0*/  FMUL.FTZ R235, R210, R229 ;  /* 0x000000e5d2eb7220 */ /* 0x000fe20000410000 */
[----:B----4-:R-:W-:Y:S01]  /*1fd0*/  SHF.L.U32 R211, R170, 0x10, RZ ;  /* 0x00000010aad37819 */ /* 0x010fe200000006ff */
[----:B------:R-:W-:Y:S01]  /*1fe0*/  FMUL.FTZ R207, R206, R231 ;  /* 0x000000e7cecf7220 */ /* 0x000fe20000410000 */
[----:B------:R-:W-:-:S02]  /*1ff0*/  SHF.L.U32 R233, R168, 0x10, RZ ;  /* 0x00000010a8e97819 */ /* 0x000fc400000006ff */
[----:B------:R-:W-:Y:S01]  /*2000*/  SHF.L.U32 R213, R169, 0x10, RZ ;  /* 0x00000010a9d57819 */ /* 0x000fe200000006ff */
[----:B0-----:R-:W-:Y:S01]  /*2010*/  FMUL.FTZ R205, R0, R215 ;  /* 0x000000d700cd7220 */ /* 0x001fe20000410000 */
[C---:B--2---:R-:W-:Y:S02]  /*2020*/  SHF.L.U32 R204, R176.reuse, 0x10, RZ ;  /* 0x00000010b0cc7819 */ /* 0x044fe400000006ff */
[----:B------:R-:W-:Y:S02]  /*2030*/  PRMT R176, R176, 0x7632, R176 ;  /* 0x00007632b0b07816 */ /* 0x000fe400000000b0 */
[C---:B------:R-:W-:Y:S01]  /*2040*/  PRMT R168, R177.reuse, 0x7632, R168 ;  /* 0x00007632b1a87816 */ /* 0x040fe200000000a8 */
[----:B------:R-:W-:Y:S01]  /*2050*/  FFMA.FTZ R0, R208, R211, R235 ;  /* 0x000000d3d0007223 */ /* 0x000fe200000100eb */
[----:B------:R-:W-:Y:S02]  /*2060*/  SHF.L.U32 R206, R177, 0x10, RZ ;  /* 0x00000010b1ce7819 */ /* 0x000fe400000006ff */
[----:B------:R-:W-:Y:S01]  /*2070*/  PRMT R169, R178, 0x7632, R169 ;  /* 0x00007632b2a97816 */ /* 0x000fe200000000a9 */
[----:B------:R-:W-:Y:S01]  /*2080*/  FFMA.FTZ R2, R2, R213, R207 ;  /* 0x000000d502027223 */ /* 0x000fe200000100cf */
[----:B------:R-:W-:-:S02]  /*2090*/  SHF.L.U32 R208, R178, 0x10, RZ ;  /* 0x00000010b2d07819 */ /* 0x000fc400000006ff */
[----:B------:R-:W-:Y:S01]  /*20a0*/  PRMT R170, R179, 0x7632, R170 ;  /* 0x00007632b3aa7816 */ /* 0x000fe200000000aa */
[C---:B------:R-:W-:Y:S01]  /*20b0*/  FADD.FTZ R207, -R225.reuse, R204 ;  /* 0x000000cce1cf7221 */ /* 0x040fe20000010100 */
[----:B------:R-:W-:Y:S02]  /*20c0*/  SHF.L.U32 R176, R176, 0x10, RZ ;  /* 0x00000010b0b07819 */ /* 0x000fe400000006ff */
[----:B------:R-:W-:Y:S01]  /*20d0*/  SHF.L.U32 R178, R168, 0x10, RZ ;  /* 0x00000010a8b27819 */ /* 0x000fe200000006ff */
[----:B------:R-:W-:Y:S01]  /*20e0*/  FADD.FTZ R243, -R225, R206 ;  /* 0x000000cee1f37221 */ /* 0x000fe20000010100 */
[----:B------:R-:W-:Y:S02]  /*20f0*/  SHF.L.U32 R210, R179, 0x10, RZ ;  /* 0x00000010b3d27819 */ /* 0x000fe400000006ff */
[C---:B------:R-:W-:Y:S02]  /*2100*/  SHF.L.U32 R204, R169.reuse, 0x10, RZ ;  /* 0x00000010a9cc7819 */ /* 0x040fe400000006ff */
[----:B------:R-:W-:-:S02]  /*2110*/  PRMT R172, R169, 0x7632, R172 ;  /* 0x00007632a9ac7816 */ /* 0x000fc400000000ac */
[----:B------:R-:W-:Y:S01]  /*2120*/  SHF.L.U32 R206, R170, 0x10, RZ ;  /* 0x00000010aace7819 */ /* 0x000fe200000006ff */
[C---:B------:R-:W-:Y:S01]  /*2130*/  FADD.FTZ R237, -R225.reuse, R176 ;  /* 0x000000b0e1ed7221 */ /* 0x040fe20000010100 */
[C-C-:B------:R-:W-:Y:S01]  /*2140*/  FADD.FTZ R179, -R225.reuse, R178.reuse ;  /* 0x000000b2e1b37221 */ /* 0x140fe20000010100 */
[----:B------:R-:W-:Y:S01]  /*2150*/  PRMT R178, R168, 0x7632, R178 ;  /* 0x00007632a8b27816 */ /* 0x000fe200000000b2 */
[C---:B------:R-:W-:Y:S01]  /*2160*/  FADD.FTZ R239, -R225.reuse, R208 ;  /* 0x000000d0e1ef7221 */ /* 0x040fe20000010100 */
[----:B------:R-:W-:Y:S01]  /*2170*/  PRMT R176, R172, 0x7632, R176 ;  /* 0x00007632acb07816 */ /* 0x000fe200000000b0 */
[C---:B------:R-:W-:Y:S01]  /*2180*/  FADD.FTZ R235, -R225.reuse, R210 ;  /* 0x000000d2e1eb7221 */ /* 0x040fe20000010100 */
[----:B------:R-:W-:Y:S01]  /*2190*/  FADD.FTZ R177, -R225, R204 ;  /* 0x000000cce1b17221 */ /* 0x000fe20000010100 */
[----:B------:R-:W-:Y:S01]  /*21a0*/  PRMT R168, R173, 0x7632, R168 ;  /* 0x00007632ada87816 */ /* 0x000fe200000000a8 */
[----:B------:R-:W-:Y:S01]  /*21b0*/  FADD.FTZ R225, -R225, R206 ;  /* 0x000000cee1e17221 */ /* 0x000fe20000010100 */
[----:B------:R-:W-:Y:S01]  /*21c0*/  FFMA.FTZ R4, R4, R233, R205 ;  /* 0x000000e904047223 */ /* 0x000fe200000100cd */
[----:B------:R-:W-:-:S02]  /*21d0*/  SHF.L.U32 R206, R55, 0x10, RZ ;  /* 0x0000001037ce7819 */ /* 0x000fc400000006ff */
[----:B------:R-:W-:Y:S02]  /*21e0*/  SHF.L.U32 R241, R175, 0x10, RZ ;  /* 0x00000010aff17819 */ /* 0x000fe400000006ff */
[----:B------:R-:W-:Y:S02]  /*21f0*/  SHF.L.U32 R205, R11, 0x10, RZ ;  /* 0x000000100bcd7819 */ /* 0x000fe400000006ff */
[----:B------:R-:W-:Y:S02]  /*2200*/  SHF.L.U32 R176, R176, 0x10, RZ ;  /* 0x00000010b0b07819 */ /* 0x000fe400000006ff */
[----:B------:R-:W-:Y:S02]  /*2210*/  SHF.L.U32 R168, R168, 0x10, RZ ;  /* 0x00000010a8a87819 */ /* 0x000fe400000006ff */
[----:B------:R-:W-:Y:S01]  /*2220*/  SHF.L.U32 R173, R13, 0x10, RZ ;  /* 0x000000100dad7819 */ /* 0x000fe200000006ff */
[----:B------:R-:W-:Y:S01]  /*2230*/  FMUL.FTZ R245, R206, R241 ;  /* 0x000000f1cef57220 */ /* 0x000fe20000410000 */
[----:B------:R-:W-:Y:S01]  /*2240*/  FMUL.FTZ R206, R205, R176 ;  /* 0x000000b0cdce7220 */ /* 0x000fe20000410000 */
[----:B-----5:R-:W-:Y:S01]  /*2250*/  FMUL.FTZ R207, R188, R207 ;  /* 0x000000cfbccf7220 */ /* 0x020fe20000410000 */
[----:B------:R-:W-:Y:S01]  /*2260*/  SHF.L.U32 R178, R178, 0x10, RZ ;  /* 0x00000010b2b27819 */ /* 0x000fe200000006ff */
[----:B------:R-:W-:Y:S01]  /*2270*/  FMUL.FTZ R208, R173, R168 ;  /* 0x000000a8add07220 */ /* 0x000fe20000410000 */
[----:B------:R-:W-:-:S02]  /*2280*/  SHF.L.U32 R205, R10, 0x10, RZ ;  /* 0x000000100acd7819 */ /* 0x000fc400000006ff */
[----:B------:R-:W-:Y:S02]  /*2290*/  SHF.L.U32 R172, R172, 0x10, RZ ;  /* 0x00000010acac7819 */ /* 0x000fe400000006ff */
[----:B------:R-:W-:Y:S01]  /*22a0*/  SHF.L.U32 R173, R12, 0x10, RZ ;  /* 0x000000100cad7819 */ /* 0x000fe200000006ff */
[----:B------:R-:W-:Y:S01]  /*22b0*/  FADD.FTZ R160, R160, R215 ;  /* 0x000000d7a0a07221 */ /* 0x000fe20000010000 */
[----:B------:R-:W-:Y:S01]  /*22c0*/  PRMT R210, R170, 0x7632, R210 ;  /* 0x00007632aad27816 */ /* 0x000fe200000000d2 */
[----:B------:R-:W-:Y:S01]  /*22d0*/  FFMA.FTZ R140, R207, R215, R140 ;  /* 0x000000d7cf8c7223 */ /* 0x000fe2000001008c */
[----:B------:R-:W-:Y:S01]  /*22e0*/  PRMT R170, R174, 0x7632, R170 ;  /* 0x00007632aeaa7816 */ /* 0x000fe200000000aa */
[----:B------:R-:W-:Y:S01]  /*22f0*/  FMUL.FTZ R215, R188, R243 ;  /* 0x000000f3bcd77220 */ /* 0x000fe20000410000 */
[----:B------:R-:W-:Y:S01]  /*2300*/  FFMA.FTZ R205, R205, R178, R206 ;  /* 0x000000b2cdcd7223 */ /* 0x000fe200000100ce */
[----:B------:R-:W-:Y:S01]  /*2310*/  FFMA.FTZ R206, R173, R172, R208 ;  /* 0x000000acadce7223 */ /* 0x000fe200000100d0 */
[----:B------:R-:W-:Y:S01]  /*2320*/  SHF.L.U32 R173, R15, 0x10, RZ ;  /* 0x000000100fad7819 */ /* 0x000fe200000006ff */
[----:B------:R-:W-:Y:S01]  /*2330*/  FADD.FTZ R74, R74, R213 ;  /* 0x000000d54a4a7221 */ /* 0x000fe20000010000 */
[----:B------:R-:W-:Y:S01]  /*2340*/  SHF.L.U32 R170, R170, 0x10, RZ ;  /* 0x00000010aaaa7819 */ /* 0x000fe200000006ff */
[----:B------:R-:W-:Y:S01]  /*2350*/  FFMA.FTZ R98, R215, R213, R98 ;  /* 0x000000d5d7627223 */ /* 0x000fe20000010062 */
[----:B------:R-:W-:Y:S01]  /*2360*/  PRMT R174, R175, 0x7632, R174 ;  /* 0x00007632afae7816 */ /* 0x000fe200000000ae */
[----:B------:R-:W-:Y:S01]  /*2370*/  FMUL.FTZ R213, R188, R239 ;  /* 0x000000efbcd57220 */ /* 0x000fe20000410000 */
[----:B------:R-:W-:-:S02]  /*2380*/  SHF.L.U32 R169, R171, 0x10, RZ ;  /* 0x00000010aba97819 */ /* 0x000fc400000006ff */
[----:B------:R-:W-:Y:S01]  /*2390*/  PRMT R238, R171, 0x7632, R238 ;  /* 0x00007632abee7816 */ /* 0x000fe200000000ee */
[----:B------:R-:W-:Y:S01]  /*23a0*/  FMUL.FTZ R212, R173, R170 ;  /* 0x000000aaadd47220 */ /* 0x000fe20000410000 */
[----:B------:R-:W-:Y:S02]  /*23b0*/  SHF.L.U32 R171, R14, 0x10, RZ ;  /* 0x000000100eab7819 */ /* 0x000fe400000006ff */
[----:B------:R-:W-:Y:S01]  /*23c0*/  SHF.L.U32 R210, R210, 0x10, RZ ;  /* 0x00000010d2d27819 */ /* 0x000fe200000006ff */
[----:B------:R-:W-:Y:S01]  /*23d0*/  FADD.FTZ R120, R120, R211 ;  /* 0x000000d378787221 */ /* 0x000fe20000010000 */
[----:B------:R-:W-:Y:S01]  /*23e0*/  SHF.L.U32 R204, R51, 0x10, RZ ;  /* 0x0000001033cc7819 */ /* 0x000fe200000006ff */
[----:B------:R-:W-:Y:S01]  /*23f0*/  FFMA.FTZ R100, R213, R211, R100 ;  /* 0x000000d3d5647223 */ /* 0x000fe20000010064 */
[----:B------:R-:W-:Y:S01]  /*2400*/  SHF.L.U32 R174, R174, 0x10, RZ ;  /* 0x00000010aeae7819 */ /* 0x000fe200000006ff */
[C---:B------:R-:W-:Y:S01]  /*2410*/  FMUL.FTZ R211, R188.reuse, R235 ;  /* 0x000000ebbcd37220 */ /* 0x040fe20000410000 */
[----:B------:R-:W-:Y:S01]  /*2420*/  SHF.L.U32 R173, R17, 0x10, RZ ;  /* 0x0000001011ad7819 */ /* 0x000fe200000006ff */
[----:B------:R-:W-:Y:S01]  /*2430*/  FMUL.FTZ R218, R188, R237 ;  /* 0x000000edbcda7220 */ /* 0x000fe20000410000 */
[----:B------:R-:W-:Y:S01]  /*2440*/  FFMA.FTZ R212, R171, R210, R212 ;  /* 0x000000d2abd47223 */ /* 0x000fe200000100d4 */
[----:B------:R-:W-:Y:S01]  /*2450*/  SHF.L.U32 R238, R238, 0x10, RZ ;  /* 0x00000010eeee7819 */ /* 0x000fe200000006ff */
[-C--:B------:R-:W-:Y:S01]  /*2460*/  FFMA.FTZ R204, R204, R169.reuse, R245 ;  /* 0x000000a9cccc7223 */ /* 0x080fe200000100f5 */
[----:B------:R-:W-:Y:S01]  /*2470*/  SHF.L.U32 R171, R16, 0x10, RZ ;  /* 0x0000001010ab7819 */ /* 0x000fe200000006ff */
[----:B------:R-:W-:Y:S01]  /*2480*/  FMUL.FTZ R208, R173, R174 ;  /* 0x000000aeadd07220 */ /* 0x000fe20000410000 */
[----:B------:R-:W-:Y:S01]  /*2490*/  FADD.FTZ R122, R122, R169 ;  /* 0x000000a97a7a7221 */ /* 0x000fe20000010000 */
[----:B------:R-:W-:Y:S01]  /*24a0*/  FFMA.FTZ R102, R211, R169, R102 ;  /* 0x000000a9d3667223 */ /* 0x000fe20000010066 */
[----:B------:R-:W-:Y:S01]  /*24b0*/  FADD.FTZ R161, R161, R176 ;  /* 0x000000b0a1a17221 */ /* 0x000fe20000010000 */
[----:B------:R-:W-:Y:S01]  /*24c0*/  FFMA.FTZ R141, R218, R176, R141 ;  /* 0x000000b0da8d7223 */ /* 0x000fe2000001008d */
[----:B------:R-:W-:Y:S01]  /*24d0*/  FMUL.FTZ R216, R188, R179 ;  /* 0x000000b3bcd87220 */ /* 0x000fe20000410000 */
[----:B------:R-:W-:Y:S01]  /*24e0*/  FADD.FTZ R176, R227, R4 ;  /* 0x00000004e3b07221 */ /* 0x000fe20000010000 */
[----:B------:R-:W-:Y:S01]  /*24f0*/  FFMA.FTZ R169, R207, R4, R236 ;  /* 0x00000004cfa97223 */ /* 0x000fe200000100ec */
[----:B------:R-:W-:Y:S01]  /*2500*/  FFMA.FTZ R208, R171, R238, R208 ;  /* 0x000000eeabd07223 */ /* 0x000fe200000100d0 */
[----:B------:R-:W-:Y:S01]  /*2510*/  FADD.FTZ R75, R75, R172 ;  /* 0x000000ac4b4b7221 */ /* 0x000fe20000010000 */
[----:B------:R-:W-:Y:S01]  /*2520*/  FFMA.FTZ R99, R216, R172, R99 ;  /* 0x000000acd8637223 */ /* 0x000fe20000010063 */
[----:B------:R-:W-:Y:S01]  /*2530*/  FADD.FTZ R171, R176, R205 ;  /* 0x000000cdb0ab7221 */ /* 0x000fe20000010000 */
[----:B------:R-:W-:-:S03]  /*2540*/  FFMA.FTZ R172, R218, R205, R169 ;  /* 0x000000cddaac7223 */ /* 0x000fc600000100a9 */
[----:B------:R-:W-:Y:S01]  /*2550*/  FADD.FTZ R171, R171, R2 ;  /* 0x00000002abab7221 */ /* 0x000fe20000010000 */
[----:B------:R-:W-:Y:S01]  /*2560*/  FFMA.FTZ R169, R215, R2, R172 ;  /* 0x00000002d7a97223 */ /* 0x000fe200000100ac */
[----:B------:R-:W-:Y:S01]  /*2570*/  FADD.FTZ R163, R163, R168 ;  /* 0x000000a8a3a37221 */ /* 0x000fe20000010000 */
[C---:B------:R-:W-:Y:S01]  /*2580*/  FFMA.FTZ R143, R216.reuse, R168, R143 ;  /* 0x000000a8d88f7223 */ /* 0x040fe2000001008f */
[----:B------:R-:W-:Y:S01]  /*2590*/  FADD.FTZ R171, R171, R206 ;  /* 0x000000ceabab7221 */ /* 0x000fe20000010000 */
[----:B------:R-:W-:Y:S01]  /*25a0*/  FFMA.FTZ R168, R216, R206, R169 ;  /* 0x000000ced8a87223 */ /* 0x000fe200000100a9 */
[----:B------:R-:W-:Y:S02]  /*25b0*/  FMUL.FTZ R214, R188, R177 ;  /* 0x000000b1bcd67220 */ /* 0x000fe40000410000 */
[----:B------:R-:W-:Y:S01]  /*25c0*/  FADD.FTZ R171, R171, R0 ;  /* 0x00000000abab7221 */ /* 0x000fe20000010000 */
[----:B------:R-:W-:-:S03]  /*25d0*/  FFMA.FTZ R169, R213, R0, R168 ;  /* 0x00000000d5a97223 */ /* 0x000fc600000100a8 */
        /* <DEDUP_REMOVED lines=22> */
[C---:B------:R-:W-:Y:S01]  /*2740*/  FFMA.FTZ R147, R210.reuse, R174, R147 ;  /* 0x000000aed2937223 */ /* 0x040fe20000010093 */
[----:B------:R-:W-:Y:S01]  /*2750*/  FADD.FTZ R227, R171, R208 ;  /* 0x000000d0abe37221 */ /* 0x000fe20000010000 */
[----:B------:R-:W-:-:S07]  /*2760*/  FFMA.FTZ R236, R210, R208, R169 ;  /* 0x000000d0d2ec7223 */ /* 0x000fce00000100a9 */
.L_x_6:
[----:B------:R-:W-:Y:S05]  /*2770*/  BSYNC.RECONVERGENT B0 ;  /* 0x0000000000007941 */ /* 0x000fea0003800200 */
.L_x_5:
[----:B------:R-:W0:Y:S01]  /*2780*/  SHFL.DOWN PT, R168, R227, 0x10, 0x1f ;  /* 0x0a001f00e3a87f89 */ /* 0x000e2200000e0000 */
[----:B------:R-:W-:Y:S03]  /*2790*/  BSSY.RECONVERGENT B0, `(.L_x_7) ;  /* 0x000001f000007945 */ /* 0x000fe60003800200 */
[----:B------:R-:W1:Y:S01]  /*27a0*/  SHFL.DOWN PT, R169, R236, 0x10, 0x1f ;  /* 0x0a001f00eca97f89 */ /* 0x000e6200000e0000 */
[----:B------:R-:W2:Y:S01]  /*27b0*/  S2R R178, SR_TID.X ;  /* 0x0000000000b27919 */ /* 0x000ea20000002100 */
[----:B0-----:R-:W-:Y:S01]  /*27c0*/  FADD.FTZ R168, R168, R227 ;  /* 0x000000e3a8a87221 */ /* 0x001fe20000010000 */
[----:B-1----:R-:W-:-:S04]  /*27d0*/  FADD.FTZ R169, R169, R236 ;  /* 0x000000eca9a97221 */ /* 0x002fc80000010000 */
[----:B------:R-:W0:Y:S04]  /*27e0*/  SHFL.DOWN PT, R171, R168, 0x8, 0x1f ;  /* 0x09001f00a8ab7f89 */ /* 0x000e2800000e0000 */
[----:B------:R-:W1:Y:S01]  /*27f0*/  SHFL.DOWN PT, R170, R169, 0x8, 0x1f ;  /* 0x09001f00a9aa7f89 */ /* 0x000e6200000e0000 */
[----:B--2---:R-:W-:Y:S01]  /*2800*/  LOP3.LUT P0, RZ, R178, 0x1f, RZ, 0xc0, !PT ;  /* 0x0000001fb2ff7812 */ /* 0x004fe2000780c0ff */
[----:B0-----:R-:W-:Y:S01]  /*2810*/  FADD.FTZ R171, R168, R171 ;  /* 0x000000aba8ab7221 */ /* 0x001fe20000010000 */
[----:B-1----:R-:W-:-:S04]  /*2820*/  FADD.FTZ R170, R169, R170 ;  /* 0x000000aaa9aa7221 */ /* 0x002fc80000010000 */
[----:B------:R-:W0:Y:S04]  /*2830*/  SHFL.DOWN PT, R172, R171, 0x4, 0x1f ;  /* 0x08801f00abac7f89 */ /* 0x000e2800000e0000 */
[----:B------:R-:W1:Y:S01]  /*2840*/  SHFL.DOWN PT, R173, R170, 0x4, 0x1f ;  /* 0x08801f00aaad7f89 */ /* 0x000e6200000e0000 */
        /* <DEDUP_REMOVED lines=9> */
[----:B-1----:R-:W-:Y:S01]  /*28e0*/  FADD.FTZ R169, R174, R169 ;  /* 0x000000a9aea97221 */ /* 0x002fe20000010000 */
[----:B------:R-:W-:Y:S06]  /*28f0*/  @P0 BRA `(.L_x_8) ;  /* 0x0000000000200947 */ /* 0x000fec0003800000 */
[----:B------:R-:W0:Y:S01]  /*2900*/  S2UR UR5, SR_CgaCtaId ;  /* 0x00000000000579c3 */ /* 0x000e220000008800 */
[----:B------:R-:W-:Y:S01]  /*2910*/  UMOV UR4, 0x400 ;  /* 0x0000040000047882 */ /* 0x000fe20000000000 */
[----:B------:R-:W-:-:S04]  /*2920*/  SHF.R.U32.HI R170, RZ, 0x2, R178 ;  /* 0x00000002ffaa7819 */ /* 0x000fc800000116b2 */
[----:B------:R-:W-:Y:S01]  /*2930*/  LOP3.LUT R170, R170, 0x18, RZ, 0xc0, !PT ;  /* 0x00000018aaaa7812 */ /* 0x000fe200078ec0ff */
[----:B0-----:R-:W-:-:S04]  /*2940*/  ULEA UR4, UR5, UR4, 0x18 ;  /* 0x0000000405047291 */ /* 0x001fc8000f8ec0ff */
[----:B------:R-:W-:Y:S02]  /*2950*/  UIADD3 UR5, UPT, UPT, UR4, 0x3020, URZ ;  /* 0x0000302004057890 */ /* 0x000fe4000fffe0ff */
[----:B------:R-:W-:-:S09]  /*2960*/  @!UP1 UIADD3 UR5, UPT, UPT, UR4, 0x3000, URZ ;  /* 0x0000300004059890 */ /* 0x000fd2000fffe0ff */
[----:B------:R0:W-:Y:S03]  /*2970*/  STS.64 [R170+UR5], R168 ;  /* 0x000000a8aa007988 */ /* 0x0001e60008000a05 */
.L_x_8:
[----:B------:R-:W-:Y:S05]  /*2980*/  BSYNC.RECONVERGENT B0 ;  /* 0x0000000000007941 */ /* 0x000fea0003800200 */
.L_x_7:
[----:B------:R-:W1:Y:S08]  /*2990*/  S2UR UR5, SR_CgaCtaId ;  /* 0x00000000000579c3 */ /* 0x000e700000008800 */
[----:B------:R-:W-:Y:S01]  /*29a0*/  BAR.SYNC.DEFER_BLOCKING 0x0 ;  /* 0x0000000000007b1d */ /* 0x000fe20000010000 */
[----:B------:R-:W-:-:S05]  /*29b0*/  ISETP.GE.U32.AND P6, PT, R187, 0x80, PT ;  /* 0x00000080bb00780c */ /* 0x000fca0003fc6070 */
[----:B------:R-:W-:Y:S02]  /*29c0*/  UMOV UR4, 0x400 ;  /* 0x0000040000047882 */ /* 0x000fe40000000000 */
[----:B------:R-:W2:Y:S01]  /*29d0*/  LDC.64 R176, c[0x0][0x380] ;  /* 0x0000e000ffb07b82 */ /* 0x000ea20000000a00 */
[----:B------:R-:W-:Y:S07]  /*29e0*/  BSSY.RECONVERGENT B0, `(.L_x_9) ;  /* 0x0000176000007945 */ /* 0x000fee0003800200 */
[----:B------:R-:W3:Y:S01]  /*29f0*/  LDC.U8 R225, c[0x0][0x410] ;  /* 0x00010400ffe17b82 */ /* 0x000ee20000000000 */
[----:B-1----:R-:W-:-:S04]  /*2a00*/  ULEA UR4, UR5, UR4, 0x18 ;  /* 0x0000000405047291 */ /* 0x002fc8000f8ec0ff */
[----:B------:R-:W-:Y:S02]  /*2a10*/  UIADD3 UR5, UPT, UPT, UR4, 0x3020, URZ ;  /* 0x0000302004057890 */ /* 0x000fe4000fffe0ff */
[----:B------:R-:W-:Y:S02]  /*2a20*/  @!UP1 UIADD3 UR5, UPT, UPT, UR4, 0x3000, URZ ;  /* 0x0000300004059890 */ /* 0x000fe4000fffe0ff */
[----:B------:R-:W-:Y:S01]  /*2a30*/  UIADD3 UR10, UPT, UPT, UR4, 0x3030, URZ ;  /* 0x00003030040a7890 */ /* 0x000fe2000fffe0ff */
[----:B--2---:R-:W-:Y:S01]  /*2a40*/  IADD3 R186, PT, PT, R186, R176, RZ ;  /* 0x000000b0baba7210 */ /* 0x004fe20007ffe0ff */
[----:B------:R-:W-:-:S03]  /*2a50*/  @!UP1 UIADD3 UR10, UPT, UPT, UR4, 0x3010, URZ ;  /* 0x00003010040a9890 */ /* 0x000fc6000fffe0ff */
[----:B------:R-:W-:Y:S02]  /*2a60*/  ISETP.GE.AND P2, PT, R186, R177, PT ;  /* 0x000000b1ba00720c */ /* 0x000fe40003f46270 */
[----:B0-----:R-:W0:Y:S01]  /*2a70*/  LDS.128 R168, [UR5] ;  /* 0x00000005ffa87984 */ /* 0x001e220008000c00 */
[----:B---3--:R-:W-:-:S03]  /*2a80*/  ISETP.NE.AND P3, PT, R225, RZ, PT ;  /* 0x000000ffe100720c */ /* 0x008fc60003f65270 */
[----:B------:R-:W1:Y:S01]  /*2a90*/  LDS.128 R172, [UR10] ;  /* 0x0000000affac7984 */ /* 0x000e620008000c00 */
[----:B0-----:R-:W-:Y:S01]  /*2aa0*/  FADD.FTZ R179, RZ, R168 ;  /* 0x000000a8ffb37221 */ /* 0x001fe20000010000 */
[----:B------:R-:W-:-:S03]  /*2ab0*/  FADD.FTZ R168, RZ, R169 ;  /* 0x000000a9ffa87221 */ /* 0x000fc60000010000 */
[----:B------:R-:W-:Y:S01]  /*2ac0*/  FADD.FTZ R179, R170, R179 ;  /* 0x000000b3aab37221 */ /* 0x000fe20000010000 */
[----:B------:R-:W-:-:S03]  /*2ad0*/  FADD.FTZ R168, R171, R168 ;  /* 0x000000a8aba87221 */ /* 0x000fc60000010000 */
[----:B-1----:R-:W-:Y:S01]  /*2ae0*/  FADD.FTZ R179, R179, R172 ;  /* 0x000000acb3b37221 */ /* 0x002fe20000010000 */
[----:B------:R-:W-:-:S03]  /*2af0*/  FADD.FTZ R168, R168, R173 ;  /* 0x000000ada8a87221 */ /* 0x000fc60000010000 */
[----:B------:R-:W-:Y:S01]  /*2b00*/  FADD.FTZ R174, R174, R179 ;  /* 0x000000b3aeae7221 */ /* 0x000fe20000010000 */
[----:B------:R-:W-:-:S03]  /*2b10*/  FADD.FTZ R168, R175, R168 ;  /* 0x000000a8afa87221 */ /* 0x000fc60000010000 */
[----:B------:R-:W-:Y:S01]  /*2b20*/  FMUL.FTZ R174, R174, UR11 ;  /* 0x0000000baeae7c20 */ /* 0x000fe20008410000 */
[----:B------:R-:W-:-:S04]  /*2b30*/  FMUL.FTZ R179, R168, UR11 ;  /* 0x0000000ba8b37c20 */ /* 0x000fc80008410000 */
[----:B------:R-:W-:Y:S01]  /*2b40*/  FSEL R236, R174, RZ, !P3 ;  /* 0x000000ffaeec7208 */ /* 0x000fe20005800000 */
[----:B------:R-:W-:Y:S06]  /*2b50*/  @!P6 BRA `(.L_x_10) ;  /* 0x000000140078e947 */ /* 0x000fec0003800000 */
[----:B------:R-:W-:-:S04]  /*2b60*/  UISETP.NE.U32.AND UP0, UPT, UR14, URZ, UPT ;  /* 0x000000ff0e00728c */ /* 0x000fc8000bf05070 */
[----:B------:R-:W-:-:S09]  /*2b70*/  UISETP.NE.AND.EX UP0, UPT, UR15, URZ, UPT, UP0 ;  /* 0x000000ff0f00728c */ /* 0x000fd2000bf05300 */
[----:B------:R-:W-:Y:S05]  /*2b80*/  BRA.U UP0, `(.L_x_11) ;  /* 0x00000009003c7547 */ /* 0x000fea000b800000 */
[----:B------:R-:W-:Y:S01]  /*2b90*/  UMOV UR4, UR8 ;  /* 0x0000000800047c82 */ /* 0x000fe20008000000 */
[----:B------:R-:W-:Y:S01]  /*2ba0*/  UMOV UR5, UR9 ;  /* 0x0000000900057c82 */ /* 0x000fe20008000000 */
[----:B------:R-:W-:-:S04]  /*2bb0*/  UISETP.NE.U32.AND UP0, UPT, UR4, URZ, UPT ;  /* 0x000000ff0400728c */ /* 0x000fc8000bf05070 */
[----:B------:R-:W-:-:S09]  /*2bc0*/  UISETP.NE.AND.EX UP0, UPT, UR5, URZ, UPT, UP0 ;  /* 0x000000ff0500728c */ /* 0x000fd2000bf05300 */
[----:B------:R-:W-:Y:S05]  /*2bd0*/  BRA.U UP0, `(.L_x_12) ;  /* 0x0000000500047547 */ /* 0x000fea000b800000 */
[----:B------:R-:W-:-:S04]  /*2be0*/  UISETP.NE.U32.AND UP0, UPT, UR6, URZ, UPT ;  /* 0x000000ff0600728c */ /* 0x000fc8000bf05070 */
[----:B------:R-:W-:-:S09]  /*2bf0*/  UISETP.NE.AND.EX UP0, UPT, UR7, URZ, UPT, UP0 ;  /* 0x000000ff0700728c */ /* 0x000fd2000bf05300 */
[----:B------:R-:W-:Y:S05]  /*2c00*/  BRA.U UP0, `(.L_x_13) ;  /* 0x0000000100747547 */ /* 0x000fea000b800000 */
[-CC-:B------:R-:W-:Y:S01]  /*2c10*/  FFMA.FTZ R169, R3, R179.reuse, R236.reuse ;  /* 0x000000b303a97223 */ /* 0x180fe200000100ec */
[-CC-:B------:R-:W-:Y:S01]  /*2c20*/  FFMA.FTZ R168, R234, R179.reuse, R236.reuse ;  /* 0x000000b3eaa87223 */ /* 0x180fe200000100ec */
[-CC-:B------:R-:W-:Y:S01]  /*2c30*/  FFMA.FTZ R173, R223, R179.reuse, R236.reuse ;  /* 0x000000b3dfad7223 */ /* 0x180fe200000100ec */
[-CC-:B------:R-:W-:Y:S01]  /*2c40*/  FFMA.FTZ R175, R232, R179.reuse, R236.reuse ;  /* 0x000000b3e8af7223 */ /* 0x180fe200000100ec */
[-CC-:B------:R-:W-:Y:S01]  /*2c50*/  FFMA.FTZ R170, R221, R179.reuse, R236.reuse ;  /* 0x000000b3ddaa7223 */ /* 0x180fe200000100ec */
[-CC-:B------:R-:W-:Y:S01]  /*2c60*/  FFMA.FTZ R172, R230, R179.reuse, R236.reuse ;  /* 0x000000b3e6ac7223 */ /* 0x180fe200000100ec */
[-CC-:B------:R-:W-:Y:S01]  /*2c70*/  FFMA.FTZ R227, R219, R179.reuse, R236.reuse ;  /* 0x000000b3dbe37223 */ /* 0x180fe200000100ec */
[----:B------:R-:W-:Y:S01]  /*2c80*/  FFMA.FTZ R229, R228, R179, R236 ;  /* 0x000000b3e4e57223 */ /* 0x000fe200000100ec */
[----:B------:R-:W-:Y:S01]  /*2c90*/  FADD.FTZ R169, R192, -R169 ;  /* 0x800000a9c0a97221 */ /* 0x000fe20000010000 */
[----:B------:R-:W-:Y:S01]  /*2ca0*/  FADD.FTZ R171, R197, -R168 ;  /* 0x800000a8c5ab7221 */ /* 0x000fe20000010000 */
[----:B------:R-:W-:Y:S01]  /*2cb0*/  FADD.FTZ R173, R194, -R173 ;  /* 0x800000adc2ad7221 */ /* 0x000fe20000010000 */
[----:B------:R-:W-:Y:S01]  /*2cc0*/  FADD.FTZ R175, R198, -R175 ;  /* 0x800000afc6af7221 */ /* 0x000fe20000010000 */
[----:B------:R-:W-:Y:S01]  /*2cd0*/  FADD.FTZ R177, R195, -R170 ;  /* 0x800000aac3b17221 */ /* 0x000fe20000010000 */
[----:B------:R-:W-:Y:S01]  /*2ce0*/  FADD.FTZ R225, R199, -R172 ;  /* 0x800000acc7e17221 */ /* 0x000fe20000010000 */
[----:B------:R-:W-:Y:S01]  /*2cf0*/  FADD.FTZ R227, R196, -R227 ;  /* 0x800000e3c4e37221 */ /* 0x000fe20000010000 */
[----:B------:R-:W-:Y:S01]  /*2d00*/  FADD.FTZ R229, R200, -R229 ;  /* 0x800000e5c8e57221 */ /* 0x000fe20000010000 */
[C---:B-----5:R-:W-:Y:S01]  /*2d10*/  FMUL.FTZ R168, R188.reuse, R169 ;  /* 0x000000a9bca87220 */ /* 0x060fe20000410000 */
[C---:B------:R-:W-:Y:S01]  /*2d20*/  FMUL.FTZ R171, R188.reuse, R171 ;  /* 0x000000abbcab7220 */ /* 0x040fe20000410000 */
[C---:B------:R-:W-:Y:S01]  /*2d30*/  FMUL.FTZ R169, R188.reuse, R173 ;  /* 0x000000adbca97220 */ /* 0x040fe20000410000 */
[C---:B------:R-:W-:Y:S01]  /*2d40*/  FMUL.FTZ R170, R188.reuse, R175 ;  /* 0x000000afbcaa7220 */ /* 0x040fe20000410000 */
[C---:B------:R-:W-:Y:S01]  /*2d50*/  FMUL.FTZ R177, R188.reuse, R177 ;  /* 0x000000b1bcb17220 */ /* 0x040fe20000410000 */
[C---:B------:R-:W-:Y:S01]  /*2d60*/  FMUL.FTZ R172, R188.reuse, R225 ;  /* 0x000000e1bcac7220 */ /* 0x040fe20000410000 */
[C---:B------:R-:W-:Y:S01]  /*2d70*/  FMUL.FTZ R227, R188.reuse, R227 ;  /* 0x000000e3bce37220 */ /* 0x040fe20000410000 */
[----:B------:R-:W-:Y:S01]  /*2d80*/  FMUL.FTZ R174, R188, R229 ;  /* 0x000000e5bcae7220 */ /* 0x000fe20000410000 */
[----:B------:R-:W-:-:S02]  /*2d90*/  F2FP.BF16.F32.PACK_AB R168, R171, R168 ;  /* 0x000000a8aba8723e */ /* 0x000fc400000010ff */
[----:B------:R-:W-:Y:S02]  /*2da0*/  F2FP.BF16.F32.PACK_AB R169, R170, R169 ;  /* 0x000000a9aaa9723e */ /* 0x000fe400000010ff */
[----:B------:R-:W-:Y:S02]  /*2db0*/  F2FP.BF16.F32.PACK_AB R170, R172, R177 ;  /* 0x000000b1acaa723e */ /* 0x000fe400000010ff */
[----:B------:R-:W-:Y:S01]  /*2dc0*/  F2FP.BF16.F32.PACK_AB R171, R174, R227 ;  /* 0x000000e3aeab723e */ /* 0x000fe200000010ff */
[----:B------:R-:W-:Y:S06]  /*2dd0*/  BRA `(.L_x_14) ;  /* 0x0000001000a07947 */ /* 0x000fec0003800000 */
.L_x_13:
        /* <DEDUP_REMOVED lines=23> */
[----:B------:R-:W-:-:S02]  /*2f50*/  FMUL.FTZ R168, R188, R79 ;  /* 0x0000004fbca87220 */ /* 0x000fc40000410000 */
[----:B------:R-:W-:Y:S02]  /*2f60*/  F2FP.BF16.F32.PACK_AB R171, R78, R177 ;  /* 0x000000b14eab723e */ /* 0x000fe400000010ff */
[----:B------:R-:W-:Y:S02]  /*2f70*/  F2FP.BF16.F32.PACK_AB R170, R175, R170 ;  /* 0x000000aaafaa723e */ /* 0x000fe400000010ff */
[----:B------:R-:W-:Y:S02]  /*2f80*/  F2FP.BF16.F32.PACK_AB R169, R76, R169 ;  /* 0x000000a94ca9723e */ /* 0x000fe400000010ff */
[----:B------:R-:W-:Y:S02]  /*2f90*/  F2FP.BF16.F32.PACK_AB R168, R168, R77 ;  /* 0x0000004da8a8723e */ /* 0x000fe400000010ff */
[----:B------:R-:W-:Y:S02]  /*2fa0*/  MOV R79, R171 ;  /* 0x000000ab004f7202 */ /* 0x000fe40000000f00 */
[----:B------:R-:W-:-:S02]  /*2fb0*/  MOV R78, R170 ;  /* 0x000000aa004e7202 */ /* 0x000fc40000000f00 */
[----:B------:R-:W-:Y:S02]  /*2fc0*/  MOV R77, R169 ;  /* 0x000000a9004d7202 */ /* 0x000fe40000000f00 */
[----:B------:R-:W-:Y:S01]  /*2fd0*/  MOV R76, R168 ;  /* 0x000000a8004c7202 */ /* 0x000fe20000000f00 */
[----:B------:R-:W-:Y:S06]  /*2fe0*/  BRA `(.L_x_14) ;  /* 0x00000010001c7947 */ /* 0x000fec0003800000 */
.L_x_12:
        /* <DEDUP_REMOVED lines=36> */
.L_x_15:
        /* <DEDUP_REMOVED lines=27> */
[----:B------:R-:W-:Y:S02]  /*33e0*/  F2FP.BF16.F32.PACK_AB R168, R168, R77 ;  /* 0x0000004da8a8723e */ /* 0x000fe400000010ff */
[----:B------:R-:W-:Y:S02]  /*33f0*/  MOV R79, R171 ;  /* 0x000000ab004f7202 */ /* 0x000fe40000000f00 */
[----:B------:R-:W-:Y:S02]  /*3400*/  MOV R78, R170 ;  /* 0x000000aa004e7202 */ /* 0x000fe40000000f00 */
[----:B------:R-:W-:-:S02]  /*3410*/  MOV R77, R169 ;  /* 0x000000a9004d7202 */ /* 0x000fc40000000f00 */
[----:B------:R-:W-:Y:S02]  /*3420*/  MOV R76, R168 ;  /* 0x000000a8004c7202 */ /* 0x000fe40000000f00 */
[----:B------:R-:W-:Y:S02]  /*3430*/  MOV R151, R171 ;  /* 0x000000ab00977202 */ /* 0x000fe40000000f00 */
[----:B------:R-:W-:Y:S02]  /*3440*/  MOV R150, R170 ;  /* 0x000000aa00967202 */ /* 0x000fe40000000f00 */
[----:B------:R-:W-:Y:S02]  /*3450*/  MOV R149, R169 ;  /* 0x000000a900957202 */ /* 0x000fe40000000f00 */
[----:B------:R-:W-:Y:S01]  /*3460*/  MOV R148, R168 ;  /* 0x000000a800947202 */ /* 0x000fe20000000f00 */
[----:B------:R-:W-:Y:S06]  /*3470*/  BRA `(.L_x_14) ;  /* 0x0000000800f87947 */ /* 0x000fec0003800000 */
.L_x_11:
        /* <DEDUP_REMOVED lines=8> */
[-C--:B------:R-:W-:Y:S01]  /*3500*/  FFMA.FTZ R175, R228, R179.reuse, R236 ;  /* 0x000000b3e4af7223 */ /* 0x080fe200000100ec */
[----:B------:R-:W-:Y:S01]  /*3510*/  PRMT R170, R155, 0x7632, R170 ;  /* 0x000076329baa7816 */ /* 0x000fe200000000aa */
[-C--:B------:R-:W-:Y:S01]  /*3520*/  FFMA.FTZ R171, R219, R179.reuse, R236 ;  /* 0x000000b3dbab7223 */ /* 0x080fe200000100ec */
[----:B------:R-:W-:Y:S01]  /*3530*/  PRMT R168, R154, 0x7632, R168 ;  /* 0x000076329aa87816 */ /* 0x000fe200000000a8 */
[-CC-:B------:R-:W-:Y:S01]  /*3540*/  FFMA.FTZ R174, R230, R179.reuse, R236.reuse ;  /* 0x000000b3e6ae7223 */ /* 0x180fe200000100ec */
[----:B------:R-:W-:Y:S01]  /*3550*/  FADD.FTZ R238, R200, -R175 ;  /* 0x800000afc8ee7221 */ /* 0x000fe20000010000 */
[----:B------:R-:W-:Y:S01]  /*3560*/  SHF.L.U32 R175, R170, 0x10, RZ ;  /* 0x00000010aaaf7819 */ /* 0x000fe200000006ff */
[-C--:B------:R-:W-:Y:S01]  /*3570*/  FFMA.FTZ R172, R221, R179.reuse, R236 ;  /* 0x000000b3ddac7223 */ /* 0x080fe200000100ec */
[----:B------:R-:W-:Y:S01]  /*3580*/  FADD.FTZ R176, R196, -R171 ;  /* 0x800000abc4b07221 */ /* 0x000fe20000010000 */
[----:B------:R-:W-:Y:S01]  /*3590*/  SHF.L.U32 R171, R168, 0x10, RZ ;  /* 0x00000010a8ab7819 */ /* 0x000fe200000006ff */
[----:B------:R-:W-:Y:S01]  /*35a0*/  FADD.FTZ R168, R199, -R174 ;  /* 0x800000aec7a87221 */ /* 0x000fe20000010000 */
[----:B------:R-:W-:Y:S01]  /*35b0*/  SHF.L.U32 R169, R154, 0x10, RZ ;  /* 0x000000109aa97819 */ /* 0x000fe200000006ff */
[----:B------:R-:W-:Y:S01]  /*35c0*/  FADD.FTZ R172, R195, -R172 ;  /* 0x800000acc3ac7221 */ /* 0x000fe20000010000 */
[C---:B-----5:R-:W-:Y:S01]  /*35d0*/  FFMA.FTZ R225, R188.reuse, R238, R175 ;  /* 0x000000eebce17223 */ /* 0x060fe200000100af */
[----:B------:R-:W-:Y:S01]  /*35e0*/  SHF.L.U32 R173, R155, 0x10, RZ ;  /* 0x000000109bad7819 */ /* 0x000fe200000006ff */
[-C--:B------:R-:W-:Y:S01]  /*35f0*/  FFMA.FTZ R175, R223, R179.reuse, R236 ;  /* 0x000000b3dfaf7223 */ /* 0x080fe200000100ec */
[C---:B------:R-:W-:Y:S01]  /*3600*/  FFMA.FTZ R177, R188.reuse, R168, R171 ;  /* 0x000000a8bcb17223 */ /* 0x040fe200000100ab */
[----:B------:R-:W-:Y:S01]  /*3610*/  PRMT R170, R153, 0x7632, R170 ;  /* 0x0000763299aa7816 */ /* 0x000fe200000000aa */
[-C--:B------:R-:W-:Y:S01]  /*3620*/  FFMA.FTZ R171, R3, R179.reuse, R236 ;  /* 0x000000b303ab7223 */ /* 0x080fe200000100ec */
[----:B------:R-:W-:Y:S01]  /*3630*/  FFMA.FTZ R174, R188, R172, R169 ;  /* 0x000000acbcae7223 */ /* 0x000fe200000100a9 */
[----:B------:R-:W-:Y:S01]  /*3640*/  PRMT R168, R152, 0x7632, R168 ;  /* 0x0000763298a87816 */ /* 0x000fe200000000a8 */
[-CC-:B------:R-:W-:Y:S01]  /*3650*/  FFMA.FTZ R229, R232, R179.reuse, R236.reuse ;  /* 0x000000b3e8e57223 */ /* 0x180fe200000100ec */
[----:B------:R-:W-:Y:S01]  /*3660*/  FFMA.FTZ R172, R234, R179, R236 ;  /* 0x000000b3eaac7223 */ /* 0x000fe200000100ec */
[----:B------:R-:W-:Y:S01]  /*3670*/  FADD.FTZ R227, R194, -R175 ;  /* 0x800000afc2e37221 */ /* 0x000fe20000010000 */
[----:B------:R-:W-:Y:S01]  /*3680*/  FFMA.FTZ R176, R188, R176, R173 ;  /* 0x000000b0bcb07223 */ /* 0x000fe200000100ad */
[----:B------:R-:W-:Y:S01]  /*3690*/  SHF.L.U32 R175, R170, 0x10, RZ ;  /* 0x00000010aaaf7819 */ /* 0x000fe200000006ff */
[----:B------:R-:W-:Y:S01]  /*36a0*/  FADD.FTZ R170, R192, -R171 ;  /* 0x800000abc0aa7221 */ /* 0x000fe20000010000 */
[----:B------:R-:W-:Y:S01]  /*36b0*/  SHF.L.U32 R173, R153, 0x10, RZ ;  /* 0x0000001099ad7819 */ /* 0x000fe200000006ff */
[----:B------:R-:W-:Y:S01]  /*36c0*/  FADD.FTZ R240, R198, -R229 ;  /* 0x800000e5c6f07221 */ /* 0x000fe20000010000 */
[----:B------:R-:W-:Y:S01]  /*36d0*/  SHF.L.U32 R169, R152, 0x10, RZ ;  /* 0x0000001098a97819 */ /* 0x000fe200000006ff */
[----:B------:R-:W-:Y:S01]  /*36e0*/  FADD.FTZ R238, R197, -R172 ;  /* 0x800000acc5ee7221 */ /* 0x000fe20000010000 */
[----:B------:R-:W-:Y:S01]  /*36f0*/  SHF.L.U32 R171, R168, 0x10, RZ ;  /* 0x00000010a8ab7819 */ /* 0x000fe200000006ff */
[C---:B------:R-:W-:Y:S01]  /*3700*/  FFMA.FTZ R172, R188.reuse, R227, R173 ;  /* 0x000000e3bcac7223 */ /* 0x040fe200000100ad */
[C---:B------:R-:W-:Y:S01]  /*3710*/  FFMA.FTZ R175, R188.reuse, R240, R175 ;  /* 0x000000f0bcaf7223 */ /* 0x040fe200000100af */
[C---:B------:R-:W-:Y:S01]  /*3720*/  FFMA.FTZ R168, R188.reuse, R170, R169 ;  /* 0x000000aabca87223 */ /* 0x040fe200000100a9 */
[----:B------:R-:W-:Y:S01]  /*3730*/  F2FP.BF16.F32.PACK_AB R170, R177, R174 ;  /* 0x000000aeb1aa723e */ /* 0x000fe200000010ff */
[----:B------:R-:W-:Y:S01]  /*3740*/  FFMA.FTZ R173, R188, R238, R171 ;  /* 0x000000eebcad7223 */ /* 0x000fe200000100ab */
[----:B------:R-:W-:-:S02]  /*3750*/  F2FP.BF16.F32.PACK_AB R171, R225, R176 ;  /* 0x000000b0e1ab723e */ /* 0x000fc400000010ff */
[----:B------:R-:W-:Y:S02]  /*3760*/  F2FP.BF16.F32.PACK_AB R169, R175, R172 ;  /* 0x000000acafa9723e */ /* 0x000fe400000010ff */
[----:B------:R-:W-:Y:S01]  /*3770*/  F2FP.BF16.F32.PACK_AB R168, R173, R168 ;  /* 0x000000a8ada8723e */ /* 0x000fe200000010ff */
[----:B------:R-:W-:Y:S06]  /*3780*/  BRA `(.L_x_14) ;  /* 0x0000000800347947 */ /* 0x000fec0003800000 */
.L_x_17:
[-CC-:B------:R-:W-:Y:S01]  /*3790*/  FFMA.FTZ R77, R3, R179.reuse, R236.reuse ;  /* 0x000000b3034d7223 */ /* 0x180fe200000100ec */
[-CC-:B------:R-:W-:Y:S01]  /*37a0*/  FFMA.FTZ R169, R223, R179.reuse, R236.reuse ;  /* 0x000000b3dfa97223 */ /* 0x180fe200000100ec */
[-CC-:B------:R-:W-:Y:S01]  /*37b0*/  FFMA.FTZ R78, R221, R179.reuse, R236.reuse ;  /* 0x000000b3dd4e7223 */ /* 0x180fe200000100ec */
        /* <DEDUP_REMOVED lines=8> */
[----:B------:R-:W-:Y:S01]  /*3840*/  FADD.FTZ R173, R196, -R173 ;  /* 0x800000adc4ad7221 */ /* 0x000fe20000010000 */
[C-C-:B-----5:R-:W-:Y:S01]  /*3850*/  FFMA.FTZ R77, R188.reuse, R77, R79.reuse ;  /* 0x0000004dbc4d7223 */ /* 0x160fe2000001004f */
[C---:B------:R-:W-:Y:S01]  /*3860*/  FFMA.FTZ R169, R188.reuse, R169, R76 ;  /* 0x000000a9bca97223 */ /* 0x040fe2000001004c */
[C---:B------:R-:W-:Y:S01]  /*3870*/  FFMA.FTZ R172, R188.reuse, R171, R168 ;  /* 0x000000abbcac7223 */ /* 0x040fe200000100a8 */
[----:B------:R-:W-:Y:S01]  /*3880*/  FFMA.FTZ R175, R188, R173, R170 ;  /* 0x000000adbcaf7223 */ /* 0x000fe200000100aa */
[----:B------:R-:W-:Y:S01]  /*3890*/  PRMT R79, R153, 0x7632, R79 ;  /* 0x00007632994f7816 */ /* 0x000fe2000000004f */
[-C--:B------:R-:W-:Y:S01]  /*38a0*/  FFMA.FTZ R171, R232, R179.reuse, R236 ;  /* 0x000000b3e8ab7223 */ /* 0x080fe200000100ec */
[----:B------:R-:W-:Y:S01]  /*38b0*/  PRMT R76, R152, 0x7632, R76 ;  /* 0x00007632984c7816 */ /* 0x000fe2000000004c */
[-C--:B------:R-:W-:Y:S01]  /*38c0*/  FFMA.FTZ R78, R234, R179.reuse, R236 ;  /* 0x000000b3ea4e7223 */ /* 0x080fe200000100ec */
[----:B------:R-:W-:Y:S01]  /*38d0*/  PRMT R170, R154, 0x7632, R170 ;  /* 0x000076329aaa7816 */ /* 0x000fe200000000aa */
[-CC-:B------:R-:W-:Y:S01]  /*38e0*/  FFMA.FTZ R174, R230, R179.reuse, R236.reuse ;  /* 0x000000b3e6ae7223 */ /* 0x180fe200000100ec */
[----:B------:R-:W-:Y:S01]  /*38f0*/  PRMT R173, R155, 0x7632, R173 ;  /* 0x000076329bad7816 */ /* 0x000fe200000000ad */
        /* <DEDUP_REMOVED lines=9> */
[C---:B------:R-:W-:Y:S01]  /*3990*/  FFMA.FTZ R168, R188.reuse, R171, R168 ;  /* 0x000000abbca87223 */ /* 0x040fe200000100a8 */
[----:B------:R-:W-:-:S02]  /*39a0*/  FFMA.FTZ R76, R188, R79, R76 ;  /* 0x0000004fbc4c7223 */ /* 0x000fc4000001004c */
[C---:B------:R-:W-:Y:S01]  /*39b0*/  FFMA.FTZ R78, R188.reuse, R177, R225 ;  /* 0x000000b1bc4e7223 */ /* 0x040fe200000100e1 */
[----:B------:R-:W-:Y:S01]  /*39c0*/  FFMA.FTZ R173, R188, R173, R170 ;  /* 0x000000adbcad7223 */ /* 0x000fe200000100aa */
[----:B------:R-:W-:Y:S02]  /*39d0*/  F2FP.BF16.F32.PACK_AB R169, R168, R169 ;  /* 0x000000a9a8a9723e */ /* 0x000fe400000010ff */
[----:B------:R-:W-:Y:S02]  /*39e0*/  F2FP.BF16.F32.PACK_AB R168, R76, R77 ;  /* 0x0000004d4ca8723e */ /* 0x000fe400000010ff */
[----:B------:R-:W-:Y:S02]  /*39f0*/  F2FP.BF16.F32.PACK_AB R171, R78, R175 ;  /* 0x000000af4eab723e */ /* 0x000fe400000010ff */
[----:B------:R-:W-:Y:S02]  /*3a00*/  F2FP.BF16.F32.PACK_AB R170, R173, R172 ;  /* 0x000000acadaa723e */ /* 0x000fe400000010ff */
[----:B------:R-:W-:-:S02]  /*3a10*/  MOV R79, R171 ;  /* 0x000000ab004f7202 */ /* 0x000fc40000000f00 */
[----:B------:R-:W-:Y:S02]  /*3a20*/  MOV R78, R170 ;  /* 0x000000aa004e7202 */ /* 0x000fe40000000f00 */
[----:B------:R-:W-:Y:S02]  /*3a30*/  MOV R77, R169 ;  /* 0x000000a9004d7202 */ /* 0x000fe40000000f00 */
[----:B------:R-:W-:Y:S01]  /*3a40*/  MOV R76, R168 ;  /* 0x000000a8004c7202 */ /* 0x000fe20000000f00 */
[----:B------:R-:W-:Y:S06]  /*3a50*/  BRA `(.L_x_14) ;  /* 0x0000000400807947 */ /* 0x000fec0003800000 */
.L_x_16:
[----:B------:R-:W-:-:S04]  /*3a60*/  UISETP.NE.U32.AND UP0, UPT, UR6, URZ, UPT ;  /* 0x000000ff0600728c */ /* 0x000fc8000bf05070 */
[----:B------:R-:W-:-:S09]  /*3a70*/  UISETP.NE.AND.EX UP0, UPT, UR7, URZ, UPT, UP0 ;  /* 0x000000ff0700728c */ /* 0x000fd2000bf05300 */
[----:B------:R-:W-:Y:S05]  /*3a80*/  BRA.U UP0, `(.L_x_18) ;  /* 0x0000000100b47547 */ /* 0x000fea000b800000 */
        /* <DEDUP_REMOVED lines=45> */
.L_x_18:
        /* <DEDUP_REMOVED lines=12> */
[C---:B-----5:R-:W-:Y:S01]  /*3e20*/  FFMA.FTZ R171, R188.reuse, R169, R150 ;  /* 0x000000a9bcab7223 */ /* 0x060fe20000010096 */
[C---:B------:R-:W-:Y:S01]  /*3e30*/  FFMA.FTZ R77, R188.reuse, R77, R79 ;  /* 0x0000004dbc4d7223 */ /* 0x040fe2000001004f */
[----:B------:R-:W-:Y:S01]  /*3e40*/  FFMA.FTZ R149, R188, R149, R76 ;  /* 0x00000095bc957223 */ /* 0x000fe2000001004c */
[----:B------:R-:W-:Y:S01]  /*3e50*/  PRMT R150, R154, 0x7632, R150 ;  /* 0x000076329a967816 */ /* 0x000fe20000000096 */
[----:B------:R-:W-:Y:S01]  /*3e60*/  FFMA.FTZ R170, R188, R151, R148 ;  /* 0x00000097bcaa7223 */ /* 0x000fe20000010094 */
[----:B------:R-:W-:Y:S01]  /*3e70*/  PRMT R169, R155, 0x7632, R169 ;  /* 0x000076329ba97816 */ /* 0x000fe200000000a9 */
[-C--:B------:R-:W-:Y:S01]  /*3e80*/  FFMA.FTZ R168, R230, R179.reuse, R236 ;  /* 0x000000b3e6a87223 */ /* 0x080fe200000100ec */
[----:B------:R-:W-:Y:S01]  /*3e90*/  PRMT R76, R152, 0x7632, R76 ;  /* 0x00007632984c7816 */ /* 0x000fe2000000004c */
[-CC-:B------:R-:W-:Y:S01]  /*3ea0*/  FFMA.FTZ R78, R234, R179.reuse, R236.reuse ;  /* 0x000000b3ea4e7223 */ /* 0x180fe200000100ec */
[----:B------:R-:W-:Y:S01]  /*3eb0*/  PRMT R79, R153, 0x7632, R79 ;  /* 0x00007632994f7816 */ /* 0x000fe2000000004f */
[-CC-:B------:R-:W-:Y:S01]  /*3ec0*/  FFMA.FTZ R151, R232, R179.reuse, R236.reuse ;  /* 0x000000b3e8977223 */ /* 0x180fe200000100ec */
[----:B------:R-:W-:Y:S01]  /*3ed0*/  FFMA.FTZ R173, R228, R179, R236 ;  /* 0x000000b3e4ad7223 */ /* 0x000fe200000100ec */
[----:B------:R-:W-:-:S02]  /*3ee0*/  SHF.L.U32 R150, R150, 0x10, RZ ;  /* 0x0000001096967819 */ /* 0x000fc400000006ff */
[----:B------:R-:W-:Y:S01]  /*3ef0*/  SHF.L.U32 R175, R169, 0x10, RZ ;  /* 0x00000010a9af7819 */ /* 0x000fe200000006ff */
[----:B------:R-:W-:Y:S01]  /*3f00*/  FADD.FTZ R169, R199, -R168 ;  /* 0x800000a8c7a97221 */ /* 0x000fe20000010000 */
[----:B------:R-:W-:Y:S01]  /*3f10*/  SHF.L.U32 R76, R76, 0x10, RZ ;  /* 0x000000104c4c7819 */ /* 0x000fe200000006ff */
[----:B------:R-:W-:Y:S01]  /*3f20*/  FADD.FTZ R173, R200, -R173 ;  /* 0x800000adc8ad7221 */ /* 0x000fe20000010000 */
[----:B------:R-:W-:Y:S01]  /*3f30*/  SHF.L.U32 R148, R79, 0x10, RZ ;  /* 0x000000104f947819 */ /* 0x000fe200000006ff */
[----:B------:R-:W-:Y:S01]  /*3f40*/  FADD.FTZ R151, R198, -R151 ;  /* 0x80000097c6977221 */ /* 0x000fe20000010000 */
[----:B------:R-:W-:Y:S01]  /*3f50*/  FADD.FTZ R79, R197, -R78 ;  /* 0x8000004ec54f7221 */ /* 0x000fe20000010000 */
[C---:B------:R-:W-:Y:S01]  /*3f60*/  FFMA.FTZ R169, R188.reuse, R169, R150 ;  /* 0x000000a9bca97223 */ /* 0x040fe20000010096 */
[C---:B------:R-:W-:Y:S01]  /*3f70*/  FFMA.FTZ R78, R188.reuse, R173, R175 ;  /* 0x000000adbc4e7223 */ /* 0x040fe200000100af */
[C---:B------:R-:W-:Y:S01]  /*3f80*/  FFMA.FTZ R148, R188.reuse, R151, R148 ;  /* 0x00000097bc947223 */ /* 0x040fe20000010094 */
[----:B------:R-:W-:-:S02]  /*3f90*/  FFMA.FTZ R76, R188, R79, R76 ;  /* 0x0000004fbc4c7223 */ /* 0x000fc4000001004c */
[----:B------:R-:W-:Y:S02]  /*3fa0*/  F2FP.BF16.F32.PACK_AB R170, R169, R170 ;  /* 0x000000aaa9aa723e */ /* 0x000fe400000010ff */
[----:B------:R-:W-:Y:S02]  /*3fb0*/  F2FP.BF16.F32.PACK_AB R171, R78, R171 ;  /* 0x000000ab4eab723e */ /* 0x000fe400000010ff */
[----:B------:R-:W-:Y:S02]  /*3fc0*/  F2FP.BF16.F32.PACK_AB R169, R148, R149 ;  /* 0x0000009594a9723e */ /* 0x000fe400000010ff */
[----:B------:R-:W-:Y:S02]  /*3fd0*/  F2FP.BF16.F32.PACK_AB R168, R76, R77 ;  /* 0x0000004d4ca8723e */ /* 0x000fe400000010ff */
[----:B------:R-:W-:Y:S02]  /*3fe0*/  MOV R79, R171 ;  /* 0x000000ab004f7202 */ /* 0x000fe40000000f00 */
[----:B------:R-:W-:-:S02]  /*3ff0*/  MOV R78, R170 ;  /* 0x000000aa004e7202 */ /* 0x000fc40000000f00 */
[----:B------:R-:W-:Y:S02]  /*4000*/  MOV R77, R169 ;  /* 0x000000a9004d7202 */ /* 0x000fe40000000f00 */
[----:B------:R-:W-:Y:S02]  /*4010*/  MOV R76, R168 ;  /* 0x000000a8004c7202 */ /* 0x000fe40000000f00 */
[----:B------:R-:W-:Y:S02]  /*4020*/  MOV R151, R171 ;  /* 0x000000ab00977202 */ /* 0x000fe40000000f00 */
[----:B------:R-:W-:Y:S02]  /*4030*/  MOV R150, R170 ;  /* 0x000000aa00967202 */ /* 0x000fe40000000f00 */
[----:B------:R-:W-:Y:S02]  /*4040*/  MOV R149, R169 ;  /* 0x000000a900957202 */ /* 0x000fe40000000f00 */
[----:B------:R-:W-:-:S07]  /*4050*/  MOV R148, R168 ;  /* 0x000000a800947202 */ /* 0x000fce0000000f00 */
.L_x_14:
[----:B------:R-:W-:Y:S01]  /*4060*/  ISETP.NE.U32.AND P0, PT, RZ, UR4, PT ;  /* 0x00000004ff007c0c */ /* 0x000fe2000bf05070 */
[----:B------:R-:W0:Y:S01]  /*4070*/  LDC.64 R174, c[0x0][0x468] ;  /* 0x00011a00ffae7b82 */ /* 0x000e220000000a00 */
[----:B------:R-:W-:Y:S02]  /*4080*/  ISETP.NE.U32.AND P1, PT, RZ, UR6, PT ;  /* 0x00000006ff007c0c */ /* 0x000fe4000bf25070 */
[----:B------:R-:W-:Y:S02]  /*4090*/  ISETP.NE.AND.EX P0, PT, RZ, UR5, PT, P0 ;  /* 0x00000005ff007c0c */ /* 0x000fe4000bf05300 */
[----:B------:R-:W-:-:S11]  /*40a0*/  ISETP.NE.AND.EX P1, PT, RZ, UR7, PT, P1 ;  /* 0x00000007ff007c0c */ /* 0x000fd6000bf25310 */
[----:B------:R-:W1:Y:S08]  /*40b0*/  @P0 LDC.64 R176, c[0x0][0x478] ;  /* 0x00011e00ffb00b82 */ /* 0x000e700000000a00 */
[----:B------:R-:W2:Y:S01]  /*40c0*/  @P1 LDC.64 R172, c[0x0][0x470] ;  /* 0x00011c00ffac1b82 */ /* 0x000ea20000000a00 */
[----:B0-----:R-:W-:-:S04]  /*40d0*/  IMAD.WIDE.U32 R174, R9, 0x10, R174 ;  /* 0x0000001009ae7825 */ /* 0x001fc800078e00ae */
[----:B-1----:R-:W-:-:S05]  /*40e0*/  @P0 IMAD.WIDE.U32 R176, R9, 0x10, R176 ;  /* 0x0000001009b00825 */ /* 0x002fca00078e00b0 */
[----:B------:R0:W-:Y:S01]  /*40f0*/  @P0 STG.E.128 desc[UR12][R176.64], R148 ;  /* 0x00000094b0000986 */ /* 0x0001e2000c101d0c */
[----:B--2---:R-:W-:-:S03]  /*4100*/  @P1 IMAD.WIDE.U32 R172, R9, 0x10, R172 ;  /* 0x0000001009ac1825 */ /* 0x004fc600078e00ac */
[----:B------:R0:W-:Y:S01]  /*4110*/  STG.E.128 desc[UR12][R174.64], R168 ;  /* 0x000000a8ae007986 */ /* 0x0001e2000c101d0c */
[----:B------:R-:W-:-:S03]  /*4120*/  IADD3 R9, PT, PT, R9, 0x80, RZ ;  /* 0x0000008009097810 */ /* 0x000fc60007ffe0ff */
[----:B------:R0:W-:Y:S04]  /*4130*/  @P1 STG.E.128 desc[UR12][R172.64], R76 ;  /* 0x0000004cac001986 */ /* 0x0001e8000c101d0c */
.L_x_10:
[----:B------:R-:W-:Y:S05]  /*4140*/  BSYNC.RECONVERGENT B0 ;  /* 0x0000000000007941 */ /* 0x000fea0003800200 */
.L_x_9:
[----:B------:R-:W-:Y:S04]  /*4150*/  BSSY.RECONVERGENT B0, `(.L_x_19) ;  /* 0x000015e000007945 */ /* 0x000fe80003800200 */
[----:B------:R-:W-:Y:S05]  /*4160*/  @!P5 BRA `(.L_x_20) ;  /* 0x000000140070d947 */ /* 0x000fea0003800000 */
[----:B------:R-:W-:-:S04]  /*4170*/  UISETP.NE.U32.AND UP0, UPT, UR14, URZ, UPT ;  /* 0x000000ff0e00728c */ /* 0x000fc8000bf05070 */
[----:B------:R-:W-:-:S09]  /*4180*/  UISETP.NE.AND.EX UP0, UPT, UR15, URZ, UPT, UP0 ;  /* 0x000000ff0f00728c */ /* 0x000fd2000bf05300 */
[----:B------:R-:W-:Y:S05]  /*4190*/  BRA.U !UP0, `(.L_x_21) ;  /* 0x0000000d08007547 */ /* 0x000fea000b800000 */
[----:B------:R-:W-:-:S04]  /*41a0*/  UISETP.NE.U32.AND UP0, UPT, UR8, URZ, UPT ;  /* 0x000000ff0800728c */ /* 0x000fc8000bf05070 */
[----:B------:R-:W-:-:S06]  /*41b0*/  UISETP.NE.AND.EX UP0, UPT, UR9, URZ, UPT, UP0 ;  /* 0x000000ff0900728c */ /* 0x000fcc000bf05300 */
[----:B------:R-:W-:-:S13]  /*41c0*/  PLOP3.LUT P0, PT, PT, PT, UP0, 0x80, 0x8 ;  /* 0x000000000008781c */ /* 0x000fda0003f0f008 */
[----:B------:R-:W-:Y:S05]  /*41d0*/  @!P0 BRA `(.L_x_22) ;  /* 0x0000000400888947 */ /* 0x000fea0003800000 */
[----:B------:R-:W-:-:S04]  /*41e0*/  UISETP.NE.U32.AND UP0, UPT, UR6, URZ, UPT ;  /* 0x000000ff0600728c */ /* 0x000fc8000bf05070 */
[----:B------:R-:W-:-:S06]  /*41f0*/  UISETP.NE.AND.EX UP0, UPT, UR7, URZ, UPT, UP0 ;  /* 0x000000ff0700728c */ /* 0x000fcc000bf05300 */
[----:B------:R-:W-:-:S13]  /*4200*/  PLOP3.LUT P1, PT, PT, PT, UP0, 0x80, 0x8 ;  /* 0x000000000008781c */ /* 0x000fda0003f2f008 */
[----:B------:R-:W-:Y:S05]  /*4210*/  @!P1 BRA `(.L_x_23) ;  /* 0x0000000000c49947 */ /* 0x000fea0003800000 */
[-CC-:B0-----:R-:W-:Y:S01]  /*4220*/  FFMA.FTZ R76, R201, R179.reuse, R236.reuse ;  /* 0x000000b3c94c7223 */ /* 0x181fe200000100ec */
        /* <DEDUP_REMOVED lines=19> */
[-C--:B------:R-:W-:Y:S01]  /*4360*/  FFMA.FTZ R79, R226, R179.reuse, R236 ;  /* 0x000000b3e24f7223 */ /* 0x080fe200000100ec */
[----:B------:R-:W-:Y:S01]  /*4370*/  PRMT R168, R159, 0x7632, R168 ;  /* 0x000076329fa87816 */ /* 0x000fe200000000a8 */
        /* <DEDUP_REMOVED lines=21> */
[----:B------:R-:W-:Y:S02]  /*44d0*/  MOV R76, R168 ;  /* 0x000000a8004c7202 */ /* 0x000fe40000000f00 */
[----:B------:R-:W-:Y:S02]  /*44e0*/  MOV R151, R171 ;  /* 0x000000ab00977202 */ /* 0x000fe40000000f00 */
[----:B------:R-:W-:Y:S02]  /*44f0*/  MOV R150, R170 ;  /* 0x000000aa00967202 */ /* 0x000fe40000000f00 */
[----:B------:R-:W-:-:S02]  /*4500*/  MOV R149, R169 ;  /* 0x000000a900957202 */ /* 0x000fc40000000f00 */
[----:B------:R-:W-:Y:S01]  /*4510*/  MOV R148, R168 ;  /* 0x000000a800947202 */ /* 0x000fe20000000f00 */
[----:B------:R-:W-:Y:S06]  /*4520*/  BRA `(.L_x_24) ;  /* 0x0000001000587947 */ /* 0x000fec0003800000 */
.L_x_23:
        /* <DEDUP_REMOVED lines=14> */
[C---:B------:R-:W-:Y:S01]  /*4610*/  FFMA.FTZ R172, R188.reuse, R171, R168 ;  /* 0x000000abbcac7223 */ /* 0x040fe200000100a8 */
        /* <DEDUP_REMOVED lines=30> */
.L_x_22:
[----:B0-----:R-:W0:Y:S02]  /*4800*/  LDC.64 R168, c[0x0][0x470] ;  /* 0x00011c00ffa87b82 */ /* 0x001e240000000a00 */
[----:B0-----:R-:W-:-:S04]  /*4810*/  ISETP.NE.U32.AND P1, PT, R168, RZ, PT ;  /* 0x000000ffa800720c */ /* 0x001fc80003f25070 */
[----:B------:R-:W-:-:S13]  /*4820*/  ISETP.NE.AND.EX P1, PT, R169, RZ, PT, P1 ;  /* 0x000000ffa900720c */ /* 0x000fda0003f25310 */
[----:B------:R-:W-:Y:S05]  /*4830*/  @!P1 BRA `(.L_x_25) ;  /* 0x0000000000b49947 */ /* 0x000fea0003800000 */
        /* <DEDUP_REMOVED lines=45> */
.L_x_25:
[----:B------:R-:W-:Y:S01]  /*4b10*/  PRMT R174, R159, 0x7632, R174 ;  /* 0x000076329fae7816 */ /* 0x000fe200000000ae */
[-C--:B------:R-:W-:Y:S01]  /*4b20*/  FFMA.FTZ R176, R220, R179.reuse, R236 ;  /* 0x000000b3dcb07223 */ /* 0x080fe200000100ec */
[----:B------:R-:W-:Y:S01]  /*4b30*/  PRMT R168, R158, 0x7632, R168 ;  /* 0x000076329ea87816 */ /* 0x000fe200000000a8 */
        /* <DEDUP_REMOVED lines=14> */
[----:B------:R-:W-:Y:S01]  /*4c20*/  FFMA.FTZ R225, R188, R169, R170 ;  /* 0x000000a9bce17223 */ /* 0x000fe200000100aa */
[----:B------:R-:W-:Y:S01]  /*4c30*/  PRMT R174, R157, 0x7632, R174 ;  /* 0x000076329dae7816 */ /* 0x000fe200000000ae */
[-C--:B------:R-:W-:Y:S01]  /*4c40*/  FFMA.FTZ R176, R224, R179.reuse, R236 ;  /* 0x000000b3e0b07223 */ /* 0x080fe200000100ec */
[----:B------:R-:W-:Y:S01]  /*4c50*/  PRMT R168, R156, 0x7632, R168 ;  /* 0x000076329ca87816 */ /* 0x000fe200000000a8 */
[-CC-:B------:R-:W-:Y:S01]  /*4c60*/  FFMA.FTZ R169, R193, R179.reuse, R236.reuse ;  /* 0x000000b3c1a97223 */ /* 0x180fe200000100ec */
[----:B------:R-:W-:Y:S01]  /*4c70*/  FFMA.FTZ R171, R226, R179, R236 ;  /* 0x000000b3e2ab7223 */ /* 0x000fe200000100ec */
        /* <DEDUP_REMOVED lines=10> */
[C---:B------:R-:W-:Y:S01]  /*4d20*/  FFMA.FTZ R174, R188.reuse, R177, R174 ;  /* 0x000000b1bcae7223 */ /* 0x040fe200000100ae */
[C---:B------:R-:W-:Y:S01]  /*4d30*/  FFMA.FTZ R168, R188.reuse, R169, R170 ;  /* 0x000000a9bca87223 */ /* 0x040fe200000100aa */
[----:B------:R-:W-:Y:S01]  /*4d40*/  FFMA.FTZ R173, R188, R171, R172 ;  /* 0x000000abbcad7223 */ /* 0x000fe200000100ac */
[----:B------:R-:W-:-:S02]  /*4d50*/  F2FP.BF16.F32.PACK_AB R171, R240, R227 ;  /* 0x000000e3f0ab723e */ /* 0x000fc400000010ff */
[----:B------:R-:W-:Y:S02]  /*4d60*/  F2FP.BF16.F32.PACK_AB R170, R238, R225 ;  /* 0x000000e1eeaa723e */ /* 0x000fe400000010ff */
[----:B------:R-:W-:Y:S02]  /*4d70*/  F2FP.BF16.F32.PACK_AB R169, R174, R175 ;  /* 0x000000afaea9723e */ /* 0x000fe400000010ff */
[----:B------:R-:W-:Y:S01]  /*4d80*/  F2FP.BF16.F32.PACK_AB R168, R173, R168 ;  /* 0x000000a8ada8723e */ /* 0x000fe200000010ff */
[----:B------:R-:W-:Y:S06]  /*4d90*/  BRA `(.L_x_24) ;  /* 0x00000008003c7947 */ /* 0x000fec0003800000 */
.L_x_21:
[----:B0-----:R-:W0:Y:S02]  /*4da0*/  LDC.64 R168, c[0x0][0x478] ;  /* 0x00011e00ffa87b82 */ /* 0x001e240000000a00 */
[----:B0-----:R-:W-:-:S04]  /*4db0*/  ISETP.NE.U32.AND P0, PT, R168, RZ, PT ;  /* 0x000000ffa800720c */ /* 0x001fc80003f05070 */
[----:B------:R-:W-:-:S13]  /*4dc0*/  ISETP.NE.AND.EX P0, PT, R169, RZ, PT, P0 ;  /* 0x000000ffa900720c */ /* 0x000fda0003f05300 */
[----:B------:R-:W-:Y:S05]  /*4dd0*/  @!P0 BRA `(.L_x_26) ;  /* 0x0000000400288947 */ /* 0x000fea0003800000 */
[----:B------:R-:W0:Y:S02]  /*4de0*/  LDC.64 R148, c[0x0][0x470] ;  /* 0x00011c00ff947b82 */ /* 0x000e240000000a00 */
[----:B0-----:R-:W-:-:S04]  /*4df0*/  ISETP.NE.U32.AND P1, PT, R148, RZ, PT ;  /* 0x000000ff9400720c */ /* 0x001fc80003f25070 */
[----:B------:R-:W-:-:S13]  /*4e00*/  ISETP.NE.AND.EX P1, PT, R149, RZ, PT, P1 ;  /* 0x000000ff9500720c */ /* 0x000fda0003f25310 */
[----:B------:R-:W-:Y:S05]  /*4e10*/  @!P1 BRA `(.L_x_27) ;  /* 0x0000000000949947 */ /* 0x000fea0003800000 */
        /* <DEDUP_REMOVED lines=35> */
[----:B------:R-:W-:Y:S01]  /*5050*/  MOV R148, R168 ;  /* 0x000000a800947202 */ /* 0x000fe20000000f00 */
[----:B------:R-:W-:Y:S06]  /*5060*/  BRA `(.L_x_24) ;  /* 0x0000000400887947 */ /* 0x000fec0003800000 */
.L_x_27:
        /* <DEDUP_REMOVED lines=33> */
.L_x_26:
        /* <DEDUP_REMOVED lines=37> */
.L_x_28:
        /* <DEDUP_REMOVED lines=27> */
[----:B------:R-:W-:-:S07]  /*5680*/  F2FP.BF16.F32.PACK_AB R171, R174, R227 ;  /* 0x000000e3aeab723e */ /* 0x000fce00000010ff */
.L_x_24:
[----:B------:R-:W0:Y:S08]  /*5690*/  @P0 LDC.64 R176, c[0x0][0x478] ;  /* 0x00011e00ffb00b82 */ /* 0x000e300000000a00 */
[----:B------:R-:W1:Y:S08]  /*56a0*/  LDC.64 R174, c[0x0][0x468] ;  /* 0x00011a00ffae7b82 */ /* 0x000e700000000a00 */
[----:B------:R-:W2:Y:S01]  /*56b0*/  @P1 LDC.64 R172, c[0x0][0x470] ;  /* 0x00011c00ffac1b82 */ /* 0x000ea20000000a00 */
[----:B0-----:R-:W-:-:S05]  /*56c0*/  @P0 IMAD.WIDE.U32 R176, R9, 0x10, R176 ;  /* 0x0000001009b00825 */ /* 0x001fca00078e00b0 */
[----:B------:R3:W-:Y:S01]  /*56d0*/  @P0 STG.E.128 desc[UR12][R176.64], R148 ;  /* 0x00000094b0000986 */ /* 0x0007e2000c101d0c */
[----:B-1----:R-:W-:-:S05]  /*56e0*/  IMAD.WIDE.U32 R174, R9, 0x10, R174 ;  /* 0x0000001009ae7825 */ /* 0x002fca00078e00ae */
[----:B------:R3:W-:Y:S01]  /*56f0*/  STG.E.128 desc[UR12][R174.64], R168 ;  /* 0x000000a8ae007986 */ /* 0x0007e2000c101d0c */
[C---:B--2---:R-:W-:Y:S01]  /*5700*/  @P1 IMAD.WIDE.U32 R172, R9.reuse, 0x10, R172 ;  /* 0x0000001009ac1825 */ /* 0x044fe200078e00ac */
[----:B------:R-:W-:-:S04]  /*5710*/  IADD3 R9, PT, PT, R9, 0x80, RZ ;  /* 0x0000008009097810 */ /* 0x000fc80007ffe0ff */
[----:B------:R3:W-:Y:S03]  /*5720*/  @P1 STG.E.128 desc[UR12][R172.64], R76 ;  /* 0x0000004cac001986 */ /* 0x0007e6000c101d0c */
.L_x_20:
[----:B------:R-:W-:Y:S05]  /*5730*/  BSYNC.RECONVERGENT B0 ;  /* 0x0000000000007941 */ /* 0x000fea0003800200 */
.L_x_19:
        /* <DEDUP_REMOVED lines=13> */
[----:B0--3--:R-:W-:Y:S01]  /*5810*/  PRMT R150, R31, 0x7632, R150 ;  /* 0x000076321f967816 */ /* 0x009fe20000000096 */
[-CC-:B------:R-:W-:Y:S01]  /*5820*/  FFMA.FTZ R173, R210, R179.reuse, R236.reuse ;  /* 0x000000b3d2ad7223 */ /* 0x180fe200000100ec */
[-CC-:B------:R-:W-:Y:S01]  /*5830*/  FFMA.FTZ R77, R207, R179.reuse, R236.reuse ;  /* 0x000000b3cf4d7223 */ /* 0x180fe200000100ec */
[-CC-:B------:R-:W-:Y:S01]  /*5840*/  FFMA.FTZ R149, R215, R179.reuse, R236.reuse ;  /* 0x000000b3d7957223 */ /* 0x180fe200000100ec */
[----:B------:R-:W-:Y:S01]  /*5850*/  SHF.L.U32 R150, R150, 0x10, RZ ;  /* 0x0000001096967819 */ /* 0x000fe200000006ff */
[----:B------:R-:W-:Y:S01]  /*5860*/  FADD.FTZ R173, R208, -R173 ;  /* 0x800000add0ad7221 */ /* 0x000fe20000010000 */
[----:B------:R-:W-:Y:S01]  /*5870*/  SHF.L.U32 R79, R28, 0x10, RZ ;  /* 0x000000101c4f7819 */ /* 0x000fe200000006ff */
[----:B------:R-:W-:Y:S01]  /*5880*/  FFMA.FTZ R169, R213, R179, R236 ;  /* 0x000000b3d5a97223 */ /* 0x000fe200000100ec */
[----:B------:R-:W-:Y:S01]  /*5890*/  SHF.L.U32 R76, R29, 0x10, RZ ;  /* 0x000000101d4c7819 */ /* 0x000fe200000006ff */
[----:B------:R-:W-:Y:S01]  /*58a0*/  FADD.FTZ R77, R4, -R77 ;  /* 0x8000004d044d7221 */ /* 0x000fe20000010000 */
[----:B------:R-:W-:Y:S01]  /*58b0*/  FADD.FTZ R149, R2, -R149 ;  /* 0x8000009502957221 */ /* 0x000fe20000010000 */
[----:B------:R-:W-:Y:S01]  /*58c0*/  SHF.L.U32 R148, R30, 0x10, RZ ;  /* 0x000000101e947819 */ /* 0x000fe200000006ff */
[----:B-----5:R-:W-:Y:S01]  /*58d0*/  FFMA.FTZ R168, R188, R173, R150 ;  /* 0x000000adbca87223 */ /* 0x020fe20000010096 */
[-CC-:B------:R-:W-:Y:S01]  /*58e0*/  FFMA.FTZ R78, R218, R179.reuse, R236.reuse ;  /* 0x000000b3da4e7223 */ /* 0x180fe200000100ec */
[-CC-:B------:R-:W-:Y:S01]  /*58f0*/  FFMA.FTZ R151, R216, R179.reuse, R236.reuse ;  /* 0x000000b3d8977223 */ /* 0x180fe200000100ec */
[----:B------:R-:W-:Y:S01]  /*5900*/  FFMA.FTZ R171, R214, R179, R236 ;  /* 0x000000b3d6ab7223 */ /* 0x000fe200000100ec */
[----:B------:R-:W-:Y:S01]  /*5910*/  FADD.FTZ R169, R0, -R169 ;  /* 0x800000a900a97221 */ /* 0x000fe20000010000 */
[C-C-:B------:R-:W-:Y:S01]  /*5920*/  FFMA.FTZ R77, R188.reuse, R77, R79.reuse ;  /* 0x0000004dbc4d7223 */ /* 0x140fe2000001004f */
[----:B------:R-:W-:Y:S01]  /*5930*/  FFMA.FTZ R149, R188, R149, R76 ;  /* 0x00000095bc957223 */ /* 0x000fe2000001004c */
[----:B------:R-:W-:Y:S01]  /*5940*/  PRMT R150, R30, 0x7632, R150 ;  /* 0x000076321e967816 */ /* 0x000fe20000000096 */
[----:B------:R-:W-:Y:S01]  /*5950*/  FFMA.FTZ R179, R211, R179, R236 ;  /* 0x000000b3d3b37223 */ /* 0x000fe200000100ec */
[----:B------:R-:W-:Y:S01]  /*5960*/  PRMT R76, R28, 0x7632, R76 ;  /* 0x000076321c4c7816 */ /* 0x000fe2000000004c */
[----:B------:R-:W-:Y:S01]  /*5970*/  FFMA.FTZ R169, R188, R169, R148 ;  /* 0x000000a9bca97223 */ /* 0x000fe20000010094 */
[----:B------:R-:W-:Y:S01]  /*5980*/  PRMT R79, R29, 0x7632, R79 ;  /* 0x000076321d4f7816 */ /* 0x000fe2000000004f */
[----:B------:R-:W-:Y:S01]  /*5990*/  FADD.FTZ R179, R204, -R179 ;  /* 0x800000b3ccb37221 */ /* 0x000fe20000010000 */
[----:B------:R-:W-:Y:S01]  /*59a0*/  SHF.L.U32 R173, R31, 0x10, RZ ;  /* 0x000000101fad7819 */ /* 0x000fe200000006ff */
[----:B------:R-:W-:Y:S01]  /*59b0*/  FADD.FTZ R171, R212, -R171 ;  /* 0x800000abd4ab7221 */ /* 0x000fe20000010000 */
[----:B------:R-:W-:Y:S01]  /*59c0*/  SHF.L.U32 R150, R150, 0x10, RZ ;  /* 0x0000001096967819 */ /* 0x000fe200000006ff */
[----:B------:R-:W-:Y:S01]  /*59d0*/  FADD.FTZ R151, R206, -R151 ;  /* 0x80000097ce977221 */ /* 0x000fe20000010000 */
[----:B------:R-:W-:Y:S01]  /*59e0*/  SHF.L.U32 R76, R76, 0x10, RZ ;  /* 0x000000104c4c7819 */ /* 0x000fe200000006ff */
[C---:B------:R-:W-:Y:S01]  /*59f0*/  FFMA.FTZ R173, R188.reuse, R179, R173 ;  /* 0x000000b3bcad7223 */ /* 0x040fe200000100ad */
[----:B------:R-:W-:Y:S01]  /*5a00*/  SHF.L.U32 R148, R79, 0x10, RZ ;  /* 0x000000104f947819 */ /* 0x000fe200000006ff */
[----:B------:R-:W-:Y:S01]  /*5a10*/  FADD.FTZ R79, R205, -R78 ;  /* 0x8000004ecd4f7221 */ /* 0x000fe20000010000 */
[----:B------:R-:W-:-:S02]  /*5a20*/  FFMA.FTZ R150, R188, R171, R150 ;  /* 0x000000abbc967223 */ /* 0x000fc40000010096 */
[----:B------:R-:W-:Y:S01]  /*5a30*/  F2FP.BF16.F32.PACK_AB R171, R168, R173 ;  /* 0x000000ada8ab723e */ /* 0x000fe200000010ff */
[C---:B------:R-:W-:Y:S01]  /*5a40*/  FFMA.FTZ R148, R188.reuse, R151, R148 ;  /* 0x00000097bc947223 */ /* 0x040fe20000010094 */
[----:B------:R-:W-:Y:S01]  /*5a50*/  FFMA.FTZ R76, R188, R79, R76 ;  /* 0x0000004fbc4c7223 */ /* 0x000fe2000001004c */
[----:B------:R-:W-:Y:S02]  /*5a60*/  F2FP.BF16.F32.PACK_AB R170, R150, R169 ;  /* 0x000000a996aa723e */ /* 0x000fe400000010ff */
[----:B------:R-:W-:Y:S02]  /*5a70*/  MOV R79, R171 ;  /* 0x000000ab004f7202 */ /* 0x000fe40000000f00 */
        /* <DEDUP_REMOVED lines=10> */
.L_x_33:
[-C--:B0--3--:R-:W-:Y:S01]  /*5b20*/  FFMA.FTZ R149, R207, R179.reuse, R236 ;  /* 0x000000b3cf957223 */ /* 0x089fe200000100ec */
[----:B------:R-:W-:Y:S01]  /*5b30*/  PRMT R170, R31, 0x7632, R170 ;  /* 0x000076321faa7816 */ /* 0x000fe200000000aa */
[-CC-:B------:R-:W-:Y:S01]  /*5b40*/  FFMA.FTZ R169, R215, R179.reuse, R236.reuse ;  /* 0x000000b3d7a97223 */ /* 0x180fe200000100ec */
[-CC-:B------:R-:W-:Y:S01]  /*5b50*/  FFMA.FTZ R177, R210, R179.reuse, R236.reuse ;  /* 0x000000b3d2b17223 */ /* 0x180fe200000100ec */
[----:B------:R-:W-:Y:S01]  /*5b60*/  SHF.L.U32 R151, R28, 0x10, RZ ;  /* 0x000000101c977819 */ /* 0x000fe200000006ff */
[----:B------:R-:W-:Y:S01]  /*5b70*/  FFMA.FTZ R173, R213, R179, R236 ;  /* 0x000000b3d5ad7223 */ /* 0x000fe200000100ec */
[C---:B------:R-:W-:Y:S01]  /*5b80*/  SHF.L.U32 R148, R29.reuse, 0x10, RZ ;  /* 0x000000101d947819 */ /* 0x040fe200000006ff */
[----:B------:R-:W-:Y:S01]  /*5b90*/  FADD.FTZ R149, R4, -R149 ;  /* 0x8000009504957221 */ /* 0x000fe20000010000 */
[----:B------:R-:W-:Y:S01]  /*5ba0*/  SHF.L.U32 R170, R170, 0x10, RZ ;  /* 0x00000010aaaa7819 */ /* 0x000fe200000006ff */
[----:B------:R-:W-:Y:S01]  /*5bb0*/  FADD.FTZ R169, R2, -R169 ;  /* 0x800000a902a97221 */ /* 0x000fe20000010000 */
[----:B------:R-:W-:Y:S01]  /*5bc0*/  FADD.FTZ R177, R208, -R177 ;  /* 0x800000b1d0b17221 */ /* 0x000fe20000010000 */
[----:B------:R-:W-:Y:S01]  /*5bd0*/  SHF.L.U32 R168, R30, 0x10, RZ ;  /* 0x000000101ea87819 */ /* 0x000fe200000006ff */
[----:B------:R-:W-:Y:S01]  /*5be0*/  FADD.FTZ R173, R0, -R173 ;  /* 0x800000ad00ad7221 */ /* 0x000fe20000010000 */
[C-C-:B-----5:R-:W-:Y:S01]  /*5bf0*/  FFMA.FTZ R149, R188.reuse, R149, R151.reuse ;  /* 0x00000095bc957223 */ /* 0x160fe20000010097 */
[C---:B------:R-:W-:Y:S01]  /*5c00*/  FFMA.FTZ R169, R188.reuse, R169, R148 ;  /* 0x000000a9bca97223 */ /* 0x040fe20000010094 */
[----:B------:R-:W-:Y:S01]  /*5c10*/  FFMA.FTZ R172, R188, R177, R170 ;  /* 0x000000b1bcac7223 */ /* 0x000fe200000100aa */
[----:B------:R-:W-:Y:S01]  /*5c20*/  PRMT R151, R29, 0x7632, R151 ;  /* 0x000076321d977816 */ /* 0x000fe20000000097 */
[-CC-:B------:R-:W-:Y:S01]  /*5c30*/  FFMA.FTZ R150, R218, R179.reuse, R236.reuse ;  /* 0x000000b3da967223 */ /* 0x180fe200000100ec */
[-CC-:B------:R-:W-:Y:S01]  /*5c40*/  FFMA.FTZ R171, R216, R179.reuse, R236.reuse ;  /* 0x000000b3d8ab7223 */ /* 0x180fe200000100ec */
[-C--:B------:R-:W-:Y:S01]  /*5c50*/  FFMA.FTZ R175, R214, R179.reuse, R236 ;  /* 0x000000b3d6af7223 */ /* 0x080fe200000100ec */
[----:B------:R-:W-:Y:S01]  /*5c60*/  PRMT R148, R28, 0x7632, R148 ;  /* 0x000076321c947816 */ /* 0x000fe20000000094 */
[----:B------:R-:W-:Y:S01]  /*5c70*/  FFMA.FTZ R179, R211, R179, R236 ;  /* 0x000000b3d3b37223 */ /* 0x000fe200000100ec */
        /* <DEDUP_REMOVED lines=23> */
.L_x_32:
[----:B0--3--:R-:W0:Y:S02]  /*5df0*/  LDC.64 R168, c[0x0][0x470] ;  /* 0x00011c00ffa87b82 */ /* 0x009e240000000a00 */
[----:B0-----:R-:W-:-:S04]  /*5e00*/  ISETP.NE.U32.AND P1, PT, R168, RZ, PT ;  /* 0x000000ffa800720c */ /* 0x001fc80003f25070 */
[----:B------:R-:W-:-:S13]  /*5e10*/  ISETP.NE.AND.EX P1, PT, R169, RZ, PT, P1 ;  /* 0x000000ffa900720c */ /* 0x000fda0003f25310 */
[----:B------:R-:W-:Y:S05]  /*5e20*/  @!P1 BRA `(.L_x_35) ;  /* 0x0000000000b49947 */ /* 0x000fea0003800000 */
[-C--:B------:R-:W-:Y:S01]  /*5e30*/  FFMA.FTZ R77, R207, R179.reuse, R236 ;  /* 0x000000b3cf4d7223 */ /* 0x080fe200000100ec */
        /* <DEDUP_REMOVED lines=44> */
.L_x_35:
[----:B------:R-:W-:Y:S01]  /*6100*/  PRMT R172, R31, 0x7632, R172 ;  /* 0x000076321fac7816 */ /* 0x000fe200000000ac */
[-C--:B------:R-:W-:Y:S01]  /*6110*/  FFMA.FTZ R227, R210, R179.reuse, R236 ;  /* 0x000000b3d2e37223 */ /* 0x080fe200000100ec */
[----:B------:R-:W-:Y:S01]  /*6120*/  PRMT R168, R30, 0x7632, R168 ;  /* 0x000076321ea87816 */ /* 0x000fe200000000a8 */
[-CC-:B------:R-:W-:Y:S01]  /*6130*/  FFMA.FTZ R225, R211, R179.reuse, R236.reuse ;  /* 0x000000b3d3e17223 */ /* 0x180fe200000100ec */
[-CC-:B------:R-:W-:Y:S01]  /*6140*/  FFMA.FTZ R173, R213, R179.reuse, R236.reuse ;  /* 0x000000b3d5ad7223 */ /* 0x180fe200000100ec */
[-CC-:B------:R-:W-:Y:S01]  /*6150*/  FFMA.FTZ R175, R214, R179.reuse, R236.reuse ;  /* 0x000000b3d6af7223 */ /* 0x180fe200000100ec */
        /* <DEDUP_REMOVED lines=11> */
[----:B-----5:R-:W-:Y:S01]  /*6210*/  FFMA.FTZ R238, R188, R227, R179 ;  /* 0x000000e3bcee7223 */ /* 0x020fe200000100b3 */
[----:B------:R-:W-:Y:S01]  /*6220*/  FADD.FTZ R173, R0, -R173 ;  /* 0x800000ad00ad7221 */ /* 0x000fe20000010000 */
[C---:B------:R-:W-:Y:S01]  /*6230*/  FFMA.FTZ R179, R188.reuse, R175, R168 ;  /* 0x000000afbcb37223 */ /* 0x040fe200000100a8 */
[C---:B------:R-:W-:Y:S01]  /*6240*/  PRMT R172, R29.reuse, 0x7632, R172 ;  /* 0x000076321dac7816 */ /* 0x040fe200000000ac */
        /* <DEDUP_REMOVED lines=20> */
.L_x_31:
[----:B0--3--:R-:W0:Y:S02]  /*6390*/  LDC.64 R168, c[0x0][0x478] ;  /* 0x00011e00ffa87b82 */ /* 0x009e240000000a00 */
        /* <DEDUP_REMOVED lines=44> */
.L_x_37:
        /* <DEDUP_REMOVED lines=33> */
.L_x_36:
        /* <DEDUP_REMOVED lines=37> */
.L_x_38:
        /* <DEDUP_REMOVED lines=28> */
.L_x_34:
[----:B------:R-:W0:Y:S08]  /*6c80*/  @P0 LDC.64 R176, c[0x0][0x478] ;  /* 0x00011e00ffb00b82 */ /* 0x000e300000000a00 */
[----:B------:R-:W1:Y:S08]  /*6c90*/  LDC.64 R174, c[0x0][0x468] ;  /* 0x00011a00ffae7b82 */ /* 0x000e700000000a00 */
[----:B------:R-:W2:Y:S01]  /*6ca0*/  @P1 LDC.64 R172, c[0x0][0x470] ;  /* 0x00011c00ffac1b82 */ /* 0x000ea20000000a00 */
[----:B0-----:R-:W-:-:S05]  /*6cb0*/  @P0 IMAD.WIDE.U32 R176, R9, 0x10, R176 ;  /* 0x0000001009b00825 */ /* 0x001fca00078e00b0 */
[----:B------:R4:W-:Y:S01]  /*6cc0*/  @P0 STG.E.128 desc[UR12][R176.64], R148 ;  /* 0x00000094b0000986 */ /* 0x0009e2000c101d0c */
[----:B-1----:R-:W-:-:S05]  /*6cd0*/  IMAD.WIDE.U32 R174, R9, 0x10, R174 ;  /* 0x0000001009ae7825 */ /* 0x002fca00078e00ae */
[----:B------:R4:W-:Y:S01]  /*6ce0*/  STG.E.128 desc[UR12][R174.64], R168 ;  /* 0x000000a8ae007986 */ /* 0x0009e2000c101d0c */
[----:B--2---:R-:W-:-:S05]  /*6cf0*/  @P1 IMAD.WIDE.U32 R172, R9, 0x10, R172 ;  /* 0x0000001009ac1825 */ /* 0x004fca00078e00ac */
[----:B------:R4:W-:Y:S02]  /*6d00*/  @P1 STG.E.128 desc[UR12][R172.64], R76 ;  /* 0x0000004cac001986 */ /* 0x0009e4000c101d0c */
.L_x_30:
[----:B------:R-:W-:Y:S05]  /*6d10*/  BSYNC.RECONVERGENT B0 ;  /* 0x0000000000007941 */ /* 0x000fea0003800200 */
.L_x_29:
[----:B------:R-:W-:Y:S01]  /*6d20*/  UPLOP3.LUT UP1, UPT, UPT, UPT, UP1, 0x40, 0x4 ;  /* 0x000000000004789c */ /* 0x000fe20003f2e810 */
[----:B------:R-:W-:Y:S10]  /*6d30*/  @!P2 BRA `(.L_x_39) ;  /* 0xffffff9c0048a947 */ /* 0x000ff4000383ffff */
.L_x_0:
[----:B------:R-:W1:Y:S01]  /*6d40*/  S2UR UR4, SR_CTAID.X ;  /* 0x00000000000479c3 */ /* 0x000e620000002500 */
[----:B------:R-:W-:Y:S01]  /*6d50*/  BSSY.RECONVERGENT B0, `(.L_x_40) ;  /* 0x0000015000007945 */ /* 0x000fe20003800200 */
[----:B-1----:R-:W-:-:S05]  /*6d60*/  IMAD R189, R189, UR4, RZ ;  /* 0x00000004bdbd7c24 */ /* 0x002fca000f8e02ff */
[----:B------:R-:W-:Y:S01]  /*6d70*/  LEA.HI R189, R189, R178, RZ, 0x1d ;  /* 0x000000b2bdbd7211 */ /* 0x000fe200078fe8ff */
[----:B------:R-:W-:Y:S06]  /*6d80*/  @!P6 BRA `(.L_x_41) ;  /* 0x000000000044e947 */ /* 0x000fec0003800000 */
[----:B------:R-:W1:Y:S08]  /*6d90*/  LDC.64 R2, c[0x0][0x440] ;  /* 0x00011000ff027b82 */ /* 0x000e700000000a00 */
[----:B------:R-:W2:Y:S08]  /*6da0*/  LDC.64 R4, c[0x0][0x448] ;  /* 0x00011200ff047b82 */ /* 0x000eb00000000a00 */
[----:B------:R-:W0:Y:S08]  /*6db0*/  LDC.64 R6, c[0x0][0x450] ;  /* 0x00011400ff067b82 */ /* 0x000e300000000a00 */
[----:B------:R-:W3:Y:S01]  /*6dc0*/  LDC.64 R8, c[0x0][0x458] ;  /* 0x00011600ff087b82 */ /* 0x000ee20000000a00 */
[----:B-1----:R-:W-:-:S05]  /*6dd0*/  IMAD.WIDE.U32 R2, R189, 0x20, R2 ;  /* 0x00000020bd027825 */ /* 0x002fca00078e0002 */
[----:B------:R1:W-:Y:S01]  /*6de0*/  STG.E.128 desc[UR12][R2.64], R80 ;  /* 0x0000005002007986 */ /* 0x0003e2000c101d0c */
[----:B--2---:R-:W-:-:S03]  /*6df0*/  IMAD.WIDE.U32 R4, R189, 0x20, R4 ;  /* 0x00000020bd047825 */ /* 0x004fc600078e0004 */
[----:B------:R1:W-:Y:S04]  /*6e00*/  STG.E.128 desc[UR12][R2.64+0x10], R84 ;  /* 0x0000105402007986 */ /* 0x0003e8000c101d0c */
[----:B------:R1:W-:Y:S01]  /*6e10*/  STG.E.128 desc[UR12][R4.64], R56 ;  /* 0x0000003804007986 */ /* 0x0003e2000c101d0c */
[----:B0-----:R-:W-:-:S03]  /*6e20*/  IMAD.WIDE.U32 R6, R189, 0x20, R6 ;  /* 0x00000020bd067825 */ /* 0x001fc600078e0006 */
[----:B------:R1:W-:Y:S04]  /*6e30*/  STG.E.128 desc[UR12][R4.64+0x10], R60 ;  /* 0x0000103c04007986 */ /* 0x0003e8000c101d0c */
[----:B------:R1:W-:Y:S01]  /*6e40*/  STG.E.128 desc[UR12][R6.64], R124 ;  /* 0x0000007c06007986 */ /* 0x0003e2000c101d0c */
[C---:B---3--:R-:W-:Y:S01]  /*6e50*/  IMAD.WIDE.U32 R8, R189.reuse, 0x20, R8 ;  /* 0x00000020bd087825 */ /* 0x048fe200078e0008 */
[----:B------:R-:W-:Y:S02]  /*6e60*/  IADD3 R189, PT, PT, R189, 0x80, RZ ;  /* 0x00000080bdbd7810 */ /* 0x000fe40007ffe0ff */
[----:B------:R1:W-:Y:S04]  /*6e70*/  STG.E.128 desc[UR12][R6.64+0x10], R128 ;  /* 0x0000108006007986 */ /* 0x0003e8000c101d0c */
[----:B------:R1:W-:Y:S04]  /*6e80*/  STG.E.128 desc[UR12][R8.64], R104 ;  /* 0x0000006808007986 */ /* 0x0003e8000c101d0c */
[----:B------:R1:W-:Y:S02]  /*6e90*/  STG.E.128 desc[UR12][R8.64+0x10], R108 ;  /* 0x0000106c08007986 */ /* 0x0003e4000c101d0c */
.L_x_41:
[----:B------:R-:W-:Y:S05]  /*6ea0*/  BSYNC.RECONVERGENT B0 ;  /* 0x0000000000007941 */ /* 0x000fea0003800200 */
.L_x_40:
[----:B------:R-:W-:Y:S04]  /*6eb0*/  BSSY.RECONVERGENT B0, `(.L_x_42) ;  /* 0x0000013000007945 */ /* 0x000fe80003800200 */
[----:B------:R-:W-:Y:S05]  /*6ec0*/  @!P5 BRA `(.L_x_43) ;  /* 0x000000000044d947 */ /* 0x000fea0003800000 */
[----:B-1----:R-:W1:Y:S08]  /*6ed0*/  LDC.64 R2, c[0x0][0x440] ;  /* 0x00011000ff027b82 */ /* 0x002e700000000a00 */
        /* <DEDUP_REMOVED lines=16> */
.L_x_43:
[----:B------:R-:W-:Y:S05]  /*6fe0*/  BSYNC.RECONVERGENT B0 ;  /* 0x0000000000007941 */ /* 0x000fea0003800200 */
.L_x_42:
[----:B------:R-:W-:Y:S05]  /*6ff0*/  @!P4 EXIT ;  /* 0x000000000000c94d */ /* 0x000fea0003800000 */
[----:B-1----:R-:W1:Y:S08]  /*7000*/  LDC.64 R2, c[0x0][0x440] ;  /* 0x00011000ff027b82 */ /* 0x002e700000000a00 */
[----:B------:R-:W2:Y:S08]  /*7010*/  LDC.64 R4, c[0x0][0x448] ;  /* 0x00011200ff047b82 */ /* 0x000eb00000000a00 */
[----:B------:R-:W0:Y:S08]  /*7020*/  LDC.64 R6, c[0x0][0x450] ;  /* 0x00011400ff067b82 */ /* 0x000e300000000a00 */
[----:B------:R-:W3:Y:S01]  /*7030*/  LDC.64 R8, c[0x0][0x458] ;  /* 0x00011600ff087b82 */ /* 0x000ee20000000a00 */
[----:B-1----:R-:W-:-:S05]  /*7040*/  IMAD.WIDE.U32 R2, R189, 0x20, R2 ;  /* 0x00000020bd027825 */ /* 0x002fca00078e0002 */
[----:B------:R-:W-:Y:S01]  /*7050*/  STG.E.128 desc[UR12][R2.64], R72 ;  /* 0x0000004802007986 */ /* 0x000fe2000c101d0c */
[----:B--2---:R-:W-:-:S03]  /*7060*/  IMAD.WIDE.U32 R4, R189, 0x20, R4 ;  /* 0x00000020bd047825 */ /* 0x004fc600078e0004 */
[----:B------:R-:W-:Y:S04]  /*7070*/  STG.E.128 desc[UR12][R2.64+0x10], R120 ;  /* 0x0000107802007986 */ /* 0x000fe8000c101d0c */
[----:B------:R-:W-:Y:S01]  /*7080*/  STG.E.128 desc[UR12][R4.64], R96 ;  /* 0x0000006004007986 */ /* 0x000fe2000c101d0c */
[----:B0-----:R-:W-:-:S03]  /*7090*/  IMAD.WIDE.U32 R6, R189, 0x20, R6 ;  /* 0x00000020bd067825 */ /* 0x001fc600078e0006 */
[----:B------:R-:W-:Y:S04]  /*70a0*/  STG.E.128 desc[UR12][R4.64+0x10], R100 ;  /* 0x0000106404007986 */ /* 0x000fe8000c101d0c */
[----:B------:R-:W-:Y:S01]  /*70b0*/  STG.E.128 desc[UR12][R6.64], R160 ;  /* 0x000000a006007986 */ /* 0x000fe2000c101d0c */
[----:B---3--:R-:W-:-:S03]  /*70c0*/  IMAD.WIDE.U32 R8, R189, 0x20, R8 ;  /* 0x00000020bd087825 */ /* 0x008fc600078e0008 */
[----:B------:R-:W-:Y:S04]  /*70d0*/  STG.E.128 desc[UR12][R6.64+0x10], R164 ;  /* 0x000010a406007986 */ /* 0x000fe8000c101d0c */
[----:B------:R-:W-:Y:S04]  /*70e0*/  STG.E.128 desc[UR12][R8.64], R140 ;  /* 0x0000008c08007986 */ /* 0x000fe8000c101d0c */
[----:B------:R-:W-:Y:S01]  /*70f0*/  STG.E.128 desc[UR12][R8.64+0x10], R144 ;  /* 0x0000109008007986 */ /* 0x000fe2000c101d0c */
[----:B------:R-:W-:Y:S05]  /*7100*/  EXIT ;  /* 0x000000000000794d */ /* 0x000fea0003800000 */
.L_x_44:
[----:B------:R-:W-:-:S00]  /*7110*/  BRA `(.L_x_44) ;  /* 0xfffffffc00fc7947 */ /* 0x000fc0000383ffff */
[----:B------:R-:W-:-:S00]  /*7120*/  NOP ;  /* 0x0000000000007918 */ /* 0x000fc00000000000 */
        /* <DEDUP_REMOVED lines=13> */
.L_x_3772:


//--------------------- .text._ZN10layer_norm31ln_parallel_residual_bwd_kernelINS_13Kernel_traitsI13__nv_bfloat16S2_S2_S2_fjLj3072ELj1ELj1ELj4ELj16ENS_18Kernel_traits_baseILj3072ES2_S2_S2_S2_fjLj128EEEEELb0ELb0ELb1EEEvNS_9BwdParamsE --------------------------
	.section	.text._ZN10layer_norm31ln_parallel_residual_bwd_kernelINS_13Kernel_traitsI13__nv_bfloat16S2_S2_S2_fjLj3072ELj1ELj1ELj4ELj16ENS_18Kernel_traits_baseILj3072ES2_S2_S2_S2_fjLj128EEEEELb0ELb0ELb1EEEvNS_9BwdParamsE,"ax",@progbits
	.align	128
        .global         _ZN10layer_norm31ln_parallel_residual_bwd_kernelINS_13Kernel_traitsI13__nv_bfloat16S2_S2_S2_fjLj3072ELj1ELj1ELj4ELj16ENS_18Kernel_traits_baseILj3072ES2_S2_S2_S2_fjLj128EEEEELb0ELb0ELb1EEEvNS_9BwdParamsE
        .type           _ZN10layer_norm31ln_parallel_residual_bwd_kernelINS_13Kernel_traitsI13__nv_bfloat16S2_S2_S2_fjLj3072ELj1ELj1ELj4ELj16ENS_18Kernel_traits_baseILj3072ES2_S2_S2_S2_fjLj128EEEEELb0ELb0ELb1EEEvNS_9BwdParamsE,@function
        .size           _ZN10layer_norm31ln_parallel_residual_bwd_kernelINS_13Kernel_traitsI13__nv_bfloat16S2_S2_S2_fjLj3072ELj1ELj1ELj4ELj16ENS_18Kernel_traits_baseILj3072ES2_S2_S2_S2_fjLj128EEEEELb0ELb0ELb1EEEvNS_9BwdParamsE,(.L_x_3773 - _ZN10layer_norm31ln_parallel_residual_bwd_kernelINS_13Kernel_traitsI13__nv_bfloat16S2_S2_S2_fjLj3072ELj1ELj1ELj4ELj16ENS_18Kernel_traits_baseILj3072ES2_S2_S2_S2_fjLj128EEEEELb0ELb0ELb1EEEvNS_9BwdParamsE)
        .other          _ZN10layer_norm31ln_parallel_residual_bwd_kernelINS_13Kernel_traitsI13__nv_bfloat16S2_S2_S2_fjLj3072ELj1ELj1ELj4ELj16ENS_18Kernel_traits_baseILj3072ES2_S2_S2_S2_fjLj128EEEEELb0ELb0ELb1EEEvNS_9BwdParamsE,@"STO_CUDA_ENTRY STV_DEFAULT"
_ZN10layer_norm31ln_parallel_residual_bwd_kernelINS_13Kernel_traitsI13__nv_bfloat16S2_S2_S2_fjLj3072ELj1ELj1ELj4ELj16ENS_18Kernel_traits_baseILj3072ES2_S2_S2_S2_fjLj128EEEEELb0ELb0ELb1EEEvNS_9BwdParamsE:
.text._ZN10layer_norm31ln_parallel_residual_bwd_kernelINS_13Kernel_traitsI13__nv_bfloat16S2_S2_S2_fjLj3072ELj1ELj1ELj4ELj16ENS_18Kernel_traits_baseILj3072ES2_S2_S2_S2_fjLj128EEEEELb0ELb0ELb1EEEvNS_9BwdParamsE:
[----:B------:R-:W-:Y:S08]  /*0000*/  LDC R1, c[0x0][0x37c] ;  /* 0x0000df00ff017b82 */ /* 0x000ff00000000800 */
[----:B------:R-:W0:Y:S01]  /*0010*/  S2UR UR4, SR_CTAID.X ;  /* 0x00000000000479c3 */ /* 0x000e220000002500 */
[----:B------:R-:W0:Y:S01]  /*0020*/  LDCU UR5, c[0x0][0x384] ;  /* 0x00007080ff0577ac */ /* 0x000e220008000800 */
[----:B------:R-:W1:Y:S01]  /*0030*/  S2R R100, SR_TID.X ;  /* 0x0000000000647919 */ /* 0x000e620000002100 */
        /* <DEDUP_REMOVED lines=21> */
[----:B0-----:R-:W-:Y:S01]  /*0190*/  UISETP.GE.AND UP0, UPT, UR4, UR5, UPT ;  /* 0x000000050400728c */ /* 0x001fe2000bf06270 */
        /* <DEDUP_REMOVED lines=26> */
[----:B------:R-:W-:Y:S01]  /*0340*/  CS2R R52, SRZ ;  /* 0x0000000000347805 */ /* 0x000fe2000001ff00 */
[----:B------:R-:W0:Y:S01]  /*0350*/  LDCU.64 UR12, c[0x0][0x358] ;  /* 0x00006b00ff0c77ac */ /* 0x000e220008000a00 */
[----:B-1----:R-:W-:Y:S05]  /*0360*/  BRA.U UP0, `(.L_x_45) ;  /* 0x0000006900647547 */ /* 0x002fea000b800000 */
[----:B------:R-:W1:Y:S08]  /*0370*/  LDC.64 R2, c[0x0][0x3d0] ;  /* 0x0000f400ff027b82 */ /* 0x000e700000000a00 */
[----:B------:R-:W2:Y:S01]  /*0380*/  LDC.64 R4, c[0x0][0x3d8] ;  /* 0x0000f600ff047b82 */ /* 0x000ea20000000a00 */
[----:B------:R-:W-:Y:S01]  /*0390*/  HFMA2 R152, -RZ, RZ, 0, 0 ;  /* 0x00000000ff987431 */ /* 0x000fe200000001ff */
[----:B------:R-:W-:-:S02]  /*03a0*/  MOV R178, UR4 ;  /* 0x0000000400b27c02 */ /* 0x000fc40008000f00 */
        /* <DEDUP_REMOVED lines=12> */
[----:B------:R-:W-:Y:S01]  /*0470*/  CS2R R6, SRZ ;  /* 0x0000000000067805 */ /* 0x000fe2000001ff00 */
[----:B-1----:R-:W-:Y:S01]  /*0480*/  IMAD.WIDE.U32 R2, R100, 0x10, R2 ;  /* 0x0000001064027825 */ /* 0x002fe200078e0002 */
[----:B------:R-:W-:Y:S02]  /*0490*/  CS2R R32, SRZ ;  /* 0x0000000000207805 */ /* 0x000fe4000001ff00 */
[----:B------:R-:W-:Y:S02]  /*04a0*/  CS2R R34, SRZ ;  /* 0x0000000000227805 */ /* 0x000fe4000001ff00 */
[----:B------:R-:W-:Y:S02]  /*04b0*/  CS2R R36, SRZ ;  /* 0x0000000000247805 */ /* 0x000fe4000001ff00 */
[----:B------:R-:W-:Y:S01]  /*04c0*/  CS2R R108, SRZ ;  /* 0x00000000006c7805 */ /* 0x000fe2000001ff00 */
[----:B0-----:R-:W3:Y:S01]  /*04d0*/  LDG.E.128 R28, desc[UR12][R2.64] ;  /* 0x0000000c021c7981 */ /* 0x001ee2000c1e1d00 */
[----:B------:R-:W-:-:S02]  /*04e0*/  CS2R R112, SRZ ;  /* 0x0000000000707805 */ /* 0x000fc4000001ff00 */
[----:B------:R-:W-:Y:S01]  /*04f0*/  CS2R R116, SRZ ;  /* 0x0000000000747805 */ /* 0x000fe2000001ff00 */
[----:B--2---:R-:W-:Y:S01]  /*0500*/  IMAD.WIDE.U32 R4, R100, 0x10, R4 ;  /* 0x0000001064047825 */ /* 0x004fe200078e0004 */
[----:B------:R-:W2:Y:S01]  /*0510*/  LDG.E.128 R20, desc[UR12][R2.64+0x800] ;  /* 0x0008000c02147981 */ /* 0x000ea2000c1e1d00 */
[----:B------:R-:W-:Y:S02]  /*0520*/  CS2R R120, SRZ ;  /* 0x0000000000787805 */ /* 0x000fe4000001ff00 */
[----:B------:R-:W-:Y:S02]  /*0530*/  CS2R R124, SRZ ;  /* 0x00000000007c7805 */ /* 0x000fe4000001ff00 */
[----:B------:R-:W-:Y:S01]  /*0540*/  CS2R R128, SRZ ;  /* 0x0000000000807805 */ /* 0x000fe2000001ff00 */
[----:B------:R-:W4:Y:S01]  /*0550*/  LDG.E.128 R24, desc[UR12][R4.64] ;  /* 0x0000000c04187981 */ /* 0x000f22000c1e1d00 */
[----:B------:R-:W-:Y:S02]  /*0560*/  CS2R R132, SRZ ;  /* 0x0000000000847805 */ /* 0x000fe4000001ff00 */
[----:B------:R-:W-:-:S02]  /*0570*/  CS2R R136, SRZ ;  /* 0x0000000000887805 */ /* 0x000fc4000001ff00 */
[----:B------:R-:W-:Y:S01]  /*0580*/  CS2R R140, SRZ ;  /* 0x00000000008c7805 */ /* 0x000fe2000001ff00 */
[----:B------:R-:W5:Y:S01]  /*0590*/  LDG.E.128 R16, desc[UR12][R4.64+0x800] ;  /* 0x0008000c04107981 */ /* 0x000f62000c1e1d00 */
[----:B------:R-:W-:Y:S02]  /*05a0*/  CS2R R144, SRZ ;  /* 0x0000000000907805 */ /* 0x000fe4000001ff00 */
[----:B------:R-:W-:Y:S02]  /*05b0*/  CS2R R148, SRZ ;  /* 0x0000000000947805 */ /* 0x000fe4000001ff00 */
[----:B------:R-:W-:Y:S01]  /*05c0*/  CS2R R38, SRZ ;  /* 0x0000000000267805 */ /* 0x000fe2000001ff00 */
[----:B------:R0:W5:Y:S01]  /*05d0*/  LDG.E.128 R12, desc[UR12][R2.64+0x1000] ;  /* 0x0010000c020c7981 */ /* 0x000162000c1e1d00 */
[----:B------:R-:W-:Y:S02]  /*05e0*/  CS2R R40, SRZ ;  /* 0x0000000000287805 */ /* 0x000fe4000001ff00 */
[----:B------:R-:W-:-:S02]  /*05f0*/  CS2R R42, SRZ ;  /* 0x00000000002a7805 */ /* 0x000fc4000001ff00 */
[----:B------:R-:W-:Y:S01]  /*0600*/  CS2R R44, SRZ ;  /* 0x00000000002c7805 */ /* 0x000fe2000001ff00 */
[----:B------:R1:W5:Y:S01]  /*0610*/  LDG.E.128 R8, desc[UR12][R4.64+0x1000] ;  /* 0x0010000c04087981 */ /* 0x000362000c1e1d00 */
[----:B------:R-:W-:Y:S02]  /*0620*/  CS2R R46, SRZ ;  /* 0x00000000002e7805 */ /* 0x000fe4000001ff00 */
[----:B------:R-:W-:Y:S02]  /*0630*/  CS2R R48, SRZ ;  /* 0x0000000000307805 */ /* 0x000fe4000001ff00 */
[----:B------:R-:W-:Y:S01]  /*0640*/  MOV R179, RZ ;  /* 0x000000ff00b37202 */ /* 0x000fe20000000f00 */
[----:B------:R-:W-:Y:S01]  /*0650*/  UPLOP3.LUT UP1, UPT, UPT, UPT, UPT, 0x40, 0x4 ;  /* 0x000000000004789c */ /* 0x000fe20003f2e870 */
[----:B0-----:R-:W-:Y:S01]  /*0660*/  CS2R R2, SRZ ;  /* 0x0000000000027805 */ /* 0x001fe2000001ff00 */
[----:B------:R-:W0:Y:S01]  /*0670*/  LDCU UR16, c[0x0][0x388] ;  /* 0x00007100ff1077ac */ /* 0x000e220008000800 */
[----:B-1----:R-:W-:Y:S01]  /*0680*/  CS2R R4, SRZ ;  /* 0x0000000000047805 */ /* 0x002fe2000001ff00 */
[----:B------:R-:W1:Y:S01]  /*0690*/  LDCU.U8 UR11, c[0x0][0x410] ;  /* 0x00008200ff0b77ac */ /* 0x000e620008000000 */
[----:B------:R-:W0:Y:S01]  /*06a0*/  LDCU UR17, c[0x0][0x400] ;  /* 0x00008000ff1177ac */ /* 0x000e220008000800 */
[----:B------:R-:W0:Y:S01]  /*06b0*/  LDCU.64 UR6, c[0x0][0x470] ;  /* 0x00008e00ff0677ac */ /* 0x000e220008000a00 */
[----:B------:R-:W0:Y:S01]  /*06c0*/  LDCU.64 UR8, c[0x0][0x478] ;  /* 0x00008f00ff0877ac */ /* 0x000e220008000a00 */
[----:B------:R-:W0:Y:S01]  /*06d0*/  LDCU.64 UR14, c[0x0][0x438] ;  /* 0x00008700ff0e77ac */ /* 0x000e220008000a00 */
[----:B---3--:R-:W-:-:S02]  /*06e0*/  PRMT R177, R28, 0x7632, R177 ;  /* 0x000076321cb17816 */ /* 0x008fc400000000b1 */
[----:B------:R-:W-:Y:S02]  /*06f0*/  PRMT R176, R29, 0x7632, R176 ;  /* 0x000076321db07816 */ /* 0x000fe400000000b0 */
[----:B------:R-:W-:Y:S02]  /*0700*/  PRMT R175, R30, 0x7632, R175 ;  /* 0x000076321eaf7816 */ /* 0x000fe400000000af */
[----:B------:R-:W-:Y:S02]  /*0710*/  PRMT R174, R31, 0x7632, R174 ;  /* 0x000076321fae7816 */ /* 0x000fe400000000ae */
[----:B----4-:R-:W-:Y:S02]  /*0720*/  PRMT R173, R24, 0x7632, R173 ;  /* 0x0000763218ad7816 */ /* 0x010fe400000000ad */
[----:B------:R-:W-:Y:S02]  /*0730*/  PRMT R172, R25, 0x7632, R172 ;  /* 0x0000763219ac7816 */ /* 0x000fe400000000ac */
[----:B------:R-:W-:-:S02]  /*0740*/  PRMT R171, R26, 0x7632, R171 ;  /* 0x000076321aab7816 */ /* 0x000fc400000000ab */
[----:B------:R-:W-:Y:S02]  /*0750*/  PRMT R170, R27, 0x7632, R170 ;  /* 0x000076321baa7816 */ /* 0x000fe400000000aa */
[----:B--2---:R-:W-:Y:S02]  /*0760*/  PRMT R169, R20, 0x7632, R169 ;  /* 0x0000763214a97816 */ /* 0x004fe400000000a9 */
[----:B------:R-:W-:Y:S02]  /*0770*/  PRMT R168, R21, 0x7632, R168 ;  /* 0x0000763215a87816 */ /* 0x000fe400000000a8 */
[----:B------:R-:W-:Y:S02]  /*0780*/  PRMT R167, R22, 0x7632, R167 ;  /* 0x0000763216a77816 */ /* 0x000fe400000000a7 */
[----:B------:R-:W-:Y:S02]  /*0790*/  PRMT R166, R23, 0x7632, R166 ;  /* 0x0000763217a67816 */ /* 0x000fe400000000a6 */
[----:B-----5:R-:W-:-:S02]  /*07a0*/  PRMT R165, R16, 0x7632, R165 ;  /* 0x0000763210a57816 */ /* 0x020fc400000000a5 */
[----:B------:R-:W-:Y:S02]  /*07b0*/  PRMT R164, R17, 0x7632, R164 ;  /* 0x0000763211a47816 */ /* 0x000fe400000000a4 */
[----:B------:R-:W-:Y:S02]  /*07c0*/  PRMT R163, R18, 0x7632, R163 ;  /* 0x0000763212a37816 */ /* 0x000fe400000000a3 */
[----:B------:R-:W-:Y:S02]  /*07d0*/  PRMT R162, R19, 0x7632, R162 ;  /* 0x0000763213a27816 */ /* 0x000fe400000000a2 */
[----:B------:R-:W-:Y:S02]  /*07e0*/  PRMT R161, R12, 0x7632, R161 ;  /* 0x000076320ca17816 */ /* 0x000fe400000000a1 */
[----:B------:R-:W-:Y:S02]  /*07f0*/  PRMT R160, R13, 0x7632, R160 ;  /* 0x000076320da07816 */ /* 0x000fe400000000a0 */
[----:B------:R-:W-:-:S02]  /*0800*/  PRMT R159, R14, 0x7632, R159 ;  /* 0x000076320e9f7816 */ /* 0x000fc4000000009f */
[----:B------:R-:W-:Y:S02]  /*0810*/  PRMT R158, R15, 0x7632, R158 ;  /* 0x000076320f9e7816 */ /* 0x000fe4000000009e */
[----:B------:R-:W-:Y:S02]  /*0820*/  PRMT R157, R8, 0x7632, R157 ;  /* 0x00007632089d7816 */ /* 0x000fe4000000009d */
[----:B------:R-:W-:Y:S02]  /*0830*/  PRMT R156, R9, 0x7632, R156 ;  /* 0x00007632099c7816 */ /* 0x000fe4000000009c */
[----:B------:R-:W-:Y:S02]  /*0840*/  PRMT R155, R10, 0x7632, R155 ;  /* 0x000076320a9b7816 */ /* 0x000fe4000000009b */
[----:B------:R-:W-:Y:S02]  /*0850*/  PRMT R154, R11, 0x7632, R154 ;  /* 0x000076320b9a7816 */ /* 0x000fe4000000009a */
[----:B------:R-:W-:-:S02]  /*0860*/  SHF.L.U32 R203, R28, 0x10, RZ ;  /* 0x000000101ccb7819 */ /* 0x000fc400000006ff */
[----:B------:R-:W-:Y:S02]  /*0870*/  SHF.L.U32 R202, R29, 0x10, RZ ;  /* 0x000000101dca7819 */ /* 0x000fe400000006ff */
[----:B------:R-:W-:Y:S02]  /*0880*/  CS2R R28, SRZ ;  /* 0x00000000001c7805 */ /* 0x000fe4000001ff00 */
[----:B------:R-:W-:Y:S02]  /*0890*/  SHF.L.U32 R201, R30, 0x10, RZ ;  /* 0x000000101ec97819 */ /* 0x000fe400000006ff */
[----:B------:R-:W-:Y:S02]  /*08a0*/  SHF.L.U32 R200, R31, 0x10, RZ ;  /* 0x000000101fc87819 */ /* 0x000fe400000006ff */
[----:B------:R-:W-:Y:S02]  /*08b0*/  CS2R R30, SRZ ;  /* 0x00000000001e7805 */ /* 0x000fe4000001ff00 */
        /* <DEDUP_REMOVED lines=32> */
[----:B------:R-:W-:Y:S02]  /*0ac0*/  SHF.L.U32 R175, R175, 0x10, RZ ;  /* 0x00000010afaf7819 */ /* 0x000fe400000006ff */
[----:B------:R-:W-:Y:S02]  /*0ad0*/  SHF.L.U32 R174, R174, 0x10, RZ ;  /* 0x00000010aeae7819 */ /* 0x000fe400000006ff */
[----:B------:R-:W-:Y:S02]  /*0ae0*/  SHF.L.U32 R173, R173, 0x10, RZ ;  /* 0x00000010adad7819 */ /* 0x000fe400000006ff */
[----:B------:R-:W-:Y:S02]  /*0af0*/  SHF.L.U32 R172, R172, 0x10, RZ ;  /* 0x00000010acac7819 */ /* 0x000fe400000006ff */
        /* <DEDUP_REMOVED lines=17> */
[----:B01----:R-:W-:-:S07]  /*0c10*/  SHF.L.U32 R154, R154, 0x10, RZ ;  /* 0x000000109a9a7819 */ /* 0x003fce00000006ff */
.L_x_72:
[----:B------:R-:W-:Y:S01]  /*0c20*/  IMAD R0, R178, UR16, RZ ;  /* 0x00000010b2007c24 */ /* 0x000fe2000f8e02ff */
[----:B0-----:R-:W0:Y:S04]  /*0c30*/  LDC.64 R84, c[0x0][0x3a8] ;  /* 0x0000ea00ff547b82 */ /* 0x001e280000000a00 */
[----:B------:R-:W-:-:S04]  /*0c40*/  SHF.R.S32.HI R73, RZ, 0x1f, R0 ;  /* 0x0000001fff497819 */ /* 0x000fc80000011400 */
[----:B------:R-:W1:Y:S01]  /*0c50*/  LDC.64 R74, c[0x0][0x3c0] ;  /* 0x0000f000ff4a7b82 */ /* 0x000e620000000a00 */
[----:B------:R-:W-:-:S04]  /*0c60*/  LEA.HI R73, R73, R0, RZ, 0x3 ;  /* 0x0000000049497211 */ /* 0x000fc800078f18ff */
[----:B------:R-:W-:-:S03]  /*0c70*/  LEA.HI.SX32 R206, R73, R100, 0x1d ;  /* 0x0000006449ce7211 */ /* 0x000fc600078feaff */
[----:B------:R-:W2:Y:S08]  /*0c80*/  LDC.64 R88, c[0x0][0x428] ;  /* 0x00010a00ff587b82 */ /* 0x000eb00000000a00 */
[----:B------:R-:W3:Y:S01]  /*0c90*/  LDC.64 R92, c[0x0][0x430] ;  /* 0x00010c00ff5c7b82 */ /* 0x000ee20000000a00 */
[----:B0-----:R-:W-:-:S06]  /*0ca0*/  IMAD.WIDE.U32 R96, R206, 0x10, R84 ;  /* 0x00000010ce607825 */ /* 0x001fcc00078e0054 */
[----:B------:R-:W4:Y:S01]  /*0cb0*/  LDG.E.128 R96, desc[UR12][R96.64] ;  /* 0x0000000c60607981 */ /* 0x000f22000c1e1d00 */
[----:B------:R-:W0:Y:S01]  /*0cc0*/  LDC.64 R72, c[0x0][0x3c8] ;  /* 0x0000f200ff487b82 */ /* 0x000e220000000a00 */
[----:B-1----:R-:W-:-:S05]  /*0cd0*/  IMAD.WIDE R86, R178, 0x4, R74 ;  /* 0x00000004b2567825 */ /* 0x002fca00078e024a */
[----:B------:R-:W4:Y:S01]  /*0ce0*/  LDG.E R213, desc[UR12][R86.64] ;  /* 0x0000000c56d57981 */ /* 0x000f22000c1e1900 */
[----:B--2---:R-:W-:-:S06]  /*0cf0*/  IMAD.WIDE.U32 R100, R206, 0x10, R88 ;  /* 0x00000010ce647825 */ /* 0x004fcc00078e0058 */
[----:B------:R-:W2:Y:S01]  /*0d00*/  LDG.E.128 R100, desc[UR12][R100.64] ;  /* 0x0000000c64647981 */ /* 0x000ea2000c1e1d00 */
[----:B---3--:R-:W-:-:S06]  /*0d10*/  IMAD.WIDE.U32 R104, R206, 0x10, R92 ;  /* 0x00000010ce687825 */ /* 0x008fcc00078e005c */
[----:B------:R-:W3:Y:S01]  /*0d20*/  LDG.E.128 R104, desc[UR12][R104.64] ;  /* 0x0000000c68687981 */ /* 0x000ee2000c1e1d00 */
[----:B0-----:R-:W-:-:S05]  /*0d30*/  IMAD.WIDE R90, R178, 0x4, R72 ;  /* 0x00000004b25a7825 */ /* 0x001fca00078e0248 */
[----:B------:R-:W3:Y:S01]  /*0d40*/  LDG.E R205, desc[UR12][R90.64] ;  /* 0x0000000c5acd7981 */ /* 0x000ee2000c1e1900 */
[----:B------:R-:W-:-:S05]  /*0d50*/  IADD3 R204, PT, PT, R206, 0x80, RZ ;  /* 0x00000080cecc7810 */ /* 0x000fca0007ffe0ff */
[----:B------:R-:W-:-:S04]  /*0d60*/  IMAD.WIDE.U32 R72, R204, 0x10, R84 ;  /* 0x00000010cc487825 */ /* 0x000fc800078e0054 */
[C---:B------:R-:W-:Y:S02]  /*0d70*/  IMAD.WIDE.U32 R80, R204.reuse, 0x10, R92 ;  /* 0x00000010cc507825 */ /* 0x040fe400078e005c */
[----:B------:R-:W3:Y:S02]  /*0d80*/  LDG.E.128 R72, desc[UR12][R72.64] ;  /* 0x0000000c48487981 */ /* 0x000ee4000c1e1d00 */
[----:B------:R-:W-:Y:S01]  /*0d90*/  IMAD.WIDE.U32 R76, R204, 0x10, R88 ;  /* 0x00000010cc4c7825 */ /* 0x000fe200078e0058 */
[----:B------:R-:W-:Y:S01]  /*0da0*/  IADD3 R153, PT, PT, R206, 0x100, RZ ;  /* 0x00000100ce997810 */ /* 0x000fe20007ffe0ff */
[----:B------:R-:W3:Y:S04]  /*0db0*/  LDG.E.128 R80, desc[UR12][R80.64] ;  /* 0x0000000c50507981 */ /* 0x000ee8000c1e1d00 */
[----:B------:R-:W3:Y:S01]  /*0dc0*/  LDG.E.128 R76, desc[UR12][R76.64] ;  /* 0x0000000c4c4c7981 */ /* 0x000ee2000c1e1d00 */
[----:B------:R-:W-:-:S06]  /*0dd0*/  IMAD.WIDE.U32 R84, R153, 0x10, R84 ;  /* 0x0000001099547825 */ /* 0x000fcc00078e0054 */
[----:B------:R-:W3:Y:S01]  /*0de0*/  LDG.E.128 R84, desc[UR12][R84.64] ;  /* 0x0000000c54547981 */ /* 0x000ee2000c1e1d00 */
[----:B------:R-:W-:-:S06]  /*0df0*/  IMAD.WIDE.U32 R88, R153, 0x10, R88 ;  /* 0x0000001099587825 */ /* 0x000fcc00078e0058 */
[----:B------:R-:W3:Y:S01]  /*0e00*/  LDG.E.128 R88, desc[UR12][R88.64] ;  /* 0x0000000c58587981 */ /* 0x000ee2000c1e1d00 */
[----:B------:R-:W-:-:S06]  /*0e10*/  IMAD.WIDE.U32 R92, R153, 0x10, R92 ;  /* 0x00000010995c7825 */ /* 0x000fcc00078e005c */
[----:B------:R-:W3:Y:S01]  /*0e20*/  LDG.E.128 R92, desc[UR12][R92.64] ;  /* 0x0000000c5c5c7981 */ /* 0x000ee2000c1e1d00 */
[----:B------:R-:W-:Y:S02]  /*0e30*/  ISETP.NE.AND P0, PT, RZ, UR11, PT ;  /* 0x0000000bff007c0c */ /* 0x000fe4000bf05270 */
[----:B------:R-:W-:-:S04]  /*0e40*/  ISETP.NE.U32.AND P1, PT, RZ, UR14, PT ;  /* 0x0000000eff007c0c */ /* 0x000fc8000bf25070 */
[----:B------:R-:W-:-:S13]  /*0e50*/  ISETP.NE.AND.EX P1, PT, RZ, UR15, PT, P1 ;  /* 0x0000000fff007c0c */ /* 0x000fda000bf25310 */
[----:B------:R-:W0:Y:S02]  /*0e60*/  @P1 LDC.64 R230, c[0x0][0x438] ;  /* 0x00010e00ffe61b82 */ /* 0x000e240000000a00 */
[----:B0-----:R-:W-:-:S05]  /*0e70*/  @P1 IMAD.WIDE.U32 R230, R206, 0x10, R230 ;  /* 0x00000010cee61825 */ /* 0x001fca00078e00e6 */
[----:B-----5:R-:W5:Y:S01]  /*0e80*/  @P1 LDG.E.128 R64, desc[UR12][R230.64] ;  /* 0x0000000ce6401981 */ /* 0x020f62000c1e1d00 */
[----:B----4-:R-:W-:Y:S02]  /*0e90*/  SHF.L.U32 R0, R96, 0x10, RZ ;  /* 0x0000001060007819 */ /* 0x010fe400000006ff */
[----:B------:R-:W-:-:S05]  /*0ea0*/  FSEL R213, R213, RZ, !P0 ;  /* 0x000000ffd5d57208 */ /* 0x000fca0004000000 */
[----:B------:R-:W-:Y:S01]  /*0eb0*/  FADD.FTZ R0, -R213, R0 ;  /* 0x00000000d5007221 */ /* 0x000fe20000010100 */
[C---:B--2---:R-:W-:Y:S02]  /*0ec0*/  PRMT R215, R101.reuse, 0x7632, R215 ;  /* 0x0000763265d77816 */ /* 0x044fe400000000d7 */
[----:B------:R-:W-:Y:S02]  /*0ed0*/  SHF.L.U32 R217, R101, 0x10, RZ ;  /* 0x0000001065d97819 */ /* 0x000fe400000006ff */
[----:B------:R-:W-:Y:S02]  /*0ee0*/  SHF.L.U32 R207, R100, 0x10, RZ ;  /* 0x0000001064cf7819 */ /* 0x000fe400000006ff */
[C---:B---3--:R-:W-:Y:S02]  /*0ef0*/  PRMT R101, R104.reuse, 0x7632, R101 ;  /* 0x0000763268657816 */ /* 0x048fe40000000065 */
[----:B------:R-:W-:Y:S02]  /*0f00*/  SHF.L.U32 R104, R104, 0x10, RZ ;  /* 0x0000001068687819 */ /* 0x000fe400000006ff */
[----:B------:R-:W-:-:S02]  /*0f10*/  PRMT R220, R106, 0x7632, R220 ;  /* 0x000076326adc7816 */ /* 0x000fc400000000dc */
[----:B------:R-:W-:Y:S01]  /*0f20*/  SHF.L.U32 R221, R106, 0x10, RZ ;  /* 0x000000106add7819 */ /* 0x000fe200000006ff */
[----:B------:R-:W-:Y:S01]  /*0f30*/  FMUL.FTZ R0, R205, R0 ;  /* 0x00000000cd007220 */ /* 0x000fe20000410000 */
[----:B------:R-:W-:Y:S01]  /*0f40*/  SHF.L.U32 R208, R97, 0x10, RZ ;  /* 0x0000001061d07819 */ /* 0x000fe200000006ff */
[----:B------:R-:W-:Y:S01]  /*0f50*/  FMUL.FTZ R106, R199, R104 ;  /* 0x00000068c76a7220 */ /* 0x000fe20000410000 */
[----:B------:R-:W-:Y:S01]  /*0f60*/  FADD.FTZ R152, R207, R152 ;  /* 0x00000098cf987221 */ /* 0x000fe20000010000 */
[-C--:B------:R-:W-:Y:S01]  /*0f70*/  FFMA.FTZ R179, R0, R207.reuse, R179 ;  /* 0x000000cf00b37223 */ /* 0x080fe200000100b3 */
[----:B------:R-:W-:Y:S01]  /*0f80*/  SHF.L.U32 R218, R102, 0x10, RZ ;  /* 0x0000001066da7819 */ /* 0x000fe200000006ff */
[----:B------:R-:W-:Y:S01]  /*0f90*/  FFMA.FTZ R207, R203, R207, R106 ;  /* 0x000000cfcbcf7223 */ /* 0x000fe2000001006a */
[----:B------:R-:W-:Y:S01]  /*0fa0*/  PRMT R214, R97, 0x7632, R214 ;  /* 0x0000763261d67816 */ /* 0x000fe200000000d6 */
[----:B------:R-:W-:Y:S01]  /*0fb0*/  FADD.FTZ R208, -R213, R208 ;  /* 0x000000d0d5d07221 */ /* 0x000fe20000010100 */
[----:B------:R-:W-:Y:S01]  /*0fc0*/  SHF.L.U32 R222, R99, 0x10, RZ ;  /* 0x0000001063de7819 */ /* 0x000fe200000006ff */
[----:B------:R-:W-:Y:S01]  /*0fd0*/  FMUL.FTZ R106, R197, R221 ;  /* 0x000000ddc56a7220 */ /* 0x000fe20000410000 */
[----:B------:R-:W-:-:S02]  /*0fe0*/  SHF.L.U32 R219, R105, 0x10, RZ ;  /* 0x0000001069db7819 */ /* 0x000fc400000006ff */
[----:B------:R-:W-:Y:S02]  /*0ff0*/  PRMT R211, R96, 0x7632, R211 ;  /* 0x0000763260d37816 */ /* 0x000fe400000000d3 */
[----:B------:R-:W-:Y:S02]  /*1000*/  PRMT R97, R99, 0x7632, R97 ;  /* 0x0000763263617816 */ /* 0x000fe40000000061 */
[----:B------:R-:W-:Y:S01]  /*1010*/  PRMT R99, R100, 0x7632, R99 ;  /* 0x0000763264637816 */ /* 0x000fe20000000063 */
[----:B------:R-:W-:Y:S01]  /*1020*/  FMUL.FTZ R212, R205, R208 ;  /* 0x000000d0cdd47220 */ /* 0x000fe20000410000 */
[----:B------:R-:W-:Y:S02]  /*1030*/  PRMT R100, R102, 0x7632, R100 ;  /* 0x0000763266647816 */ /* 0x000fe40000000064 */
[----:B------:R-:W-:Y:S01]  /*1040*/  PRMT R216, R105, 0x7632, R216 ;  /* 0x0000763269d87816 */ /* 0x000fe200000000d8 */
[----:B------:R-:W-:Y:S01]  /*1050*/  FFMA.FTZ R105, R201, R218, R106 ;  /* 0x000000dac9697223 */ /* 0x000fe2000001006a */
[----:B------:R-:W-:Y:S01]  /*1060*/  PRMT R102, R107, 0x7632, R102 ;  /* 0x000076326b667816 */ /* 0x000fe20000000066 */
[----:B------:R-:W-:Y:S01]  /*1070*/  FADD.FTZ R208, -R213, R222 ;  /* 0x000000ded5d07221 */ /* 0x000fe20000010100 */
[----:B------:R-:W-:Y:S01]  /*1080*/  SHF.L.U32 R209, R107, 0x10, RZ ;  /* 0x000000106bd17819 */ /* 0x000fe200000006ff */
[----:B------:R-:W-:Y:S01]  /*1090*/  FMUL.FTZ R107, R198, R219 ;  /* 0x000000dbc66b7220 */ /* 0x000fe20000410000 */
[----:B------:R-:W-:-:S02]  /*10a0*/  SHF.L.U32 R106, R211, 0x10, RZ ;  /* 0x00000010d36a7819 */ /* 0x000fc400000006ff */
[C---:B------:R-:W-:Y:S02]  /*10b0*/  PRMT R96, R98.reuse, 0x7632, R96 ;  /* 0x0000763262607816 */ /* 0x040fe40000000060 */
[----:B------:R-:W-:Y:S02]  /*10c0*/  SHF.L.U32 R210, R98, 0x10, RZ ;  /* 0x0000001062d27819 */ /* 0x000fe400000006ff */
[----:B------:R-:W-:Y:S02]  /*10d0*/  SHF.L.U32 R211, R101, 0x10, RZ ;  /* 0x0000001065d37819 */ /* 0x000fe400000006ff */
[----:B------:R-:W-:Y:S01]  /*10e0*/  PRMT R98, R103, 0x7632, R98 ;  /* 0x0000763267627816 */ /* 0x000fe20000000062 */
[----:B------:R-:W-:Y:S01]  /*10f0*/  FADD.FTZ R144, R217, R144 ;  /* 0x00000090d9907221 */ /* 0x000fe20000010000 */
[----:B------:R-:W-:Y:S01]  /*1100*/  SHF.L.U32 R103, R103, 0x10, RZ ;  /* 0x0000001067677819 */ /* 0x000fe200000006ff */
[-C--:B------:R-:W-:Y:S01]  /*1110*/  FFMA.FTZ R145, R212, R217.reuse, R145 ;  /* 0x000000d9d4917223 */ /* 0x080fe20000010091 */
[----:B------:R-:W-:Y:S01]  /*1120*/  FFMA.FTZ R107, R202, R217, R107 ;  /* 0x000000d9ca6b7223 */ /* 0x000fe2000001006b */
[----:B------:R-:W-:Y:S01]  /*1130*/  FMUL.FTZ R208, R205, R208 ;  /* 0x000000d0cdd07220 */ /* 0x000fe20000410000 */
[----:B------:R-:W-:Y:S01]  /*1140*/  FMUL.FTZ R217, R196, R209 ;  /* 0x000000d1c4d97220 */ /* 0x000fe20000410000 */
[----:B------:R-:W-:Y:S01]  /*1150*/  SHF.L.U32 R99, R99, 0x10, RZ ;  /* 0x0000001063637819 */ /* 0x000fe200000006ff */
[----:B------:R-:W-:Y:S01]  /*1160*/  FADD.FTZ R150, R104, R150 ;  /* 0x0000009668967221 */ /* 0x000fe20000010000 */
[----:B------:R-:W-:Y:S01]  /*1170*/  FFMA.FTZ R151, R0, R104, R151 ;  /* 0x0000006800977223 */ /* 0x000fe20000010097 */
[----:B------:R-:W-:Y:S01]  /*1180*/  FADD.FTZ R106, -R213, R106 ;  /* 0x0000006ad56a7221 */ /* 0x000fe20000010100 */
[----:B------:R-:W-:Y:S01]  /*1190*/  FMUL.FTZ R104, R173, R211 ;  /* 0x000000d3ad687220 */ /* 0x000fe20000410000 */
[----:B------:R-:W-:Y:S01]  /*11a0*/  SHF.L.U32 R214, R214, 0x10, RZ ;  /* 0x00000010d6d67819 */ /* 0x000fe200000006ff */
[----:B------:R-:W-:Y:S01]  /*11b0*/  FADD.FTZ R128, R103, R128 ;  /* 0x0000008067807221 */ /* 0x000fe20000010000 */
[-C--:B------:R-:W-:Y:S01]  /*11c0*/  FFMA.FTZ R129, R208, R103.reuse, R129 ;  /* 0x00000067d0817223 */ /* 0x080fe20000010081 */
[----:B------:R-:W-:Y:S01]  /*11d0*/  FFMA.FTZ R103, R200, R103, R217 ;  /* 0x00000067c8677223 */ /* 0x000fe200000100d9 */
[----:B------:R-:W-:Y:S01]  /*11e0*/  FMUL.FTZ R106, R205, R106 ;  /* 0x0000006acd6a7220 */ /* 0x000fe20000410000 */
[-C--:B------:R-:W-:Y:S01]  /*11f0*/  FFMA.FTZ R101, R177, R99.reuse, R104 ;  /* 0x00000063b1657223 */ /* 0x080fe20000010068 */
[----:B------:R-:W-:Y:S01]  /*1200*/  SHF.L.U32 R217, R216, 0x10, RZ ;  /* 0x00000010d8d97819 */ /* 0x000fe200000006ff */
[----:B------:R-:W-:Y:S01]  /*1210*/  FADD.FTZ R104, -R213, R214 ;  /* 0x000000d6d5687221 */ /* 0x000fe20000010100 */
[----:B------:R-:W-:Y:S01]  /*1220*/  SHF.L.U32 R214, R97, 0x10, RZ ;  /* 0x0000001061d67819 */ /* 0x000fe200000006ff */
[----:B------:R-:W-:Y:S01]  /*1230*/  FADD.FTZ R148, R99, R148 ;  /* 0x0000009463947221 */ /* 0x000fe20000010000 */
[----:B------:R-:W-:Y:S01]  /*1240*/  SHF.L.U32 R96, R96, 0x10, RZ ;  /* 0x0000001060607819 */ /* 0x000fe200000006ff */
[----:B------:R-:W-:Y:S01]  /*1250*/  FFMA.FTZ R149, R106, R99, R149 ;  /* 0x000000636a957223 */ /* 0x000fe20000010095 */
[----:B------:R-:W-:Y:S01]  /*1260*/  SHF.L.U32 R215, R215, 0x10, RZ ;  /* 0x00000010d7d77819 */ /* 0x000fe200000006ff */
[----:B------:R-:W-:Y:S01]  /*1270*/  FMUL.FTZ R104, R205, R104 ;  /* 0x00000068cd687220 */ /* 0x000fe20000410000 */
[----:B------:R-:W-:Y:S01]  /*1280*/  FMUL.FTZ R99, R172, R217 ;  /* 0x000000d9ac637220 */ /* 0x000fe20000410000 */
[C---:B------:R-:W-:Y:S01]  /*1290*/  FADD.FTZ R214, -R213.reuse, R214 ;  /* 0x000000d6d5d67221 */ /* 0x040fe20000010100 */
[----:B------:R-:W-:Y:S01]  /*12a0*/  FADD.FTZ R96, -R213, R96 ;  /* 0x00000060d5607221 */ /* 0x000fe20000010100 */
[----:B------:R-:W-:Y:S01]  /*12b0*/  FADD.FTZ R140, R215, R140 ;  /* 0x0000008cd78c7221 */ /* 0x000fe20000010000 */
[-C--:B------:R-:W-:Y:S01]  /*12c0*/  FFMA.FTZ R141, R104, R215.reuse, R141 ;  /* 0x000000d7688d7223 */ /* 0x080fe2000001008d */
[----:B------:R-:W-:Y:S01]  /*12d0*/  FFMA.FTZ R99, R176, R215, R99 ;  /* 0x000000d7b0637223 */ /* 0x000fe20000010063 */
[----:B------:R-:W-:Y:S01]  /*12e0*/  SHF.L.U32 R220, R220, 0x10, RZ ;  /* 0x00000010dcdc7819 */ /* 0x000fe200000006ff */
[----:B------:R-:W-:Y:S01]  /*12f0*/  FADD.FTZ R142, R219, R142 ;  /* 0x0000008edb8e7221 */ /* 0x000fe20000010000 */
[----:B------:R-:W-:Y:S01]  /*1300*/  FFMA.FTZ R143, R212, R219, R143 ;  /* 0x000000dbd48f7223 */ /* 0x000fe2000001008f */
[----:B------:R-:W-:Y:S01]  /*1310*/  SHF.L.U32 R215, R98, 0x10, RZ ;  /* 0x0000001062d77819 */ /* 0x000fe200000006ff */
[----:B------:R-:W-:Y:S01]  /*1320*/  FMUL.FTZ R98, R205, R214 ;  /* 0x000000d6cd627220 */ /* 0x000fe20000410000 */
[----:B------:R-:W-:Y:S01]  /*1330*/  SHF.L.U32 R219, R102, 0x10, RZ ;  /* 0x0000001066db7819 */ /* 0x000fe200000006ff */
[----:B------:R-:W-:Y:S01]  /*1340*/  FADD.FTZ R210, -R213, R210 ;  /* 0x000000d2d5d27221 */ /* 0x000fe20000010100 */
[----:B------:R-:W-:Y:S01]  /*1350*/  FMUL.FTZ R102, R205, R96 ;  /* 0x00000060cd667220 */ /* 0x000fe20000410000 */
[----:B------:R-:W-:Y:S01]  /*1360*/  SHF.L.U32 R214, R72, 0x10, RZ ;  /* 0x0000001048d67819 */ /* 0x000fe200000006ff */
[----:B------:R-:W-:Y:S01]  /*1370*/  FMUL.FTZ R96, R171, R220 ;  /* 0x000000dcab607220 */ /* 0x000fe20000410000 */
[----:B------:R-:W-:-:S02]  /*1380*/  SHF.L.U32 R100, R100, 0x10, RZ ;  /* 0x0000001064647819 */ /* 0x000fc400000006ff */
[----:B------:R-:W-:Y:S02]  /*1390*/  SHF.L.U32 R216, R73, 0x10, RZ ;  /* 0x0000001049d87819 */ /* 0x000fe400000006ff */
[C---:B------:R-:W-:Y:S01]  /*13a0*/  PRMT R249, R80.reuse, 0x7632, R249 ;  /* 0x0000763250f97816 */ /* 0x040fe200000000f9 */
[----:B------:R-:W-:Y:S01]  /*13b0*/  FMUL.FTZ R210, R205, R210 ;  /* 0x000000d2cdd27220 */ /* 0x000fe20000410000 */
[----:B------:R-:W-:Y:S01]  /*13c0*/  SHF.L.U32 R80, R80, 0x10, RZ ;  /* 0x0000001050507819 */ /* 0x000fe200000006ff */
[----:B------:R-:W-:Y:S01]  /*13d0*/  FADD.FTZ R130, R220, R130 ;  /* 0x00000082dc827221 */ /* 0x000fe20000010000 */
[----:B------:R-:W-:Y:S01]  /*13e0*/  FFMA.FTZ R131, R102, R220, R131 ;  /* 0x000000dc66837223 */ /* 0x000fe20000010083 */
[----:B------:R-:W-:Y:S01]  /*13f0*/  PRMT R247, R81, 0x7632, R247 ;  /* 0x0000763251f77816 */ /* 0x000fe200000000f7 */
[----:B------:R-:W-:Y:S01]  /*1400*/  FADD.FTZ R214, -R213, R214 ;  /* 0x000000d6d5d67221 */ /* 0x000fe20000010100 */
[----:B------:R-:W-:Y:S01]  /*1410*/  SHF.L.U32 R220, R74, 0x10, RZ ;  /* 0x000000104adc7819 */ /* 0x000fe200000006ff */
[----:B------:R-:W-:Y:S01]  /*1420*/  FADD.FTZ R132, R100, R132 ;  /* 0x0000008464847221 */ /* 0x000fe20000010000 */
[----:B------:R-:W-:Y:S01]  /*1430*/  SHF.L.U32 R81, R81, 0x10, RZ ;  /* 0x0000001051517819 */ /* 0x000fe200000006ff */
[-C--:B------:R-:W-:Y:S01]  /*1440*/  FFMA.FTZ R133, R102, R100.reuse, R133 ;  /* 0x0000006466857223 */ /* 0x080fe20000010085 */
[----:B------:R-:W-:Y:S01]  /*1450*/  FFMA.FTZ R97, R175, R100, R96 ;  /* 0x00000064af617223 */ /* 0x000fe20000010060 */
[----:B------:R-:W-:Y:S01]  /*1460*/  FADD.FTZ R146, R211, R146 ;  /* 0x00000092d3927221 */ /* 0x000fe20000010000 */
[----:B------:R-:W-:Y:S01]  /*1470*/  FFMA.FTZ R147, R106, R211, R147 ;  /* 0x000000d36a937223 */ /* 0x000fe20000010093 */
[----:B------:R-:W-:Y:S01]  /*1480*/  PRMT R250, R76, 0x7632, R250 ;  /* 0x000076324cfa7816 */ /* 0x000fe200000000fa */
[----:B------:R-:W-:Y:S01]  /*1490*/  FADD.FTZ R216, -R213, R216 ;  /* 0x000000d8d5d87221 */ /* 0x000fe20000010100 */
[----:B------:R-:W-:Y:S01]  /*14a0*/  PRMT R100, R72, 0x7632, R100 ;  /* 0x0000763248647816 */ /* 0x000fe20000000064 */
[----:B------:R-:W-:Y:S01]  /*14b0*/  FADD.FTZ R136, R218, R136 ;  /* 0x00000088da887221 */ /* 0x000fe20000010000 */
[----:B------:R-:W-:Y:S01]  /*14c0*/  PRMT R211, R73, 0x7632, R211 ;  /* 0x0000763249d37816 */ /* 0x000fe200000000d3 */
[----:B------:R-:W-:Y:S01]  /*14d0*/  FFMA.FTZ R137, R210, R218, R137 ;  /* 0x000000dad2897223 */ /* 0x000fe20000010089 */
[----:B------:R-:W-:-:S02]  /*14e0*/  SHF.L.U32 R76, R76, 0x10, RZ ;  /* 0x000000104c4c7819 */ /* 0x000fc400000006ff */
[C---:B------:R-:W-:Y:S02]  /*14f0*/  PRMT R243, R78.reuse, 0x7632, R243 ;  /* 0x000076324ef37816 */ /* 0x040fe400000000f3 */
[----:B------:R-:W-:Y:S01]  /*1500*/  SHF.L.U32 R222, R78, 0x10, RZ ;  /* 0x000000104ede7819 */ /* 0x000fe200000006ff */
[----:B------:R-:W-:Y:S01]  /*1510*/  FMUL.FTZ R78, R191, R80 ;  /* 0x00000050bf4e7220 */ /* 0x000fe20000410000 */
[----:B------:R-:W-:Y:S01]  /*1520*/  PRMT R72, R74, 0x7632, R72 ;  /* 0x000076324a487816 */ /* 0x000fe20000000048 */
[----:B------:R-:W-:Y:S01]  /*1530*/  FMUL.FTZ R218, R205, R214 ;  /* 0x000000d6cdda7220 */ /* 0x000fe20000410000 */
[C---:B------:R-:W-:Y:S02]  /*1540*/  PRMT R73, R75.reuse, 0x7632, R73 ;  /* 0x000076324b497816 */ /* 0x040fe40000000049 */
[----:B------:R-:W-:Y:S02]  /*1550*/  SHF.L.U32 R224, R75, 0x10, RZ ;  /* 0x000000104be07819 */ /* 0x000fe400000006ff */
[----:B------:R-:W-:Y:S01]  /*1560*/  PRMT R245, R77, 0x7632, R245 ;  /* 0x000076324df57816 */ /* 0x000fe200000000f5 */
[----:B------:R-:W-:Y:S01]  /*1570*/  FADD.FTZ R214, -R213, R220 ;  /* 0x000000dcd5d67221 */ /* 0x000fe20000010100 */
[----:B------:R-:W-:Y:S01]  /*1580*/  SHF.L.U32 R77, R77, 0x10, RZ ;  /* 0x000000104d4d7819 */ /* 0x000fe200000006ff */
[----:B------:R-:W-:Y:S01]  /*1590*/  FMUL.FTZ R216, R205, R216 ;  /* 0x000000d8cdd87220 */ /* 0x000fe20000410000 */
[----:B------:R-:W-:-:S02]  /*15a0*/  SHF.L.U32 R74, R82, 0x10, RZ ;  /* 0x00000010524a7819 */ /* 0x000fc400000006ff */
[C---:B------:R-:W-:Y:S02]  /*15b0*/  PRMT R246, R83.reuse, 0x7632, R246 ;  /* 0x0000763253f67816 */ /* 0x040fe400000000f6 */
[----:B------:R-:W-:Y:S01]  /*15c0*/  SHF.L.U32 R75, R83, 0x10, RZ ;  /* 0x00000010534b7819 */ /* 0x000fe200000006ff */
[----:B------:R-:W-:Y:S01]  /*15d0*/  FMUL.FTZ R83, R190, R81 ;  /* 0x00000051be537220 */ /* 0x000fe20000410000 */
[----:B------:R-:W-:Y:S01]  /*15e0*/  FADD.FTZ R126, R209, R126 ;  /* 0x0000007ed17e7221 */ /* 0x000fe20000010000 */
[----:B------:R-:W-:Y:S01]  /*15f0*/  FFMA.FTZ R127, R208, R209, R127 ;  /* 0x000000d1d07f7223 */ /* 0x000fe2000001007f */
[----:B------:R-:W-:Y:S01]  /*1600*/  FFMA.FTZ R209, R195, R76, R78 ;  /* 0x0000004cc3d17223 */ /* 0x000fe2000001004e */
[----:B------:R-:W-:Y:S01]  /*1610*/  PRMT R244, R82, 0x7632, R244 ;  /* 0x0000763252f47816 */ /* 0x000fe200000000f4 */
[----:B------:R-:W-:Y:S01]  /*1620*/  FADD.FTZ R112, R77, R112 ;  /* 0x000000704d707221 */ /* 0x000fe20000010000 */
[----:B------:R-:W-:Y:S01]  /*1630*/  SHF.L.U32 R78, R84, 0x10, RZ ;  /* 0x00000010544e7819 */ /* 0x000fe200000006ff */
[----:B------:R-:W-:Y:S01]  /*1640*/  FMUL.FTZ R82, R189, R74 ;  /* 0x0000004abd527220 */ /* 0x000fe20000410000 */
[----:B------:R-:W-:Y:S01]  /*1650*/  FMUL.FTZ R214, R205, R214 ;  /* 0x000000d6cdd67220 */ /* 0x000fe20000410000 */
[-C--:B------:R-:W-:Y:S01]  /*1660*/  FFMA.FTZ R113, R216, R77.reuse, R113 ;  /* 0x0000004dd8717223 */ /* 0x080fe20000010071 */
[----:B------:R-:W-:Y:S01]  /*1670*/  FFMA.FTZ R83, R194, R77, R83 ;  /* 0x0000004dc2537223 */ /* 0x000fe20000010053 */
[----:B------:R-:W-:Y:S01]  /*1680*/  FADD.FTZ R134, R221, R134 ;  /* 0x00000086dd867221 */ /* 0x000fe20000010000 */
[----:B------:R-:W-:Y:S01]  /*1690*/  FFMA.FTZ R135, R210, R221, R135 ;  /* 0x000000ddd2877223 */ /* 0x000fe20000010087 */
[----:B------:R-:W-:Y:S01]  /*16a0*/  PRMT R77, R84, 0x7632, R77 ;  /* 0x00007632544d7816 */ /* 0x000fe2000000004d */
[----:B------:R-:W-:Y:S01]  /*16b0*/  FMUL.FTZ R221, R170, R219 ;  /* 0x000000dbaadd7220 */ /* 0x000fe20000410000 */
[----:B------:R-:W-:Y:S01]  /*16c0*/  SHF.L.U32 R228, R211, 0x10, RZ ;  /* 0x00000010d3e47819 */ /* 0x000fe200000006ff */
[----:B------:R-:W-:Y:S01]  /*16d0*/  FADD.FTZ R138, R217, R138 ;  /* 0x0000008ad98a7221 */ /* 0x000fe20000010000 */
[----:B------:R-:W-:Y:S01]  /*16e0*/  FFMA.FTZ R139, R104, R217, R139 ;  /* 0x000000d9688b7223 */ /* 0x000fe2000001008b */
[----:B------:R-:W-:Y:S01]  /*16f0*/  FADD.FTZ R122, R219, R122 ;  /* 0x0000007adb7a7221 */ /* 0x000fe20000010000 */
[----:B------:R-:W-:Y:S01]  /*1700*/  FFMA.FTZ R123, R98, R219, R123 ;  /* 0x000000db627b7223 */ /* 0x000fe2000001007b */
[----:B------:R-:W-:Y:S01]  /*1710*/  FADD.FTZ R37, R222, R37 ;  /* 0x00000025de257221 */ /* 0x000fe20000010000 */
[-C--:B------:R-:W-:Y:S01]  /*1720*/  FFMA.FTZ R49, R214, R222.reuse, R49 ;  /* 0x000000ded6317223 */ /* 0x080fe20000010031 */
[----:B------:R-:W-:Y:S01]  /*1730*/  FFMA.FTZ R82, R193, R222, R82 ;  /* 0x000000dec1527223 */ /* 0x000fe20000010052 */
[----:B------:R-:W-:Y:S01]  /*1740*/  FADD.FTZ R211, -R213, R78 ;  /* 0x0000004ed5d37221 */ /* 0x000fe20000010100 */
[C---:B------:R-:W-:Y:S01]  /*1750*/  PRMT R217, R86.reuse, 0x7632, R217 ;  /* 0x0000763256d97816 */ /* 0x040fe200000000d9 */
[----:B------:R-:W-:Y:S01]  /*1760*/  FADD.FTZ R124, R215, R124 ;  /* 0x0000007cd77c7221 */ /* 0x000fe20000010000 */
[----:B------:R-:W-:Y:S01]  /*1770*/  SHF.L.U32 R220, R86, 0x10, RZ ;  /* 0x0000001056dc7819 */ /* 0x000fe200000006ff */
[-C--:B------:R-:W-:Y:S01]  /*1780*/  FFMA.FTZ R125, R98, R215.reuse, R125 ;  /* 0x000000d7627d7223 */ /* 0x080fe2000001007d */
[C---:B------:R-:W-:Y:S01]  /*1790*/  PRMT R219, R87.reuse, 0x7632, R219 ;  /* 0x0000763257db7816 */ /* 0x040fe200000000db */
[----:B------:R-:W-:Y:S01]  /*17a0*/  FFMA.FTZ R96, R174, R215, R221 ;  /* 0x000000d7ae607223 */ /* 0x000fe200000100dd */
[----:B------:R-:W-:-:S02]  /*17b0*/  SHF.L.U32 R222, R87, 0x10, RZ ;  /* 0x0000001057de7819 */ /* 0x000fc400000006ff */
[----:B------:R-:W-:Y:S01]  /*17c0*/  SHF.L.U32 R78, R77, 0x10, RZ ;  /* 0x000000104d4e7819 */ /* 0x000fe200000006ff */
[----:B------:R-:W0:Y:S01]  /*17d0*/  @P1 LDC.64 R86, c[0x0][0x438] ;  /* 0x00010e00ff561b82 */ /* 0x000e220000000a00 */
[C---:B------:R-:W-:Y:S01]  /*17e0*/  PRMT R215, R85.reuse, 0x7632, R215 ;  /* 0x0000763255d77816 */ /* 0x040fe200000000d7 */
[----:B------:R-:W-:Y:S01]  /*17f0*/  FADD.FTZ R120, R76, R120 ;  /* 0x000000784c787221 */ /* 0x000fe20000010000 */
[----:B------:R-:W-:Y:S01]  /*1800*/  SHF.L.U32 R252, R85, 0x10, RZ ;  /* 0x0000001055fc7819 */ /* 0x000fe200000006ff */
[----:B------:R-:W-:Y:S01]  /*1810*/  FFMA.FTZ R121, R218, R76, R121 ;  /* 0x0000004cda797223 */ /* 0x000fe20000010079 */
[----:B------:R-:W-:Y:S01]  /*1820*/  SHF.L.U32 R76, R73, 0x10, RZ ;  /* 0x00000010494c7819 */ /* 0x000fe200000006ff */
[----:B------:R-:W-:Y:S02]  /*1830*/  FADD.FTZ R73, -R213, R78 ;  /* 0x0000004ed5497221 */ /* 0x000fe40000010100 */
[----:B------:R-:W1:Y:S01]  /*1840*/  @P1 LDC.64 R84, c[0x0][0x438] ;  /* 0x00010e00ff541b82 */ /* 0x000e620000000a00 */
[----:B------:R-:W-:-:S02]  /*1850*/  PRMT R240, R88, 0x7632, R240 ;  /* 0x0000763258f07816 */ /* 0x000fc400000000f0 */
[----:B------:R-:W-:Y:S01]  /*1860*/  SHF.L.U32 R78, R88, 0x10, RZ ;  /* 0x00000010584e7819 */ /* 0x000fe200000006ff */
[----:B------:R-:W-:-:S04]  /*1870*/  FADD.FTZ R88, RZ, R207 ;  /* 0x000000cfff587221 */ /* 0x000fc80000010000 */
[----:B------:R-:W-:-:S04]  /*1880*/  FADD.FTZ R88, R101, R88 ;  /* 0x0000005865587221 */ /* 0x000fc80000010000 */
[----:B------:R-:W-:-:S04]  /*1890*/  FADD.FTZ R88, R107, R88 ;  /* 0x000000586b587221 */ /* 0x000fc80000010000 */
[----:B------:R-:W-:Y:S01]  /*18a0*/  FADD.FTZ R88, R99, R88 ;  /* 0x0000005863587221 */ /* 0x000fe20000010000 */
[----:B0-----:R-:W-:-:S04]  /*18b0*/  @P1 IMAD.WIDE.U32 R86, R204, 0x10, R86 ;  /* 0x00000010cc561825 */ /* 0x001fc800078e0056 */
[----:B------:R-:W-:Y:S01]  /*18c0*/  FADD.FTZ R88, R105, R88 ;  /* 0x0000005869587221 */ /* 0x000fe20000010000 */
[----:B------:R-:W-:Y:S01]  /*18d0*/  SHF.L.U32 R249, R249, 0x10, RZ ;  /* 0x00000010f9f97819 */ /* 0x000fe200000006ff */
[----:B------:R0:W5:Y:S01]  /*18e0*/  @P1 LDG.E.128 R60, desc[UR12][R86.64] ;  /* 0x0000000c563c1981 */ /* 0x000162000c1e1d00 */
[----:B-1----:R-:W-:-:S04]  /*18f0*/  @P1 IMAD.WIDE.U32 R84, R153, 0x10, R84 ;  /* 0x0000001099541825 */ /* 0x002fc800078e0054 */
[----:B------:R-:W-:Y:S01]  /*1900*/  FADD.FTZ R88, R97, R88 ;  /* 0x0000005861587221 */ /* 0x000fe20000010000 */
[----:B------:R-:W-:Y:S01]  /*1910*/  SHF.L.U32 R250, R250, 0x10, RZ ;  /* 0x00000010fafa7819 */ /* 0x000fe200000006ff */
[----:B------:R1:W5:Y:S02]  /*1920*/  @P1 LDG.E.128 R52, desc[UR12][R84.64] ;  /* 0x0000000c54341981 */ /* 0x000364000c1e1d00 */
[----:B0-----:R-:W-:Y:S01]  /*1930*/  FADD.FTZ R87, R103, R88 ;  /* 0x0000005867577221 */ /* 0x001fe20000010000 */
[----:B------:R-:W-:-:S03]  /*1940*/  SHF.L.U32 R248, R215, 0x10, RZ ;  /* 0x00000010d7f87819 */ /* 0x000fc600000006ff */
[----:B------:R-:W-:Y:S01]  /*1950*/  FADD.FTZ R86, R96, R87 ;  /* 0x0000005760567221 */ /* 0x000fe20000010000 */
[----:B-1----:R-:W-:Y:S01]  /*1960*/  FFMA.FTZ R85, R0, R207, RZ ;  /* 0x000000cf00557223 */ /* 0x002fe200000100ff */
[----:B------:R-:W-:Y:S01]  /*1970*/  FMUL.FTZ R84, R165, R249 ;  /* 0x000000f9a5547220 */ /* 0x000fe20000410000 */
[----:B------:R-:W-:Y:S02]  /*1980*/  SHF.L.U32 R247, R247, 0x10, RZ ;  /* 0x00000010f7f77819 */ /* 0x000fe400000006ff */
[----:B------:R-:W-:Y:S01]  /*1990*/  FFMA.FTZ R85, R106, R101, R85 ;  /* 0x000000656a557223 */ /* 0x000fe20000010055 */
[----:B------:R-:W-:Y:S01]  /*19a0*/  FFMA.FTZ R215, R169, R250, R84 ;  /* 0x000000faa9d77223 */ /* 0x000fe20000010054 */
[----:B------:R-:W-:Y:S01]  /*19b0*/  FADD.FTZ R86, R209, R86 ;  /* 0x00000056d1567221 */ /* 0x000fe20000010000 */
[----:B------:R-:W-:Y:S01]  /*19c0*/  SHF.L.U32 R234, R219, 0x10, RZ ;  /* 0x00000010dbea7819 */ /* 0x000fe200000006ff */
[----:B------:R-:W-:Y:S01]  /*19d0*/  FFMA.FTZ R85, R212, R107, R85 ;  /* 0x0000006bd4557223 */ /* 0x000fe20000010055 */
[----:B------:R-:W-:Y:S01]  /*19e0*/  SHF.L.U32 R245, R245, 0x10, RZ ;  /* 0x00000010f5f57819 */ /* 0x000fe200000006ff */
[----:B------:R-:W-:Y:S01]  /*19f0*/  FMUL.FTZ R219, R164, R247 ;  /* 0x000000f7a4db7220 */ /* 0x000fe20000410000 */
[----:B------:R-:W-:Y:S01]  /*1a00*/  FADD.FTZ R84, R215, R86 ;  /* 0x00000056d7547221 */ /* 0x000fe20000010000 */
[----:B------:R-:W-:Y:S01]  /*1a10*/  FFMA.FTZ R85, R104, R99, R85 ;  /* 0x0000006368557223 */ /* 0x000fe20000010055 */
[----:B------:R-:W-:Y:S01]  /*1a20*/  SHF.L.U32 R244, R244, 0x10, RZ ;  /* 0x00000010f4f47819 */ /* 0x000fe200000006ff */
[----:B------:R-:W-:Y:S01]  /*1a30*/  FFMA.FTZ R219, R168, R245, R219 ;  /* 0x000000f5a8db7223 */ /* 0x000fe200000100db */
[----:B------:R-:W-:Y:S01]  /*1a40*/  FADD.FTZ R88, R83, R84 ;  /* 0x0000005453587221 */ /* 0x000fe20000010000 */
[----:B------:R-:W-:Y:S01]  /*1a50*/  FFMA.FTZ R87, R210, R105, R85 ;  /* 0x00000069d2577223 */ /* 0x000fe20000010055 */
[----:B------:R-:W-:-:S02]  /*1a60*/  PRMT R239, R89, 0x7632, R239 ;  /* 0x0000763259ef7816 */ /* 0x000fc400000000ef */
[----:B------:R-:W-:Y:S01]  /*1a70*/  SHF.L.U32 R77, R89, 0x10, RZ ;  /* 0x00000010594d7819 */ /* 0x000fe200000006ff */
[----:B------:R-:W-:Y:S01]  /*1a80*/  FADD.FTZ R89, R219, R88 ;  /* 0x00000058db597221 */ /* 0x000fe20000010000 */
[----:B------:R-:W-:Y:S01]  /*1a90*/  SHF.L.U32 R243, R243, 0x10, RZ ;  /* 0x00000010f3f37819 */ /* 0x000fe200000006ff */
[----:B------:R-:W-:Y:S01]  /*1aa0*/  FMUL.FTZ R88, R163, R244 ;  /* 0x000000f4a3587220 */ /* 0x000fe20000410000 */
[----:B------:R-:W-:Y:S01]  /*1ab0*/  FFMA.FTZ R87, R102, R97, R87 ;  /* 0x0000006166577223 */ /* 0x000fe20000010057 */
[C---:B------:R-:W-:Y:S02]  /*1ac0*/  PRMT R241, R79.reuse, 0x7632, R241 ;  /* 0x000076324ff17816 */ /* 0x040fe400000000f1 */
[----:B------:R-:W-:Y:S01]  /*1ad0*/  SHF.L.U32 R79, R79, 0x10, RZ ;  /* 0x000000104f4f7819 */ /* 0x000fe200000006ff */
[----:B------:R-:W-:Y:S01]  /*1ae0*/  FFMA.FTZ R221, R167, R243, R88 ;  /* 0x000000f3a7dd7223 */ /* 0x000fe20000010058 */
[----:B------:R-:W-:Y:S01]  /*1af0*/  SHF.L.U32 R100, R100, 0x10, RZ ;  /* 0x0000001064647819 */ /* 0x000fe200000006ff */
[----:B------:R-:W-:Y:S01]  /*1b00*/  FFMA.FTZ R87, R208, R103, R87 ;  /* 0x00000067d0577223 */ /* 0x000fe20000010057 */
[----:B------:R-:W-:Y:S01]  /*1b10*/  SHF.L.U32 R232, R217, 0x10, RZ ;  /* 0x00000010d9e87819 */ /* 0x000fe200000006ff */
[----:B------:R-:W-:Y:S01]  /*1b20*/  FMUL.FTZ R217, R188, R75 ;  /* 0x0000004bbcd97220 */ /* 0x000fe20000410000 */
[----:B------:R-:W-:Y:S01]  /*1b30*/  SHF.L.U32 R246, R246, 0x10, RZ ;  /* 0x00000010f6f67819 */ /* 0x000fe200000006ff */
[----:B------:R-:W-:Y:S01]  /*1b40*/  FADD.FTZ R88, R82, R89 ;  /* 0x0000005952587221 */ /* 0x000fe20000010000 */
[C---:B------:R-:W-:Y:S01]  /*1b50*/  PRMT R236, R92.reuse, 0x7632, R236 ;  /* 0x000076325cec7816 */ /* 0x040fe200000000ec */
[----:B------:R-:W-:Y:S01]  /*1b60*/  FADD.FTZ R226, -R213, R100 ;  /* 0x00000064d5e27221 */ /* 0x000fe20000010100 */
[----:B------:R-:W-:Y:S01]  /*1b70*/  SHF.L.U32 R229, R92, 0x10, RZ ;  /* 0x000000105ce57819 */ /* 0x000fe200000006ff */
[----:B------:R-:W-:Y:S01]  /*1b80*/  FFMA.FTZ R217, R192, R79, R217 ;  /* 0x0000004fc0d97223 */ /* 0x000fe200000100d9 */
[----:B------:R-:W-:Y:S01]  /*1b90*/  SHF.L.U32 R241, R241, 0x10, RZ ;  /* 0x00000010f1f17819 */ /* 0x000fe200000006ff */
[----:B------:R-:W-:Y:S01]  /*1ba0*/  FFMA.FTZ R87, R98, R96, R87 ;  /* 0x0000006062577223 */ /* 0x000fe20000010057 */
[----:B------:R-:W-:Y:S01]  /*1bb0*/  FMUL.FTZ R223, R162, R246 ;  /* 0x000000f6a2df7220 */ /* 0x000fe20000410000 */
[----:B------:R-:W-:Y:S01]  /*1bc0*/  FADD.FTZ R88, R221, R88 ;  /* 0x00000058dd587221 */ /* 0x000fe20000010000 */
[----:B------:R-:W-:-:S02]  /*1bd0*/  SHF.L.U32 R231, R93, 0x10, RZ ;  /* 0x000000105de77819 */ /* 0x000fc400000006ff */
[----:B------:R-:W-:Y:S02]  /*1be0*/  PRMT R233, R93, 0x7632, R233 ;  /* 0x000076325de97816 */ /* 0x000fe400000000e9 */
[----:B------:R-:W-:Y:S01]  /*1bf0*/  SHF.L.U32 R236, R236, 0x10, RZ ;  /* 0x00000010ecec7819 */ /* 0x000fe200000006ff */
[----:B------:R-:W-:Y:S01]  /*1c00*/  FADD.FTZ R227, -R213, R76 ;  /* 0x0000004cd5e37221 */ /* 0x000fe20000010100 */
[----:B------:R-:W-:Y:S01]  /*1c10*/  FMUL.FTZ R86, R183, R229 ;  /* 0x000000e5b7567220 */ /* 0x000fe20000410000 */
[----:B------:R-:W-:Y:S01]  /*1c20*/  FMUL.FTZ R226, R205, R226 ;  /* 0x000000e2cde27220 */ /* 0x000fe20000410000 */
[----:B------:R-:W-:Y:S01]  /*1c30*/  FFMA.FTZ R223, R166, R241, R223 ;  /* 0x000000f1a6df7223 */ /* 0x000fe200000100df */
[----:B------:R-:W-:Y:S01]  /*1c40*/  FFMA.FTZ R87, R218, R209, R87 ;  /* 0x000000d1da577223 */ /* 0x000fe20000010057 */
[----:B------:R-:W-:Y:S01]  /*1c50*/  FADD.FTZ R88, R217, R88 ;  /* 0x00000058d9587221 */ /* 0x000fe20000010000 */
[C---:B------:R-:W-:Y:S02]  /*1c60*/  PRMT R237, R91.reuse, 0x7632, R237 ;  /* 0x000076325bed7816 */ /* 0x040fe400000000ed */
[----:B------:R-:W-:Y:S01]  /*1c70*/  SHF.L.U32 R76, R91, 0x10, RZ ;  /* 0x000000105b4c7819 */ /* 0x000fe200000006ff */
[----:B------:R-:W-:Y:S01]  /*1c80*/  FMUL.FTZ R91, R182, R231 ;  /* 0x000000e7b65b7220 */ /* 0x000fe20000410000 */
[----:B------:R-:W-:-:S02]  /*1c90*/  PRMT R238, R90, 0x7632, R238 ;  /* 0x000076325aee7816 */ /* 0x000fc400000000ee */
[----:B------:R-:W-:Y:S01]  /*1ca0*/  SHF.L.U32 R242, R90, 0x10, RZ ;  /* 0x000000105af27819 */ /* 0x000fe200000006ff */
[----:B------:R-:W-:Y:S01]  /*1cb0*/  FMUL.FTZ R90, R157, R236 ;  /* 0x000000ec9d5a7220 */ /* 0x000fe20000410000 */
[----:B------:R-:W-:Y:S02]  /*1cc0*/  SHF.L.U32 R240, R240, 0x10, RZ ;  /* 0x00000010f0f07819 */ /* 0x000fe400000006ff */
[----:B------:R-:W-:Y:S01]  /*1cd0*/  SHF.L.U32 R233, R233, 0x10, RZ ;  /* 0x00000010e9e97819 */ /* 0x000fe200000006ff */
[----:B------:R-:W-:Y:S01]  /*1ce0*/  FADD.FTZ R228, -R213, R228 ;  /* 0x000000e4d5e47221 */ /* 0x000fe20000010100 */
[----:B------:R-:W-:Y:S01]  /*1cf0*/  FFMA.FTZ R85, R187, R78, R86 ;  /* 0x0000004ebb557223 */ /* 0x000fe20000010056 */
[----:B------:R-:W-:Y:S01]  /*1d00*/  FFMA.FTZ R89, R226, R215, R87 ;  /* 0x000000d7e2597223 */ /* 0x000fe20000010057 */
[----:B------:R-:W-:Y:S01]  /*1d10*/  FADD.FTZ R88, R223, R88 ;  /* 0x00000058df587221 */ /* 0x000fe20000010000 */
[----:B------:R-:W-:Y:S01]  /*1d20*/  SHF.L.U32 R72, R72, 0x10, RZ ;  /* 0x0000001048487819 */ /* 0x000fe200000006ff */
[----:B------:R-:W-:Y:S01]  /*1d30*/  FFMA.FTZ R86, R186, R77, R91 ;  /* 0x0000004dba567223 */ /* 0x000fe2000001005b */
[----:B------:R-:W-:Y:S01]  /*1d40*/  SHF.L.U32 R239, R239, 0x10, RZ ;  /* 0x00000010efef7819 */ /* 0x000fe200000006ff */
[----:B------:R-:W-:Y:S01]  /*1d50*/  FFMA.FTZ R87, R161, R240, R90 ;  /* 0x000000f0a1577223 */ /* 0x000fe2000001005a */
[----:B------:R-:W-:Y:S01]  /*1d60*/  FMUL.FTZ R91, R156, R233 ;  /* 0x000000e99c5b7220 */ /* 0x000fe20000410000 */
[----:B------:R-:W-:Y:S01]  /*1d70*/  FMUL.FTZ R228, R205, R228 ;  /* 0x000000e4cde47220 */ /* 0x000fe20000410000 */
[----:B------:R-:W-:Y:S01]  /*1d80*/  FFMA.FTZ R89, R216, R83, R89 ;  /* 0x00000053d8597223 */ /* 0x000fe20000010059 */
[----:B------:R-:W-:Y:S01]  /*1d90*/  FADD.FTZ R90, R85, R88 ;  /* 0x00000058555a7221 */ /* 0x000fe20000010000 */
[C---:B------:R-:W-:Y:S01]  /*1da0*/  FADD.FTZ R225, -R213.reuse, R72 ;  /* 0x00000048d5e17221 */ /* 0x040fe20000010100 */
[C-C-:B------:R-:W-:Y:S01]  /*1db0*/  FADD.FTZ R72, -R213.reuse, R234.reuse ;  /* 0x000000ead5487221 */ /* 0x140fe20000010100 */
[----:B------:R-:W-:Y:S01]  /*1dc0*/  FFMA.FTZ R88, R160, R239, R91 ;  /* 0x000000efa0587223 */ /* 0x000fe2000001005b */
[----:B------:R-:W-:Y:S01]  /*1dd0*/  PRMT R234, R94, 0x7632, R234 ;  /* 0x000076325eea7816 */ /* 0x000fe200000000ea */
[----:B------:R-:W-:Y:S01]  /*1de0*/  FFMA.FTZ R89, R228, R219, R89 ;  /* 0x000000dbe4597223 */ /* 0x000fe20000010059 */
[----:B------:R-:W-:Y:S01]  /*1df0*/  SHF.L.U32 R230, R94, 0x10, RZ ;  /* 0x000000105ee67819 */ /* 0x000fe200000006ff */
[----:B------:R-:W-:Y:S01]  /*1e00*/  FADD.FTZ R91, R90, R87 ;  /* 0x000000575a5b7221 */ /* 0x000fe20000010000 */
[----:B------:R-:W-:Y:S01]  /*1e10*/  FADD.FTZ R224, -R213, R224 ;  /* 0x000000e0d5e07221 */ /* 0x000fe20000010100 */
[----:B------:R-:W-:Y:S01]  /*1e20*/  SHF.L.U32 R234, R234, 0x10, RZ ;  /* 0x00000010eaea7819 */ /* 0x000fe200000006ff */
[----:B------:R-:W-:Y:S01]  /*1e30*/  FMUL.FTZ R225, R205, R225 ;  /* 0x000000e1cde17220 */ /* 0x000fe20000410000 */
[----:B------:R-:W-:Y:S01]  /*1e40*/  FFMA.FTZ R90, R214, R82, R89 ;  /* 0x00000052d65a7223 */ /* 0x000fe20000010059 */
[----:B------:R-:W-:Y:S01]  /*1e50*/  FADD.FTZ R93, R91, R86 ;  /* 0x000000565b5d7221 */ /* 0x000fe20000010000 */
[----:B------:R-:W-:Y:S01]  /*1e60*/  FMUL.FTZ R92, R181, R230 ;  /* 0x000000e6b55c7220 */ /* 0x000fe20000410000 */
[--C-:B------:R-:W-:Y:S01]  /*1e70*/  FADD.FTZ R100, -R213, R232.reuse ;  /* 0x000000e8d5647221 */ /* 0x100fe20000010100 */
[----:B------:R-:W-:Y:S01]  /*1e80*/  SHF.L.U32 R235, R95, 0x10, RZ ;  /* 0x000000105feb7819 */ /* 0x000fe200000006ff */
[----:B------:R-:W-:Y:S01]  /*1e90*/  FMUL.FTZ R224, R205, R224 ;  /* 0x000000e0cde07220 */ /* 0x000fe20000410000 */
[----:B------:R-:W-:Y:S01]  /*1ea0*/  PRMT R232, R95, 0x7632, R232 ;  /* 0x000076325fe87816 */ /* 0x000fe200000000e8 */
[----:B------:R-:W-:Y:S01]  /*1eb0*/  FFMA.FTZ R91, R225, R221, R90 ;  /* 0x000000dde15b7223 */ /* 0x000fe2000001005a */
[----:B------:R-:W-:Y:S01]  /*1ec0*/  SHF.L.U32 R238, R238, 0x10, RZ ;  /* 0x00000010eeee7819 */ /* 0x000fe200000006ff */
[----:B------:R-:W-:Y:S01]  /*1ed0*/  FADD.FTZ R94, R93, R88 ;  /* 0x000000585d5e7221 */ /* 0x000fe20000010000 */
[----:B------:R-:W-:Y:S01]  /*1ee0*/  FFMA.FTZ R89, R185, R242, R92 ;  /* 0x000000f2b9597223 */ /* 0x000fe2000001005c */
[----:B------:R-:W-:Y:S01]  /*1ef0*/  FMUL.FTZ R93, R155, R234 ;  /* 0x000000ea9b5d7220 */ /* 0x000fe20000410000 */
[----:B------:R-:W-:Y:S01]  /*1f00*/  SHF.L.U32 R232, R232, 0x10, RZ ;  /* 0x00000010e8e87819 */ /* 0x000fe200000006ff */
[----:B------:R-:W-:Y:S01]  /*1f10*/  FMUL.FTZ R227, R205, R227 ;  /* 0x000000e3cde37220 */ /* 0x000fe20000410000 */
[----:B------:R-:W-:Y:S01]  /*1f20*/  FMUL.FTZ R95, R180, R235 ;  /* 0x000000ebb45f7220 */ /* 0x000fe20000410000 */
[----:B------:R-:W-:Y:S01]  /*1f30*/  FFMA.FTZ R92, R224, R217, R91 ;  /* 0x000000d9e05c7223 */ /* 0x000fe2000001005b */
[----:B------:R-:W-:Y:S01]  /*1f40*/  FFMA.FTZ R91, R159, R238, R93 ;  /* 0x000000ee9f5b7223 */ /* 0x000fe2000001005d */
[----:B------:R-:W-:Y:S01]  /*1f50*/  FADD.FTZ R94, R94, R89 ;  /* 0x000000595e5e7221 */ /* 0x000fe20000010000 */
[C---:B------:R-:W-:Y:S01]  /*1f60*/  FADD.FTZ R252, -R213.reuse, R252 ;  /* 0x000000fcd5fc7221 */ /* 0x040fe20000010100 */
[C---:B------:R-:W-:Y:S01]  /*1f70*/  FADD.FTZ R220, -R213.reuse, R220 ;  /* 0x000000dcd5dc7221 */ /* 0x040fe20000010100 */
[C---:B------:R-:W-:Y:S01]  /*1f80*/  FADD.FTZ R222, -R213.reuse, R222 ;  /* 0x000000ded5de7221 */ /* 0x040fe20000010100 */
[----:B------:R-:W-:Y:S01]  /*1f90*/  FADD.FTZ R248, -R213, R248 ;  /* 0x000000f8d5f87221 */ /* 0x000fe20000010100 */
[----:B------:R-:W-:Y:S01]  /*1fa0*/  SHF.L.U32 R237, R237, 0x10, RZ ;  /* 0x00000010eded7819 */ /* 0x000fe200000006ff */
[----:B------:R-:W-:Y:S01]  /*1fb0*/  FMUL.FTZ R84, R205, R211 ;  /* 0x000000d3cd547220 */ /* 0x000fe20000410000 */
[----:B------:R-:W-:Y:S01]  /*1fc0*/  FFMA.FTZ R90, R184, R76, R95 ;  /* 0x0000004cb85a7223 */ /* 0x000fe2000001005f */
[----:B------:R-:W-:Y:S01]  /*1fd0*/  FFMA.FTZ R213, R227, R223, R92 ;  /* 0x000000dfe3d57223 */ /* 0x000fe2000001005c */
[----:B------:R-:W-:Y:S01]  /*1fe0*/  FMUL.FTZ R211, R154, R232 ;  /* 0x000000e89ad37220 */ /* 0x000fe20000410000 */
[----:B------:R-:W-:Y:S01]  /*1ff0*/  FADD.FTZ R95, R94, R91 ;  /* 0x0000005b5e5f7221 */ /* 0x000fe20000010000 */
[----:B------:R-:W-:Y:S01]  /*2000*/  FMUL.FTZ R93, R205, R73 ;  /* 0x00000049cd5d7220 */ /* 0x000fe20000410000 */
[----:B------:R-:W-:Y:S01]  /*2010*/  FFMA.FTZ R73, R84, R85, R213 ;  /* 0x0000005554497223 */ /* 0x000fe200000100d5 */
[----:B------:R-:W-:Y:S01]  /*2020*/  FFMA.FTZ R92, R158, R237, R211 ;  /* 0x000000ed9e5c7223 */ /* 0x000fe200000100d3 */
[----:B------:R-:W-:-:S02]  /*2030*/  FADD.FTZ R95, R95, R90 ;  /* 0x0000005a5f5f7221 */ /* 0x000fc40000010000 */
[----:B------:R-:W-:Y:S01]  /*2040*/  FFMA.FTZ R211, R93, R87, R73 ;  /* 0x000000575dd37223 */ /* 0x000fe20000010049 */
[----:B------:R-:W-:Y:S01]  /*2050*/  FMUL.FTZ R94, R205, R252 ;  /* 0x000000fccd5e7220 */ /* 0x000fe20000410000 */
[----:B------:R-:W-:Y:S01]  /*2060*/  FADD.FTZ R73, R95, R92 ;  /* 0x0000005c5f497221 */ /* 0x000fe20000010000 */
[C---:B------:R-:W-:Y:S02]  /*2070*/  FMUL.FTZ R95, R205.reuse, R248 ;  /* 0x000000f8cd5f7220 */ /* 0x040fe40000410000 */
[----:B------:R-:W-:Y:S02]  /*2080*/  FFMA.FTZ R252, R94, R86, R211 ;  /* 0x000000565efc7223 */ /* 0x000fe400000100d3 */
[----:B------:R-:W0:Y:S01]  /*2090*/  SHFL.DOWN PT, R248, R73, 0x10, 0x1f ;  /* 0x0a001f0049f87f89 */ /* 0x000e2200000e0000 */
[----:B------:R-:W-:Y:S01]  /*20a0*/  FMUL.FTZ R220, R205, R220 ;  /* 0x000000dccddc7220 */ /* 0x000fe20000410000 */
[----:B------:R-:W-:Y:S01]  /*20b0*/  FFMA.FTZ R213, R95, R88, R252 ;  /* 0x000000585fd57223 */ /* 0x000fe200000100fc */
[----:B------:R-:W-:-:S03]  /*20c0*/  FMUL.FTZ R211, R205, R100 ;  /* 0x00000064cdd37220 */ /* 0x000fc60000410000 */
[----:B------:R-:W-:Y:S01]  /*20d0*/  FFMA.FTZ R100, R220, R89, R213 ;  /* 0x00000059dc647223 */ /* 0x000fe200000100d5 */
[----:B------:R-:W-:-:S03]  /*20e0*/  FMUL.FTZ R222, R205, R222 ;  /* 0x000000decdde7220 */ /* 0x000fc60000410000 */
[----:B------:R-:W-:Y:S01]  /*20f0*/  FFMA.FTZ R251, R211, R91, R100 ;  /* 0x0000005bd3fb7223 */ /* 0x000fe20000010064 */
[----:B------:R-:W-:-:S03]  /*2100*/  FMUL.FTZ R213, R205, R72 ;  /* 0x00000048cdd57220 */ /* 0x000fc60000410000 */
[----:B------:R-:W-:-:S04]  /*2110*/  FFMA.FTZ R72, R222, R90, R251 ;  /* 0x0000005ade487223 */ /* 0x000fc800000100fb */
[----:B------:R-:W-:Y:S01]  /*2120*/  FFMA.FTZ R72, R213, R92, R72 ;  /* 0x0000005cd5487223 */ /* 0x000fe20000010048 */
[----:B0-----:R-:W-:-:S04]  /*2130*/  FADD.FTZ R248, R73, R248 ;  /* 0x000000f849f87221 */ /* 0x001fc80000010000 */
[----:B------:R-:W0:Y:S04]  /*2140*/  SHFL.DOWN PT, R73, R72, 0x10, 0x1f ;  /* 0x0a001f0048497f89 */ /* 0x000e2800000e0000 */
[----:B------:R-:W1:Y:S01]  /*2150*/  SHFL.DOWN PT, R251, R248, 0x8, 0x1f ;  /* 0x09001f00f8fb7f89 */ /* 0x000e6200000e0000 */
[----:B0-----:R-:W-:-:S05]  /*2160*/  FADD.FTZ R73, R72, R73 ;  /* 0x0000004948497221 */ /* 0x001fca0000010000 */
[----:B------:R-:W0:Y:S01]  /*2170*/  SHFL.DOWN PT, R100, R73, 0x8, 0x1f ;  /* 0x09001f0049647f89 */ /* 0x000e2200000e0000 */
[----:B-1----:R-:W-:Y:S01]  /*2180*/  FADD.FTZ R251, R248, R251 ;  /* 0x000000fbf8fb7221 */ /* 0x002fe20000010000 */
[----:B0-----:R-:W-:-:S04]  /*2190*/  FADD.FTZ R252, R73, R100 ;  /* 0x0000006449fc7221 */ /* 0x001fc80000010000 */
[----:B------:R-:W0:Y:S02]  /*21a0*/  SHFL.DOWN PT, R100, R251, 0x4, 0x1f ;  /* 0x08801f00fb647f89 */ /* 0x000e2400000e0000 */
[----:B0-----:R-:W-:Y:S02]  /*21b0*/  FADD.FTZ R251, R251, R100 ;  /* 0x00000064fbfb7221 */ /* 0x001fe40000010000 */
[----:B------:R-:W0:Y:S04]  /*21c0*/  SHFL.DOWN PT, R100, R252, 0x4, 0x1f ;  /* 0x08801f00fc647f89 */ /* 0x000e2800000e0000 */
[----:B------:R-:W1:Y:S01]  /*21d0*/  SHFL.DOWN PT, R72, R251, 0x2, 0x1f ;  /* 0x08401f00fb487f89 */ /* 0x000e6200000e0000 */
[----:B0-----:R-:W-:Y:S01]  /*21e0*/  FADD.FTZ R100, R252, R100 ;  /* 0x00000064fc647221 */ /* 0x001fe20000010000 */
[----:B-1----:R-:W-:-:S04]  /*21f0*/  FADD.FTZ R248, R251, R72 ;  /* 0x00000048fbf87221 */ /* 0x002fc80000010000 */
[----:B------:R-:W0:Y:S01]  /*2200*/  SHFL.DOWN PT, R72, R100, 0x2, 0x1f ;  /* 0x08401f0064487f89 */ /* 0x000e2200000e0000 */
[----:B------:R-:W-:Y:S01]  /*2210*/  FADD.FTZ R35, R79, R35 ;  /* 0x000000234f237221 */ /* 0x000fe20000010000 */
[----:B------:R-:W-:Y:S01]  /*2220*/  FFMA.FTZ R47, R224, R79, R47 ;  /* 0x0000004fe02f7223 */ /* 0x000fe2000001002f */
[----:B0-----:R-:W-:Y:S02]  /*2230*/  FADD.FTZ R79, R100, R72 ;  /* 0x00000048644f7221 */ /* 0x001fe40000010000 */
[----:B------:R-:W0:Y:S01]  /*2240*/  S2R R100, SR_TID.X ;  /* 0x0000000000647919 */ /* 0x000e220000002100 */
[----:B------:R-:W1:Y:S04]  /*2250*/  SHFL.DOWN PT, R73, R248, 0x1, 0x1f ;  /* 0x08201f00f8497f89 */ /* 0x000e6800000e0000 */
[----:B------:R-:W2:Y:S01]  /*2260*/  SHFL.DOWN PT, R252, R79, 0x1, 0x1f ;  /* 0x08201f004ffc7f89 */ /* 0x000ea200000e0000 */
[----:B------:R-:W-:Y:S01]  /*2270*/  BSSY.RECONVERGENT B0, `(.L_x_46) ;  /* 0x000000d000007945 */ /* 0x000fe20003800200 */
[----:B0-----:R-:W-:Y:S01]  /*2280*/  LOP3.LUT P2, RZ, R100, 0x1f, RZ, 0xc0, !PT ;  /* 0x0000001f64ff7812 */ /* 0x001fe2000784c0ff */
[----:B-1----:R-:W-:Y:S01]  /*2290*/  FADD.FTZ R72, R248, R73 ;  /* 0x00000049f8487221 */ /* 0x002fe20000010000 */
[----:B--2---:R-:W-:-:S11]  /*22a0*/  FADD.FTZ R73, R79, R252 ;  /* 0x000000fc4f497221 */ /* 0x004fd60000010000 */
[----:B------:R-:W-:Y:S05]  /*22b0*/  @P2 BRA `(.L_x_47) ;  /* 0x0000000000202947 */ /* 0x000fea0003800000 */
        /* <DEDUP_REMOVED lines=8> */
.L_x_47:
[----:B------:R-:W-:Y:S05]  /*2340*/  BSYNC.RECONVERGENT B0 ;  /* 0x0000000000007941 */ /* 0x000fea0003800200 */
.L_x_46:
[----:B------:R-:W1:Y:S08]  /*2350*/  S2UR UR5, SR_CgaCtaId ;  /* 0x00000000000579c3 */ /* 0x000e700000008800 */
[----:B------:R-:W-:Y:S01]  /*2360*/  BAR.SYNC.DEFER_BLOCKING 0x0 ;  /* 0x0000000000007b1d */ /* 0x000fe20000010000 */
[----:B------:R-:W-:Y:S01]  /*2370*/  FADD.FTZ R2, R74, R2 ;  /* 0x000000024a027221 */ /* 0x000fe20000010000 */
[----:B------:R-:W-:Y:S01]  /*2380*/  FFMA.FTZ R25, R214, R74, R25 ;  /* 0x0000004ad6197223 */ /* 0x000fe20000010019 */
[----:B------:R-:W-:Y:S01]  /*2390*/  FADD.FTZ R4, R75, R4 ;  /* 0x000000044b047221 */ /* 0x000fe20000010000 */
[----:B------:R-:W-:Y:S01]  /*23a0*/  FFMA.FTZ R23, R224, R75, R23 ;  /* 0x0000004be0177223 */ /* 0x000fe20000010017 */
[----:B------:R-:W-:Y:S01]  /*23b0*/  FADD.FTZ R33, R78, R33 ;  /* 0x000000214e217221 */ /* 0x000fe20000010000 */
[----:B------:R-:W-:Y:S01]  /*23c0*/  UMOV UR4, 0x400 ;  /* 0x0000040000047882 */ /* 0x000fe20000000000 */
        /* <DEDUP_REMOVED lines=10> */
[----:B------:R-:W2:Y:S01]  /*2470*/  LDC.64 R80, c[0x0][0x380] ;  /* 0x0000e000ff507b82 */ /* 0x000ea20000000a00 */
[----:B------:R-:W-:Y:S01]  /*2480*/  FFMA.FTZ R21, R84, R229, R21 ;  /* 0x000000e554157223 */ /* 0x000fe20000010015 */
[----:B------:R-:W-:Y:S01]  /*2490*/  UISETP.NE.U32.AND UP0, UPT, UR14, URZ, UPT ;  /* 0x000000ff0e00728c */ /* 0x000fe2000bf05070 */
[----:B------:R-:W-:Y:S01]  /*24a0*/  FADD.FTZ R8, R231, R8 ;  /* 0x00000008e7087221 */ /* 0x000fe20000010000 */
[----:B------:R-:W-:Y:S01]  /*24b0*/  FFMA.FTZ R19, R94, R231, R19 ;  /* 0x000000e75e137223 */ /* 0x000fe20000010013 */
[----:B------:R-:W-:Y:S01]  /*24c0*/  FADD.FTZ R116, R250, R116 ;  /* 0x00000074fa747221 */ /* 0x000fe20000010000 */
[----:B-1----:R-:W-:Y:S01]  /*24d0*/  ULEA UR4, UR5, UR4, 0x18 ;  /* 0x0000000405047291 */ /* 0x002fe2000f8ec0ff */
[----:B------:R-:W-:Y:S01]  /*24e0*/  FFMA.FTZ R117, R226, R250, R117 ;  /* 0x000000fae2757223 */ /* 0x000fe20000010075 */
[----:B------:R-:W-:Y:S01]  /*24f0*/  UISETP.NE.AND.EX UP0, UPT, UR15, URZ, UPT, UP0 ;  /* 0x000000ff0f00728c */ /* 0x000fe2000bf05300 */
[----:B------:R-:W-:Y:S01]  /*2500*/  FADD.FTZ R108, R245, R108 ;  /* 0x0000006cf56c7221 */ /* 0x000fe20000010000 */
[----:B------:R-:W-:Y:S01]  /*2510*/  UIADD3 UR5, UPT, UPT, UR4, 0x3020, URZ ;  /* 0x0000302004057890 */ /* 0x000fe2000fffe0ff */
[----:B------:R-:W-:Y:S01]  /*2520*/  FFMA.FTZ R109, R228, R245, R109 ;  /* 0x000000f5e46d7223 */ /* 0x000fe2000001006d */
[----:B------:R-:W-:Y:S01]  /*2530*/  @!UP1 UIADD3 UR5, UPT, UPT, UR4, 0x3000, URZ ;  /* 0x0000300004059890 */ /* 0x000fe2000fffe0ff */
[----:B------:R-:W-:Y:S01]  /*2540*/  FADD.FTZ R36, R243, R36 ;  /* 0x00000024f3247221 */ /* 0x000fe20000010000 */
[----:B------:R-:W-:Y:S01]  /*2550*/  UIADD3 UR10, UPT, UPT, UR4, 0x3030, URZ ;  /* 0x00003030040a7890 */ /* 0x000fe2000fffe0ff */
[----:B------:R-:W-:Y:S01]  /*2560*/  FFMA.FTZ R48, R225, R243, R48 ;  /* 0x000000f3e1307223 */ /* 0x000fe20000010030 */
[----:B------:R-:W-:Y:S01]  /*2570*/  @!UP1 UIADD3 UR10, UPT, UPT, UR4, 0x3010, URZ ;  /* 0x00003010040a9890 */ /* 0x000fe2000fffe0ff */
[----:B------:R-:W-:Y:S01]  /*2580*/  FADD.FTZ R34, R241, R34 ;  /* 0x00000022f1227221 */ /* 0x000fe20000010000 */
[----:B------:R-:W-:Y:S01]  /*2590*/  FFMA.FTZ R46, R227, R241, R46 ;  /* 0x000000f1e32e7223 */ /* 0x000fe2000001002e */
[----:B------:R-:W-:Y:S01]  /*25a0*/  FADD.FTZ R114, R249, R114 ;  /* 0x00000072f9727221 */ /* 0x000fe20000010000 */
[----:B------:R-:W-:Y:S01]  /*25b0*/  FFMA.FTZ R115, R226, R249, R115 ;  /* 0x000000f9e2737223 */ /* 0x000fe20000010073 */
[----:B0-----:R-:W0:Y:S01]  /*25c0*/  LDS.128 R72, [UR5] ;  /* 0x00000005ff487984 */ /* 0x001e220008000c00 */
[----:B------:R-:W-:Y:S01]  /*25d0*/  FADD.FTZ R50, R247, R50 ;  /* 0x00000032f7327221 */ /* 0x000fe20000010000 */
[----:B------:R-:W-:Y:S01]  /*25e0*/  FFMA.FTZ R51, R228, R247, R51 ;  /* 0x000000f7e4337223 */ /* 0x000fe20000010033 */
[----:B--2---:R-:W-:Y:S01]  /*25f0*/  IADD3 R178, PT, PT, R178, R80, RZ ;  /* 0x00000050b2b27210 */ /* 0x004fe20007ffe0ff */
[----:B------:R-:W1:Y:S01]  /*2600*/  LDS.128 R76, [UR10] ;  /* 0x0000000aff4c7984 */ /* 0x000e620008000c00 */
        /* <DEDUP_REMOVED lines=24> */
[----:B------:R-:W-:Y:S01]  /*2790*/  ISETP.GE.AND P3, PT, R178, R81, PT ;  /* 0x00000051b200720c */ /* 0x000fe20003f66270 */
[----:B------:R-:W-:Y:S01]  /*27a0*/  FADD.FTZ R13, R232, R13 ;  /* 0x0000000de80d7221 */ /* 0x000fe20000010000 */
[----:B------:R-:W-:Y:S01]  /*27b0*/  FFMA.FTZ R14, R213, R232, R14 ;  /* 0x000000e8d50e7223 */ /* 0x000fe2000001000e */
        /* <DEDUP_REMOVED lines=11> */
[----:B------:R-:W-:Y:S06]  /*2870*/  BRA.U UP0, `(.L_x_48) ;  /* 0x00000009003c7547 */ /* 0x000fec000b800000 */
        /* <DEDUP_REMOVED lines=24> */
[C---:B------:R-:W-:Y:S01]  /*2a00*/  FMUL.FTZ R0, R205.reuse, R0 ;  /* 0x00000000cd007220 */ /* 0x040fe20000410000 */
        /* <DEDUP_REMOVED lines=10> */
[----:B------:R-:W-:Y:S01]  /*2ab0*/  F2FP.BF16.F32.PACK_AB R72, R77, R0 ;  /* 0x000000004d48723e */ /* 0x000fe200000010ff */
[----:B------:R-:W-:Y:S06]  /*2ac0*/  BRA `(.L_x_51) ;  /* 0x0000001000a07947 */ /* 0x000fec0003800000 */
.L_x_50:
        /* <DEDUP_REMOVED lines=33> */
.L_x_49:
        /* <DEDUP_REMOVED lines=36> */
.L_x_52:
        /* <DEDUP_REMOVED lines=37> */
.L_x_48:
        /* <DEDUP_REMOVED lines=11> */
[----:B------:R-:W-:Y:S01]  /*3220*/  FFMA.FTZ R73, R98, R229, R231 ;  /* 0x000000e562497223 */ /* 0x000fe200000100e7 */
[--C-:B------:R-:W-:Y:S01]  /*3230*/  FADD.FTZ R207, R207, -R0.reuse ;  /* 0x80000000cfcf7221 */ /* 0x100fe20000010000 */
[----:B-----5:R-:W-:Y:S01]  /*3240*/  PRMT R0, R67, 0x7632, R0 ;  /* 0x0000763243007816 */ /* 0x020fe20000000000 */
[----:B------:R-:W-:Y:S01]  /*3250*/  FADD.FTZ R75, R103, -R208 ;  /* 0x800000d0674b7221 */ /* 0x000fe20000010000 */
[----:B------:R-:W-:Y:S01]  /*3260*/  SHF.L.U32 R72, R67, 0x10, RZ ;  /* 0x0000001043487819 */ /* 0x000fe200000006ff */
[----:B------:R-:W-:Y:S01]  /*3270*/  FADD.FTZ R105, R105, -R210 ;  /* 0x800000d269697221 */ /* 0x000fe20000010000 */
[----:B------:R-:W-:Y:S01]  /*3280*/  SHF.L.U32 R74, R0, 0x10, RZ ;  /* 0x00000010004a7819 */ /* 0x000fe200000006ff */
[----:B------:R-:W-:Y:S01]  /*3290*/  FADD.FTZ R73, R96, -R73 ;  /* 0x8000004960497221 */ /* 0x000fe20000010000 */
[C---:B------:R-:W-:Y:S01]  /*32a0*/  SHF.L.U32 R0, R66.reuse, 0x10, RZ ;  /* 0x0000001042007819 */ /* 0x040fe200000006ff */
[--C-:B------:R-:W-:Y:S01]  /*32b0*/  FFMA.FTZ R75, R205, R75, R72.reuse ;  /* 0x0000004bcd4b7223 */ /* 0x100fe20000010048 */
[----:B------:R-:W-:Y:S01]  /*32c0*/  PRMT R72, R65, 0x7632, R72 ;  /* 0x0000763241487816 */ /* 0x000fe20000000048 */
[C---:B------:R-:W-:Y:S01]  /*32d0*/  FFMA.FTZ R96, R205.reuse, R73, R74 ;  /* 0x00000049cd607223 */ /* 0x040fe2000001004a */
[----:B------:R-:W-:Y:S01]  /*32e0*/  PRMT R73, R66, 0x7632, R73 ;  /* 0x0000763242497816 */ /* 0x000fe20000000049 */
[--C-:B------:R-:W-:Y:S01]  /*32f0*/  FFMA.FTZ R78, R205, R105, R0.reuse ;  /* 0x00000069cd4e7223 */ /* 0x100fe20000010000 */
[----:B------:R-:W-:Y:S01]  /*3300*/  PRMT R0, R64, 0x7632, R0 ;  /* 0x0000763240007816 */ /* 0x000fe20000000000 */
        /* <DEDUP_REMOVED lines=23> */
.L_x_54:
[-CC-:B------:R-:W-:Y:S01]  /*3480*/  FFMA.FTZ R210, R210, R229.reuse, R231.reuse ;  /* 0x000000e5d2d27223 */ /* 0x180fe200000100e7 */
[-CC-:B------:R-:W-:Y:S01]  /*3490*/  FFMA.FTZ R212, R212, R229.reuse, R231.reuse ;  /* 0x000000e5d4d47223 */ /* 0x180fe200000100e7 */
[-CC-:B------:R-:W-:Y:S01]  /*34a0*/  FFMA.FTZ R0, R0, R229.reuse, R231.reuse ;  /* 0x000000e500007223 */ /* 0x180fe200000100e7 */
[----:B-----5:R-:W-:Y:S01]  /*34b0*/  SHF.L.U32 R71, R66, 0x10, RZ ;  /* 0x0000001042477819 */ /* 0x020fe200000006ff */
[----:B------:R-:W-:Y:S01]  /*34c0*/  FADD.FTZ R210, R105, -R210 ;  /* 0x800000d269d27221 */ /* 0x000fe20000010000 */
[-C--:B------:R-:W-:Y:S01]  /*34d0*/  FFMA.FTZ R73, R98, R229.reuse, R231 ;  /* 0x000000e562497223 */ /* 0x080fe200000100e7 */
[----:B------:R-:W-:Y:S01]  /*34e0*/  SHF.L.U32 R69, R65, 0x10, RZ ;  /* 0x0000001041457819 */ /* 0x000fe200000006ff */
[----:B------:R-:W-:Y:S01]  /*34f0*/  FADD.FTZ R212, R107, -R212 ;  /* 0x800000d46bd47221 */ /* 0x000fe20000010000 */
[----:B------:R-:W-:Y:S01]  /*3500*/  SHF.L.U32 R68, R64, 0x10, RZ ;  /* 0x0000001040447819 */ /* 0x000fe200000006ff */
[----:B------:R-:W-:Y:S01]  /*3510*/  FADD.FTZ R0, R207, -R0 ;  /* 0x80000000cf007221 */ /* 0x000fe20000010000 */
[----:B------:R-:W-:Y:S01]  /*3520*/  FADD.FTZ R96, R96, -R73 ;  /* 0x8000004960607221 */ /* 0x000fe20000010000 */
[C---:B------:R-:W-:Y:S01]  /*3530*/  FFMA.FTZ R74, R205.reuse, R210, R71 ;  /* 0x000000d2cd4a7223 */ /* 0x040fe20000010047 */
[----:B------:R-:W-:Y:S01]  /*3540*/  FFMA.FTZ R73, R205, R212, R69 ;  /* 0x000000d4cd497223 */ /* 0x000fe20000010045 */
[----:B------:R-:W-:Y:S01]  /*3550*/  PRMT R71, R67, 0x7632, R71 ;  /* 0x0000763243477816 */ /* 0x000fe20000000047 */
[----:B------:R-:W-:Y:S01]  /*3560*/  FFMA.FTZ R68, R205, R0, R68 ;  /* 0x00000000cd447223 */ /* 0x000fe20000010044 */
[----:B------:R-:W-:Y:S01]  /*3570*/  PRMT R69, R65, 0x7632, R69 ;  /* 0x0000763241457816 */ /* 0x000fe20000000045 */
[-CC-:B------:R-:W-:Y:S01]  /*3580*/  FFMA.FTZ R208, R208, R229.reuse, R231.reuse ;  /* 0x000000e5d0d07223 */ /* 0x180fe200000100e7 */
[----:B------:R-:W-:Y:S01]  /*3590*/  PRMT R0, R64, 0x7632, R0 ;  /* 0x0000763240007816 */ /* 0x000fe20000000000 */
[-CC-:B------:R-:W-:Y:S01]  /*35a0*/  FFMA.FTZ R106, R106, R229.reuse, R231.reuse ;  /* 0x000000e56a6a7223 */ /* 0x180fe200000100e7 */
        /* <DEDUP_REMOVED lines=26> */
.L_x_53:
[----:B------:R-:W-:-:S04]  /*3750*/  UISETP.NE.U32.AND UP0, UPT, UR6, URZ, UPT ;  /* 0x000000ff0600728c */ /* 0x000fc8000bf05070 */
[----:B------:R-:W-:-:S09]  /*3760*/  UISETP.NE.AND.EX UP0, UPT, UR7, URZ, UPT, UP0 ;  /* 0x000000ff0700728c */ /* 0x000fd2000bf05300 */
[----:B------:R-:W-:Y:S05]  /*3770*/  BRA.U UP0, `(.L_x_55) ;  /* 0x0000000100b47547 */ /* 0x000fea000b800000 */
        /* <DEDUP_REMOVED lines=45> */
.L_x_55:
[-CC-:B------:R-:W-:Y:S01]  /*3a50*/  FFMA.FTZ R210, R210, R229.reuse, R231.reuse ;  /* 0x000000e5d2d27223 */ /* 0x180fe200000100e7 */
[-CC-:B------:R-:W-:Y:S01]  /*3a60*/  FFMA.FTZ R212, R212, R229.reuse, R231.reuse ;  /* 0x000000e5d4d47223 */ /* 0x180fe200000100e7 */
[-C--:B------:R-:W-:Y:S01]  /*3a70*/  FFMA.FTZ R0, R0, R229.reuse, R231 ;  /* 0x000000e500007223 */ /* 0x080fe200000100e7 */
[----:B-----5:R-:W-:Y:S01]  /*3a80*/  SHF.L.U32 R59, R66, 0x10, RZ ;  /* 0x00000010423b7819 */ /* 0x020fe200000006ff */
[----:B------:R-:W-:Y:S01]  /*3a90*/  FADD.FTZ R210, R105, -R210 ;  /* 0x800000d269d27221 */ /* 0x000fe20000010000 */
[----:B------:R-:W-:Y:S01]  /*3aa0*/  SHF.L.U32 R57, R65, 0x10, RZ ;  /* 0x0000001041397819 */ /* 0x000fe200000006ff */
[----:B------:R-:W-:Y:S01]  /*3ab0*/  FADD.FTZ R212, R107, -R212 ;  /* 0x800000d46bd47221 */ /* 0x000fe20000010000 */
[----:B------:R-:W-:Y:S01]  /*3ac0*/  SHF.L.U32 R56, R64, 0x10, RZ ;  /* 0x0000001040387819 */ /* 0x000fe200000006ff */
[----:B------:R-:W-:Y:S01]  /*3ad0*/  FADD.FTZ R0, R207, -R0 ;  /* 0x80000000cf007221 */ /* 0x000fe20000010000 */
[C---:B------:R-:W-:Y:S01]  /*3ae0*/  FFMA.FTZ R74, R205.reuse, R210, R59 ;  /* 0x000000d2cd4a7223 */ /* 0x040fe2000001003b */
[----:B------:R-:W-:Y:S01]  /*3af0*/  FFMA.FTZ R73, R205, R212, R57 ;  /* 0x000000d4cd497223 */ /* 0x000fe20000010039 */
[----:B------:R-:W-:Y:S01]  /*3b00*/  PRMT R59, R67, 0x7632, R59 ;  /* 0x00007632433b7816 */ /* 0x000fe2000000003b */
[-C--:B------:R-:W-:Y:S01]  /*3b10*/  FFMA.FTZ R69, R98, R229.reuse, R231 ;  /* 0x000000e562457223 */ /* 0x080fe200000100e7 */
        /* <DEDUP_REMOVED lines=35> */
.L_x_51:
        /* <DEDUP_REMOVED lines=11> */
[----:B------:R0:W-:Y:S04]  /*3e00*/  STG.E.128 desc[UR12][R80.64], R72 ;  /* 0x0000004850007986 */ /* 0x0001e8000c101d0c */
[----:B------:R0:W-:Y:S01]  /*3e10*/  @P2 STG.E.128 desc[UR12][R78.64], R68 ;  /* 0x000000444e002986 */ /* 0x0001e2000c101d0c */
[----:B------:R-:W-:Y:S05]  /*3e20*/  @!P1 BRA `(.L_x_56) ;  /* 0x0000000800dc9947 */ /* 0x000fea0003800000 */
[----:B------:R-:W-:Y:S05]  /*3e30*/  @!P0 BRA `(.L_x_57) ;  /* 0x00000004007c8947 */ /* 0x000fea0003800000 */
[----:B------:R-:W-:Y:S05]  /*3e40*/  @!P2 BRA `(.L_x_58) ;  /* 0x0000000000c4a947 */ /* 0x000fea0003800000 */
[-CC-:B0-----:R-:W-:Y:S01]  /*3e50*/  FFMA.FTZ R57, R214, R229.reuse, R231.reuse ;  /* 0x000000e5d6397223 */ /* 0x181fe200000100e7 */
[-CC-:B------:R-:W-:Y:S01]  /*3e60*/  FFMA.FTZ R0, R225, R229.reuse, R231.reuse ;  /* 0x000000e5e1007223 */ /* 0x180fe200000100e7 */
[-CC-:B------:R-:W-:Y:S01]  /*3e70*/  FFMA.FTZ R216, R216, R229.reuse, R231.reuse ;  /* 0x000000e5d8d87223 */ /* 0x180fe200000100e7 */
[-C--:B------:R-:W-:Y:S01]  /*3e80*/  FFMA.FTZ R218, R218, R229.reuse, R231 ;  /* 0x000000e5dada7223 */ /* 0x080fe200000100e7 */
[----:B------:R-:W-:Y:S01]  /*3e90*/  FADD.FTZ R82, R82, -R57 ;  /* 0x8000003952527221 */ /* 0x000fe20000010000 */
[----:B------:R-:W-:Y:S01]  /*3ea0*/  FADD.FTZ R58, R221, -R0 ;  /* 0x80000000dd3a7221 */ /* 0x000fe20000010000 */
[----:B-----5:R-:W-:Y:S01]  /*3eb0*/  SHF.L.U32 R57, R61, 0x10, RZ ;  /* 0x000000103d397819 */ /* 0x020fe200000006ff */
[----:B------:R-:W-:Y:S01]  /*3ec0*/  FADD.FTZ R216, R83, -R216 ;  /* 0x800000d853d87221 */ /* 0x000fe20000010000 */
[----:B------:R-:W-:Y:S01]  /*3ed0*/  SHF.L.U32 R59, R62, 0x10, RZ ;  /* 0x000000103e3b7819 */ /* 0x000fe200000006ff */
[----:B------:R-:W-:Y:S01]  /*3ee0*/  FADD.FTZ R218, R209, -R218 ;  /* 0x800000dad1da7221 */ /* 0x000fe20000010000 */
[----:B------:R-:W-:Y:S01]  /*3ef0*/  SHF.L.U32 R0, R60, 0x10, RZ ;  /* 0x000000103c007819 */ /* 0x000fe200000006ff */
[-C--:B------:R-:W-:Y:S01]  /*3f00*/  FFMA.FTZ R56, R227, R229.reuse, R231 ;  /* 0x000000e5e3387223 */ /* 0x080fe200000100e7 */
[C---:B------:R-:W-:Y:S01]  /*3f10*/  FFMA.FTZ R73, R205.reuse, R216, R57 ;  /* 0x000000d8cd497223 */ /* 0x040fe20000010039 */
[--C-:B------:R-:W-:Y:S01]  /*3f20*/  FFMA.FTZ R74, R205, R82, R59.reuse ;  /* 0x00000052cd4a7223 */ /* 0x100fe2000001003b */
[----:B------:R-:W-:Y:S01]  /*3f30*/  PRMT R59, R63, 0x7632, R59 ;  /* 0x000076323f3b7816 */ /* 0x000fe2000000003b */
[----:B------:R-:W-:Y:S01]  /*3f40*/  FADD.FTZ R70, R223, -R56 ;  /* 0x80000038df467221 */ /* 0x000fe20000010000 */
[--C-:B------:R-:W-:Y:S01]  /*3f50*/  FFMA.FTZ R72, R205, R218, R0.reuse ;  /* 0x000000dacd487223 */ /* 0x100fe20000010000 */
[----:B------:R-:W-:Y:S01]  /*3f60*/  PRMT R57, R62, 0x7632, R57 ;  /* 0x000076323e397816 */ /* 0x000fe20000000039 */
[-CC-:B------:R-:W-:Y:S01]  /*3f70*/  FFMA.FTZ R226, R226, R229.reuse, R231.reuse ;  /* 0x000000e5e2e27223 */ /* 0x180fe200000100e7 */
        /* <DEDUP_REMOVED lines=13> */
[C---:B------:R-:W-:Y:S01]  /*4050*/  FFMA.FTZ R68, R205.reuse, R224, R68 ;  /* 0x000000e0cd447223 */ /* 0x040fe20000010044 */
[C---:B------:R-:W-:Y:S01]  /*4060*/  FFMA.FTZ R69, R205.reuse, R58, R69 ;  /* 0x0000003acd457223 */ /* 0x040fe20000010045 */
[----:B------:R-:W-:-:S02]  /*4070*/  FFMA.FTZ R228, R205, R228, R59 ;  /* 0x000000e4cde47223 */ /* 0x000fc4000001003b */
[----:B------:R-:W-:Y:S01]  /*4080*/  FFMA.FTZ R57, R205, R226, R57 ;  /* 0x000000e2cd397223 */ /* 0x000fe20000010039 */
        /* <DEDUP_REMOVED lines=13> */
.L_x_58:
        /* <DEDUP_REMOVED lines=45> */
.L_x_57:
        /* <DEDUP_REMOVED lines=46> */
.L_x_60:
[-CC-:B0-----:R-:W-:Y:S01]  /*4710*/  FFMA.FTZ R73, R214, R229.reuse, R231.reuse ;  /* 0x000000e5d6497223 */ /* 0x181fe200000100e7 */
[----:B-----5:R-:W-:Y:S01]  /*4720*/  PRMT R72, R63, 0x7632, R72 ;  /* 0x000076323f487816 */ /* 0x020fe20000000048 */
[-CC-:B------:R-:W-:Y:S01]  /*4730*/  FFMA.FTZ R78, R227, R229.reuse, R231.reuse ;  /* 0x000000e5e34e7223 */ /* 0x180fe200000100e7 */
[-C--:B------:R-:W-:Y:S01]  /*4740*/  FFMA.FTZ R224, R224, R229.reuse, R231 ;  /* 0x000000e5e0e07223 */ /* 0x080fe200000100e7 */
[----:B------:R-:W-:Y:S01]  /*4750*/  FADD.FTZ R82, R82, -R73 ;  /* 0x8000004952527221 */ /* 0x000fe20000010000 */
[----:B------:R-:W-:Y:S01]  /*4760*/  SHF.L.U32 R73, R72, 0x10, RZ ;  /* 0x0000001048497819 */ /* 0x000fe200000006ff */
[----:B------:R-:W-:Y:S01]  /*4770*/  FADD.FTZ R72, R223, -R78 ;  /* 0x8000004edf487221 */ /* 0x000fe20000010000 */
[-C--:B------:R-:W-:Y:S01]  /*4780*/  FFMA.FTZ R0, R225, R229.reuse, R231 ;  /* 0x000000e5e1007223 */ /* 0x080fe200000100e7 */
[----:B------:R-:W-:Y:S01]  /*4790*/  SHF.L.U32 R74, R63, 0x10, RZ ;  /* 0x000000103f4a7819 */ /* 0x000fe200000006ff */
[----:B------:R-:W-:Y:S01]  /*47a0*/  FADD.FTZ R224, R217, -R224 ;  /* 0x800000e0d9e07221 */ /* 0x000fe20000010000 */
[C---:B------:R-:W-:Y:S01]  /*47b0*/  SHF.L.U32 R75, R62.reuse, 0x10, RZ ;  /* 0x000000103e4b7819 */ /* 0x040fe200000006ff */
[--C-:B------:R-:W-:Y:S01]  /*47c0*/  FFMA.FTZ R97, R205, R72, R73.reuse ;  /* 0x00000048cd617223 */ /* 0x100fe20000010049 */
[----:B------:R-:W-:Y:S01]  /*47d0*/  FADD.FTZ R78, R221, -R0 ;  /* 0x80000000dd4e7221 */ /* 0x000fe20000010000 */
[----:B------:R-:W-:Y:S01]  /*47e0*/  PRMT R73, R62, 0x7632, R73 ;  /* 0x000076323e497816 */ /* 0x000fe20000000049 */
[-CC-:B------:R-:W-:Y:S01]  /*47f0*/  FFMA.FTZ R216, R216, R229.reuse, R231.reuse ;  /* 0x000000e5d8d87223 */ /* 0x180fe200000100e7 */
[----:B------:R-:W-:Y:S01]  /*4800*/  PRMT R72, R61, 0x7632, R72 ;  /* 0x000076323d487816 */ /* 0x000fe20000000048 */
[-CC-:B------:R-:W-:Y:S01]  /*4810*/  FFMA.FTZ R218, R218, R229.reuse, R231.reuse ;  /* 0x000000e5dada7223 */ /* 0x180fe200000100e7 */
[----:B------:R-:W-:Y:S01]  /*4820*/  PRMT R0, R60, 0x7632, R0 ;  /* 0x000076323c007816 */ /* 0x000fe20000000000 */
[-CC-:B------:R-:W-:Y:S01]  /*4830*/  FFMA.FTZ R226, R226, R229.reuse, R231.reuse ;  /* 0x000000e5e2e27223 */ /* 0x180fe200000100e7 */
[----:B------:R-:W-:Y:S01]  /*4840*/  FFMA.FTZ R228, R228, R229, R231 ;  /* 0x000000e5e4e47223 */ /* 0x000fe200000100e7 */
[C---:B------:R-:W-:Y:S01]  /*4850*/  FFMA.FTZ R224, R205.reuse, R224, R74 ;  /* 0x000000e0cde07223 */ /* 0x040fe2000001004a */
        /* <DEDUP_REMOVED lines=20> */
.L_x_56:
[----:B------:R-:W-:Y:S05]  /*49a0*/  @!P0 BRA `(.L_x_61) ;  /* 0x00000004001c8947 */ /* 0x000fea0003800000 */
[----:B------:R-:W-:Y:S05]  /*49b0*/  @!P2 BRA `(.L_x_62) ;  /* 0x000000000094a947 */ /* 0x000fea0003800000 */
[-CC-:B0-----:R-:W-:Y:S01]  /*49c0*/  FFMA.FTZ R56, R225, R229.reuse, R231.reuse ;  /* 0x000000e5e1387223 */ /* 0x181fe200000100e7 */
        /* <DEDUP_REMOVED lines=36> */
.L_x_62:
[-CC-:B------:R-:W-:Y:S01]  /*4c10*/  FFMA.FTZ R218, R218, R229.reuse, R231.reuse ;  /* 0x000000e5dada7223 */ /* 0x180fe200000100e7 */
[-CC-:B------:R-:W-:Y:S01]  /*4c20*/  FFMA.FTZ R226, R226, R229.reuse, R231.reuse ;  /* 0x000000e5e2e27223 */ /* 0x180fe200000100e7 */
[-CC-:B------:R-:W-:Y:S01]  /*4c30*/  FFMA.FTZ R216, R216, R229.reuse, R231.reuse ;  /* 0x000000e5d8d87223 */ /* 0x180fe200000100e7 */
[-CC-:B------:R-:W-:Y:S01]  /*4c40*/  FFMA.FTZ R228, R228, R229.reuse, R231.reuse ;  /* 0x000000e5e4e47223 */ /* 0x180fe200000100e7 */
[-CC-:B0-----:R-:W-:Y:S01]  /*4c50*/  FFMA.FTZ R57, R214, R229.reuse, R231.reuse ;  /* 0x000000e5d6397223 */ /* 0x181fe200000100e7 */
        /* <DEDUP_REMOVED lines=28> */
.L_x_61:
[----:B------:R-:W-:Y:S05]  /*4e20*/  @!P2 BRA `(.L_x_63) ;  /* 0x000000000084a947 */ /* 0x000fea0003800000 */
        /* <DEDUP_REMOVED lines=33> */
.L_x_63:
        /* <DEDUP_REMOVED lines=27> */
[----:B------:R-:W-:-:S07]  /*51f0*/  F2FP.BF16.F32.PACK_AB R72, R79, R72 ;  /* 0x000000484f48723e */ /* 0x000fce00000010ff */
.L_x_59:
[----:B------:R-:W0:Y:S01]  /*5200*/  @P0 LDC.64 R82, c[0x0][0x478] ;  /* 0x00011e00ff520b82 */ /* 0x000e220000000a00 */
[----:B------:R-:W-:-:S07]  /*5210*/  IMAD.WIDE.U32 R80, R204, 0x10, R76 ;  /* 0x00000010cc507825 */ /* 0x000fce00078e004c */
[----:B------:R-:W1:Y:S01]  /*5220*/  @P2 LDC.64 R78, c[0x0][0x470] ;  /* 0x00011c00ff4e2b82 */ /* 0x000e620000000a00 */
[----:B0-----:R-:W-:-:S05]  /*5230*/  @P0 IMAD.WIDE.U32 R82, R204, 0x10, R82 ;  /* 0x00000010cc520825 */ /* 0x001fca00078e0052 */
[----:B------:R0:W-:Y:S01]  /*5240*/  @P0 STG.E.128 desc[UR12][R82.64], R56 ;  /* 0x0000003852000986 */ /* 0x0001e2000c101d0c */
[----:B-1----:R-:W-:-:S03]  /*5250*/  @P2 IMAD.WIDE.U32 R78, R204, 0x10, R78 ;  /* 0x00000010cc4e2825 */ /* 0x002fc600078e004e */
        /* <DEDUP_REMOVED lines=10> */
[----:B-----5:R-:W-:Y:S01]  /*5300*/  SHF.L.U32 R59, R54, 0x10, RZ ;  /* 0x00000010363b7819 */ /* 0x020fe200000006ff */
[----:B------:R-:W-:Y:S01]  /*5310*/  FADD.FTZ R56, R87, -R0 ;  /* 0x8000000057387221 */ /* 0x000fe20000010000 */
[----:B------:R-:W-:Y:S01]  /*5320*/  FADD.FTZ R220, R89, -R220 ;  /* 0x800000dc59dc7221 */ /* 0x000fe20000010000 */
[----:B------:R-:W-:Y:S01]  /*5330*/  SHF.L.U32 R57, R53, 0x10, RZ ;  /* 0x0000001035397819 */ /* 0x000fe200000006ff */
[-C--:B------:R-:W-:Y:S01]  /*5340*/  FFMA.FTZ R58, R211, R229.reuse, R231 ;  /* 0x000000e5d33a7223 */ /* 0x080fe200000100e7 */
[----:B------:R-:W-:Y:S01]  /*5350*/  SHF.L.U32 R0, R52, 0x10, RZ ;  /* 0x0000001034007819 */ /* 0x000fe200000006ff */
[----:B------:R-:W-:Y:S01]  /*5360*/  FADD.FTZ R84, R85, -R84 ;  /* 0x8000005455547221 */ /* 0x000fe20000010000 */
[C---:B------:R-:W-:Y:S01]  /*5370*/  FFMA.FTZ R74, R205.reuse, R220, R59 ;  /* 0x000000dccd4a7223 */ /* 0x040fe2000001003b */
[----:B------:R-:W-:Y:S01]  /*5380*/  FFMA.FTZ R73, R205, R86, R57 ;  /* 0x00000056cd497223 */ /* 0x000fe20000010039 */
[----:B------:R-:W-:Y:S01]  /*5390*/  PRMT R59, R55, 0x7632, R59 ;  /* 0x00007632373b7816 */ /* 0x000fe2000000003b */
[-C--:B------:R-:W-:Y:S01]  /*53a0*/  FFMA.FTZ R69, R222, R229.reuse, R231 ;  /* 0x000000e5de457223 */ /* 0x080fe200000100e7 */
[----:B------:R-:W-:Y:S01]  /*53b0*/  FADD.FTZ R68, R91, -R58 ;  /* 0x8000003a5b447221 */ /* 0x000fe20000010000 */
[--C-:B------:R-:W-:Y:S01]  /*53c0*/  FFMA.FTZ R72, R205, R84, R0.reuse ;  /* 0x00000054cd487223 */ /* 0x100fe20000010000 */
[----:B------:R-:W-:Y:S01]  /*53d0*/  PRMT R57, R53, 0x7632, R57 ;  /* 0x0000763235397816 */ /* 0x000fe20000000039 */
[-CC-:B------:R-:W-:Y:S01]  /*53e0*/  FFMA.FTZ R95, R95, R229.reuse, R231.reuse ;  /* 0x000000e55f5f7223 */ /* 0x180fe200000100e7 */
        /* <DEDUP_REMOVED lines=8> */
[----:B------:R-:W-:-:S02]  /*5470*/  SHF.L.U32 R71, R55, 0x10, RZ ;  /* 0x0000001037477819 */ /* 0x000fc400000006ff */
[----:B------:R-:W-:Y:S01]  /*5480*/  SHF.L.U32 R69, R58, 0x10, RZ ;  /* 0x000000103a457819 */ /* 0x000fe200000006ff */
[C---:B------:R-:W-:Y:S01]  /*5490*/  FFMA.FTZ R70, R205.reuse, R92, R70 ;  /* 0x0000005ccd467223 */ /* 0x040fe20000010046 */
[----:B------:R-:W-:Y:S01]  /*54a0*/  SHF.L.U32 R57, R0, 0x10, RZ ;  /* 0x0000001000397819 */ /* 0x000fe200000006ff */
[C---:B------:R-:W-:Y:S01]  /*54b0*/  FFMA.FTZ R71, R205.reuse, R90, R71 ;  /* 0x0000005acd477223 */ /* 0x040fe20000010047 */
[C---:B------:R-:W-:Y:S01]  /*54c0*/  FFMA.FTZ R88, R205.reuse, R88, R59 ;  /* 0x00000058cd587223 */ /* 0x040fe2000001003b */
[C---:B------:R-:W-:Y:S02]  /*54d0*/  FFMA.FTZ R69, R205.reuse, R68, R69 ;  /* 0x00000044cd457223 */ /* 0x040fe40000010045 */
[----:B------:R-:W-:Y:S01]  /*54e0*/  FFMA.FTZ R57, R205, R56, R57 ;  /* 0x00000038cd397223 */ /* 0x000fe20000010039 */
[----:B------:R-:W-:Y:S02]  /*54f0*/  F2FP.BF16.F32.PACK_AB R75, R70, R71 ;  /* 0x00000047464b723e */ /* 0x000fe400000010ff */
[----:B------:R-:W-:-:S02]  /*5500*/  F2FP.BF16.F32.PACK_AB R74, R69, R74 ;  /* 0x0000004a454a723e */ /* 0x000fc400000010ff */
[----:B------:R-:W-:Y:S02]  /*5510*/  F2FP.BF16.F32.PACK_AB R73, R88, R73 ;  /* 0x000000495849723e */ /* 0x000fe400000010ff */
[----:B------:R-:W-:Y:S02]  /*5520*/  F2FP.BF16.F32.PACK_AB R72, R57, R72 ;  /* 0x000000483948723e */ /* 0x000fe400000010ff */
[----:B------:R-:W-:Y:S02]  /*5530*/  MOV R71, R75 ;  /* 0x0000004b00477202 */ /* 0x000fe40000000f00 */
[----:B------:R-:W-:Y:S02]  /*5540*/  MOV R70, R74 ;  /* 0x0000004a00467202 */ /* 0x000fe40000000f00 */
[----:B------:R-:W-:Y:S02]  /*5550*/  MOV R69, R73 ;  /* 0x0000004900457202 */ /* 0x000fe40000000f00 */
[----:B------:R-:W-:-:S02]  /*5560*/  MOV R68, R72 ;  /* 0x0000004800447202 */ /* 0x000fc40000000f00 */
[----:B------:R-:W-:Y:S02]  /*5570*/  MOV R59, R75 ;  /* 0x0000004b003b7202 */ /* 0x000fe40000000f00 */
[----:B------:R-:W-:Y:S02]  /*5580*/  MOV R58, R74 ;  /* 0x0000004a003a7202 */ /* 0x000fe40000000f00 */
[----:B------:R-:W-:Y:S02]  /*5590*/  MOV R57, R73 ;  /* 0x0000004900397202 */ /* 0x000fe40000000f00 */
[----:B------:R-:W-:Y:S01]  /*55a0*/  MOV R56, R72 ;  /* 0x0000004800387202 */ /* 0x000fe20000000f00 */
[----:B------:R-:W-:Y:S06]  /*55b0*/  BRA `(.L_x_67) ;  /* 0x0000001000287947 */ /* 0x000fec0003800000 */
.L_x_66:
[-CC-:B0-----:R-:W-:Y:S01]  /*55c0*/  FFMA.FTZ R57, R94, R229.reuse, R231.reuse ;  /* 0x000000e55e397223 */ /* 0x181fe200000100e7 */
[-CC-:B------:R-:W-:Y:S01]  /*55d0*/  FFMA.FTZ R0, R93, R229.reuse, R231.reuse ;  /* 0x000000e55d007223 */ /* 0x180fe200000100e7 */
[-CC-:B------:R-:W-:Y:S01]  /*55e0*/  FFMA.FTZ R220, R220, R229.reuse, R231.reuse ;  /* 0x000000e5dcdc7223 */ /* 0x180fe200000100e7 */
[-C--:B------:R-:W-:Y:S01]  /*55f0*/  FFMA.FTZ R84, R84, R229.reuse, R231 ;  /* 0x000000e554547223 */ /* 0x080fe200000100e7 */
[----:B------:R-:W-:Y:S01]  /*5600*/  FADD.FTZ R86, R86, -R57 ;  /* 0x8000003956567221 */ /* 0x000fe20000010000 */
[----:B-----5:R-:W-:Y:S01]  /*5610*/  SHF.L.U32 R59, R54, 0x10, RZ ;  /* 0x00000010363b7819 */ /* 0x020fe200000006ff */
[-CC-:B------:R-:W-:Y:S01]  /*5620*/  FFMA.FTZ R73, R222, R229.reuse, R231.reuse ;  /* 0x000000e5de497223 */ /* 0x180fe200000100e7 */
[----:B------:R-:W-:Y:S01]  /*5630*/  FADD.FTZ R56, R87, -R0 ;  /* 0x8000000057387221 */ /* 0x000fe20000010000 */
[----:B------:R-:W-:Y:S01]  /*5640*/  FADD.FTZ R220, R89, -R220 ;  /* 0x800000dc59dc7221 */ /* 0x000fe20000010000 */
[----:B------:R-:W-:Y:S01]  /*5650*/  SHF.L.U32 R57, R53, 0x10, RZ ;  /* 0x0000001035397819 */ /* 0x000fe200000006ff */
[-C--:B------:R-:W-:Y:S01]  /*5660*/  FFMA.FTZ R58, R211, R229.reuse, R231 ;  /* 0x000000e5d33a7223 */ /* 0x080fe200000100e7 */
[----:B------:R-:W-:Y:S01]  /*5670*/  SHF.L.U32 R0, R52, 0x10, RZ ;  /* 0x0000001034007819 */ /* 0x000fe200000006ff */
[----:B------:R-:W-:Y:S01]  /*5680*/  FADD.FTZ R84, R85, -R84 ;  /* 0x8000005455547221 */ /* 0x000fe20000010000 */
[----:B------:R-:W-:Y:S01]  /*5690*/  FADD.FTZ R90, R90, -R73 ;  /* 0x800000495a5a7221 */ /* 0x000fe20000010000 */
[C---:B------:R-:W-:Y:S01]  /*56a0*/  FFMA.FTZ R74, R205.reuse, R220, R59 ;  /* 0x000000dccd4a7223 */ /* 0x040fe2000001003b */
[----:B------:R-:W-:Y:S01]  /*56b0*/  FFMA.FTZ R73, R205, R86, R57 ;  /* 0x00000056cd497223 */ /* 0x000fe20000010039 */
[----:B------:R-:W-:Y:S01]  /*56c0*/  PRMT R59, R55, 0x7632, R59 ;  /* 0x00007632373b7816 */ /* 0x000fe2000000003b */
        /* <DEDUP_REMOVED lines=15> */
[----:B------:R-:W-:Y:S01]  /*57c0*/  SHF.L.U32 R57, R0, 0x10, RZ ;  /* 0x0000001000397819 */ /* 0x000fe200000006ff */
[C---:B------:R-:W-:Y:S02]  /*57d0*/  FFMA.FTZ R88, R205.reuse, R88, R59 ;  /* 0x00000058cd587223 */ /* 0x040fe4000001003b */
[----:B------:R-:W-:Y:S01]  /*57e0*/  FFMA.FTZ R79, R205, R78, R75 ;  /* 0x0000004ecd4f7223 */ /* 0x000fe2000001004b */
[----:B------:R-:W-:Y:S01]  /*57f0*/  F2FP.BF16.F32.PACK_AB R75, R81, R90 ;  /* 0x0000005a514b723e */ /* 0x000fe200000010ff */
[----:B------:R-:W-:Y:S01]  /*5800*/  FFMA.FTZ R57, R205, R56, R57 ;  /* 0x00000038cd397223 */ /* 0x000fe20000010039 */
[----:B------:R-:W-:-:S02]  /*5810*/  F2FP.BF16.F32.PACK_AB R73, R88, R73 ;  /* 0x000000495849723e */ /* 0x000fc400000010ff */
[----:B------:R-:W-:Y:S02]  /*5820*/  F2FP.BF16.F32.PACK_AB R74, R79, R74 ;  /* 0x0000004a4f4a723e */ /* 0x000fe400000010ff */
[----:B------:R-:W-:Y:S02]  /*5830*/  F2FP.BF16.F32.PACK_AB R72, R57, R72 ;  /* 0x000000483948723e */ /* 0x000fe400000010ff */
[----:B------:R-:W-:Y:S02]  /*5840*/  MOV R59, R75 ;  /* 0x0000004b003b7202 */ /* 0x000fe40000000f00 */
[----:B------:R-:W-:Y:S02]  /*5850*/  MOV R58, R74 ;  /* 0x0000004a003a7202 */ /* 0x000fe40000000f00 */
[----:B------:R-:W-:Y:S02]  /*5860*/  MOV R57, R73 ;  /* 0x0000004900397202 */ /* 0x000fe40000000f00 */
[----:B------:R-:W-:Y:S01]  /*5870*/  MOV R56, R72 ;  /* 0x0000004800387202 */ /* 0x000fe20000000f00 */
[----:B------:R-:W-:Y:S06]  /*5880*/  BRA `(.L_x_67) ;  /* 0x0000000c00747947 */ /* 0x000fec0003800000 */
.L_x_65:
[----:B------:R-:W-:Y:S05]  /*5890*/  @!P2 BRA `(.L_x_68) ;  /* 0x0000000000b4a947 */ /* 0x000fea0003800000 */
        /* <DEDUP_REMOVED lines=45> */
.L_x_68:
[-CC-:B------:R-:W-:Y:S01]  /*5b70*/  FFMA.FTZ R0, R93, R229.reuse, R231.reuse ;  /* 0x000000e55d007223 */ /* 0x180fe200000100e7 */
[-CC-:B0-----:R-:W-:Y:S01]  /*5b80*/  FFMA.FTZ R73, R94, R229.reuse, R231.reuse ;  /* 0x000000e55e497223 */ /* 0x181fe200000100e7 */
[-CC-:B------:R-:W-:Y:S01]  /*5b90*/  FFMA.FTZ R75, R222, R229.reuse, R231.reuse ;  /* 0x000000e5de4b7223 */ /* 0x180fe200000100e7 */
[-C--:B------:R-:W-:Y:S01]  /*5ba0*/  FFMA.FTZ R213, R213, R229.reuse, R231 ;  /* 0x000000e5d5d57223 */ /* 0x080fe200000100e7 */
[--C-:B------:R-:W-:Y:S01]  /*5bb0*/  FADD.FTZ R74, R87, -R0.reuse ;  /* 0x80000000574a7221 */ /* 0x100fe20000010000 */
[C---:B-----5:R-:W-:Y:S01]  /*5bc0*/  PRMT R0, R55.reuse, 0x7632, R0 ;  /* 0x0000763237007816 */ /* 0x060fe20000000000 */
[----:B------:R-:W-:Y:S01]  /*5bd0*/  FADD.FTZ R86, R86, -R73 ;  /* 0x8000004956567221 */ /* 0x000fe20000010000 */
[----:B------:R-:W-:Y:S01]  /*5be0*/  SHF.L.U32 R73, R55, 0x10, RZ ;  /* 0x0000001037497819 */ /* 0x000fe200000006ff */
[----:B------:R-:W-:Y:S01]  /*5bf0*/  FADD.FTZ R90, R90, -R75 ;  /* 0x8000004b5a5a7221 */ /* 0x000fe20000010000 */
[-CC-:B------:R-:W-:Y:S01]  /*5c00*/  FFMA.FTZ R84, R84, R229.reuse, R231.reuse ;  /* 0x000000e554547223 */ /* 0x180fe200000100e7 */
[-CC-:B------:R-:W-:Y:S01]  /*5c10*/  FFMA.FTZ R72, R211, R229.reuse, R231.reuse ;  /* 0x000000e5d3487223 */ /* 0x180fe200000100e7 */
[----:B------:R-:W-:Y:S01]  /*5c20*/  SHF.L.U32 R0, R0, 0x10, RZ ;  /* 0x0000001000007819 */ /* 0x000fe200000006ff */
[-C--:B------:R-:W-:Y:S01]  /*5c30*/  FFMA.FTZ R220, R220, R229.reuse, R231 ;  /* 0x000000e5dcdc7223 */ /* 0x080fe200000100e7 */
[----:B------:R-:W-:Y:S01]  /*5c40*/  FADD.FTZ R92, R92, -R213 ;  /* 0x800000d55c5c7221 */ /* 0x000fe20000010000 */
[--C-:B------:R-:W-:Y:S01]  /*5c50*/  FFMA.FTZ R90, R205, R90, R73.reuse ;  /* 0x0000005acd5a7223 */ /* 0x100fe20000010049 */
[----:B------:R-:W-:Y:S01]  /*5c60*/  FADD.FTZ R84, R85, -R84 ;  /* 0x8000005455547221 */ /* 0x000fe20000010000 */
[C---:B------:R-:W-:Y:S01]  /*5c70*/  SHF.L.U32 R75, R54.reuse, 0x10, RZ ;  /* 0x00000010364b7819 */ /* 0x040fe200000006ff */
[----:B------:R-:W-:Y:S01]  /*5c80*/  FADD.FTZ R78, R91, -R72 ;  /* 0x800000485b4e7221 */ /* 0x000fe20000010000 */
[----:B------:R-:W-:Y:S01]  /*5c90*/  PRMT R73, R54, 0x7632, R73 ;  /* 0x0000763236497816 */ /* 0x000fe20000000049 */
[----:B------:R-:W-:Y:S01]  /*5ca0*/  FADD.FTZ R220, R89, -R220 ;  /* 0x800000dc59dc7221 */ /* 0x000fe20000010000 */
[----:B------:R-:W-:Y:S01]  /*5cb0*/  FFMA.FTZ R85, R205, R92, R0 ;  /* 0x0000005ccd557223 */ /* 0x000fe20000010000 */
[----:B------:R-:W-:Y:S01]  /*5cc0*/  PRMT R72, R53, 0x7632, R72 ;  /* 0x0000763235487816 */ /* 0x000fe20000000048 */
[----:B------:R-:W-:Y:S01]  /*5cd0*/  FFMA.FTZ R95, R95, R229, R231 ;  /* 0x000000e55f5f7223 */ /* 0x000fe200000100e7 */
[----:B------:R-:W-:Y:S01]  /*5ce0*/  PRMT R0, R52, 0x7632, R0 ;  /* 0x0000763234007816 */ /* 0x000fe20000000000 */
[----:B------:R-:W-:Y:S01]  /*5cf0*/  FFMA.FTZ R220, R205, R220, R75 ;  /* 0x000000dccddc7223 */ /* 0x000fe2000001004b */
        /* <DEDUP_REMOVED lines=9> */
[C---:B------:R-:W-:Y:S02]  /*5d90*/  FFMA.FTZ R72, R205.reuse, R84, R73 ;  /* 0x00000054cd487223 */ /* 0x040fe40000010049 */
[----:B------:R-:W-:Y:S01]  /*5da0*/  FFMA.FTZ R205, R205, R74, R75 ;  /* 0x0000004acdcd7223 */ /* 0x000fe2000001004b */
[----:B------:R-:W-:-:S02]  /*5db0*/  F2FP.BF16.F32.PACK_AB R75, R85, R90 ;  /* 0x0000005a554b723e */ /* 0x000fc400000010ff */
[----:B------:R-:W-:Y:S02]  /*5dc0*/  F2FP.BF16.F32.PACK_AB R74, R83, R220 ;  /* 0x000000dc534a723e */ /* 0x000fe400000010ff */
[----:B------:R-:W-:Y:S02]  /*5dd0*/  F2FP.BF16.F32.PACK_AB R73, R88, R79 ;  /* 0x0000004f5849723e */ /* 0x000fe400000010ff */
[----:B------:R-:W-:Y:S01]  /*5de0*/  F2FP.BF16.F32.PACK_AB R72, R205, R72 ;  /* 0x00000048cd48723e */ /* 0x000fe200000010ff */
[----:B------:R-:W-:Y:S06]  /*5df0*/  BRA `(.L_x_67) ;  /* 0x0000000800187947 */ /* 0x000fec0003800000 */
.L_x_64:
[----:B------:R-:W-:Y:S05]  /*5e00*/  @!P0 BRA `(.L_x_69) ;  /* 0x00000004001c8947 */ /* 0x000fea0003800000 */
[----:B------:R-:W-:Y:S05]  /*5e10*/  @!P2 BRA `(.L_x_70) ;  /* 0x000000000094a947 */ /* 0x000fea0003800000 */
[-CC-:B------:R-:W-:Y:S01]  /*5e20*/  FFMA.FTZ R0, R93, R229.reuse, R231.reuse ;  /* 0x000000e55d007223 */ /* 0x180fe200000100e7 */
[-CC-:B0-----:R-:W-:Y:S01]  /*5e30*/  FFMA.FTZ R56, R211, R229.reuse, R231.reuse ;  /* 0x000000e5d3387223 */ /* 0x181fe200000100e7 */
        /* <DEDUP_REMOVED lines=35> */
.L_x_70:
        /* <DEDUP_REMOVED lines=33> */
.L_x_69:
        /* <DEDUP_REMOVED lines=34> */
.L_x_71:
        /* <DEDUP_REMOVED lines=28> */
.L_x_67:
[----:B------:R-:W0:Y:S01]  /*6660*/  @P0 LDC.64 R80, c[0x0][0x478] ;  /* 0x00011e00ff500b82 */ /* 0x000e220000000a00 */
[----:B------:R-:W-:Y:S01]  /*6670*/  IMAD.WIDE.U32 R76, R153, 0x10, R76 ;  /* 0x00000010994c7825 */ /* 0x000fe200078e004c */
[----:B------:R-:W-:-:S06]  /*6680*/  UPLOP3.LUT UP1, UPT, UPT, UPT, UP1, 0x40, 0x4 ;  /* 0x000000000004789c */ /* 0x000fcc0003f2e810 */
[----:B------:R-:W1:Y:S01]  /*6690*/  @P2 LDC.64 R78, c[0x0][0x470] ;  /* 0x00011c00ff4e2b82 */ /* 0x000e620000000a00 */
[----:B0-----:R-:W-:-:S05]  /*66a0*/  @P0 IMAD.WIDE.U32 R80, R153, 0x10, R80 ;  /* 0x0000001099500825 */ /* 0x001fca00078e0050 */
[----:B------:R0:W-:Y:S01]  /*66b0*/  @P0 STG.E.128 desc[UR12][R80.64], R56 ;  /* 0x0000003850000986 */ /* 0x0001e2000c101d0c */
[----:B-1----:R-:W-:-:S03]  /*66c0*/  @P2 IMAD.WIDE.U32 R78, R153, 0x10, R78 ;  /* 0x00000010994e2825 */ /* 0x002fc600078e004e */
[----:B------:R0:W-:Y:S04]  /*66d0*/  STG.E.128 desc[UR12][R76.64], R72 ;  /* 0x000000484c007986 */ /* 0x0001e8000c101d0c */
[----:B------:R0:W-:Y:S01]  /*66e0*/  @P2 STG.E.128 desc[UR12][R78.64], R68 ;  /* 0x000000444e002986 */ /* 0x0001e2000c101d0c */
[----:B------:R-:W-:Y:S05]  /*66f0*/  @!P3 BRA `(.L_x_72) ;  /* 0xffffffa40048b947 */ /* 0x000fea000383ffff */
[----:B------:R-:W-:Y:S02]  /*6700*/  MOV R84, R119 ;  /* 0x0000007700547202 */ /* 0x000fe40000000f00 */
[----:B------:R-:W-:Y:S02]  /*6710*/  MOV R88, R118 ;  /* 0x0000007600587202 */ /* 0x000fe40000000f00 */
[----:B0-----:R-:W-:Y:S02]  /*6720*/  MOV R59, R125 ;  /* 0x0000007d003b7202 */ /* 0x001fe40000000f00 */
[----:B------:R-:W-:Y:S02]  /*6730*/  MOV R71, R124 ;  /* 0x0000007c00477202 */ /* 0x000fe40000000f00 */
[----:B-----5:R-:W-:Y:S02]  /*6740*/  MOV R60, R121 ;  /* 0x00000079003c7202 */ /* 0x020fe40000000f00 */
[----:B------:R-:W-:-:S02]  /*6750*/  MOV R72, R120 ;  /* 0x0000007800487202 */ /* 0x000fc40000000f00 */
[----:B------:R-:W-:Y:S02]  /*6760*/  MOV R85, R115 ;  /* 0x0000007300557202 */ /* 0x000fe40000000f00 */
[----:B------:R-:W-:Y:S02]  /*6770*/  MOV R89, R114 ;  /* 0x0000007200597202 */ /* 0x000fe40000000f00 */
[----:B------:R-:W-:Y:S02]  /*6780*/  MOV R86, R111 ;  /* 0x0000006f00567202 */ /* 0x000fe40000000f00 */
[----:B------:R-:W-:Y:S02]  /*6790*/  MOV R90, R110 ;  /* 0x0000006e005a7202 */ /* 0x000fe40000000f00 */
[----:B------:R-:W-:Y:S02]  /*67a0*/  MOV R104, R49 ;  /* 0x0000003100687202 */ /* 0x000fe40000000f00 */
        /* <DEDUP_REMOVED lines=85> */
.L_x_45:
[----:B------:R-:W1:Y:S08]  /*6d00*/  S2UR UR4, SR_CTAID.X ;  /* 0x00000000000479c3 */ /* 0x000e700000002500 */
[----:B------:R-:W1:Y:S08]  /*6d10*/  LDC R15, c[0x0][0x388] ;  /* 0x0000e200ff0f7b82 */ /* 0x000e700000000800 */
[----:B------:R-:W2:Y:S08]  /*6d20*/  LDC.64 R2, c[0x0][0x440] ;  /* 0x00011000ff027b82 */ /* 0x000eb00000000a00 */
[----:B------:R-:W3:Y:S08]  /*6d30*/  LDC.64 R8, c[0x0][0x448] ;  /* 0x00011200ff087b82 */ /* 0x000ef00000000a00 */
[----:B------:R-:W4:Y:S01]  /*6d40*/  LDC.64 R10, c[0x0][0x450] ;  /* 0x00011400ff0a7b82 */ /* 0x000f220000000a00 */
[----:B-1----:R-:W-:-:S05]  /*6d50*/  IMAD R15, R15, UR4, RZ ;  /* 0x000000040f0f7c24 */ /* 0x002fca000f8e02ff */
[----:B------:R-:W-:Y:S02]  /*6d60*/  LEA.HI R15, R15, R100, RZ, 0x1d ;  /* 0x000000640f0f7211 */ /* 0x000fe400078fe8ff */
[----:B------:R-:W1:Y:S03]  /*6d70*/  LDC.64 R12, c[0x0][0x458] ;  /* 0x00011600ff0c7b82 */ /* 0x000e660000000a00 */
[----:B--2---:R-:W-:-:S04]  /*6d80*/  IMAD.WIDE.U32 R2, R15, 0x20, R2 ;  /* 0x000000200f027825 */ /* 0x004fc800078e0002 */
[C---:B---3--:R-:W-:Y:S01]  /*6d90*/  IMAD.WIDE.U32 R8, R15.reuse, 0x20, R8 ;  /* 0x000000200f087825 */ /* 0x048fe200078e0008 */
[----:B0-----:R-:W-:Y:S04]  /*6da0*/  STG.E.128 desc[UR12][R2.64], R64 ;  /* 0x0000004002007986 */ /* 0x001fe8000c101d0c */
[----:B------:R-:W-:Y:S01]  /*6db0*/  STG.E.128 desc[UR12][R2.64+0x10], R68 ;  /* 0x0000104402007986 */ /* 0x000fe2000c101d0c */
[----:B----4-:R-:W-:-:S03]  /*6dc0*/  IMAD.WIDE.U32 R10, R15, 0x20, R10 ;  /* 0x000000200f0a7825 */ /* 0x010fc600078e000a */
[----:B------:R-:W-:Y:S04]  /*6dd0*/  STG.E.128 desc[UR12][R8.64], R52 ;  /* 0x0000003408007986 */ /* 0x000fe8000c101d0c */
[----:B------:R-:W-:Y:S01]  /*6de0*/  STG.E.128 desc[UR12][R8.64+0x10], R56 ;  /* 0x0000103808007986 */ /* 0x000fe2000c101d0c */
[----:B-1----:R-:W-:-:S03]  /*6df0*/  IMAD.WIDE.U32 R12, R15, 0x20, R12 ;  /* 0x000000200f0c7825 */ /* 0x002fc600078e000c */
[----:B------:R-:W-:Y:S04]  /*6e00*/  STG.E.128 desc[UR12][R10.64], R96 ;  /* 0x000000600a007986 */ /* 0x000fe8000c101d0c */
        /* <DEDUP_REMOVED lines=18> */
[----:B------:R-:W-:Y:S01]  /*6f30*/  STG.E.128 desc[UR12][R12.64+0x2010], R32 ;  /* 0x002010200c007986 */ /* 0x000fe2000c101d0c */
[----:B------:R-:W-:Y:S05]  /*6f40*/  EXIT ;  /* 0x000000000000794d */ /* 0x000fea0003800000 */
.L_x_73:
        /* <DEDUP_REMOVED lines=11> */
.L_x_3773:


//--------------------- .text._ZN10layer_norm31ln_parallel_residual_bwd_kernelINS_13Kernel_traitsI13__nv_bfloat16S2_S2_S2_fjLj3072ELj1ELj1ELj4ELj16ENS_18Kernel_traits_baseILj3072ES2_S2_S2_S2_fjLj128EEEEELb0ELb1ELb0EEEvNS_9BwdParamsE --------------------------
	.section	.text._ZN10layer_norm31ln_parallel_residual_bwd_kernelINS_13Kernel_traitsI13__nv_bfloat16S2_S2_S2_fjLj3072ELj1ELj1ELj4ELj16ENS_18Kernel_traits_baseILj3072ES2_S2_S2_S2_fjLj128EEEEELb0ELb1ELb0EEEvNS_9BwdParamsE,"ax",@progbits
	.align	128
        .global         _ZN10layer_norm31ln_parallel_residual_bwd_kernelINS_13Kernel_traitsI13__nv_bfloat16S2_S2_S2_fjLj3072ELj1ELj1ELj4ELj16ENS_18Kernel_traits_baseILj3072ES2_S2_S2_S2_fjLj128EEEEELb0ELb1ELb0EEEvNS_9BwdParamsE
        .type           _ZN10layer_norm31ln_parallel_residual_bwd_kernelINS_13Kernel_traitsI13__nv_bfloat16S2_S2_S2_fjLj3072ELj1ELj1ELj4ELj16ENS_18Kernel_traits_baseILj3072ES2_S2_S2_S2_fjLj128EEEEELb0ELb1ELb0EEEvNS_9BwdParamsE,@function
        .size           _ZN10layer_norm31ln_parallel_residual_bwd_kernelINS_13Kernel_traitsI13__nv_bfloat16S2_S2_S2_fjLj3072ELj1ELj1ELj4ELj16ENS_18Kernel_traits_baseILj3072ES2_S2_S2_S2_fjLj128EEEEELb0ELb1ELb0EEEvNS_9BwdParamsE,(.L_x_3774 - _ZN10layer_norm31ln_parallel_residual_bwd_kernelINS_13Kernel_traitsI13__nv_bfloat16S2_S2_S2_fjLj3072ELj1ELj1ELj4ELj16ENS_18Kernel_traits_baseILj3072ES2_S2_S2_S2_fjLj128EEEEELb0ELb1ELb0EEEvNS_9BwdParamsE)
        .other          _ZN10layer_norm31ln_parallel_residual_bwd_kernelINS_13Kernel_traitsI13__nv_bfloat16S2_S2_S2_fjLj3072ELj1ELj1ELj4ELj16ENS_18Kernel_traits_baseILj3072ES2_S2_S2_S2_fjLj128EEEEELb0ELb1ELb0EEEvNS_9BwdParamsE,@"STO_CUDA_ENTRY STV_DEFAULT"
_ZN10layer_norm31ln_parallel_residual_bwd_kernelINS_13Kernel_traitsI13__nv_bfloat16S2_S2_S2_fjLj3072ELj1ELj1ELj4ELj16ENS_18Kernel_traits_baseILj3072ES2_S2_S2_S2_fjLj128EEEEELb0ELb1ELb0EEEvNS_9BwdParamsE:
.text._ZN10layer_norm31ln_parallel_residual_bwd_kernelINS_13Kernel_traitsI13__nv_bfloat16S2_S2_S2_fjLj3072ELj1ELj1ELj4ELj16ENS_18Kernel_traits_baseILj3072ES2_S2_S2_S2_fjLj128EEEEELb0ELb1ELb0EEEvNS_9BwdParamsE:
[----:B------:R-:W-:Y:S01]  /*0000*/  LDC R1, c[0x0][0x37c] ;  /* 0x0000df00ff017b82 */ /* 0x000fe20000000800 */
[----:B------:R-:W0:Y:S01]  /*0010*/  S2R R0, SR_TID.X ;  /* 0x0000000000007919 */ /* 0x000e220000002100 */
[----:B------:R-:W1:Y:S01]  /*0020*/  LDCU UR4, c[0x0][0x388] ;  /* 0x00007100ff0477ac */ /* 0x000e620008000800 */
[----:B------:R-:W2:Y:S01]  /*0030*/  LDCU.64 UR8, c[0x0][0x358] ;  /* 0x00006b00ff0877ac */ /* 0x000ea20008000a00 */
[----:B-1----:R-:W-:-:S04]  /*0040*/  MOV R88, UR4 ;  /* 0x0000000400587c02 */ /* 0x002fc80008000f00 */
[----:B------:R-:W1:Y:S01]  /*0050*/  S2UR UR10, SR_CTAID.X ;  /* 0x00000000000a79c3 */ /* 0x000e620000002500 */
[----:B------:R-:W1:Y:S01]  /*0060*/  LDCU UR4, c[0x0][0x384] ;  /* 0x00007080ff0477ac */ /* 0x000e620008000800 */
[----:B------:R-:W-:-:S04]  /*0070*/  SHF.R.S32.HI R3, RZ, 0x1f, R88 ;  /* 0x0000001fff037819 */ /* 0x000fc80000011458 */
[----:B------:R-:W-:Y:S02]  /*0080*/  LEA.HI R2, R3, R88, RZ, 0x3 ;  /* 0x0000005803027211 */ /* 0x000fe400078f18ff */
[----:B0-----:R-:W-:Y:S02]  /*0090*/  LOP3.LUT R5, R0, 0x7f, RZ, 0x3c, !PT ;  /* 0x0000007f00057812 */ /* 0x001fe400078e3cff */
[----:B------:R-:W-:Y:S02]  /*00a0*/  MOV R3, R0 ;  /* 0x0000000000037202 */ /* 0x000fe40000000f00 */
[----:B------:R-:W-:-:S04]  /*00b0*/  LEA.HI.SX32 R2, R2, R5, 0x1d ;  /* 0x0000000502027211 */ /* 0x000fc800078feaff */
[C---:B------:R-:W-:Y:S02]  /*00c0*/  ISETP.GE.U32.AND P0, PT, R2.reuse, 0x100, PT ;  /* 0x000001000200780c */ /* 0x040fe40003f06070 */
[C---:B------:R-:W-:Y:S02]  /*00d0*/  ISETP.GE.U32.AND P1, PT, R2.reuse, 0x80, PT ;  /* 0x000000800200780c */ /* 0x040fe40003f26070 */
[----:B------:R-:W-:-:S09]  /*00e0*/  ISETP.GE.U32.AND P2, PT, R2, 0x180, PT ;  /* 0x000001800200780c */ /* 0x000fd20003f46070 */
[----:B------:R-:W0:Y:S02]  /*00f0*/  @P0 LDC.64 R6, c[0x0][0x3d0] ;  /* 0x0000f400ff060b82 */ /* 0x000e240000000a00 */
[----:B------:R-:W-:-:S06]  /*0100*/  @P1 LOP3.LUT R3, R0, 0x80, RZ, 0xfc, !PT ;  /* 0x0000008000031812 */ /* 0x000fcc00078efcff */
[----:B------:R-:W3:Y:S08]  /*0110*/  @P1 LDC.64 R4, c[0x0][0x3d0] ;  /* 0x0000f400ff041b82 */ /* 0x000ef00000000a00 */
[----:B------:R-:W4:Y:S01]  /*0120*/  @P2 LDC.64 R8, c[0x0][0x3d0] ;  /* 0x0000f400ff082b82 */ /* 0x000f220000000a00 */
[C---:B0-----:R-:W-:Y:S01]  /*0130*/  @P0 IMAD.WIDE.U32 R6, R3.reuse, 0x10, R6 ;  /* 0x0000001003060825 */ /* 0x041fe200078e0006 */
[----:B------:R-:W-:-:S04]  /*0140*/  @P0 IADD3 R3, PT, PT, R3, 0x80, RZ ;  /* 0x0000008003030810 */ /* 0x000fc80007ffe0ff */
[----:B--2---:R0:W5:Y:S01]  /*0150*/  @P0 LDG.E.128 R116, desc[UR8][R6.64] ;  /* 0x0000000806740981 */ /* 0x004162000c1e1d00 */
[----:B---3--:R-:W-:-:S05]  /*0160*/  @P1 IMAD.WIDE.U32 R4, R0, 0x10, R4 ;  /* 0x0000001000041825 */ /* 0x008fca00078e0004 */
[----:B------:R0:W5:Y:S01]  /*0170*/  @P1 LDG.E.128 R64, desc[UR8][R4.64] ;  /* 0x0000000804401981 */ /* 0x000162000c1e1d00 */
[----:B----4-:R-:W-:-:S05]  /*0180*/  @P2 IMAD.WIDE.U32 R8, R3, 0x10, R8 ;  /* 0x0000001003082825 */ /* 0x010fca00078e0008 */
[----:B------:R0:W5:Y:S01]  /*0190*/  @P2 LDG.E.128 R60, desc[UR8][R8.64] ;  /* 0x00000008083c2981 */ /* 0x000162000c1e1d00 */
[----:B-1----:R-:W-:Y:S01]  /*01a0*/  UISETP.GE.AND UP0, UPT, UR10, UR4, UPT ;  /* 0x000000040a00728c */ /* 0x002fe2000bf06270 */
        /* <DEDUP_REMOVED lines=24> */
[----:B0-----:R-:W-:Y:S06]  /*0330*/  BRA.U UP0, `(.L_x_74) ;  /* 0x0000005900b07547 */ /* 0x001fec000b800000 */
[----:B------:R-:W0:Y:S01]  /*0340*/  LDCU.U8 UR11, c[0x0][0x410] ;  /* 0x00008200ff0b77ac */ /* 0x000e220008000000 */
[----:B------:R-:W-:Y:S02]  /*0350*/  PLOP3.LUT P3, PT, PT, PT, PT, 0x8, 0x80 ;  /* 0x000000000080781c */ /* 0x000fe40003f6e170 */
[----:B------:R-:W-:Y:S02]  /*0360*/  CS2R R56, SRZ ;  /* 0x0000000000387805 */ /* 0x000fe4000001ff00 */
[----:B------:R-:W-:Y:S02]  /*0370*/  SHF.R.U32.HI R89, RZ, 0x5, R0 ;  /* 0x00000005ff597819 */ /* 0x000fe40000011600 */
[----:B------:R-:W-:Y:S02]  /*0380*/  CS2R R58, SRZ ;  /* 0x00000000003a7805 */ /* 0x000fe4000001ff00 */
[----:B------:R-:W-:Y:S02]  /*0390*/  MOV R91, UR10 ;  /* 0x0000000a005b7c02 */ /* 0x000fe40008000f00 */
[----:B------:R-:W-:-:S02]  /*03a0*/  CS2R R52, SRZ ;  /* 0x0000000000347805 */ /* 0x000fc4000001ff00 */
        /* <DEDUP_REMOVED lines=18> */
[----:B------:R-:W-:-:S02]  /*04d0*/  PLOP3.LUT P0, PT, PT, PT, UP0, 0x80, 0x8 ;  /* 0x000000000008781c */ /* 0x000fc40003f0f008 */
[----:B------:R-:W-:Y:S02]  /*04e0*/  CS2R R38, SRZ ;  /* 0x0000000000267805 */ /* 0x000fe4000001ff00 */
[----:B------:R-:W-:Y:S02]  /*04f0*/  PRMT R169, R62, 0x7632, R169 ;  /* 0x000076323ea97816 */ /* 0x000fe400000000a9 */
[----:B------:R-:W-:Y:S02]  /*0500*/  CS2R R32, SRZ ;  /* 0x0000000000207805 */ /* 0x000fe4000001ff00 */
[----:B------:R-:W-:Y:S02]  /*0510*/  PRMT R170, R61, 0x7632, R170 ;  /* 0x000076323daa7816 */ /* 0x000fe400000000aa */
[----:B------:R-:W-:Y:S02]  /*0520*/  CS2R R34, SRZ ;  /* 0x0000000000227805 */ /* 0x000fe4000001ff00 */
[----:B------:R-:W-:-:S02]  /*0530*/  PRMT R171, R60, 0x7632, R171 ;  /* 0x000076323cab7816 */ /* 0x000fc400000000ab */
        /* <DEDUP_REMOVED lines=8> */
[----:B------:R-:W-:Y:S02]  /*05c0*/  P2R R172, PR, RZ, 0x1 ;  /* 0x00000001ffac7803 */ /* 0x000fe40000000000 */
[----:B------:R-:W-:Y:S02]  /*05d0*/  CS2R R12, SRZ ;  /* 0x00000000000c7805 */ /* 0x000fe4000001ff00 */
[----:B------:R-:W-:Y:S01]  /*05e0*/  CS2R R14, SRZ ;  /* 0x00000000000e7805 */ /* 0x000fe2000001ff00 */
[----:B------:R-:W0:Y:S01]  /*05f0*/  LDCU UR14, c[0x0][0x400] ;  /* 0x00008000ff0e77ac */ /* 0x000e220008000800 */
[----:B------:R-:W1:Y:S01]  /*0600*/  LDCU.64 UR6, c[0x0][0x470] ;  /* 0x00008e00ff0677ac */ /* 0x000e620008000a00 */
[----:B------:R-:W2:Y:S01]  /*0610*/  LDCU.64 UR12, c[0x0][0x438] ;  /* 0x00008700ff0c77ac */ /* 0x000ea20008000a00 */
[----:B------:R-:W3:Y:S03]  /*0620*/  LDCU.64 UR4, c[0x0][0x478] ;  /* 0x00008f00ff0477ac */ /* 0x000ee60008000a00 */
.L_x_111:
[----:B0--34-:R-:W4:Y:S01]  /*0630*/  LDC.64 R80, c[0x0][0x3c0] ;  /* 0x0000f000ff507b82 */ /* 0x019f220000000a00 */
[----:B------:R-:W-:-:S07]  /*0640*/  ISETP.NE.AND P4, PT, R172, RZ, PT ;  /* 0x000000ffac00720c */ /* 0x000fce0003f85270 */
[----:B------:R-:W0:Y:S08]  /*0650*/  LDC.64 R82, c[0x0][0x3c8] ;  /* 0x0000f200ff527b82 */ /* 0x000e300000000a00 */
[----:B------:R-:W1:Y:S01]  /*0660*/  LDC R88, c[0x0][0x388] ;  /* 0x0000e200ff587b82 */ /* 0x000e620000000800 */
[----:B----4-:R-:W-:-:S06]  /*0670*/  IMAD.WIDE R80, R91, 0x4, R80 ;  /* 0x000000045b507825 */ /* 0x010fcc00078e0250 */
[----:B------:R-:W4:Y:S01]  /*0680*/  LDG.E R80, desc[UR8][R80.64] ;  /* 0x0000000850507981 */ /* 0x000f22000c1e1900 */
[----:B0-----:R-:W-:-:S05]  /*0690*/  IMAD.WIDE R82, R91, 0x4, R82 ;  /* 0x000000045b527825 */ /* 0x001fca00078e0252 */
[----:B-----5:R0:W5:Y:S01]  /*06a0*/  LDG.E R90, desc[UR8][R82.64] ;  /* 0x00000008525a7981 */ /* 0x020162000c1e1900 */
[----:B------:R-:W-:Y:S01]  /*06b0*/  BSSY.RECONVERGENT B0, `(.L_x_75) ;  /* 0x0000070000007945 */ /* 0x000fe20003800200 */
[----:B------:R-:W-:Y:S02]  /*06c0*/  HFMA2 R145, -RZ, RZ, 0, 0 ;  /* 0x00000000ff917431 */ /* 0x000fe400000001ff */
[----:B-1----:R-:W-:Y:S01]  /*06d0*/  IMAD R84, R91, R88, RZ ;  /* 0x000000585b547224 */ /* 0x002fe200078e02ff */
[C---:B------:R-:W-:Y:S02]  /*06e0*/  ISETP.GE.U32.AND P0, PT, R2.reuse, 0x100, PT ;  /* 0x000001000200780c */ /* 0x040fe40003f06070 */
[----:B------:R-:W-:Y:S02]  /*06f0*/  ISETP.GE.U32.AND P2, PT, R2, 0x180, PT ;  /* 0x000001800200780c */ /* 0x000fe40003f46070 */
[----:B------:R-:W-:Y:S02]  /*0700*/  SHF.R.S32.HI R85, RZ, 0x1f, R84 ;  /* 0x0000001fff557819 */ /* 0x000fe40000011454 */
[----:B------:R-:W-:-:S02]  /*0710*/  MOV R146, RZ ;  /* 0x000000ff00927202 */ /* 0x000fc40000000f00 */
[----:B------:R-:W-:-:S04]  /*0720*/  LEA.HI R85, R85, R84, RZ, 0x3 ;  /* 0x0000005455557211 */ /* 0x000fc800078f18ff */
[----:B------:R-:W-:-:S04]  /*0730*/  LEA.HI.SX32 R93, R85, R0, 0x1d ;  /* 0x00000000555d7211 */ /* 0x000fc800078feaff */
[----:B------:R-:W-:Y:S02]  /*0740*/  MOV R147, R93 ;  /* 0x0000005d00937202 */ /* 0x000fe40000000f00 */
[----:B----4-:R-:W-:Y:S01]  /*0750*/  FSEL R143, R80, RZ, !P4 ;  /* 0x000000ff508f7208 */ /* 0x010fe20006000000 */
[----:B0-----:R-:W-:Y:S06]  /*0760*/  @!P1 BRA `(.L_x_76) ;  /* 0x0000000400909947 */ /* 0x001fec0003800000 */
[----:B------:R-:W0:Y:S08]  /*0770*/  LDC.64 R80, c[0x0][0x3a8] ;  /* 0x0000ea00ff507b82 */ /* 0x000e300000000a00 */
[----:B------:R-:W1:Y:S01]  /*0780*/  LDC.64 R84, c[0x0][0x428] ;  /* 0x00010a00ff547b82 */ /* 0x000e620000000a00 */
[----:B0-----:R-:W-:-:S06]  /*0790*/  IMAD.WIDE.U32 R80, R93, 0x10, R80 ;  /* 0x000000105d507825 */ /* 0x001fcc00078e0050 */
[----:B------:R-:W4:Y:S01]  /*07a0*/  LDG.E.128 R80, desc[UR8][R80.64] ;  /* 0x0000000850507981 */ /* 0x000f22000c1e1d00 */
[----:B-1----:R-:W-:-:S06]  /*07b0*/  IMAD.WIDE.U32 R84, R93, 0x10, R84 ;  /* 0x000000105d547825 */ /* 0x002fcc00078e0054 */
[----:B------:R-:W3:Y:S01]  /*07c0*/  LDG.E.128 R84, desc[UR8][R84.64] ;  /* 0x0000000854547981 */ /* 0x000ee2000c1e1d00 */
[----:B--2---:R-:W-:-:S04]  /*07d0*/  ISETP.NE.U32.AND P1, PT, RZ, UR12, PT ;  /* 0x0000000cff007c0c */ /* 0x004fc8000bf25070 */
[----:B------:R-:W-:-:S13]  /*07e0*/  ISETP.NE.AND.EX P1, PT, RZ, UR13, PT, P1 ;  /* 0x0000000dff007c0c */ /* 0x000fda000bf25310 */
[----:B------:R-:W0:Y:S01]  /*07f0*/  @P1 LDC.64 R94, c[0x0][0x438] ;  /* 0x00010e00ff5e1b82 */ /* 0x000e220000000a00 */
[----:B------:R-:W-:Y:S02]  /*0800*/  SHF.L.U32 R101, R163, 0x10, RZ ;  /* 0x00000010a3657819 */ /* 0x000fe400000006ff */
[----:B------:R-:W-:Y:S01]  /*0810*/  SHF.L.U32 R103, R162, 0x10, RZ ;  /* 0x00000010a2677819 */ /* 0x000fe200000006ff */
[----:B0-----:R-:W-:-:S05]  /*0820*/  @P1 IMAD.WIDE.U32 R94, R93, 0x10, R94 ;  /* 0x000000105d5e1825 */ /* 0x001fca00078e005e */
[----:B------:R0:W5:Y:S01]  /*0830*/  @P1 LDG.E.128 R8, desc[UR8][R94.64] ;  /* 0x000000085e081981 */ /* 0x000162000c1e1d00 */
[----:B------:R-:W-:Y:S02]  /*0840*/  IADD3 R147, PT, PT, R93, 0x80, RZ ;  /* 0x000000805d937810 */ /* 0x000fe40007ffe0ff */
[----:B0-----:R-:W-:Y:S02]  /*0850*/  SHF.L.U32 R94, R65, 0x10, RZ ;  /* 0x00000010415e7819 */ /* 0x001fe400000006ff */
[----:B----4-:R-:W-:Y:S02]  /*0860*/  SHF.L.U32 R92, R80, 0x10, RZ ;  /* 0x00000010505c7819 */ /* 0x010fe400000006ff */
[C---:B------:R-:W-:Y:S02]  /*0870*/  PRMT R104, R82.reuse, 0x7632, R104 ;  /* 0x0000763252687816 */ /* 0x040fe40000000068 */
[----:B------:R-:W-:Y:S01]  /*0880*/  SHF.L.U32 R82, R82, 0x10, RZ ;  /* 0x0000001052527819 */ /* 0x000fe200000006ff */
[----:B------:R-:W-:Y:S01]  /*0890*/  FADD.FTZ R3, -R143, R92 ;  /* 0x0000005c8f037221 */ /* 0x000fe20000010100 */
[----:B------:R-:W-:-:S02]  /*08a0*/  PRMT R98, R80, 0x7632, R98 ;  /* 0x0000763250627816 */ /* 0x000fc40000000062 */
[----:B------:R-:W-:Y:S01]  /*08b0*/  PRMT R106, R83, 0x7632, R106 ;  /* 0x00007632536a7816 */ /* 0x000fe2000000006a */
[----:B------:R-:W-:Y:S01]  /*08c0*/  FADD.FTZ R97, -R143, R82 ;  /* 0x000000528f617221 */ /* 0x000fe20000010100 */
[----:B------:R-:W-:Y:S01]  /*08d0*/  SHF.L.U32 R102, R83, 0x10, RZ ;  /* 0x0000001053667819 */ /* 0x000fe200000006ff */
[----:B-----5:R-:W-:Y:S01]  /*08e0*/  FMUL.FTZ R3, R90, R3 ;  /* 0x000000035a037220 */ /* 0x020fe20000410000 */
[----:B------:R-:W-:Y:S01]  /*08f0*/  SHF.L.U32 R80, R64, 0x10, RZ ;  /* 0x0000001040507819 */ /* 0x000fe200000006ff */
[----:B------:R-:W-:Y:S01]  /*0900*/  FMUL.FTZ R97, R90, R97 ;  /* 0x000000615a617220 */ /* 0x000fe20000410000 */
[----:B---3--:R-:W-:Y:S02]  /*0910*/  SHF.L.U32 R83, R84, 0x10, RZ ;  /* 0x0000001054537819 */ /* 0x008fe400000006ff */
[----:B------:R-:W-:Y:S02]  /*0920*/  SHF.L.U32 R96, R81, 0x10, RZ ;  /* 0x0000001051607819 */ /* 0x000fe400000006ff */
[----:B------:R-:W-:Y:S01]  /*0930*/  PRMT R105, R86, 0x7632, R105 ;  /* 0x0000763256697816 */ /* 0x000fe20000000069 */
[-C--:B------:R-:W-:Y:S01]  /*0940*/  FMUL.FTZ R92, R80, R83.reuse ;  /* 0x00000053505c7220 */ /* 0x080fe20000410000 */
[----:B------:R-:W-:Y:S01]  /*0950*/  SHF.L.U32 R99, R86, 0x10, RZ ;  /* 0x0000001056637819 */ /* 0x000fe200000006ff */
[----:B------:R-:W-:Y:S01]  /*0960*/  FADD.FTZ R95, -R143, R96 ;  /* 0x000000608f5f7221 */ /* 0x000fe20000010100 */
[C---:B------:R-:W-:Y:S01]  /*0970*/  PRMT R86, R87.reuse, 0x7632, R86 ;  /* 0x0000763257567816 */ /* 0x040fe20000000056 */
[----:B------:R-:W-:Y:S01]  /*0980*/  FADD.FTZ R32, R32, R83 ;  /* 0x0000005320207221 */ /* 0x000fe20000010000 */
[----:B------:R-:W-:Y:S01]  /*0990*/  SHF.L.U32 R87, R87, 0x10, RZ ;  /* 0x0000001057577819 */ /* 0x000fe200000006ff */
[----:B------:R-:W-:Y:S01]  /*09a0*/  FFMA.FTZ R56, R3, R83, R56 ;  /* 0x0000005303387223 */ /* 0x000fe20000010038 */
[----:B------:R-:W-:Y:S01]  /*09b0*/  SHF.L.U32 R82, R67, 0x10, RZ ;  /* 0x0000001043527819 */ /* 0x000fe200000006ff */
[----:B------:R-:W-:Y:S01]  /*09c0*/  FADD.FTZ R83, -R143, R102 ;  /* 0x000000668f537221 */ /* 0x000fe20000010100 */
[----:B------:R-:W-:Y:S01]  /*09d0*/  PRMT R100, R81, 0x7632, R100 ;  /* 0x0000763251647816 */ /* 0x000fe20000000064 */
[----:B------:R-:W-:Y:S01]  /*09e0*/  FADD.FTZ R28, R28, R99 ;  /* 0x000000631c1c7221 */ /* 0x000fe20000010000 */
[----:B------:R-:W-:Y:S01]  /*09f0*/  PRMT R81, R84, 0x7632, R81 ;  /* 0x0000763254517816 */ /* 0x000fe20000000051 */
[----:B------:R-:W-:Y:S01]  /*0a00*/  FFMA.FTZ R52, R97, R99, R52 ;  /* 0x0000006361347223 */ /* 0x000fe20000010034 */
[----:B------:R-:W-:Y:S01]  /*0a10*/  SHF.L.U32 R80, R98, 0x10, RZ ;  /* 0x0000001062507819 */ /* 0x000fe200000006ff */
[----:B------:R-:W-:Y:S01]  /*0a20*/  FMUL.FTZ R98, R82, R87 ;  /* 0x0000005752627220 */ /* 0x000fe20000410000 */
[----:B------:R-:W-:Y:S01]  /*0a30*/  SHF.L.U32 R96, R66, 0x10, RZ ;  /* 0x0000001042607819 */ /* 0x000fe200000006ff */
[----:B------:R-:W-:Y:S01]  /*0a40*/  FMUL.FTZ R95, R90, R95 ;  /* 0x0000005f5a5f7220 */ /* 0x000fe20000410000 */
[----:B------:R-:W-:Y:S01]  /*0a50*/  SHF.L.U32 R100, R100, 0x10, RZ ;  /* 0x0000001064647819 */ /* 0x000fe200000006ff */
[----:B------:R-:W-:Y:S01]  /*0a60*/  FADD.FTZ R30, R30, R87 ;  /* 0x000000571e1e7221 */ /* 0x000fe20000010000 */
[----:B------:R-:W-:Y:S01]  /*0a70*/  SHF.L.U32 R82, R81, 0x10, RZ ;  /* 0x0000001051527819 */ /* 0x000fe200000006ff */
[----:B------:R-:W-:Y:S01]  /*0a80*/  FADD.FTZ R81, -R143, R80 ;  /* 0x000000508f517221 */ /* 0x000fe20000010100 */
[----:B------:R-:W-:Y:S01]  /*0a90*/  FMUL.FTZ R96, R96, R99 ;  /* 0x0000006360607220 */ /* 0x000fe20000410000 */
[C---:B------:R-:W-:Y:S01]  /*0aa0*/  FMUL.FTZ R99, R90.reuse, R83 ;  /* 0x000000535a637220 */ /* 0x040fe20000410000 */
[----:B------:R-:W-:Y:S01]  /*0ab0*/  PRMT R84, R85, 0x7632, R84 ;  /* 0x0000763255547816 */ /* 0x000fe20000000054 */
[----:B------:R-:W-:Y:S01]  /*0ac0*/  FADD.FTZ R83, -R143, R100 ;  /* 0x000000648f537221 */ /* 0x000fe20000010100 */
[----:B------:R-:W-:Y:S01]  /*0ad0*/  SHF.L.U32 R85, R85, 0x10, RZ ;  /* 0x0000001055557819 */ /* 0x000fe200000006ff */
[C---:B------:R-:W-:Y:S01]  /*0ae0*/  FMUL.FTZ R100, R90.reuse, R81 ;  /* 0x000000515a647220 */ /* 0x040fe20000410000 */
[----:B------:R-:W-:Y:S01]  /*0af0*/  FMUL.FTZ R101, R101, R82 ;  /* 0x0000005265657220 */ /* 0x000fe20000410000 */
[----:B------:R-:W-:Y:S01]  /*0b00*/  FADD.FTZ R80, RZ, R92 ;  /* 0x0000005cff507221 */ /* 0x000fe20000010000 */
[----:B------:R-:W-:Y:S01]  /*0b10*/  FFMA.FTZ R81, R3, R92, RZ ;  /* 0x0000005c03517223 */ /* 0x000fe200000100ff */
[----:B------:R-:W-:Y:S01]  /*0b20*/  FMUL.FTZ R102, R90, R83 ;  /* 0x000000535a667220 */ /* 0x000fe20000410000 */
[----:B------:R-:W-:Y:S01]  /*0b30*/  SHF.L.U32 R84, R84, 0x10, RZ ;  /* 0x0000001054547819 */ /* 0x000fe200000006ff */
[----:B------:R-:W-:Y:S01]  /*0b40*/  FADD.FTZ R83, R80, R101 ;  /* 0x0000006550537221 */ /* 0x000fe20000010000 */
[----:B------:R-:W-:Y:S01]  /*0b50*/  FMUL.FTZ R94, R94, R85 ;  /* 0x000000555e5e7220 */ /* 0x000fe20000410000 */
[C---:B------:R-:W-:Y:S01]  /*0b60*/  FFMA.FTZ R80, R100.reuse, R101, R81 ;  /* 0x0000006564507223 */ /* 0x040fe20000010051 */
[----:B------:R-:W-:Y:S01]  /*0b70*/  FADD.FTZ R33, R33, R82 ;  /* 0x0000005221217221 */ /* 0x000fe20000010000 */
[----:B------:R-:W-:Y:S01]  /*0b80*/  FFMA.FTZ R57, R100, R82, R57 ;  /* 0x0000005264397223 */ /* 0x000fe20000010039 */
[----:B------:R-:W-:Y:S01]  /*0b90*/  SHF.L.U32 R104, R104, 0x10, RZ ;  /* 0x0000001068687819 */ /* 0x000fe200000006ff */
[----:B------:R-:W-:Y:S01]  /*0ba0*/  FMUL.FTZ R103, R103, R84 ;  /* 0x0000005467677220 */ /* 0x000fe20000410000 */
[----:B------:R-:W-:Y:S01]  /*0bb0*/  FADD.FTZ R82, R83, R94 ;  /* 0x0000005e53527221 */ /* 0x000fe20000010000 */
[----:B------:R-:W-:Y:S01]  /*0bc0*/  FFMA.FTZ R81, R95, R94, R80 ;  /* 0x0000005e5f517223 */ /* 0x000fe20000010050 */
[----:B------:R-:W-:Y:S01]  /*0bd0*/  FADD.FTZ R35, R35, R84 ;  /* 0x0000005423237221 */ /* 0x000fe20000010000 */
[----:B------:R-:W-:Y:S01]  /*0be0*/  FFMA.FTZ R59, R102, R84, R59 ;  /* 0x00000054663b7223 */ /* 0x000fe2000001003b */
[----:B------:R-:W-:Y:S01]  /*0bf0*/  FADD.FTZ R34, R34, R85 ;  /* 0x0000005522227221 */ /* 0x000fe20000010000 */
[----:B------:R-:W-:Y:S01]  /*0c00*/  FFMA.FTZ R58, R95, R85, R58 ;  /* 0x000000555f3a7223 */ /* 0x000fe2000001003a */
[----:B------:R-:W-:Y:S01]  /*0c10*/  SHF.L.U32 R84, R161, 0x10, RZ ;  /* 0x00000010a1547819 */ /* 0x000fe200000006ff */
[----:B------:R-:W-:Y:S01]  /*0c20*/  FADD.FTZ R85, -R143, R104 ;  /* 0x000000688f557221 */ /* 0x000fe20000010100 */
[----:B------:R-:W-:Y:S01]  /*0c30*/  SHF.L.U32 R105, R105, 0x10, RZ ;  /* 0x0000001069697819 */ /* 0x000fe200000006ff */
[----:B------:R-:W-:Y:S01]  /*0c40*/  FADD.FTZ R83, R82, R103 ;  /* 0x0000006752537221 */ /* 0x000fe20000010000 */
[----:B------:R-:W-:Y:S01]  /*0c50*/  FFMA.FTZ R80, R102, R103, R81 ;  /* 0x0000006766507223 */ /* 0x000fe20000010051 */
[----:B------:R-:W-:Y:S01]  /*0c60*/  SHF.L.U32 R108, R106, 0x10, RZ ;  /* 0x000000106a6c7819 */ /* 0x000fe200000006ff */
[----:B------:R-:W-:Y:S01]  /*0c70*/  FMUL.FTZ R106, R90, R85 ;  /* 0x000000555a6a7220 */ /* 0x000fe20000410000 */
[----:B------:R-:W-:Y:S01]  /*0c80*/  FMUL.FTZ R104, R84, R105 ;  /* 0x0000006954687220 */ /* 0x000fe20000410000 */
[----:B------:R-:W-:Y:S01]  /*0c90*/  FADD.FTZ R83, R83, R96 ;  /* 0x0000006053537221 */ /* 0x000fe20000010000 */
[----:B------:R-:W-:Y:S01]  /*0ca0*/  FFMA.FTZ R81, R97, R96, R80 ;  /* 0x0000006061517223 */ /* 0x000fe20000010050 */
[----:B------:R-:W-:Y:S01]  /*0cb0*/  FFMA.FTZ R54, R99, R87, R54 ;  /* 0x0000005763367223 */ /* 0x000fe20000010036 */
[----:B------:R-:W-:Y:S01]  /*0cc0*/  SHF.L.U32 R87, R160, 0x10, RZ ;  /* 0x00000010a0577819 */ /* 0x000fe200000006ff */
[----:B------:R-:W-:Y:S01]  /*0cd0*/  FADD.FTZ R85, -R143, R108 ;  /* 0x0000006c8f557221 */ /* 0x000fe20000010100 */
[----:B------:R-:W-:Y:S01]  /*0ce0*/  SHF.L.U32 R86, R86, 0x10, RZ ;  /* 0x0000001056567819 */ /* 0x000fe200000006ff */
[----:B------:R-:W-:Y:S01]  /*0cf0*/  FADD.FTZ R83, R83, R104 ;  /* 0x0000006853537221 */ /* 0x000fe20000010000 */
[C---:B------:R-:W-:Y:S01]  /*0d00*/  FFMA.FTZ R80, R106.reuse, R104, R81 ;  /* 0x000000686a507223 */ /* 0x040fe20000010051 */
[----:B------:R-:W-:Y:S01]  /*0d10*/  FADD.FTZ R29, R29, R105 ;  /* 0x000000691d1d7221 */ /* 0x000fe20000010000 */
[----:B------:R-:W-:Y:S01]  /*0d20*/  FFMA.FTZ R53, R106, R105, R53 ;  /* 0x000000696a357223 */ /* 0x000fe20000010035 */
[----:B------:R-:W-:Y:S01]  /*0d30*/  FMUL.FTZ R105, R87, R86 ;  /* 0x0000005657697220 */ /* 0x000fe20000410000 */
[----:B------:R-:W-:Y:S01]  /*0d40*/  FMUL.FTZ R108, R90, R85 ;  /* 0x000000555a6c7220 */ /* 0x000fe20000410000 */
[----:B------:R-:W-:Y:S01]  /*0d50*/  FADD.FTZ R82, R83, R98 ;  /* 0x0000006253527221 */ /* 0x000fe20000010000 */
[----:B------:R-:W-:Y:S01]  /*0d60*/  FFMA.FTZ R80, R99, R98, R80 ;  /* 0x0000006263507223 */ /* 0x000fe20000010050 */
[----:B------:R-:W-:Y:S01]  /*0d70*/  FADD.FTZ R31, R31, R86 ;  /* 0x000000561f1f7221 */ /* 0x000fe20000010000 */
[----:B------:R-:W-:Y:S01]  /*0d80*/  FFMA.FTZ R55, R108, R86, R55 ;  /* 0x000000566c377223 */ /* 0x000fe20000010037 */
[----:B------:R-:W-:Y:S01]  /*0d90*/  FADD.FTZ R145, R82, R105 ;  /* 0x0000006952917221 */ /* 0x000fe20000010000 */
[----:B------:R-:W-:-:S07]  /*0da0*/  FFMA.FTZ R146, R108, R105, R80 ;  /* 0x000000696c927223 */ /* 0x000fce0000010050 */
.L_x_76:
[----:B--23--:R-:W-:Y:S05]  /*0db0*/  BSYNC.RECONVERGENT B0 ;  /* 0x0000000000007941 */ /* 0x00cfea0003800200 */
.L_x_75:
[----:B------:R-:W-:Y:S04]  /*0dc0*/  BSSY.RECONVERGENT B0, `(.L_x_77) ;  /* 0x0000066000007945 */ /* 0x000fe80003800200 */
[----:B------:R-:W-:Y:S05]  /*0dd0*/  @!P0 BRA `(.L_x_78) ;  /* 0x0000000400908947 */ /* 0x000fea0003800000 */
[----:B------:R-:W0:Y:S08]  /*0de0*/  LDC.64 R80, c[0x0][0x3a8] ;  /* 0x0000ea00ff507b82 */ /* 0x000e300000000a00 */
[----:B------:R-:W1:Y:S01]  /*0df0*/  LDC.64 R84, c[0x0][0x428] ;  /* 0x00010a00ff547b82 */ /* 0x000e620000000a00 */
[----:B0-----:R-:W-:-:S06]  /*0e00*/  IMAD.WIDE.U32 R80, R147, 0x10, R80 ;  /* 0x0000001093507825 */ /* 0x001fcc00078e0050 */
[----:B------:R-:W2:Y:S01]  /*0e10*/  LDG.E.128 R80, desc[UR8][R80.64] ;  /* 0x0000000850507981 */ /* 0x000ea2000c1e1d00 */
[----:B-1----:R-:W-:-:S06]  /*0e20*/  IMAD.WIDE.U32 R84, R147, 0x10, R84 ;  /* 0x0000001093547825 */ /* 0x002fcc00078e0054 */
[----:B------:R-:W3:Y:S01]  /*0e30*/  LDG.E.128 R84, desc[UR8][R84.64] ;  /* 0x0000000854547981 */ /* 0x000ee2000c1e1d00 */
[----:B------:R-:W-:-:S04]  /*0e40*/  ISETP.NE.U32.AND P1, PT, RZ, UR12, PT ;  /* 0x0000000cff007c0c */ /* 0x000fc8000bf25070 */
[----:B------:R-:W-:-:S13]  /*0e50*/  ISETP.NE.AND.EX P1, PT, RZ, UR13, PT, P1 ;  /* 0x0000000dff007c0c */ /* 0x000fda000bf25310 */
[----:B------:R-:W0:Y:S02]  /*0e60*/  @P1 LDC.64 R110, c[0x0][0x438] ;  /* 0x00010e00ff6e1b82 */ /* 0x000e240000000a00 */
[----:B0-----:R-:W-:-:S05]  /*0e70*/  @P1 IMAD.WIDE.U32 R110, R147, 0x10, R110 ;  /* 0x00000010936e1825 */ /* 0x001fca00078e006e */
[----:B------:R0:W5:Y:S01]  /*0e80*/  @P1 LDG.E.128 R4, desc[UR8][R110.64] ;  /* 0x000000086e041981 */ /* 0x000162000c1e1d00 */
[----:B------:R-:W-:Y:S02]  /*0e90*/  IADD3 R147, PT, PT, R147, 0x80, RZ ;  /* 0x0000008093937810 */ /* 0x000fe40007ffe0ff */
[----:B--2---:R-:W-:Y:S02]  /*0ea0*/  SHF.L.U32 R112, R80, 0x10, RZ ;  /* 0x0000001050707819 */ /* 0x004fe400000006ff */
[C---:B------:R-:W-:Y:S02]  /*0eb0*/  PRMT R123, R82.reuse, 0x7632, R123 ;  /* 0x00007632527b7816 */ /* 0x040fe4000000007b */
[----:B------:R-:W-:Y:S01]  /*0ec0*/  SHF.L.U32 R82, R82, 0x10, RZ ;  /* 0x0000001052527819 */ /* 0x000fe200000006ff */
[----:B------:R-:W-:Y:S01]  /*0ed0*/  FADD.FTZ R107, -R143, R112 ;  /* 0x000000708f6b7221 */ /* 0x000fe20000010100 */
[----:B------:R-:W-:Y:S02]  /*0ee0*/  PRMT R115, R80, 0x7632, R115 ;  /* 0x0000763250737816 */ /* 0x000fe40000000073 */
[C---:B------:R-:W-:Y:S01]  /*0ef0*/  PRMT R126, R83.reuse, 0x7632, R126 ;  /* 0x00007632537e7816 */ /* 0x040fe2000000007e */
[----:B-----5:R-:W-:Y:S01]  /*0f00*/  FMUL.FTZ R107, R90, R107 ;  /* 0x0000006b5a6b7220 */ /* 0x020fe20000410000 */
[----:B------:R-:W-:Y:S01]  /*0f10*/  SHF.L.U32 R120, R83, 0x10, RZ ;  /* 0x0000001053787819 */ /* 0x000fe200000006ff */
[----:B0-----:R-:W-:Y:S01]  /*0f20*/  FADD.FTZ R111, -R143, R82 ;  /* 0x000000528f6f7221 */ /* 0x001fe20000010100 */
[----:B------:R-:W-:-:S02]  /*0f30*/  SHF.L.U32 R80, R116, 0x10, RZ ;  /* 0x0000001074507819 */ /* 0x000fc400000006ff */
[----:B---3--:R-:W-:Y:S01]  /*0f40*/  SHF.L.U32 R83, R84, 0x10, RZ ;  /* 0x0000001054537819 */ /* 0x008fe200000006ff */
[----:B------:R-:W-:Y:S01]  /*0f50*/  FMUL.FTZ R111, R90, R111 ;  /* 0x0000006f5a6f7220 */ /* 0x000fe20000410000 */
[----:B------:R-:W-:Y:S02]  /*0f60*/  SHF.L.U32 R114, R81, 0x10, RZ ;  /* 0x0000001051727819 */ /* 0x000fe400000006ff */
[C---:B------:R-:W-:Y:S01]  /*0f70*/  PRMT R128, R87.reuse, 0x7632, R128 ;  /* 0x0000763257807816 */ /* 0x040fe20000000080 */
[-C--:B------:R-:W-:Y:S01]  /*0f80*/  FMUL.FTZ R110, R80, R83.reuse ;  /* 0x00000053506e7220 */ /* 0x080fe20000410000 */
[----:B------:R-:W-:Y:S01]  /*0f90*/  SHF.L.U32 R87, R87, 0x10, RZ ;  /* 0x0000001057577819 */ /* 0x000fe200000006ff */
[----:B------:R-:W-:Y:S01]  /*0fa0*/  FADD.FTZ R24, R24, R83 ;  /* 0x0000005318187221 */ /* 0x000fe20000010000 */
[----:B------:R-:W-:Y:S01]  /*0fb0*/  SHF.L.U32 R82, R119, 0x10, RZ ;  /* 0x0000001077527819 */ /* 0x000fe200000006ff */
[----:B------:R-:W-:Y:S01]  /*0fc0*/  FFMA.FTZ R48, R107, R83, R48 ;  /* 0x000000536b307223 */ /* 0x000fe20000010030 */
[----:B------:R-:W-:Y:S01]  /*0fd0*/  PRMT R121, R81, 0x7632, R121 ;  /* 0x0000763251797816 */ /* 0x000fe20000000079 */
[C---:B------:R-:W-:Y:S01]  /*0fe0*/  FADD.FTZ R109, -R143.reuse, R114 ;  /* 0x000000728f6d7221 */ /* 0x040fe20000010100 */
[----:B------:R-:W-:Y:S01]  /*0ff0*/  PRMT R81, R84, 0x7632, R81 ;  /* 0x0000763254517816 */ /* 0x000fe20000000051 */
[----:B------:R-:W-:Y:S01]  /*1000*/  FADD.FTZ R83, -R143, R120 ;  /* 0x000000788f537221 */ /* 0x000fe20000010100 */
[----:B------:R-:W-:Y:S01]  /*1010*/  SHF.L.U32 R80, R115, 0x10, RZ ;  /* 0x0000001073507819 */ /* 0x000fe200000006ff */
[----:B------:R-:W-:Y:S01]  /*1020*/  FMUL.FTZ R120, R82, R87 ;  /* 0x0000005752787220 */ /* 0x000fe20000410000 */
[----:B------:R-:W-:Y:S01]  /*1030*/  SHF.L.U32 R113, R86, 0x10, RZ ;  /* 0x0000001056717819 */ /* 0x000fe200000006ff */
[----:B------:R-:W-:Y:S01]  /*1040*/  FMUL.FTZ R109, R90, R109 ;  /* 0x0000006d5a6d7220 */ /* 0x000fe20000410000 */
[----:B------:R-:W-:Y:S01]  /*1050*/  SHF.L.U32 R114, R118, 0x10, RZ ;  /* 0x0000001076727819 */ /* 0x000fe200000006ff */
[----:B------:R-:W-:Y:S01]  /*1060*/  FADD.FTZ R22, R22, R87 ;  /* 0x0000005716167221 */ /* 0x000fe20000010000 */
[----:B------:R-:W-:Y:S01]  /*1070*/  PRMT R125, R86, 0x7632, R125 ;  /* 0x00007632567d7816 */ /* 0x000fe2000000007d */
[----:B------:R-:W-:Y:S01]  /*1080*/  FADD.FTZ R20, R20, R113 ;  /* 0x0000007114147221 */ /* 0x000fe20000010000 */
[----:B------:R-:W-:Y:S01]  /*1090*/  SHF.L.U32 R82, R81, 0x10, RZ ;  /* 0x0000001051527819 */ /* 0x000fe200000006ff */
[----:B------:R-:W-:Y:S01]  /*10a0*/  FADD.FTZ R81, -R143, R80 ;  /* 0x000000508f517221 */ /* 0x000fe20000010100 */
[----:B------:R-:W-:Y:S01]  /*10b0*/  SHF.L.U32 R86, R121, 0x10, RZ ;  /* 0x0000001079567819 */ /* 0x000fe200000006ff */
[-C--:B------:R-:W-:Y:S01]  /*10c0*/  FMUL.FTZ R114, R114, R113.reuse ;  /* 0x0000007172727220 */ /* 0x080fe20000410000 */
[----:B------:R-:W-:Y:S01]  /*10d0*/  SHF.L.U32 R115, R167, 0x10, RZ ;  /* 0x00000010a7737819 */ /* 0x000fe200000006ff */
[----:B------:R-:W-:Y:S01]  /*10e0*/  FFMA.FTZ R44, R111, R113, R44 ;  /* 0x000000716f2c7223 */ /* 0x000fe2000001002c */
[C---:B------:R-:W-:Y:S01]  /*10f0*/  FMUL.FTZ R113, R90.reuse, R83 ;  /* 0x000000535a717220 */ /* 0x040fe20000410000 */
[----:B------:R-:W-:Y:S01]  /*1100*/  FMUL.FTZ R122, R90, R81 ;  /* 0x000000515a7a7220 */ /* 0x000fe20000410000 */
[----:B------:R-:W-:Y:S01]  /*1110*/  PRMT R84, R85, 0x7632, R84 ;  /* 0x0000763255547816 */ /* 0x000fe20000000054 */
[----:B------:R-:W-:Y:S01]  /*1120*/  FADD.FTZ R83, -R143, R86 ;  /* 0x000000568f537221 */ /* 0x000fe20000010100 */
[----:B------:R-:W-:Y:S01]  /*1130*/  SHF.L.U32 R85, R85, 0x10, RZ ;  /* 0x0000001055557819 */ /* 0x000fe200000006ff */
[----:B------:R-:W-:Y:S01]  /*1140*/  FMUL.FTZ R115, R115, R82 ;  /* 0x0000005273737220 */ /* 0x000fe20000410000 */
[----:B------:R-:W-:Y:S01]  /*1150*/  SHF.L.U32 R112, R117, 0x10, RZ ;  /* 0x0000001075707819 */ /* 0x000fe200000006ff */
[----:B------:R-:W-:Y:S01]  /*1160*/  FADD.FTZ R80, R145, R110 ;  /* 0x0000006e91507221 */ /* 0x000fe20000010000 */
[----:B------:R-:W-:Y:S01]  /*1170*/  FFMA.FTZ R81, R107, R110, R146 ;  /* 0x0000006e6b517223 */ /* 0x000fe20000010092 */
[----:B------:R-:W-:Y:S01]  /*1180*/  FADD.FTZ R25, R25, R82 ;  /* 0x0000005219197221 */ /* 0x000fe20000010000 */
[----:B------:R-:W-:Y:S01]  /*1190*/  FFMA.FTZ R49, R122, R82, R49 ;  /* 0x000000527a317223 */ /* 0x000fe20000010031 */
[----:B------:R-:W-:Y:S01]  /*11a0*/  FMUL.FTZ R124, R90, R83 ;  /* 0x000000535a7c7220 */ /* 0x000fe20000410000 */
[----:B------:R-:W-:Y:S01]  /*11b0*/  SHF.L.U32 R82, R123, 0x10, RZ ;  /* 0x000000107b527819 */ /* 0x000fe200000006ff */
[----:B------:R-:W-:Y:S01]  /*11c0*/  FADD.FTZ R83, R80, R115 ;  /* 0x0000007350537221 */ /* 0x000fe20000010000 */
[----:B------:R-:W-:Y:S01]  /*11d0*/  SHF.L.U32 R121, R166, 0x10, RZ ;  /* 0x00000010a6797819 */ /* 0x000fe200000006ff */
[----:B------:R-:W-:Y:S01]  /*11e0*/  FMUL.FTZ R112, R112, R85 ;  /* 0x0000005570707220 */ /* 0x000fe20000410000 */
[----:B------:R-:W-:Y:S01]  /*11f0*/  SHF.L.U32 R84, R84, 0x10, RZ ;  /* 0x0000001054547819 */ /* 0x000fe200000006ff */
[----:B------:R-:W-:Y:S01]  /*1200*/  FFMA.FTZ R80, R122, R115, R81 ;  /* 0x000000737a507223 */ /* 0x000fe20000010051 */
[----:B------:R-:W-:Y:S01]  /*1210*/  FADD.FTZ R26, R26, R85 ;  /* 0x000000551a1a7221 */ /* 0x000fe20000010000 */
[----:B------:R-:W-:Y:S01]  /*1220*/  FFMA.FTZ R50, R109, R85, R50 ;  /* 0x000000556d327223 */ /* 0x000fe20000010032 */
[----:B------:R-:W-:Y:S01]  /*1230*/  FADD.FTZ R85, -R143, R82 ;  /* 0x000000528f557221 */ /* 0x000fe20000010100 */
[----:B------:R-:W-:Y:S01]  /*1240*/  FMUL.FTZ R121, R121, R84 ;  /* 0x0000005479797220 */ /* 0x000fe20000410000 */
[----:B------:R-:W-:Y:S01]  /*1250*/  FADD.FTZ R82, R83, R112 ;  /* 0x0000007053527221 */ /* 0x000fe20000010000 */
[----:B------:R-:W-:Y:S01]  /*1260*/  FFMA.FTZ R81, R109, R112, R80 ;  /* 0x000000706d517223 */ /* 0x000fe20000010050 */
[----:B------:R-:W-:Y:S01]  /*1270*/  FADD.FTZ R27, R27, R84 ;  /* 0x000000541b1b7221 */ /* 0x000fe20000010000 */
[----:B------:R-:W-:Y:S01]  /*1280*/  FFMA.FTZ R51, R124, R84, R51 ;  /* 0x000000547c337223 */ /* 0x000fe20000010033 */
[----:B------:R-:W-:Y:S01]  /*1290*/  SHF.L.U32 R84, R165, 0x10, RZ ;  /* 0x00000010a5547819 */ /* 0x000fe200000006ff */
[----:B------:R-:W-:Y:S01]  /*12a0*/  FADD.FTZ R83, R82, R121 ;  /* 0x0000007952537221 */ /* 0x000fe20000010000 */
[----:B------:R-:W-:Y:S01]  /*12b0*/  SHF.L.U32 R125, R125, 0x10, RZ ;  /* 0x000000107d7d7819 */ /* 0x000fe200000006ff */
[----:B------:R-:W-:Y:S01]  /*12c0*/  FFMA.FTZ R80, R124, R121, R81 ;  /* 0x000000797c507223 */ /* 0x000fe20000010051 */
[----:B------:R-:W-:Y:S01]  /*12d0*/  SHF.L.U32 R86, R126, 0x10, RZ ;  /* 0x000000107e567819 */ /* 0x000fe200000006ff */
[----:B------:R-:W-:Y:S01]  /*12e0*/  FMUL.FTZ R126, R90, R85 ;  /* 0x000000555a7e7220 */ /* 0x000fe20000410000 */
[----:B------:R-:W-:Y:S01]  /*12f0*/  FADD.FTZ R82, R83, R114 ;  /* 0x0000007253527221 */ /* 0x000fe20000010000 */
[----:B------:R-:W-:Y:S01]  /*1300*/  FMUL.FTZ R123, R84, R125 ;  /* 0x0000007d547b7220 */ /* 0x000fe20000410000 */
        /* <DEDUP_REMOVED lines=17> */
.L_x_78:
[----:B------:R-:W-:Y:S05]  /*1420*/  BSYNC.RECONVERGENT B0 ;  /* 0x0000000000007941 */ /* 0x000fea0003800200 */
.L_x_77:
        /* <DEDUP_REMOVED lines=13> */
[----:B--2---:R-:W-:Y:S02]  /*1500*/  PRMT R127, R80, 0x7632, R127 ;  /* 0x00007632507f7816 */ /* 0x004fe4000000007f */
[----:B------:R-:W-:Y:S02]  /*1510*/  PRMT R133, R82, 0x7632, R133 ;  /* 0x0000763252857816 */ /* 0x000fe40000000085 */
[----:B------:R-:W-:Y:S02]  /*1520*/  SHF.L.U32 R132, R80, 0x10, RZ ;  /* 0x0000001050847819 */ /* 0x000fe400000006ff */
[----:B------:R-:W-:Y:S02]  /*1530*/  PRMT R129, R81, 0x7632, R129 ;  /* 0x0000763251817816 */ /* 0x000fe40000000081 */
[----:B------:R-:W-:Y:S02]  /*1540*/  PRMT R135, R83, 0x7632, R135 ;  /* 0x0000763253877816 */ /* 0x000fe40000000087 */
[----:B------:R-:W-:-:S02]  /*1550*/  SHF.L.U32 R80, R127, 0x10, RZ ;  /* 0x000000107f507819 */ /* 0x000fc400000006ff */
[----:B0-----:R-:W-:Y:S02]  /*1560*/  SHF.L.U32 R130, R133, 0x10, RZ ;  /* 0x0000001085827819 */ /* 0x001fe400000006ff */
[----:B------:R-:W-:Y:S01]  /*1570*/  SHF.L.U32 R134, R81, 0x10, RZ ;  /* 0x0000001051867819 */ /* 0x000fe200000006ff */
[C---:B------:R-:W-:Y:S01]  /*1580*/  FADD.FTZ R81, -R143.reuse, R132 ;  /* 0x000000848f517221 */ /* 0x040fe20000010100 */
[----:B------:R-:W-:Y:S01]  /*1590*/  SHF.L.U32 R136, R82, 0x10, RZ ;  /* 0x0000001052887819 */ /* 0x000fe200000006ff */
[----:B------:R-:W-:Y:S01]  /*15a0*/  FADD.FTZ R141, -R143, R130 ;  /* 0x000000828f8d7221 */ /* 0x000fe20000010100 */
[----:B------:R-:W-:Y:S01]  /*15b0*/  SHF.L.U32 R82, R129, 0x10, RZ ;  /* 0x0000001081527819 */ /* 0x000fe200000006ff */
[----:B-----5:R-:W-:Y:S01]  /*15c0*/  FMUL.FTZ R127, R90, R81 ;  /* 0x000000515a7f7220 */ /* 0x020fe20000410000 */
[----:B------:R-:W-:Y:S01]  /*15d0*/  SHF.L.U32 R132, R135, 0x10, RZ ;  /* 0x0000001087847819 */ /* 0x000fe200000006ff */
[----:B------:R-:W-:Y:S01]  /*15e0*/  FADD.FTZ R135, -R143, R80 ;  /* 0x000000508f877221 */ /* 0x000fe20000010100 */
[----:B------:R-:W-:Y:S01]  /*15f0*/  SHF.L.U32 R138, R83, 0x10, RZ ;  /* 0x00000010538a7819 */ /* 0x000fe200000006ff */
[C---:B------:R-:W-:Y:S01]  /*1600*/  FADD.FTZ R137, -R143.reuse, R82 ;  /* 0x000000528f897221 */ /* 0x040fe20000010100 */
[----:B---3--:R-:W-:Y:S01]  /*1610*/  PRMT R80, R84, 0x7632, R80 ;  /* 0x0000763254507816 */ /* 0x008fe20000000050 */
[C---:B------:R-:W-:Y:S01]  /*1620*/  FADD.FTZ R131, -R143.reuse, R134 ;  /* 0x000000868f837221 */ /* 0x040fe20000010100 */
[----:B------:R-:W-:Y:S01]  /*1630*/  SHF.L.U32 R130, R60, 0x10, RZ ;  /* 0x000000103c827819 */ /* 0x000fe200000006ff */
[----:B------:R-:W-:Y:S01]  /*1640*/  FADD.FTZ R147, -R143, R138 ;  /* 0x0000008a8f937221 */ /* 0x000fe20000010100 */
[----:B------:R-:W-:Y:S01]  /*1650*/  SHF.L.U32 R83, R84, 0x10, RZ ;  /* 0x0000001054537819 */ /* 0x000fe200000006ff */
[----:B------:R-:W-:Y:S01]  /*1660*/  FMUL.FTZ R138, R90, R135 ;  /* 0x000000875a8a7220 */ /* 0x000fe20000410000 */
[----:B------:R-:W-:Y:S01]  /*1670*/  PRMT R82, R85, 0x7632, R82 ;  /* 0x0000763255527816 */ /* 0x000fe20000000052 */
[----:B------:R-:W-:Y:S01]  /*1680*/  FADD.FTZ R139, -R143, R136 ;  /* 0x000000888f8b7221 */ /* 0x000fe20000010100 */
[----:B------:R-:W-:Y:S01]  /*1690*/  SHF.L.U32 R81, R171, 0x10, RZ ;  /* 0x00000010ab517819 */ /* 0x000fe200000006ff */
[-C--:B------:R-:W-:Y:S01]  /*16a0*/  FMUL.FTZ R130, R130, R83.reuse ;  /* 0x0000005382827220 */ /* 0x080fe20000410000 */
[----:B------:R-:W-:Y:S01]  /*16b0*/  SHF.L.U32 R80, R80, 0x10, RZ ;  /* 0x0000001050507819 */ /* 0x000fe200000006ff */
[----:B------:R-:W-:Y:S01]  /*16c0*/  FADD.FTZ R16, R16, R83 ;  /* 0x0000005310107221 */ /* 0x000fe20000010000 */
[----:B------:R-:W-:Y:S01]  /*16d0*/  FFMA.FTZ R40, R127, R83, R40 ;  /* 0x000000537f287223 */ /* 0x000fe20000010028 */
[----:B------:R-:W-:Y:S01]  /*16e0*/  SHF.L.U32 R83, R170, 0x10, RZ ;  /* 0x00000010aa537819 */ /* 0x000fe200000006ff */
[----:B------:R-:W-:Y:S01]  /*16f0*/  FADD.FTZ R143, -R143, R132 ;  /* 0x000000848f8f7221 */ /* 0x000fe20000010100 */
[----:B------:R-:W-:Y:S01]  /*1700*/  SHF.L.U32 R82, R82, 0x10, RZ ;  /* 0x0000001052527819 */ /* 0x000fe200000006ff */
[-C--:B------:R-:W-:Y:S01]  /*1710*/  FMUL.FTZ R135, R81, R80.reuse ;  /* 0x0000005051877220 */ /* 0x080fe20000410000 */
[----:B------:R-:W-:Y:S01]  /*1720*/  FADD.FTZ R17, R17, R80 ;  /* 0x0000005011117221 */ /* 0x000fe20000010000 */
[----:B------:R-:W-:Y:S01]  /*1730*/  FFMA.FTZ R41, R138, R80, R41 ;  /* 0x000000508a297223 */ /* 0x000fe20000010029 */
[----:B------:R-:W-:Y:S01]  /*1740*/  SHF.L.U32 R85, R85, 0x10, RZ ;  /* 0x0000001055557819 */ /* 0x000fe200000006ff */
[----:B------:R-:W-:Y:S01]  /*1750*/  FADD.FTZ R80, R145, R130 ;  /* 0x0000008291507221 */ /* 0x000fe20000010000 */
[----:B------:R-:W-:Y:S01]  /*1760*/  SHF.L.U32 R132, R61, 0x10, RZ ;  /* 0x000000103d847819 */ /* 0x000fe200000006ff */
[----:B------:R-:W-:Y:S01]  /*1770*/  FFMA.FTZ R81, R127, R130, R146 ;  /* 0x000000827f517223 */ /* 0x000fe20000010092 */
[----:B------:R-:W-:Y:S01]  /*1780*/  FMUL.FTZ R140, R90, R137 ;  /* 0x000000895a8c7220 */ /* 0x000fe20000410000 */
[-C--:B------:R-:W-:Y:S01]  /*1790*/  FMUL.FTZ R137, R83, R82.reuse ;  /* 0x0000005253897220 */ /* 0x080fe20000410000 */
[----:B------:R-:W-:Y:S01]  /*17a0*/  FADD.FTZ R83, R80, R135 ;  /* 0x0000008750537221 */ /* 0x000fe20000010000 */
[----:B------:R-:W-:Y:S01]  /*17b0*/  FMUL.FTZ R129, R90, R131 ;  /* 0x000000835a817220 */ /* 0x000fe20000410000 */
[----:B------:R-:W-:Y:S01]  /*17c0*/  FMUL.FTZ R132, R132, R85 ;  /* 0x0000005584847220 */ /* 0x000fe20000410000 */
[----:B------:R-:W-:Y:S01]  /*17d0*/  FFMA.FTZ R80, R138, R135, R81 ;  /* 0x000000878a507223 */ /* 0x000fe20000010051 */
[C---:B------:R-:W-:Y:S01]  /*17e0*/  PRMT R84, R86.reuse, 0x7632, R84 ;  /* 0x0000763256547816 */ /* 0x040fe20000000054 */
[----:B------:R-:W-:Y:S01]  /*17f0*/  FADD.FTZ R19, R19, R82 ;  /* 0x0000005213137221 */ /* 0x000fe20000010000 */
[----:B------:R-:W-:Y:S01]  /*1800*/  SHF.L.U32 R133, R86, 0x10, RZ ;  /* 0x0000001056857819 */ /* 0x000fe200000006ff */
[----:B------:R-:W-:Y:S01]  /*1810*/  FFMA.FTZ R43, R140, R82, R43 ;  /* 0x000000528c2b7223 */ /* 0x000fe2000001002b */
[----:B------:R-:W-:Y:S01]  /*1820*/  SHF.L.U32 R134, R62, 0x10, RZ ;  /* 0x000000103e867819 */ /* 0x000fe200000006ff */
[----:B------:R-:W-:Y:S01]  /*1830*/  FADD.FTZ R82, R83, R132 ;  /* 0x0000008453527221 */ /* 0x000fe20000010000 */
[----:B------:R-:W-:Y:S01]  /*1840*/  FFMA.FTZ R81, R129, R132, R80 ;  /* 0x0000008481517223 */ /* 0x000fe20000010050 */
[----:B------:R-:W-:Y:S01]  /*1850*/  FMUL.FTZ R131, R90, R139 ;  /* 0x0000008b5a837220 */ /* 0x000fe20000410000 */
[----:B------:R-:W-:Y:S01]  /*1860*/  SHF.L.U32 R139, R169, 0x10, RZ ;  /* 0x00000010a98b7819 */ /* 0x000fe200000006ff */
[----:B------:R-:W-:Y:S01]  /*1870*/  FMUL.FTZ R134, R134, R133 ;  /* 0x0000008586867220 */ /* 0x000fe20000410000 */
[----:B------:R-:W-:Y:S01]  /*1880*/  SHF.L.U32 R84, R84, 0x10, RZ ;  /* 0x0000001054547819 */ /* 0x000fe200000006ff */
[----:B------:R-:W-:Y:S01]  /*1890*/  FADD.FTZ R83, R82, R137 ;  /* 0x0000008952537221 */ /* 0x000fe20000010000 */
[----:B------:R-:W-:Y:S01]  /*18a0*/  FFMA.FTZ R80, R140, R137, R81 ;  /* 0x000000898c507223 */ /* 0x000fe20000010051 */
[C---:B------:R-:W-:Y:S01]  /*18b0*/  PRMT R86, R87.reuse, 0x7632, R86 ;  /* 0x0000763257567816 */ /* 0x040fe20000000056 */
[----:B------:R-:W-:Y:S01]  /*18c0*/  FMUL.FTZ R142, R90, R141 ;  /* 0x0000008d5a8e7220 */ /* 0x000fe20000410000 */
[----:B------:R-:W-:Y:S01]  /*18d0*/  SHF.L.U32 R87, R87, 0x10, RZ ;  /* 0x0000001057577819 */ /* 0x000fe200000006ff */
[----:B------:R-:W-:Y:S01]  /*18e0*/  FMUL.FTZ R139, R139, R84 ;  /* 0x000000548b8b7220 */ /* 0x000fe20000410000 */
[----:B------:R-:W-:Y:S01]  /*18f0*/  SHF.L.U32 R136, R63, 0x10, RZ ;  /* 0x000000103f887819 */ /* 0x000fe200000006ff */
[----:B------:R-:W-:Y:S01]  /*1900*/  FADD.FTZ R82, R83, R134 ;  /* 0x0000008653527221 */ /* 0x000fe20000010000 */
[----:B------:R-:W-:Y:S01]  /*1910*/  FFMA.FTZ R80, R131, R134, R80 ;  /* 0x0000008683507223 */ /* 0x000fe20000010050 */
[----:B------:R-:W-:Y:S01]  /*1920*/  FADD.FTZ R18, R18, R85 ;  /* 0x0000005512127221 */ /* 0x000fe20000010000 */
[----:B------:R-:W-:Y:S01]  /*1930*/  FFMA.FTZ R42, R129, R85, R42 ;  /* 0x00000055812a7223 */ /* 0x000fe2000001002a */
[----:B------:R-:W-:Y:S01]  /*1940*/  FADD.FTZ R12, R12, R133 ;  /* 0x000000850c0c7221 */ /* 0x000fe20000010000 */
[----:B------:R-:W-:Y:S01]  /*1950*/  FFMA.FTZ R36, R131, R133, R36 ;  /* 0x0000008583247223 */ /* 0x000fe20000010024 */
[----:B------:R-:W-:Y:S01]  /*1960*/  SHF.L.U32 R85, R168, 0x10, RZ ;  /* 0x00000010a8557819 */ /* 0x000fe200000006ff */
[----:B------:R-:W-:Y:S01]  /*1970*/  FMUL.FTZ R133, R90, R147 ;  /* 0x000000935a857220 */ /* 0x000fe20000410000 */
[----:B------:R-:W-:Y:S01]  /*1980*/  SHF.L.U32 R86, R86, 0x10, RZ ;  /* 0x0000001056567819 */ /* 0x000fe200000006ff */
[----:B------:R-:W-:Y:S01]  /*1990*/  FMUL.FTZ R136, R136, R87 ;  /* 0x0000005788887220 */ /* 0x000fe20000410000 */
[----:B------:R-:W-:Y:S01]  /*19a0*/  FADD.FTZ R81, R82, R139 ;  /* 0x0000008b52517221 */ /* 0x000fe20000010000 */
[----:B------:R-:W-:Y:S01]  /*19b0*/  FFMA.FTZ R80, R142, R139, R80 ;  /* 0x0000008b8e507223 */ /* 0x000fe20000010050 */
[----:B------:R-:W-:Y:S01]  /*19c0*/  FMUL.FTZ R144, R90, R143 ;  /* 0x0000008f5a907220 */ /* 0x000fe20000410000 */
[----:B------:R-:W-:Y:S01]  /*19d0*/  FMUL.FTZ R141, R85, R86 ;  /* 0x00000056558d7220 */ /* 0x000fe20000410000 */
        /* <DEDUP_REMOVED lines=9> */
[----:B------:R-:W-:-:S07]  /*1a70*/  FFMA.FTZ R146, R144, R141, R80 ;  /* 0x0000008d90927223 */ /* 0x000fce0000010050 */
.L_x_80:
[----:B------:R-:W-:Y:S05]  /*1a80*/  BSYNC.RECONVERGENT B0 ;  /* 0x0000000000007941 */ /* 0x000fea0003800200 */
.L_x_79:
[----:B------:R-:W0:Y:S01]  /*1a90*/  SHFL.DOWN PT, R80, R145, 0x10, 0x1f ;  /* 0x0a001f0091507f89 */ /* 0x000e2200000e0000 */
[----:B------:R-:W-:Y:S01]  /*1aa0*/  LOP3.LUT P4, RZ, R0, 0x1f, RZ, 0xc0, !PT ;  /* 0x0000001f00ff7812 */ /* 0x000fe2000788c0ff */
[----:B------:R-:W-:Y:S01]  /*1ab0*/  BSSY.RECONVERGENT B0, `(.L_x_81) ;  /* 0x0000195000007945 */ /* 0x000fe20003800200 */
[----:B------:R-:W-:Y:S01]  /*1ac0*/  PLOP3.LUT P1, PT, PT, PT, PT, 0x80, 0x8 ;  /* 0x000000000008781c */ /* 0x000fe20003f2f070 */
[----:B------:R-:W1:Y:S01]  /*1ad0*/  SHFL.DOWN PT, R81, R146, 0x10, 0x1f ;  /* 0x0a001f0092517f89 */ /* 0x000e6200000e0000 */
[----:B------:R-:W-:Y:S02]  /*1ae0*/  ISETP.NE.AND P5, PT, RZ, UR11, PT ;  /* 0x0000000bff007c0c */ /* 0x000fe4000bfa5270 */
[----:B------:R-:W-:Y:S02]  /*1af0*/  PRMT R158, R8, 0x7632, R158 ;  /* 0x00007632089e7816 */ /* 0x000fe4000000009e */
[----:B------:R-:W-:Y:S02]  /*1b00*/  P2R R172, PR, RZ, 0x20 ;  /* 0x00000020ffac7803 */ /* 0x000fe40000000000 */
[----:B------:R-:W-:-:S02]  /*1b10*/  PRMT R159, R11, 0x7632, R159 ;  /* 0x000076320b9f7816 */ /* 0x000fc4000000009f */
[C---:B------:R-:W-:Y:S02]  /*1b20*/  PRMT R157, R6.reuse, 0x7632, R157 ;  /* 0x00007632069d7816 */ /* 0x040fe4000000009d */
[----:B------:R-:W-:Y:S02]  /*1b30*/  @!P4 PLOP3.LUT P1, PT, P3, PT, PT, 0x80, 0x8 ;  /* 0x000000000008c81c */ /* 0x000fe40001f2f070 */
[----:B------:R-:W-:Y:S02]  /*1b40*/  PRMT R151, R6, 0x7632, R151 ;  /* 0x0000763206977816 */ /* 0x000fe40000000097 */
[C---:B------:R-:W-:Y:S02]  /*1b50*/  PRMT R154, R5.reuse, 0x7632, R154 ;  /* 0x00007632059a7816 */ /* 0x040fe4000000009a */
[----:B------:R-:W-:Y:S02]  /*1b60*/  PRMT R152, R5, 0x7632, R152 ;  /* 0x0000763205987816 */ /* 0x000fe40000000098 */
[----:B------:R-:W-:Y:S01]  /*1b70*/  PRMT R155, R4, 0x7632, R155 ;  /* 0x00007632049b7816 */ /* 0x000fe2000000009b */
[----:B0-----:R-:W-:Y:S01]  /*1b80*/  FADD.FTZ R80, R80, R145 ;  /* 0x0000009150507221 */ /* 0x001fe20000010000 */
[----:B------:R-:W-:-:S02]  /*1b90*/  PRMT R153, R4, 0x7632, R153 ;  /* 0x0000763204997816 */ /* 0x000fc40000000099 */
[----:B------:R-:W-:Y:S01]  /*1ba0*/  PRMT R156, R7, 0x7632, R156 ;  /* 0x00007632079c7816 */ /* 0x000fe2000000009c */
[----:B-1----:R-:W-:Y:S01]  /*1bb0*/  FADD.FTZ R81, R81, R146 ;  /* 0x0000009251517221 */ /* 0x002fe20000010000 */
[----:B------:R-:W0:Y:S01]  /*1bc0*/  SHFL.DOWN PT, R83, R80, 0x8, 0x1f ;  /* 0x09001f0050537f89 */ /* 0x000e2200000e0000 */
[----:B------:R-:W-:-:S03]  /*1bd0*/  PRMT R150, R7, 0x7632, R150 ;  /* 0x0000763207967816 */ /* 0x000fc60000000096 */
[----:B------:R-:W1:Y:S01]  /*1be0*/  SHFL.DOWN PT, R82, R81, 0x8, 0x1f ;  /* 0x09001f0051527f89 */ /* 0x000e6200000e0000 */
[----:B------:R-:W2:Y:S01]  /*1bf0*/  S2R R146, SR_CgaCtaId ;  /* 0x0000000000927919 */ /* 0x000ea20000008800 */
[----:B0-----:R-:W-:Y:S01]  /*1c00*/  FADD.FTZ R83, R80, R83 ;  /* 0x0000005350537221 */ /* 0x001fe20000010000 */
[----:B-1----:R-:W-:-:S04]  /*1c10*/  FADD.FTZ R82, R81, R82 ;  /* 0x0000005251527221 */ /* 0x002fc80000010000 */
[----:B------:R-:W0:Y:S04]  /*1c20*/  SHFL.DOWN PT, R84, R83, 0x4, 0x1f ;  /* 0x08801f0053547f89 */ /* 0x000e2800000e0000 */
[----:B------:R-:W1:Y:S01]  /*1c30*/  SHFL.DOWN PT, R85, R82, 0x4, 0x1f ;  /* 0x08801f0052557f89 */ /* 0x000e6200000e0000 */
[----:B0-----:R-:W-:Y:S01]  /*1c40*/  FADD.FTZ R84, R83, R84 ;  /* 0x0000005453547221 */ /* 0x001fe20000010000 */
[----:B------:R-:W-:Y:S01]  /*1c50*/  MOV R83, 0x400 ;  /* 0x0000040000537802 */ /* 0x000fe20000000f00 */
[----:B-1----:R-:W-:-:S03]  /*1c60*/  FADD.FTZ R85, R82, R85 ;  /* 0x0000005552557221 */ /* 0x002fc60000010000 */
[----:B------:R-:W0:Y:S01]  /*1c70*/  SHFL.DOWN PT, R87, R84, 0x2, 0x1f ;  /* 0x08401f0054577f89 */ /* 0x000e2200000e0000 */
[----:B--2---:R-:W-:Y:S02]  /*1c80*/  LEA R143, R146, R83, 0x18 ;  /* 0x00000053928f7211 */ /* 0x004fe400078ec0ff */
[----:B------:R-:W1:Y:S01]  /*1c90*/  LDC.64 R146, c[0x0][0x380] ;  /* 0x0000e000ff927b82 */ /* 0x000e620000000a00 */
[----:B------:R-:W2:Y:S01]  /*1ca0*/  SHFL.DOWN PT, R86, R85, 0x2, 0x1f ;  /* 0x08401f0055567f89 */ /* 0x000ea200000e0000 */
[----:B------:R-:W-:-:S04]  /*1cb0*/  IADD3 R83, PT, PT, R143, 0x3020, RZ ;  /* 0x000030208f537810 */ /* 0x000fc80007ffe0ff */
[----:B------:R-:W-:Y:S02]  /*1cc0*/  @!P4 MOV R82, R83 ;  /* 0x000000530052c202 */ /* 0x000fe40000000f00 */
[C---:B------:R-:W-:Y:S02]  /*1cd0*/  @!P1 IADD3 R82, PT, PT, R143.reuse, 0x3000, RZ ;  /* 0x000030008f529810 */ /* 0x040fe40007ffe0ff */
[----:B------:R-:W-:Y:S02]  /*1ce0*/  @!P3 IADD3 R83, PT, PT, R143, 0x3000, RZ ;  /* 0x000030008f53b810 */ /* 0x000fe40007ffe0ff */
[----:B------:R-:W-:Y:S02]  /*1cf0*/  @!P4 LEA R145, R89, R82, 0x3 ;  /* 0x000000525991c211 */ /* 0x000fe400078e18ff */
[----:B------:R-:W-:Y:S01]  /*1d00*/  ISETP.GE.U32.AND P1, PT, R2, 0x80, PT ;  /* 0x000000800200780c */ /* 0x000fe20003f26070 */
[----:B0-----:R-:W-:Y:S01]  /*1d10*/  FADD.FTZ R87, R84, R87 ;  /* 0x0000005754577221 */ /* 0x001fe20000010000 */
[----:B------:R-:W-:-:S02]  /*1d20*/  IADD3 R84, PT, PT, R143, 0x3030, RZ ;  /* 0x000030308f547810 */ /* 0x000fc40007ffe0ff */
[----:B------:R-:W-:Y:S01]  /*1d30*/  @!P3 IADD3 R84, PT, PT, R143, 0x3010, RZ ;  /* 0x000030108f54b810 */ /* 0x000fe20007ffe0ff */
[----:B--2---:R-:W-:Y:S01]  /*1d40*/  FADD.FTZ R86, R85, R86 ;  /* 0x0000005655567221 */ /* 0x004fe20000010000 */
[----:B------:R-:W0:Y:S01]  /*1d50*/  SHFL.DOWN PT, R80, R87, 0x1, 0x1f ;  /* 0x08201f0057507f89 */ /* 0x000e2200000e0000 */
[----:B-1----:R-:W-:Y:S02]  /*1d60*/  IADD3 R91, PT, PT, R91, R146, RZ ;  /* 0x000000925b5b7210 */ /* 0x002fe40007ffe0ff */
[----:B------:R-:W-:Y:S01]  /*1d70*/  PRMT R146, R69, 0x7632, R146 ;  /* 0x0000763245927816 */ /* 0x000fe20000000092 */
[----:B------:R-:W1:Y:S01]  /*1d80*/  SHFL.DOWN PT, R81, R86, 0x1, 0x1f ;  /* 0x08201f0056517f89 */ /* 0x000e6200000e0000 */
[----:B------:R-:W-:Y:S02]  /*1d90*/  ISETP.GE.AND P6, PT, R91, R147, PT ;  /* 0x000000935b00720c */ /* 0x000fe40003fc6270 */
[----:B------:R-:W-:Y:S01]  /*1da0*/  PRMT R147, R68, 0x7632, R147 ;  /* 0x0000763244937816 */ /* 0x000fe20000000093 */
[----:B0-----:R-:W-:Y:S01]  /*1db0*/  FADD.FTZ R148, R87, R80 ;  /* 0x0000005057947221 */ /* 0x001fe20000010000 */
[----:B-1----:R-:W-:-:S05]  /*1dc0*/  FADD.FTZ R149, R86, R81 ;  /* 0x0000005156957221 */ /* 0x002fca0000010000 */
[----:B------:R0:W-:Y:S01]  /*1dd0*/  @!P4 STS.64 [R145], R148 ;  /* 0x000000949100c388 */ /* 0x0001e20000000a00 */
[----:B------:R-:W-:Y:S01]  /*1de0*/  BAR.SYNC.DEFER_BLOCKING 0x0 ;  /* 0x0000000000007b1d */ /* 0x000fe20000010000 */
[----:B0-----:R-:W-:-:S05]  /*1df0*/  PRMT R145, R70, 0x7632, R145 ;  /* 0x0000763246917816 */ /* 0x001fca0000000091 */
[----:B------:R-:W0:Y:S04]  /*1e00*/  LDS.128 R80, [R83] ;  /* 0x0000000053507984 */ /* 0x000e280000000c00 */
[----:B------:R-:W1:Y:S01]  /*1e10*/  LDS.128 R84, [R84] ;  /* 0x0000000054547984 */ /* 0x000e620000000c00 */
[----:B0-----:R-:W-:Y:S01]  /*1e20*/  FADD.FTZ R143, RZ, R80 ;  /* 0x00000050ff8f7221 */ /* 0x001fe20000010000 */
[--C-:B------:R-:W-:Y:S01]  /*1e30*/  FADD.FTZ R80, RZ, R81.reuse ;  /* 0x00000051ff507221 */ /* 0x100fe20000010000 */
[----:B------:R-:W-:Y:S02]  /*1e40*/  PRMT R81, R9, 0x7632, R81 ;  /* 0x0000763209517816 */ /* 0x000fe40000000051 */
[----:B------:R-:W-:Y:S01]  /*1e50*/  FADD.FTZ R143, R82, R143 ;  /* 0x0000008f528f7221 */ /* 0x000fe20000010000 */
[----:B------:R-:W-:Y:S01]  /*1e60*/  FADD.FTZ R80, R83, R80 ;  /* 0x0000005053507221 */ /* 0x000fe20000010000 */
[----:B------:R-:W-:-:S02]  /*1e70*/  PRMT R82, R8, 0x7632, R82 ;  /* 0x0000763208527816 */ /* 0x000fc40000000052 */
[----:B-1----:R-:W-:Y:S01]  /*1e80*/  FADD.FTZ R143, R143, R84 ;  /* 0x000000548f8f7221 */ /* 0x002fe20000010000 */
[--C-:B------:R-:W-:Y:S01]  /*1e90*/  FADD.FTZ R80, R80, R85.reuse ;  /* 0x0000005550507221 */ /* 0x100fe20000010000 */
[----:B------:R-:W-:Y:S02]  /*1ea0*/  PRMT R85, R10, 0x7632, R85 ;  /* 0x000076320a557816 */ /* 0x000fe40000000055 */
[----:B------:R-:W-:Y:S01]  /*1eb0*/  FADD.FTZ R86, R86, R143 ;  /* 0x0000008f56567221 */ /* 0x000fe20000010000 */
[----:B------:R-:W-:Y:S01]  /*1ec0*/  FADD.FTZ R87, R87, R80 ;  /* 0x0000005057577221 */ /* 0x000fe20000010000 */
[----:B------:R-:W-:Y:S02]  /*1ed0*/  P2R R80, PR, RZ, 0x40 ;  /* 0x00000040ff507803 */ /* 0x000fe40000000000 */
[----:B------:R-:W-:Y:S01]  /*1ee0*/  FMUL.FTZ R86, R86, UR14 ;  /* 0x0000000e56567c20 */ /* 0x000fe20008410000 */
[----:B------:R-:W-:Y:S01]  /*1ef0*/  PRMT R84, R9, 0x7632, R84 ;  /* 0x0000763209547816 */ /* 0x000fe20000000054 */
[----:B------:R-:W-:Y:S01]  /*1f00*/  FMUL.FTZ R148, R87, UR14 ;  /* 0x0000000e57947c20 */ /* 0x000fe20008410000 */
[----:B------:R-:W-:-:S02]  /*1f10*/  PRMT R80, R10, 0x7632, R80 ;  /* 0x000076320a507816 */ /* 0x000fc40000000050 */
[----:B------:R-:W-:Y:S02]  /*1f20*/  PRMT R83, R11, 0x7632, R83 ;  /* 0x000076320b537816 */ /* 0x000fe40000000053 */
[----:B------:R-:W-:Y:S02]  /*1f30*/  PRMT R143, R71, 0x7632, R143 ;  /* 0x00007632478f7816 */ /* 0x000fe4000000008f */
[----:B------:R-:W-:Y:S01]  /*1f40*/  FSEL R149, R86, RZ, !P5 ;  /* 0x000000ff56957208 */ /* 0x000fe20006800000 */
[----:B------:R-:W-:Y:S06]  /*1f50*/  @!P1 BRA `(.L_x_82) ;  /* 0x0000001400289947 */ /* 0x000fec0003800000 */
[----:B------:R-:W-:-:S04]  /*1f60*/  UISETP.NE.U32.AND UP0, UPT, UR12, URZ, UPT ;  /* 0x000000ff0c00728c */ /* 0x000fc8000bf05070 */
[----:B------:R-:W-:-:S09]  /*1f70*/  UISETP.NE.AND.EX UP0, UPT, UR13, URZ, UPT, UP0 ;  /* 0x000000ff0d00728c */ /* 0x000fd2000bf05300 */
[----:B------:R-:W-:Y:S05]  /*1f80*/  BRA.U UP0, `(.L_x_83) ;  /* 0x0000000900347547 */ /* 0x000fea000b800000 */
        /* <DEDUP_REMOVED lines=35> */
.L_x_85:
        /* <DEDUP_REMOVED lines=33> */
.L_x_84:
        /* <DEDUP_REMOVED lines=36> */
.L_x_87:
        /* <DEDUP_REMOVED lines=37> */
.L_x_83:
        /* <DEDUP_REMOVED lines=9> */
[----:B------:R-:W-:Y:S01]  /*28f0*/  SHF.L.U32 R159, R159, 0x10, RZ ;  /* 0x000000109f9f7819 */ /* 0x000fe200000006ff */
[----:B------:R-:W-:Y:S01]  /*2900*/  FFMA.FTZ R177, R99, R148, R149 ;  /* 0x0000009463b17223 */ /* 0x000fe20000010095 */
[----:B------:R-:W-:Y:S01]  /*2910*/  SHF.L.U32 R85, R85, 0x10, RZ ;  /* 0x0000001055557819 */ /* 0x000fe200000006ff */
[----:B------:R-:W-:Y:S01]  /*2920*/  FADD.FTZ R84, R105, -R80 ;  /* 0x8000005069547221 */ /* 0x000fe20000010000 */
[----:B------:R-:W-:Y:S01]  /*2930*/  SHF.L.U32 R83, R10, 0x10, RZ ;  /* 0x000000100a537819 */ /* 0x000fe200000006ff */
[----:B------:R-:W-:Y:S01]  /*2940*/  FADD.FTZ R86, R96, -R173 ;  /* 0x800000ad60567221 */ /* 0x000fe20000010000 */
[----:B------:R-:W-:Y:S01]  /*2950*/  FADD.FTZ R80, R104, -R175 ;  /* 0x800000af68507221 */ /* 0x000fe20000010000 */
[----:B------:R-:W-:Y:S01]  /*2960*/  SHF.L.U32 R87, R11, 0x10, RZ ;  /* 0x000000100b577819 */ /* 0x000fe200000006ff */
[----:B------:R-:W-:Y:S01]  /*2970*/  FADD.FTZ R158, R98, -R177 ;  /* 0x800000b1629e7221 */ /* 0x000fe20000010000 */
[C---:B-----5:R-:W-:Y:S01]  /*2980*/  FFMA.FTZ R173, R90.reuse, R84, R159 ;  /* 0x000000545aad7223 */ /* 0x060fe2000001009f */
[C---:B------:R-:W-:Y:S01]  /*2990*/  FFMA.FTZ R86, R90.reuse, R86, R83 ;  /* 0x000000565a567223 */ /* 0x040fe20000010053 */
[----:B------:R-:W-:Y:S01]  /*29a0*/  FFMA.FTZ R159, R90, R80, R85 ;  /* 0x000000505a9f7223 */ /* 0x000fe20000010055 */
[----:B------:R-:W-:Y:S01]  /*29b0*/  SHF.L.U32 R83, R82, 0x10, RZ ;  /* 0x0000001052537819 */ /* 0x000fe200000006ff */
[-CC-:B------:R-:W-:Y:S01]  /*29c0*/  FFMA.FTZ R177, R95, R148.reuse, R149.reuse ;  /* 0x000000945fb17223 */ /* 0x180fe20000010095 */
[-CC-:B------:R-:W-:Y:S01]  /*29d0*/  FFMA.FTZ R80, R102, R148.reuse, R149.reuse ;  /* 0x0000009466507223 */ /* 0x180fe20000010095 */
        /* <DEDUP_REMOVED lines=19> */
.L_x_89:
[-CC-:B------:R-:W-:Y:S01]  /*2b10*/  FFMA.FTZ R81, R95, R148.reuse, R149.reuse ;  /* 0x000000945f517223 */ /* 0x180fe20000010095 */
[-CC-:B------:R-:W-:Y:S01]  /*2b20*/  FFMA.FTZ R73, R3, R148.reuse, R149.reuse ;  /* 0x0000009403497223 */ /* 0x180fe20000010095 */
[-C--:B------:R-:W-:Y:S01]  /*2b30*/  FFMA.FTZ R83, R97, R148.reuse, R149 ;  /* 0x0000009461537223 */ /* 0x080fe20000010095 */
[----:B------:R-:W-:Y:S01]  /*2b40*/  SHF.L.U32 R72, R9, 0x10, RZ ;  /* 0x0000001009487819 */ /* 0x000fe200000006ff */
[----:B------:R-:W-:Y:S01]  /*2b50*/  FADD.FTZ R81, R94, -R81 ;  /* 0x800000515e517221 */ /* 0x000fe20000010000 */
[----:B------:R-:W-:Y:S01]  /*2b60*/  SHF.L.U32 R75, R8, 0x10, RZ ;  /* 0x00000010084b7819 */ /* 0x000fe200000006ff */
[----:B------:R-:W-:Y:S01]  /*2b70*/  FADD.FTZ R73, R92, -R73 ;  /* 0x800000495c497221 */ /* 0x000fe20000010000 */
[----:B------:R-:W-:Y:S01]  /*2b80*/  SHF.L.U32 R82, R10, 0x10, RZ ;  /* 0x000000100a527819 */ /* 0x000fe200000006ff */
[----:B------:R-:W-:Y:S01]  /*2b90*/  FADD.FTZ R83, R96, -R83 ;  /* 0x8000005360537221 */ /* 0x000fe20000010000 */
[C---:B-----5:R-:W-:Y:S01]  /*2ba0*/  FFMA.FTZ R74, R90.reuse, R81, R72 ;  /* 0x000000515a4a7223 */ /* 0x060fe20000010048 */
[----:B------:R-:W-:Y:S01]  /*2bb0*/  FFMA.FTZ R80, R90, R73, R75 ;  /* 0x000000495a507223 */ /* 0x000fe2000001004b */
[----:B------:R-:W-:Y:S01]  /*2bc0*/  SHF.L.U32 R73, R158, 0x10, RZ ;  /* 0x000000109e497819 */ /* 0x000fe200000006ff */
[----:B------:R-:W-:Y:S01]  /*2bd0*/  FFMA.FTZ R81, R90, R83, R82 ;  /* 0x000000535a517223 */ /* 0x000fe20000010052 */
        /* <DEDUP_REMOVED lines=22> */
[----:B------:R-:W-:Y:S02]  /*2d40*/  F2FP.BF16.F32.PACK_AB R80, R73, R80 ;  /* 0x000000504950723e */ /* 0x000fe400000010ff */
[----:B------:R-:W-:Y:S02]  /*2d50*/  MOV R75, R83 ;  /* 0x00000053004b7202 */ /* 0x000fe40000000f00 */
[----:B------:R-:W-:Y:S02]  /*2d60*/  MOV R74, R82 ;  /* 0x00000052004a7202 */ /* 0x000fe40000000f00 */
[----:B------:R-:W-:-:S02]  /*2d70*/  MOV R73, R81 ;  /* 0x0000005100497202 */ /* 0x000fc40000000f00 */
[----:B------:R-:W-:Y:S01]  /*2d80*/  MOV R72, R80 ;  /* 0x0000005000487202 */ /* 0x000fe20000000f00 */
[----:B------:R-:W-:Y:S06]  /*2d90*/  BRA `(.L_x_86) ;  /* 0x0000000400607947 */ /* 0x000fec0003800000 */
.L_x_88:
[----:B------:R-:W-:-:S04]  /*2da0*/  UISETP.NE.U32.AND UP0, UPT, UR6, URZ, UPT ;  /* 0x000000ff0600728c */ /* 0x000fc8000bf05070 */
[----:B------:R-:W-:-:S09]  /*2db0*/  UISETP.NE.AND.EX UP0, UPT, UR7, URZ, UPT, UP0 ;  /* 0x000000ff0700728c */ /* 0x000fd2000bf05300 */
[----:B------:R-:W-:Y:S05]  /*2dc0*/  BRA.U UP0, `(.L_x_90) ;  /* 0x0000000100a47547 */ /* 0x000fea000b800000 */
[-CC-:B------:R-:W-:Y:S01]  /*2dd0*/  FFMA.FTZ R77, R3, R148.reuse, R149.reuse ;  /* 0x00000094034d7223 */ /* 0x180fe20000010095 */
[-CC-:B------:R-:W-:Y:S01]  /*2de0*/  FFMA.FTZ R159, R99, R148.reuse, R149.reuse ;  /* 0x00000094639f7223 */ /* 0x180fe20000010095 */
[----:B------:R-:W-:Y:S01]  /*2df0*/  SHF.L.U32 R79, R8, 0x10, RZ ;  /* 0x00000010084f7819 */ /* 0x000fe200000006ff */
[-CC-:B------:R-:W-:Y:S01]  /*2e00*/  FFMA.FTZ R85, R95, R148.reuse, R149.reuse ;  /* 0x000000945f557223 */ /* 0x180fe20000010095 */
[-C--:B------:R-:W-:Y:S01]  /*2e10*/  FFMA.FTZ R87, R97, R148.reuse, R149 ;  /* 0x0000009461577223 */ /* 0x080fe20000010095 */
[----:B------:R-:W-:Y:S01]  /*2e20*/  SHF.L.U32 R84, R11, 0x10, RZ ;  /* 0x000000100b547819 */ /* 0x000fe200000006ff */
[----:B------:R-:W-:Y:S01]  /*2e30*/  FADD.FTZ R77, R92, -R77 ;  /* 0x8000004d5c4d7221 */ /* 0x000fe20000010000 */
        /* <DEDUP_REMOVED lines=8> */
[-CC-:B------:R-:W-:Y:S01]  /*2ec0*/  FFMA.FTZ R80, R108, R148.reuse, R149.reuse ;  /* 0x000000946c507223 */ /* 0x180fe20000010095 */
[----:B------:R-:W-:Y:S01]  /*2ed0*/  SHF.L.U32 R84, R81, 0x10, RZ ;  /* 0x0000001051547819 */ /* 0x000fe200000006ff */
[C---:B------:R-:W-:Y:S01]  /*2ee0*/  FFMA.FTZ R85, R90.reuse, R85, R76 ;  /* 0x000000555a557223 */ /* 0x040fe2000001004c */
[----:B------:R-:W-:Y:S01]  /*2ef0*/  FFMA.FTZ R86, R90, R87, R78 ;  /* 0x000000575a567223 */ /* 0x000fe2000001004e */
[-CC-:B------:R-:W-:Y:S01]  /*2f00*/  FFMA.FTZ R81, R106, R148.reuse, R149.reuse ;  /* 0x000000946a517223 */ /* 0x180fe20000010095 */
[-CC-:B------:R-:W-:Y:S01]  /*2f10*/  FFMA.FTZ R78, R102, R148.reuse, R149.reuse ;  /* 0x00000094664e7223 */ /* 0x180fe20000010095 */
[----:B------:R-:W-:Y:S01]  /*2f20*/  FFMA.FTZ R76, R100, R148, R149 ;  /* 0x00000094644c7223 */ /* 0x000fe20000010095 */
[----:B------:R-:W-:Y:S01]  /*2f30*/  FADD.FTZ R159, R105, -R80 ;  /* 0x80000050699f7221 */ /* 0x000fe20000010000 */
[----:B------:R-:W-:Y:S01]  /*2f40*/  SHF.L.U32 R82, R82, 0x10, RZ ;  /* 0x0000001052527819 */ /* 0x000fe200000006ff */
[----:B------:R-:W-:Y:S01]  /*2f50*/  FADD.FTZ R80, R104, -R81 ;  /* 0x8000005168507221 */ /* 0x000fe20000010000 */
[----:B------:R-:W-:Y:S01]  /*2f60*/  SHF.L.U32 R83, R83, 0x10, RZ ;  /* 0x0000001053537819 */ /* 0x000fe200000006ff */
[----:B------:R-:W-:Y:S01]  /*2f70*/  FADD.FTZ R87, R103, -R78 ;  /* 0x8000004e67577221 */ /* 0x000fe20000010000 */
[----:B------:R-:W-:Y:S01]  /*2f80*/  FADD.FTZ R81, R101, -R76 ;  /* 0x8000004c65517221 */ /* 0x000fe20000010000 */
[----:B------:R-:W-:-:S02]  /*2f90*/  FFMA.FTZ R77, R90, R80, R77 ;  /* 0x000000505a4d7223 */ /* 0x000fc4000001004d */
[C---:B------:R-:W-:Y:S01]  /*2fa0*/  FFMA.FTZ R83, R90.reuse, R159, R83 ;  /* 0x0000009f5a537223 */ /* 0x040fe20000010053 */
        /* <DEDUP_REMOVED lines=11> */
.L_x_90:
[-CC-:B------:R-:W-:Y:S01]  /*3060*/  FFMA.FTZ R73, R3, R148.reuse, R149.reuse ;  /* 0x0000009403497223 */ /* 0x180fe20000010095 */
[-CC-:B------:R-:W-:Y:S01]  /*3070*/  FFMA.FTZ R77, R95, R148.reuse, R149.reuse ;  /* 0x000000945f4d7223 */ /* 0x180fe20000010095 */
[-CC-:B------:R-:W-:Y:S01]  /*3080*/  FFMA.FTZ R79, R97, R148.reuse, R149.reuse ;  /* 0x00000094614f7223 */ /* 0x180fe20000010095 */
[----:B------:R-:W-:Y:S01]  /*3090*/  SHF.L.U32 R75, R8, 0x10, RZ ;  /* 0x00000010084b7819 */ /* 0x000fe200000006ff */
[-C--:B------:R-:W-:Y:S01]  /*30a0*/  FFMA.FTZ R85, R99, R148.reuse, R149 ;  /* 0x0000009463557223 */ /* 0x080fe20000010095 */
        /* <DEDUP_REMOVED lines=39> */
.L_x_86:
[----:B------:R-:W-:Y:S01]  /*3320*/  ISETP.NE.U32.AND P4, PT, RZ, UR4, PT ;  /* 0x00000004ff007c0c */ /* 0x000fe2000bf85070 */
[----:B------:R-:W0:Y:S03]  /*3330*/  LDC.64 R86, c[0x0][0x468] ;  /* 0x00011a00ff567b82 */ /* 0x000e260000000a00 */
[----:B------:R-:W-:-:S13]  /*3340*/  ISETP.NE.AND.EX P4, PT, RZ, UR5, PT, P4 ;  /* 0x00000005ff007c0c */ /* 0x000fda000bf85340 */
[----:B------:R-:W1:Y:S01]  /*3350*/  @P4 LDC.64 R158, c[0x0][0x478] ;  /* 0x00011e00ff9e4b82 */ /* 0x000e620000000a00 */
[----:B0-----:R-:W-:-:S04]  /*3360*/  IMAD.WIDE.U32 R86, R93, 0x10, R86 ;  /* 0x000000105d567825 */ /* 0x001fc800078e0056 */
[----:B-1----:R-:W-:-:S05]  /*3370*/  @P4 IMAD.WIDE.U32 R158, R93, 0x10, R158 ;  /* 0x000000105d9e4825 */ /* 0x002fca00078e009e */
[----:B------:R0:W-:Y:S01]  /*3380*/  @P4 STG.E.128 desc[UR8][R158.64], R76 ;  /* 0x0000004c9e004986 */ /* 0x0001e2000c101d08 */
[----:B------:R-:W-:-:S03]  /*3390*/  ISETP.NE.U32.AND P4, PT, RZ, UR6, PT ;  /* 0x00000006ff007c0c */ /* 0x000fc6000bf85070 */
[----:B------:R0:W-:Y:S01]  /*33a0*/  STG.E.128 desc[UR8][R86.64], R80 ;  /* 0x0000005056007986 */ /* 0x0001e2000c101d08 */
[----:B------:R-:W-:-:S13]  /*33b0*/  ISETP.NE.AND.EX P4, PT, RZ, UR7, PT, P4 ;  /* 0x00000007ff007c0c */ /* 0x000fda000bf85340 */
[----:B------:R-:W1:Y:S02]  /*33c0*/  @P4 LDC.64 R84, c[0x0][0x470] ;  /* 0x00011c00ff544b82 */ /* 0x000e640000000a00 */
[C---:B-1----:R-:W-:Y:S01]  /*33d0*/  @P4 IMAD.WIDE.U32 R84, R93.reuse, 0x10, R84 ;  /* 0x000000105d544825 */ /* 0x042fe200078e0054 */
[----:B------:R-:W-:-:S04]  /*33e0*/  IADD3 R93, PT, PT, R93, 0x80, RZ ;  /* 0x000000805d5d7810 */ /* 0x000fc80007ffe0ff */
[----:B------:R0:W-:Y:S03]  /*33f0*/  @P4 STG.E.128 desc[UR8][R84.64], R72 ;  /* 0x0000004854004986 */ /* 0x0001e6000c101d08 */
.L_x_82:
[----:B------:R-:W-:Y:S05]  /*3400*/  BSYNC.RECONVERGENT B0 ;  /* 0x0000000000007941 */ /* 0x000fea0003800200 */
.L_x_81:
        /* <DEDUP_REMOVED lines=15> */
[----:B------:R-:W-:Y:S01]  /*3500*/  SHF.L.U32 R72, R5, 0x10, RZ ;  /* 0x0000001005487819 */ /* 0x000fe200000006ff */
[-CC-:B------:R-:W-:Y:S01]  /*3510*/  FFMA.FTZ R79, R111, R148.reuse, R149.reuse ;  /* 0x000000946f4f7223 */ /* 0x180fe20000010095 */
[----:B------:R-:W-:Y:S01]  /*3520*/  SHF.L.U32 R76, R7, 0x10, RZ ;  /* 0x00000010074c7819 */ /* 0x000fe200000006ff */
[-C--:B------:R-:W-:Y:S01]  /*3530*/  FFMA.FTZ R73, R107, R148.reuse, R149 ;  /* 0x000000946b497223 */ /* 0x080fe20000010095 */
        /* <DEDUP_REMOVED lines=8> */
[-CC-:B------:R-:W-:Y:S01]  /*35c0*/  FFMA.FTZ R78, R126, R148.reuse, R149.reuse ;  /* 0x000000947e4e7223 */ /* 0x180fe20000010095 */
[-CC-:B------:R-:W-:Y:S01]  /*35d0*/  FFMA.FTZ R84, R128, R148.reuse, R149.reuse ;  /* 0x0000009480547223 */ /* 0x180fe20000010095 */
[-CC-:B------:R-:W-:Y:S01]  /*35e0*/  FFMA.FTZ R76, R124, R148.reuse, R149.reuse ;  /* 0x000000947c4c7223 */ /* 0x180fe20000010095 */
[----:B------:R-:W-:Y:S01]  /*35f0*/  FFMA.FTZ R72, R122, R148, R149 ;  /* 0x000000947a487223 */ /* 0x000fe20000010095 */
[C---:B------:R-:W-:Y:S01]  /*3600*/  FFMA.FTZ R82, R90.reuse, R79, R74 ;  /* 0x0000004f5a527223 */ /* 0x040fe2000001004a */
[----:B------:R-:W-:Y:S01]  /*3610*/  SHF.L.U32 R80, R151, 0x10, RZ ;  /* 0x0000001097507819 */ /* 0x000fe200000006ff */
        /* <DEDUP_REMOVED lines=25> */
.L_x_95:
[-CC-:B0-----:R-:W-:Y:S01]  /*37b0*/  FFMA.FTZ R83, R111, R148.reuse, R149.reuse ;  /* 0x000000946f537223 */ /* 0x181fe20000010095 */
[-CC-:B------:R-:W-:Y:S01]  /*37c0*/  FFMA.FTZ R81, R109, R148.reuse, R149.reuse ;  /* 0x000000946d517223 */ /* 0x180fe20000010095 */
[-C--:B------:R-:W-:Y:S01]  /*37d0*/  FFMA.FTZ R85, R113, R148.reuse, R149 ;  /* 0x0000009471557223 */ /* 0x080fe20000010095 */
[----:B------:R-:W-:Y:S01]  /*37e0*/  SHF.L.U32 R78, R6, 0x10, RZ ;  /* 0x00000010064e7819 */ /* 0x000fe200000006ff */
[----:B------:R-:W-:Y:S01]  /*37f0*/  FADD.FTZ R83, R114, -R83 ;  /* 0x8000005372537221 */ /* 0x000fe20000010000 */
[----:B------:R-:W-:Y:S01]  /*3800*/  SHF.L.U32 R76, R5, 0x10, RZ ;  /* 0x00000010054c7819 */ /* 0x000fe200000006ff */
[-C--:B------:R-:W-:Y:S01]  /*3810*/  FFMA.FTZ R77, R107, R148.reuse, R149 ;  /* 0x000000946b4d7223 */ /* 0x080fe20000010095 */
[----:B------:R-:W-:Y:S01]  /*3820*/  SHF.L.U32 R80, R7, 0x10, RZ ;  /* 0x0000001007507819 */ /* 0x000fe200000006ff */
[----:B------:R-:W-:Y:S01]  /*3830*/  FADD.FTZ R81, R112, -R81 ;  /* 0x8000005170517221 */ /* 0x000fe20000010000 */
[----:B------:R-:W-:Y:S01]  /*3840*/  FADD.FTZ R85, R120, -R85 ;  /* 0x8000005578557221 */ /* 0x000fe20000010000 */
[----:B-----5:R-:W-:Y:S01]  /*3850*/  FFMA.FTZ R82, R90, R83, R78 ;  /* 0x000000535a527223 */ /* 0x020fe2000001004e */
[----:B------:R-:W-:Y:S01]  /*3860*/  SHF.L.U32 R79, R4, 0x10, RZ ;  /* 0x00000010044f7819 */ /* 0x000fe200000006ff */
[----:B------:R-:W-:Y:S01]  /*3870*/  FADD.FTZ R77, R110, -R77 ;  /* 0x8000004d6e4d7221 */ /* 0x000fe20000010000 */
[----:B------:R-:W-:Y:S01]  /*3880*/  SHF.L.U32 R78, R153, 0x10, RZ ;  /* 0x00000010994e7819 */ /* 0x000fe200000006ff */
        /* <DEDUP_REMOVED lines=12> */
[----:B------:R-:W-:Y:S01]  /*3950*/  FADD.FTZ R83, R121, -R80 ;  /* 0x8000005079537221 */ /* 0x000fe20000010000 */
[----:B------:R-:W-:-:S02]  /*3960*/  FADD.FTZ R79, R115, -R76 ;  /* 0x8000004c734f7221 */ /* 0x000fc40000010000 */
[C---:B------:R-:W-:Y:S01]  /*3970*/  FFMA.FTZ R76, R90.reuse, R151, R153 ;  /* 0x000000975a4c7223 */ /* 0x040fe20000010099 */
[C---:B------:R-:W-:Y:S01]  /*3980*/  FFMA.FTZ R85, R90.reuse, R85, R86 ;  /* 0x000000555a557223 */ /* 0x040fe20000010056 */
[C---:B------:R-:W-:Y:S01]  /*3990*/  FFMA.FTZ R152, R90.reuse, R83, R152 ;  /* 0x000000535a987223 */ /* 0x040fe20000010098 */
[----:B------:R-:W-:Y:S02]  /*39a0*/  FFMA.FTZ R78, R90, R79, R78 ;  /* 0x0000004f5a4e7223 */ /* 0x000fe4000001004e */
[----:B------:R-:W-:Y:S02]  /*39b0*/  F2FP.BF16.F32.PACK_AB R83, R76, R87 ;  /* 0x000000574c53723e */ /* 0x000fe400000010ff */
[----:B------:R-:W-:Y:S02]  /*39c0*/  F2FP.BF16.F32.PACK_AB R82, R85, R82 ;  /* 0x000000525552723e */ /* 0x000fe400000010ff */
[----:B------:R-:W-:Y:S02]  /*39d0*/  F2FP.BF16.F32.PACK_AB R81, R152, R81 ;  /* 0x000000519851723e */ /* 0x000fe400000010ff */
[----:B------:R-:W-:-:S02]  /*39e0*/  F2FP.BF16.F32.PACK_AB R80, R78, R77 ;  /* 0x0000004d4e50723e */ /* 0x000fc400000010ff */
[----:B------:R-:W-:Y:S02]  /*39f0*/  MOV R79, R83 ;  /* 0x00000053004f7202 */ /* 0x000fe40000000f00 */
[----:B------:R-:W-:Y:S02]  /*3a00*/  MOV R78, R82 ;  /* 0x00000052004e7202 */ /* 0x000fe40000000f00 */
[----:B------:R-:W-:Y:S02]  /*3a10*/  MOV R77, R81 ;  /* 0x00000051004d7202 */ /* 0x000fe40000000f00 */
[----:B------:R-:W-:Y:S01]  /*3a20*/  MOV R76, R80 ;  /* 0x00000050004c7202 */ /* 0x000fe20000000f00 */
[----:B------:R-:W-:Y:S06]  /*3a30*/  BRA `(.L_x_96) ;  /* 0x0000000c00847947 */ /* 0x000fec0003800000 */
.L_x_94:
[----:B0-----:R-:W0:Y:S02]  /*3a40*/  LDC.64 R80, c[0x0][0x470] ;  /* 0x00011c00ff507b82 */ /* 0x001e240000000a00 */
[----:B0-----:R-:W-:-:S04]  /*3a50*/  ISETP.NE.U32.AND P5, PT, R80, RZ, PT ;  /* 0x000000ff5000720c */ /* 0x001fc80003fa5070 */
[----:B------:R-:W-:-:S13]  /*3a60*/  ISETP.NE.AND.EX P5, PT, R81, RZ, PT, P5 ;  /* 0x000000ff5100720c */ /* 0x000fda0003fa5350 */
[----:B------:R-:W-:Y:S05]  /*3a70*/  @!P5 BRA `(.L_x_97) ;  /* 0x0000000000a4d947 */ /* 0x000fea0003800000 */
        /* <DEDUP_REMOVED lines=13> */
[----:B------:R-:W-:Y:S01]  /*3b50*/  FFMA.FTZ R154, R90, R85, R82 ;  /* 0x000000555a9a7223 */ /* 0x000fe20000010052 */
[-CC-:B------:R-:W-:Y:S01]  /*3b60*/  FFMA.FTZ R86, R126, R148.reuse, R149.reuse ;  /* 0x000000947e567223 */ /* 0x180fe20000010095 */
[----:B------:R-:W-:Y:S01]  /*3b70*/  FFMA.FTZ R80, R90, R81, R72 ;  /* 0x000000515a507223 */ /* 0x000fe20000010048 */
[----:B------:R-:W-:Y:S01]  /*3b80*/  SHF.L.U32 R73, R156, 0x10, RZ ;  /* 0x000000109c497819 */ /* 0x000fe200000006ff */
[-CC-:B------:R-:W-:Y:S01]  /*3b90*/  FFMA.FTZ R82, R124, R148.reuse, R149.reuse ;  /* 0x000000947c527223 */ /* 0x180fe20000010095 */
[-CC-:B------:R-:W-:Y:S01]  /*3ba0*/  FFMA.FTZ R156, R128, R148.reuse, R149.reuse ;  /* 0x00000094809c7223 */ /* 0x180fe20000010095 */
[----:B------:R-:W-:Y:S01]  /*3bb0*/  FFMA.FTZ R72, R122, R148, R149 ;  /* 0x000000947a487223 */ /* 0x000fe20000010095 */
[----:B------:R-:W-:Y:S01]  /*3bc0*/  SHF.L.U32 R150, R151, 0x10, RZ ;  /* 0x0000001097967819 */ /* 0x000fe200000006ff */
[----:B------:R-:W-:Y:S01]  /*3bd0*/  FFMA.FTZ R84, R90, R83, R74 ;  /* 0x000000535a547223 */ /* 0x000fe2000001004a */
[----:B------:R-:W-:Y:S01]  /*3be0*/  SHF.L.U32 R152, R152, 0x10, RZ ;  /* 0x0000001098987819 */ /* 0x000fe200000006ff */
[----:B------:R-:W-:Y:S01]  /*3bf0*/  FADD.FTZ R85, R123, -R86 ;  /* 0x800000567b557221 */ /* 0x000fe20000010000 */
[----:B------:R-:W-:Y:S01]  /*3c00*/  SHF.L.U32 R74, R153, 0x10, RZ ;  /* 0x00000010994a7819 */ /* 0x000fe200000006ff */
[----:B------:R-:W-:Y:S01]  /*3c10*/  FADD.FTZ R83, R121, -R82 ;  /* 0x8000005279537221 */ /* 0x000fe20000010000 */
        /* <DEDUP_REMOVED lines=15> */
.L_x_97:
[-CC-:B------:R-:W-:Y:S01]  /*3d10*/  FFMA.FTZ R83, R113, R148.reuse, R149.reuse ;  /* 0x0000009471537223 */ /* 0x180fe20000010095 */
[----:B------:R-:W-:Y:S01]  /*3d20*/  SHF.L.U32 R85, R7, 0x10, RZ ;  /* 0x0000001007557819 */ /* 0x000fe200000006ff */
[-CC-:B------:R-:W-:Y:S01]  /*3d30*/  FFMA.FTZ R84, R128, R148.reuse, R149.reuse ;  /* 0x0000009480547223 */ /* 0x180fe20000010095 */
[-C--:B------:R-:W-:Y:S01]  /*3d40*/  FFMA.FTZ R81, R111, R148.reuse, R149 ;  /* 0x000000946f517223 */ /* 0x080fe20000010095 */
[----:B------:R-:W-:Y:S01]  /*3d50*/  FADD.FTZ R83, R120, -R83 ;  /* 0x8000005378537221 */ /* 0x000fe20000010000 */
[----:B------:R-:W-:Y:S01]  /*3d60*/  SHF.L.U32 R156, R156, 0x10, RZ ;  /* 0x000000109c9c7819 */ /* 0x000fe200000006ff */
[----:B------:R-:W-:Y:S01]  /*3d70*/  FADD.FTZ R87, R125, -R84 ;  /* 0x800000547d577221 */ /* 0x000fe20000010000 */
[----:B------:R-:W-:Y:S01]  /*3d80*/  SHF.L.U32 R80, R6, 0x10, RZ ;  /* 0x0000001006507819 */ /* 0x000fe200000006ff */
[----:B------:R-:W-:Y:S01]  /*3d90*/  FADD.FTZ R81, R114, -R81 ;  /* 0x8000005172517221 */ /* 0x000fe20000010000 */
[----:B-----5:R-:W-:Y:S01]  /*3da0*/  FFMA.FTZ R152, R90, R83, R85 ;  /* 0x000000535a987223 */ /* 0x020fe20000010055 */
[-CC-:B------:R-:W-:Y:S01]  /*3db0*/  FFMA.FTZ R85, R109, R148.reuse, R149.reuse ;  /* 0x000000946d557223 */ /* 0x180fe20000010095 */
[-CC-:B------:R-:W-:Y:S01]  /*3dc0*/  FFMA.FTZ R83, R107, R148.reuse, R149.reuse ;  /* 0x000000946b537223 */ /* 0x180fe20000010095 */
[-CC-:B------:R-:W-:Y:S01]  /*3dd0*/  FFMA.FTZ R82, R126, R148.reuse, R149.reuse ;  /* 0x000000947e527223 */ /* 0x180fe20000010095 */
[----:B------:R-:W-:Y:S01]  /*3de0*/  FFMA.FTZ R153, R90, R87, R156 ;  /* 0x000000575a997223 */ /* 0x000fe2000001009c */
        /* <DEDUP_REMOVED lines=23> */
.L_x_93:
        /* <DEDUP_REMOVED lines=45> */
.L_x_99:
        /* <DEDUP_REMOVED lines=33> */
.L_x_98:
        /* <DEDUP_REMOVED lines=37> */
.L_x_100:
        /* <DEDUP_REMOVED lines=28> */
.L_x_96:
        /* <DEDUP_REMOVED lines=10> */
.L_x_92:
[----:B------:R-:W-:Y:S05]  /*48f0*/  BSYNC.RECONVERGENT B0 ;  /* 0x0000000000007941 */ /* 0x000fea0003800200 */
.L_x_91:
        /* <DEDUP_REMOVED lines=13> */
[-CC-:B0--3--:R-:W-:Y:S01]  /*49d0*/  FFMA.FTZ R77, R129, R148.reuse, R149.reuse ;  /* 0x00000094814d7223 */ /* 0x189fe20000010095 */
        /* <DEDUP_REMOVED lines=8> */
[-CC-:B------:R-:W-:Y:S01]  /*4a60*/  FFMA.FTZ R72, R138, R148.reuse, R149.reuse ;  /* 0x000000948a487223 */ /* 0x180fe20000010095 */
[----:B------:R-:W-:Y:S01]  /*4a70*/  SHF.L.U32 R78, R70, 0x10, RZ ;  /* 0x00000010464e7819 */ /* 0x000fe200000006ff */
[-CC-:B------:R-:W-:Y:S01]  /*4a80*/  FFMA.FTZ R76, R140, R148.reuse, R149.reuse ;  /* 0x000000948c4c7223 */ /* 0x180fe20000010095 */
[-C--:B------:R-:W-:Y:S01]  /*4a90*/  FFMA.FTZ R80, R142, R148.reuse, R149 ;  /* 0x000000948e507223 */ /* 0x080fe20000010095 */
[----:B------:R-:W-:Y:S01]  /*4aa0*/  FADD.FTZ R73, R130, -R73 ;  /* 0x8000004982497221 */ /* 0x000fe20000010000 */
[----:B------:R-:W-:Y:S01]  /*4ab0*/  FADD.FTZ R79, R134, -R79 ;  /* 0x8000004f864f7221 */ /* 0x000fe20000010000 */
[----:B------:R-:W-:Y:S01]  /*4ac0*/  FFMA.FTZ R149, R133, R148, R149 ;  /* 0x0000009485957223 */ /* 0x000fe20000010095 */
[C---:B-----5:R-:W-:Y:S01]  /*4ad0*/  FFMA.FTZ R77, R90.reuse, R77, R74 ;  /* 0x0000004d5a4d7223 */ /* 0x060fe2000001004a */
[C---:B------:R-:W-:Y:S01]  /*4ae0*/  FFMA.FTZ R84, R90.reuse, R81, R84 ;  /* 0x000000515a547223 */ /* 0x040fe20000010054 */
[----:B------:R-:W-:Y:S01]  /*4af0*/  SHF.L.U32 R82, R145, 0x10, RZ ;  /* 0x0000001091527819 */ /* 0x000fe200000006ff */
        /* <DEDUP_REMOVED lines=26> */
.L_x_105:
[-CC-:B0--3--:R-:W-:Y:S01]  /*4ca0*/  FFMA.FTZ R81, R129, R148.reuse, R149.reuse ;  /* 0x0000009481517223 */ /* 0x189fe20000010095 */
        /* <DEDUP_REMOVED lines=40> */
.L_x_104:
[----:B0--3--:R-:W0:Y:S02]  /*4f30*/  LDC.64 R80, c[0x0][0x470] ;  /* 0x00011c00ff507b82 */ /* 0x009e240000000a00 */
        /* <DEDUP_REMOVED lines=44> */
.L_x_107:
        /* <DEDUP_REMOVED lines=35> */
[----:B------:R-:W-:Y:S01]  /*5430*/  F2FP.BF16.F32.PACK_AB R80, R85, R80 ;  /* 0x000000505550723e */ /* 0x000fe200000010ff */
[----:B------:R-:W-:Y:S06]  /*5440*/  BRA `(.L_x_106) ;  /* 0x00000008003c7947 */ /* 0x000fec0003800000 */
.L_x_103:
        /* <DEDUP_REMOVED lines=45> */
.L_x_109:
        /* <DEDUP_REMOVED lines=33> */
.L_x_108:
        /* <DEDUP_REMOVED lines=37> */
.L_x_110:
        /* <DEDUP_REMOVED lines=28> */
.L_x_106:
        /* <DEDUP_REMOVED lines=9> */
.L_x_102:
[----:B------:R-:W-:Y:S05]  /*5dd0*/  BSYNC.RECONVERGENT B0 ;  /* 0x0000000000007941 */ /* 0x000fea0003800200 */
.L_x_101:
[----:B------:R-:W-:Y:S01]  /*5de0*/  PLOP3.LUT P3, PT, P3, PT, PT, 0x8, 0x80 ;  /* 0x000000000080781c */ /* 0x000fe20001f6e170 */
[----:B------:R-:W-:-:S12]  /*5df0*/  @!P6 BRA `(.L_x_111) ;  /* 0xffffffa8000ce947 */ /* 0x000fd8000383ffff */
.L_x_74:
[----:B------:R-:W1:Y:S01]  /*5e00*/  LDC.64 R2, c[0x0][0x440] ;  /* 0x00011000ff027b82 */ /* 0x000e620000000a00 */
[----:B------:R-:W-:-:S05]  /*5e10*/  IMAD R11, R88, UR10, RZ ;  /* 0x0000000a580b7c24 */ /* 0x000fca000f8e02ff */
[----:B------:R-:W-:Y:S02]  /*5e20*/  LEA.HI R11, R11, R0, RZ, 0x1d ;  /* 0x000000000b0b7211 */ /* 0x000fe400078fe8ff */
[----:B------:R-:W2:Y:S08]  /*5e30*/  LDC.64 R4, c[0x0][0x448] ;  /* 0x00011200ff047b82 */ /* 0x000eb00000000a00 */
[----:B------:R-:W0:Y:S08]  /*5e40*/  LDC.64 R6, c[0x0][0x440] ;  /* 0x00011000ff067b82 */ /* 0x000e300000000a00 */
[----:B------:R-:W3:Y:S01]  /*5e50*/  LDC.64 R8, c[0x0][0x448] ;  /* 0x00011200ff087b82 */ /* 0x000ee20000000a00 */
[----:B-1----:R-:W-:-:S05]  /*5e60*/  @P1 IMAD.WIDE.U32 R2, R11, 0x20, R2 ;  /* 0x000000200b021825 */ /* 0x002fca00078e0002 */
[----:B------:R1:W-:Y:S01]  /*5e70*/  @P1 STG.E.128 desc[UR8][R2.64], R32 ;  /* 0x0000002002001986 */ /* 0x0003e2000c101d08 */
[C---:B--2---:R-:W-:Y:S01]  /*5e80*/  @P1 IMAD.WIDE.U32 R4, R11.reuse, 0x20, R4 ;  /* 0x000000200b041825 */ /* 0x044fe200078e0004 */
[----:B------:R-:W-:Y:S02]  /*5e90*/  @P1 IADD3 R11, PT, PT, R11, 0x80, RZ ;  /* 0x000000800b0b1810 */ /* 0x000fe40007ffe0ff */
[----:B------:R1:W-:Y:S04]  /*5ea0*/  @P1 STG.E.128 desc[UR8][R2.64+0x10], R28 ;  /* 0x0000101c02001986 */ /* 0x0003e8000c101d08 */
[----:B------:R1:W-:Y:S01]  /*5eb0*/  @P1 STG.E.128 desc[UR8][R4.64], R56 ;  /* 0x0000003804001986 */ /* 0x0003e2000c101d08 */
[----:B0-----:R-:W-:-:S03]  /*5ec0*/  @P0 IMAD.WIDE.U32 R6, R11, 0x20, R6 ;  /* 0x000000200b060825 */ /* 0x001fc600078e0006 */
[----:B------:R1:W-:Y:S04]  /*5ed0*/  @P1 STG.E.128 desc[UR8][R4.64+0x10], R52 ;  /* 0x0000103404001986 */ /* 0x0003e8000c101d08 */
[----:B------:R1:W-:Y:S01]  /*5ee0*/  @P0 STG.E.128 desc[UR8][R6.64], R24 ;  /* 0x0000001806000986 */ /* 0x0003e2000c101d08 */
[----:B---3--:R-:W-:-:S03]  /*5ef0*/  @P0 IMAD.WIDE.U32 R8, R11, 0x20, R8 ;  /* 0x000000200b080825 */ /* 0x008fc600078e0008 */
[----:B------:R1:W-:Y:S04]  /*5f00*/  @P0 STG.E.128 desc[UR8][R6.64+0x10], R20 ;  /* 0x0000101406000986 */ /* 0x0003e8000c101d08 */
[----:B------:R1:W-:Y:S04]  /*5f10*/  @P0 STG.E.128 desc[UR8][R8.64], R48 ;  /* 0x0000003008000986 */ /* 0x0003e8000c101d08 */
[----:B------:R1:W-:Y:S01]  /*5f20*/  @P0 STG.E.128 desc[UR8][R8.64+0x10], R44 ;  /* 0x0000102c08000986 */ /* 0x0003e2000c101d08 */
[----:B------:R-:W-:Y:S05]  /*5f30*/  @!P2 EXIT ;  /* 0x000000000000a94d */ /* 0x000fea0003800000 */
[----:B-1----:R-:W0:Y:S01]  /*5f40*/  LDC.64 R2, c[0x0][0x440] ;  /* 0x00011000ff027b82 */ /* 0x002e220000000a00 */
[----:B------:R-:W-:-:S07]  /*5f50*/  @P0 IADD3 R11, PT, PT, R11, 0x80, RZ ;  /* 0x000000800b0b0810 */ /* 0x000fce0007ffe0ff */
[----:B------:R-:W1:Y:S01]  /*5f60*/  LDC.64 R4, c[0x0][0x448] ;  /* 0x00011200ff047b82 */ /* 0x000e620000000a00 */
[----:B0-----:R-:W-:-:S05]  /*5f70*/  IMAD.WIDE.U32 R2, R11, 0x20, R2 ;  /* 0x000000200b027825 */ /* 0x001fca00078e0002 */
[----:B------:R-:W-:Y:S01]  /*5f80*/  STG.E.128 desc[UR8][R2.64], R16 ;  /* 0x0000001002007986 */ /* 0x000fe2000c101d08 */
[----:B-1----:R-:W-:-:S03]  /*5f90*/  IMAD.WIDE.U32 R4, R11, 0x20, R4 ;  /* 0x000000200b047825 */ /* 0x002fc600078e0004 */
[----:B------:R-:W-:Y:S04]  /*5fa0*/  STG.E.128 desc[UR8][R2.64+0x10], R12 ;  /* 0x0000100c02007986 */ /* 0x000fe8000c101d08 */
[----:B------:R-:W-:Y:S04]  /*5fb0*/  STG.E.128 desc[UR8][R4.64], R40 ;  /* 0x0000002804007986 */ /* 0x000fe8000c101d08 */
[----:B------:R-:W-:Y:S01]  /*5fc0*/  STG.E.128 desc[UR8][R4.64+0x10], R36 ;  /* 0x0000102404007986 */ /* 0x000fe2000c101d08 */
[----:B------:R-:W-:Y:S05]  /*5fd0*/  EXIT ;  /* 0x000000000000794d */ /* 0x000fea0003800000 */
.L_x_112:
        /* <DEDUP_REMOVED lines=10> */
.L_x_3774:


//--------------------- .text._ZN10layer_norm31ln_parallel_residual_bwd_kernelINS_13Kernel_traitsI13__nv_bfloat16S2_S2_S2_fjLj3072ELj1ELj1ELj4ELj16ENS_18Kernel_traits_baseILj3072ES2_S2_S2_S2_fjLj128EEEEELb0ELb1ELb1EEEvNS_9BwdParamsE --------------------------
	.section	.text._ZN10layer_norm31ln_parallel_residual_bwd_kernelINS_13Kernel_traitsI13__nv_bfloat16S2_S2_S2_fjLj3072ELj1ELj1ELj4ELj16ENS_18Kernel_traits_baseILj3072ES2_S2_S2_S2_fjLj128EEEEELb0ELb1ELb1EEEvNS_9BwdParamsE,"ax",@progbits
	.align	128
        .global         _ZN10layer_norm31ln_parallel_residual_bwd_kernelINS_13Kernel_traitsI13__nv_bfloat16S2_S2_S2_fjLj3072ELj1ELj1ELj4ELj16ENS_18Kernel_traits_baseILj3072ES2_S2_S2_S2_fjLj128EEEEELb0ELb1ELb1EEEvNS_9BwdParamsE
        .type           _ZN10layer_norm31ln_parallel_residual_bwd_kernelINS_13Kernel_traitsI13__nv_bfloat16S2_S2_S2_fjLj3072ELj1ELj1ELj4ELj16ENS_18Kernel_traits_baseILj3072ES2_S2_S2_S2_fjLj128EEEEELb0ELb1ELb1EEEvNS_9BwdParamsE,@function
        .size           _ZN10layer_norm31ln_parallel_residual_bwd_kernelINS_13Kernel_traitsI13__nv_bfloat16S2_S2_S2_fjLj3072ELj1ELj1ELj4ELj16ENS_18Kernel_traits_baseILj3072ES2_S2_S2_S2_fjLj128EEEEELb0ELb1ELb1EEEvNS_9BwdParamsE,(.L_x_3775 - _ZN10layer_norm31ln_parallel_residual_bwd_kernelINS_13Kernel_traitsI13__nv_bfloat16S2_S2_S2_fjLj3072ELj1ELj1ELj4ELj16ENS_18Kernel_traits_baseILj3072ES2_S2_S2_S2_fjLj128EEEEELb0ELb1ELb1EEEvNS_9BwdParamsE)
        .other          _ZN10layer_norm31ln_parallel_residual_bwd_kernelINS_13Kernel_traitsI13__nv_bfloat16S2_S2_S2_fjLj3072ELj1ELj1ELj4ELj16ENS_18Kernel_traits_baseILj3072ES2_S2_S2_S2_fjLj128EEEEELb0ELb1ELb1EEEvNS_9BwdParamsE,@"STO_CUDA_ENTRY STV_DEFAULT"
_ZN10layer_norm31ln_parallel_residual_bwd_kernelINS_13Kernel_traitsI13__nv_bfloat16S2_S2_S2_fjLj3072ELj1ELj1ELj4ELj16ENS_18Kernel_traits_baseILj3072ES2_S2_S2_S2_fjLj128EEEEELb0ELb1ELb1EEEvNS_9BwdParamsE:
.text._ZN10layer_norm31ln_parallel_residual_bwd_kernelINS_13Kernel_traitsI13__nv_bfloat16S2_S2_S2_fjLj3072ELj1ELj1ELj4ELj16ENS_18Kernel_traits_baseILj3072ES2_S2_S2_S2_fjLj128EEEEELb0ELb1ELb1EEEvNS_9BwdParamsE:
        /* <DEDUP_REMOVED lines=28> */
[----:B------:R-:W-:Y:S01]  /*01c0*/  CS2R R4, SRZ ;  /* 0x0000000000047805 */ /* 0x000fe2000001ff00 */
[----:B------:R-:W0:Y:S03]  /*01d0*/  LDCU.64 UR8, c[0x0][0x358] ;  /* 0x00006b00ff0877ac */ /* 0x000e260008000a00 */
[----:B-1----:R-:W-:Y:S05]  /*01e0*/  BRA.U UP0, `(.L_x_113) ;  /* 0x0000005500b87547 */ /* 0x002fea000b800000 */
[----:B------:R-:W1:Y:S01]  /*01f0*/  LDC.64 R2, c[0x0][0x3d0] ;  /* 0x0000f400ff027b82 */ /* 0x000e620000000a00 */
[----:B------:R-:W2:Y:S01]  /*0200*/  LDCU.64 UR4, c[0x0][0x438] ;  /* 0x00008700ff0477ac */ /* 0x000ea20008000a00 */
[----:B------:R-:W3:Y:S01]  /*0210*/  LDCU.U8 UR11, c[0x0][0x410] ;  /* 0x00008200ff0b77ac */ /* 0x000ee20008000000 */
[----:B------:R-:W-:Y:S01]  /*0220*/  HFMA2 R89, -RZ, RZ, 0, 0 ;  /* 0x00000000ff597431 */ /* 0x000fe200000001ff */
[----:B------:R-:W-:Y:S02]  /*0230*/  PLOP3.LUT P3, PT, PT, PT, PT, 0x8, 0x80 ;  /* 0x000000000080781c */ /* 0x000fe40003f6e170 */
[----:B------:R-:W-:Y:S02]  /*0240*/  CS2R R82, SRZ ;  /* 0x0000000000527805 */ /* 0x000fe4000001ff00 */
[----:B------:R-:W-:Y:S02]  /*0250*/  SHF.R.U32.HI R110, RZ, 0x5, R88 ;  /* 0x00000005ff6e7819 */ /* 0x000fe40000011658 */
        /* <DEDUP_REMOVED lines=19> */
[----:B0-----:R-:W4:Y:S01]  /*0390*/  LDG.E.128 R12, desc[UR8][R2.64] ;  /* 0x00000008020c7981 */ /* 0x001f22000c1e1d00 */
[----:B------:R-:W-:-:S02]  /*03a0*/  CS2R R50, SRZ ;  /* 0x0000000000327805 */ /* 0x000fc4000001ff00 */
[----:B------:R-:W-:Y:S02]  /*03b0*/  CS2R R48, SRZ ;  /* 0x0000000000307805 */ /* 0x000fe4000001ff00 */
[----:B------:R-:W-:Y:S01]  /*03c0*/  CS2R R46, SRZ ;  /* 0x00000000002e7805 */ /* 0x000fe2000001ff00 */
[----:B------:R-:W5:Y:S01]  /*03d0*/  LDG.E.128 R8, desc[UR8][R2.64+0x800] ;  /* 0x0008000802087981 */ /* 0x000f62000c1e1d00 */
[----:B------:R-:W-:Y:S01]  /*03e0*/  CS2R R44, SRZ ;  /* 0x00000000002c7805 */ /* 0x000fe2000001ff00 */
[----:B------:R-:W0:Y:S02]  /*03f0*/  LDCU UR12, c[0x0][0x388] ;  /* 0x00007100ff0c77ac */ /* 0x000e240008000800 */
[----:B------:R-:W5:Y:S01]  /*0400*/  LDG.E.128 R4, desc[UR8][R2.64+0x1000] ;  /* 0x0010000802047981 */ /* 0x000f62000c1e1d00 */
[----:B------:R-:W-:Y:S01]  /*0410*/  MOV R111, RZ ;  /* 0x000000ff006f7202 */ /* 0x000fe20000000f00 */
[----:B--2---:R-:W-:Y:S01]  /*0420*/  UISETP.NE.U32.AND UP0, UPT, UR4, URZ, UPT ;  /* 0x000000ff0400728c */ /* 0x004fe2000bf05070 */
[----:B------:R-:W-:Y:S01]  /*0430*/  MOV R109, UR10 ;  /* 0x0000000a006d7c02 */ /* 0x000fe20008000f00 */
[----:B---3--:R-:W-:-:S02]  /*0440*/  UISETP.NE.AND UP1, UPT, UR11, URZ, UPT ;  /* 0x000000ff0b00728c */ /* 0x008fc4000bf25270 */
[----:B------:R-:W-:Y:S01]  /*0450*/  UISETP.NE.AND.EX UP0, UPT, UR5, URZ, UPT, UP0 ;  /* 0x000000ff0500728c */ /* 0x000fe2000bf05300 */
[----:B------:R-:W1:Y:S03]  /*0460*/  LDCU UR13, c[0x0][0x400] ;  /* 0x00008000ff0d77ac */ /* 0x000e660008000800 */
[----:B------:R-:W-:Y:S02]  /*0470*/  PLOP3.LUT P4, PT, PT, PT, UP1, 0x80, 0x8 ;  /* 0x000000000008781c */ /* 0x000fe40003f8f018 */
[----:B------:R-:W-:Y:S01]  /*0480*/  PLOP3.LUT P2, PT, PT, PT, UP0, 0x80, 0x8 ;  /* 0x000000000008781c */ /* 0x000fe20003f4f008 */
[----:B------:R-:W2:Y:S01]  /*0490*/  LDCU.64 UR6, c[0x0][0x470] ;  /* 0x00008e00ff0677ac */ /* 0x000ea20008000a00 */
[----:B------:R-:W3:Y:S01]  /*04a0*/  LDCU.64 UR4, c[0x0][0x478] ;  /* 0x00008f00ff0477ac */ /* 0x000ee20008000a00 */
[----:B----4-:R-:W-:Y:S02]  /*04b0*/  PRMT R108, R12, 0x7632, R108 ;  /* 0x000076320c6c7816 */ /* 0x010fe4000000006c */
[----:B------:R-:W-:-:S02]  /*04c0*/  PRMT R107, R13, 0x7632, R107 ;  /* 0x000076320d6b7816 */ /* 0x000fc4000000006b */
[----:B------:R-:W-:Y:S02]  /*04d0*/  PRMT R106, R14, 0x7632, R106 ;  /* 0x000076320e6a7816 */ /* 0x000fe4000000006a */
[----:B------:R-:W-:Y:S02]  /*04e0*/  PRMT R105, R15, 0x7632, R105 ;  /* 0x000076320f697816 */ /* 0x000fe40000000069 */
[----:B-----5:R-:W-:Y:S02]  /*04f0*/  PRMT R104, R8, 0x7632, R104 ;  /* 0x0000763208687816 */ /* 0x020fe40000000068 */
[----:B------:R-:W-:Y:S02]  /*0500*/  PRMT R103, R9, 0x7632, R103 ;  /* 0x0000763209677816 */ /* 0x000fe40000000067 */
[----:B------:R-:W-:Y:S02]  /*0510*/  PRMT R102, R10, 0x7632, R102 ;  /* 0x000076320a667816 */ /* 0x000fe40000000066 */
[----:B------:R-:W-:-:S02]  /*0520*/  PRMT R101, R11, 0x7632, R101 ;  /* 0x000076320b657816 */ /* 0x000fc40000000065 */
[----:B------:R-:W-:Y:S02]  /*0530*/  PRMT R100, R4, 0x7632, R100 ;  /* 0x0000763204647816 */ /* 0x000fe40000000064 */
[----:B------:R-:W-:Y:S02]  /*0540*/  PRMT R99, R5, 0x7632, R99 ;  /* 0x0000763205637816 */ /* 0x000fe40000000063 */
[----:B------:R-:W-:Y:S02]  /*0550*/  PRMT R98, R6, 0x7632, R98 ;  /* 0x0000763206627816 */ /* 0x000fe40000000062 */
[----:B------:R-:W-:Y:S02]  /*0560*/  PRMT R96, R7, 0x7632, R96 ;  /* 0x0000763207607816 */ /* 0x000fe40000000060 */
        /* <DEDUP_REMOVED lines=23> */
[----:B0123--:R-:W-:-:S07]  /*06e0*/  SHF.L.U32 R96, R96, 0x10, RZ ;  /* 0x0000001060607819 */ /* 0x00ffce00000006ff */
.L_x_138:
[----:B------:R-:W-:Y:S01]  /*06f0*/  IMAD R0, R109, UR12, RZ ;  /* 0x0000000c6d007c24 */ /* 0x000fe2000f8e02ff */
[----:B0-----:R-:W0:Y:S04]  /*0700*/  LDC.64 R36, c[0x0][0x3a8] ;  /* 0x0000ea00ff247b82 */ /* 0x001e280000000a00 */
[----:B------:R-:W-:-:S04]  /*0710*/  SHF.R.S32.HI R3, RZ, 0x1f, R0 ;  /* 0x0000001fff037819 */ /* 0x000fc80000011400 */
[----:B------:R-:W-:Y:S01]  /*0720*/  LEA.HI R3, R3, R0, RZ, 0x3 ;  /* 0x0000000003037211 */ /* 0x000fe200078f18ff */
[----:B------:R-:W1:Y:S03]  /*0730*/  LDC.64 R40, c[0x0][0x428] ;  /* 0x00010a00ff287b82 */ /* 0x000e660000000a00 */
[----:B------:R-:W-:-:S05]  /*0740*/  LEA.HI.SX32 R127, R3, R88, 0x1d ;  /* 0x00000058037f7211 */ /* 0x000fca00078feaff */
[----:B------:R-:W2:Y:S01]  /*0750*/  LDC.64 R2, c[0x0][0x3c0] ;  /* 0x0000f000ff027b82 */ /* 0x000ea20000000a00 */
[----:B0-----:R-:W-:-:S07]  /*0760*/  IMAD.WIDE.U32 R20, R127, 0x10, R36 ;  /* 0x000000107f147825 */ /* 0x001fce00078e0024 */
[----:B------:R-:W0:Y:S01]  /*0770*/  LDC.64 R128, c[0x0][0x3c8] ;  /* 0x0000f200ff807b82 */ /* 0x000e220000000a00 */
[C---:B------:R-:W-:Y:S01]  /*0780*/  IADD3 R125, PT, PT, R127.reuse, 0x80, RZ ;  /* 0x000000807f7d7810 */ /* 0x040fe20007ffe0ff */
[----:B------:R-:W3:Y:S01]  /*0790*/  LDG.E.128 R20, desc[UR8][R20.64] ;  /* 0x0000000814147981 */ /* 0x000ee2000c1e1d00 */
[C---:B------:R-:W-:Y:S01]  /*07a0*/  IADD3 R97, PT, PT, R127.reuse, 0x100, RZ ;  /* 0x000001007f617810 */ /* 0x040fe20007ffe0ff */
[----:B-1----:R-:W-:-:S04]  /*07b0*/  IMAD.WIDE.U32 R24, R127, 0x10, R40 ;  /* 0x000000107f187825 */ /* 0x002fc800078e0028 */
[----:B--2---:R-:W-:Y:S02]  /*07c0*/  IMAD.WIDE R2, R109, 0x4, R2 ;  /* 0x000000046d027825 */ /* 0x004fe400078e0202 */
[----:B------:R-:W2:Y:S02]  /*07d0*/  LDG.E.128 R24, desc[UR8][R24.64] ;  /* 0x0000000818187981 */ /* 0x000ea4000c1e1d00 */
[C---:B------:R-:W-:Y:S02]  /*07e0*/  IMAD.WIDE.U32 R28, R125.reuse, 0x10, R36 ;  /* 0x000000107d1c7825 */ /* 0x040fe400078e0024 */
[----:B------:R-:W4:Y:S02]  /*07f0*/  LDG.E R2, desc[UR8][R2.64] ;  /* 0x0000000802027981 */ /* 0x000f24000c1e1900 */
[----:B------:R-:W-:Y:S02]  /*0800*/  IMAD.WIDE.U32 R32, R125, 0x10, R40 ;  /* 0x000000107d207825 */ /* 0x000fe400078e0028 */
[----:B------:R-:W5:Y:S02]  /*0810*/  LDG.E.128 R28, desc[UR8][R28.64] ;  /* 0x000000081c1c7981 */ /* 0x000f64000c1e1d00 */
[----:B------:R-:W-:-:S02]  /*0820*/  IMAD.WIDE.U32 R36, R97, 0x10, R36 ;  /* 0x0000001061247825 */ /* 0x000fc400078e0024 */
[----:B------:R-:W2:Y:S04]  /*0830*/  LDG.E.128 R32, desc[UR8][R32.64] ;  /* 0x0000000820207981 */ /* 0x000ea8000c1e1d00 */
[----:B------:R-:W2:Y:S01]  /*0840*/  LDG.E.128 R36, desc[UR8][R36.64] ;  /* 0x0000000824247981 */ /* 0x000ea2000c1e1d00 */
[----:B0-----:R-:W-:-:S04]  /*0850*/  IMAD.WIDE R128, R109, 0x4, R128 ;  /* 0x000000046d807825 */ /* 0x001fc800078e0280 */
[----:B------:R-:W-:Y:S01]  /*0860*/  IMAD.WIDE.U32 R40, R97, 0x10, R40 ;  /* 0x0000001061287825 */ /* 0x000fe200078e0028 */
[----:B------:R0:W2:Y:S05]  /*0870*/  LDG.E R124, desc[UR8][R128.64] ;  /* 0x00000008807c7981 */ /* 0x0000aa000c1e1900 */
[----:B------:R-:W2:Y:S01]  /*0880*/  LDG.E.128 R40, desc[UR8][R40.64] ;  /* 0x0000000828287981 */ /* 0x000ea2000c1e1d00 */
[----:B------:R-:W-:Y:S02]  /*0890*/  LOP3.LUT P1, RZ, R88, 0x1f, RZ, 0xc0, !PT ;  /* 0x0000001f58ff7812 */ /* 0x000fe4000782c0ff */
[----:B------:R-:W-:Y:S02]  /*08a0*/  PLOP3.LUT P0, PT, PT, PT, PT, 0x80, 0x8 ;  /* 0x000000000008781c */ /* 0x000fe40003f0f070 */
[----:B---3--:R-:W-:-:S02]  /*08b0*/  PRMT R0, R20, 0x7632, R0 ;  /* 0x0000763214007816 */ /* 0x008fc40000000000 */
[----:B------:R-:W-:Y:S02]  /*08c0*/  SHF.L.U32 R126, R20, 0x10, RZ ;  /* 0x00000010147e7819 */ /* 0x000fe400000006ff */
[C---:B------:R-:W-:Y:S02]  /*08d0*/  PRMT R131, R21.reuse, 0x7632, R131 ;  /* 0x0000763215837816 */ /* 0x040fe40000000083 */
[----:B------:R-:W-:Y:S02]  /*08e0*/  SHF.L.U32 R132, R21, 0x10, RZ ;  /* 0x0000001015847819 */ /* 0x000fe400000006ff */
[----:B------:R-:W1:Y:S01]  /*08f0*/  @P2 LDC.64 R20, c[0x0][0x438] ;  /* 0x00010e00ff142b82 */ /* 0x000e620000000a00 */
[----:B----4-:R-:W-:-:S07]  /*0900*/  FSEL R149, R2, RZ, !P4 ;  /* 0x000000ff02957208 */ /* 0x010fce0006000000 */
[----:B------:R-:W3:Y:S01]  /*0910*/  @P2 LDC.64 R2, c[0x0][0x438] ;  /* 0x00010e00ff022b82 */ /* 0x000ee20000000a00 */
[C---:B-----5:R-:W-:Y:S02]  /*0920*/  PRMT R137, R29.reuse, 0x7632, R137 ;  /* 0x000076321d897816 */ /* 0x060fe40000000089 */
[----:B------:R-:W-:Y:S02]  /*0930*/  SHF.L.U32 R138, R29, 0x10, RZ ;  /* 0x000000101d8a7819 */ /* 0x000fe400000006ff */
[C---:B------:R-:W-:Y:S02]  /*0940*/  PRMT R139, R30.reuse, 0x7632, R139 ;  /* 0x000076321e8b7816 */ /* 0x040fe4000000008b */
[----:B------:R-:W-:Y:S02]  /*0950*/  SHF.L.U32 R140, R30, 0x10, RZ ;  /* 0x000000101e8c7819 */ /* 0x000fe400000006ff */
[C---:B------:R-:W-:Y:S02]  /*0960*/  PRMT R141, R31.reuse, 0x7632, R141 ;  /* 0x000076321f8d7816 */ /* 0x040fe4000000008d */
[----:B------:R-:W-:-:S02]  /*0970*/  SHF.L.U32 R145, R31, 0x10, RZ ;  /* 0x000000101f917819 */ /* 0x000fc400000006ff */
[C---:B--2---:R-:W-:Y:S02]  /*0980*/  PRMT R30, R32.reuse, 0x7632, R30 ;  /* 0x00007632201e7816 */ /* 0x044fe4000000001e */
[----:B------:R-:W-:Y:S02]  /*0990*/  SHF.L.U32 R29, R32, 0x10, RZ ;  /* 0x00000010201d7819 */ /* 0x000fe400000006ff */
[C---:B------:R-:W-:Y:S02]  /*09a0*/  PRMT R169, R34.reuse, 0x7632, R169 ;  /* 0x0000763222a97816 */ /* 0x040fe400000000a9 */
[----:B------:R-:W-:Y:S02]  /*09b0*/  SHF.L.U32 R31, R34, 0x10, RZ ;  /* 0x00000010221f7819 */ /* 0x000fe400000006ff */
[C---:B------:R-:W-:Y:S02]  /*09c0*/  PRMT R32, R36.reuse, 0x7632, R32 ;  /* 0x0000763224207816 */ /* 0x040fe40000000020 */
[----:B------:R-:W-:-:S02]  /*09d0*/  SHF.L.U32 R155, R36, 0x10, RZ ;  /* 0x00000010249b7819 */ /* 0x000fc400000006ff */
[----:B------:R-:W-:Y:S02]  /*09e0*/  PRMT R133, R22, 0x7632, R133 ;  /* 0x0000763216857816 */ /* 0x000fe40000000085 */
[----:B------:R-:W-:Y:S02]  /*09f0*/  PRMT R135, R23, 0x7632, R135 ;  /* 0x0000763217877816 */ /* 0x000fe40000000087 */
[----:B0-----:R-:W-:Y:S02]  /*0a00*/  PRMT R128, R28, 0x7632, R128 ;  /* 0x000076321c807816 */ /* 0x001fe40000000080 */
[C---:B------:R-:W-:Y:S02]  /*0a10*/  PRMT R34, R37.reuse, 0x7632, R34 ;  /* 0x0000763225227816 */ /* 0x040fe40000000022 */
[----:B------:R-:W-:Y:S02]  /*0a20*/  SHF.L.U32 R157, R37, 0x10, RZ ;  /* 0x00000010259d7819 */ /* 0x000fe400000006ff */
[----:B------:R-:W-:-:S02]  /*0a30*/  PRMT R36, R38, 0x7632, R36 ;  /* 0x0000763226247816 */ /* 0x000fc40000000024 */
[----:B------:R-:W-:Y:S02]  /*0a40*/  PRMT R37, R39, 0x7632, R37 ;  /* 0x0000763227257816 */ /* 0x000fe40000000025 */
[C---:B------:R-:W-:Y:S02]  /*0a50*/  PRMT R144, R25.reuse, 0x7632, R144 ;  /* 0x0000763219907816 */ /* 0x040fe40000000090 */
[----:B------:R-:W-:Y:S02]  /*0a60*/  SHF.L.U32 R129, R25, 0x10, RZ ;  /* 0x0000001019817819 */ /* 0x000fe400000006ff */
[C---:B------:R-:W-:Y:S02]  /*0a70*/  PRMT R158, R26.reuse, 0x7632, R158 ;  /* 0x000076321a9e7816 */ /* 0x040fe4000000009e */
        /* <DEDUP_REMOVED lines=17> */
[C---:B------:R-:W-:Y:S02]  /*0b90*/  PRMT R130, R24.reuse, 0x7632, R130 ;  /* 0x0000763218827816 */ /* 0x040fe40000000082 */
[----:B------:R-:W-:Y:S01]  /*0ba0*/  SHF.L.U32 R37, R37, 0x10, RZ ;  /* 0x0000001025257819 */ /* 0x000fe200000006ff */
[C---:B------:R-:W-:Y:S01]  /*0bb0*/  FADD.FTZ R185, -R149.reuse, R145 ;  /* 0x0000009195b97221 */ /* 0x040fe20000010100 */
[----:B------:R-:W-:Y:S01]  /*0bc0*/  SHF.L.U32 R24, R24, 0x10, RZ ;  /* 0x0000001018187819 */ /* 0x000fe200000006ff */
[C---:B------:R-:W-:Y:S01]  /*0bd0*/  FADD.FTZ R39, -R149.reuse, R126 ;  /* 0x0000007e95277221 */ /* 0x040fe20000010100 */
        /* <DEDUP_REMOVED lines=20> */
[----:B------:R-:W-:Y:S01]  /*0d20*/  FADD.FTZ R159, -R149, R36 ;  /* 0x00000024959f7221 */ /* 0x000fe20000010100 */
[----:B---3--:R-:W-:-:S04]  /*0d30*/  @P2 IMAD.WIDE.U32 R2, R97, 0x10, R2 ;  /* 0x0000001061022825 */ /* 0x008fc800078e0002 */
[----:B------:R-:W-:Y:S01]  /*0d40*/  FADD.FTZ R149, -R149, R37 ;  /* 0x0000002595957221 */ /* 0x000fe20000010100 */
[----:B------:R-:W-:Y:S01]  /*0d50*/  SHF.L.U32 R26, R130, 0x10, RZ ;  /* 0x00000010821a7819 */ /* 0x000fe200000006ff */
[----:B------:R-:W-:Y:S01]  /*0d60*/  FMUL.FTZ R37, R123, R24 ;  /* 0x000000187b257220 */ /* 0x000fe20000410000 */
[----:B-1----:R-:W-:-:S04]  /*0d70*/  @P2 IMAD.WIDE.U32 R20, R125, 0x10, R20 ;  /* 0x000000107d142825 */ /* 0x002fc800078e0014 */
[----:B------:R-:W-:Y:S01]  /*0d80*/  FMUL.FTZ R0, R124, R39 ;  /* 0x000000277c007220 */ /* 0x000fe20000410000 */
[C---:B------:R-:W-:Y:S01]  /*0d90*/  PRMT R148, R43.reuse, 0x7632, R148 ;  /* 0x000076322b947816 */ /* 0x040fe20000000094 */
[----:B------:R0:W2:Y:S01]  /*0da0*/  @P2 LDG.E.128 R8, desc[UR8][R2.64] ;  /* 0x0000000802082981 */ /* 0x0000a2000c1e1d00 */
[----:B------:R-:W-:Y:S01]  /*0db0*/  SHF.L.U32 R141, R43, 0x10, RZ ;  /* 0x000000102b8d7819 */ /* 0x000fe200000006ff */
[----:B------:R-:W1:Y:S01]  /*0dc0*/  @P2 LDC.64 R22, c[0x0][0x438] ;  /* 0x00010e00ff162b82 */ /* 0x000e620000000a00 */
[----:B------:R-:W-:Y:S01]  /*0dd0*/  FMUL.FTZ R43, R108, R26 ;  /* 0x0000001a6c2b7220 */ /* 0x000fe20000410000 */
[----:B------:R3:W4:Y:S01]  /*0de0*/  @P2 LDG.E.128 R4, desc[UR8][R20.64] ;  /* 0x0000000814042981 */ /* 0x000722000c1e1d00 */
[----:B------:R-:W-:Y:S01]  /*0df0*/  FMUL.FTZ R133, R124, R133 ;  /* 0x000000857c857220 */ /* 0x000fe20000410000 */
[----:B------:R-:W-:Y:S01]  /*0e00*/  SHF.L.U32 R144, R144, 0x10, RZ ;  /* 0x0000001090907819 */ /* 0x000fe200000006ff */
[----:B0-----:R-:W-:Y:S01]  /*0e10*/  FADD.FTZ R2, RZ, R37 ;  /* 0x00000025ff027221 */ /* 0x001fe20000010000 */
[----:B------:R-:W-:Y:S01]  /*0e20*/  FMUL.FTZ R34, R122, R129 ;  /* 0x000000817a227220 */ /* 0x000fe20000410000 */
[----:B---3--:R-:W-:-:S02]  /*0e30*/  FFMA.FTZ R20, R0, R37, RZ ;  /* 0x0000002500147223 */ /* 0x008fc400000100ff */
[----:B------:R-:W-:Y:S01]  /*0e40*/  FADD.FTZ R3, R2, R43 ;  /* 0x0000002b02037221 */ /* 0x000fe20000010000 */
[----:B------:R-:W-:Y:S01]  /*0e50*/  FMUL.FTZ R39, R124, R143 ;  /* 0x0000008f7c277220 */ /* 0x000fe20000410000 */
[----:B------:R-:W-:Y:S01]  /*0e60*/  FFMA.FTZ R20, R133, R43, R20 ;  /* 0x0000002b85147223 */ /* 0x000fe20000010014 */
[C---:B------:R-:W-:Y:S01]  /*0e70*/  PRMT R140, R42.reuse, 0x7632, R140 ;  /* 0x000076322a8c7816 */ /* 0x040fe2000000008c */
[----:B------:R-:W-:Y:S01]  /*0e80*/  FADD.FTZ R3, R3, R34 ;  /* 0x0000002203037221 */ /* 0x000fe20000010000 */
[----:B------:R-:W-:Y:S01]  /*0e90*/  SHF.L.U32 R139, R42, 0x10, RZ ;  /* 0x000000102a8b7819 */ /* 0x000fe200000006ff */
[----:B------:R-:W-:Y:S01]  /*0ea0*/  FMUL.FTZ R42, R107, R144 ;  /* 0x000000906b2a7220 */ /* 0x000fe20000410000 */
[----:B------:R-:W-:Y:S01]  /*0eb0*/  FMUL.FTZ R143, R124, R147 ;  /* 0x000000937c8f7220 */ /* 0x000fe20000410000 */
[----:B------:R-:W-:Y:S01]  /*0ec0*/  FFMA.FTZ R20, R39, R34, R20 ;  /* 0x0000002227147223 */ /* 0x000fe20000010014 */
[----:B------:R-:W-:Y:S01]  /*0ed0*/  SHF.L.U32 R158, R158, 0x10, RZ ;  /* 0x000000109e9e7819 */ /* 0x000fe200000006ff */
[----:B------:R-:W-:Y:S01]  /*0ee0*/  FMUL.FTZ R32, R121, R25 ;  /* 0x0000001979207220 */ /* 0x000fe20000410000 */
[----:B------:R-:W-:Y:S01]  /*0ef0*/  PRMT R178, R41, 0x7632, R178 ;  /* 0x0000763229b27816 */ /* 0x000fe200000000b2 */
[----:B------:R-:W-:Y:S01]  /*0f00*/  FADD.FTZ R3, R3, R42 ;  /* 0x0000002a03037221 */ /* 0x000fe20000010000 */
[----:B------:R-:W-:Y:S01]  /*0f10*/  SHF.L.U32 R137, R41, 0x10, RZ ;  /* 0x0000001029897819 */ /* 0x000fe200000006ff */
[----:B------:R-:W-:Y:S01]  /*0f20*/  FMUL.FTZ R41, R124, R153 ;  /* 0x000000997c297220 */ /* 0x000fe20000410000 */
[----:B------:R-:W-:Y:S01]  /*0f30*/  FFMA.FTZ R20, R143, R42, R20 ;  /* 0x0000002a8f147223 */ /* 0x000fe20000010014 */
[----:B------:R-:W-:Y:S01]  /*0f40*/  PRMT R142, R27, 0x7632, R142 ;  /* 0x000076321b8e7816 */ /* 0x000fe2000000008e */
[----:B------:R-:W-:Y:S01]  /*0f50*/  FADD.FTZ R3, R3, R32 ;  /* 0x0000002003037221 */ /* 0x000fe20000010000 */
[----:B------:R-:W-:-:S02]  /*0f60*/  SHF.L.U32 R27, R27, 0x10, RZ ;  /* 0x000000101b1b7819 */ /* 0x000fc400000006ff */
[C---:B------:R-:W-:Y:S02]  /*0f70*/  PRMT R175, R40.reuse, 0x7632, R175 ;  /* 0x0000763228af7816 */ /* 0x040fe400000000af */
[----:B------:R-:W-:Y:S01]  /*0f80*/  SHF.L.U32 R135, R40, 0x10, RZ ;  /* 0x0000001028877819 */ /* 0x000fe200000006ff */
[----:B------:R-:W-:Y:S01]  /*0f90*/  FMUL.FTZ R40, R106, R158 ;  /* 0x0000009e6a287220 */ /* 0x000fe20000410000 */
[----:B------:R-:W-:Y:S01]  /*0fa0*/  FMUL.FTZ R134, R124, R161 ;  /* 0x000000a17c867220 */ /* 0x000fe20000410000 */
[----:B------:R-:W-:Y:S01]  /*0fb0*/  FFMA.FTZ R21, R41, R32, R20 ;  /* 0x0000002029157223 */ /* 0x000fe20000010014 */
[----:B------:R-:W-:Y:S01]  /*0fc0*/  SHF.L.U32 R142, R142, 0x10, RZ ;  /* 0x000000108e8e7819 */ /* 0x000fe200000006ff */
[----:B------:R-:W-:Y:S01]  /*0fd0*/  FMUL.FTZ R28, R120, R27 ;  /* 0x0000001b781c7220 */ /* 0x000fe20000410000 */
[----:B------:R-:W-:Y:S01]  /*0fe0*/  FADD.FTZ R3, R3, R40 ;  /* 0x0000002803037221 */ /* 0x000fe20000010000 */
[----:B------:R-:W-:Y:S01]  /*0ff0*/  FMUL.FTZ R131, R124, R163 ;  /* 0x000000a37c837220 */ /* 0x000fe20000410000 */
[----:B------:R-:W-:Y:S01]  /*1000*/  FFMA.FTZ R2, R134, R40, R21 ;  /* 0x0000002886027223 */ /* 0x000fe20000010015 */
[----:B-1----:R-:W-:-:S04]  /*1010*/  @P2 IMAD.WIDE.U32 R22, R127, 0x10, R22 ;  /* 0x000000107f162825 */ /* 0x002fc800078e0016 */
[----:B------:R-:W-:Y:S01]  /*1020*/  FMUL.FTZ R128, R105, R142 ;  /* 0x0000008e69807220 */ /* 0x000fe20000410000 */
[----:B------:R-:W-:Y:S01]  /*1030*/  FADD.FTZ R3, R3, R28 ;  /* 0x0000001c03037221 */ /* 0x000fe20000010000 */
[----:B------:R-:W-:Y:S01]  /*1040*/  FMUL.FTZ R146, R124, R165 ;  /* 0x000000a57c927220 */ /* 0x000fe20000410000 */
[----:B------:R-:W-:Y:S01]  /*1050*/  FFMA.FTZ R21, R131, R28, R2 ;  /* 0x0000001c83157223 */ /* 0x000fe20000010002 */
[----:B------:R-:W-:Y:S01]  /*1060*/  SHF.L.U32 R163, R30, 0x10, RZ ;  /* 0x000000101ea37819 */ /* 0x000fe200000006ff */
[----:B------:R-:W-:Y:S01]  /*1070*/  FMUL.FTZ R30, R119, R29 ;  /* 0x0000001d771e7220 */ /* 0x000fe20000410000 */
[----:B------:R-:W-:Y:S01]  /*1080*/  FADD.FTZ R3, R3, R128 ;  /* 0x0000008003037221 */ /* 0x000fe20000010000 */
[----:B------:R0:W3:Y:S01]  /*1090*/  @P2 LDG.E.128 R84, desc[UR8][R22.64] ;  /* 0x0000000816542981 */ /* 0x0000e2000c1e1d00 */
[----:B------:R-:W-:Y:S01]  /*10a0*/  FMUL.FTZ R147, R124, R171 ;  /* 0x000000ab7c937220 */ /* 0x000fe20000410000 */
[----:B------:R-:W-:Y:S01]  /*10b0*/  FFMA.FTZ R2, R146, R128, R21 ;  /* 0x0000008092027223 */ /* 0x000fe20000010015 */
[C---:B------:R-:W-:Y:S01]  /*10c0*/  PRMT R168, R33.reuse, 0x7632, R168 ;  /* 0x0000763221a87816 */ /* 0x040fe200000000a8 */
[----:B------:R-:W-:Y:S01]  /*10d0*/  FMUL.FTZ R130, R104, R163 ;  /* 0x000000a368827220 */ /* 0x000fe20000410000 */
[----:B------:R-:W-:Y:S01]  /*10e0*/  SHF.L.U32 R33, R33, 0x10, RZ ;  /* 0x0000001021217819 */ /* 0x000fe200000006ff */
[----:B------:R-:W-:Y:S01]  /*10f0*/  FADD.FTZ R3, R3, R30 ;  /* 0x0000001e03037221 */ /* 0x000fe20000010000 */
[----:B------:R-:W-:Y:S01]  /*1100*/  FMUL.FTZ R132, R124, R173 ;  /* 0x000000ad7c847220 */ /* 0x000fe20000410000 */
[----:B------:R-:W-:Y:S01]  /*1110*/  FFMA.FTZ R21, R147, R30, R2 ;  /* 0x0000001e93157223 */ /* 0x000fe20000010002 */
[----:B------:R-:W-:Y:S01]  /*1120*/  SHF.L.U32 R168, R168, 0x10, RZ ;  /* 0x00000010a8a87819 */ /* 0x000fe200000006ff */
[----:B------:R-:W-:Y:S01]  /*1130*/  FMUL.FTZ R36, R118, R33 ;  /* 0x0000002176247220 */ /* 0x000fe20000410000 */
[----:B------:R-:W-:Y:S01]  /*1140*/  FADD.FTZ R3, R3, R130 ;  /* 0x0000008203037221 */ /* 0x000fe20000010000 */
[----:B------:R-:W-:Y:S01]  /*1150*/  FMUL.FTZ R153, R124, R177 ;  /* 0x000000b17c997220 */ /* 0x000fe20000410000 */
[----:B------:R-:W-:Y:S01]  /*1160*/  FFMA.FTZ R2, R132, R130, R21 ;  /* 0x0000008284027223 */ /* 0x000fe20000010015 */
[----:B------:R-:W-:Y:S01]  /*1170*/  FMUL.FTZ R136, R103, R168 ;  /* 0x000000a867887220 */ /* 0x000fe20000410000 */
[----:B------:R-:W-:Y:S01]  /*1180*/  FADD.FTZ R3, R3, R36 ;  /* 0x0000002403037221 */ /* 0x000fe20000010000 */
[C---:B------:R-:W-:Y:S01]  /*1190*/  FMUL.FTZ R138, R124.reuse, R179 ;  /* 0x000000b37c8a7220 */ /* 0x040fe20000410000 */
[----:B------:R-:W-:Y:S01]  /*11a0*/  FFMA.FTZ R21, R153, R36, R2 ;  /* 0x0000002499157223 */ /* 0x000fe20000010002 */
[----:B------:R-:W-:Y:S01]  /*11b0*/  SHF.L.U32 R169, R169, 0x10, RZ ;  /* 0x00000010a9a97819 */ /* 0x000fe200000006ff */
[----:B------:R-:W-:Y:S01]  /*11c0*/  FMUL.FTZ R38, R117, R31 ;  /* 0x0000001f75267220 */ /* 0x000fe20000410000 */
[----:B------:R-:W-:Y:S01]  /*11d0*/  FADD.FTZ R3, R3, R136 ;  /* 0x0000008803037221 */ /* 0x000fe20000010000 */
        /* <DEDUP_REMOVED lines=15> */
[----:B------:R-:W-:Y:S01]  /*12d0*/  FMUL.FTZ R170, R124, R187 ;  /* 0x000000bb7caa7220 */ /* 0x000fe20000410000 */
[----:B------:R-:W-:Y:S01]  /*12e0*/  FFMA.FTZ R21, R165, R126, R2 ;  /* 0x0000007ea5157223 */ /* 0x000fe20000010002 */
[----:B------:R-:W-:Y:S01]  /*12f0*/  SHF.L.U32 R175, R175, 0x10, RZ ;  /* 0x00000010afaf7819 */ /* 0x000fe200000006ff */
[----:B------:R-:W-:Y:S01]  /*1300*/  FADD.FTZ R3, R3, R166 ;  /* 0x000000a603037221 */ /* 0x000fe20000010000 */
        /* <DEDUP_REMOVED lines=26> */
[----:B------:R-:W-:Y:S01]  /*14b0*/  FMUL.FTZ R159, R112, R141 ;  /* 0x0000008d709f7220 */ /* 0x000fe20000410000 */
[----:B------:R-:W-:Y:S01]  /*14c0*/  FMUL.FTZ R171, R124, R145 ;  /* 0x000000917cab7220 */ /* 0x000fe20000410000 */
[----:B------:R-:W-:Y:S01]  /*14d0*/  FADD.FTZ R20, R20, R167 ;  /* 0x000000a714147221 */ /* 0x000fe20000010000 */
[----:B------:R-:W-:Y:S01]  /*14e0*/  FFMA.FTZ R2, R172, R167, R3 ;  /* 0x000000a7ac027223 */ /* 0x000fe20000010003 */
[----:B------:R-:W-:Y:S01]  /*14f0*/  FMUL.FTZ R173, R96, R179 ;  /* 0x000000b360ad7220 */ /* 0x000fe20000410000 */
[----:B------:R-:W-:Y:S01]  /*1500*/  FMUL.FTZ R176, R124, R149 ;  /* 0x000000957cb07220 */ /* 0x000fe20000410000 */
[----:B------:R-:W-:Y:S01]  /*1510*/  FADD.FTZ R20, R20, R159 ;  /* 0x0000009f14147221 */ /* 0x000fe20000010000 */
[----:B------:R-:W-:-:S03]  /*1520*/  FFMA.FTZ R3, R171, R159, R2 ;  /* 0x0000009fab037223 */ /* 0x000fc60000010002 */
[----:B------:R-:W-:Y:S01]  /*1530*/  FADD.FTZ R20, R20, R173 ;  /* 0x000000ad14147221 */ /* 0x000fe20000010000 */
[----:B------:R-:W-:-:S04]  /*1540*/  FFMA.FTZ R3, R176, R173, R3 ;  /* 0x000000adb0037223 */ /* 0x000fc80000010003 */
[----:B------:R-:W1:Y:S04]  /*1550*/  SHFL.DOWN PT, R21, R20, 0x10, 0x1f ;  /* 0x0a001f0014157f89 */ /* 0x000e6800000e0000 */
[----:B------:R-:W5:Y:S01]  /*1560*/  SHFL.DOWN PT, R2, R3, 0x10, 0x1f ;  /* 0x0a001f0003027f89 */ /* 0x000f6200000e0000 */
[----:B-1----:R-:W-:Y:S01]  /*1570*/  FADD.FTZ R21, R20, R21 ;  /* 0x0000001514157221 */ /* 0x002fe20000010000 */
[----:B-----5:R-:W-:-:S04]  /*1580*/  FADD.FTZ R2, R3, R2 ;  /* 0x0000000203027221 */ /* 0x020fc80000010000 */
[----:B0-----:R-:W0:Y:S04]  /*1590*/  SHFL.DOWN PT, R22, R21, 0x8, 0x1f ;  /* 0x09001f0015167f89 */ /* 0x001e2800000e0000 */
[----:B------:R-:W1:Y:S01]  /*15a0*/  SHFL.DOWN PT, R23, R2, 0x8, 0x1f ;  /* 0x09001f0002177f89 */ /* 0x000e6200000e0000 */
[----:B0-----:R-:W-:Y:S01]  /*15b0*/  FADD.FTZ R22, R21, R22 ;  /* 0x0000001615167221 */ /* 0x001fe20000010000 */
[----:B-1----:R-:W-:-:S04]  /*15c0*/  FADD.FTZ R23, R2, R23 ;  /* 0x0000001702177221 */ /* 0x002fc80000010000 */
[----:B------:R-:W0:Y:S04]  /*15d0*/  SHFL.DOWN PT, R145, R22, 0x4, 0x1f ;  /* 0x08801f0016917f89 */ /* 0x000e2800000e0000 */
[----:B------:R-:W1:Y:S01]  /*15e0*/  SHFL.DOWN PT, R180, R23, 0x4, 0x1f ;  /* 0x08801f0017b47f89 */ /* 0x000e6200000e0000 */
[----:B------:R-:W5:Y:S01]  /*15f0*/  S2R R149, SR_CgaCtaId ;  /* 0x0000000000957919 */ /* 0x000f620000008800 */
[----:B0-----:R-:W-:Y:S01]  /*1600*/  FADD.FTZ R145, R22, R145 ;  /* 0x0000009116917221 */ /* 0x001fe20000010000 */
[----:B-1----:R-:W-:-:S04]  /*1610*/  FADD.FTZ R180, R23, R180 ;  /* 0x000000b417b47221 */ /* 0x002fc80000010000 */
[----:B------:R-:W0:Y:S04]  /*1620*/  SHFL.DOWN PT, R20, R145, 0x2, 0x1f ;  /* 0x08401f0091147f89 */ /* 0x000e2800000e0000 */
[----:B------:R-:W1:Y:S01]  /*1630*/  SHFL.DOWN PT, R3, R180, 0x2, 0x1f ;  /* 0x08401f00b4037f89 */ /* 0x000e6200000e0000 */
[----:B------:R-:W-:Y:S02]  /*1640*/  MOV R2, 0x400 ;  /* 0x0000040000027802 */ /* 0x000fe40000000f00 */
[----:B------:R-:W-:Y:S01]  /*1650*/  @!P1 PLOP3.LUT P0, PT, P3, PT, PT, 0x80, 0x8 ;  /* 0x000000000008981c */ /* 0x000fe20001f0f070 */
[----:B0-----:R-:W-:Y:S01]  /*1660*/  FADD.FTZ R20, R145, R20 ;  /* 0x0000001491147221 */ /* 0x001fe20000010000 */
[----:B-1----:R-:W-:-:S04]  /*1670*/  FADD.FTZ R3, R180, R3 ;  /* 0x00000003b4037221 */ /* 0x002fc80000010000 */
[----:B------:R-:W0:Y:S04]  /*1680*/  SHFL.DOWN PT, R21, R20, 0x1, 0x1f ;  /* 0x08201f0014157f89 */ /* 0x000e2800000e0000 */
[----:B------:R-:W1:Y:S01]  /*1690*/  SHFL.DOWN PT, R22, R3, 0x1, 0x1f ;  /* 0x08201f0003167f89 */ /* 0x000e6200000e0000 */
[----:B-----5:R-:W-:-:S04]  /*16a0*/  LEA R2, R149, R2, 0x18 ;  /* 0x0000000295027211 */ /* 0x020fc800078ec0ff */
[----:B------:R-:W-:-:S04]  /*16b0*/  IADD3 R145, PT, PT, R2, 0x3020, RZ ;  /* 0x0000302002917810 */ /* 0x000fc80007ffe0ff */
[----:B------:R-:W-:Y:S02]  /*16c0*/  @!P1 MOV R23, R145 ;  /* 0x0000009100179202 */ /* 0x000fe40000000f00 */
[C---:B------:R-:W-:Y:S01]  /*16d0*/  @!P0 IADD3 R23, PT, PT, R2.reuse, 0x3000, RZ ;  /* 0x0000300002178810 */ /* 0x040fe20007ffe0ff */
[----:B------:R-:W-:Y:S01]  /*16e0*/  FADD.FTZ R91, R129, R91 ;  /* 0x0000005b815b7221 */ /* 0x000fe20000010000 */
[C---:B------:R-:W-:Y:S01]  /*16f0*/  IADD3 R149, PT, PT, R2.reuse, 0x3030, RZ ;  /* 0x0000303002957810 */ /* 0x040fe20007ffe0ff */
[----:B------:R-:W-:Y:S01]  /*1700*/  FFMA.FTZ R92, R39, R129, R92 ;  /* 0x00000081275c7223 */ /* 0x000fe2000001005c */
[C---:B------:R-:W-:Y:S02]  /*1710*/  @!P3 IADD3 R149, PT, PT, R2.reuse, 0x3010, RZ ;  /* 0x000030100295b810 */ /* 0x040fe40007ffe0ff */
[----:B------:R-:W-:Y:S02]  /*1720*/  @!P3 IADD3 R145, PT, PT, R2, 0x3000, RZ ;  /* 0x000030000291b810 */ /* 0x000fe40007ffe0ff */
[----:B------:R-:W-:Y:S01]  /*1730*/  @!P1 LEA R129, R110, R23, 0x3 ;  /* 0x000000176e819211 */ /* 0x000fe200078e18ff */
[----:B0-----:R-:W-:Y:S01]  /*1740*/  FADD.FTZ R2, R20, R21 ;  /* 0x0000001514027221 */ /* 0x001fe20000010000 */
[----:B-1----:R-:W-:-:S05]  /*1750*/  FADD.FTZ R3, R3, R22 ;  /* 0x0000001603037221 */ /* 0x002fca0000010000 */
[----:B------:R0:W-:Y:S01]  /*1760*/  @!P1 STS.64 [R129], R2 ;  /* 0x0000000281009388 */ /* 0x0001e20000000a00 */
[----:B------:R-:W-:Y:S01]  /*1770*/  BAR.SYNC.DEFER_BLOCKING 0x0 ;  /* 0x0000000000007b1d */ /* 0x000fe20000010000 */
        /* <DEDUP_REMOVED lines=10> */
[----:B0-----:R-:W0:Y:S01]  /*1820*/  LDC.64 R2, c[0x0][0x380] ;  /* 0x0000e000ff027b82 */ /* 0x001e220000000a00 */
[----:B------:R1:W5:Y:S04]  /*1830*/  LDS.128 R20, [R145] ;  /* 0x0000000091147984 */ /* 0x0003680000000c00 */
[----:B------:R-:W2:Y:S03]  /*1840*/  LDS.128 R24, [R149] ;  /* 0x0000000095187984 */ /* 0x000ea60000000c00 */
[----:B-1----:R-:W1:Y:S01]  /*1850*/  LDC.64 R144, c[0x0][0x438] ;  /* 0x00010e00ff907b82 */ /* 0x002e620000000a00 */
[----:B------:R-:W-:Y:S01]  /*1860*/  FADD.FTZ R68, R29, R68 ;  /* 0x000000441d447221 */ /* 0x000fe20000010000 */
[----:B------:R-:W-:Y:S01]  /*1870*/  FFMA.FTZ R48, R147, R29, R48 ;  /* 0x0000001d93307223 */ /* 0x000fe20000010030 */
[----:B0-----:R-:W-:-:S02]  /*1880*/  IADD3 R109, PT, PT, R109, R2, RZ ;  /* 0x000000026d6d7210 */ /* 0x001fc40007ffe0ff */
[----:B------:R-:W-:Y:S01]  /*1890*/  ISETP.NE.AND P4, PT, RZ, UR11, PT ;  /* 0x0000000bff007c0c */ /* 0x000fe2000bf85270 */
[----:B------:R-:W-:Y:S01]  /*18a0*/  FADD.FTZ R65, R158, R65 ;  /* 0x000000419e417221 */ /* 0x000fe20000010000 */
[----:B-1----:R-:W-:Y:S01]  /*18b0*/  ISETP.NE.U32.AND P0, PT, R144, RZ, PT ;  /* 0x000000ff9000720c */ /* 0x002fe20003f05070 */
[----:B-----5:R-:W-:Y:S01]  /*18c0*/  FADD.FTZ R29, RZ, R20 ;  /* 0x00000014ff1d7221 */ /* 0x020fe20000010000 */
[----:B------:R-:W-:Y:S02]  /*18d0*/  FADD.FTZ R20, RZ, R21 ;  /* 0x00000015ff147221 */ /* 0x000fe40000010000 */
[----:B------:R-:W-:Y:S01]  /*18e0*/  ISETP.NE.AND.EX P0, PT, R145, RZ, PT, P0 ;  /* 0x000000ff9100720c */ /* 0x000fe20003f05300 */
[----:B------:R-:W-:Y:S01]  /*18f0*/  FADD.FTZ R29, R22, R29 ;  /* 0x0000001d161d7221 */ /* 0x000fe20000010000 */
[----:B------:R-:W-:-:S03]  /*1900*/  FADD.FTZ R20, R23, R20 ;  /* 0x0000001417147221 */ /* 0x000fc60000010000 */
[----:B--2---:R-:W-:Y:S01]  /*1910*/  FADD.FTZ R29, R29, R24 ;  /* 0x000000181d1d7221 */ /* 0x004fe20000010000 */
[----:B------:R-:W-:-:S03]  /*1920*/  FADD.FTZ R20, R20, R25 ;  /* 0x0000001914147221 */ /* 0x000fc60000010000 */
[----:B------:R-:W-:Y:S01]  /*1930*/  FADD.FTZ R26, R26, R29 ;  /* 0x0000001d1a1a7221 */ /* 0x000fe20000010000 */
[----:B------:R-:W-:-:S03]  /*1940*/  FADD.FTZ R27, R27, R20 ;  /* 0x000000141b1b7221 */ /* 0x000fc60000010000 */
[----:B------:R-:W-:Y:S01]  /*1950*/  FMUL.FTZ R26, R26, UR13 ;  /* 0x0000000d1a1a7c20 */ /* 0x000fe20008410000 */
        /* <DEDUP_REMOVED lines=34> */
[----:B---3--:R-:W-:Y:S01]  /*1b80*/  PRMT R29, R87, 0x7632, R29 ;  /* 0x00007632571d7816 */ /* 0x008fe2000000001d */
[----:B------:R-:W-:Y:S01]  /*1b90*/  FMUL.FTZ R142, R27, UR13 ;  /* 0x0000000d1b8e7c20 */ /* 0x000fe20008410000 */
[----:B------:R-:W-:-:S02]  /*1ba0*/  PRMT R2, R87, 0x7632, R2 ;  /* 0x0000763257027816 */ /* 0x000fc40000000002 */
[C---:B------:R-:W-:Y:S02]  /*1bb0*/  PRMT R23, R86.reuse, 0x7632, R23 ;  /* 0x0000763256177816 */ /* 0x040fe40000000017 */
[----:B------:R-:W-:Y:S02]  /*1bc0*/  PRMT R3, R86, 0x7632, R3 ;  /* 0x0000763256037816 */ /* 0x000fe40000000003 */
[C---:B------:R-:W-:Y:S02]  /*1bd0*/  PRMT R22, R85.reuse, 0x7632, R22 ;  /* 0x0000763255167816 */ /* 0x040fe40000000016 */
[----:B------:R-:W-:Y:S02]  /*1be0*/  PRMT R20, R85, 0x7632, R20 ;  /* 0x0000763255147816 */ /* 0x000fe40000000014 */
[C---:B------:R-:W-:Y:S02]  /*1bf0*/  PRMT R24, R84.reuse, 0x7632, R24 ;  /* 0x0000763254187816 */ /* 0x040fe40000000018 */
[----:B------:R-:W-:-:S02]  /*1c00*/  PRMT R21, R84, 0x7632, R21 ;  /* 0x0000763254157816 */ /* 0x000fc40000000015 */
[C---:B----4-:R-:W-:Y:S02]  /*1c10*/  PRMT R139, R6.reuse, 0x7632, R139 ;  /* 0x00007632068b7816 */ /* 0x050fe4000000008b */
[----:B------:R-:W-:Y:S02]  /*1c20*/  PRMT R158, R6, 0x7632, R158 ;  /* 0x00007632069e7816 */ /* 0x000fe4000000009e */
[C---:B------:R-:W-:Y:S02]  /*1c30*/  PRMT R141, R5.reuse, 0x7632, R141 ;  /* 0x00007632058d7816 */ /* 0x040fe4000000008d */
[----:B------:R-:W-:Y:S02]  /*1c40*/  PRMT R163, R5, 0x7632, R163 ;  /* 0x0000763205a37816 */ /* 0x000fe400000000a3 */
[C---:B------:R-:W-:Y:S02]  /*1c50*/  PRMT R149, R4.reuse, 0x7632, R149 ;  /* 0x0000763204957816 */ /* 0x040fe40000000095 */
[----:B------:R-:W-:-:S02]  /*1c60*/  PRMT R168, R4, 0x7632, R168 ;  /* 0x0000763204a87816 */ /* 0x000fc400000000a8 */
[C---:B------:R-:W-:Y:S02]  /*1c70*/  PRMT R169, R7.reuse, 0x7632, R169 ;  /* 0x0000763207a97816 */ /* 0x040fe400000000a9 */
[----:B------:R-:W-:Y:S02]  /*1c80*/  PRMT R137, R7, 0x7632, R137 ;  /* 0x0000763207897816 */ /* 0x000fe40000000089 */
[----:B------:R-:W-:Y:S02]  /*1c90*/  PRMT R31, R11, 0x7632, R31 ;  /* 0x000076320b1f7816 */ /* 0x000fe4000000001f */
[----:B------:R-:W-:Y:S02]  /*1ca0*/  PRMT R33, R10, 0x7632, R33 ;  /* 0x000076320a217816 */ /* 0x000fe40000000021 */
[----:B------:R-:W-:Y:S02]  /*1cb0*/  PRMT R35, R9, 0x7632, R35 ;  /* 0x0000763209237816 */ /* 0x000fe40000000023 */
[----:B------:R-:W-:-:S02]  /*1cc0*/  PRMT R129, R8, 0x7632, R129 ;  /* 0x0000763208817816 */ /* 0x000fc40000000081 */
[----:B------:R-:W-:Y:S01]  /*1cd0*/  FSEL R135, R26, RZ, !P4 ;  /* 0x000000ff1a877208 */ /* 0x000fe20006000000 */
[----:B------:R-:W-:Y:S06]  /*1ce0*/  @P0 BRA `(.L_x_114) ;  /* 0x0000000800340947 */ /* 0x000fec0003800000 */
        /* <DEDUP_REMOVED lines=35> */
.L_x_116:
        /* <DEDUP_REMOVED lines=33> */
.L_x_115:
        /* <DEDUP_REMOVED lines=36> */
.L_x_118:
        /* <DEDUP_REMOVED lines=37> */
.L_x_114:
        /* <DEDUP_REMOVED lines=9> */
[-C--:B------:R-:W-:Y:S01]  /*2650*/  FFMA.FTZ R143, R143, R142.reuse, R135 ;  /* 0x0000008e8f8f7223 */ /* 0x080fe20000010087 */
[----:B------:R-:W-:Y:S01]  /*2660*/  FADD.FTZ R40, R40, -R3 ;  /* 0x8000000328287221 */ /* 0x000fe20000010000 */
[----:B------:R-:W-:Y:S01]  /*2670*/  FADD.FTZ R26, R37, -R0 ;  /* 0x80000000251a7221 */ /* 0x000fe20000010000 */
[----:B------:R-:W-:Y:S01]  /*2680*/  SHF.L.U32 R3, R24, 0x10, RZ ;  /* 0x0000001018037819 */ /* 0x000fe200000006ff */
[-C--:B------:R-:W-:Y:S01]  /*2690*/  FFMA.FTZ R25, R146, R142.reuse, R135 ;  /* 0x0000008e92197223 */ /* 0x080fe20000010087 */
[----:B------:R-:W-:Y:S01]  /*26a0*/  SHF.L.U32 R21, R22, 0x10, RZ ;  /* 0x0000001016157819 */ /* 0x000fe200000006ff */
[----:B------:R-:W-:Y:S01]  /*26b0*/  FADD.FTZ R2, R43, -R2 ;  /* 0x800000022b027221 */ /* 0x000fe20000010000 */
[----:B------:R-:W-:Y:S01]  /*26c0*/  SHF.L.U32 R23, R23, 0x10, RZ ;  /* 0x0000001017177819 */ /* 0x000fe200000006ff */
[----:B------:R-:W-:Y:S01]  /*26d0*/  FADD.FTZ R0, R42, -R143 ;  /* 0x8000008f2a007221 */ /* 0x000fe20000010000 */
[-CC-:B------:R-:W-:Y:S01]  /*26e0*/  FFMA.FTZ R39, R39, R142.reuse, R135.reuse ;  /* 0x0000008e27277223 */ /* 0x180fe20000010087 */
[-CC-:B------:R-:W-:Y:S01]  /*26f0*/  FFMA.FTZ R41, R41, R142.reuse, R135.reuse ;  /* 0x0000008e29297223 */ /* 0x180fe20000010087 */
[----:B------:R-:W-:Y:S01]  /*2700*/  FFMA.FTZ R131, R131, R142, R135 ;  /* 0x0000008e83837223 */ /* 0x000fe20000010087 */
[----:B------:R-:W-:Y:S01]  /*2710*/  FADD.FTZ R128, R128, -R25 ;  /* 0x8000001980807221 */ /* 0x000fe20000010000 */
        /* <DEDUP_REMOVED lines=10> */
[----:B------:R-:W-:Y:S01]  /*27c0*/  FFMA.FTZ R2, R124, R128, R29 ;  /* 0x000000807c027223 */ /* 0x000fe2000001001d */
        /* <DEDUP_REMOVED lines=8> */
[----:B------:R-:W-:Y:S01]  /*2850*/  F2FP.BF16.F32.PACK_AB R20, R20, R3 ;  /* 0x000000031414723e */ /* 0x000fe200000010ff */
[----:B------:R-:W-:Y:S06]  /*2860*/  BRA `(.L_x_117) ;  /* 0x0000000800047947 */ /* 0x000fec0003800000 */
.L_x_120:
[-CC-:B------:R-:W-:Y:S01]  /*2870*/  FFMA.FTZ R0, R0, R142.reuse, R135.reuse ;  /* 0x0000008e00007223 */ /* 0x180fe20000010087 */
[-CC-:B------:R-:W-:Y:S01]  /*2880*/  FFMA.FTZ R3, R134, R142.reuse, R135.reuse ;  /* 0x0000008e86037223 */ /* 0x180fe20000010087 */
[-CC-:B------:R-:W-:Y:S01]  /*2890*/  FFMA.FTZ R2, R133, R142.reuse, R135.reuse ;  /* 0x0000008e85027223 */ /* 0x180fe20000010087 */
[-C--:B------:R-:W-:Y:S01]  /*28a0*/  FFMA.FTZ R39, R39, R142.reuse, R135 ;  /* 0x0000008e27277223 */ /* 0x080fe20000010087 */
[----:B------:R-:W-:Y:S01]  /*28b0*/  FADD.FTZ R37, R37, -R0 ;  /* 0x8000000025257221 */ /* 0x000fe20000010000 */
[----:B------:R-:W-:Y:S01]  /*28c0*/  SHF.L.U32 R0, R23, 0x10, RZ ;  /* 0x0000001017007819 */ /* 0x000fe200000006ff */
[----:B------:R-:W-:Y:S01]  /*28d0*/  FADD.FTZ R13, R40, -R3 ;  /* 0x80000003280d7221 */ /* 0x000fe20000010000 */
[-CC-:B------:R-:W-:Y:S01]  /*28e0*/  FFMA.FTZ R143, R143, R142.reuse, R135.reuse ;  /* 0x0000008e8f8f7223 */ /* 0x180fe20000010087 */
[-CC-:B------:R-:W-:Y:S01]  /*28f0*/  FFMA.FTZ R41, R41, R142.reuse, R135.reuse ;  /* 0x0000008e29297223 */ /* 0x180fe20000010087 */
        /* <DEDUP_REMOVED lines=32> */
.L_x_119:
[----:B------:R-:W-:-:S04]  /*2b00*/  UISETP.NE.U32.AND UP0, UPT, UR6, URZ, UPT ;  /* 0x000000ff0600728c */ /* 0x000fc8000bf05070 */
[----:B------:R-:W-:-:S09]  /*2b10*/  UISETP.NE.AND.EX UP0, UPT, UR7, URZ, UPT, UP0 ;  /* 0x000000ff0700728c */ /* 0x000fd2000bf05300 */
[----:B------:R-:W-:Y:S05]  /*2b20*/  BRA.U UP0, `(.L_x_121) ;  /* 0x0000000100a47547 */ /* 0x000fea000b800000 */
[-CC-:B------:R-:W-:Y:S01]  /*2b30*/  FFMA.FTZ R16, R133, R142.reuse, R135.reuse ;  /* 0x0000008e85107223 */ /* 0x180fe20000010087 */
[-CC-:B------:R-:W-:Y:S01]  /*2b40*/  FFMA.FTZ R17, R134, R142.reuse, R135.reuse ;  /* 0x0000008e86117223 */ /* 0x180fe20000010087 */
[----:B------:R-:W-:Y:S01]  /*2b50*/  SHF.L.U32 R21, R21, 0x10, RZ ;  /* 0x0000001015157819 */ /* 0x000fe200000006ff */
[-CC-:B------:R-:W-:Y:S01]  /*2b60*/  FFMA.FTZ R19, R146, R142.reuse, R135.reuse ;  /* 0x0000008e92137223 */ /* 0x180fe20000010087 */
[-CC-:B------:R-:W-:Y:S01]  /*2b70*/  FFMA.FTZ R0, R0, R142.reuse, R135.reuse ;  /* 0x0000008e00007223 */ /* 0x180fe20000010087 */
[----:B------:R-:W-:Y:S01]  /*2b80*/  FADD.FTZ R16, R43, -R16 ;  /* 0x800000102b107221 */ /* 0x000fe20000010000 */
[-CC-:B------:R-:W-:Y:S01]  /*2b90*/  FFMA.FTZ R39, R39, R142.reuse, R135.reuse ;  /* 0x0000008e27277223 */ /* 0x180fe20000010087 */
[-CC-:B------:R-:W-:Y:S01]  /*2ba0*/  FFMA.FTZ R143, R143, R142.reuse, R135.reuse ;  /* 0x0000008e8f8f7223 */ /* 0x180fe20000010087 */
[-C--:B------:R-:W-:Y:S01]  /*2bb0*/  FFMA.FTZ R41, R41, R142.reuse, R135 ;  /* 0x0000008e29297223 */ /* 0x080fe20000010087 */
[----:B------:R-:W-:Y:S01]  /*2bc0*/  FADD.FTZ R40, R40, -R17 ;  /* 0x8000001128287221 */ /* 0x000fe20000010000 */
[----:B------:R-:W-:Y:S01]  /*2bd0*/  FFMA.FTZ R131, R131, R142, R135 ;  /* 0x0000008e83837223 */ /* 0x000fe20000010087 */
[----:B------:R-:W-:Y:S01]  /*2be0*/  SHF.L.U32 R17, R20, 0x10, RZ ;  /* 0x0000001014117819 */ /* 0x000fe200000006ff */
[----:B------:R-:W-:Y:S01]  /*2bf0*/  FADD.FTZ R128, R128, -R19 ;  /* 0x8000001380807221 */ /* 0x000fe20000010000 */
        /* <DEDUP_REMOVED lines=28> */
.L_x_121:
        /* <DEDUP_REMOVED lines=44> */
.L_x_117:
[----:B------:R-:W-:Y:S01]  /*3080*/  ISETP.NE.U32.AND P0, PT, RZ, UR4, PT ;  /* 0x00000004ff007c0c */ /* 0x000fe2000bf05070 */
[----:B------:R-:W0:Y:S01]  /*3090*/  LDC.64 R2, c[0x0][0x468] ;  /* 0x00011a00ff027b82 */ /* 0x000e220000000a00 */
[----:B------:R-:W-:Y:S02]  /*30a0*/  ISETP.NE.U32.AND P1, PT, RZ, UR6, PT ;  /* 0x00000006ff007c0c */ /* 0x000fe4000bf25070 */
[----:B------:R-:W-:Y:S02]  /*30b0*/  ISETP.NE.AND.EX P0, PT, RZ, UR5, PT, P0 ;  /* 0x00000005ff007c0c */ /* 0x000fe4000bf05300 */
[----:B------:R-:W-:Y:S02]  /*30c0*/  ISETP.NE.AND.EX P1, PT, RZ, UR7, PT, P1 ;  /* 0x00000007ff007c0c */ /* 0x000fe4000bf25310 */
[----:B------:R-:W-:-:S04]  /*30d0*/  ISETP.NE.U32.AND P2, PT, R144, RZ, PT ;  /* 0x000000ff9000720c */ /* 0x000fc80003f45070 */
[----:B------:R-:W-:-:S05]  /*30e0*/  ISETP.NE.AND.EX P2, PT, R145, RZ, PT, P2 ;  /* 0x000000ff9100720c */ /* 0x000fca0003f45320 */
        /* <DEDUP_REMOVED lines=13> */
[----:B------:R-:W-:Y:S01]  /*31c0*/  SHF.L.U32 R0, R141, 0x10, RZ ;  /* 0x000000108d007819 */ /* 0x000fe200000006ff */
[-C--:B------:R-:W-:Y:S01]  /*31d0*/  FFMA.FTZ R147, R147, R142.reuse, R135 ;  /* 0x0000008e93937223 */ /* 0x080fe20000010087 */
[----:B------:R-:W-:Y:S01]  /*31e0*/  SHF.L.U32 R12, R139, 0x10, RZ ;  /* 0x000000108b0c7819 */ /* 0x000fe200000006ff */
[----:B------:R-:W-:Y:S01]  /*31f0*/  FADD.FTZ R15, R136, -R15 ;  /* 0x8000000f880f7221 */ /* 0x000fe20000010000 */
[----:B------:R-:W-:Y:S01]  /*3200*/  FADD.FTZ R17, R154, -R17 ;  /* 0x800000119a117221 */ /* 0x000fe20000010000 */
[-CC-:B------:R-:W-:Y:S01]  /*3210*/  FFMA.FTZ R13, R132, R142.reuse, R135.reuse ;  /* 0x0000008e840d7223 */ /* 0x180fe20000010087 */
[-CC-:B------:R-:W-:Y:S01]  /*3220*/  FFMA.FTZ R153, R153, R142.reuse, R135.reuse ;  /* 0x0000008e99997223 */ /* 0x180fe20000010087 */
[-CC-:B------:R-:W-:Y:S01]  /*3230*/  FFMA.FTZ R161, R161, R142.reuse, R135.reuse ;  /* 0x0000008ea1a17223 */ /* 0x180fe20000010087 */
        /* <DEDUP_REMOVED lines=35> */
.L_x_124:
[-CC-:B0-----:R-:W-:Y:S01]  /*3470*/  FFMA.FTZ R17, R132, R142.reuse, R135.reuse ;  /* 0x0000008e84117223 */ /* 0x181fe20000010087 */
[-CC-:B------:R-:W-:Y:S01]  /*3480*/  FFMA.FTZ R19, R156, R142.reuse, R135.reuse ;  /* 0x0000008e9c137223 */ /* 0x180fe20000010087 */
[-CC-:B------:R-:W-:Y:S01]  /*3490*/  FFMA.FTZ R165, R165, R142.reuse, R135.reuse ;  /* 0x0000008ea5a57223 */ /* 0x180fe20000010087 */
[-C--:B------:R-:W-:Y:S01]  /*34a0*/  FFMA.FTZ R21, R170, R142.reuse, R135 ;  /* 0x0000008eaa157223 */ /* 0x080fe20000010087 */
[----:B------:R-:W-:Y:S01]  /*34b0*/  FADD.FTZ R130, R130, -R17 ;  /* 0x8000001182827221 */ /* 0x000fe20000010000 */
[-CC-:B------:R-:W-:Y:S01]  /*34c0*/  FFMA.FTZ R17, R138, R142.reuse, R135.reuse ;  /* 0x0000008e8a117223 */ /* 0x180fe20000010087 */
[-CC-:B------:R-:W-:Y:S01]  /*34d0*/  FFMA.FTZ R147, R147, R142.reuse, R135.reuse ;  /* 0x0000008e93937223 */ /* 0x180fe20000010087 */
[-CC-:B------:R-:W-:Y:S01]  /*34e0*/  FFMA.FTZ R153, R153, R142.reuse, R135.reuse ;  /* 0x0000008e99997223 */ /* 0x180fe20000010087 */
[----:B------:R-:W-:Y:S01]  /*34f0*/  FFMA.FTZ R161, R161, R142, R135 ;  /* 0x0000008ea1a17223 */ /* 0x000fe20000010087 */
[----:B------:R-:W-:Y:S01]  /*3500*/  FADD.FTZ R136, R136, -R17 ;  /* 0x8000001188887221 */ /* 0x000fe20000010000 */
        /* <DEDUP_REMOVED lines=31> */
.L_x_123:
[----:B------:R-:W-:Y:S05]  /*3700*/  @!P1 BRA `(.L_x_126) ;  /* 0x0000000000a49947 */ /* 0x000fea0003800000 */
[-CC-:B0-----:R-:W-:Y:S01]  /*3710*/  FFMA.FTZ R15, R138, R142.reuse, R135.reuse ;  /* 0x0000008e8a0f7223 */ /* 0x181fe20000010087 */
[-CC-:B------:R-:W-:Y:S01]  /*3720*/  FFMA.FTZ R13, R132, R142.reuse, R135.reuse ;  /* 0x0000008e840d7223 */ /* 0x180fe20000010087 */
[----:B------:R-:W-:Y:S01]  /*3730*/  SHF.L.U32 R0, R163, 0x10, RZ ;  /* 0x00000010a3007819 */ /* 0x000fe200000006ff */
[-C--:B------:R-:W-:Y:S01]  /*3740*/  FFMA.FTZ R23, R156, R142.reuse, R135 ;  /* 0x0000008e9c177223 */ /* 0x080fe20000010087 */
[----:B------:R-:W-:Y:S01]  /*3750*/  FADD.FTZ R21, R136, -R15 ;  /* 0x8000000f88157221 */ /* 0x000fe20000010000 */
        /* <DEDUP_REMOVED lines=36> */
.L_x_126:
[-CC-:B0-----:R-:W-:Y:S01]  /*39a0*/  FFMA.FTZ R23, R138, R142.reuse, R135.reuse ;  /* 0x0000008e8a177223 */ /* 0x181fe20000010087 */
[-CC-:B------:R-:W-:Y:S01]  /*39b0*/  FFMA.FTZ R25, R156, R142.reuse, R135.reuse ;  /* 0x0000008e9c197223 */ /* 0x180fe20000010087 */
[-C--:B------:R-:W-:Y:S01]  /*39c0*/  FFMA.FTZ R21, R132, R142.reuse, R135 ;  /* 0x0000008e84157223 */ /* 0x080fe20000010087 */
[----:B------:R-:W-:Y:S01]  /*39d0*/  SHF.L.U32 R0, R163, 0x10, RZ ;  /* 0x00000010a3007819 */ /* 0x000fe200000006ff */
[----:B------:R-:W-:Y:S01]  /*39e0*/  FADD.FTZ R27, R136, -R23 ;  /* 0x80000017881b7221 */ /* 0x000fe20000010000 */
[----:B------:R-:W-:Y:S01]  /*39f0*/  FADD.FTZ R29, R154, -R25 ;  /* 0x800000199a1d7221 */ /* 0x000fe20000010000 */
[----:B------:R-:W-:Y:S01]  /*3a00*/  SHF.L.U32 R23, R168, 0x10, RZ ;  /* 0x00000010a8177819 */ /* 0x000fe200000006ff */
[-C--:B------:R-:W-:Y:S01]  /*3a10*/  FFMA.FTZ R25, R170, R142.reuse, R135 ;  /* 0x0000008eaa197223 */ /* 0x080fe20000010087 */
[----:B------:R-:W-:Y:S01]  /*3a20*/  FADD.FTZ R21, R130, -R21 ;  /* 0x8000001582157221 */ /* 0x000fe20000010000 */
[-CC-:B------:R-:W-:Y:S01]  /*3a30*/  FFMA.FTZ R153, R153, R142.reuse, R135.reuse ;  /* 0x0000008e99997223 */ /* 0x180fe20000010087 */
[-CC-:B------:R-:W-:Y:S01]  /*3a40*/  FFMA.FTZ R147, R147, R142.reuse, R135.reuse ;  /* 0x0000008e93937223 */ /* 0x180fe20000010087 */
[-CC-:B------:R-:W-:Y:S01]  /*3a50*/  FFMA.FTZ R161, R161, R142.reuse, R135.reuse ;  /* 0x0000008ea1a17223 */ /* 0x180fe20000010087 */
[----:B------:R-:W-:Y:S01]  /*3a60*/  FFMA.FTZ R165, R165, R142, R135 ;  /* 0x0000008ea5a57223 */ /* 0x000fe20000010087 */
[----:B------:R-:W-:Y:S01]  /*3a70*/  FADD.FTZ R166, R166, -R25 ;  /* 0x80000019a6a67221 */ /* 0x000fe20000010000 */
        /* <DEDUP_REMOVED lines=23> */
.L_x_122:
[----:B------:R-:W-:Y:S05]  /*3bf0*/  @!P0 BRA `(.L_x_127) ;  /* 0x00000004001c8947 */ /* 0x000fea0003800000 */
[----:B------:R-:W-:Y:S05]  /*3c00*/  @!P1 BRA `(.L_x_128) ;  /* 0x0000000000949947 */ /* 0x000fea0003800000 */
        /* <DEDUP_REMOVED lines=37> */
.L_x_128:
        /* <DEDUP_REMOVED lines=33> */
.L_x_127:
        /* <DEDUP_REMOVED lines=34> */
.L_x_129:
        /* <DEDUP_REMOVED lines=28> */
.L_x_125:
        /* <DEDUP_REMOVED lines=56> */
.L_x_132:
[-CC-:B0-----:R-:W-:Y:S01]  /*47d0*/  FFMA.FTZ R19, R162, R142.reuse, R135.reuse ;  /* 0x0000008ea2137223 */ /* 0x181fe20000010087 */
[-CC-:B------:R-:W-:Y:S01]  /*47e0*/  FFMA.FTZ R172, R172, R142.reuse, R135.reuse ;  /* 0x0000008eacac7223 */ /* 0x180fe20000010087 */
[----:B------:R-:W-:Y:S01]  /*47f0*/  SHF.L.U32 R0, R35, 0x10, RZ ;  /* 0x0000001023007819 */ /* 0x000fe200000006ff */
[-CC-:B------:R-:W-:Y:S01]  /*4800*/  FFMA.FTZ R155, R155, R142.reuse, R135.reuse ;  /* 0x0000008e9b9b7223 */ /* 0x180fe20000010087 */
[----:B------:R-:W-:Y:S01]  /*4810*/  SHF.L.U32 R16, R33, 0x10, RZ ;  /* 0x0000001021107819 */ /* 0x000fe200000006ff */
[-CC-:B------:R-:W-:Y:S01]  /*4820*/  FFMA.FTZ R17, R152, R142.reuse, R135.reuse ;  /* 0x0000008e98117223 */ /* 0x180fe20000010087 */
[-CC-:B------:R-:W-:Y:S01]  /*4830*/  FFMA.FTZ R157, R157, R142.reuse, R135.reuse ;  /* 0x0000008e9d9d7223 */ /* 0x180fe20000010087 */
[-CC-:B------:R-:W-:Y:S01]  /*4840*/  FFMA.FTZ R151, R151, R142.reuse, R135.reuse ;  /* 0x0000008e97977223 */ /* 0x180fe20000010087 */
[-C--:B------:R-:W-:Y:S01]  /*4850*/  FFMA.FTZ R18, R171, R142.reuse, R135 ;  /* 0x0000008eab127223 */ /* 0x080fe20000010087 */
[----:B------:R-:W-:Y:S01]  /*4860*/  FADD.FTZ R19, R160, -R19 ;  /* 0x80000013a0137221 */ /* 0x000fe20000010000 */
[----:B------:R-:W-:Y:S01]  /*4870*/  FADD.FTZ R167, R167, -R172 ;  /* 0x800000aca7a77221 */ /* 0x000fe20000010000 */
        /* <DEDUP_REMOVED lines=30> */
.L_x_131:
[----:B------:R-:W-:Y:S05]  /*4a60*/  @!P1 BRA `(.L_x_134) ;  /* 0x0000000000a49947 */ /* 0x000fea0003800000 */
        /* <DEDUP_REMOVED lines=41> */
.L_x_134:
[-CC-:B0-----:R-:W-:Y:S01]  /*4d00*/  FFMA.FTZ R21, R152, R142.reuse, R135.reuse ;  /* 0x0000008e98157223 */ /* 0x181fe20000010087 */
[-CC-:B------:R-:W-:Y:S01]  /*4d10*/  FFMA.FTZ R172, R172, R142.reuse, R135.reuse ;  /* 0x0000008eacac7223 */ /* 0x180fe20000010087 */
[-C--:B------:R-:W-:Y:S01]  /*4d20*/  FFMA.FTZ R23, R162, R142.reuse, R135 ;  /* 0x0000008ea2177223 */ /* 0x080fe20000010087 */
[----:B------:R-:W-:Y:S01]  /*4d30*/  SHF.L.U32 R129, R129, 0x10, RZ ;  /* 0x0000001081817819 */ /* 0x000fe200000006ff */
[----:B------:R-:W-:Y:S01]  /*4d40*/  FADD.FTZ R21, R148, -R21 ;  /* 0x8000001594157221 */ /* 0x000fe20000010000 */
[----:B------:R-:W-:Y:S01]  /*4d50*/  SHF.L.U32 R20, R33, 0x10, RZ ;  /* 0x0000001021147819 */ /* 0x000fe200000006ff */
        /* <DEDUP_REMOVED lines=8> */
[C---:B------:R-:W-:Y:S01]  /*4de0*/  FFMA.FTZ R129, R124.reuse, R21, R129 ;  /* 0x000000157c817223 */ /* 0x040fe20000010081 */
[C---:B------:R-:W-:Y:S01]  /*4df0*/  FFMA.FTZ R167, R124.reuse, R167, R20 ;  /* 0x000000a77ca77223 */ /* 0x040fe20000010014 */
        /* <DEDUP_REMOVED lines=21> */
.L_x_130:
        /* <DEDUP_REMOVED lines=39> */
.L_x_136:
        /* <DEDUP_REMOVED lines=33> */
.L_x_135:
        /* <DEDUP_REMOVED lines=34> */
.L_x_137:
        /* <DEDUP_REMOVED lines=28> */
.L_x_133:
[----:B------:R-:W0:Y:S01]  /*57b0*/  @P0 LDC.64 R24, c[0x0][0x478] ;  /* 0x00011e00ff180b82 */ /* 0x000e220000000a00 */
[----:B------:R-:W-:Y:S01]  /*57c0*/  IMAD.WIDE.U32 R2, R97, 0x10, R2 ;  /* 0x0000001061027825 */ /* 0x000fe200078e0002 */
[----:B------:R-:W-:-:S06]  /*57d0*/  PLOP3.LUT P3, PT, P3, PT, PT, 0x8, 0x80 ;  /* 0x000000000080781c */ /* 0x000fcc0001f6e170 */
        /* <DEDUP_REMOVED lines=9> */
[----:B------:R-:W-:Y:S02]  /*5870*/  MOV R5, R94 ;  /* 0x0000005e00057202 */ /* 0x000fe40000000f00 */
[----:B------:R-:W-:Y:S02]  /*5880*/  MOV R9, R93 ;  /* 0x0000005d00097202 */ /* 0x000fe40000000f00 */
[----:B------:R-:W-:Y:S02]  /*5890*/  MOV R6, R92 ;  /* 0x0000005c00067202 */ /* 0x000fe40000000f00 */
[----:B------:R-:W-:-:S02]  /*58a0*/  MOV R10, R91 ;  /* 0x0000005b000a7202 */ /* 0x000fc40000000f00 */
[----:B------:R-:W-:Y:S02]  /*58b0*/  MOV R7, R90 ;  /* 0x0000005a00077202 */ /* 0x000fe40000000f00 */
[----:B------:R-:W-:-:S07]  /*58c0*/  MOV R11, R89 ;  /* 0x00000059000b7202 */ /* 0x000fce0000000f00 */
.L_x_113:
[----:B0-----:R-:W0:Y:S08]  /*58d0*/  LDC R15, c[0x0][0x388] ;  /* 0x0000e200ff0f7b82 */ /* 0x001e300000000800 */
[----:B------:R-:W1:Y:S08]  /*58e0*/  LDC.64 R2, c[0x0][0x440] ;  /* 0x00011000ff027b82 */ /* 0x000e700000000a00 */
[----:B------:R-:W2:Y:S01]  /*58f0*/  LDC.64 R12, c[0x0][0x448] ;  /* 0x00011200ff0c7b82 */ /* 0x000ea20000000a00 */
[----:B0-----:R-:W-:-:S05]  /*5900*/  IMAD R15, R15, UR10, RZ ;  /* 0x0000000a0f0f7c24 */ /* 0x001fca000f8e02ff */
[----:B------:R-:W-:-:S05]  /*5910*/  LEA.HI R15, R15, R88, RZ, 0x1d ;  /* 0x000000580f0f7211 */ /* 0x000fca00078fe8ff */
[----:B-1----:R-:W-:-:S05]  /*5920*/  IMAD.WIDE.U32 R2, R15, 0x20, R2 ;  /* 0x000000200f027825 */ /* 0x002fca00078e0002 */
[----:B------:R-:W-:Y:S01]  /*5930*/  STG.E.128 desc[UR8][R2.64], R8 ;  /* 0x0000000802007986 */ /* 0x000fe2000c101d08 */
[----:B--2---:R-:W-:-:S03]  /*5940*/  IMAD.WIDE.U32 R12, R15, 0x20, R12 ;  /* 0x000000200f0c7825 */ /* 0x004fc600078e000c */
        /* <DEDUP_REMOVED lines=12> */
.L_x_139:
        /* <DEDUP_REMOVED lines=15> */
.L_x_3775:


//--------------------- .text._ZN10layer_norm31ln_parallel_residual_bwd_kernelINS_13Kernel_traitsI13__nv_bfloat16S2_S2_S2_fjLj3072ELj1ELj1ELj4ELj16ENS_18Kernel_traits_baseILj3072ES2_S2_S2_S2_fjLj128EEEEELb1ELb0ELb0EEEvNS_9BwdParamsE --------------------------
	.section	.text._ZN10layer_norm31ln_parallel_residual_bwd_kernelINS_13Kernel_traitsI13__nv_bfloat16S2_S2_S2_fjLj3072ELj1ELj1ELj4ELj16ENS_18Kernel_traits_baseILj3072ES2_S2_S2_S2_fjLj128EEEEELb1ELb0ELb0EEEvNS_9BwdParamsE,"ax",@progbits
	.align	128
        .global         _ZN10layer_norm31ln_parallel_residual_bwd_kernelINS_13Kernel_traitsI13__nv_bfloat16S2_S2_S2_fjLj3072ELj1ELj1ELj4ELj16ENS_18Kernel_traits_baseILj3072ES2_S2_S2_S2_fjLj128EEEEELb1ELb0ELb0EEEvNS_9BwdParamsE
        .type           _ZN10layer_norm31ln_parallel_residual_bwd_kernelINS_13Kernel_traitsI13__nv_bfloat16S2_S2_S2_fjLj3072ELj1ELj1ELj4ELj16ENS_18Kernel_traits_baseILj3072ES2_S2_S2_S2_fjLj128EEEEELb1ELb0ELb0EEEvNS_9BwdParamsE,@function
        .size           _ZN10layer_norm31ln_parallel_residual_bwd_kernelINS_13Kernel_traitsI13__nv_bfloat16S2_S2_S2_fjLj3072ELj1ELj1ELj4ELj16ENS_18Kernel_traits_baseILj3072ES2_S2_S2_S2_fjLj128EEEEELb1ELb0ELb0EEEvNS_9BwdParamsE,(.L_x_3776 - _ZN10layer_norm31ln_parallel_residual_bwd_kernelINS_13Kernel_traitsI13__nv_bfloat16S2_S2_S2_fjLj3072ELj1ELj1ELj4ELj16ENS_18Kernel_traits_baseILj3072ES2_S2_S2_S2_fjLj128EEEEELb1ELb0ELb0EEEvNS_9BwdParamsE)
        .other          _ZN10layer_norm31ln_parallel_residual_bwd_kernelINS_13Kernel_traitsI13__nv_bfloat16S2_S2_S2_fjLj3072ELj1ELj1ELj4ELj16ENS_18Kernel_traits_baseILj3072ES2_S2_S2_S2_fjLj128EEEEELb1ELb0ELb0EEEvNS_9BwdParamsE,@"STO_CUDA_ENTRY STV_DEFAULT"
_ZN10layer_norm31ln_parallel_residual_bwd_kernelINS_13Kernel_traitsI13__nv_bfloat16S2_S2_S2_fjLj3072ELj1ELj1ELj4ELj16ENS_18Kernel_traits_baseILj3072ES2_S2_S2_S2_fjLj128EEEEELb1ELb0ELb0EEEvNS_9BwdParamsE:
.text._ZN10layer_norm31ln_parallel_residual_bwd_kernelINS_13Kernel_traitsI13__nv_bfloat16S2_S2_S2_fjLj3072ELj1ELj1ELj4ELj16ENS_18Kernel_traits_baseILj3072ES2_S2_S2_S2_fjLj128EEEEELb1ELb0ELb0EEEvNS_9BwdParamsE:
[----:B------:R-:W-:Y:S01]  /*0000*/  LDC R1, c[0x0][0x37c] ;  /* 0x0000df00ff017b82 */ /* 0x000fe20000000800 */
[----:B------:R-:W0:Y:S01]  /*0010*/  S2R R178, SR_TID.X ;  /* 0x0000000000b27919 */ /* 0x000e220000002100 */
[----:B------:R-:W1:Y:S06]  /*0020*/  LDCU UR6, c[0x0][0x388] ;  /* 0x00007100ff0677ac */ /* 0x000e6c0008000800 */
[----:B------:R-:W2:Y:S01]  /*0030*/  LDC.64 R2, c[0x0][0x3d0] ;  /* 0x0000f400ff027b82 */ /* 0x000ea20000000a00 */
[----:B------:R-:W3:Y:S07]  /*0040*/  LDCU.64 UR16, c[0x0][0x358] ;  /* 0x00006b00ff1077ac */ /* 0x000eee0008000a00 */
[----:B------:R-:W4:Y:S08]  /*0050*/  LDC.64 R4, c[0x0][0x3d8] ;  /* 0x0000f600ff047b82 */ /* 0x000f300000000a00 */
[----:B------:R-:W3:Y:S01]  /*0060*/  LDC.64 R8, c[0x0][0x3d8] ;  /* 0x0000f600ff087b82 */ /* 0x000ee20000000a00 */
[----:B-1----:R-:W-:-:S04]  /*0070*/  USHF.R.S32.HI UR4, URZ, 0x1f, UR6 ;  /* 0x0000001fff047899 */ /* 0x002fc80008011406 */
[----:B------:R-:W-:-:S03]  /*0080*/  ULEA.HI UR4, UR4, UR6, URZ, 0x3 ;  /* 0x0000000604047291 */ /* 0x000fc6000f8f18ff */
[----:B------:R-:W1:Y:S03]  /*0090*/  LDC.64 R14, c[0x0][0x3d0] ;  /* 0x0000f400ff0e7b82 */ /* 0x000e660000000a00 */
[----:B------:R-:W-:Y:S02]  /*00a0*/  MOV R7, UR4 ;  /* 0x0000000400077c02 */ /* 0x000fe40008000f00 */
[----:B0-----:R-:W-:Y:S01]  /*00b0*/  LOP3.LUT R26, R178, 0x7f, RZ, 0x3c, !PT ;  /* 0x0000007fb21a7812 */ /* 0x001fe200078e3cff */
[----:B------:R-:W-:Y:S02]  /*00c0*/  IMAD.MOV.U32 R19, RZ, RZ, R178 ;  /* 0x000000ffff137224 */ /* 0x000fe400078e00b2 */
[----:B------:R-:W0:Y:S01]  /*00d0*/  LDC.64 R16, c[0x0][0x3d8] ;  /* 0x0000f600ff107b82 */ /* 0x000e220000000a00 */
[----:B------:R-:W0:Y:S01]  /*00e0*/  LDCU UR4, c[0x0][0x384] ;  /* 0x00007080ff0477ac */ /* 0x000e220008000800 */
[----:B------:R-:W-:-:S04]  /*00f0*/  LEA.HI.SX32 R26, R7, R26, 0x1d ;  /* 0x0000001a071a7211 */ /* 0x000fc800078feaff */
[C---:B------:R-:W-:Y:S02]  /*0100*/  ISETP.GE.U32.AND P2, PT, R26.reuse, 0x80, PT ;  /* 0x000000801a00780c */ /* 0x040fe40003f46070 */
[----:B------:R-:W1:Y:S01]  /*0110*/  LDC.64 R6, c[0x0][0x3d0] ;  /* 0x0000f400ff067b82 */ /* 0x000e620000000a00 */
[C---:B------:R-:W-:Y:S02]  /*0120*/  ISETP.GE.U32.AND P3, PT, R26.reuse, 0x100, PT ;  /* 0x000001001a00780c */ /* 0x040fe40003f66070 */
[----:B------:R-:W-:-:S08]  /*0130*/  ISETP.GE.U32.AND P4, PT, R26, 0x180, PT ;  /* 0x000001801a00780c */ /* 0x000fd00003f86070 */
[----:B--2---:R-:W-:-:S04]  /*0140*/  @P2 IMAD.WIDE.U32 R2, R19, 0x10, R2 ;  /* 0x0000001013022825 */ /* 0x004fc800078e0002 */
[C---:B----4-:R-:W-:Y:S01]  /*0150*/  @P2 IMAD.WIDE.U32 R4, R19.reuse, 0x10, R4 ;  /* 0x0000001013042825 */ /* 0x050fe200078e0004 */
[----:B------:R-:W-:Y:S01]  /*0160*/  @P2 LOP3.LUT R19, R19, 0x80, RZ, 0xfc, !PT ;  /* 0x0000008013132812 */ /* 0x000fe200078efcff */
[----:B---3--:R2:W5:Y:S04]  /*0170*/  @P2 LDG.E.128 R64, desc[UR16][R2.64] ;  /* 0x0000001002402981 */ /* 0x008568000c1e1d00 */
[C---:B------:R-:W-:Y:S01]  /*0180*/  @P3 IMAD.WIDE.U32 R12, R19.reuse, 0x10, R8 ;  /* 0x00000010130c3825 */ /* 0x040fe200078e0008 */
[----:B------:R2:W5:Y:S03]  /*0190*/  @P2 LDG.E.128 R68, desc[UR16][R4.64] ;  /* 0x0000001004442981 */ /* 0x000566000c1e1d00 */
[C---:B-1----:R-:W-:Y:S01]  /*01a0*/  @P3 IMAD.WIDE.U32 R10, R19.reuse, 0x10, R6 ;  /* 0x00000010130a3825 */ /* 0x042fe200078e0006 */
[----:B------:R-:W-:Y:S01]  /*01b0*/  @P3 IADD3 R19, PT, PT, R19, 0x80, RZ ;  /* 0x0000008013133810 */ /* 0x000fe20007ffe0ff */
[----:B------:R2:W5:Y:S04]  /*01c0*/  @P3 LDG.E.128 R76, desc[UR16][R12.64] ;  /* 0x000000100c4c3981 */ /* 0x000568000c1e1d00 */
[C---:B------:R-:W-:Y:S01]  /*01d0*/  @P4 IMAD.WIDE.U32 R6, R19.reuse, 0x10, R14 ;  /* 0x0000001013064825 */ /* 0x040fe200078e000e */
[----:B------:R2:W5:Y:S03]  /*01e0*/  @P3 LDG.E.128 R72, desc[UR16][R10.64] ;  /* 0x000000100a483981 */ /* 0x000566000c1e1d00 */
[----:B0-----:R-:W-:Y:S01]  /*01f0*/  @P4 IMAD.WIDE.U32 R8, R19, 0x10, R16 ;  /* 0x0000001013084825 */ /* 0x001fe200078e0010 */
        /* <DEDUP_REMOVED lines=15> */
[----:B------:R-:W-:Y:S01]  /*02f0*/  CS2R R104, SRZ ;  /* 0x0000000000687805 */ /* 0x000fe2000001ff00 */
[----:B0-----:R-:W-:Y:S01]  /*0300*/  UISETP.GE.AND UP0, UPT, UR7, UR4, UPT ;  /* 0x000000040700728c */ /* 0x001fe2000bf06270 */
        /* <DEDUP_REMOVED lines=34> */
[----:B------:R-:W-:Y:S01]  /*0530*/  CS2R R150, SRZ ;  /* 0x0000000000967805 */ /* 0x000fe2000001ff00 */
[----:B--2---:R-:W-:Y:S06]  /*0540*/  BRA.U UP0, `(.L_x_140) ;  /* 0x0000009d00007547 */ /* 0x004fec000b800000 */
        /* <DEDUP_REMOVED lines=69> */
[----:B------:R-:W-:Y:S01]  /*09a0*/  UPLOP3.LUT UP1, UPT, UPT, UPT, UPT, 0x40, 0x4 ;  /* 0x000000000004789c */ /* 0x000fe20003f2e870 */
[----:B------:R-:W1:Y:S01]  /*09b0*/  LDCU UR23, c[0x0][0x408] ;  /* 0x00008100ff1777ac */ /* 0x000e620008000800 */
[----:B------:R-:W2:Y:S01]  /*09c0*/  LDCU UR6, c[0x0][0x388] ;  /* 0x00007100ff0677ac */ /* 0x000ea20008000800 */
[----:B------:R-:W3:Y:S01]  /*09d0*/  LDCU.U8 UR24, c[0x0][0x410] ;  /* 0x00008200ff1877ac */ /* 0x000ee20008000000 */
[----:B------:R-:W4:Y:S01]  /*09e0*/  LDCU UR22, c[0x0][0x400] ;  /* 0x00008000ff1677ac */ /* 0x000f220008000800 */
[----:B------:R-:W1:Y:S01]  /*09f0*/  LDCU.64 UR8, c[0x0][0x478] ;  /* 0x00008f00ff0877ac */ /* 0x000e620008000a00 */
[----:B------:R-:W1:Y:S01]  /*0a00*/  LDCU.64 UR26, c[0x0][0x438] ;  /* 0x00008700ff1a77ac */ /* 0x000e620008000a00 */
[----:B------:R-:W1:Y:S01]  /*0a10*/  LDCU.64 UR20, c[0x0][0x470] ;  /* 0x00008e00ff1477ac */ /* 0x000e620008000a00 */
[----:B------:R-:W1:Y:S01]  /*0a20*/  LDCU.128 UR12, c[0x0][0x3c0] ;  /* 0x00007800ff0c77ac */ /* 0x000e620008000c00 */
[----:B------:R-:W1:Y:S01]  /*0a30*/  LDCU.64 UR18, c[0x0][0x380] ;  /* 0x00007000ff1277ac */ /* 0x000e620008000a00 */
[----:B0-----:R-:W-:-:S11]  /*0a40*/  UISETP.NE.AND UP2, UPT, UR4, URZ, UPT ;  /* 0x000000ff0400728c */ /* 0x001fd6000bf45270 */
.L_x_179:
[----:B-1----:R-:W-:Y:S02]  /*0a50*/  UIMAD.WIDE UR10, UR7, 0x4, UR14 ;  /* 0x00000004070a78a5 */ /* 0x002fe4000f8e020e */
[----:B------:R-:W-:-:S04]  /*0a60*/  UIMAD.WIDE UR4, UR7, 0x4, UR12 ;  /* 0x00000004070478a5 */ /* 0x000fc8000f8e020c */
[----:B0--3--:R-:W-:Y:S01]  /*0a70*/  IMAD.U32 R168, RZ, RZ, UR10 ;  /* 0x0000000affa87e24 */ /* 0x009fe2000f8e00ff */
[----:B------:R-:W-:Y:S01]  /*0a80*/  MOV R169, UR11 ;  /* 0x0000000b00a97c02 */ /* 0x000fe20008000f00 */
[----:B------:R-:W-:Y:S01]  /*0a90*/  IMAD.U32 R170, RZ, RZ, UR4 ;  /* 0x00000004ffaa7e24 */ /* 0x000fe2000f8e00ff */
[----:B------:R-:W-:-:S03]  /*0aa0*/  MOV R171, UR5 ;  /* 0x0000000500ab7c02 */ /* 0x000fc60008000f00 */
[----:B-----5:R-:W5:Y:S04]  /*0ab0*/  LDG.E R168, desc[UR16][R168.64] ;  /* 0x00000010a8a87981 */ /* 0x020f68000c1e1900 */
[----:B------:R-:W3:Y:S01]  /*0ac0*/  LDG.E R170, desc[UR16][R170.64] ;  /* 0x00000010aaaa7981 */ /* 0x000ee2000c1e1900 */
[----:B--2---:R-:W-:Y:S01]  /*0ad0*/  UIMAD UR4, UR7, UR6, URZ ;  /* 0x00000006070472a4 */ /* 0x004fe2000f8e02ff */
[----:B------:R-:W-:Y:S01]  /*0ae0*/  PLOP3.LUT P0, PT, PT, PT, UP2, 0x40, 0x4 ;  /* 0x000000000004781c */ /* 0x000fe20003f0e828 */
[----:B------:R-:W-:Y:S01]  /*0af0*/  BSSY.RECONVERGENT B0, `(.L_x_141) ;  /* 0x00000ac000007945 */ /* 0x000fe20003800200 */
[----:B------:R-:W-:Y:S01]  /*0b00*/  HFMA2 R221, -RZ, RZ, 0, 0 ;  /* 0x00000000ffdd7431 */ /* 0x000fe200000001ff */
[----:B------:R-:W-:Y:S01]  /*0b10*/  USHF.R.S32.HI UR5, URZ, 0x1f, UR4 ;  /* 0x0000001fff057899 */ /* 0x000fe20008011404 */
[C---:B------:R-:W-:Y:S01]  /*0b20*/  ISETP.GE.U32.AND P3, PT, R26.reuse, 0x100, PT ;  /* 0x000001001a00780c */ /* 0x040fe20003f66070 */
[----:B------:R-:W-:Y:S01]  /*0b30*/  IMAD.MOV.U32 R242, RZ, RZ, RZ ;  /* 0x000000fffff27224 */ /* 0x000fe200078e00ff */
[----:B------:R-:W-:Y:S01]  /*0b40*/  ISETP.GE.U32.AND P4, PT, R26, 0x180, PT ;  /* 0x000001801a00780c */ /* 0x000fe20003f86070 */
[----:B------:R-:W-:-:S06]  /*0b50*/  ULEA.HI UR5, UR5, UR4, URZ, 0x3 ;  /* 0x0000000405057291 */ /* 0x000fcc000f8f18ff */
[----:B------:R-:W-:-:S05]  /*0b60*/  IMAD.U32 R5, RZ, RZ, UR5 ;  /* 0x00000005ff057e24 */ /* 0x000fca000f8e00ff */
[----:B------:R-:W-:-:S04]  /*0b70*/  LEA.HI.SX32 R5, R5, R178, 0x1d ;  /* 0x000000b205057211 */ /* 0x000fc800078feaff */
[----:B------:R-:W-:Y:S02]  /*0b80*/  MOV R223, R5 ;  /* 0x0000000500df7202 */ /* 0x000fe40000000f00 */
[----:B-----5:R-:W-:Y:S02]  /*0b90*/  R2UR UR11, R168 ;  /* 0x00000000a80b72ca */ /* 0x020fe400000e0000 */
[----:B---3--:R-:W-:Y:S01]  /*0ba0*/  FSEL R217, R170, RZ, P0 ;  /* 0x000000ffaad97208 */ /* 0x008fe20000000000 */
[----:B------:R-:W-:-:S12]  /*0bb0*/  @!P2 BRA `(.L_x_142) ;  /* 0x00000008007ca947 */ /* 0x000fd80003800000 */
[----:B------:R-:W0:Y:S08]  /*0bc0*/  LDC.64 R172, c[0x0][0x430] ;  /* 0x00010c00ffac7b82 */ /* 0x000e300000000a00 */
[----:B------:R-:W1:Y:S08]  /*0bd0*/  LDC.64 R176, c[0x0][0x3a8] ;  /* 0x0000ea00ffb07b82 */ /* 0x000e700000000a00 */
[----:B------:R-:W2:Y:S01]  /*0be0*/  LDC.64 R168, c[0x0][0x428] ;  /* 0x00010a00ffa87b82 */ /* 0x000ea20000000a00 */
[----:B0-----:R-:W-:Y:S01]  /*0bf0*/  IMAD.WIDE.U32 R172, R5, 0x10, R172 ;  /* 0x0000001005ac7825 */ /* 0x001fe200078e00ac */
[----:B------:R-:W-:-:S06]  /*0c00*/  ISETP.NE.U32.AND P1, PT, RZ, UR20, PT ;  /* 0x00000014ff007c0c */ /* 0x000fcc000bf25070 */
[----:B------:R-:W0:Y:S01]  /*0c10*/  LDC.64 R200, c[0x0][0x3b0] ;  /* 0x0000ec00ffc87b82 */ /* 0x000e220000000a00 */
[----:B------:R-:W3:Y:S01]  /*0c20*/  LDG.E.128 R172, desc[UR16][R172.64] ;  /* 0x00000010acac7981 */ /* 0x000ee2000c1e1d00 */
[----:B-1----:R-:W-:-:S06]  /*0c30*/  IMAD.WIDE.U32 R176, R5, 0x10, R176 ;  /* 0x0000001005b07825 */ /* 0x002fcc00078e00b0 */
[----:B------:R-:W4:Y:S01]  /*0c40*/  LDG.E.128 R176, desc[UR16][R176.64] ;  /* 0x00000010b0b07981 */ /* 0x000f22000c1e1d00 */
[----:B--2---:R-:W-:-:S06]  /*0c50*/  IMAD.WIDE.U32 R168, R5, 0x10, R168 ;  /* 0x0000001005a87825 */ /* 0x004fcc00078e00a8 */
[----:B------:R-:W2:Y:S01]  /*0c60*/  LDG.E.128 R168, desc[UR16][R168.64] ;  /* 0x00000010a8a87981 */ /* 0x000ea2000c1e1d00 */
[----:B------:R-:W-:-:S13]  /*0c70*/  ISETP.NE.AND.EX P1, PT, RZ, UR21, PT, P1 ;  /* 0x00000015ff007c0c */ /* 0x000fda000bf25310 */
[----:B------:R-:W1:Y:S01]  /*0c80*/  @P1 LDC.64 R2, c[0x0][0x3b8] ;  /* 0x0000ee00ff021b82 */ /* 0x000e620000000a00 */
[----:B------:R-:W-:Y:S01]  /*0c90*/  ISETP.NE.U32.AND P0, PT, RZ, UR26, PT ;  /* 0x0000001aff007c0c */ /* 0x000fe2000bf05070 */
[----:B------:R-:W-:Y:S01]  /*0ca0*/  IMAD.U32 R190, R68, 0x10000, RZ ;  /* 0x0001000044be7824 */ /* 0x000fe200078e00ff */
[----:B------:R-:W-:Y:S02]  /*0cb0*/  PRMT R221, R71, 0x7632, R221 ;  /* 0x0000763247dd7816 */ /* 0x000fe400000000dd */
[----:B------:R-:W-:Y:S02]  /*0cc0*/  ISETP.NE.AND.EX P0, PT, RZ, UR27, PT, P0 ;  /* 0x0000001bff007c0c */ /* 0x000fe4000bf05300 */
[----:B------:R-:W-:Y:S01]  /*0cd0*/  SHF.L.U32 R4, R64, 0x10, RZ ;  /* 0x0000001040047819 */ /* 0x000fe200000006ff */
[----:B------:R-:W-:Y:S01]  /*0ce0*/  IMAD.U32 R221, R221, 0x10000, RZ ;  /* 0x00010000dddd7824 */ /* 0x000fe200078e00ff */
[----:B------:R-:W-:Y:S02]  /*0cf0*/  PRMT R215, R70, 0x7632, R215 ;  /* 0x0000763246d77816 */ /* 0x000fe400000000d7 */
[----:B------:R-:W-:Y:S01]  /*0d00*/  PRMT R219, R67, 0x7632, R219 ;  /* 0x0000763243db7816 */ /* 0x000fe200000000db */
[----:B-1----:R-:W-:-:S06]  /*0d10*/  @P1 IMAD.WIDE.U32 R2, R5, 0x8, R2 ;  /* 0x0000000805021825 */ /* 0x002fcc00078e0002 */
[----:B------:R-:W1:Y:S01]  /*0d20*/  @P0 LDC.64 R224, c[0x0][0x438] ;  /* 0x00010e00ffe00b82 */ /* 0x000e620000000a00 */
[----:B------:R3:W5:Y:S01]  /*0d30*/  @P1 LDG.E.64 R240, desc[UR16][R2.64] ;  /* 0x0000001002f01981 */ /* 0x000762000c1e1b00 */
[----:B------:R-:W-:Y:S01]  /*0d40*/  SHF.L.U32 R219, R219, 0x10, RZ ;  /* 0x00000010dbdb7819 */ /* 0x000fe200000006ff */
[----:B------:R-:W-:Y:S02]  /*0d50*/  IMAD.U32 R215, R215, 0x10000, RZ ;  /* 0x00010000d7d77824 */ /* 0x000fe400078e00ff */
[----:B0-----:R-:W-:Y:S01]  /*0d60*/  IMAD.WIDE.U32 R200, R5, 0x8, R200 ;  /* 0x0000000805c87825 */ /* 0x001fe200078e00c8 */
[----:B------:R-:W-:-:S04]  /*0d70*/  SHF.L.U32 R192, R65, 0x10, RZ ;  /* 0x0000001041c07819 */ /* 0x000fc800000006ff */
[----:B------:R0:W5:Y:S01]  /*0d80*/  LDG.E.64 R234, desc[UR16][R200.64] ;  /* 0x00000010c8ea7981 */ /* 0x000162000c1e1b00 */
[----:B------:R-:W-:-:S04]  /*0d90*/  PRMT R203, R66, 0x7632, R203 ;  /* 0x0000763242cb7816 */ /* 0x000fc800000000cb */
[----:B------:R-:W-:Y:S01]  /*0da0*/  SHF.L.U32 R203, R203, 0x10, RZ ;  /* 0x00000010cbcb7819 */ /* 0x000fe200000006ff */
[----:B-1----:R-:W-:-:S05]  /*0db0*/  @P0 IMAD.WIDE.U32 R224, R5, 0x10, R224 ;  /* 0x0000001005e00825 */ /* 0x002fca00078e00e0 */
[----:B------:R1:W5:Y:S01]  /*0dc0*/  @P0 LDG.E.128 R156, desc[UR16][R224.64] ;  /* 0x00000010e09c0981 */ /* 0x000362000c1e1d00 */
[----:B------:R-:W-:Y:S01]  /*0dd0*/  VIADD R223, R5, 0x80 ;  /* 0x0000008005df7836 */ /* 0x000fe20000000000 */
[----:B---3--:R-:W-:Y:S02]  /*0de0*/  SHF.L.U32 R199, R172, 0x10, RZ ;  /* 0x00000010acc77819 */ /* 0x008fe400000006ff */
[----:B------:R-:W-:Y:S02]  /*0df0*/  PRMT R242, R175, 0x7632, R242 ;  /* 0x00007632aff27816 */ /* 0x000fe400000000f2 */
[----:B------:R-:W-:Y:S01]  /*0e00*/  PRMT R246, R174, 0x7632, R246 ;  /* 0x00007632aef67816 */ /* 0x000fe200000000f6 */
[----:B------:R-:W-:Y:S01]  /*0e10*/  FMUL.FTZ R3, R190, R199 ;  /* 0x000000c7be037220 */ /* 0x000fe20000410000 */
[----:B----4-:R-:W-:Y:S01]  /*0e20*/  IMAD.U32 R0, R176, 0x10000, RZ ;  /* 0x00010000b0007824 */ /* 0x010fe200078e00ff */
[----:B------:R-:W-:-:S03]  /*0e30*/  SHF.L.U32 R242, R242, 0x10, RZ ;  /* 0x00000010f2f27819 */ /* 0x000fc600000006ff */
[----:B------:R-:W-:Y:S01]  /*0e40*/  FADD.FTZ R0, -R217, R0 ;  /* 0x00000000d9007221 */ /* 0x000fe20000010100 */
[----:B--2---:R-:W-:Y:S01]  /*0e50*/  IMAD.U32 R189, R168, 0x10000, RZ ;  /* 0x00010000a8bd7824 */ /* 0x004fe200078e00ff */
[----:B------:R-:W-:Y:S01]  /*0e60*/  PRMT R244, R171, 0x7632, R244 ;  /* 0x00007632abf47816 */ /* 0x000fe200000000f4 */
[----:B------:R-:W-:Y:S02]  /*0e70*/  IMAD.U32 R246, R246, 0x10000, RZ ;  /* 0x00010000f6f67824 */ /* 0x000fe400078e00ff */
[----:B------:R-:W-:Y:S01]  /*0e80*/  FMUL.FTZ R190, R221, R242 ;  /* 0x000000f2ddbe7220 */ /* 0x000fe20000410000 */
[-C--:B------:R-:W-:Y:S01]  /*0e90*/  FFMA.FTZ R4, R4, R189.reuse, R3 ;  /* 0x000000bd04047223 */ /* 0x080fe20000010003 */
[----:B------:R-:W-:Y:S01]  /*0ea0*/  FMUL.FTZ R3, R0, UR11 ;  /* 0x0000000b00037c20 */ /* 0x000fe20008410000 */
[----:B------:R-:W-:Y:S02]  /*0eb0*/  IMAD.U32 R244, R244, 0x10000, RZ ;  /* 0x00010000f4f47824 */ /* 0x000fe400078e00ff */
[----:B------:R-:W-:Y:S01]  /*0ec0*/  FMUL.FTZ R2, R215, R246 ;  /* 0x000000f6d7027220 */ /* 0x000fe20000410000 */
[----:B------:R-:W-:Y:S01]  /*0ed0*/  FADD.FTZ R104, R104, R189 ;  /* 0x000000bd68687221 */ /* 0x000fe20000010000 */
[----:B------:R-:W-:Y:S01]  /*0ee0*/  FFMA.FTZ R88, R3, R189, R88 ;  /* 0x000000bd03587223 */ /* 0x000fe20000010058 */
[----:B------:R-:W-:Y:S01]  /*0ef0*/  FFMA.FTZ R0, R219, R244, R190 ;  /* 0x000000f4db007223 */ /* 0x000fe200000100be */
[C---:B------:R-:W-:Y:S01]  /*0f00*/  PRMT R208, R170.reuse, 0x7632, R208 ;  /* 0x00007632aad07816 */ /* 0x040fe200000000d0 */
[----:B------:R-:W-:Y:S01]  /*0f10*/  IMAD.U32 R215, R170, 0x10000, RZ ;  /* 0x00010000aad77824 */ /* 0x000fe200078e00ff */
[----:B------:R-:W-:-:S02]  /*0f20*/  SHF.L.U32 R189, R69, 0x10, RZ ;  /* 0x0000001045bd7819 */ /* 0x000fc400000006ff */
[----:B------:R-:W-:Y:S02]  /*0f30*/  SHF.L.U32 R219, R173, 0x10, RZ ;  /* 0x00000010addb7819 */ /* 0x000fe400000006ff */
[----:B------:R-:W-:Y:S01]  /*0f40*/  SHF.L.U32 R170, R177, 0x10, RZ ;  /* 0x00000010b1aa7819 */ /* 0x000fe200000006ff */
[----:B0-----:R-:W-:Y:S02]  /*0f50*/  IMAD.U32 R201, R169, 0x10000, RZ ;  /* 0x00010000a9c97824 */ /* 0x001fe400078e00ff */
[----:B------:R-:W-:Y:S01]  /*0f60*/  FMUL.FTZ R189, R189, R219 ;  /* 0x000000dbbdbd7220 */ /* 0x000fe20000410000 */
[----:B------:R-:W-:Y:S01]  /*0f70*/  PRMT R168, R172, 0x7632, R168 ;  /* 0x00007632aca87816 */ /* 0x000fe200000000a8 */
[----:B------:R-:W-:Y:S02]  /*0f80*/  FADD.FTZ R170, -R217, R170 ;  /* 0x000000aad9aa7221 */ /* 0x000fe40000010100 */
[----:B------:R-:W-:Y:S01]  /*0f90*/  FFMA.FTZ R192, R192, R201, R189 ;  /* 0x000000c9c0c07223 */ /* 0x000fe200000100bd */
[----:B------:R-:W-:Y:S01]  /*0fa0*/  SHF.L.U32 R208, R208, 0x10, RZ ;  /* 0x00000010d0d07819 */ /* 0x000fe200000006ff */
[----:B------:R-:W-:Y:S01]  /*0fb0*/  FMUL.FTZ R189, R170, UR11 ;  /* 0x0000000baabd7c20 */ /* 0x000fe20008410000 */
[----:B------:R-:W-:Y:S01]  /*0fc0*/  PRMT R170, R168, 0x7632, R170 ;  /* 0x00007632a8aa7816 */ /* 0x000fe200000000aa */
[----:B------:R-:W-:Y:S01]  /*0fd0*/  FADD.FTZ R136, R136, R199 ;  /* 0x000000c788887221 */ /* 0x000fe20000010000 */
[----:B------:R-:W-:Y:S01]  /*0fe0*/  FFMA.FTZ R120, R3, R199, R120 ;  /* 0x000000c703787223 */ /* 0x000fe20000010078 */
[----:B------:R-:W-:Y:S01]  /*0ff0*/  SHF.L.U32 R168, R168, 0x10, RZ ;  /* 0x00000010a8a87819 */ /* 0x000fe200000006ff */
[----:B------:R-:W-:Y:S01]  /*1000*/  IMAD.U32 R199, R23, 0x10000, RZ ;  /* 0x0001000017c77824 */ /* 0x000fe200078e00ff */
[----:B------:R-:W-:Y:S01]  /*1010*/  SHF.L.U32 R172, R178, 0x10, RZ ;  /* 0x00000010b2ac7819 */ /* 0x000fe200000006ff */
[----:B------:R-:W-:Y:S01]  /*1020*/  FFMA.FTZ R2, R203, R208, R2 ;  /* 0x000000d0cb027223 */ /* 0x000fe20000010002 */
[----:B------:R-:W-:-:S02]  /*1030*/  IMAD.U32 R190, R70, 0x10000, RZ ;  /* 0x0001000046be7824 */ /* 0x000fc400078e00ff */
[----:B------:R-:W-:Y:S01]  /*1040*/  FMUL.FTZ R200, R199, R168 ;  /* 0x000000a8c7c87220 */ /* 0x000fe20000410000 */
[----:B------:R-:W-:Y:S01]  /*1050*/  IMAD.U32 R203, R174, 0x10000, RZ ;  /* 0x00010000aecb7824 */ /* 0x000fe200078e00ff */
[----:B------:R-:W-:Y:S01]  /*1060*/  SHF.L.U32 R174, R71, 0x10, RZ ;  /* 0x0000001047ae7819 */ /* 0x000fe200000006ff */
[----:B------:R-:W-:Y:S02]  /*1070*/  IMAD.U32 R170, R170, 0x10000, RZ ;  /* 0x00010000aaaa7824 */ /* 0x000fe400078e00ff */
[----:B------:R-:W-:Y:S01]  /*1080*/  FADD.FTZ R172, -R217, R172 ;  /* 0x000000acd9ac7221 */ /* 0x000fe20000010100 */
[----:B------:R-:W-:Y:S02]  /*1090*/  IMAD.U32 R199, R22, 0x10000, RZ ;  /* 0x0001000016c77824 */ /* 0x000fe400078e00ff */
[----:B------:R-:W-:Y:S01]  /*10a0*/  FMUL.FTZ R221, R190, R203 ;  /* 0x000000cbbedd7220 */ /* 0x000fe20000410000 */
[----:B------:R-:W-:Y:S01]  /*10b0*/  IMAD.U32 R175, R175, 0x10000, RZ ;  /* 0x00010000afaf7824 */ /* 0x000fe200078e00ff */
[----:B------:R-:W-:Y:S01]  /*10c0*/  SHF.L.U32 R190, R66, 0x10, RZ ;  /* 0x0000001042be7819 */ /* 0x000fe200000006ff */
[----:B------:R-:W-:Y:S01]  /*10d0*/  FFMA.FTZ R200, R199, R170, R200 ;  /* 0x000000aac7c87223 */ /* 0x000fe200000100c8 */
[----:B------:R-:W-:Y:S01]  /*10e0*/  PRMT R173, R173, 0x7632, R173 ;  /* 0x00007632adad7816 */ /* 0x000fe200000000ad */
[----:B------:R-:W-:Y:S01]  /*10f0*/  FADD.FTZ R106, R106, R201 ;  /* 0x000000c96a6a7221 */ /* 0x000fe20000010000 */
[----:B------:R-:W-:Y:S01]  /*1100*/  FFMA.FTZ R90, R189, R201, R90 ;  /* 0x000000c9bd5a7223 */ /* 0x000fe2000001005a */
[----:B------:R-:W-:Y:S01]  /*1110*/  FMUL.FTZ R199, R172, UR11 ;  /* 0x0000000bacc77c20 */ /* 0x000fe20008410000 */
[----:B------:R-:W-:Y:S01]  /*1120*/  SHF.L.U32 R226, R179, 0x10, RZ ;  /* 0x00000010b3e27819 */ /* 0x000fe200000006ff */
[----:B------:R-:W-:Y:S01]  /*1130*/  FMUL.FTZ R201, R174, R175 ;  /* 0x000000afaec97220 */ /* 0x000fe20000410000 */
[----:B------:R-:W-:Y:S01]  /*1140*/  PRMT R176, R176, 0x7632, R176 ;  /* 0x00007632b0b07816 */ /* 0x000fe200000000b0 */
[----:B------:R-:W-:Y:S01]  /*1150*/  IMAD.U32 R171, R171, 0x10000, RZ ;  /* 0x00010000abab7824 */ /* 0x000fe200078e00ff */
[----:B------:R-:W-:Y:S01]  /*1160*/  SHF.L.U32 R174, R67, 0x10, RZ ;  /* 0x0000001043ae7819 */ /* 0x000fe200000006ff */
[-C--:B------:R-:W-:Y:S01]  /*1170*/  FFMA.FTZ R190, R190, R215.reuse, R221 ;  /* 0x000000d7bebe7223 */ /* 0x080fe200000100dd */
[----:B------:R-:W-:Y:S01]  /*1180*/  PRMT R169, R169, 0x7632, R169 ;  /* 0x00007632a9a97816 */ /* 0x000fe200000000a9 */
[----:B------:R-:W-:Y:S01]  /*1190*/  FADD.FTZ R108, R108, R215 ;  /* 0x000000d76c6c7221 */ /* 0x000fe20000010000 */
[----:B------:R-:W-:Y:S01]  /*11a0*/  SHF.L.U32 R172, R25, 0x10, RZ ;  /* 0x0000001019ac7819 */ /* 0x000fe200000006ff */
[----:B------:R-:W-:Y:S01]  /*11b0*/  FFMA.FTZ R92, R199, R215, R92 ;  /* 0x000000d7c75c7223 */ /* 0x000fe2000001005c */
[----:B-1----:R-:W-:-:S02]  /*11c0*/  IMAD.U32 R224, R173, 0x10000, RZ ;  /* 0x00010000ade07824 */ /* 0x002fc400078e00ff */
[----:B------:R-:W-:Y:S01]  /*11d0*/  FADD.FTZ R215, -R217, R226 ;  /* 0x000000e2d9d77221 */ /* 0x000fe20000010100 */
[----:B------:R-:W-:Y:S02]  /*11e0*/  IMAD.U32 R176, R176, 0x10000, RZ ;  /* 0x00010000b0b07824 */ /* 0x000fe400078e00ff */
[----:B------:R-:W-:Y:S01]  /*11f0*/  FADD.FTZ R140, R140, R203 ;  /* 0x000000cb8c8c7221 */ /* 0x000fe20000010000 */
[----:B------:R-:W-:Y:S01]  /*1200*/  FFMA.FTZ R124, R199, R203, R124 ;  /* 0x000000cbc77c7223 */ /* 0x000fe2000001007c */
[-C--:B------:R-:W-:Y:S01]  /*1210*/  FFMA.FTZ R201, R174, R171.reuse, R201 ;  /* 0x000000abaec97223 */ /* 0x080fe200000100c9 */
[----:B------:R-:W-:Y:S01]  /*1220*/  SHF.L.U32 R203, R24, 0x10, RZ ;  /* 0x0000001018cb7819 */ /* 0x000fe200000006ff */
[----:B------:R-:W-:Y:S02]  /*1230*/  IMAD.U32 R174, R169, 0x10000, RZ ;  /* 0x00010000a9ae7824 */ /* 0x000fe400078e00ff */
[----:B------:R-:W-:Y:S01]  /*1240*/  FMUL.FTZ R172, R172, R224 ;  /* 0x000000e0acac7220 */ /* 0x000fe20000410000 */
[----:B------:R-:W-:Y:S01]  /*1250*/  PRMT R177, R177, 0x7632, R177 ;  /* 0x00007632b1b17816 */ /* 0x000fe200000000b1 */
[----:B------:R-:W-:Y:S01]  /*1260*/  FMUL.FTZ R215, R215, UR11 ;  /* 0x0000000bd7d77c20 */ /* 0x000fe20008410000 */
[----:B------:R-:W-:Y:S01]  /*1270*/  FADD.FTZ R176, -R217, R176 ;  /* 0x000000b0d9b07221 */ /* 0x000fe20000010100 */
[----:B------:R-:W-:Y:S01]  /*1280*/  FFMA.FTZ R203, R203, R174, R172 ;  /* 0x000000aecbcb7223 */ /* 0x000fe200000100ac */
[----:B------:R-:W-:Y:S01]  /*1290*/  SHF.L.U32 R172, R177, 0x10, RZ ;  /* 0x00000010b1ac7819 */ /* 0x000fe200000006ff */
[----:B------:R-:W-:Y:S01]  /*12a0*/  FADD.FTZ R110, R110, R171 ;  /* 0x000000ab6e6e7221 */ /* 0x000fe20000010000 */
[----:B------:R-:W-:Y:S01]  /*12b0*/  FFMA.FTZ R94, R215, R171, R94 ;  /* 0x000000abd75e7223 */ /* 0x000fe2000001005e */
[----:B------:R-:W-:Y:S01]  /*12c0*/  FMUL.FTZ R228, R176, UR11 ;  /* 0x0000000bb0e47c20 */ /* 0x000fe20008410000 */
[----:B------:R-:W-:Y:S01]  /*12d0*/  FADD.FTZ R169, RZ, R4 ;  /* 0x00000004ffa97221 */ /* 0x000fe20000010000 */
[----:B------:R-:W-:Y:S01]  /*12e0*/  FFMA.FTZ R171, R3, R4, RZ ;  /* 0x0000000403ab7223 */ /* 0x000fe200000100ff */
[----:B------:R-:W-:Y:S01]  /*12f0*/  PRMT R178, R178, 0x7632, R178 ;  /* 0x00007632b2b27816 */ /* 0x000fe200000000b2 */
[----:B------:R-:W-:Y:S01]  /*1300*/  FADD.FTZ R137, R137, R168 ;  /* 0x000000a889897221 */ /* 0x000fe20000010000 */
[C---:B------:R-:W-:Y:S01]  /*1310*/  FFMA.FTZ R121, R228.reuse, R168, R121 ;  /* 0x000000a8e4797223 */ /* 0x040fe20000010079 */
[----:B------:R-:W-:Y:S01]  /*1320*/  FADD.FTZ R169, R169, R200 ;  /* 0x000000c8a9a97221 */ /* 0x000fe20000010000 */
[----:B------:R-:W-:Y:S01]  /*1330*/  FADD.FTZ R172, -R217, R172 ;  /* 0x000000acd9ac7221 */ /* 0x000fe20000010100 */
[C---:B------:R-:W-:Y:S01]  /*1340*/  FFMA.FTZ R168, R228.reuse, R200, R171 ;  /* 0x000000c8e4a87223 */ /* 0x040fe200000100ab */
[----:B------:R-:W-:Y:S01]  /*1350*/  FADD.FTZ R105, R105, R170 ;  /* 0x000000aa69697221 */ /* 0x000fe20000010000 */
[----:B------:R-:W-:Y:S01]  /*1360*/  FFMA.FTZ R89, R228, R170, R89 ;  /* 0x000000aae4597223 */ /* 0x000fe20000010059 */
[----:B------:R-:W-:Y:S01]  /*1370*/  FADD.FTZ R170, R169, R192 ;  /* 0x000000c0a9aa7221 */ /* 0x000fe20000010000 */
[----:B------:R-:W-:Y:S01]  /*1380*/  FMUL.FTZ R226, R172, UR11 ;  /* 0x0000000bace27c20 */ /* 0x000fe20008410000 */
[----:B------:R-:W-:-:S02]  /*1390*/  IMAD.U32 R178, R178, 0x10000, RZ ;  /* 0x00010000b2b27824 */ /* 0x000fc400078e00ff */
[----:B------:R-:W-:Y:S01]  /*13a0*/  FFMA.FTZ R169, R189, R192, R168 ;  /* 0x000000c0bda97223 */ /* 0x000fe200000100a8 */
[----:B------:R-:W-:Y:S01]  /*13b0*/  PRMT R179, R179, 0x7632, R179 ;  /* 0x00007632b3b37816 */ /* 0x000fe200000000b3 */
[----:B------:R-:W-:Y:S01]  /*13c0*/  FADD.FTZ R171, R170, R203 ;  /* 0x000000cbaaab7221 */ /* 0x000fe20000010000 */
[----:B------:R-:W-:Y:S01]  /*13d0*/  FADD.FTZ R178, -R217, R178 ;  /* 0x000000b2d9b27221 */ /* 0x000fe20000010100 */
[C---:B------:R-:W-:Y:S01]  /*13e0*/  FFMA.FTZ R168, R226.reuse, R203, R169 ;  /* 0x000000cbe2a87223 */ /* 0x040fe200000100a9 */
[----:B------:R-:W-:Y:S01]  /*13f0*/  SHF.L.U32 R172, R179, 0x10, RZ ;  /* 0x00000010b3ac7819 */ /* 0x000fe200000006ff */
[----:B------:R-:W-:Y:S01]  /*1400*/  FADD.FTZ R139, R139, R224 ;  /* 0x000000e08b8b7221 */ /* 0x000fe20000010000 */
[----:B------:R-:W-:Y:S01]  /*1410*/  FFMA.FTZ R123, R226, R224, R123 ;  /* 0x000000e0e27b7223 */ /* 0x000fe2000001007b */
[----:B------:R-:W-:Y:S01]  /*1420*/  FMUL.FTZ R224, R178, UR11 ;  /* 0x0000000bb2e07c20 */ /* 0x000fe20008410000 */
[----:B------:R-:W-:Y:S01]  /*1430*/  FADD.FTZ R171, R171, R190 ;  /* 0x000000beabab7221 */ /* 0x000fe20000010000 */
[----:B------:R-:W-:Y:S01]  /*1440*/  FFMA.FTZ R169, R199, R190, R168 ;  /* 0x000000bec7a97223 */ /* 0x000fe200000100a8 */
[----:B------:R-:W-:-:S02]  /*1450*/  FADD.FTZ R172, -R217, R172 ;  /* 0x000000acd9ac7221 */ /* 0x000fc40000010100 */
[----:B------:R-:W-:Y:S01]  /*1460*/  FADD.FTZ R168, R171, R2 ;  /* 0x00000002aba87221 */ /* 0x000fe20000010000 */
[C---:B------:R-:W-:Y:S01]  /*1470*/  FFMA.FTZ R170, R224.reuse, R2, R169 ;  /* 0x00000002e0aa7223 */ /* 0x040fe200000100a9 */
[----:B------:R-:W-:Y:S01]  /*1480*/  FADD.FTZ R109, R109, R208 ;  /* 0x000000d06d6d7221 */ /* 0x000fe20000010000 */
[----:B------:R-:W-:Y:S01]  /*1490*/  FFMA.FTZ R93, R224, R208, R93 ;  /* 0x000000d0e05d7223 */ /* 0x000fe2000001005d */
[----:B------:R-:W-:Y:S01]  /*14a0*/  FMUL.FTZ R208, R172, UR11 ;  /* 0x0000000bacd07c20 */ /* 0x000fe20008410000 */
        /* <DEDUP_REMOVED lines=15> */
[----:B------:R-:W-:-:S07]  /*15a0*/  FFMA.FTZ R242, R208, R0, R169 ;  /* 0x00000000d0f27223 */ /* 0x000fce00000100a9 */
.L_x_142:
[----:B----4-:R-:W-:Y:S05]  /*15b0*/  BSYNC.RECONVERGENT B0 ;  /* 0x0000000000007941 */ /* 0x010fea0003800200 */
.L_x_141:
[----:B------:R-:W-:Y:S04]  /*15c0*/  BSSY.RECONVERGENT B0, `(.L_x_143) ;  /* 0x000009d000007945 */ /* 0x000fe80003800200 */
[----:B------:R-:W-:Y:S05]  /*15d0*/  @!P3 BRA `(.L_x_144) ;  /* 0x00000008006cb947 */ /* 0x000fea0003800000 */
        /* <DEDUP_REMOVED lines=11> */
[----:B------:R-:W-:Y:S02]  /*1690*/  ISETP.NE.U32.AND P1, PT, RZ, UR20, PT ;  /* 0x00000014ff007c0c */ /* 0x000fe4000bf25070 */
[----:B------:R-:W-:Y:S02]  /*16a0*/  ISETP.NE.AND.EX P0, PT, RZ, UR27, PT, P0 ;  /* 0x0000001bff007c0c */ /* 0x000fe4000bf05300 */
[----:B------:R-:W-:-:S11]  /*16b0*/  ISETP.NE.AND.EX P1, PT, RZ, UR21, PT, P1 ;  /* 0x00000015ff007c0c */ /* 0x000fd6000bf25310 */
[----:B------:R-:W1:Y:S08]  /*16c0*/  @P0 LDC.64 R184, c[0x0][0x438] ;  /* 0x00010e00ffb80b82 */ /* 0x000e700000000a00 */
[----:B------:R-:W1:Y:S01]  /*16d0*/  @P1 LDC.64 R180, c[0x0][0x3b8] ;  /* 0x0000ee00ffb41b82 */ /* 0x000e620000000a00 */
[----:B------:R-:W-:Y:S01]  /*16e0*/  SHF.L.U32 R194, R76, 0x10, RZ ;  /* 0x000000104cc27819 */ /* 0x000fe200000006ff */
[----:B0-----:R-:W-:Y:S01]  /*16f0*/  IMAD.WIDE.U32 R182, R223, 0x8, R182 ;  /* 0x00000008dfb67825 */ /* 0x001fe200078e00b6 */
[----:B------:R-:W-:-:S02]  /*1700*/  SHF.L.U32 R27, R72, 0x10, RZ ;  /* 0x00000010481b7819 */ /* 0x000fc400000006ff */
[----:B------:R-:W-:Y:S02]  /*1710*/  SHF.L.U32 R196, R77, 0x10, RZ ;  /* 0x000000104dc47819 */ /* 0x000fe400000006ff */
[----:B------:R-:W5:Y:S01]  /*1720*/  LDG.E.64 R232, desc[UR16][R182.64] ;  /* 0x00000010b6e87981 */ /* 0x000f62000c1e1b00 */
[----:B-1----:R-:W-:-:S05]  /*1730*/  @P0 IMAD.WIDE.U32 R184, R223, 0x10, R184 ;  /* 0x00000010dfb80825 */ /* 0x002fca00078e00b8 */
[----:B------:R0:W5:Y:S01]  /*1740*/  @P0 LDG.E.128 R60, desc[UR16][R184.64] ;  /* 0x00000010b83c0981 */ /* 0x000162000c1e1d00 */
[----:B------:R-:W-:-:S05]  /*1750*/  @P1 IMAD.WIDE.U32 R180, R223, 0x8, R180 ;  /* 0x00000008dfb41825 */ /* 0x000fca00078e00b4 */
[----:B------:R1:W5:Y:S01]  /*1760*/  @P1 LDG.E.64 R238, desc[UR16][R180.64] ;  /* 0x00000010b4ee1981 */ /* 0x000362000c1e1b00 */
[----:B0-----:R-:W-:Y:S01]  /*1770*/  SHF.L.U32 R184, R78, 0x10, RZ ;  /* 0x000000104eb87819 */ /* 0x001fe200000006ff */
[----:B------:R-:W-:Y:S01]  /*1780*/  IMAD.U32 R183, R74, 0x10000, RZ ;  /* 0x000100004ab77824 */ /* 0x000fe200078e00ff */
[----:B-1----:R-:W-:Y:S02]  /*1790*/  SHF.L.U32 R180, R73, 0x10, RZ ;  /* 0x0000001049b47819 */ /* 0x002fe400000006ff */
[----:B------:R-:W-:Y:S01]  /*17a0*/  IADD3 R223, PT, PT, R223, 0x80, RZ ;  /* 0x00000080dfdf7810 */ /* 0x000fe20007ffe0ff */
[----:B---3--:R-:W-:Y:S02]  /*17b0*/  IMAD.U32 R219, R168, 0x10000, RZ ;  /* 0x00010000a8db7824 */ /* 0x008fe400078e00ff */
[----:B------:R-:W-:Y:S02]  /*17c0*/  IMAD.U32 R227, R169, 0x10000, RZ ;  /* 0x00010000a9e37824 */ /* 0x000fe400078e00ff */
[----:B------:R-:W-:Y:S01]  /*17d0*/  FMUL.FTZ R194, R194, R219 ;  /* 0x000000dbc2c27220 */ /* 0x000fe20000410000 */
[----:B------:R-:W-:-:S02]  /*17e0*/  IMAD.U32 R225, R170, 0x10000, RZ ;  /* 0x00010000aae17824 */ /* 0x000fc400078e00ff */
[----:B----4-:R-:W-:Y:S02]  /*17f0*/  IMAD.U32 R187, R172, 0x10000, RZ ;  /* 0x00010000acbb7824 */ /* 0x010fe400078e00ff */
[----:B------:R-:W-:Y:S01]  /*1800*/  FMUL.FTZ R181, R196, R227 ;  /* 0x000000e3c4b57220 */ /* 0x000fe20000410000 */
[----:B------:R-:W-:Y:S02]  /*1810*/  IMAD.U32 R185, R173, 0x10000, RZ ;  /* 0x00010000adb97824 */ /* 0x000fe400078e00ff */
[----:B------:R-:W-:Y:S01]  /*1820*/  FFMA.FTZ R27, R27, R187, R194 ;  /* 0x000000bb1b1b7223 */ /* 0x000fe200000100c2 */
[----:B------:R-:W-:Y:S01]  /*1830*/  SHF.L.U32 R194, R174, 0x10, RZ ;  /* 0x00000010aec27819 */ /* 0x000fe200000006ff */
[----:B------:R-:W-:Y:S01]  /*1840*/  FMUL.FTZ R196, R184, R225 ;  /* 0x000000e1b8c47220 */ /* 0x000fe20000410000 */
[----:B--2---:R-:W-:Y:S01]  /*1850*/  SHF.L.U32 R182, R176, 0x10, RZ ;  /* 0x00000010b0b67819 */ /* 0x004fe200000006ff */
[----:B------:R-:W-:Y:S02]  /*1860*/  IMAD.U32 R184, R177, 0x10000, RZ ;  /* 0x00010000b1b87824 */ /* 0x000fe400078e00ff */
[----:B------:R-:W-:-:S02]  /*1870*/  FFMA.FTZ R180, R180, R185, R181 ;  /* 0x000000b9b4b47223 */ /* 0x000fc400000100b5 */
[----:B------:R-:W-:Y:S01]  /*1880*/  FADD.FTZ R181, -R217, R182 ;  /* 0x000000b6d9b57221 */ /* 0x000fe20000010100 */
[----:B------:R-:W-:Y:S01]  /*1890*/  FFMA.FTZ R182, R183, R194, R196 ;  /* 0x000000c2b7b67223 */ /* 0x000fe200000100c4 */
[----:B------:R-:W-:Y:S01]  /*18a0*/  FADD.FTZ R183, -R217, R184 ;  /* 0x000000b8d9b77221 */ /* 0x000fe20000010100 */
[----:B------:R-:W-:Y:S02]  /*18b0*/  SHF.L.U32 R184, R178, 0x10, RZ ;  /* 0x00000010b2b87819 */ /* 0x000fe400000006ff */
[----:B------:R-:W-:Y:S01]  /*18c0*/  PRMT R172, R169, 0x7632, R172 ;  /* 0x00007632a9ac7816 */ /* 0x000fe200000000ac */
[----:B------:R-:W-:Y:S01]  /*18d0*/  FMUL.FTZ R183, R183, UR11 ;  /* 0x0000000bb7b77c20 */ /* 0x000fe20008410000 */
[----:B------:R-:W-:Y:S01]  /*18e0*/  PRMT R176, R173, 0x7632, R176 ;  /* 0x00007632adb07816 */ /* 0x000fe200000000b0 */
[----:B------:R-:W-:Y:S01]  /*18f0*/  FADD.FTZ R184, -R217, R184 ;  /* 0x000000b8d9b87221 */ /* 0x000fe20000010100 */
[----:B------:R-:W-:Y:S01]  /*1900*/  PRMT R170, R172, 0x7632, R170 ;  /* 0x00007632acaa7816 */ /* 0x000fe200000000aa */
[----:B------:R-:W-:Y:S01]  /*1910*/  FMUL.FTZ R181, R181, UR11 ;  /* 0x0000000bb5b57c20 */ /* 0x000fe20008410000 */
[----:B------:R-:W-:Y:S01]  /*1920*/  FADD.FTZ R58, R58, R185 ;  /* 0x000000b93a3a7221 */ /* 0x000fe20000010000 */
[----:B------:R-:W-:Y:S01]  /*1930*/  FFMA.FTZ R54, R183, R185, R54 ;  /* 0x000000b9b7367223 */ /* 0x000fe20000010036 */
[----:B------:R-:W-:Y:S01]  /*1940*/  PRMT R169, R176, 0x7632, R169 ;  /* 0x00007632b0a97816 */ /* 0x000fe200000000a9 */
[----:B------:R-:W-:Y:S01]  /*1950*/  FMUL.FTZ R185, R184, UR11 ;  /* 0x0000000bb8b97c20 */ /* 0x000fe20008410000 */
[----:B------:R-:W-:Y:S01]  /*1960*/  PRMT R214, R170, 0x7632, R214 ;  /* 0x00007632aad67816 */ /* 0x000fe200000000d6 */
[----:B------:R-:W-:Y:S01]  /*1970*/  IMAD.U32 R184, R179, 0x10000, RZ ;  /* 0x00010000b3b87824 */ /* 0x000fe200078e00ff */
[----:B------:R-:W-:Y:S01]  /*1980*/  PRMT R168, R168, 0x7632, R168 ;  /* 0x00007632a8a87816 */ /* 0x000fe200000000a8 */
[----:B------:R-:W-:Y:S01]  /*1990*/  FADD.FTZ R48, R48, R219 ;  /* 0x000000db30307221 */ /* 0x000fe20000010000 */
[----:B------:R-:W-:Y:S01]  /*19a0*/  FFMA.FTZ R44, R181, R219, R44 ;  /* 0x000000dbb52c7223 */ /* 0x000fe2000001002c */
[----:B------:R-:W-:Y:S01]  /*19b0*/  SHF.L.U32 R202, R169, 0x10, RZ ;  /* 0x00000010a9ca7819 */ /* 0x000fe200000006ff */
[----:B------:R-:W-:Y:S01]  /*19c0*/  FADD.FTZ R56, R56, R187 ;  /* 0x000000bb38387221 */ /* 0x000fe20000010000 */
[----:B------:R-:W-:Y:S01]  /*19d0*/  FFMA.FTZ R52, R181, R187, R52 ;  /* 0x000000bbb5347223 */ /* 0x000fe20000010034 */
[----:B------:R-:W-:Y:S01]  /*19e0*/  SHF.L.U32 R219, R171, 0x10, RZ ;  /* 0x00000010abdb7819 */ /* 0x000fe200000006ff */
[----:B------:R-:W-:-:S02]  /*19f0*/  IMAD.U32 R169, R19, 0x10000, RZ ;  /* 0x0001000013a97824 */ /* 0x000fc400078e00ff */
[----:B------:R-:W-:Y:S01]  /*1a00*/  FADD.FTZ R187, -R217, R184 ;  /* 0x000000b8d9bb7221 */ /* 0x000fe20000010100 */
[----:B------:R-:W-:Y:S02]  /*1a10*/  IMAD.U32 R214, R214, 0x10000, RZ ;  /* 0x00010000d6d67824 */ /* 0x000fe400078e00ff */
[----:B------:R-:W-:Y:S01]  /*1a20*/  FADD.FTZ R32, R32, R225 ;  /* 0x000000e120207221 */ /* 0x000fe20000010000 */
[----:B------:R-:W-:Y:S02]  /*1a30*/  IMAD.U32 R196, R79, 0x10000, RZ ;  /* 0x000100004fc47824 */ /* 0x000fe400078e00ff */
[----:B------:R-:W-:Y:S01]  /*1a40*/  FFMA.FTZ R28, R185, R225, R28 ;  /* 0x000000e1b91c7223 */ /* 0x000fe2000001001c */
[----:B------:R-:W-:Y:S01]  /*1a50*/  PRMT R244, R174, 0x7632, R244 ;  /* 0x00007632aef47816 */ /* 0x000fe200000000f4 */
[----:B------:R-:W-:Y:S01]  /*1a60*/  FADD.FTZ R40, R40, R194 ;  /* 0x000000c228287221 */ /* 0x000fe20000010000 */
[----:B------:R-:W-:Y:S01]  /*1a70*/  SHF.L.U32 R225, R15, 0x10, RZ ;  /* 0x000000100fe17819 */ /* 0x000fe200000006ff */
[----:B------:R-:W-:Y:S01]  /*1a80*/  FFMA.FTZ R36, R185, R194, R36 ;  /* 0x000000c2b9247223 */ /* 0x000fe20000010024 */
[----:B------:R-:W-:Y:S01]  /*1a90*/  SHF.L.U32 R168, R168, 0x10, RZ ;  /* 0x00000010a8a87819 */ /* 0x000fe200000006ff */
[----:B------:R-:W-:Y:S01]  /*1aa0*/  FADD.FTZ R50, R50, R227 ;  /* 0x000000e332327221 */ /* 0x000fe20000010000 */
[----:B------:R-:W-:Y:S01]  /*1ab0*/  FFMA.FTZ R46, R183, R227, R46 ;  /* 0x000000e3b72e7223 */ /* 0x000fe2000001002e */
[----:B------:R-:W-:Y:S01]  /*1ac0*/  SHF.L.U32 R194, R75, 0x10, RZ ;  /* 0x000000104bc27819 */ /* 0x000fe200000006ff */
[----:B------:R-:W-:Y:S01]  /*1ad0*/  FMUL.FTZ R206, R169, R214 ;  /* 0x000000d6a9ce7220 */ /* 0x000fe20000410000 */
[----:B------:R-:W-:-:S02]  /*1ae0*/  IMAD.U32 R227, R175, 0x10000, RZ ;  /* 0x00010000afe37824 */ /* 0x000fc400078e00ff */
[----:B------:R-:W-:Y:S01]  /*1af0*/  FMUL.FTZ R229, R196, R219 ;  /* 0x000000dbc4e57220 */ /* 0x000fe20000410000 */
[----:B------:R-:W-:Y:S01]  /*1b00*/  FMUL.FTZ R187, R187, UR11 ;  /* 0x0000000bbbbb7c20 */ /* 0x000fe20008410000 */
[----:B------:R-:W-:Y:S01]  /*1b10*/  SHF.L.U32 R244, R244, 0x10, RZ ;  /* 0x00000010f4f47819 */ /* 0x000fe200000006ff */
[----:B------:R-:W-:Y:S01]  /*1b20*/  FADD.FTZ R202, -R217, R202 ;  /* 0x000000cad9ca7221 */ /* 0x000fe20000010100 */
[----:B------:R-:W-:Y:S01]  /*1b30*/  SHF.L.U32 R169, R18, 0x10, RZ ;  /* 0x0000001012a97819 */ /* 0x000fe200000006ff */
[----:B------:R-:W-:Y:S01]  /*1b40*/  FMUL.FTZ R225, R225, R168 ;  /* 0x000000a8e1e17220 */ /* 0x000fe20000410000 */
[----:B------:R-:W-:Y:S02]  /*1b50*/  SHF.L.U32 R173, R170, 0x10, RZ ;  /* 0x00000010aaad7819 */ /* 0x000fe400000006ff */
[----:B------:R-:W-:Y:S02]  /*1b60*/  SHF.L.U32 R196, R14, 0x10, RZ ;  /* 0x000000100ec47819 */ /* 0x000fe400000006ff */
[----:B------:R-:W-:Y:S01]  /*1b70*/  PRMT R177, R177, 0x7632, R177 ;  /* 0x00007632b1b17816 */ /* 0x000fe200000000b1 */
[-C--:B------:R-:W-:Y:S01]  /*1b80*/  FFMA.FTZ R184, R194, R227.reuse, R229 ;  /* 0x000000e3c2b87223 */ /* 0x080fe200000100e5 */
[----:B------:R-:W-:Y:S01]  /*1b90*/  FADD.FTZ R42, R42, R227 ;  /* 0x000000e32a2a7221 */ /* 0x000fe20000010000 */
[----:B------:R-:W-:Y:S01]  /*1ba0*/  FFMA.FTZ R38, R187, R227, R38 ;  /* 0x000000e3bb267223 */ /* 0x000fe20000010026 */
[----:B------:R-:W-:-:S02]  /*1bb0*/  IMAD.U32 R227, R17, 0x10000, RZ ;  /* 0x0001000011e37824 */ /* 0x000fc400078e00ff */
[----:B------:R-:W-:Y:S01]  /*1bc0*/  FMUL.FTZ R202, R202, UR11 ;  /* 0x0000000bcaca7c20 */ /* 0x000fe20008410000 */
[----:B------:R-:W-:Y:S02]  /*1bd0*/  IMAD.U32 R172, R172, 0x10000, RZ ;  /* 0x00010000acac7824 */ /* 0x000fe400078e00ff */
[----:B------:R-:W-:Y:S01]  /*1be0*/  FFMA.FTZ R206, R169, R244, R206 ;  /* 0x000000f4a9ce7223 */ /* 0x000fe200000100ce */
[----:B------:R-:W-:Y:S01]  /*1bf0*/  FFMA.FTZ R196, R196, R173, R225 ;  /* 0x000000adc4c47223 */ /* 0x000fe200000100e1 */
[----:B------:R-:W-:Y:S02]  /*1c00*/  IMAD.U32 R204, R177, 0x10000, RZ ;  /* 0x00010000b1cc7824 */ /* 0x000fe400078e00ff */
[----:B------:R-:W-:Y:S01]  /*1c10*/  FADD.FTZ R221, R221, R27 ;  /* 0x0000001bdddd7221 */ /* 0x000fe20000010000 */
[----:B------:R-:W-:Y:S01]  /*1c20*/  FFMA.FTZ R169, R181, R27, R242 ;  /* 0x0000001bb5a97223 */ /* 0x000fe200000100f2 */
[----:B------:R-:W-:Y:S01]  /*1c30*/  PRMT R170, R171, 0x7632, R170 ;  /* 0x00007632abaa7816 */ /* 0x000fe200000000aa */
[----:B------:R-:W-:Y:S01]  /*1c40*/  FMUL.FTZ R194, R227, R172 ;  /* 0x000000ace3c27220 */ /* 0x000fe20000410000 */
[----:B------:R-:W-:Y:S01]  /*1c50*/  PRMT R178, R178, 0x7632, R178 ;  /* 0x00007632b2b27816 */ /* 0x000fe200000000b2 */
[----:B------:R-:W-:Y:S01]  /*1c60*/  FADD.FTZ R49, R49, R168 ;  /* 0x000000a831317221 */ /* 0x000fe20000010000 */
[----:B------:R-:W-:Y:S01]  /*1c70*/  FFMA.FTZ R45, R202, R168, R45 ;  /* 0x000000a8ca2d7223 */ /* 0x000fe2000001002d */
[----:B------:R-:W-:-:S02]  /*1c80*/  IMAD.U32 R176, R176, 0x10000, RZ ;  /* 0x00010000b0b07824 */ /* 0x000fc400078e00ff */
[----:B------:R-:W-:Y:S01]  /*1c90*/  FADD.FTZ R210, -R217, R204 ;  /* 0x000000ccd9d27221 */ /* 0x000fe20000010100 */
[----:B------:R-:W-:Y:S02]  /*1ca0*/  IMAD.U32 R227, R16, 0x10000, RZ ;  /* 0x0001000010e37824 */ /* 0x000fe400078e00ff */
[----:B------:R-:W-:Y:S01]  /*1cb0*/  FADD.FTZ R221, R221, R196 ;  /* 0x000000c4dddd7221 */ /* 0x000fe20000010000 */
[----:B------:R-:W-:Y:S01]  /*1cc0*/  FFMA.FTZ R168, R202, R196, R169 ;  /* 0x000000c4caa87223 */ /* 0x000fe200000100a9 */
[----:B------:R-:W-:Y:S01]  /*1cd0*/  SHF.L.U32 R171, R21, 0x10, RZ ;  /* 0x0000001015ab7819 */ /* 0x000fe200000006ff */
[----:B------:R-:W-:Y:S01]  /*1ce0*/  IMAD.U32 R170, R170, 0x10000, RZ ;  /* 0x00010000aaaa7824 */ /* 0x000fe200078e00ff */
[----:B------:R-:W-:Y:S01]  /*1cf0*/  PRMT R174, R175, 0x7632, R174 ;  /* 0x00007632afae7816 */ /* 0x000fe200000000ae */
[----:B------:R-:W-:Y:S01]  /*1d00*/  FFMA.FTZ R194, R227, R176, R194 ;  /* 0x000000b0e3c27223 */ /* 0x000fe200000100c2 */
[----:B------:R-:W-:Y:S01]  /*1d10*/  SHF.L.U32 R178, R178, 0x10, RZ ;  /* 0x00000010b2b27819 */ /* 0x000fe200000006ff */
[----:B------:R-:W-:Y:S01]  /*1d20*/  FMUL.FTZ R210, R210, UR11 ;  /* 0x0000000bd2d27c20 */ /* 0x000fe20008410000 */
[----:B------:R-:W-:Y:S01]  /*1d30*/  FADD.FTZ R221, R221, R180 ;  /* 0x000000b4dddd7221 */ /* 0x000fe20000010000 */
[----:B------:R-:W-:Y:S01]  /*1d40*/  FFMA.FTZ R169, R183, R180, R168 ;  /* 0x000000b4b7a97223 */ /* 0x000fe200000100a8 */
[----:B------:R-:W-:Y:S01]  /*1d50*/  SHF.L.U32 R174, R174, 0x10, RZ ;  /* 0x00000010aeae7819 */ /* 0x000fe200000006ff */
[----:B------:R-:W-:Y:S01]  /*1d60*/  FMUL.FTZ R212, R171, R170 ;  /* 0x000000aaabd47220 */ /* 0x000fe20000410000 */
[----:B------:R-:W-:Y:S01]  /*1d70*/  IMAD.U32 R171, R20, 0x10000, RZ ;  /* 0x0001000014ab7824 */ /* 0x000fe200078e00ff */
[----:B------:R-:W-:Y:S01]  /*1d80*/  PRMT R179, R179, 0x7632, R179 ;  /* 0x00007632b3b37816 */ /* 0x000fe200000000b3 */
[----:B------:R-:W-:Y:S01]  /*1d90*/  FADD.FTZ R178, -R217, R178 ;  /* 0x000000b2d9b27221 */ /* 0x000fe20000010100 */
[----:B------:R-:W-:Y:S01]  /*1da0*/  FADD.FTZ R221, R221, R194 ;  /* 0x000000c2dddd7221 */ /* 0x000fe20000010000 */
[C---:B------:R-:W-:Y:S01]  /*1db0*/  FFMA.FTZ R168, R210.reuse, R194, R169 ;  /* 0x000000c2d2a87223 */ /* 0x040fe200000100a9 */
[----:B------:R-:W-:Y:S01]  /*1dc0*/  FFMA.FTZ R204, R171, R174, R212 ;  /* 0x000000aeabcc7223 */ /* 0x000fe200000100d4 */
[----:B------:R-:W-:Y:S01]  /*1dd0*/  FADD.FTZ R51, R51, R172 ;  /* 0x000000ac33337221 */ /* 0x000fe20000010000 */
[----:B------:R-:W-:Y:S01]  /*1de0*/  FFMA.FTZ R47, R210, R172, R47 ;  /* 0x000000acd22f7223 */ /* 0x000fe2000001002f */
[----:B------:R-:W-:-:S02]  /*1df0*/  IMAD.U32 R172, R179, 0x10000, RZ ;  /* 0x00010000b3ac7824 */ /* 0x000fc400078e00ff */
[----:B------:R-:W-:Y:S01]  /*1e00*/  FMUL.FTZ R212, R178, UR11 ;  /* 0x0000000bb2d47c20 */ /* 0x000fe20008410000 */
[----:B------:R-:W-:Y:S01]  /*1e10*/  FADD.FTZ R221, R221, R182 ;  /* 0x000000b6dddd7221 */ /* 0x000fe20000010000 */
[----:B------:R-:W-:Y:S01]  /*1e20*/  FFMA.FTZ R169, R185, R182, R168 ;  /* 0x000000b6b9a97223 */ /* 0x000fe200000100a8 */
[----:B------:R-:W-:Y:S02]  /*1e30*/  FADD.FTZ R172, -R217, R172 ;  /* 0x000000acd9ac7221 */ /* 0x000fe40000010100 */
[----:B------:R-:W-:Y:S01]  /*1e40*/  FADD.FTZ R221, R221, R206 ;  /* 0x000000cedddd7221 */ /* 0x000fe20000010000 */
[C---:B------:R-:W-:Y:S01]  /*1e50*/  FFMA.FTZ R168, R212.reuse, R206, R169 ;  /* 0x000000ced4a87223 */ /* 0x040fe200000100a9 */
[----:B------:R-:W-:Y:S01]  /*1e60*/  FADD.FTZ R33, R33, R214 ;  /* 0x000000d621217221 */ /* 0x000fe20000010000 */
[----:B------:R-:W-:Y:S01]  /*1e70*/  FFMA.FTZ R29, R212, R214, R29 ;  /* 0x000000d6d41d7223 */ /* 0x000fe2000001001d */
[----:B------:R-:W-:Y:S01]  /*1e80*/  FMUL.FTZ R214, R172, UR11 ;  /* 0x0000000bacd67c20 */ /* 0x000fe20008410000 */
        /* <DEDUP_REMOVED lines=16> */
.L_x_144:
[----:B------:R-:W-:Y:S05]  /*1f90*/  BSYNC.RECONVERGENT B0 ;  /* 0x0000000000007941 */ /* 0x000fea0003800200 */
.L_x_143:
[----:B------:R-:W-:Y:S04]  /*1fa0*/  BSSY.RECONVERGENT B0, `(.L_x_145) ;  /* 0x000009c000007945 */ /* 0x000fe80003800200 */
[----:B------:R-:W-:Y:S05]  /*1fb0*/  @!P4 BRA `(.L_x_146) ;  /* 0x000000080068c947 */ /* 0x000fea0003800000 */
[----:B------:R-:W0:Y:S08]  /*1fc0*/  LDC.64 R168, c[0x0][0x430] ;  /* 0x00010c00ffa87b82 */ /* 0x000e300000000a00 */
[----:B------:R-:W1:Y:S08]  /*1fd0*/  LDC.64 R172, c[0x0][0x428] ;  /* 0x00010a00ffac7b82 */ /* 0x000e700000000a00 */
[----:B------:R-:W2:Y:S01]  /*1fe0*/  LDC.64 R176, c[0x0][0x3a8] ;  /* 0x0000ea00ffb07b82 */ /* 0x000ea20000000a00 */
[----:B0-----:R-:W-:-:S07]  /*1ff0*/  IMAD.WIDE.U32 R168, R223, 0x10, R168 ;  /* 0x00000010dfa87825 */ /* 0x001fce00078e00a8 */
[----:B------:R-:W0:Y:S01]  /*2000*/  LDC.64 R230, c[0x0][0x3b0] ;  /* 0x0000ec00ffe67b82 */ /* 0x000e220000000a00 */
[----:B------:R-:W3:Y:S01]  /*2010*/  LDG.E.128 R168, desc[UR16][R168.64] ;  /* 0x00000010a8a87981 */ /* 0x000ee2000c1e1d00 */
[----:B-1----:R-:W-:-:S06]  /*2020*/  IMAD.WIDE.U32 R172, R223, 0x10, R172 ;  /* 0x00000010dfac7825 */ /* 0x002fcc00078e00ac */
[----:B------:R-:W4:Y:S01]  /*2030*/  LDG.E.128 R172, desc[UR16][R172.64] ;  /* 0x00000010acac7981 */ /* 0x000f22000c1e1d00 */
[----:B--2---:R-:W-:-:S06]  /*2040*/  IMAD.WIDE.U32 R176, R223, 0x10, R176 ;  /* 0x00000010dfb07825 */ /* 0x004fcc00078e00b0 */
[----:B------:R-:W2:Y:S01]  /*2050*/  LDG.E.128 R176, desc[UR16][R176.64] ;  /* 0x00000010b0b07981 */ /* 0x000ea2000c1e1d00 */
[----:B0-----:R-:W-:-:S06]  /*2060*/  IMAD.WIDE.U32 R230, R223, 0x8, R230 ;  /* 0x00000008dfe67825 */ /* 0x001fcc00078e00e6 */
[----:B------:R-:W5:Y:S01]  /*2070*/  LDG.E.64 R230, desc[UR16][R230.64] ;  /* 0x00000010e6e67981 */ /* 0x000f62000c1e1b00 */
[----:B------:R-:W-:Y:S02]  /*2080*/  ISETP.NE.U32.AND P1, PT, RZ, UR20, PT ;  /* 0x00000014ff007c0c */ /* 0x000fe4000bf25070 */
[----:B------:R-:W-:Y:S02]  /*2090*/  ISETP.NE.U32.AND P0, PT, RZ, UR26, PT ;  /* 0x0000001aff007c0c */ /* 0x000fe4000bf05070 */
[----:B------:R-:W-:Y:S02]  /*20a0*/  ISETP.NE.AND.EX P1, PT, RZ, UR21, PT, P1 ;  /* 0x00000015ff007c0c */ /* 0x000fe4000bf25310 */
[----:B------:R-:W-:-:S11]  /*20b0*/  ISETP.NE.AND.EX P0, PT, RZ, UR27, PT, P0 ;  /* 0x0000001bff007c0c */ /* 0x000fd6000bf05300 */
[----:B------:R-:W0:Y:S08]  /*20c0*/  @P1 LDC.64 R218, c[0x0][0x3b8] ;  /* 0x0000ee00ffda1b82 */ /* 0x000e300000000a00 */
[----:B------:R-:W1:Y:S01]  /*20d0*/  @P0 LDC.64 R244, c[0x0][0x438] ;  /* 0x00010e00fff40b82 */ /* 0x000e620000000a00 */
[----:B------:R-:W-:Y:S01]  /*20e0*/  IMAD.U32 R216, R85, 0x10000, RZ ;  /* 0x0001000055d87824 */ /* 0x000fe200078e00ff */
[----:B------:R-:W-:Y:S01]  /*20f0*/  SHF.L.U32 R198, R81, 0x10, RZ ;  /* 0x0000001051c67819 */ /* 0x000fe200000006ff */
[----:B------:R-:W-:Y:S01]  /*2100*/  IMAD.U32 R188, R84, 0x10000, RZ ;  /* 0x0001000054bc7824 */ /* 0x000fe200078e00ff */
[----:B------:R-:W-:Y:S01]  /*2110*/  SHF.L.U32 R186, R80, 0x10, RZ ;  /* 0x0000001050ba7819 */ /* 0x000fe200000006ff */
[----:B0-----:R-:W-:-:S05]  /*2120*/  @P1 IMAD.WIDE.U32 R218, R223, 0x8, R218 ;  /* 0x00000008dfda1825 */ /* 0x001fca00078e00da */
[----:B------:R-:W5:Y:S01]  /*2130*/  @P1 LDG.E.64 R236, desc[UR16][R218.64] ;  /* 0x00000010daec1981 */ /* 0x000f62000c1e1b00 */
[----:B-1----:R-:W-:-:S05]  /*2140*/  @P0 IMAD.WIDE.U32 R244, R223, 0x10, R244 ;  /* 0x00000010dff40825 */ /* 0x002fca00078e00f4 */
[----:B------:R0:W5:Y:S02]  /*2150*/  @P0 LDG.E.128 R164, desc[UR16][R244.64] ;  /* 0x00000010f4a40981 */ /* 0x000164000c1e1d00 */
[----:B0-----:R-:W-:Y:S02]  /*2160*/  IMAD.U32 R244, R86, 0x10000, RZ ;  /* 0x0001000056f47824 */ /* 0x001fe400078e00ff */
[----:B---3--:R-:W-:Y:S01]  /*2170*/  IMAD.U32 R197, R169, 0x10000, RZ ;  /* 0x00010000a9c57824 */ /* 0x008fe200078e00ff */
[----:B------:R-:W-:-:S03]  /*2180*/  SHF.L.U32 R205, R168, 0x10, RZ ;  /* 0x00000010a8cd7819 */ /* 0x000fc600000006ff */
[----:B------:R-:W-:Y:S01]  /*2190*/  FMUL.FTZ R195, R216, R197 ;  /* 0x000000c5d8c37220 */ /* 0x000fe20000410000 */
[----:B----4-:R-:W-:Y:S01]  /*21a0*/  SHF.L.U32 R207, R173, 0x10, RZ ;  /* 0x00000010adcf7819 */ /* 0x010fe200000006ff */
[----:B------:R-:W-:-:S04]  /*21b0*/  FMUL.FTZ R193, R188, R205 ;  /* 0x000000cdbcc17220 */ /* 0x000fc80000410000 */
[----:B------:R-:W-:Y:S01]  /*21c0*/  FFMA.FTZ R188, R198, R207, R195 ;  /* 0x000000cfc6bc7223 */ /* 0x000fe200000100c3 */
[----:B--2---:R-:W-:Y:S01]  /*21d0*/  IMAD.U32 R198, R176, 0x10000, RZ ;  /* 0x00010000b0c67824 */ /* 0x004fe200078e00ff */
[C---:B------:R-:W-:Y:S01]  /*21e0*/  SHF.L.U32 R218, R177.reuse, 0x10, RZ ;  /* 0x00000010b1da7819 */ /* 0x040fe200000006ff */
[----:B------:R-:W-:Y:S01]  /*21f0*/  IMAD.U32 R191, R172, 0x10000, RZ ;  /* 0x00010000acbf7824 */ /* 0x000fe200078e00ff */
[----:B------:R-:W-:Y:S01]  /*2200*/  PRMT R168, R177, 0x7632, R168 ;  /* 0x00007632b1a87816 */ /* 0x000fe200000000a8 */
[----:B------:R-:W-:Y:S01]  /*2210*/  FADD.FTZ R195, -R217, R198 ;  /* 0x000000c6d9c37221 */ /* 0x000fe20000010100 */
[----:B------:R-:W-:Y:S02]  /*2220*/  PRMT R172, R179, 0x7632, R172 ;  /* 0x00007632b3ac7816 */ /* 0x000fe400000000ac */
[----:B------:R-:W-:Y:S01]  /*2230*/  PRMT R176, R176, 0x7632, R176 ;  /* 0x00007632b0b07816 */ /* 0x000fe200000000b0 */
[----:B------:R-:W-:Y:S01]  /*2240*/  FMUL.FTZ R195, R195, UR11 ;  /* 0x0000000bc3c37c20 */ /* 0x000fe20008410000 */
[----:B------:R-:W-:Y:S01]  /*2250*/  SHF.L.U32 R222, R179, 0x10, RZ ;  /* 0x00000010b3de7819 */ /* 0x000fe200000006ff */
[----:B------:R-:W-:Y:S01]  /*2260*/  FADD.FTZ R179, -R217, R218 ;  /* 0x000000dad9b37221 */ /* 0x000fe20000010100 */
[----:B------:R-:W-:-:S02]  /*2270*/  SHF.L.U32 R177, R170, 0x10, RZ ;  /* 0x00000010aab17819 */ /* 0x000fc400000006ff */
[----:B------:R-:W-:Y:S02]  /*2280*/  SHF.L.U32 R218, R168, 0x10, RZ ;  /* 0x00000010a8da7819 */ /* 0x000fe400000006ff */
[----:B------:R-:W-:Y:S01]  /*2290*/  SHF.L.U32 R198, R172, 0x10, RZ ;  /* 0x00000010acc67819 */ /* 0x000fe200000006ff */
[----:B------:R-:W-:Y:S01]  /*22a0*/  FFMA.FTZ R186, R186, R191, R193 ;  /* 0x000000bfbaba7223 */ /* 0x000fe200000100c1 */
[----:B------:R-:W-:Y:S01]  /*22b0*/  PRMT R168, R168, 0x7632, R168 ;  /* 0x00007632a8a87816 */ /* 0x000fe200000000a8 */
[----:B------:R-:W-:Y:S01]  /*22c0*/  IMAD.U32 R216, R176, 0x10000, RZ ;  /* 0x00010000b0d87824 */ /* 0x000fe200078e00ff */
[C---:B------:R-:W-:Y:S01]  /*22d0*/  PRMT R169, R178.reuse, 0x7632, R169 ;  /* 0x00007632b2a97816 */ /* 0x040fe200000000a9 */
[----:B------:R-:W-:Y:S02]  /*22e0*/  IMAD.U32 R178, R178, 0x10000, RZ ;  /* 0x00010000b2b27824 */ /* 0x000fe400078e00ff */
[----:B------:R-:W-:Y:S01]  /*22f0*/  FMUL.FTZ R193, R244, R177 ;  /* 0x000000b1f4c17220 */ /* 0x000fe20000410000 */
[----:B------:R-:W-:Y:S01]  /*2300*/  FADD.FTZ R112, R112, R191 ;  /* 0x000000bf70707221 */ /* 0x000fe20000010000 */
[----:B------:R-:W-:Y:S01]  /*2310*/  FFMA.FTZ R96, R195, R191, R96 ;  /* 0x000000bfc3607223 */ /* 0x000fe20000010060 */
[----:B------:R-:W-:Y:S01]  /*2320*/  FADD.FTZ R176, -R217, R222 ;  /* 0x000000ded9b07221 */ /* 0x000fe20000010100 */
[----:B------:R-:W-:Y:S01]  /*2330*/  FMUL.FTZ R191, R179, UR11 ;  /* 0x0000000bb3bf7c20 */ /* 0x000fe20008410000 */
[----:B------:R-:W-:Y:S01]  /*2340*/  SHF.L.U32 R244, R87, 0x10, RZ ;  /* 0x0000001057f47819 */ /* 0x000fe200000006ff */
[----:B------:R-:W-:Y:S01]  /*2350*/  FADD.FTZ R222, -R217, R198 ;  /* 0x000000c6d9de7221 */ /* 0x000fe20000010100 */
[----:B------:R-:W-:Y:S01]  /*2360*/  SHF.L.U32 R209, R174, 0x10, RZ ;  /* 0x00000010aed17819 */ /* 0x000fe200000006ff */
[----:B------:R-:W-:Y:S01]  /*2370*/  FADD.FTZ R144, R144, R205 ;  /* 0x000000cd90907221 */ /* 0x000fe20000010000 */
[----:B------:R-:W-:Y:S01]  /*2380*/  FFMA.FTZ R128, R195, R205, R128 ;  /* 0x000000cdc3807223 */ /* 0x000fe20000010080 */
[----:B------:R-:W-:Y:S01]  /*2390*/  IMAD.U32 R179, R171, 0x10000, RZ ;  /* 0x00010000abb37824 */ /* 0x000fe200078e00ff */
        /* <DEDUP_REMOVED lines=8> */
[----:B------:R-:W-:Y:S01]  /*2420*/  FMUL.FTZ R207, R244, R179 ;  /* 0x000000b3f4cf7220 */ /* 0x000fe20000410000 */
[----:B------:R-:W-:Y:S02]  /*2430*/  IMAD.U32 R213, R175, 0x10000, RZ ;  /* 0x00010000afd57824 */ /* 0x000fe400078e00ff */
[----:B------:R-:W-:Y:S01]  /*2440*/  FFMA.FTZ R193, R198, R209, R193 ;  /* 0x000000d1c6c17223 */ /* 0x000fe200000100c1 */
[----:B------:R-:W-:Y:S01]  /*2450*/  FMUL.FTZ R244, R205, R168 ;  /* 0x000000a8cdf47220 */ /* 0x000fe20000410000 */
[----:B------:R-:W-:Y:S01]  /*2460*/  PRMT R175, R174, 0x7632, R175 ;  /* 0x00007632aeaf7816 */ /* 0x000fe200000000af */
[----:B------:R-:W-:Y:S01]  /*2470*/  FADD.FTZ R216, -R217, R216 ;  /* 0x000000d8d9d87221 */ /* 0x000fe20000010100 */
[----:B------:R-:W-:Y:S01]  /*2480*/  PRMT R172, R172, 0x7632, R172 ;  /* 0x00007632acac7816 */ /* 0x000fe200000000ac */
[----:B------:R-:W-:-:S02]  /*2490*/  IMAD.U32 R198, R83, 0x10000, RZ ;  /* 0x0001000053c67824 */ /* 0x000fc400078e00ff */
[----:B------:R-:W-:Y:S01]  /*24a0*/  FMUL.FTZ R205, R178, UR11 ;  /* 0x0000000bb2cd7c20 */ /* 0x000fe20008410000 */
[----:B------:R-:W-:Y:S02]  /*24b0*/  PRMT R174, R170, 0x7632, R174 ;  /* 0x00007632aaae7816 */ /* 0x000fe400000000ae */
[----:B------:R-:W-:Y:S01]  /*24c0*/  PRMT R170, R171, 0x7632, R170 ;  /* 0x00007632abaa7816 */ /* 0x000fe200000000aa */
[----:B------:R-:W-:Y:S01]  /*24d0*/  IMAD.U32 R171, R9, 0x10000, RZ ;  /* 0x0001000009ab7824 */ /* 0x000fe200078e00ff */
[----:B------:R-:W-:Y:S01]  /*24e0*/  SHF.L.U32 R178, R169, 0x10, RZ ;  /* 0x00000010a9b27819 */ /* 0x000fe200000006ff */
[----:B------:R-:W-:Y:S01]  /*24f0*/  FADD.FTZ R146, R146, R197 ;  /* 0x000000c592927221 */ /* 0x000fe20000010000 */
[----:B------:R-:W-:Y:S01]  /*2500*/  FFMA.FTZ R130, R191, R197, R130 ;  /* 0x000000c5bf827223 */ /* 0x000fe20000010082 */
[----:B------:R-:W-:Y:S01]  /*2510*/  SHF.L.U32 R172, R172, 0x10, RZ ;  /* 0x00000010acac7819 */ /* 0x000fe200000006ff */
[----:B------:R-:W-:Y:S01]  /*2520*/  FFMA.FTZ R198, R198, R213, R207 ;  /* 0x000000d5c6c67223 */ /* 0x000fe200000100cf */
[----:B------:R-:W-:Y:S01]  /*2530*/  SHF.L.U32 R197, R6, 0x10, RZ ;  /* 0x0000001006c57819 */ /* 0x000fe200000006ff */
[----:B------:R-:W-:Y:S01]  /*2540*/  FMUL.FTZ R216, R216, UR11 ;  /* 0x0000000bd8d87c20 */ /* 0x000fe20008410000 */
[----:B------:R-:W-:Y:S01]  /*2550*/  SHF.L.U32 R169, R11, 0x10, RZ ;  /* 0x000000100ba97819 */ /* 0x000fe200000006ff */
[----:B------:R-:W-:Y:S01]  /*2560*/  FMUL.FTZ R207, R176, UR11 ;  /* 0x0000000bb0cf7c20 */ /* 0x000fe20008410000 */
[----:B------:R-:W-:Y:S01]  /*2570*/  SHF.L.U32 R174, R174, 0x10, RZ ;  /* 0x00000010aeae7819 */ /* 0x000fe200000006ff */
[----:B------:R-:W-:Y:S01]  /*2580*/  FMUL.FTZ R176, R171, R178 ;  /* 0x000000b2abb07220 */ /* 0x000fe20000410000 */
[----:B------:R-:W-:Y:S01]  /*2590*/  SHF.L.U32 R171, R13, 0x10, RZ ;  /* 0x000000100dab7819 */ /* 0x000fe200000006ff */
[----:B------:R-:W-:-:S02]  /*25a0*/  IMAD.U32 R170, R170, 0x10000, RZ ;  /* 0x00010000aaaa7824 */ /* 0x000fc400078e00ff */
[----:B------:R-:W-:Y:S01]  /*25b0*/  FADD.FTZ R145, R145, R168 ;  /* 0x000000a891917221 */ /* 0x000fe20000010000 */
[----:B------:R-:W-:Y:S01]  /*25c0*/  FFMA.FTZ R129, R216, R168, R129 ;  /* 0x000000a8d8817223 */ /* 0x000fe20000010081 */
[----:B------:R-:W-:Y:S01]  /*25d0*/  FFMA.FTZ R197, R197, R172, R244 ;  /* 0x000000acc5c57223 */ /* 0x000fe200000100f4 */
[----:B------:R-:W-:Y:S01]  /*25e0*/  PRMT R173, R173, 0x7632, R173 ;  /* 0x00007632adad7816 */ /* 0x000fe200000000ad */
[----:B------:R-:W-:Y:S01]  /*25f0*/  FMUL.FTZ R248, R169, R174 ;  /* 0x000000aea9f87220 */ /* 0x000fe20000410000 */
[----:B------:R-:W-:Y:S01]  /*2600*/  FADD.FTZ R168, R221, R186 ;  /* 0x000000badda87221 */ /* 0x000fe20000010000 */
[----:B------:R-:W-:Y:S01]  /*2610*/  FFMA.FTZ R169, R195, R186, R242 ;  /* 0x000000bac3a97223 */ /* 0x000fe200000100f2 */
[----:B------:R-:W-:Y:S01]  /*2620*/  FMUL.FTZ R250, R171, R170 ;  /* 0x000000aaabfa7220 */ /* 0x000fe20000410000 */
[----:B------:R-:W-:Y:S01]  /*2630*/  FADD.FTZ R116, R116, R209 ;  /* 0x000000d174747221 */ /* 0x000fe20000010000 */
[----:B------:R-:W-:Y:S01]  /*2640*/  FFMA.FTZ R100, R205, R209, R100 ;  /* 0x000000d1cd647223 */ /* 0x000fe20000010064 */
[----:B------:R-:W-:Y:S01]  /*2650*/  FADD.FTZ R171, R168, R197 ;  /* 0x000000c5a8ab7221 */ /* 0x000fe20000010000 */
[----:B------:R-:W-:Y:S01]  /*2660*/  FADD.FTZ R218, -R217, R218 ;  /* 0x000000dad9da7221 */ /* 0x000fe20000010100 */
[----:B------:R-:W-:-:S02]  /*2670*/  IMAD.U32 R209, R8, 0x10000, RZ ;  /* 0x0001000008d17824 */ /* 0x000fc400078e00ff */
[C---:B------:R-:W-:Y:S01]  /*2680*/  FFMA.FTZ R168, R216.reuse, R197, R169 ;  /* 0x000000c5d8a87223 */ /* 0x040fe200000100a9 */
[----:B------:R-:W-:Y:S01]  /*2690*/  IMAD.U32 R244, R173, 0x10000, RZ ;  /* 0x00010000adf47824 */ /* 0x000fe200078e00ff */
[----:B------:R-:W-:Y:S01]  /*26a0*/  PRMT R211, R175, 0x7632, R211 ;  /* 0x00007632afd37816 */ /* 0x000fe200000000d3 */
[----:B------:R-:W-:Y:S01]  /*26b0*/  FADD.FTZ R113, R113, R172 ;  /* 0x000000ac71717221 */ /* 0x000fe20000010000 */
[----:B------:R-:W-:Y:S01]  /*26c0*/  FFMA.FTZ R97, R216, R172, R97 ;  /* 0x000000acd8617223 */ /* 0x000fe20000010061 */
[----:B------:R-:W-:Y:S01]  /*26d0*/  FFMA.FTZ R209, R209, R244, R176 ;  /* 0x000000f4d1d17223 */ /* 0x000fe200000100b0 */
[----:B------:R-:W-:Y:S01]  /*26e0*/  FMUL.FTZ R218, R218, UR11 ;  /* 0x0000000bdada7c20 */ /* 0x000fe20008410000 */
[----:B------:R-:W-:Y:S01]  /*26f0*/  FADD.FTZ R172, R171, R188 ;  /* 0x000000bcabac7221 */ /* 0x000fe20000010000 */
[----:B------:R-:W-:Y:S01]  /*2700*/  FFMA.FTZ R169, R191, R188, R168 ;  /* 0x000000bcbfa97223 */ /* 0x000fe200000100a8 */
[----:B------:R-:W-:Y:S01]  /*2710*/  SHF.L.U32 R176, R211, 0x10, RZ ;  /* 0x00000010d3b07819 */ /* 0x000fe200000006ff */
[----:B------:R-:W-:Y:S01]  /*2720*/  FADD.FTZ R220, -R217, R220 ;  /* 0x000000dcd9dc7221 */ /* 0x000fe20000010100 */
[----:B------:R-:W-:-:S02]  /*2730*/  IMAD.U32 R246, R175, 0x10000, RZ ;  /* 0x00010000aff67824 */ /* 0x000fc400078e00ff */
[----:B------:R-:W-:Y:S01]  /*2740*/  FADD.FTZ R172, R172, R209 ;  /* 0x000000d1acac7221 */ /* 0x000fe20000010000 */
[----:B------:R-:W-:Y:S02]  /*2750*/  IMAD.U32 R211, R10, 0x10000, RZ ;  /* 0x000100000ad37824 */ /* 0x000fe400078e00ff */
[----:B------:R-:W-:Y:S01]  /*2760*/  FFMA.FTZ R168, R218, R209, R169 ;  /* 0x000000d1daa87223 */ /* 0x000fe200000100a9 */
[----:B------:R-:W-:Y:S01]  /*2770*/  FMUL.FTZ R220, R220, UR11 ;  /* 0x0000000bdcdc7c20 */ /* 0x000fe20008410000 */
[----:B------:R-:W-:Y:S01]  /*2780*/  FADD.FTZ R172, R172, R193 ;  /* 0x000000c1acac7221 */ /* 0x000fe20000010000 */
[----:B------:R-:W-:Y:S01]  /*2790*/  FFMA.FTZ R211, R211, R246, R248 ;  /* 0x000000f6d3d37223 */ /* 0x000fe200000100f8 */
[----:B------:R-:W-:Y:S01]  /*27a0*/  FFMA.FTZ R168, R205, R193, R168 ;  /* 0x000000c1cda87223 */ /* 0x000fe200000100a8 */
[----:B------:R-:W-:Y:S01]  /*27b0*/  FADD.FTZ R118, R118, R213 ;  /* 0x000000d576767221 */ /* 0x000fe20000010000 */
[----:B------:R-:W-:Y:S01]  /*27c0*/  FFMA.FTZ R102, R207, R213, R102 ;  /* 0x000000d5cf667223 */ /* 0x000fe20000010066 */
[----:B------:R-:W-:Y:S01]  /*27d0*/  SHF.L.U32 R213, R12, 0x10, RZ ;  /* 0x000000100cd57819 */ /* 0x000fe200000006ff */
[----:B------:R-:W-:Y:S01]  /*27e0*/  FADD.FTZ R169, R172, R211 ;  /* 0x000000d3aca97221 */ /* 0x000fe20000010000 */
[----:B------:R-:W-:Y:S01]  /*27f0*/  FFMA.FTZ R168, R220, R211, R168 ;  /* 0x000000d3dca87223 */ /* 0x000fe200000100a8 */
[----:B------:R-:W-:-:S02]  /*2800*/  FMUL.FTZ R222, R222, UR11 ;  /* 0x0000000bdede7c20 */ /* 0x000fc40008410000 */
        /* <DEDUP_REMOVED lines=21> */
.L_x_146:
[----:B------:R-:W-:Y:S05]  /*2960*/  BSYNC.RECONVERGENT B0 ;  /* 0x0000000000007941 */ /* 0x000fea0003800200 */
.L_x_145:
        /* <DEDUP_REMOVED lines=32> */
.L_x_148:
[----:B------:R-:W-:Y:S05]  /*2b70*/  BSYNC.RECONVERGENT B0 ;  /* 0x0000000000007941 */ /* 0x000fea0003800200 */
.L_x_147:
[----:B------:R-:W1:Y:S08]  /*2b80*/  S2UR UR5, SR_CgaCtaId ;  /* 0x00000000000579c3 */ /* 0x000e700000008800 */
[----:B------:R-:W-:Y:S01]  /*2b90*/  BAR.SYNC.DEFER_BLOCKING 0x0 ;  /* 0x0000000000007b1d */ /* 0x000fe20000010000 */
[----:B------:R-:W-:Y:S01]  /*2ba0*/  ISETP.GE.U32.AND P2, PT, R26, 0x80, PT ;  /* 0x000000801a00780c */ /* 0x000fe20003f46070 */
[----:B------:R-:W-:-:S02]  /*2bb0*/  UISETP.NE.AND UP2, UPT, UR24, URZ, UPT ;  /* 0x000000ff1800728c */ /* 0x000fc4000bf45270 */
[----:B------:R-:W-:Y:S02]  /*2bc0*/  UIADD3 UR7, UPT, UPT, UR7, UR18, URZ ;  /* 0x0000001207077290 */ /* 0x000fe4000fffe0ff */
[----:B------:R-:W-:Y:S01]  /*2bd0*/  UMOV UR4, 0x400 ;  /* 0x0000040000047882 */ /* 0x000fe20000000000 */
[----:B------:R-:W-:Y:S01]  /*2be0*/  BSSY.RECONVERGENT B0, `(.L_x_149) ;  /* 0x0000285000007945 */ /* 0x000fe20003800200 */
[----:B------:R-:W-:Y:S01]  /*2bf0*/  PLOP3.LUT P0, PT, PT, PT, UP2, 0x40, 0x4 ;  /* 0x000000000004781c */ /* 0x000fe20003f0e828 */
[----:B------:R-:W-:Y:S02]  /*2c00*/  UISETP.GE.AND UP3, UPT, UR7, UR19, UPT ;  /* 0x000000130700728c */ /* 0x000fe4000bf66270 */
[----:B-1----:R-:W-:-:S04]  /*2c10*/  ULEA UR4, UR5, UR4, 0x18 ;  /* 0x0000000405047291 */ /* 0x002fc8000f8ec0ff */
[----:B------:R-:W-:Y:S02]  /*2c20*/  UIADD3 UR5, UPT, UPT, UR4, 0x3020, URZ ;  /* 0x0000302004057890 */ /* 0x000fe4000fffe0ff */
[----:B------:R-:W-:Y:S02]  /*2c30*/  @!UP1 UIADD3 UR5, UPT, UPT, UR4, 0x3000, URZ ;  /* 0x0000300004059890 */ /* 0x000fe4000fffe0ff */
[----:B------:R-:W-:Y:S02]  /*2c40*/  UIADD3 UR10, UPT, UPT, UR4, 0x3030, URZ ;  /* 0x00003030040a7890 */ /* 0x000fe4000fffe0ff */
[----:B------:R-:W-:-:S05]  /*2c50*/  @!UP1 UIADD3 UR10, UPT, UPT, UR4, 0x3010, URZ ;  /* 0x00003010040a9890 */ /* 0x000fca000fffe0ff */
[----:B0-----:R-:W0:Y:S04]  /*2c60*/  LDS.128 R168, [UR5] ;  /* 0x00000005ffa87984 */ /* 0x001e280008000c00 */
        /* <DEDUP_REMOVED lines=11> */
[----:B------:R-:W-:Y:S02]  /*2d20*/  R2UR UR10, R175 ;  /* 0x00000000af0a72ca */ /* 0x000fe400000e0000 */
[----:B------:R-:W-:Y:S01]  /*2d30*/  FSEL R179, R169, RZ, P0 ;  /* 0x000000ffa9b37208 */ /* 0x000fe20000000000 */
[----:B------:R-:W-:-:S12]  /*2d40*/  @!P2 BRA `(.L_x_150) ;  /* 0x0000002400b8a947 */ /* 0x000fd80003800000 */
[----:B------:R-:W-:-:S04]  /*2d50*/  UISETP.NE.U32.AND UP0, UPT, UR20, URZ, UPT ;  /* 0x000000ff1400728c */ /* 0x000fc8000bf05070 */
[----:B------:R-:W-:-:S09]  /*2d60*/  UISETP.NE.AND.EX UP0, UPT, UR21, URZ, UPT, UP0 ;  /* 0x000000ff1500728c */ /* 0x000fd2000bf05300 */
[----:B------:R-:W-:Y:S05]  /*2d70*/  BRA.U UP0, `(.L_x_151) ;  /* 0x0000001100147547 */ /* 0x000fea000b800000 */
        /* <DEDUP_REMOVED lines=8> */
[--C-:B------:R-:W-:Y:S01]  /*2e00*/  FFMA.FTZ R169, R199, UR10, R179.reuse ;  /* 0x0000000ac7a97c23 */ /* 0x100fe200080100b3 */
[--C-:B------:R-:W-:Y:S01]  /*2e10*/  FFMA.FTZ R171, R208, UR10, R179.reuse ;  /* 0x0000000ad0ab7c23 */ /* 0x100fe200080100b3 */
[----:B------:R-:W-:Y:S01]  /*2e20*/  FFMA.FTZ R168, R215, UR10, R179 ;  /* 0x0000000ad7a87c23 */ /* 0x000fe200080100b3 */
[----:B-----5:R-:W-:Y:S01]  /*2e30*/  LOP3.LUT P5, RZ, R235, 0xff, RZ, 0xc0, !PT ;  /* 0x000000ffebff7812 */ /* 0x020fe200078ac0ff */
[----:B------:R-:W-:Y:S01]  /*2e40*/  FADD.FTZ R169, R190, -R169 ;  /* 0x800000a9bea97221 */ /* 0x000fe20000010000 */
[----:B------:R-:W-:Y:S01]  /*2e50*/  FFMA.FTZ R177, R224, UR10, R179 ;  /* 0x0000000ae0b17c23 */ /* 0x000fe200080100b3 */
[----:B------:R-:W-:Y:S01]  /*2e60*/  FADD.FTZ R171, R0, -R171 ;  /* 0x800000ab00ab7221 */ /* 0x000fe20000010000 */
[----:B------:R-:W-:Y:S01]  /*2e70*/  FADD.FTZ R168, R201, -R168 ;  /* 0x800000a8c9a87221 */ /* 0x000fe20000010000 */
[----:B------:R-:W-:Y:S01]  /*2e80*/  FMUL.FTZ R169, R169, UR11 ;  /* 0x0000000ba9a97c20 */ /* 0x000fe20008410000 */
[----:B------:R-:W-:Y:S01]  /*2e90*/  FFMA.FTZ R172, R226, UR10, R179 ;  /* 0x0000000ae2ac7c23 */ /* 0x000fe200080100b3 */
[----:B------:R-:W-:Y:S01]  /*2ea0*/  FADD.FTZ R177, R2, -R177 ;  /* 0x800000b102b17221 */ /* 0x000fe20000010000 */
[--C-:B------:R-:W-:Y:S01]  /*2eb0*/  FFMA.FTZ R175, R189, UR10, R179.reuse ;  /* 0x0000000abdaf7c23 */ /* 0x100fe200080100b3 */
[----:B------:R-:W-:Y:S01]  /*2ec0*/  FMUL.FTZ R169, R169, UR23 ;  /* 0x00000017a9a97c20 */ /* 0x000fe20008410000 */
[--C-:B------:R-:W-:Y:S01]  /*2ed0*/  FFMA.FTZ R173, R228, UR10, R179.reuse ;  /* 0x0000000ae4ad7c23 */ /* 0x100fe200080100b3 */
[----:B------:R-:W-:Y:S01]  /*2ee0*/  FMUL.FTZ R171, R171, UR11 ;  /* 0x0000000babab7c20 */ /* 0x000fe20008410000 */
[----:B------:R-:W-:Y:S01]  /*2ef0*/  ISETP.GE.U32.AND P0, PT, R234, RZ, PT ;  /* 0x000000ffea00720c */ /* 0x000fe20003f06070 */
[----:B------:R-:W-:Y:S01]  /*2f00*/  FMUL.FTZ R168, R168, UR11 ;  /* 0x0000000ba8a87c20 */ /* 0x000fe20008410000 */
[----:B------:R-:W-:Y:S01]  /*2f10*/  FSEL R170, R169, RZ, P5 ;  /* 0x000000ffa9aa7208 */ /* 0x000fe20002800000 */
[----:B------:R-:W-:Y:S01]  /*2f20*/  FFMA.FTZ R169, R3, UR10, R179 ;  /* 0x0000000a03a97c23 */ /* 0x000fe200080100b3 */
[----:B------:R-:W-:Y:S01]  /*2f30*/  FADD.FTZ R172, R203, -R172 ;  /* 0x800000accbac7221 */ /* 0x000fe20000010000 */
[----:B------:R-:W-:Y:S01]  /*2f40*/  FMUL.FTZ R177, R177, UR11 ;  /* 0x0000000bb1b17c20 */ /* 0x000fe20008410000 */
[----:B------:R-:W-:Y:S01]  /*2f50*/  FADD.FTZ R175, R192, -R175 ;  /* 0x800000afc0af7221 */ /* 0x000fe20000010000 */
[----:B------:R-:W-:Y:S01]  /*2f60*/  FADD.FTZ R173, R200, -R173 ;  /* 0x800000adc8ad7221 */ /* 0x000fe20000010000 */
[----:B------:R-:W-:Y:S01]  /*2f70*/  FADD.FTZ R169, R4, -R169 ;  /* 0x800000a904a97221 */ /* 0x000fe20000010000 */
[----:B------:R-:W-:Y:S01]  /*2f80*/  FMUL.FTZ R171, R171, UR23 ;  /* 0x00000017abab7c20 */ /* 0x000fe20008410000 */
[----:B------:R-:W-:Y:S01]  /*2f90*/  FMUL.FTZ R168, R168, UR23 ;  /* 0x00000017a8a87c20 */ /* 0x000fe20008410000 */
[----:B------:R-:W-:Y:S01]  /*2fa0*/  ISETP.GE.U32.AND.EX P0, PT, R235, 0x1000000, PT, P0 ;  /* 0x01000000eb00780c */ /* 0x000fe20003f06100 */
[----:B------:R-:W-:Y:S01]  /*2fb0*/  FMUL.FTZ R172, R172, UR11 ;  /* 0x0000000bacac7c20 */ /* 0x000fe20008410000 */
[----:B------:R-:W-:Y:S01]  /*2fc0*/  FMUL.FTZ R177, R177, UR23 ;  /* 0x00000017b1b17c20 */ /* 0x000fe20008410000 */
[----:B------:R-:W-:Y:S01]  /*2fd0*/  LOP3.LUT P1, RZ, R235, 0xff0000, RZ, 0xc0, !PT ;  /* 0x00ff0000ebff7812 */ /* 0x000fe2000782c0ff */
[----:B------:R-:W-:Y:S01]  /*2fe0*/  FMUL.FTZ R175, R175, UR11 ;  /* 0x0000000bafaf7c20 */ /* 0x000fe20008410000 */
[----:B------:R-:W-:Y:S01]  /*2ff0*/  LOP3.LUT P6, RZ, R235, 0xff00, RZ, 0xc0, !PT ;  /* 0x0000ff00ebff7812 */ /* 0x000fe200078cc0ff */
[----:B------:R-:W-:Y:S01]  /*3000*/  FMUL.FTZ R173, R173, UR11 ;  /* 0x0000000badad7c20 */ /* 0x000fe20008410000 */
[----:B------:R-:W-:Y:S01]  /*3010*/  FMUL.FTZ R169, R169, UR11 ;  /* 0x0000000ba9a97c20 */ /* 0x000fe20008410000 */
[----:B------:R-:W-:Y:S01]  /*3020*/  FSEL R171, R171, RZ, P0 ;  /* 0x000000ffabab7208 */ /* 0x000fe20000000000 */
[----:B------:R-:W-:Y:S01]  /*3030*/  FMUL.FTZ R172, R172, UR23 ;  /* 0x00000017acac7c20 */ /* 0x000fe20008410000 */
[----:B------:R-:W-:Y:S01]  /*3040*/  FSEL R168, R168, RZ, P1 ;  /* 0x000000ffa8a87208 */ /* 0x000fe20000800000 */
[----:B------:R-:W-:Y:S01]  /*3050*/  FMUL.FTZ R175, R175, UR23 ;  /* 0x00000017afaf7c20 */ /* 0x000fe20008410000 */
[----:B------:R-:W-:Y:S01]  /*3060*/  LOP3.LUT P0, RZ, R234, 0xff000000, RZ, 0xc0, !PT ;  /* 0xff000000eaff7812 */ /* 0x000fe2000780c0ff */
[----:B------:R-:W-:Y:S01]  /*3070*/  FMUL.FTZ R173, R173, UR23 ;  /* 0x00000017adad7c20 */ /* 0x000fe20008410000 */
[----:B------:R-:W-:Y:S01]  /*3080*/  FMUL.FTZ R169, R169, UR23 ;  /* 0x00000017a9a97c20 */ /* 0x000fe20008410000 */
[----:B------:R-:W-:-:S02]  /*3090*/  FSEL R177, R177, RZ, P6 ;  /* 0x000000ffb1b17208 */ /* 0x000fc40003000000 */
[C---:B------:R-:W-:Y:S02]  /*30a0*/  LOP3.LUT P1, RZ, R234.reuse, 0xff0000, RZ, 0xc0, !PT ;  /* 0x00ff0000eaff7812 */ /* 0x040fe4000782c0ff */
[C---:B------:R-:W-:Y:S02]  /*30b0*/  LOP3.LUT P5, RZ, R234.reuse, 0xff00, RZ, 0xc0, !PT ;  /* 0x0000ff00eaff7812 */ /* 0x040fe400078ac0ff */
[----:B------:R-:W-:Y:S02]  /*30c0*/  LOP3.LUT P6, RZ, R234, 0xff, RZ, 0xc0, !PT ;  /* 0x000000ffeaff7812 */ /* 0x000fe400078cc0ff */
[----:B------:R-:W-:Y:S02]  /*30d0*/  FSEL R174, R172, RZ, P0 ;  /* 0x000000ffacae7208 */ /* 0x000fe40000000000 */
[----:B------:R-:W-:Y:S02]  /*30e0*/  FSEL R175, R175, RZ, P1 ;  /* 0x000000ffafaf7208 */ /* 0x000fe40000800000 */
[----:B------:R-:W-:-:S02]  /*30f0*/  FSEL R173, R173, RZ, P5 ;  /* 0x000000ffadad7208 */ /* 0x000fc40002800000 */
[----:B------:R-:W-:Y:S02]  /*3100*/  FSEL R172, R169, RZ, P6 ;  /* 0x000000ffa9ac7208 */ /* 0x000fe40003000000 */
[----:B------:R-:W-:Y:S02]  /*3110*/  F2FP.BF16.F32.PACK_AB R171, R171, R168 ;  /* 0x000000a8abab723e */ /* 0x000fe400000010ff */
[----:B------:R-:W-:Y:S02]  /*3120*/  F2FP.BF16.F32.PACK_AB R170, R177, R170 ;  /* 0x000000aab1aa723e */ /* 0x000fe400000010ff */
[----:B------:R-:W-:Y:S02]  /*3130*/  F2FP.BF16.F32.PACK_AB R169, R174, R175 ;  /* 0x000000afaea9723e */ /* 0x000fe400000010ff */
[----:B------:R-:W-:Y:S01]  /*3140*/  F2FP.BF16.F32.PACK_AB R168, R173, R172 ;  /* 0x000000acada8723e */ /* 0x000fe200000010ff */
[----:B------:R-:W-:Y:S06]  /*3150*/  BRA `(.L_x_154) ;  /* 0x00000020007c7947 */ /* 0x000fec0003800000 */
.L_x_153:
[--C-:B------:R-:W-:Y:S01]  /*3160*/  FFMA.FTZ R160, R215, UR10, R179.reuse ;  /* 0x0000000ad7a07c23 */ /* 0x100fe200080100b3 */
[--C-:B------:R-:W-:Y:S01]  /*3170*/  FFMA.FTZ R163, R208, UR10, R179.reuse ;  /* 0x0000000ad0a37c23 */ /* 0x100fe200080100b3 */
[--C-:B------:R-:W-:Y:S01]  /*3180*/  FFMA.FTZ R161, R199, UR10, R179.reuse ;  /* 0x0000000ac7a17c23 */ /* 0x100fe200080100b3 */
[----:B------:R-:W-:Y:S01]  /*3190*/  FFMA.FTZ R175, R224, UR10, R179 ;  /* 0x0000000ae0af7c23 */ /* 0x000fe200080100b3 */
[----:B------:R-:W-:Y:S01]  /*31a0*/  FADD.FTZ R160, R201, -R160 ;  /* 0x800000a0c9a07221 */ /* 0x000fe20000010000 */
[----:B------:R-:W-:Y:S01]  /*31b0*/  FADD.FTZ R163, R0, -R163 ;  /* 0x800000a300a37221 */ /* 0x000fe20000010000 */
[----:B------:R-:W-:Y:S01]  /*31c0*/  FADD.FTZ R161, R190, -R161 ;  /* 0x800000a1bea17221 */ /* 0x000fe20000010000 */
[----:B------:R-:W-:Y:S01]  /*31d0*/  FFMA.FTZ R173, R189, UR10, R179 ;  /* 0x0000000abdad7c23 */ /* 0x000fe200080100b3 */
[----:B------:R-:W-:Y:S01]  /*31e0*/  FMUL.FTZ R160, R160, UR11 ;  /* 0x0000000ba0a07c20 */ /* 0x000fe20008410000 */
[----:B------:R-:W-:Y:S01]  /*31f0*/  FMUL.FTZ R169, R163, UR11 ;  /* 0x0000000ba3a97c20 */ /* 0x000fe20008410000 */
[----:B------:R-:W-:Y:S01]  /*3200*/  FMUL.FTZ R162, R161, UR11 ;  /* 0x0000000ba1a27c20 */ /* 0x000fe20008410000 */
[----:B------:R-:W-:Y:S01]  /*3210*/  FADD.FTZ R175, R2, -R175 ;  /* 0x800000af02af7221 */ /* 0x000fe20000010000 */
[----:B------:R-:W-:Y:S01]  /*3220*/  FMUL.FTZ R168, R160, UR23 ;  /* 0x00000017a0a87c20 */ /* 0x000fe20008410000 */
[C---:B------:R-:W-:Y:S01]  /*3230*/  FMUL.FTZ R171, R169.reuse, UR23 ;  /* 0x00000017a9ab7c20 */ /* 0x040fe20008410000 */
[----:B------:R-:W-:Y:S01]  /*3240*/  F2FP.BF16.F32.PACK_AB R163, R169, R160 ;  /* 0x000000a0a9a3723e */ /* 0x000fe200000010ff */
[--C-:B------:R-:W-:Y:S01]  /*3250*/  FFMA.FTZ R160, R226, UR10, R179.reuse ;  /* 0x0000000ae2a07c23 */ /* 0x100fe200080100b3 */
[--C-:B------:R-:W-:Y:S01]  /*3260*/  FFMA.FTZ R161, R3, UR10, R179.reuse ;  /* 0x0000000a03a17c23 */ /* 0x100fe200080100b3 */
[----:B------:R-:W-:Y:S01]  /*3270*/  FFMA.FTZ R169, R228, UR10, R179 ;  /* 0x0000000ae4a97c23 */ /* 0x000fe200080100b3 */
[----:B------:R-:W-:Y:S01]  /*3280*/  FADD.FTZ R173, R192, -R173 ;  /* 0x800000adc0ad7221 */ /* 0x000fe20000010000 */
[----:B------:R-:W-:Y:S01]  /*3290*/  FADD.FTZ R160, R203, -R160 ;  /* 0x800000a0cba07221 */ /* 0x000fe20000010000 */
[----:B------:R-:W-:Y:S01]  /*32a0*/  FMUL.FTZ R177, R175, UR11 ;  /* 0x0000000bafb17c20 */ /* 0x000fe20008410000 */
[----:B------:R-:W-:Y:S01]  /*32b0*/  FADD.FTZ R161, R4, -R161 ;  /* 0x800000a104a17221 */ /* 0x000fe20000010000 */
[----:B------:R-:W-:Y:S01]  /*32c0*/  FADD.FTZ R169, R200, -R169 ;  /* 0x800000a9c8a97221 */ /* 0x000fe20000010000 */
[----:B-----5:R-:W-:Y:S01]  /*32d0*/  ISETP.GE.U32.AND P0, PT, R234, RZ, PT ;  /* 0x000000ffea00720c */ /* 0x020fe20003f06070 */
[----:B------:R-:W-:Y:S01]  /*32e0*/  FMUL.FTZ R170, R162, UR23 ;  /* 0x00000017a2aa7c20 */ /* 0x000fe20008410000 */
[----:B------:R-:W-:Y:S01]  /*32f0*/  FMUL.FTZ R172, R173, UR11 ;  /* 0x0000000badac7c20 */ /* 0x000fe20008410000 */
[----:B------:R-:W-:Y:S01]  /*3300*/  FMUL.FTZ R175, R160, UR11 ;  /* 0x0000000ba0af7c20 */ /* 0x000fe20008410000 */
[----:B------:R-:W-:Y:S01]  /*3310*/  FMUL.FTZ R160, R161, UR11 ;  /* 0x0000000ba1a07c20 */ /* 0x000fe20008410000 */
[----:B------:R-:W-:Y:S01]  /*3320*/  FMUL.FTZ R173, R169, UR11 ;  /* 0x0000000ba9ad7c20 */ /* 0x000fe20008410000 */
[C---:B------:R-:W-:Y:S01]  /*3330*/  F2FP.BF16.F32.PACK_AB R162, R177.reuse, R162 ;  /* 0x000000a2b1a2723e */ /* 0x040fe200000010ff */
[----:B------:R-:W-:Y:S01]  /*3340*/  FMUL.FTZ R177, R177, UR23 ;  /* 0x00000017b1b17c20 */ /* 0x000fe20008410000 */
[C---:B------:R-:W-:Y:S01]  /*3350*/  LOP3.LUT P1, RZ, R235.reuse, 0xff0000, RZ, 0xc0, !PT ;  /* 0x00ff0000ebff7812 */ /* 0x040fe2000782c0ff */
[----:B------:R-:W-:Y:S01]  /*3360*/  FMUL.FTZ R169, R160, UR23 ;  /* 0x00000017a0a97c20 */ /* 0x000fe20008410000 */
[C---:B------:R-:W-:Y:S01]  /*3370*/  LOP3.LUT P5, RZ, R235.reuse, 0xff, RZ, 0xc0, !PT ;  /* 0x000000ffebff7812 */ /* 0x040fe200078ac0ff */
[----:B------:R-:W-:Y:S01]  /*3380*/  FMUL.FTZ R174, R172, UR23 ;  /* 0x00000017acae7c20 */ /* 0x000fe20008410000 */
[----:B------:R-:W-:-:S02]  /*3390*/  LOP3.LUT P6, RZ, R235, 0xff00, RZ, 0xc0, !PT ;  /* 0x0000ff00ebff7812 */ /* 0x000fc400078cc0ff */
[----:B------:R-:W-:Y:S02]  /*33a0*/  ISETP.GE.U32.AND.EX P0, PT, R235, 0x1000000, PT, P0 ;  /* 0x01000000eb00780c */ /* 0x000fe40003f06100 */
[C---:B------:R-:W-:Y:S01]  /*33b0*/  F2FP.BF16.F32.PACK_AB R161, R175.reuse, R172 ;  /* 0x000000acafa1723e */ /* 0x040fe200000010ff */
[----:B------:R-:W-:Y:S01]  /*33c0*/  FMUL.FTZ R175, R175, UR23 ;  /* 0x00000017afaf7c20 */ /* 0x000fe20008410000 */
[C---:B------:R-:W-:Y:S01]  /*33d0*/  F2FP.BF16.F32.PACK_AB R160, R173.reuse, R160 ;  /* 0x000000a0ada0723e */ /* 0x040fe200000010ff */
[----:B------:R-:W-:Y:S01]  /*33e0*/  FMUL.FTZ R173, R173, UR23 ;  /* 0x00000017adad7c20 */ /* 0x000fe20008410000 */
[----:B------:R-:W-:Y:S02]  /*33f0*/  FSEL R168, R168, RZ, P1 ;  /* 0x000000ffa8a87208 */ /* 0x000fe40000800000 */
[----:B------:R-:W-:Y:S02]  /*3400*/  FSEL R171, R171, RZ, P0 ;  /* 0x000000ffabab7208 */ /* 0x000fe40000000000 */
[----:B------:R-:W-:-:S02]  /*3410*/  FSEL R170, R170, RZ, P5 ;  /* 0x000000ffaaaa7208 */ /* 0x000fc40002800000 */
[----:B------:R-:W-:Y:S02]  /*3420*/  FSEL R177, R177, RZ, P6 ;  /* 0x000000ffb1b17208 */ /* 0x000fe40003000000 */
[C---:B------:R-:W-:Y:S02]  /*3430*/  LOP3.LUT P1, RZ, R234.reuse, 0xff0000, RZ, 0xc0, !PT ;  /* 0x00ff0000eaff7812 */ /* 0x040fe4000782c0ff */
[C---:B------:R-:W-:Y:S02]  /*3440*/  LOP3.LUT P0, RZ, R234.reuse, 0xff000000, RZ, 0xc0, !PT ;  /* 0xff000000eaff7812 */ /* 0x040fe4000780c0ff */
[C---:B------:R-:W-:Y:S02]  /*3450*/  LOP3.LUT P5, RZ, R234.reuse, 0xff, RZ, 0xc0, !PT ;  /* 0x000000ffeaff7812 */ /* 0x040fe400078ac0ff */
[----:B------:R-:W-:Y:S02]  /*3460*/  LOP3.LUT P6, RZ, R234, 0xff00, RZ, 0xc0, !PT ;  /* 0x0000ff00eaff7812 */ /* 0x000fe400078cc0ff */
[----:B------:R-:W-:-:S02]  /*3470*/  FSEL R174, R174, RZ, P1 ;  /* 0x000000ffaeae7208 */ /* 0x000fc40000800000 */
[----:B------:R-:W-:Y:S02]  /*3480*/  FSEL R175, R175, RZ, P0 ;  /* 0x000000ffafaf7208 */ /* 0x000fe40000000000 */
[----:B------:R-:W-:Y:S02]  /*3490*/  FSEL R172, R169, RZ, P5 ;  /* 0x000000ffa9ac7208 */ /* 0x000fe40002800000 */
[----:B------:R-:W-:Y:S02]  /*34a0*/  FSEL R173, R173, RZ, P6 ;  /* 0x000000ffadad7208 */ /* 0x000fe40003000000 */
[----:B------:R-:W-:Y:S02]  /*34b0*/  F2FP.BF16.F32.PACK_AB R171, R171, R168 ;  /* 0x000000a8abab723e */ /* 0x000fe400000010ff */
[----:B------:R-:W-:Y:S02]  /*34c0*/  F2FP.BF16.F32.PACK_AB R170, R177, R170 ;  /* 0x000000aab1aa723e */ /* 0x000fe400000010ff */
[----:B------:R-:W-:-:S02]  /*34d0*/  F2FP.BF16.F32.PACK_AB R169, R175, R174 ;  /* 0x000000aeafa9723e */ /* 0x000fc400000010ff */
[----:B------:R-:W-:Y:S01]  /*34e0*/  F2FP.BF16.F32.PACK_AB R168, R173, R172 ;  /* 0x000000acada8723e */ /* 0x000fe200000010ff */
[----:B------:R-:W-:Y:S06]  /*34f0*/  BRA `(.L_x_154) ;  /* 0x0000001c00947947 */ /* 0x000fec0003800000 */
.L_x_152:
[----:B------:R-:W-:Y:S01]  /*3500*/  UMOV UR4, UR8 ;  /* 0x0000000800047c82 */ /* 0x000fe20008000000 */
[----:B------:R-:W-:Y:S01]  /*3510*/  UMOV UR5, UR9 ;  /* 0x0000000900057c82 */ /* 0x000fe20008000000 */
[----:B------:R-:W-:-:S04]  /*3520*/  UISETP.NE.U32.AND UP0, UPT, UR4, URZ, UPT ;  /* 0x000000ff0400728c */ /* 0x000fc8000bf05070 */
[----:B------:R-:W-:-:S09]  /*3530*/  UISETP.NE.AND.EX UP0, UPT, UR5, URZ, UPT, UP0 ;  /* 0x000000ff0500728c */ /* 0x000fd2000bf05300 */
[----:B------:R-:W-:Y:S05]  /*3540*/  BRA.U UP0, `(.L_x_155) ;  /* 0x0000000500087547 */ /* 0x000fea000b800000 */
[--C-:B------:R-:W-:Y:S01]  /*3550*/  FFMA.FTZ R170, R215, UR10, R179.reuse ;  /* 0x0000000ad7aa7c23 */ /* 0x100fe200080100b3 */
[C---:B-----5:R-:W-:Y:S01]  /*3560*/  IMAD.U32 R168, R159.reuse, 0x10000, RZ ;  /* 0x000100009fa87824 */ /* 0x060fe200078e00ff */
[----:B------:R-:W-:Y:S01]  /*3570*/  PRMT R172, R159, 0x7632, R172 ;  /* 0x000076329fac7816 */ /* 0x000fe200000000ac */
[--C-:B------:R-:W-:Y:S01]  /*3580*/  FFMA.FTZ R177, R208, UR10, R179.reuse ;  /* 0x0000000ad0b17c23 */ /* 0x100fe200080100b3 */
[--C-:B------:R-:W-:Y:S01]  /*3590*/  FADD.FTZ R169, R201, -R170.reuse ;  /* 0x800000aac9a97221 */ /* 0x100fe20000010000 */
[--C-:B------:R-:W-:Y:S01]  /*35a0*/  FFMA.FTZ R174, R226, UR10, R179.reuse ;  /* 0x0000000ae2ae7c23 */ /* 0x100fe200080100b3 */
[----:B------:R-:W-:Y:S01]  /*35b0*/  FFMA.FTZ R173, R199, UR10, R179 ;  /* 0x0000000ac7ad7c23 */ /* 0x000fe200080100b3 */
[----:B------:R-:W-:Y:S01]  /*35c0*/  PRMT R170, R158, 0x7632, R170 ;  /* 0x000076329eaa7816 */ /* 0x000fe200000000aa */
[----:B------:R-:W-:Y:S01]  /*35d0*/  FFMA.FTZ R168, R169, UR11, R168 ;  /* 0x0000000ba9a87c23 */ /* 0x000fe200080100a8 */
[----:B------:R-:W-:Y:S01]  /*35e0*/  PRMT R169, R157, 0x7632, R169 ;  /* 0x000076329da97816 */ /* 0x000fe200000000a9 */
[----:B------:R-:W-:Y:S01]  /*35f0*/  FADD.FTZ R177, R0, -R177 ;  /* 0x800000b100b17221 */ /* 0x000fe20000010000 */
[----:B------:R-:W-:Y:S01]  /*3600*/  IMAD.U32 R172, R172, 0x10000, RZ ;  /* 0x00010000acac7824 */ /* 0x000fe200078e00ff */
[----:B------:R-:W-:Y:S01]  /*3610*/  SHF.L.U32 R171, R158, 0x10, RZ ;  /* 0x000000109eab7819 */ /* 0x000fe200000006ff */
[----:B------:R-:W-:Y:S01]  /*3620*/  FFMA.FTZ R175, R224, UR10, R179 ;  /* 0x0000000ae0af7c23 */ /* 0x000fe200080100b3 */
[----:B------:R-:W-:-:S02]  /*3630*/  IMAD.U32 R169, R169, 0x10000, RZ ;  /* 0x00010000a9a97824 */ /* 0x000fc400078e00ff */
[----:B------:R-:W-:Y:S01]  /*3640*/  FADD.FTZ R176, R203, -R174 ;  /* 0x800000aecbb07221 */ /* 0x000fe20000010000 */
[----:B------:R-:W-:Y:S01]  /*3650*/  FADD.FTZ R242, R190, -R173 ;  /* 0x800000adbef27221 */ /* 0x000fe20000010000 */
[----:B------:R-:W-:Y:S01]  /*3660*/  SHF.L.U32 R170, R170, 0x10, RZ ;  /* 0x00000010aaaa7819 */ /* 0x000fe200000006ff */
[----:B------:R-:W-:Y:S01]  /*3670*/  FFMA.FTZ R174, R177, UR11, R172 ;  /* 0x0000000bb1ae7c23 */ /* 0x000fe200080100ac */
[----:B------:R-:W-:Y:S01]  /*3680*/  FADD.FTZ R175, R2, -R175 ;  /* 0x800000af02af7221 */ /* 0x000fe20000010000 */
[----:B------:R-:W-:Y:S01]  /*3690*/  FFMA.FTZ R172, R176, UR11, R169 ;  /* 0x0000000bb0ac7c23 */ /* 0x000fe200080100a9 */
[----:B------:R-:W-:Y:S01]  /*36a0*/  FFMA.FTZ R173, R242, UR11, R171 ;  /* 0x0000000bf2ad7c23 */ /* 0x000fe200080100ab */
[----:B------:R-:W-:Y:S01]  /*36b0*/  PRMT R169, R156, 0x7632, R169 ;  /* 0x000076329ca97816 */ /* 0x000fe200000000a9 */
[--C-:B------:R-:W-:Y:S01]  /*36c0*/  FFMA.FTZ R171, R3, UR10, R179.reuse ;  /* 0x0000000a03ab7c23 */ /* 0x100fe200080100b3 */
[--C-:B------:R-:W-:Y:S01]  /*36d0*/  FFMA.FTZ R217, R189, UR10, R179.reuse ;  /* 0x0000000abdd97c23 */ /* 0x100fe200080100b3 */
[----:B------:R-:W-:Y:S01]  /*36e0*/  FFMA.FTZ R177, R228, UR10, R179 ;  /* 0x0000000ae4b17c23 */ /* 0x000fe200080100b3 */
[----:B------:R-:W-:Y:S01]  /*36f0*/  FFMA.FTZ R175, R175, UR11, R170 ;  /* 0x0000000bafaf7c23 */ /* 0x000fe200080100aa */
[----:B------:R-:W-:Y:S01]  /*3700*/  SHF.L.U32 R170, R169, 0x10, RZ ;  /* 0x00000010a9aa7819 */ /* 0x000fe200000006ff */
[----:B------:R-:W-:Y:S01]  /*3710*/  FADD.FTZ R176, R4, -R171 ;  /* 0x800000ab04b07221 */ /* 0x000fe20000010000 */
[----:B------:R-:W-:Y:S01]  /*3720*/  SHF.L.U32 R169, R156, 0x10, RZ ;  /* 0x000000109ca97819 */ /* 0x000fe200000006ff */
[----:B------:R-:W-:Y:S01]  /*3730*/  FADD.FTZ R242, R192, -R217 ;  /* 0x800000d9c0f27221 */ /* 0x000fe20000010000 */
[----:B------:R-:W-:Y:S01]  /*3740*/  ISETP.GE.U32.AND P0, PT, R234, RZ, PT ;  /* 0x000000ffea00720c */ /* 0x000fe20003f06070 */
[----:B------:R-:W-:-:S02]  /*3750*/  IMAD.U32 R171, R157, 0x10000, RZ ;  /* 0x000100009dab7824 */ /* 0x000fc400078e00ff */
[----:B------:R-:W-:Y:S01]  /*3760*/  FADD.FTZ R177, R200, -R177 ;  /* 0x800000b1c8b17221 */ /* 0x000fe20000010000 */
[----:B------:R-:W-:Y:S01]  /*3770*/  FMUL.FTZ R168, R168, UR23 ;  /* 0x00000017a8a87c20 */ /* 0x000fe20008410000 */
[C---:B------:R-:W-:Y:S01]  /*3780*/  LOP3.LUT P1, RZ, R235.reuse, 0xff0000, RZ, 0xc0, !PT ;  /* 0x00ff0000ebff7812 */ /* 0x040fe2000782c0ff */
[----:B------:R-:W-:Y:S01]  /*3790*/  FMUL.FTZ R174, R174, UR23 ;  /* 0x00000017aeae7c20 */ /* 0x000fe20008410000 */
[----:B------:R-:W-:Y:S01]  /*37a0*/  ISETP.GE.U32.AND.EX P0, PT, R235, 0x1000000, PT, P0 ;  /* 0x01000000eb00780c */ /* 0x000fe20003f06100 */
[----:B------:R-:W-:Y:S01]  /*37b0*/  FMUL.FTZ R173, R173, UR23 ;  /* 0x00000017adad7c20 */ /* 0x000fe20008410000 */
[----:B------:R-:W-:Y:S01]  /*37c0*/  FMUL.FTZ R175, R175, UR23 ;  /* 0x00000017afaf7c20 */ /* 0x000fe20008410000 */
[----:B------:R-:W-:Y:S01]  /*37d0*/  FFMA.FTZ R171, R242, UR11, R171 ;  /* 0x0000000bf2ab7c23 */ /* 0x000fe200080100ab */
[----:B------:R-:W-:Y:S01]  /*37e0*/  FFMA.FTZ R169, R176, UR11, R169 ;  /* 0x0000000bb0a97c23 */ /* 0x000fe200080100a9 */
[----:B------:R-:W-:Y:S01]  /*37f0*/  FFMA.FTZ R170, R177, UR11, R170 ;  /* 0x0000000bb1aa7c23 */ /* 0x000fe200080100aa */
[----:B------:R-:W-:Y:S01]  /*3800*/  LOP3.LUT P5, RZ, R235, 0xff, RZ, 0xc0, !PT ;  /* 0x000000ffebff7812 */ /* 0x000fe200078ac0ff */
[----:B------:R-:W-:Y:S01]  /*3810*/  FMUL.FTZ R171, R171, UR23 ;  /* 0x00000017abab7c20 */ /* 0x000fe20008410000 */
[----:B------:R-:W-:Y:S01]  /*3820*/  LOP3.LUT P6, RZ, R235, 0xff00, RZ, 0xc0, !PT ;  /* 0x0000ff00ebff7812 */ /* 0x000fe200078cc0ff */
[----:B------:R-:W-:Y:S01]  /*3830*/  FMUL.FTZ R169, R169, UR23 ;  /* 0x00000017a9a97c20 */ /* 0x000fe20008410000 */
[----:B------:R-:W-:Y:S01]  /*3840*/  FSEL R176, R168, RZ, P1 ;  /* 0x000000ffa8b07208 */ /* 0x000fe20000800000 */
[----:B------:R-:W-:Y:S01]  /*3850*/  FMUL.FTZ R168, R172, UR23 ;  /* 0x00000017aca87c20 */ /* 0x000fe20008410000 */
[----:B------:R-:W-:Y:S01]  /*3860*/  FSEL R217, R174, RZ, P0 ;  /* 0x000000ffaed97208 */ /* 0x000fe20000000000 */
[----:B------:R-:W-:Y:S01]  /*3870*/  FMUL.FTZ R170, R170, UR23 ;  /* 0x00000017aaaa7c20 */ /* 0x000fe20008410000 */
[----:B------:R-:W-:-:S02]  /*3880*/  LOP3.LUT P0, RZ, R234, 0xff000000, RZ, 0xc0, !PT ;  /* 0xff000000eaff7812 */ /* 0x000fc4000780c0ff */
[----:B------:R-:W-:Y:S02]  /*3890*/  FSEL R174, R173, RZ, P5 ;  /* 0x000000ffadae7208 */ /* 0x000fe40002800000 */
[----:B------:R-:W-:Y:S02]  /*38a0*/  FSEL R177, R175, RZ, P6 ;  /* 0x000000ffafb17208 */ /* 0x000fe40003000000 */
        /* <DEDUP_REMOVED lines=12> */
.L_x_155:
[----:B------:R-:W-:Y:S01]  /*3970*/  FFMA.FTZ R160, R215, UR10, R179 ;  /* 0x0000000ad7a07c23 */ /* 0x000fe200080100b3 */
[C---:B-----5:R-:W-:Y:S01]  /*3980*/  IMAD.U32 R161, R159.reuse, 0x10000, RZ ;  /* 0x000100009fa17824 */ /* 0x060fe200078e00ff */
[----:B------:R-:W-:Y:S01]  /*3990*/  PRMT R171, R159, 0x7632, R171 ;  /* 0x000076329fab7816 */ /* 0x000fe200000000ab */
[--C-:B------:R-:W-:Y:S01]  /*39a0*/  FFMA.FTZ R173, R208, UR10, R179.reuse ;  /* 0x0000000ad0ad7c23 */ /* 0x100fe200080100b3 */
[----:B------:R-:W-:Y:S01]  /*39b0*/  FADD.FTZ R160, R201, -R160 ;  /* 0x800000a0c9a07221 */ /* 0x000fe20000010000 */
[----:B------:R-:W-:Y:S01]  /*39c0*/  FFMA.FTZ R163, R199, UR10, R179 ;  /* 0x0000000ac7a37c23 */ /* 0x000fe200080100b3 */
[----:B------:R-:W-:Y:S01]  /*39d0*/  SHF.L.U32 R172, R171, 0x10, RZ ;  /* 0x00000010abac7819 */ /* 0x000fe200000006ff */
[----:B------:R-:W-:Y:S01]  /*39e0*/  FADD.FTZ R173, R0, -R173 ;  /* 0x800000ad00ad7221 */ /* 0x000fe20000010000 */
[----:B------:R-:W-:Y:S01]  /*39f0*/  FFMA.FTZ R160, R160, UR11, R161 ;  /* 0x0000000ba0a07c23 */ /* 0x000fe200080100a1 */
[----:B------:R-:W-:Y:S01]  /*3a00*/  FFMA.FTZ R161, R189, UR10, R179 ;  /* 0x0000000abda17c23 */ /* 0x000fe200080100b3 */
[----:B------:R-:W-:Y:S01]  /*3a10*/  SHF.L.U32 R170, R158, 0x10, RZ ;  /* 0x000000109eaa7819 */ /* 0x000fe200000006ff */
[----:B------:R-:W-:Y:S01]  /*3a20*/  FADD.FTZ R163, R190, -R163 ;  /* 0x800000a3bea37221 */ /* 0x000fe20000010000 */
[----:B------:R-:W-:-:S02]  /*3a30*/  IMAD.U32 R162, R157, 0x10000, RZ ;  /* 0x000100009da27824 */ /* 0x000fc400078e00ff */
[----:B------:R-:W-:Y:S01]  /*3a40*/  FADD.FTZ R161, R192, -R161 ;  /* 0x800000a1c0a17221 */ /* 0x000fe20000010000 */
[----:B------:R-:W-:Y:S01]  /*3a50*/  PRMT R168, R158, 0x7632, R168 ;  /* 0x000076329ea87816 */ /* 0x000fe200000000a8 */
[----:B------:R-:W-:Y:S01]  /*3a60*/  FFMA.FTZ R169, R224, UR10, R179 ;  /* 0x0000000ae0a97c23 */ /* 0x000fe200080100b3 */
[----:B------:R-:W-:Y:S01]  /*3a70*/  FFMA.FTZ R175, R173, UR11, R172 ;  /* 0x0000000badaf7c23 */ /* 0x000fe200080100ac */
[----:B------:R-:W-:Y:S01]  /*3a80*/  FFMA.FTZ R173, R163, UR11, R170 ;  /* 0x0000000ba3ad7c23 */ /* 0x000fe200080100aa */
[--C-:B------:R-:W-:Y:S01]  /*3a90*/  FFMA.FTZ R170, R161, UR11, R162.reuse ;  /* 0x0000000ba1aa7c23 */ /* 0x100fe200080100a2 */
[----:B------:R-:W-:Y:S01]  /*3aa0*/  PRMT R162, R156, 0x7632, R162 ;  /* 0x000076329ca27816 */ /* 0x000fe200000000a2 */
[----:B------:R-:W-:Y:S02]  /*3ab0*/  IMAD.U32 R168, R168, 0x10000, RZ ;  /* 0x00010000a8a87824 */ /* 0x000fe400078e00ff */
[----:B------:R-:W-:Y:S01]  /*3ac0*/  FADD.FTZ R169, R2, -R169 ;  /* 0x800000a902a97221 */ /* 0x000fe20000010000 */
[--C-:B------:R-:W-:Y:S01]  /*3ad0*/  FFMA.FTZ R163, R228, UR10, R179.reuse ;  /* 0x0000000ae4a37c23 */ /* 0x100fe200080100b3 */
[----:B------:R-:W-:Y:S01]  /*3ae0*/  SHF.L.U32 R162, R162, 0x10, RZ ;  /* 0x00000010a2a27819 */ /* 0x000fe200000006ff */
[----:B------:R-:W-:Y:S01]  /*3af0*/  FFMA.FTZ R161, R3, UR10, R179 ;  /* 0x0000000a03a17c23 */ /* 0x000fe200080100b3 */
[----:B------:R-:W-:Y:S01]  /*3b00*/  FFMA.FTZ R176, R169, UR11, R168 ;  /* 0x0000000ba9b07c23 */ /* 0x000fe200080100a8 */
[----:B------:R-:W-:Y:S01]  /*3b10*/  FADD.FTZ R163, R200, -R163 ;  /* 0x800000a3c8a37221 */ /* 0x000fe20000010000 */
[----:B------:R-:W-:Y:S01]  /*3b20*/  PRMT R169, R157, 0x7632, R169 ;  /* 0x000076329da97816 */ /* 0x000fe200000000a9 */
[----:B------:R-:W-:Y:S01]  /*3b30*/  FFMA.FTZ R172, R226, UR10, R179 ;  /* 0x0000000ae2ac7c23 */ /* 0x000fe200080100b3 */
[----:B------:R-:W-:Y:S01]  /*3b40*/  ISETP.GE.U32.AND P0, PT, R234, RZ, PT ;  /* 0x000000ffea00720c */ /* 0x000fe20003f06070 */
[----:B------:R-:W-:Y:S01]  /*3b50*/  FADD.FTZ R161, R4, -R161 ;  /* 0x800000a104a17221 */ /* 0x000fe20000010000 */
[----:B------:R-:W-:Y:S01]  /*3b60*/  SHF.L.U32 R168, R156, 0x10, RZ ;  /* 0x000000109ca87819 */ /* 0x000fe200000006ff */
[----:B------:R-:W-:Y:S01]  /*3b70*/  FFMA.FTZ R171, R163, UR11, R162 ;  /* 0x0000000ba3ab7c23 */ /* 0x000fe200080100a2 */
[----:B------:R-:W-:Y:S01]  /*3b80*/  FMUL.FTZ R162, R175, UR23 ;  /* 0x00000017afa27c20 */ /* 0x000fe20008410000 */
[----:B------:R-:W-:-:S02]  /*3b90*/  IMAD.U32 R169, R169, 0x10000, RZ ;  /* 0x00010000a9a97824 */ /* 0x000fc400078e00ff */
[----:B------:R-:W-:Y:S01]  /*3ba0*/  FADD.FTZ R172, R203, -R172 ;  /* 0x800000accbac7221 */ /* 0x000fe20000010000 */
[----:B------:R-:W-:Y:S01]  /*3bb0*/  ISETP.GE.U32.AND.EX P0, PT, R235, 0x1000000, PT, P0 ;  /* 0x01000000eb00780c */ /* 0x000fe20003f06100 */
[----:B------:R-:W-:Y:S01]  /*3bc0*/  FFMA.FTZ R168, R161, UR11, R168 ;  /* 0x0000000ba1a87c23 */ /* 0x000fe200080100a8 */
[----:B------:R-:W-:Y:S01]  /*3bd0*/  F2FP.BF16.F32.PACK_AB R163, R175, R160 ;  /* 0x000000a0afa3723e */ /* 0x000fe200000010ff */
[----:B------:R-:W-:Y:S01]  /*3be0*/  FMUL.FTZ R161, R160, UR23 ;  /* 0x00000017a0a17c20 */ /* 0x000fe20008410000 */
[----:B------:R-:W-:Y:S01]  /*3bf0*/  FFMA.FTZ R169, R172, UR11, R169 ;  /* 0x0000000baca97c23 */ /* 0x000fe200080100a9 */
[----:B------:R-:W-:Y:S01]  /*3c00*/  LOP3.LUT P1, RZ, R235, 0xff0000, RZ, 0xc0, !PT ;  /* 0x00ff0000ebff7812 */ /* 0x000fe2000782c0ff */
[----:B------:R-:W-:Y:S01]  /*3c10*/  FMUL.FTZ R160, R173, UR23 ;  /* 0x00000017ada07c20 */ /* 0x000fe20008410000 */
[----:B------:R-:W-:Y:S01]  /*3c20*/  FSEL R242, R162, RZ, P0 ;  /* 0x000000ffa2f27208 */ /* 0x000fe20000000000 */
[----:B------:R-:W-:Y:S01]  /*3c30*/  FMUL.FTZ R172, R170, UR23 ;  /* 0x00000017aaac7c20 */ /* 0x000fe20008410000 */
[----:B------:R-:W-:-:S02]  /*3c40*/  LOP3.LUT P5, RZ, R235, 0xff, RZ, 0xc0, !PT ;  /* 0x000000ffebff7812 */ /* 0x000fc400078ac0ff */
[C---:B------:R-:W-:Y:S01]  /*3c50*/  F2FP.BF16.F32.PACK_AB R162, R176.reuse, R173 ;  /* 0x000000adb0a2723e */ /* 0x040fe200000010ff */
[----:B------:R-:W-:Y:S01]  /*3c60*/  FMUL.FTZ R176, R176, UR23 ;  /* 0x00000017b0b07c20 */ /* 0x000fe20008410000 */
[----:B------:R-:W-:Y:S02]  /*3c70*/  LOP3.LUT P6, RZ, R235, 0xff00, RZ, 0xc0, !PT ;  /* 0x0000ff00ebff7812 */ /* 0x000fe400078cc0ff */
[----:B------:R-:W-:Y:S02]  /*3c80*/  FSEL R217, R161, RZ, P1 ;  /* 0x000000ffa1d97208 */ /* 0x000fe40000800000 */
[----:B------:R-:W-:Y:S02]  /*3c90*/  FSEL R174, R160, RZ, P5 ;  /* 0x000000ffa0ae7208 */ /* 0x000fe40002800000 */
[C---:B------:R-:W-:Y:S01]  /*3ca0*/  F2FP.BF16.F32.PACK_AB R161, R169.reuse, R170 ;  /* 0x000000aaa9a1723e */ /* 0x040fe200000010ff */
[----:B------:R-:W-:Y:S01]  /*3cb0*/  FMUL.FTZ R170, R169, UR23 ;  /* 0x00000017a9aa7c20 */ /* 0x000fe20008410000 */
[C---:B------:R-:W-:Y:S01]  /*3cc0*/  F2FP.BF16.F32.PACK_AB R160, R171.reuse, R168 ;  /* 0x000000a8aba0723e */ /* 0x040fe200000010ff */
[----:B------:R-:W-:Y:S01]  /*3cd0*/  FMUL.FTZ R169, R168, UR23 ;  /* 0x00000017a8a97c20 */ /* 0x000fe20008410000 */
[----:B------:R-:W-:Y:S01]  /*3ce0*/  FMUL.FTZ R171, R171, UR23 ;  /* 0x00000017abab7c20 */ /* 0x000fe20008410000 */
[----:B------:R-:W-:-:S02]  /*3cf0*/  FSEL R177, R176, RZ, P6 ;  /* 0x000000ffb0b17208 */ /* 0x000fc40003000000 */
[C---:B------:R-:W-:Y:S02]  /*3d00*/  LOP3.LUT P0, RZ, R234.reuse, 0xff0000, RZ, 0xc0, !PT ;  /* 0x00ff0000eaff7812 */ /* 0x040fe4000780c0ff */
[C---:B------:R-:W-:Y:S02]  /*3d10*/  LOP3.LUT P1, RZ, R234.reuse, 0xff000000, RZ, 0xc0, !PT ;  /* 0xff000000eaff7812 */ /* 0x040fe4000782c0ff */
[C---:B------:R-:W-:Y:S02]  /*3d20*/  LOP3.LUT P5, RZ, R234.reuse, 0xff, RZ, 0xc0, !PT ;  /* 0x000000ffeaff7812 */ /* 0x040fe400078ac0ff */
[----:B------:R-:W-:Y:S02]  /*3d30*/  LOP3.LUT P6, RZ, R234, 0xff00, RZ, 0xc0, !PT ;  /* 0x0000ff00eaff7812 */ /* 0x000fe400078cc0ff */
[----:B------:R-:W-:Y:S02]  /*3d40*/  FSEL R172, R172, RZ, P0 ;  /* 0x000000ffacac7208 */ /* 0x000fe40000000000 */
[----:B------:R-:W-:-:S02]  /*3d50*/  FSEL R175, R170, RZ, P1 ;  /* 0x000000ffaaaf7208 */ /* 0x000fc40000800000 */
[----:B------:R-:W-:Y:S02]  /*3d60*/  FSEL R168, R169, RZ, P5 ;  /* 0x000000ffa9a87208 */ /* 0x000fe40002800000 */
[----:B------:R-:W-:Y:S02]  /*3d70*/  FSEL R173, R171, RZ, P6 ;  /* 0x000000ffabad7208 */ /* 0x000fe40003000000 */
[----:B------:R-:W-:Y:S02]  /*3d80*/  F2FP.BF16.F32.PACK_AB R171, R242, R217 ;  /* 0x000000d9f2ab723e */ /* 0x000fe400000010ff */
[----:B------:R-:W-:Y:S02]  /*3d90*/  F2FP.BF16.F32.PACK_AB R170, R177, R174 ;  /* 0x000000aeb1aa723e */ /* 0x000fe400000010ff */
[----:B------:R-:W-:Y:S02]  /*3da0*/  F2FP.BF16.F32.PACK_AB R169, R175, R172 ;  /* 0x000000acafa9723e */ /* 0x000fe400000010ff */
[----:B------:R-:W-:Y:S01]  /*3db0*/  F2FP.BF16.F32.PACK_AB R168, R173, R168 ;  /* 0x000000a8ada8723e */ /* 0x000fe200000010ff */
[----:B------:R-:W-:Y:S06]  /*3dc0*/  BRA `(.L_x_154) ;  /* 0x0000001400607947 */ /* 0x000fec0003800000 */
.L_x_151:
        /* <DEDUP_REMOVED lines=10> */
[----:B-----5:R-:W-:Y:S01]  /*3e70*/  ISETP.GE.U32.AND P0, PT, R240, RZ, PT ;  /* 0x000000fff000720c */ /* 0x020fe20003f06070 */
[----:B------:R-:W-:Y:S01]  /*3e80*/  FFMA.FTZ R169, R224, UR10, R179 ;  /* 0x0000000ae0a97c23 */ /* 0x000fe200080100b3 */
[----:B------:R-:W-:Y:S01]  /*3e90*/  FADD.FTZ R153, R0, -R153 ;  /* 0x8000009900997221 */ /* 0x000fe20000010000 */
[----:B------:R-:W-:Y:S01]  /*3ea0*/  FADD.FTZ R152, R201, -R152 ;  /* 0x80000098c9987221 */ /* 0x000fe20000010000 */
[----:B------:R-:W-:Y:S01]  /*3eb0*/  ISETP.GE.U32.AND.EX P0, PT, R241, 0x1000000, PT, P0 ;  /* 0x01000000f100780c */ /* 0x000fe20003f06100 */
[----:B------:R-:W-:Y:S01]  /*3ec0*/  FADD.FTZ R169, R2, -R169 ;  /* 0x800000a902a97221 */ /* 0x000fe20000010000 */
[----:B------:R-:W-:Y:S01]  /*3ed0*/  FMUL.FTZ R153, R153, UR11 ;  /* 0x0000000b99997c20 */ /* 0x000fe20008410000 */
[----:B------:R-:W-:Y:S01]  /*3ee0*/  FMUL.FTZ R152, R152, UR11 ;  /* 0x0000000b98987c20 */ /* 0x000fe20008410000 */
[----:B------:R-:W-:Y:S01]  /*3ef0*/  LOP3.LUT P1, RZ, R241, 0xff0000, RZ, 0xc0, !PT ;  /* 0x00ff0000f1ff7812 */ /* 0x000fe2000782c0ff */
[----:B------:R-:W-:Y:S01]  /*3f00*/  FMUL.FTZ R169, R169, UR11 ;  /* 0x0000000ba9a97c20 */ /* 0x000fe20008410000 */
[----:B------:R-:W-:Y:S01]  /*3f10*/  FMUL.FTZ R168, R153, UR23 ;  /* 0x0000001799a87c20 */ /* 0x000fe20008410000 */
[----:B------:R-:W-:Y:S01]  /*3f20*/  FFMA.FTZ R153, R199, UR10, R179 ;  /* 0x0000000ac7997c23 */ /* 0x000fe200080100b3 */
[----:B------:R-:W-:Y:S01]  /*3f30*/  FMUL.FTZ R154, R152, UR23 ;  /* 0x00000017989a7c20 */ /* 0x000fe20008410000 */
[----:B------:R-:W-:Y:S01]  /*3f40*/  LOP3.LUT P5, RZ, R235, 0xff, RZ, 0xc0, !PT ;  /* 0x000000ffebff7812 */ /* 0x000fe200078ac0ff */
[----:B------:R-:W-:Y:S01]  /*3f50*/  FMUL.FTZ R169, R169, UR23 ;  /* 0x00000017a9a97c20 */ /* 0x000fe20008410000 */
[----:B------:R-:W-:Y:S01]  /*3f60*/  FSEL R152, R168, RZ, P0 ;  /* 0x000000ffa8987208 */ /* 0x000fe20000000000 */
[----:B------:R-:W-:Y:S01]  /*3f70*/  FADD.FTZ R153, R190, -R153 ;  /* 0x80000099be997221 */ /* 0x000fe20000010000 */
[----:B------:R-:W-:-:S02]  /*3f80*/  ISETP.GE.U32.AND P0, PT, R234, RZ, PT ;  /* 0x000000ffea00720c */ /* 0x000fc40003f06070 */
[C---:B------:R-:W-:Y:S01]  /*3f90*/  FSEL R155, R154.reuse, RZ, P1 ;  /* 0x000000ff9a9b7208 */ /* 0x040fe20000800000 */
[----:B------:R-:W-:Y:S01]  /*3fa0*/  FMUL.FTZ R153, R153, UR11 ;  /* 0x0000000b99997c20 */ /* 0x000fe20008410000 */
[C---:B------:R-:W-:Y:S02]  /*3fb0*/  LOP3.LUT P1, RZ, R235.reuse, 0xff0000, RZ, 0xc0, !PT ;  /* 0x00ff0000ebff7812 */ /* 0x040fe4000782c0ff */
[----:B------:R-:W-:Y:S01]  /*3fc0*/  ISETP.GE.U32.AND.EX P0, PT, R235, 0x1000000, PT, P0 ;  /* 0x01000000eb00780c */ /* 0x000fe20003f06100 */
[----:B------:R-:W-:Y:S01]  /*3fd0*/  FMUL.FTZ R153, R153, UR23 ;  /* 0x0000001799997c20 */ /* 0x000fe20008410000 */
[----:B------:R-:W-:Y:S02]  /*3fe0*/  LOP3.LUT P6, RZ, R241, 0xff, RZ, 0xc0, !PT ;  /* 0x000000fff1ff7812 */ /* 0x000fe400078cc0ff */
[----:B------:R-:W-:Y:S02]  /*3ff0*/  FSEL R171, R154, RZ, P1 ;  /* 0x000000ff9aab7208 */ /* 0x000fe40000800000 */
[----:B------:R-:W-:-:S02]  /*4000*/  FSEL R168, R168, RZ, P0 ;  /* 0x000000ffa8a87208 */ /* 0x000fc40000000000 */
[----:B------:R-:W-:Y:S02]  /*4010*/  LOP3.LUT P1, RZ, R241, 0xff00, RZ, 0xc0, !PT ;  /* 0x0000ff00f1ff7812 */ /* 0x000fe4000782c0ff */
[----:B------:R-:W-:Y:S02]  /*4020*/  LOP3.LUT P0, RZ, R235, 0xff00, RZ, 0xc0, !PT ;  /* 0x0000ff00ebff7812 */ /* 0x000fe4000780c0ff */
[C---:B------:R-:W-:Y:S02]  /*4030*/  FSEL R170, R153.reuse, RZ, P5 ;  /* 0x000000ff99aa7208 */ /* 0x040fe40002800000 */
[----:B------:R-:W-:Y:S02]  /*4040*/  FSEL R154, R153, RZ, P6 ;  /* 0x000000ff999a7208 */ /* 0x000fe40003000000 */
[C---:B------:R-:W-:Y:S02]  /*4050*/  FSEL R153, R169.reuse, RZ, P1 ;  /* 0x000000ffa9997208 */ /* 0x040fe40000800000 */
[----:B------:R-:W-:Y:S01]  /*4060*/  FSEL R173, R169, RZ, P0 ;  /* 0x000000ffa9ad7208 */ /* 0x000fe20000000000 */
[--C-:B------:R-:W-:Y:S01]  /*4070*/  FFMA.FTZ R169, R189, UR10, R179.reuse ;  /* 0x0000000abda97c23 */ /* 0x100fe200080100b3 */
[----:B------:R-:W-:Y:S01]  /*4080*/  F2FP.BF16.F32.PACK_AB R171, R168, R171 ;  /* 0x000000aba8ab723e */ /* 0x000fe200000010ff */
[----:B------:R-:W-:Y:S01]  /*4090*/  FFMA.FTZ R168, R226, UR10, R179 ;  /* 0x0000000ae2a87c23 */ /* 0x000fe200080100b3 */
[----:B------:R-:W-:Y:S01]  /*40a0*/  F2FP.BF16.F32.PACK_AB R155, R152, R155 ;  /* 0x0000009b989b723e */ /* 0x000fe200000010ff */
[----:B------:R-:W-:Y:S01]  /*40b0*/  FADD.FTZ R169, R192, -R169 ;  /* 0x800000a9c0a97221 */ /* 0x000fe20000010000 */
[----:B------:R-:W-:Y:S01]  /*40c0*/  F2FP.BF16.F32.PACK_AB R154, R153, R154 ;  /* 0x0000009a999a723e */ /* 0x000fe200000010ff */
[----:B------:R-:W-:Y:S01]  /*40d0*/  FADD.FTZ R172, R203, -R168 ;  /* 0x800000a8cbac7221 */ /* 0x000fe20000010000 */
[--C-:B------:R-:W-:Y:S01]  /*40e0*/  FFMA.FTZ R153, R3, UR10, R179.reuse ;  /* 0x0000000a03997c23 */ /* 0x100fe200080100b3 */
[----:B------:R-:W-:Y:S01]  /*40f0*/  FMUL.FTZ R152, R169, UR11 ;  /* 0x0000000ba9987c20 */ /* 0x000fe20008410000 */
[----:B------:R-:W-:Y:S01]  /*4100*/  FFMA.FTZ R169, R228, UR10, R179 ;  /* 0x0000000ae4a97c23 */ /* 0x000fe200080100b3 */
[----:B------:R-:W-:Y:S01]  /*4110*/  FMUL.FTZ R172, R172, UR11 ;  /* 0x0000000bacac7c20 */ /* 0x000fe20008410000 */
[----:B------:R-:W-:Y:S01]  /*4120*/  LOP3.LUT P0, RZ, R234, 0xff0000, RZ, 0xc0, !PT ;  /* 0x00ff0000eaff7812 */ /* 0x000fe2000780c0ff */
[----:B------:R-:W-:Y:S01]  /*4130*/  FMUL.FTZ R168, R152, UR23 ;  /* 0x0000001798a87c20 */ /* 0x000fe20008410000 */
[----:B------:R-:W-:Y:S01]  /*4140*/  FADD.FTZ R169, R200, -R169 ;  /* 0x800000a9c8a97221 */ /* 0x000fe20000010000 */
[----:B------:R-:W-:Y:S01]  /*4150*/  FADD.FTZ R152, R4, -R153 ;  /* 0x8000009904987221 */ /* 0x000fe20000010000 */
[----:B------:R-:W-:Y:S01]  /*4160*/  LOP3.LUT P1, RZ, R240, 0xff0000, RZ, 0xc0, !PT ;  /* 0x00ff0000f0ff7812 */ /* 0x000fe2000782c0ff */
[----:B------:R-:W-:Y:S01]  /*4170*/  FMUL.FTZ R172, R172, UR23 ;  /* 0x00000017acac7c20 */ /* 0x000fe20008410000 */
[----:B------:R-:W-:Y:S01]  /*4180*/  FMUL.FTZ R169, R169, UR11 ;  /* 0x0000000ba9a97c20 */ /* 0x000fe20008410000 */
[----:B------:R-:W-:Y:S01]  /*4190*/  LOP3.LUT P6, RZ, R234, 0xff000000, RZ, 0xc0, !PT ;  /* 0xff000000eaff7812 */ /* 0x000fe200078cc0ff */
[----:B------:R-:W-:Y:S01]  /*41a0*/  FMUL.FTZ R152, R152, UR11 ;  /* 0x0000000b98987c20 */ /* 0x000fe20008410000 */
[----:B------:R-:W-:-:S02]  /*41b0*/  LOP3.LUT P5, RZ, R240, 0xff000000, RZ, 0xc0, !PT ;  /* 0xff000000f0ff7812 */ /* 0x000fc400078ac0ff */
[----:B------:R-:W-:Y:S01]  /*41c0*/  F2FP.BF16.F32.PACK_AB R170, R173, R170 ;  /* 0x000000aaadaa723e */ /* 0x000fe200000010ff */
[----:B------:R-:W-:Y:S01]  /*41d0*/  FMUL.FTZ R173, R169, UR23 ;  /* 0x00000017a9ad7c20 */ /* 0x000fe20008410000 */
[----:B------:R-:W-:Y:S01]  /*41e0*/  FSEL R174, R168, RZ, P0 ;  /* 0x000000ffa8ae7208 */ /* 0x000fe20000000000 */
[----:B------:R-:W-:Y:S01]  /*41f0*/  FMUL.FTZ R169, R152, UR23 ;  /* 0x0000001798a97c20 */ /* 0x000fe20008410000 */
[----:B------:R-:W-:Y:S02]  /*4200*/  FSEL R153, R168, RZ, P1 ;  /* 0x000000ffa8997208 */ /* 0x000fe40000800000 */
[----:B------:R-:W-:Y:S02]  /*4210*/  LOP3.LUT P0, RZ, R234, 0xff00, RZ, 0xc0, !PT ;  /* 0x0000ff00eaff7812 */ /* 0x000fe4000780c0ff */
[C---:B------:R-:W-:Y:S02]  /*4220*/  FSEL R177, R172.reuse, RZ, P6 ;  /* 0x000000ffacb17208 */ /* 0x040fe40003000000 */
[----:B------:R-:W-:-:S02]  /*4230*/  FSEL R168, R172, RZ, P5 ;  /* 0x000000ffaca87208 */ /* 0x000fc40002800000 */
[C---:B------:R-:W-:Y:S02]  /*4240*/  LOP3.LUT P1, RZ, R240.reuse, 0xff00, RZ, 0xc0, !PT ;  /* 0x0000ff00f0ff7812 */ /* 0x040fe4000782c0ff */
[----:B------:R-:W-:Y:S02]  /*4250*/  LOP3.LUT P6, RZ, R240, 0xff, RZ, 0xc0, !PT ;  /* 0x000000fff0ff7812 */ /* 0x000fe400078cc0ff */
[----:B------:R-:W-:Y:S02]  /*4260*/  LOP3.LUT P5, RZ, R234, 0xff, RZ, 0xc0, !PT ;  /* 0x000000ffeaff7812 */ /* 0x000fe400078ac0ff */
[C---:B------:R-:W-:Y:S02]  /*4270*/  FSEL R175, R173.reuse, RZ, P0 ;  /* 0x000000ffadaf7208 */ /* 0x040fe40000000000 */
        /* <DEDUP_REMOVED lines=8> */
.L_x_157:
[--C-:B------:R-:W-:Y:S01]  /*4300*/  FFMA.FTZ R152, R215, UR10, R179.reuse ;  /* 0x0000000ad7987c23 */ /* 0x100fe200080100b3 */
[--C-:B------:R-:W-:Y:S01]  /*4310*/  FFMA.FTZ R153, R208, UR10, R179.reuse ;  /* 0x0000000ad0997c23 */ /* 0x100fe200080100b3 */
[----:B-----5:R-:W-:Y:S01]  /*4320*/  ISETP.GE.U32.AND P0, PT, R240, RZ, PT ;  /* 0x000000fff000720c */ /* 0x020fe20003f06070 */
[----:B------:R-:W-:Y:S01]  /*4330*/  FFMA.FTZ R161, R224, UR10, R179 ;  /* 0x0000000ae0a17c23 */ /* 0x000fe200080100b3 */
[----:B------:R-:W-:Y:S01]  /*4340*/  FADD.FTZ R152, R201, -R152 ;  /* 0x80000098c9987221 */ /* 0x000fe20000010000 */
[----:B------:R-:W-:Y:S01]  /*4350*/  FADD.FTZ R153, R0, -R153 ;  /* 0x8000009900997221 */ /* 0x000fe20000010000 */
[----:B------:R-:W-:Y:S01]  /*4360*/  LOP3.LUT P1, RZ, R241, 0xff0000, RZ, 0xc0, !PT ;  /* 0x00ff0000f1ff7812 */ /* 0x000fe2000782c0ff */
[----:B------:R-:W-:Y:S01]  /*4370*/  FADD.FTZ R161, R2, -R161 ;  /* 0x800000a102a17221 */ /* 0x000fe20000010000 */
[----:B------:R-:W-:Y:S01]  /*4380*/  FMUL.FTZ R152, R152, UR11 ;  /* 0x0000000b98987c20 */ /* 0x000fe20008410000 */
[----:B------:R-:W-:Y:S01]  /*4390*/  FMUL.FTZ R153, R153, UR11 ;  /* 0x0000000b99997c20 */ /* 0x000fe20008410000 */
[----:B------:R-:W-:-:S02]  /*43a0*/  ISETP.GE.U32.AND.EX P0, PT, R241, 0x1000000, PT, P0 ;  /* 0x01000000f100780c */ /* 0x000fc40003f06100 */
[----:B------:R-:W-:Y:S01]  /*43b0*/  FMUL.FTZ R160, R152, UR23 ;  /* 0x0000001798a07c20 */ /* 0x000fe20008410000 */
[C---:B------:R-:W-:Y:S01]  /*43c0*/  FMUL.FTZ R168, R153.reuse, UR23 ;  /* 0x0000001799a87c20 */ /* 0x040fe20008410000 */
[----:B------:R-:W-:Y:S01]  /*43d0*/  F2FP.BF16.F32.PACK_AB R163, R153, R152 ;  /* 0x0000009899a3723e */ /* 0x000fe200000010ff */
[----:B------:R-:W-:Y:S01]  /*43e0*/  FFMA.FTZ R153, R199, UR10, R179 ;  /* 0x0000000ac7997c23 */ /* 0x000fe200080100b3 */
[----:B------:R-:W-:Y:S02]  /*43f0*/  LOP3.LUT P6, RZ, R235, 0xff0000, RZ, 0xc0, !PT ;  /* 0x00ff0000ebff7812 */ /* 0x000fe400078cc0ff */
[----:B------:R-:W-:Y:S01]  /*4400*/  FSEL R155, R160, RZ, P1 ;  /* 0x000000ffa09b7208 */ /* 0x000fe20000800000 */
[----:B------:R-:W-:Y:S01]  /*4410*/  FADD.FTZ R153, R190, -R153 ;  /* 0x80000099be997221 */ /* 0x000fe20000010000 */
[----:B------:R-:W-:Y:S02]  /*4420*/  FSEL R154, R168, RZ, P0 ;  /* 0x000000ffa89a7208 */ /* 0x000fe40000000000 */
[----:B------:R-:W-:Y:S01]  /*4430*/  ISETP.GE.U32.AND P0, PT, R234, RZ, PT ;  /* 0x000000ffea00720c */ /* 0x000fe20003f06070 */
[----:B------:R-:W-:Y:S01]  /*4440*/  FMUL.FTZ R153, R153, UR11 ;  /* 0x0000000b99997c20 */ /* 0x000fe20008410000 */
[----:B------:R-:W-:Y:S01]  /*4450*/  F2FP.BF16.F32.PACK_AB R155, R154, R155 ;  /* 0x0000009b9a9b723e */ /* 0x000fe200000010ff */
[----:B------:R-:W-:Y:S01]  /*4460*/  FMUL.FTZ R154, R161, UR11 ;  /* 0x0000000ba19a7c20 */ /* 0x000fe20008410000 */
[----:B------:R-:W-:Y:S01]  /*4470*/  ISETP.GE.U32.AND.EX P0, PT, R235, 0x1000000, PT, P0 ;  /* 0x01000000eb00780c */ /* 0x000fe20003f06100 */
[----:B------:R-:W-:Y:S01]  /*4480*/  FMUL.FTZ R152, R153, UR23 ;  /* 0x0000001799987c20 */ /* 0x000fe20008410000 */
[----:B------:R-:W-:Y:S01]  /*4490*/  FSEL R171, R160, RZ, P6 ;  /* 0x000000ffa0ab7208 */ /* 0x000fe20003000000 */
[----:B------:R-:W-:Y:S01]  /*44a0*/  FMUL.FTZ R160, R154, UR23 ;  /* 0x000000179aa07c20 */ /* 0x000fe20008410000 */
[----:B------:R-:W-:-:S02]  /*44b0*/  LOP3.LUT P5, RZ, R235, 0xff, RZ, 0xc0, !PT ;  /* 0x000000ffebff7812 */ /* 0x000fc400078ac0ff */
[----:B------:R-:W-:Y:S02]  /*44c0*/  LOP3.LUT P1, RZ, R241, 0xff, RZ, 0xc0, !PT ;  /* 0x000000fff1ff7812 */ /* 0x000fe4000782c0ff */
[----:B------:R-:W-:Y:S01]  /*44d0*/  F2FP.BF16.F32.PACK_AB R162, R154, R153 ;  /* 0x000000999aa2723e */ /* 0x000fe200000010ff */
[----:B------:R-:W-:Y:S01]  /*44e0*/  FFMA.FTZ R153, R189, UR10, R179 ;  /* 0x0000000abd997c23 */ /* 0x000fe200080100b3 */
[----:B------:R-:W-:Y:S02]  /*44f0*/  FSEL R168, R168, RZ, P0 ;  /* 0x000000ffa8a87208 */ /* 0x000fe40000000000 */
[----:B------:R-:W-:Y:S01]  /*4500*/  LOP3.LUT P0, RZ, R235, 0xff00, RZ, 0xc0, !PT ;  /* 0x0000ff00ebff7812 */ /* 0x000fe2000780c0ff */
[----:B------:R-:W-:Y:S01]  /*4510*/  FADD.FTZ R153, R192, -R153 ;  /* 0x80000099c0997221 */ /* 0x000fe20000010000 */
[----:B------:R-:W-:Y:S02]  /*4520*/  LOP3.LUT P6, RZ, R241, 0xff00, RZ, 0xc0, !PT ;  /* 0x0000ff00f1ff7812 */ /* 0x000fe400078cc0ff */
[----:B------:R-:W-:-:S02]  /*4530*/  FSEL R154, R152, RZ, P1 ;  /* 0x000000ff989a7208 */ /* 0x000fc40000800000 */
[----:B------:R-:W-:Y:S01]  /*4540*/  FSEL R170, R152, RZ, P5 ;  /* 0x000000ff98aa7208 */ /* 0x000fe20002800000 */
[--C-:B------:R-:W-:Y:S01]  /*4550*/  FFMA.FTZ R152, R226, UR10, R179.reuse ;  /* 0x0000000ae2987c23 */ /* 0x100fe200080100b3 */
[C---:B------:R-:W-:Y:S02]  /*4560*/  FSEL R161, R160.reuse, RZ, P0 ;  /* 0x000000ffa0a17208 */ /* 0x040fe40000000000 */
[----:B------:R-:W-:Y:S01]  /*4570*/  FSEL R169, R160, RZ, P6 ;  /* 0x000000ffa0a97208 */ /* 0x000fe20003000000 */
[----:B------:R-:W-:Y:S01]  /*4580*/  FMUL.FTZ R160, R153, UR11 ;  /* 0x0000000b99a07c20 */ /* 0x000fe20008410000 */
[----:B------:R-:W-:Y:S01]  /*4590*/  F2FP.BF16.F32.PACK_AB R170, R161, R170 ;  /* 0x000000aaa1aa723e */ /* 0x000fe200000010ff */
[----:B------:R-:W-:Y:S01]  /*45a0*/  FADD.FTZ R152, R203, -R152 ;  /* 0x80000098cb987221 */ /* 0x000fe20000010000 */
[--C-:B------:R-:W-:Y:S01]  /*45b0*/  FFMA.FTZ R161, R228, UR10, R179.reuse ;  /* 0x0000000ae4a17c23 */ /* 0x100fe200080100b3 */
[----:B------:R-:W-:Y:S01]  /*45c0*/  FFMA.FTZ R153, R3, UR10, R179 ;  /* 0x0000000a03997c23 */ /* 0x000fe200080100b3 */
[----:B------:R-:W-:Y:S01]  /*45d0*/  F2FP.BF16.F32.PACK_AB R171, R168, R171 ;  /* 0x000000aba8ab723e */ /* 0x000fe200000010ff */
[----:B------:R-:W-:Y:S01]  /*45e0*/  FMUL.FTZ R173, R152, UR11 ;  /* 0x0000000b98ad7c20 */ /* 0x000fe20008410000 */
[----:B------:R-:W-:Y:S01]  /*45f0*/  FADD.FTZ R152, R200, -R161 ;  /* 0x800000a1c8987221 */ /* 0x000fe20000010000 */
[----:B------:R-:W-:Y:S01]  /*4600*/  FADD.FTZ R153, R4, -R153 ;  /* 0x8000009904997221 */ /* 0x000fe20000010000 */
[----:B------:R-:W-:Y:S01]  /*4610*/  FMUL.FTZ R168, R160, UR23 ;  /* 0x00000017a0a87c20 */ /* 0x000fe20008410000 */
[----:B------:R-:W-:Y:S01]  /*4620*/  LOP3.LUT P0, RZ, R234, 0xff0000, RZ, 0xc0, !PT ;  /* 0x00ff0000eaff7812 */ /* 0x000fe2000780c0ff */
[----:B------:R-:W-:Y:S01]  /*4630*/  FMUL.FTZ R152, R152, UR11 ;  /* 0x0000000b98987c20 */ /* 0x000fe20008410000 */
[----:B------:R-:W-:Y:S01]  /*4640*/  LOP3.LUT P1, RZ, R240, 0xff0000, RZ, 0xc0, !PT ;  /* 0x00ff0000f0ff7812 */ /* 0x000fe2000782c0ff */
[----:B------:R-:W-:Y:S01]  /*4650*/  FMUL.FTZ R153, R153, UR11 ;  /* 0x0000000b99997c20 */ /* 0x000fe20008410000 */
[C---:B------:R-:W-:Y:S01]  /*4660*/  F2FP.BF16.F32.PACK_AB R161, R173.reuse, R160 ;  /* 0x000000a0ada1723e */ /* 0x040fe200000010ff */
[----:B------:R-:W-:Y:S01]  /*4670*/  FMUL.FTZ R173, R173, UR23 ;  /* 0x00000017adad7c20 */ /* 0x000fe20008410000 */
[----:B------:R-:W-:-:S02]  /*4680*/  LOP3.LUT P6, RZ, R234, 0xff000000, RZ, 0xc0, !PT ;  /* 0xff000000eaff7812 */ /* 0x000fc400078cc0ff */
[----:B------:R-:W-:Y:S02]  /*4690*/  LOP3.LUT P5, RZ, R240, 0xff000000, RZ, 0xc0, !PT ;  /* 0xff000000f0ff7812 */ /* 0x000fe400078ac0ff */
[----:B------:R-:W-:Y:S02]  /*46a0*/  F2FP.BF16.F32.PACK_AB R154, R169, R154 ;  /* 0x0000009aa99a723e */ /* 0x000fe400000010ff */
[C---:B------:R-:W-:Y:S02]  /*46b0*/  FSEL R169, R168.reuse, RZ, P0 ;  /* 0x000000ffa8a97208 */ /* 0x040fe40000000000 */
[----:B------:R-:W-:Y:S01]  /*46c0*/  FSEL R172, R168, RZ, P1 ;  /* 0x000000ffa8ac7208 */ /* 0x000fe20000800000 */
[C---:B------:R-:W-:Y:S01]  /*46d0*/  FMUL.FTZ R168, R152.reuse, UR23 ;  /* 0x0000001798a87c20 */ /* 0x040fe20008410000 */
[----:B------:R-:W-:Y:S01]  /*46e0*/  F2FP.BF16.F32.PACK_AB R160, R152, R153 ;  /* 0x0000009998a0723e */ /* 0x000fe200000010ff */
[----:B------:R-:W-:Y:S01]  /*46f0*/  FMUL.FTZ R153, R153, UR23 ;  /* 0x0000001799997c20 */ /* 0x000fe20008410000 */
[----:B------:R-:W-:-:S02]  /*4700*/  LOP3.LUT P0, RZ, R234, 0xff00, RZ, 0xc0, !PT ;  /* 0x0000ff00eaff7812 */ /* 0x000fc4000780c0ff */
[C---:B------:R-:W-:Y:S02]  /*4710*/  LOP3.LUT P1, RZ, R240.reuse, 0xff00, RZ, 0xc0, !PT ;  /* 0x0000ff00f0ff7812 */ /* 0x040fe4000782c0ff */
[C---:B------:R-:W-:Y:S02]  /*4720*/  FSEL R174, R173.reuse, RZ, P6 ;  /* 0x000000ffadae7208 */ /* 0x040fe40003000000 */
[----:B------:R-:W-:Y:S02]  /*4730*/  FSEL R177, R173, RZ, P5 ;  /* 0x000000ffadb17208 */ /* 0x000fe40002800000 */
[----:B------:R-:W-:Y:S02]  /*4740*/  LOP3.LUT P6, RZ, R240, 0xff, RZ, 0xc0, !PT ;  /* 0x000000fff0ff7812 */ /* 0x000fe400078cc0ff */
[----:B------:R-:W-:Y:S02]  /*4750*/  LOP3.LUT P5, RZ, R234, 0xff, RZ, 0xc0, !PT ;  /* 0x000000ffeaff7812 */ /* 0x000fe400078ac0ff */
[----:B------:R-:W-:-:S02]  /*4760*/  FSEL R173, R168, RZ, P0 ;  /* 0x000000ffa8ad7208 */ /* 0x000fc40000000000 */
[----:B------:R-:W-:Y:S02]  /*4770*/  FSEL R175, R168, RZ, P1 ;  /* 0x000000ffa8af7208 */ /* 0x000fe40000800000 */
[C---:B------:R-:W-:Y:S02]  /*4780*/  FSEL R152, R153.reuse, RZ, P6 ;  /* 0x000000ff99987208 */ /* 0x040fe40003000000 */
[----:B------:R-:W-:Y:S02]  /*4790*/  FSEL R168, R153, RZ, P5 ;  /* 0x000000ff99a87208 */ /* 0x000fe40002800000 */
[----:B------:R-:W-:Y:S02]  /*47a0*/  F2FP.BF16.F32.PACK_AB R153, R177, R172 ;  /* 0x000000acb199723e */ /* 0x000fe400000010ff */
[----:B------:R-:W-:Y:S02]  /*47b0*/  F2FP.BF16.F32.PACK_AB R169, R174, R169 ;  /* 0x000000a9aea9723e */ /* 0x000fe400000010ff */
[----:B------:R-:W-:-:S02]  /*47c0*/  F2FP.BF16.F32.PACK_AB R152, R175, R152 ;  /* 0x00000098af98723e */ /* 0x000fc400000010ff */
[----:B------:R-:W-:Y:S01]  /*47d0*/  F2FP.BF16.F32.PACK_AB R168, R173, R168 ;  /* 0x000000a8ada8723e */ /* 0x000fe200000010ff */
[----:B------:R-:W-:Y:S06]  /*47e0*/  BRA `(.L_x_154) ;  /* 0x0000000800d87947 */ /* 0x000fec0003800000 */
.L_x_156:
[----:B------:R-:W-:Y:S01]  /*47f0*/  UMOV UR4, UR8 ;  /* 0x0000000800047c82 */ /* 0x000fe20008000000 */
[----:B------:R-:W-:Y:S01]  /*4800*/  UMOV UR5, UR9 ;  /* 0x0000000900057c82 */ /* 0x000fe20008000000 */
[----:B------:R-:W-:-:S04]  /*4810*/  UISETP.NE.U32.AND UP0, UPT, UR4, URZ, UPT ;  /* 0x000000ff0400728c */ /* 0x000fc8000bf05070 */
[----:B------:R-:W-:-:S09]  /*4820*/  UISETP.NE.AND.EX UP0, UPT, UR5, URZ, UPT, UP0 ;  /* 0x000000ff0500728c */ /* 0x000fd2000bf05300 */
[----:B------:R-:W-:Y:S05]  /*4830*/  BRA.U UP0, `(.L_x_158) ;  /* 0x00000005005c7547 */ /* 0x000fea000b800000 */
[----:B-----5:R-:W-:Y:S01]  /*4840*/  PRMT R152, R158, 0x7632, R152 ;  /* 0x000076329e987816 */ /* 0x020fe20000000098 */
[--C-:B------:R-:W-:Y:S01]  /*4850*/  FFMA.FTZ R168, R215, UR10, R179.reuse ;  /* 0x0000000ad7a87c23 */ /* 0x100fe200080100b3 */
[----:B------:R-:W-:Y:S01]  /*4860*/  FFMA.FTZ R155, R224, UR10, R179 ;  /* 0x0000000ae09b7c23 */ /* 0x000fe200080100b3 */
[C---:B------:R-:W-:Y:S01]  /*4870*/  PRMT R169, R159.reuse, 0x7632, R169 ;  /* 0x000076329fa97816 */ /* 0x040fe200000000a9 */
[----:B------:R-:W-:Y:S01]  /*4880*/  FFMA.FTZ R173, R208, UR10, R179 ;  /* 0x0000000ad0ad7c23 */ /* 0x000fe200080100b3 */
[----:B------:R-:W-:Y:S01]  /*4890*/  SHF.L.U32 R152, R152, 0x10, RZ ;  /* 0x0000001098987819 */ /* 0x000fe200000006ff */
[----:B------:R-:W-:Y:S02]  /*48a0*/  IMAD.U32 R171, R159, 0x10000, RZ ;  /* 0x000100009fab7824 */ /* 0x000fe400078e00ff */
[----:B------:R-:W-:Y:S01]  /*48b0*/  FADD.FTZ R168, R201, -R168 ;  /* 0x800000a8c9a87221 */ /* 0x000fe20000010000 */
[----:B------:R-:W-:Y:S01]  /*48c0*/  FADD.FTZ R155, R2, -R155 ;  /* 0x8000009b029b7221 */ /* 0x000fe20000010000 */
[----:B------:R-:W-:Y:S01]  /*48d0*/  FFMA.FTZ R153, R199, UR10, R179 ;  /* 0x0000000ac7997c23 */ /* 0x000fe200080100b3 */
[----:B------:R-:W-:Y:S01]  /*48e0*/  FADD.FTZ R173, R0, -R173 ;  /* 0x800000ad00ad7221 */ /* 0x000fe20000010000 */
[----:B------:R-:W-:-:S02]  /*48f0*/  IMAD.U32 R170, R169, 0x10000, RZ ;  /* 0x00010000a9aa7824 */ /* 0x000fc400078e00ff */
[----:B------:R-:W-:Y:S01]  /*4900*/  FFMA.FTZ R176, R168, UR11, R171 ;  /* 0x0000000ba8b07c23 */ /* 0x000fe200080100ab */
[----:B------:R-:W-:Y:S01]  /*4910*/  FFMA.FTZ R175, R155, UR11, R152 ;  /* 0x0000000b9baf7c23 */ /* 0x000fe20008010098 */
[--C-:B------:R-:W-:Y:S01]  /*4920*/  FFMA.FTZ R169, R189, UR10, R179.reuse ;  /* 0x0000000abda97c23 */ /* 0x100fe200080100b3 */
[----:B------:R-:W-:Y:S01]  /*4930*/  PRMT R168, R157, 0x7632, R168 ;  /* 0x000076329da87816 */ /* 0x000fe200000000a8 */
[--C-:B------:R-:W-:Y:S01]  /*4940*/  FFMA.FTZ R172, R226, UR10, R179.reuse ;  /* 0x0000000ae2ac7c23 */ /* 0x100fe200080100b3 */
[----:B------:R-:W-:Y:S01]  /*4950*/  PRMT R152, R156, 0x7632, R152 ;  /* 0x000076329c987816 */ /* 0x000fe20000000098 */
[----:B------:R-:W-:Y:S01]  /*4960*/  FFMA.FTZ R155, R228, UR10, R179 ;  /* 0x0000000ae49b7c23 */ /* 0x000fe200080100b3 */
[----:B------:R-:W-:Y:S01]  /*4970*/  SHF.L.U32 R154, R158, 0x10, RZ ;  /* 0x000000109e9a7819 */ /* 0x000fe200000006ff */
[----:B------:R-:W-:Y:S01]  /*4980*/  FADD.FTZ R153, R190, -R153 ;  /* 0x80000099be997221 */ /* 0x000fe20000010000 */
[----:B------:R-:W-:Y:S01]  /*4990*/  FFMA.FTZ R177, R173, UR11, R170 ;  /* 0x0000000badb17c23 */ /* 0x000fe200080100aa */
[----:B------:R-:W-:Y:S01]  /*49a0*/  ISETP.GE.U32.AND P0, PT, R234, RZ, PT ;  /* 0x000000ffea00720c */ /* 0x000fe20003f06070 */
[----:B------:R-:W-:-:S02]  /*49b0*/  IMAD.U32 R170, R157, 0x10000, RZ ;  /* 0x000100009daa7824 */ /* 0x000fc400078e00ff */
[----:B------:R-:W-:Y:S01]  /*49c0*/  FADD.FTZ R169, R192, -R169 ;  /* 0x800000a9c0a97221 */ /* 0x000fe20000010000 */
[----:B------:R-:W-:Y:S01]  /*49d0*/  SHF.L.U32 R152, R152, 0x10, RZ ;  /* 0x0000001098987819 */ /* 0x000fe200000006ff */
[----:B------:R-:W-:Y:S01]  /*49e0*/  FADD.FTZ R171, R203, -R172 ;  /* 0x800000accbab7221 */ /* 0x000fe20000010000 */
[----:B------:R-:W-:Y:S01]  /*49f0*/  ISETP.GE.U32.AND P1, PT, R240, RZ, PT ;  /* 0x000000fff000720c */ /* 0x000fe20003f26070 */
[----:B------:R-:W-:Y:S02]  /*4a00*/  IMAD.U32 R168, R168, 0x10000, RZ ;  /* 0x00010000a8a87824 */ /* 0x000fe400078e00ff */
[----:B------:R-:W-:Y:S01]  /*4a10*/  FADD.FTZ R155, R200, -R155 ;  /* 0x8000009bc89b7221 */ /* 0x000fe20000010000 */
[----:B------:R-:W-:Y:S01]  /*4a20*/  FMUL.FTZ R176, R176, UR23 ;  /* 0x00000017b0b07c20 */ /* 0x000fe20008410000 */
[----:B------:R-:W-:Y:S01]  /*4a30*/  FFMA.FTZ R174, R153, UR11, R154 ;  /* 0x0000000b99ae7c23 */ /* 0x000fe2000801009a */
[----:B------:R-:W-:Y:S01]  /*4a40*/  LOP3.LUT P5, RZ, R235, 0xff0000, RZ, 0xc0, !PT ;  /* 0x00ff0000ebff7812 */ /* 0x000fe200078ac0ff */
[----:B------:R-:W-:Y:S01]  /*4a50*/  FMUL.FTZ R177, R177, UR23 ;  /* 0x00000017b1b17c20 */ /* 0x000fe20008410000 */
[----:B------:R-:W-:Y:S01]  /*4a60*/  LOP3.LUT P6, RZ, R241, 0xff0000, RZ, 0xc0, !PT ;  /* 0x00ff0000f1ff7812 */ /* 0x000fe200078cc0ff */
[----:B------:R-:W-:Y:S01]  /*4a70*/  FFMA.FTZ R153, R3, UR10, R179 ;  /* 0x0000000a03997c23 */ /* 0x000fe200080100b3 */
[----:B------:R-:W-:Y:S01]  /*4a80*/  ISETP.GE.U32.AND.EX P0, PT, R235, 0x1000000, PT, P0 ;  /* 0x01000000eb00780c */ /* 0x000fe20003f06100 */
[----:B------:R-:W-:Y:S01]  /*4a90*/  FFMA.FTZ R172, R169, UR11, R170 ;  /* 0x0000000ba9ac7c23 */ /* 0x000fe200080100aa */
[----:B------:R-:W-:Y:S01]  /*4aa0*/  ISETP.GE.U32.AND.EX P1, PT, R241, 0x1000000, PT, P1 ;  /* 0x01000000f100780c */ /* 0x000fe20003f26110 */
[----:B------:R-:W-:Y:S01]  /*4ab0*/  FFMA.FTZ R173, R171, UR11, R168 ;  /* 0x0000000babad7c23 */ /* 0x000fe200080100a8 */
[----:B------:R-:W-:Y:S01]  /*4ac0*/  FFMA.FTZ R169, R155, UR11, R152 ;  /* 0x0000000b9ba97c23 */ /* 0x000fe20008010098 */
[----:B------:R-:W-:Y:S01]  /*4ad0*/  SHF.L.U32 R154, R156, 0x10, RZ ;  /* 0x000000109c9a7819 */ /* 0x000fe200000006ff */
[----:B------:R-:W-:Y:S01]  /*4ae0*/  FADD.FTZ R153, R4, -R153 ;  /* 0x8000009904997221 */ /* 0x000fe20000010000 */
[C---:B------:R-:W-:Y:S01]  /*4af0*/  FSEL R171, R176.reuse, RZ, P5 ;  /* 0x000000ffb0ab7208 */ /* 0x040fe20002800000 */
[----:B------:R-:W-:Y:S01]  /*4b00*/  FMUL.FTZ R175, R175, UR23 ;  /* 0x00000017afaf7c20 */ /* 0x000fe20008410000 */
[----:B------:R-:W-:Y:S01]  /*4b10*/  FSEL R155, R176, RZ, P6 ;  /* 0x000000ffb09b7208 */ /* 0x000fe20003000000 */
[----:B------:R-:W-:Y:S01]  /*4b20*/  FMUL.FTZ R174, R174, UR23 ;  /* 0x00000017aeae7c20 */ /* 0x000fe20008410000 */
[----:B------:R-:W-:Y:S01]  /*4b30*/  FSEL R176, R177, RZ, P0 ;  /* 0x000000ffb1b07208 */ /* 0x000fe20000000000 */
[----:B------:R-:W-:Y:S01]  /*4b40*/  FFMA.FTZ R168, R153, UR11, R154 ;  /* 0x0000000b99a87c23 */ /* 0x000fe2000801009a */
[----:B------:R-:W-:Y:S01]  /*4b50*/  LOP3.LUT P0, RZ, R241, 0xff00, RZ, 0xc0, !PT ;  /* 0x0000ff00f1ff7812 */ /* 0x000fe2000780c0ff */
[----:B------:R-:W-:Y:S01]  /*4b60*/  FMUL.FTZ R172, R172, UR23 ;  /* 0x00000017acac7c20 */ /* 0x000fe20008410000 */
[----:B------:R-:W-:-:S02]  /*4b70*/  FSEL R152, R177, RZ, P1 ;  /* 0x000000ffb1987208 */ /* 0x000fc40000800000 */
[----:B------:R-:W-:Y:S02]  /*4b80*/  LOP3.LUT P5, RZ, R235, 0xff, RZ, 0xc0, !PT ;  /* 0x000000ffebff7812 */ /* 0x000fe400078ac0ff */
[----:B------:R-:W-:Y:S02]  /*4b90*/  LOP3.LUT P6, RZ, R241, 0xff, RZ, 0xc0, !PT ;  /* 0x000000fff1ff7812 */ /* 0x000fe400078cc0ff */
[----:B------:R-:W-:Y:S02]  /*4ba0*/  LOP3.LUT P1, RZ, R235, 0xff00, RZ, 0xc0, !PT ;  /* 0x0000ff00ebff7812 */ /* 0x000fe4000782c0ff */
[----:B------:R-:W-:Y:S02]  /*4bb0*/  FSEL R153, R175, RZ, P0 ;  /* 0x000000ffaf997208 */ /* 0x000fe40000000000 */
[----:B------:R-:W-:Y:S01]  /*4bc0*/  F2FP.BF16.F32.PACK_AB R155, R152, R155 ;  /* 0x0000009b989b723e */ /* 0x000fe200000010ff */
[----:B------:R-:W-:Y:S01]  /*4bd0*/  FMUL.FTZ R152, R173, UR23 ;  /* 0x00000017ad987c20 */ /* 0x000fe20008410000 */
[C---:B------:R-:W-:Y:S01]  /*4be0*/  FSEL R170, R174.reuse, RZ, P5 ;  /* 0x000000ffaeaa7208 */ /* 0x040fe20002800000 */
[----:B------:R-:W-:Y:S01]  /*4bf0*/  FMUL.FTZ R173, R169, UR23 ;  /* 0x00000017a9ad7c20 */ /* 0x000fe20008410000 */
[----:B------:R-:W-:Y:S01]  /*4c00*/  FSEL R154, R174, RZ, P6 ;  /* 0x000000ffae9a7208 */ /* 0x000fe20003000000 */
[----:B------:R-:W-:Y:S01]  /*4c10*/  FMUL.FTZ R169, R168, UR23 ;  /* 0x00000017a8a97c20 */ /* 0x000fe20008410000 */
[----:B------:R-:W-:-:S02]  /*4c20*/  FSEL R175, R175, RZ, P1 ;  /* 0x000000ffafaf7208 */ /* 0x000fc40000800000 */
[----:B------:R-:W-:Y:S02]  /*4c30*/  LOP3.LUT P0, RZ, R234, 0xff0000, RZ, 0xc0, !PT ;  /* 0x00ff0000eaff7812 */ /* 0x000fe4000780c0ff */
[----:B------:R-:W-:Y:S02]  /*4c40*/  LOP3.LUT P1, RZ, R240, 0xff0000, RZ, 0xc0, !PT ;  /* 0x00ff0000f0ff7812 */ /* 0x000fe4000782c0ff */
[----:B------:R-:W-:Y:S02]  /*4c50*/  LOP3.LUT P6, RZ, R234, 0xff000000, RZ, 0xc0, !PT ;  /* 0xff000000eaff7812 */ /* 0x000fe400078cc0ff */
[----:B------:R-:W-:Y:S02]  /*4c60*/  LOP3.LUT P5, RZ, R240, 0xff000000, RZ, 0xc0, !PT ;  /* 0xff000000f0ff7812 */ /* 0x000fe400078ac0ff */
[----:B------:R-:W-:Y:S02]  /*4c70*/  F2FP.BF16.F32.PACK_AB R154, R153, R154 ;  /* 0x0000009a999a723e */ /* 0x000fe400000010ff */
[----:B------:R-:W-:-:S02]  /*4c80*/  FSEL R174, R172, RZ, P0 ;  /* 0x000000ffacae7208 */ /* 0x000fc40000000000 */
[----:B------:R-:W-:Y:S02]  /*4c90*/  LOP3.LUT P0, RZ, R234, 0xff00, RZ, 0xc0, !PT ;  /* 0x0000ff00eaff7812 */ /* 0x000fe4000780c0ff */
[----:B------:R-:W-:Y:S02]  /*4ca0*/  FSEL R153, R172, RZ, P1 ;  /* 0x000000ffac997208 */ /* 0x000fe40000800000 */
[C---:B------:R-:W-:Y:S02]  /*4cb0*/  FSEL R177, R152.reuse, RZ, P6 ;  /* 0x000000ff98b17208 */ /* 0x040fe40003000000 */
[----:B------:R-:W-:Y:S02]  /*4cc0*/  FSEL R168, R152, RZ, P5 ;  /* 0x000000ff98a87208 */ /* 0x000fe40002800000 */
[C---:B------:R-:W-:Y:S02]  /*4cd0*/  LOP3.LUT P1, RZ, R240.reuse, 0xff00, RZ, 0xc0, !PT ;  /* 0x0000ff00f0ff7812 */ /* 0x040fe4000782c0ff */
[----:B------:R-:W-:-:S02]  /*4ce0*/  LOP3.LUT P6, RZ, R240, 0xff, RZ, 0xc0, !PT ;  /* 0x000000fff0ff7812 */ /* 0x000fc400078cc0ff */
[----:B------:R-:W-:Y:S02]  /*4cf0*/  LOP3.LUT P5, RZ, R234, 0xff, RZ, 0xc0, !PT ;  /* 0x000000ffeaff7812 */ /* 0x000fe400078ac0ff */
[----:B------:R-:W-:Y:S02]  /*4d00*/  F2FP.BF16.F32.PACK_AB R170, R175, R170 ;  /* 0x000000aaafaa723e */ /* 0x000fe400000010ff */
[C---:B------:R-:W-:Y:S02]  /*4d10*/  FSEL R175, R173.reuse, RZ, P0 ;  /* 0x000000ffadaf7208 */ /* 0x040fe40000000000 */
[----:B------:R-:W-:Y:S02]  /*4d20*/  FSEL R173, R173, RZ, P1 ;  /* 0x000000ffadad7208 */ /* 0x000fe40000800000 */
[C---:B------:R-:W-:Y:S02]  /*4d30*/  FSEL R152, R169.reuse, RZ, P6 ;  /* 0x000000ffa9987208 */ /* 0x040fe40003000000 */
[----:B------:R-:W-:-:S02]  /*4d40*/  FSEL R172, R169, RZ, P5 ;  /* 0x000000ffa9ac7208 */ /* 0x000fc40002800000 */
[----:B------:R-:W-:Y:S02]  /*4d50*/  F2FP.BF16.F32.PACK_AB R153, R168, R153 ;  /* 0x00000099a899723e */ /* 0x000fe400000010ff */
[----:B------:R-:W-:Y:S02]  /*4d60*/  F2FP.BF16.F32.PACK_AB R171, R176, R171 ;  /* 0x000000abb0ab723e */ /* 0x000fe400000010ff */
[----:B------:R-:W-:Y:S02]  /*4d70*/  F2FP.BF16.F32.PACK_AB R169, R177, R174 ;  /* 0x000000aeb1a9723e */ /* 0x000fe400000010ff */
[----:B------:R-:W-:Y:S02]  /*4d80*/  F2FP.BF16.F32.PACK_AB R152, R173, R152 ;  /* 0x00000098ad98723e */ /* 0x000fe400000010ff */
[----:B------:R-:W-:Y:S01]  /*4d90*/  F2FP.BF16.F32.PACK_AB R168, R175, R172 ;  /* 0x000000acafa8723e */ /* 0x000fe200000010ff */
[----:B------:R-:W-:Y:S06]  /*4da0*/  BRA `(.L_x_154) ;  /* 0x0000000400687947 */ /* 0x000fec0003800000 */
.L_x_158:
[----:B-----5:R-:W-:Y:S01]  /*4db0*/  PRMT R161, R159, 0x7632, R161 ;  /* 0x000076329fa17816 */ /* 0x020fe200000000a1 */
[--C-:B------:R-:W-:Y:S01]  /*4dc0*/  FFMA.FTZ R169, R208, UR10, R179.reuse ;  /* 0x0000000ad0a97c23 */ /* 0x100fe200080100b3 */
[--C-:B------:R-:W-:Y:S01]  /*4dd0*/  FFMA.FTZ R160, R215, UR10, R179.reuse ;  /* 0x0000000ad7a07c23 */ /* 0x100fe200080100b3 */
[----:B------:R-:W-:Y:S01]  /*4de0*/  FFMA.FTZ R153, R199, UR10, R179 ;  /* 0x0000000ac7997c23 */ /* 0x000fe200080100b3 */
[----:B------:R-:W-:Y:S01]  /*4df0*/  SHF.L.U32 R154, R158, 0x10, RZ ;  /* 0x000000109e9a7819 */ /* 0x000fe200000006ff */
[----:B------:R-:W-:Y:S01]  /*4e00*/  FADD.FTZ R169, R0, -R169 ;  /* 0x800000a900a97221 */ /* 0x000fe20000010000 */
[----:B------:R-:W-:Y:S02]  /*4e10*/  IMAD.U32 R162, R161, 0x10000, RZ ;  /* 0x00010000a1a27824 */ /* 0x000fe400078e00ff */
[----:B------:R-:W-:Y:S01]  /*4e20*/  FADD.FTZ R160, R201, -R160 ;  /* 0x800000a0c9a07221 */ /* 0x000fe20000010000 */
[----:B------:R-:W-:Y:S02]  /*4e30*/  IMAD.U32 R163, R159, 0x10000, RZ ;  /* 0x000100009fa37824 */ /* 0x000fe400078e00ff */
[----:B------:R-:W-:Y:S01]  /*4e40*/  FADD.FTZ R153, R190, -R153 ;  /* 0x80000099be997221 */ /* 0x000fe20000010000 */
[----:B------:R-:W-:Y:S01]  /*4e50*/  PRMT R152, R158, 0x7632, R152 ;  /* 0x000076329e987816 */ /* 0x000fe20000000098 */
[----:B------:R-:W-:Y:S01]  /*4e60*/  FFMA.FTZ R155, R224, UR10, R179 ;  /* 0x0000000ae09b7c23 */ /* 0x000fe200080100b3 */
[----:B------:R-:W-:Y:S01]  /*4e70*/  FFMA.FTZ R172, R169, UR11, R162 ;  /* 0x0000000ba9ac7c23 */ /* 0x000fe200080100a2 */
[----:B------:R-:W-:Y:S01]  /*4e80*/  FFMA.FTZ R171, R160, UR11, R163 ;  /* 0x0000000ba0ab7c23 */ /* 0x000fe200080100a3 */
[----:B------:R-:W-:Y:S01]  /*4e90*/  FFMA.FTZ R169, R153, UR11, R154 ;  /* 0x0000000b99a97c23 */ /* 0x000fe2000801009a */
[----:B------:R-:W-:Y:S01]  /*4ea0*/  SHF.L.U32 R152, R152, 0x10, RZ ;  /* 0x0000001098987819 */ /* 0x000fe200000006ff */
[----:B------:R-:W-:Y:S01]  /*4eb0*/  FFMA.FTZ R153, R3, UR10, R179 ;  /* 0x0000000a03997c23 */ /* 0x000fe200080100b3 */
[----:B------:R-:W-:Y:S01]  /*4ec0*/  PRMT R160, R157, 0x7632, R160 ;  /* 0x000076329da07816 */ /* 0x000fe200000000a0 */
[----:B------:R-:W-:Y:S01]  /*4ed0*/  FADD.FTZ R155, R2, -R155 ;  /* 0x8000009b029b7221 */ /* 0x000fe20000010000 */
[----:B------:R-:W-:Y:S01]  /*4ee0*/  FFMA.FTZ R168, R226, UR10, R179 ;  /* 0x0000000ae2a87c23 */ /* 0x000fe200080100b3 */
[----:B------:R-:W-:Y:S01]  /*4ef0*/  SHF.L.U32 R154, R156, 0x10, RZ ;  /* 0x000000109c9a7819 */ /* 0x000fe200000006ff */
[----:B------:R-:W-:Y:S01]  /*4f00*/  FADD.FTZ R153, R4, -R153 ;  /* 0x8000009904997221 */ /* 0x000fe20000010000 */
[----:B------:R-:W-:Y:S01]  /*4f10*/  FFMA.FTZ R170, R155, UR11, R152 ;  /* 0x0000000b9baa7c23 */ /* 0x000fe20008010098 */
[----:B------:R-:W-:Y:S01]  /*4f20*/  FADD.FTZ R168, R203, -R168 ;  /* 0x800000a8cba87221 */ /* 0x000fe20000010000 */
[----:B------:R-:W-:Y:S01]  /*4f30*/  IMAD.U32 R163, R160, 0x10000, RZ ;  /* 0x00010000a0a37824 */ /* 0x000fe200078e00ff */
[----:B------:R-:W-:Y:S01]  /*4f40*/  PRMT R152, R156, 0x7632, R152 ;  /* 0x000076329c987816 */ /* 0x000fe20000000098 */
[----:B------:R-:W-:Y:S01]  /*4f50*/  FFMA.FTZ R155, R228, UR10, R179 ;  /* 0x0000000ae49b7c23 */ /* 0x000fe200080100b3 */
[----:B------:R-:W-:Y:S01]  /*4f60*/  FFMA.FTZ R153, R153, UR11, R154 ;  /* 0x0000000b99997c23 */ /* 0x000fe2000801009a */
[----:B------:R-:W-:Y:S01]  /*4f70*/  ISETP.GE.U32.AND P1, PT, R234, RZ, PT ;  /* 0x000000ffea00720c */ /* 0x000fe20003f26070 */
[----:B------:R-:W-:Y:S01]  /*4f80*/  FFMA.FTZ R168, R168, UR11, R163 ;  /* 0x0000000ba8a87c23 */ /* 0x000fe200080100a3 */
[----:B------:R-:W-:Y:S01]  /*4f90*/  FMUL.FTZ R154, R171, UR23 ;  /* 0x00000017ab9a7c20 */ /* 0x000fe20008410000 */
[----:B------:R-:W-:Y:S01]  /*4fa0*/  ISETP.GE.U32.AND P0, PT, R240, RZ, PT ;  /* 0x000000fff000720c */ /* 0x000fe20003f06070 */
[----:B------:R-:W-:Y:S01]  /*4fb0*/  FFMA.FTZ R161, R189, UR10, R179 ;  /* 0x0000000abda17c23 */ /* 0x000fe200080100b3 */
[----:B------:R-:W-:Y:S01]  /*4fc0*/  SHF.L.U32 R152, R152, 0x10, RZ ;  /* 0x0000001098987819 */ /* 0x000fe200000006ff */
[----:B------:R-:W-:Y:S01]  /*4fd0*/  FADD.FTZ R155, R200, -R155 ;  /* 0x8000009bc89b7221 */ /* 0x000fe20000010000 */
[----:B------:R-:W-:Y:S01]  /*4fe0*/  LOP3.LUT P5, RZ, R235, 0xff0000, RZ, 0xc0, !PT ;  /* 0x00ff0000ebff7812 */ /* 0x000fe200078ac0ff */
[----:B------:R-:W-:Y:S01]  /*4ff0*/  IMAD.U32 R162, R157, 0x10000, RZ ;  /* 0x000100009da27824 */ /* 0x000fe200078e00ff */
[----:B------:R-:W-:Y:S01]  /*5000*/  LOP3.LUT P6, RZ, R241, 0xff0000, RZ, 0xc0, !PT ;  /* 0x00ff0000f1ff7812 */ /* 0x000fe200078cc0ff */
[----:B------:R-:W-:Y:S01]  /*5010*/  FADD.FTZ R161, R192, -R161 ;  /* 0x800000a1c0a17221 */ /* 0x000fe20000010000 */
[C---:B------:R-:W-:Y:S01]  /*5020*/  F2FP.BF16.F32.PACK_AB R163, R172.reuse, R171 ;  /* 0x000000abaca3723e */ /* 0x040fe200000010ff */
[----:B------:R-:W-:Y:S01]  /*5030*/  FMUL.FTZ R172, R172, UR23 ;  /* 0x00000017acac7c20 */ /* 0x000fe20008410000 */
[----:B------:R-:W-:Y:S01]  /*5040*/  ISETP.GE.U32.AND.EX P1, PT, R235, 0x1000000, PT, P1 ;  /* 0x01000000eb00780c */ /* 0x000fe20003f26110 */
[----:B------:R-:W-:Y:S01]  /*5050*/  FFMA.FTZ R152, R155, UR11, R152 ;  /* 0x0000000b9b987c23 */ /* 0x000fe20008010098 */
[----:B------:R-:W-:Y:S01]  /*5060*/  ISETP.GE.U32.AND.EX P0, PT, R241, 0x1000000, PT, P0 ;  /* 0x01000000f100780c */ /* 0x000fe20003f06100 */
[----:B------:R-:W-:Y:S01]  /*5070*/  FMUL.FTZ R155, R170, UR23 ;  /* 0x00000017aa9b7c20 */ /* 0x000fe20008410000 */
[C---:B------:R-:W-:Y:S01]  /*5080*/  FSEL R171, R154.reuse, RZ, P5 ;  /* 0x000000ff9aab7208 */ /* 0x040fe20002800000 */
[----:B------:R-:W-:Y:S01]  /*5090*/  FFMA.FTZ R161, R161, UR11, R162 ;  /* 0x0000000ba1a17c23 */ /* 0x000fe200080100a2 */
[----:B------:R-:W-:Y:S01]  /*50a0*/  FSEL R160, R154, RZ, P6 ;  /* 0x000000ff9aa07208 */ /* 0x000fe20003000000 */
[----:B------:R-:W-:Y:S01]  /*50b0*/  FMUL.FTZ R154, R169, UR23 ;  /* 0x00000017a99a7c20 */ /* 0x000fe20008410000 */
[----:B------:R-:W-:-:S02]  /*50c0*/  LOP3.LUT P5, RZ, R235, 0xff, RZ, 0xc0, !PT ;  /* 0x000000ffebff7812 */ /* 0x000fc400078ac0ff */
[C---:B------:R-:W-:Y:S02]  /*50d0*/  FSEL R174, R172.reuse, RZ, P1 ;  /* 0x000000ffacae7208 */ /* 0x040fe40000800000 */
[C---:B------:R-:W-:Y:S02]  /*50e0*/  LOP3.LUT P6, RZ, R241.reuse, 0xff, RZ, 0xc0, !PT ;  /* 0x000000fff1ff7812 */ /* 0x040fe400078cc0ff */
[----:B------:R-:W-:Y:S02]  /*50f0*/  LOP3.LUT P1, RZ, R241, 0xff00, RZ, 0xc0, !PT ;  /* 0x0000ff00f1ff7812 */ /* 0x000fe4000782c0ff */
[----:B------:R-:W-:Y:S02]  /*5100*/  FSEL R175, R172, RZ, P0 ;  /* 0x000000ffacaf7208 */ /* 0x000fe40000000000 */
[----:B------:R-:W-:Y:S02]  /*5110*/  LOP3.LUT P0, RZ, R235, 0xff00, RZ, 0xc0, !PT ;  /* 0x0000ff00ebff7812 */ /* 0x000fe4000780c0ff */
[----:B------:R-:W-:-:S02]  /*5120*/  F2FP.BF16.F32.PACK_AB R162, R170, R169 ;  /* 0x000000a9aaa2723e */ /* 0x000fc400000010ff */
[C---:B------:R-:W-:Y:S02]  /*5130*/  FSEL R170, R154.reuse, RZ, P5 ;  /* 0x000000ff9aaa7208 */ /* 0x040fe40002800000 */
[----:B------:R-:W-:Y:S02]  /*5140*/  FSEL R154, R154, RZ, P6 ;  /* 0x000000ff9a9a7208 */ /* 0x000fe40003000000 */
[C---:B------:R-:W-:Y:S02]  /*5150*/  FSEL R173, R155.reuse, RZ, P1 ;  /* 0x000000ff9bad7208 */ /* 0x040fe40000800000 */
[----:B------:R-:W-:Y:S02]  /*5160*/  FSEL R169, R155, RZ, P0 ;  /* 0x000000ff9ba97208 */ /* 0x000fe40000000000 */
[----:B------:R-:W-:Y:S01]  /*5170*/  F2FP.BF16.F32.PACK_AB R155, R175, R160 ;  /* 0x000000a0af9b723e */ /* 0x000fe200000010ff */
[----:B------:R-:W-:Y:S01]  /*5180*/  FMUL.FTZ R160, R161, UR23 ;  /* 0x00000017a1a07c20 */ /* 0x000fe20008410000 */
[----:B------:R-:W-:Y:S01]  /*5190*/  F2FP.BF16.F32.PACK_AB R154, R173, R154 ;  /* 0x0000009aad9a723e */ /* 0x000fe200000010ff */
[----:B------:R-:W-:Y:S01]  /*51a0*/  FMUL.FTZ R173, R168, UR23 ;  /* 0x00000017a8ad7c20 */ /* 0x000fe20008410000 */
[----:B------:R-:W-:-:S02]  /*51b0*/  LOP3.LUT P0, RZ, R234, 0xff0000, RZ, 0xc0, !PT ;  /* 0x00ff0000eaff7812 */ /* 0x000fc4000780c0ff */
[----:B------:R-:W-:Y:S02]  /*51c0*/  LOP3.LUT P1, RZ, R240, 0xff0000, RZ, 0xc0, !PT ;  /* 0x00ff0000f0ff7812 */ /* 0x000fe4000782c0ff */
[----:B------:R-:W-:Y:S02]  /*51d0*/  LOP3.LUT P6, RZ, R234, 0xff000000, RZ, 0xc0, !PT ;  /* 0xff000000eaff7812 */ /* 0x000fe400078cc0ff */
[----:B------:R-:W-:Y:S02]  /*51e0*/  LOP3.LUT P5, RZ, R240, 0xff000000, RZ, 0xc0, !PT ;  /* 0xff000000f0ff7812 */ /* 0x000fe400078ac0ff */
[----:B------:R-:W-:Y:S02]  /*51f0*/  F2FP.BF16.F32.PACK_AB R170, R169, R170 ;  /* 0x000000aaa9aa723e */ /* 0x000fe400000010ff */
[----:B------:R-:W-:Y:S01]  /*5200*/  F2FP.BF16.F32.PACK_AB R161, R168, R161 ;  /* 0x000000a1a8a1723e */ /* 0x000fe200000010ff */
[----:B------:R-:W-:Y:S01]  /*5210*/  FMUL.FTZ R168, R152, UR23 ;  /* 0x0000001798a87c20 */ /* 0x000fe20008410000 */
[----:B------:R-:W-:-:S02]  /*5220*/  FSEL R169, R160, RZ, P0 ;  /* 0x000000ffa0a97208 */ /* 0x000fc40000000000 */
[----:B------:R-:W-:Y:S02]  /*5230*/  FSEL R172, R160, RZ, P1 ;  /* 0x000000ffa0ac7208 */ /* 0x000fe40000800000 */
[----:B------:R-:W-:Y:S02]  /*5240*/  F2FP.BF16.F32.PACK_AB R171, R174, R171 ;  /* 0x000000abaeab723e */ /* 0x000fe400000010ff */
[----:B------:R-:W-:Y:S01]  /*5250*/  F2FP.BF16.F32.PACK_AB R160, R152, R153 ;  /* 0x0000009998a0723e */ /* 0x000fe200000010ff */
[----:B------:R-:W-:Y:S01]  /*5260*/  FMUL.FTZ R153, R153, UR23 ;  /* 0x0000001799997c20 */ /* 0x000fe20008410000 */
[----:B------:R-:W-:Y:S02]  /*5270*/  LOP3.LUT P0, RZ, R234, 0xff00, RZ, 0xc0, !PT ;  /* 0x0000ff00eaff7812 */ /* 0x000fe4000780c0ff */
[----:B------:R-:W-:Y:S02]  /*5280*/  LOP3.LUT P1, RZ, R240, 0xff00, RZ, 0xc0, !PT ;  /* 0x0000ff00f0ff7812 */ /* 0x000fe4000782c0ff */
[----:B------:R-:W-:-:S02]  /*5290*/  FSEL R174, R173, RZ, P6 ;  /* 0x000000ffadae7208 */ /* 0x000fc40003000000 */
[----:B------:R-:W-:Y:S02]  /*52a0*/  FSEL R177, R173, RZ, P5 ;  /* 0x000000ffadb17208 */ /* 0x000fe40002800000 */
        /* <DEDUP_REMOVED lines=9> */
[----:B------:R-:W-:-:S07]  /*5340*/  F2FP.BF16.F32.PACK_AB R168, R173, R168 ;  /* 0x000000a8ada8723e */ /* 0x000fce00000010ff */
.L_x_154:
        /* <DEDUP_REMOVED lines=12> */
[----:B------:R-:W-:-:S03]  /*5410*/  VIADD R5, R5, 0x80 ;  /* 0x0000008005057836 */ /* 0x000fc60000000000 */
[----:B------:R0:W-:Y:S04]  /*5420*/  @P1 STG.E.128 desc[UR16][R172.64], R152 ;  /* 0x00000098ac001986 */ /* 0x0001e8000c101d10 */
.L_x_150:
[----:B------:R-:W-:Y:S05]  /*5430*/  BSYNC.RECONVERGENT B0 ;  /* 0x0000000000007941 */ /* 0x000fea0003800200 */
.L_x_149:
[----:B------:R-:W-:Y:S04]  /*5440*/  BSSY.RECONVERGENT B0, `(.L_x_159) ;  /* 0x0000267000007945 */ /* 0x000fe80003800200 */
[----:B------:R-:W-:Y:S05]  /*5450*/  @!P3 BRA `(.L_x_160) ;  /* 0x000000240094b947 */ /* 0x000fea0003800000 */
[----:B------:R-:W-:-:S04]  /*5460*/  ISETP.NE.U32.AND P0, PT, RZ, UR20, PT ;  /* 0x00000014ff007c0c */ /* 0x000fc8000bf05070 */
[----:B------:R-:W-:-:S13]  /*5470*/  ISETP.NE.AND.EX P0, PT, RZ, UR21, PT, P0 ;  /* 0x00000015ff007c0c */ /* 0x000fda000bf05300 */
[----:B------:R-:W-:Y:S05]  /*5480*/  @!P0 BRA `(.L_x_161) ;  /* 0x0000001400548947 */ /* 0x000fea0003800000 */
[----:B------:R-:W-:-:S04]  /*5490*/  UISETP.NE.U32.AND UP0, UPT, UR26, URZ, UPT ;  /* 0x000000ff1a00728c */ /* 0x000fc8000bf05070 */
[----:B------:R-:W-:-:S09]  /*54a0*/  UISETP.NE.AND.EX UP0, UPT, UR27, URZ, UPT, UP0 ;  /* 0x000000ff1b00728c */ /* 0x000fd2000bf05300 */
[----:B------:R-:W-:Y:S05]  /*54b0*/  BRA.U !UP0, `(.L_x_162) ;  /* 0x0000000908d47547 */ /* 0x000fea000b800000 */
[----:B------:R-:W-:-:S04]  /*54c0*/  UISETP.NE.U32.AND UP0, UPT, UR8, URZ, UPT ;  /* 0x000000ff0800728c */ /* 0x000fc8000bf05070 */
[----:B------:R-:W-:-:S09]  /*54d0*/  UISETP.NE.AND.EX UP0, UPT, UR9, URZ, UPT, UP0 ;  /* 0x000000ff0900728c */ /* 0x000fd2000bf05300 */
[----:B------:R-:W-:Y:S05]  /*54e0*/  BRA.U !UP0, `(.L_x_163) ;  /* 0x00000005086c7547 */ /* 0x000fea000b800000 */
[--C-:B0-----:R-:W-:Y:S01]  /*54f0*/  FFMA.FTZ R153, R187, UR10, R179.reuse ;  /* 0x0000000abb997c23 */ /* 0x101fe200080100b3 */
[C---:B-----5:R-:W-:Y:S01]  /*5500*/  SHF.L.U32 R152, R63.reuse, 0x10, RZ ;  /* 0x000000103f987819 */ /* 0x060fe200000006ff */
[----:B------:R-:W-:Y:S01]  /*5510*/  FFMA.FTZ R161, R212, UR10, R179 ;  /* 0x0000000ad4a17c23 */ /* 0x000fe200080100b3 */
[----:B------:R-:W-:Y:S01]  /*5520*/  PRMT R154, R62, 0x7632, R154 ;  /* 0x000076323e9a7816 */ /* 0x000fe2000000009a */
[----:B------:R-:W-:Y:S01]  /*5530*/  FADD.FTZ R153, R184, -R153 ;  /* 0x80000099b8997221 */ /* 0x000fe20000010000 */
[----:B------:R-:W-:Y:S01]  /*5540*/  PRMT R162, R63, 0x7632, R162 ;  /* 0x000076323fa27816 */ /* 0x000fe200000000a2 */
[--C-:B------:R-:W-:Y:S01]  /*5550*/  FFMA.FTZ R163, R214, UR10, R179.reuse ;  /* 0x0000000ad6a37c23 */ /* 0x100fe200080100b3 */
[----:B------:R-:W-:Y:S01]  /*5560*/  SHF.L.U32 R154, R154, 0x10, RZ ;  /* 0x000000109a9a7819 */ /* 0x000fe200000006ff */
[----:B------:R-:W-:Y:S01]  /*5570*/  FFMA.FTZ R170, R153, UR11, R152 ;  /* 0x0000000b99aa7c23 */ /* 0x000fe20008010098 */
[----:B------:R-:W-:Y:S01]  /*5580*/  FFMA.FTZ R153, R183, UR10, R179 ;  /* 0x0000000ab7997c23 */ /* 0x000fe200080100b3 */
[----:B------:R-:W-:Y:S01]  /*5590*/  SHF.L.U32 R152, R61, 0x10, RZ ;  /* 0x000000103d987819 */ /* 0x000fe200000006ff */
[----:B------:R-:W-:Y:S01]  /*55a0*/  FADD.FTZ R161, R206, -R161 ;  /* 0x800000a1cea17221 */ /* 0x000fe20000010000 */
[----:B------:R-:W-:Y:S01]  /*55b0*/  FFMA.FTZ R155, R185, UR10, R179 ;  /* 0x0000000ab99b7c23 */ /* 0x000fe200080100b3 */
[----:B------:R-:W-:Y:S01]  /*55c0*/  FADD.FTZ R153, R180, -R153 ;  /* 0x80000099b4997221 */ /* 0x000fe20000010000 */
[----:B------:R-:W-:Y:S01]  /*55d0*/  FADD.FTZ R163, R204, -R163 ;  /* 0x800000a3cca37221 */ /* 0x000fe20000010000 */
[----:B------:R-:W-:-:S02]  /*55e0*/  IMAD.U32 R162, R162, 0x10000, RZ ;  /* 0x00010000a2a27824 */ /* 0x000fc400078e00ff */
[----:B------:R-:W-:Y:S01]  /*55f0*/  FFMA.FTZ R171, R161, UR11, R154 ;  /* 0x0000000ba1ab7c23 */ /* 0x000fe2000801009a */
[----:B------:R-:W-:Y:S01]  /*5600*/  FFMA.FTZ R161, R153, UR11, R152 ;  /* 0x0000000b99a17c23 */ /* 0x000fe20008010098 */
[----:B------:R-:W-:Y:S02]  /*5610*/  IMAD.U32 R160, R62, 0x10000, RZ ;  /* 0x000100003ea07824 */ /* 0x000fe400078e00ff */
[----:B------:R-:W-:Y:S01]  /*5620*/  FADD.FTZ R155, R182, -R155 ;  /* 0x8000009bb69b7221 */ /* 0x000fe20000010000 */
[----:B------:R-:W-:Y:S01]  /*5630*/  FFMA.FTZ R173, R163, UR11, R162 ;  /* 0x0000000ba3ad7c23 */ /* 0x000fe200080100a2 */
[----:B------:R-:W-:Y:S01]  /*5640*/  PRMT R153, R61, 0x7632, R153 ;  /* 0x000076323d997816 */ /* 0x000fe20000000099 */
[--C-:B------:R-:W-:Y:S01]  /*5650*/  FFMA.FTZ R163, R210, UR10, R179.reuse ;  /* 0x0000000ad2a37c23 */ /* 0x100fe200080100b3 */
[----:B------:R-:W-:Y:S01]  /*5660*/  FFMA.FTZ R152, R181, UR10, R179 ;  /* 0x0000000ab5987c23 */ /* 0x000fe200080100b3 */
[----:B------:R-:W-:Y:S01]  /*5670*/  FFMA.FTZ R160, R155, UR11, R160 ;  /* 0x0000000b9ba07c23 */ /* 0x000fe200080100a0 */
[----:B------:R-:W-:Y:S01]  /*5680*/  SHF.L.U32 R169, R153, 0x10, RZ ;  /* 0x0000001099a97819 */ /* 0x000fe200000006ff */
[----:B------:R-:W-:-:S02]  /*5690*/  IMAD.U32 R155, R60, 0x10000, RZ ;  /* 0x000100003c9b7824 */ /* 0x000fc400078e00ff */
[----:B------:R-:W-:Y:S01]  /*56a0*/  FADD.FTZ R154, R194, -R163 ;  /* 0x800000a3c29a7221 */ /* 0x000fe20000010000 */
[----:B------:R-:W-:Y:S01]  /*56b0*/  PRMT R153, R60, 0x7632, R153 ;  /* 0x000076323c997816 */ /* 0x000fe20000000099 */
[----:B------:R-:W-:Y:S01]  /*56c0*/  FADD.FTZ R152, R27, -R152 ;  /* 0x800000981b987221 */ /* 0x000fe20000010000 */
[----:B------:R-:W-:Y:S01]  /*56d0*/  FFMA.FTZ R163, R202, UR10, R179 ;  /* 0x0000000acaa37c23 */ /* 0x000fe200080100b3 */
[----:B------:R-:W-:Y:S01]  /*56e0*/  FFMA.FTZ R168, R154, UR11, R169 ;  /* 0x0000000b9aa87c23 */ /* 0x000fe200080100a9 */
[----:B------:R-:W-:Y:S01]  /*56f0*/  LOP3.LUT P1, RZ, R233, 0xff0000, RZ, 0xc0, !PT ;  /* 0x00ff0000e9ff7812 */ /* 0x000fe2000782c0ff */
[----:B------:R-:W-:Y:S01]  /*5700*/  FFMA.FTZ R152, R152, UR11, R155 ;  /* 0x0000000b98987c23 */ /* 0x000fe2000801009b */
[----:B------:R-:W-:Y:S02]  /*5710*/  IMAD.U32 R154, R153, 0x10000, RZ ;  /* 0x00010000999a7824 */ /* 0x000fe400078e00ff */
[----:B------:R-:W-:Y:S01]  /*5720*/  FADD.FTZ R163, R196, -R163 ;  /* 0x800000a3c4a37221 */ /* 0x000fe20000010000 */
[----:B------:R-:W-:Y:S01]  /*5730*/  FMUL.FTZ R155, R170, UR23 ;  /* 0x00000017aa9b7c20 */ /* 0x000fe20008410000 */
[----:B------:R-:W-:Y:S01]  /*5740*/  LOP3.LUT P6, RZ, R239, 0xff0000, RZ, 0xc0, !PT ;  /* 0x00ff0000efff7812 */ /* 0x000fe200078cc0ff */
[----:B------:R-:W-:Y:S01]  /*5750*/  FMUL.FTZ R169, R160, UR23 ;  /* 0x00000017a0a97c20 */ /* 0x000fe20008410000 */
[----:B------:R-:W-:Y:S01]  /*5760*/  ISETP.GE.U32.AND P5, PT, R232, RZ, PT ;  /* 0x000000ffe800720c */ /* 0x000fe20003fa6070 */
[----:B------:R-:W-:Y:S01]  /*5770*/  FFMA.FTZ R153, R163, UR11, R154 ;  /* 0x0000000ba3997c23 */ /* 0x000fe2000801009a */
[----:B------:R-:W-:-:S02]  /*5780*/  FSEL R172, R155, RZ, P1 ;  /* 0x000000ff9bac7208 */ /* 0x000fc40000800000 */
[C---:B------:R-:W-:Y:S01]  /*5790*/  F2FP.BF16.F32.PACK_AB R163, R173.reuse, R170 ;  /* 0x000000aaada3723e */ /* 0x040fe200000010ff */
[----:B------:R-:W-:Y:S01]  /*57a0*/  FMUL.FTZ R173, R173, UR23 ;  /* 0x00000017adad7c20 */ /* 0x000fe20008410000 */
[----:B------:R-:W-:Y:S01]  /*57b0*/  ISETP.GE.U32.AND P1, PT, R238, RZ, PT ;  /* 0x000000ffee00720c */ /* 0x000fe20003f26070 */
[----:B------:R-:W-:Y:S01]  /*57c0*/  FMUL.FTZ R170, R171, UR23 ;  /* 0x00000017abaa7c20 */ /* 0x000fe20008410000 */
[----:B------:R-:W-:Y:S02]  /*57d0*/  FSEL R155, R155, RZ, P6 ;  /* 0x000000ff9b9b7208 */ /* 0x000fe40003000000 */
[----:B------:R-:W-:Y:S02]  /*57e0*/  LOP3.LUT P6, RZ, R239, 0xff, RZ, 0xc0, !PT ;  /* 0x000000ffefff7812 */ /* 0x000fe400078cc0ff */
[----:B------:R-:W-:Y:S02]  /*57f0*/  ISETP.GE.U32.AND.EX P5, PT, R233, 0x1000000, PT, P5 ;  /* 0x01000000e900780c */ /* 0x000fe40003fa6150 */
[----:B------:R-:W-:-:S02]  /*5800*/  ISETP.GE.U32.AND.EX P1, PT, R239, 0x1000000, PT, P1 ;  /* 0x01000000ef00780c */ /* 0x000fc40003f26110 */
[----:B------:R-:W-:Y:S02]  /*5810*/  FSEL R175, R173, RZ, P5 ;  /* 0x000000ffadaf7208 */ /* 0x000fe40002800000 */
[----:B------:R-:W-:Y:S02]  /*5820*/  FSEL R154, R169, RZ, P6 ;  /* 0x000000ffa99a7208 */ /* 0x000fe40003000000 */
[----:B------:R-:W-:Y:S02]  /*5830*/  LOP3.LUT P5, RZ, R239, 0xff00, RZ, 0xc0, !PT ;  /* 0x0000ff00efff7812 */ /* 0x000fe400078ac0ff */
[----:B------:R-:W-:Y:S02]  /*5840*/  LOP3.LUT P6, RZ, R233, 0xff, RZ, 0xc0, !PT ;  /* 0x000000ffe9ff7812 */ /* 0x000fe400078cc0ff */
[----:B------:R-:W-:Y:S02]  /*5850*/  FSEL R174, R173, RZ, P1 ;  /* 0x000000ffadae7208 */ /* 0x000fe40000800000 */
[----:B------:R-:W-:Y:S01]  /*5860*/  F2FP.BF16.F32.PACK_AB R162, R171, R160 ;  /* 0x000000a0aba2723e */ /* 0x000fe200000010ff */
[----:B------:R-:W-:Y:S01]  /*5870*/  FMUL.FTZ R160, R161, UR23 ;  /* 0x00000017a1a07c20 */ /* 0x000fe20008410000 */
[----:B------:R-:W-:-:S02]  /*5880*/  F2FP.BF16.F32.PACK_AB R171, R175, R172 ;  /* 0x000000acafab723e */ /* 0x000fc400000010ff */
[----:B------:R-:W-:Y:S02]  /*5890*/  LOP3.LUT P1, RZ, R233, 0xff00, RZ, 0xc0, !PT ;  /* 0x0000ff00e9ff7812 */ /* 0x000fe4000782c0ff */
[----:B------:R-:W-:Y:S02]  /*58a0*/  FSEL R173, R170, RZ, P5 ;  /* 0x000000ffaaad7208 */ /* 0x000fe40002800000 */
[----:B------:R-:W-:Y:S02]  /*58b0*/  FSEL R172, R169, RZ, P6 ;  /* 0x000000ffa9ac7208 */ /* 0x000fe40003000000 */
[----:B------:R-:W-:Y:S02]  /*58c0*/  LOP3.LUT P5, RZ, R232, 0xff0000, RZ, 0xc0, !PT ;  /* 0x00ff0000e8ff7812 */ /* 0x000fe400078ac0ff */
[----:B------:R-:W-:Y:S02]  /*58d0*/  LOP3.LUT P6, RZ, R238, 0xff0000, RZ, 0xc0, !PT ;  /* 0x00ff0000eeff7812 */ /* 0x000fe400078cc0ff */
[----:B------:R-:W-:Y:S01]  /*58e0*/  FSEL R175, R170, RZ, P1 ;  /* 0x000000ffaaaf7208 */ /* 0x000fe20000800000 */
[----:B------:R-:W-:Y:S01]  /*58f0*/  FMUL.FTZ R170, R168, UR23 ;  /* 0x00000017a8aa7c20 */ /* 0x000fe20008410000 */
[----:B------:R-:W-:-:S02]  /*5900*/  F2FP.BF16.F32.PACK_AB R155, R174, R155 ;  /* 0x0000009bae9b723e */ /* 0x000fc400000010ff */
[----:B------:R-:W-:Y:S01]  /*5910*/  F2FP.BF16.F32.PACK_AB R161, R168, R161 ;  /* 0x000000a1a8a1723e */ /* 0x000fe200000010ff */
[----:B------:R-:W-:Y:S01]  /*5920*/  FMUL.FTZ R168, R153, UR23 ;  /* 0x0000001799a87c20 */ /* 0x000fe20008410000 */
[----:B------:R-:W-:Y:S02]  /*5930*/  LOP3.LUT P1, RZ, R232, 0xff000000, RZ, 0xc0, !PT ;  /* 0xff000000e8ff7812 */ /* 0x000fe4000782c0ff */
[C---:B------:R-:W-:Y:S02]  /*5940*/  FSEL R169, R160.reuse, RZ, P5 ;  /* 0x000000ffa0a97208 */ /* 0x040fe40002800000 */
[----:B------:R-:W-:Y:S02]  /*5950*/  FSEL R174, R160, RZ, P6 ;  /* 0x000000ffa0ae7208 */ /* 0x000fe40003000000 */
[----:B------:R-:W-:Y:S02]  /*5960*/  LOP3.LUT P5, RZ, R238, 0xff000000, RZ, 0xc0, !PT ;  /* 0xff000000eeff7812 */ /* 0x000fe400078ac0ff */
[----:B------:R-:W-:-:S02]  /*5970*/  LOP3.LUT P6, RZ, R232, 0xff00, RZ, 0xc0, !PT ;  /* 0x0000ff00e8ff7812 */ /* 0x000fc400078cc0ff */
[----:B------:R-:W-:Y:S02]  /*5980*/  F2FP.BF16.F32.PACK_AB R154, R173, R154 ;  /* 0x0000009aad9a723e */ /* 0x000fe400000010ff */
[----:B------:R-:W-:Y:S02]  /*5990*/  FSEL R176, R170, RZ, P1 ;  /* 0x000000ffaab07208 */ /* 0x000fe40000800000 */
[----:B------:R-:W-:Y:S01]  /*59a0*/  F2FP.BF16.F32.PACK_AB R160, R153, R152 ;  /* 0x0000009899a0723e */ /* 0x000fe200000010ff */
[----:B------:R-:W-:Y:S01]  /*59b0*/  FMUL.FTZ R152, R152, UR23 ;  /* 0x0000001798987c20 */ /* 0x000fe20008410000 */
[----:B------:R-:W-:Y:S02]  /*59c0*/  LOP3.LUT P1, RZ, R238, 0xff00, RZ, 0xc0, !PT ;  /* 0x0000ff00eeff7812 */ /* 0x000fe4000782c0ff */
[----:B------:R-:W-:Y:S02]  /*59d0*/  FSEL R177, R170, RZ, P5 ;  /* 0x000000ffaab17208 */ /* 0x000fe40002800000 */
[----:B------:R-:W-:-:S02]  /*59e0*/  FSEL R173, R168, RZ, P6 ;  /* 0x000000ffa8ad7208 */ /* 0x000fc40003000000 */
[----:B------:R-:W-:Y:S02]  /*59f0*/  LOP3.LUT P5, RZ, R238, 0xff, RZ, 0xc0, !PT ;  /* 0x000000ffeeff7812 */ /* 0x000fe400078ac0ff */
[----:B------:R-:W-:Y:S02]  /*5a00*/  LOP3.LUT P6, RZ, R232, 0xff, RZ, 0xc0, !PT ;  /* 0x000000ffe8ff7812 */ /* 0x000fe400078cc0ff */
[----:B------:R-:W-:Y:S02]  /*5a10*/  F2FP.BF16.F32.PACK_AB R170, R175, R172 ;  /* 0x000000acafaa723e */ /* 0x000fe400000010ff */
[----:B------:R-:W-:Y:S02]  /*5a20*/  FSEL R175, R168, RZ, P1 ;  /* 0x000000ffa8af7208 */ /* 0x000fe40000800000 */
[C---:B------:R-:W-:Y:S02]  /*5a30*/  FSEL R172, R152.reuse, RZ, P5 ;  /* 0x000000ff98ac7208 */ /* 0x040fe40002800000 */
[----:B------:R-:W-:-:S02]  /*5a40*/  FSEL R168, R152, RZ, P6 ;  /* 0x000000ff98a87208 */ /* 0x000fc40003000000 */
[----:B------:R-:W-:Y:S02]  /*5a50*/  F2FP.BF16.F32.PACK_AB R153, R177, R174 ;  /* 0x000000aeb199723e */ /* 0x000fe400000010ff */
[----:B------:R-:W-:Y:S02]  /*5a60*/  F2FP.BF16.F32.PACK_AB R169, R176, R169 ;  /* 0x000000a9b0a9723e */ /* 0x000fe400000010ff */
[----:B------:R-:W-:Y:S02]  /*5a70*/  F2FP.BF16.F32.PACK_AB R152, R175, R172 ;  /* 0x000000acaf98723e */ /* 0x000fe400000010ff */
[----:B------:R-:W-:Y:S01]  /*5a80*/  F2FP.BF16.F32.PACK_AB R168, R173, R168 ;  /* 0x000000a8ada8723e */ /* 0x000fe200000010ff */
[----:B------:R-:W-:Y:S06]  /*5a90*/  BRA `(.L_x_164) ;  /* 0x0000001c00d07947 */ /* 0x000fec0003800000 */
.L_x_163:
[--C-:B0-----:R-:W-:Y:S01]  /*5aa0*/  FFMA.FTZ R155, R187, UR10, R179.reuse ;  /* 0x0000000abb9b7c23 */ /* 0x101fe200080100b3 */
[----:B-----5:R-:W-:Y:S01]  /*5ab0*/  SHF.L.U32 R168, R63, 0x10, RZ ;  /* 0x000000103fa87819 */ /* 0x020fe200000006ff */
[--C-:B------:R-:W-:Y:S01]  /*5ac0*/  FFMA.FTZ R153, R185, UR10, R179.reuse ;  /* 0x0000000ab9997c23 */ /* 0x100fe200080100b3 */
[----:B------:R-:W-:Y:S01]  /*5ad0*/  PRMT R154, R63, 0x7632, R154 ;  /* 0x000076323f9a7816 */ /* 0x000fe2000000009a */
[----:B------:R-:W-:Y:S01]  /*5ae0*/  FFMA.FTZ R169, R214, UR10, R179 ;  /* 0x0000000ad6a97c23 */ /* 0x000fe200080100b3 */
[----:B------:R-:W-:Y:S01]  /*5af0*/  FADD.FTZ R155, R184, -R155 ;  /* 0x8000009bb89b7221 */ /* 0x000fe20000010000 */
[----:B------:R-:W-:Y:S01]  /*5b00*/  SHF.L.U32 R152, R62, 0x10, RZ ;  /* 0x000000103e987819 */ /* 0x000fe200000006ff */
[----:B------:R-:W-:Y:S01]  /*5b10*/  FADD.FTZ R153, R182, -R153 ;  /* 0x80000099b6997221 */ /* 0x000fe20000010000 */
[----:B------:R-:W-:Y:S02]  /*5b20*/  IMAD.U32 R154, R154, 0x10000, RZ ;  /* 0x000100009a9a7824 */ /* 0x000fe400078e00ff */
[----:B------:R-:W-:Y:S01]  /*5b30*/  FADD.FTZ R169, R204, -R169 ;  /* 0x800000a9cca97221 */ /* 0x000fe20000010000 */
[----:B------:R-:W-:Y:S01]  /*5b40*/  FFMA.FTZ R172, R155, UR11, R168 ;  /* 0x0000000b9bac7c23 */ /* 0x000fe200080100a8 */
[----:B------:R-:W-:Y:S01]  /*5b50*/  PRMT R170, R62, 0x7632, R170 ;  /* 0x000076323eaa7816 */ /* 0x000fe200000000aa */
[--C-:B------:R-:W-:Y:S01]  /*5b60*/  FFMA.FTZ R173, R212, UR10, R179.reuse ;  /* 0x0000000ad4ad7c23 */ /* 0x100fe200080100b3 */
[----:B------:R-:W-:Y:S01]  /*5b70*/  FFMA.FTZ R171, R153, UR11, R152 ;  /* 0x0000000b99ab7c23 */ /* 0x000fe20008010098 */
[--C-:B------:R-:W-:Y:S01]  /*5b80*/  FFMA.FTZ R174, R169, UR11, R154.reuse ;  /* 0x0000000ba9ae7c23 */ /* 0x100fe2000801009a */
[--C-:B------:R-:W-:Y:S01]  /*5b90*/  FFMA.FTZ R152, R181, UR10, R179.reuse ;  /* 0x0000000ab5987c23 */ /* 0x100fe200080100b3 */
[----:B------:R-:W-:Y:S01]  /*5ba0*/  FMUL.FTZ R172, R172, UR23 ;  /* 0x00000017acac7c20 */ /* 0x000fe20008410000 */
[----:B------:R-:W-:Y:S01]  /*5bb0*/  FFMA.FTZ R155, R183, UR10, R179 ;  /* 0x0000000ab79b7c23 */ /* 0x000fe200080100b3 */
[----:B------:R-:W-:Y:S01]  /*5bc0*/  LOP3.LUT P5, RZ, R233, 0xff0000, RZ, 0xc0, !PT ;  /* 0x00ff0000e9ff7812 */ /* 0x000fe200078ac0ff */
[----:B------:R-:W-:Y:S01]  /*5bd0*/  FADD.FTZ R173, R206, -R173 ;  /* 0x800000adcead7221 */ /* 0x000fe20000010000 */
[----:B------:R-:W-:Y:S01]  /*5be0*/  IMAD.U32 R170, R170, 0x10000, RZ ;  /* 0x00010000aaaa7824 */ /* 0x000fe200078e00ff */
[----:B------:R-:W-:Y:S01]  /*5bf0*/  ISETP.GE.U32.AND P1, PT, R232, RZ, PT ;  /* 0x000000ffe800720c */ /* 0x000fe20003f26070 */
[----:B------:R-:W-:Y:S01]  /*5c00*/  FFMA.FTZ R169, R210, UR10, R179 ;  /* 0x0000000ad2a97c23 */ /* 0x000fe200080100b3 */
[----:B------:R-:W-:Y:S01]  /*5c10*/  PRMT R154, R61, 0x7632, R154 ;  /* 0x000076323d9a7816 */ /* 0x000fe2000000009a */
[----:B------:R-:W-:Y:S01]  /*5c20*/  FADD.FTZ R152, R27, -R152 ;  /* 0x800000981b987221 */ /* 0x000fe20000010000 */
[----:B------:R-:W-:Y:S01]  /*5c30*/  SHF.L.U32 R153, R60, 0x10, RZ ;  /* 0x000000103c997819 */ /* 0x000fe200000006ff */
[----:B------:R-:W-:Y:S01]  /*5c40*/  FMUL.FTZ R175, R174, UR23 ;  /* 0x00000017aeaf7c20 */ /* 0x000fe20008410000 */
[----:B------:R-:W-:Y:S01]  /*5c50*/  SHF.L.U32 R168, R61, 0x10, RZ ;  /* 0x000000103da87819 */ /* 0x000fe200000006ff */
[----:B------:R-:W-:Y:S01]  /*5c60*/  FADD.FTZ R155, R180, -R155 ;  /* 0x8000009bb49b7221 */ /* 0x000fe20000010000 */
[----:B------:R-:W-:Y:S01]  /*5c70*/  FSEL R174, R172, RZ, P5 ;  /* 0x000000ffacae7208 */ /* 0x000fe20002800000 */
[----:B------:R-:W-:Y:S01]  /*5c80*/  FFMA.FTZ R173, R173, UR11, R170 ;  /* 0x0000000badad7c23 */ /* 0x000fe200080100aa */
[----:B------:R-:W-:Y:S01]  /*5c90*/  LOP3.LUT P6, RZ, R239, 0xff0000, RZ, 0xc0, !PT ;  /* 0x00ff0000efff7812 */ /* 0x000fe200078cc0ff */
[----:B------:R-:W-:Y:S01]  /*5ca0*/  FADD.FTZ R169, R194, -R169 ;  /* 0x800000a9c2a97221 */ /* 0x000fe20000010000 */
[----:B------:R-:W-:Y:S01]  /*5cb0*/  ISETP.GE.U32.AND.EX P1, PT, R233, 0x1000000, PT, P1 ;  /* 0x01000000e900780c */ /* 0x000fe20003f26110 */
[----:B------:R-:W-:Y:S01]  /*5cc0*/  FFMA.FTZ R152, R152, UR11, R153 ;  /* 0x0000000b98987c23 */ /* 0x000fe20008010099 */
[----:B------:R-:W-:Y:S01]  /*5cd0*/  ISETP.GE.U32.AND P5, PT, R238, RZ, PT ;  /* 0x000000ffee00720c */ /* 0x000fe20003fa6070 */
[----:B------:R-:W-:Y:S01]  /*5ce0*/  FFMA.FTZ R168, R155, UR11, R168 ;  /* 0x0000000b9ba87c23 */ /* 0x000fe200080100a8 */
[----:B------:R-:W-:Y:S01]  /*5cf0*/  SHF.L.U32 R154, R154, 0x10, RZ ;  /* 0x000000109a9a7819 */ /* 0x000fe200000006ff */
[----:B------:R-:W-:Y:S01]  /*5d00*/  FFMA.FTZ R155, R202, UR10, R179 ;  /* 0x0000000aca9b7c23 */ /* 0x000fe200080100b3 */
[----:B------:R-:W-:Y:S01]  /*5d10*/  PRMT R153, R60, 0x7632, R153 ;  /* 0x000076323c997816 */ /* 0x000fe20000000099 */
[----:B------:R-:W-:Y:S01]  /*5d20*/  FMUL.FTZ R170, R171, UR23 ;  /* 0x00000017abaa7c20 */ /* 0x000fe20008410000 */
[----:B------:R-:W-:Y:S01]  /*5d30*/  FSEL R176, R172, RZ, P6 ;  /* 0x000000ffacb07208 */ /* 0x000fe20003000000 */
[----:B------:R-:W-:Y:S01]  /*5d40*/  FMUL.FTZ R173, R173, UR23 ;  /* 0x00000017adad7c20 */ /* 0x000fe20008410000 */
[----:B------:R-:W-:Y:S01]  /*5d50*/  FSEL R177, R175, RZ, P1 ;  /* 0x000000ffafb17208 */ /* 0x000fe20000800000 */
[----:B------:R-:W-:Y:S01]  /*5d60*/  FFMA.FTZ R169, R169, UR11, R154 ;  /* 0x0000000ba9a97c23 */ /* 0x000fe2000801009a */
[C---:B------:R-:W-:Y:S01]  /*5d70*/  ISETP.GE.U32.AND.EX P5, PT, R239.reuse, 0x1000000, PT, P5 ;  /* 0x01000000ef00780c */ /* 0x040fe20003fa6150 */
[----:B------:R-:W-:Y:S01]  /*5d80*/  FADD.FTZ R155, R196, -R155 ;  /* 0x8000009bc49b7221 */ /* 0x000fe20000010000 */
[C---:B------:R-:W-:Y:S01]  /*5d90*/  LOP3.LUT P6, RZ, R239.reuse, 0xff, RZ, 0xc0, !PT ;  /* 0x000000ffefff7812 */ /* 0x040fe200078cc0ff */
[----:B------:R-:W-:Y:S01]  /*5da0*/  FMUL.FTZ R168, R168, UR23 ;  /* 0x00000017a8a87c20 */ /* 0x000fe20008410000 */
[----:B------:R-:W-:Y:S01]  /*5db0*/  LOP3.LUT P1, RZ, R239, 0xff00, RZ, 0xc0, !PT ;  /* 0x0000ff00efff7812 */ /* 0x000fe2000782c0ff */
[----:B------:R-:W-:Y:S01]  /*5dc0*/  FMUL.FTZ R152, R152, UR23 ;  /* 0x0000001798987c20 */ /* 0x000fe20008410000 */
[----:B------:R-:W-:-:S02]  /*5dd0*/  SHF.L.U32 R154, R153, 0x10, RZ ;  /* 0x00000010999a7819 */ /* 0x000fc400000006ff */
[----:B------:R-:W-:Y:S02]  /*5de0*/  FSEL R171, R175, RZ, P5 ;  /* 0x000000ffafab7208 */ /* 0x000fe40002800000 */
[C---:B------:R-:W-:Y:S01]  /*5df0*/  FSEL R172, R170.reuse, RZ, P6 ;  /* 0x000000ffaaac7208 */ /* 0x040fe20003000000 */
[----:B------:R-:W-:Y:S01]  /*5e00*/  FFMA.FTZ R153, R155, UR11, R154 ;  /* 0x0000000b9b997c23 */ /* 0x000fe2000801009a */
[----:B------:R-:W-:Y:S02]  /*5e10*/  FSEL R175, R173, RZ, P1 ;  /* 0x000000ffadaf7208 */ /* 0x000fe40000800000 */
[----:B------:R-:W-:Y:S01]  /*5e20*/  LOP3.LUT P6, RZ, R233, 0xff, RZ, 0xc0, !PT ;  /* 0x000000ffe9ff7812 */ /* 0x000fe200078cc0ff */
[----:B------:R-:W-:Y:S01]  /*5e30*/  FMUL.FTZ R153, R153, UR23 ;  /* 0x0000001799997c20 */ /* 0x000fe20008410000 */
[----:B------:R-:W-:Y:S02]  /*5e40*/  F2FP.BF16.F32.PACK_AB R154, R175, R172 ;  /* 0x000000acaf9a723e */ /* 0x000fe400000010ff */
[----:B------:R-:W-:Y:S01]  /*5e50*/  FSEL R172, R170, RZ, P6 ;  /* 0x000000ffaaac7208 */ /* 0x000fe20003000000 */
[----:B------:R-:W-:Y:S01]  /*5e60*/  FMUL.FTZ R170, R169, UR23 ;  /* 0x00000017a9aa7c20 */ /* 0x000fe20008410000 */
[----:B------:R-:W-:-:S02]  /*5e70*/  LOP3.LUT P1, RZ, R233, 0xff00, RZ, 0xc0, !PT ;  /* 0x0000ff00e9ff7812 */ /* 0x000fc4000782c0ff */
[----:B------:R-:W-:Y:S02]  /*5e80*/  LOP3.LUT P5, RZ, R232, 0xff0000, RZ, 0xc0, !PT ;  /* 0x00ff0000e8ff7812 */ /* 0x000fe400078ac0ff */
[----:B------:R-:W-:Y:S02]  /*5e90*/  LOP3.LUT P6, RZ, R238, 0xff0000, RZ, 0xc0, !PT ;  /* 0x00ff0000eeff7812 */ /* 0x000fe400078cc0ff */
[----:B------:R-:W-:Y:S02]  /*5ea0*/  F2FP.BF16.F32.PACK_AB R155, R171, R176 ;  /* 0x000000b0ab9b723e */ /* 0x000fe400000010ff */
[----:B------:R-:W-:Y:S02]  /*5eb0*/  F2FP.BF16.F32.PACK_AB R171, R177, R174 ;  /* 0x000000aeb1ab723e */ /* 0x000fe400000010ff */
[----:B------:R-:W-:Y:S02]  /*5ec0*/  FSEL R175, R173, RZ, P1 ;  /* 0x000000ffadaf7208 */ /* 0x000fe40000800000 */
[----:B------:R-:W-:-:S02]  /*5ed0*/  FSEL R169, R168, RZ, P5 ;  /* 0x000000ffa8a97208 */ /* 0x000fc40002800000 */
[----:B------:R-:W-:Y:S02]  /*5ee0*/  FSEL R174, R168, RZ, P6 ;  /* 0x000000ffa8ae7208 */ /* 0x000fe40003000000 */
[----:B------:R-:W-:Y:S02]  /*5ef0*/  LOP3.LUT P1, RZ, R232, 0xff000000, RZ, 0xc0, !PT ;  /* 0xff000000e8ff7812 */ /* 0x000fe4000782c0ff */
[----:B------:R-:W-:Y:S02]  /*5f00*/  LOP3.LUT P5, RZ, R238, 0xff000000, RZ, 0xc0, !PT ;  /* 0xff000000eeff7812 */ /* 0x000fe400078ac0ff */
[----:B------:R-:W-:Y:S02]  /*5f10*/  LOP3.LUT P6, RZ, R232, 0xff00, RZ, 0xc0, !PT ;  /* 0x0000ff00e8ff7812 */ /* 0x000fe400078cc0ff */
[C---:B------:R-:W-:Y:S02]  /*5f20*/  FSEL R176, R170.reuse, RZ, P1 ;  /* 0x000000ffaab07208 */ /* 0x040fe40000800000 */
[----:B------:R-:W-:-:S02]  /*5f30*/  FSEL R177, R170, RZ, P5 ;  /* 0x000000ffaab17208 */ /* 0x000fc40002800000 */
[----:B------:R-:W-:Y:S02]  /*5f40*/  FSEL R173, R153, RZ, P6 ;  /* 0x000000ff99ad7208 */ /* 0x000fe40003000000 */
[C---:B------:R-:W-:Y:S02]  /*5f50*/  LOP3.LUT P1, RZ, R238.reuse, 0xff00, RZ, 0xc0, !PT ;  /* 0x0000ff00eeff7812 */ /* 0x040fe4000782c0ff */
[----:B------:R-:W-:Y:S02]  /*5f60*/  LOP3.LUT P5, RZ, R238, 0xff, RZ, 0xc0, !PT ;  /* 0x000000ffeeff7812 */ /* 0x000fe400078ac0ff */
[----:B------:R-:W-:Y:S02]  /*5f70*/  LOP3.LUT P6, RZ, R232, 0xff, RZ, 0xc0, !PT ;  /* 0x000000ffe8ff7812 */ /* 0x000fe400078cc0ff */
[----:B------:R-:W-:Y:S02]  /*5f80*/  F2FP.BF16.F32.PACK_AB R170, R175, R172 ;  /* 0x000000acafaa723e */ /* 0x000fe400000010ff */
[----:B------:R-:W-:-:S02]  /*5f90*/  FSEL R175, R153, RZ, P1 ;  /* 0x000000ff99af7208 */ /* 0x000fc40000800000 */
[C---:B------:R-:W-:Y:S02]  /*5fa0*/  FSEL R172, R152.reuse, RZ, P5 ;  /* 0x000000ff98ac7208 */ /* 0x040fe40002800000 */
[----:B------:R-:W-:Y:S02]  /*5fb0*/  FSEL R168, R152, RZ, P6 ;  /* 0x000000ff98a87208 */ /* 0x000fe40003000000 */
[----:B------:R-:W-:Y:S02]  /*5fc0*/  F2FP.BF16.F32.PACK_AB R153, R177, R174 ;  /* 0x000000aeb199723e */ /* 0x000fe400000010ff */
[----:B------:R-:W-:Y:S02]  /*5fd0*/  F2FP.BF16.F32.PACK_AB R169, R176, R169 ;  /* 0x000000a9b0a9723e */ /* 0x000fe400000010ff */
[----:B------:R-:W-:Y:S02]  /*5fe0*/  F2FP.BF16.F32.PACK_AB R152, R175, R172 ;  /* 0x000000acaf98723e */ /* 0x000fe400000010ff */
[----:B------:R-:W-:Y:S01]  /*5ff0*/  F2FP.BF16.F32.PACK_AB R168, R173, R168 ;  /* 0x000000a8ada8723e */ /* 0x000fe200000010ff */
[----:B------:R-:W-:Y:S06]  /*6000*/  BRA `(.L_x_164) ;  /* 0x0000001800747947 */ /* 0x000fec0003800000 */
.L_x_162:
[----:B------:R-:W-:-:S04]  /*6010*/  UISETP.NE.U32.AND UP0, UPT, UR8, URZ, UPT ;  /* 0x000000ff0800728c */ /* 0x000fc8000bf05070 */
[----:B------:R-:W-:-:S09]  /*6020*/  UISETP.NE.AND.EX UP0, UPT, UR9, URZ, UPT, UP0 ;  /* 0x000000ff0900728c */ /* 0x000fd2000bf05300 */
[----:B------:R-:W-:Y:S05]  /*6030*/  BRA.U !UP0, `(.L_x_165) ;  /* 0x00000005083c7547 */ /* 0x000fea000b800000 */
[--C-:B0-----:R-:W-:Y:S01]  /*6040*/  FFMA.FTZ R153, R187, UR10, R179.reuse ;  /* 0x0000000abb997c23 */ /* 0x101fe200080100b3 */
[--C-:B------:R-:W-:Y:S01]  /*6050*/  FFMA.FTZ R161, R214, UR10, R179.reuse ;  /* 0x0000000ad6a17c23 */ /* 0x100fe200080100b3 */
[----:B------:R-:W-:Y:S01]  /*6060*/  FFMA.FTZ R155, R212, UR10, R179 ;  /* 0x0000000ad49b7c23 */ /* 0x000fe200080100b3 */
[----:B-----5:R-:W-:Y:S01]  /*6070*/  LOP3.LUT P1, RZ, R233, 0xff0000, RZ, 0xc0, !PT ;  /* 0x00ff0000e9ff7812 */ /* 0x020fe2000782c0ff */
[----:B------:R-:W-:Y:S01]  /*6080*/  FADD.FTZ R153, R184, -R153 ;  /* 0x80000099b8997221 */ /* 0x000fe20000010000 */
[----:B------:R-:W-:Y:S01]  /*6090*/  FADD.FTZ R154, R204, -R161 ;  /* 0x800000a1cc9a7221 */ /* 0x000fe20000010000 */
[----:B------:R-:W-:Y:S01]  /*60a0*/  ISETP.GE.U32.AND P5, PT, R232, RZ, PT ;  /* 0x000000ffe800720c */ /* 0x000fe20003fa6070 */
[----:B------:R-:W-:Y:S01]  /*60b0*/  FADD.FTZ R160, R206, -R155 ;  /* 0x8000009bcea07221 */ /* 0x000fe20000010000 */
[----:B------:R-:W-:Y:S01]  /*60c0*/  FMUL.FTZ R163, R153, UR11 ;  /* 0x0000000b99a37c20 */ /* 0x000fe20008410000 */
[----:B------:R-:W-:Y:S01]  /*60d0*/  FFMA.FTZ R153, R185, UR10, R179 ;  /* 0x0000000ab9997c23 */ /* 0x000fe200080100b3 */
[----:B------:R-:W-:Y:S01]  /*60e0*/  FMUL.FTZ R154, R154, UR11 ;  /* 0x0000000b9a9a7c20 */ /* 0x000fe20008410000 */
[----:B------:R-:W-:Y:S01]  /*60f0*/  LOP3.LUT P6, RZ, R239, 0xff0000, RZ, 0xc0, !PT ;  /* 0x00ff0000efff7812 */ /* 0x000fe200078cc0ff */
[----:B------:R-:W-:Y:S01]  /*6100*/  FMUL.FTZ R152, R163, UR23 ;  /* 0x00000017a3987c20 */ /* 0x000fe20008410000 */
[----:B------:R-:W-:Y:S01]  /*6110*/  FADD.FTZ R153, R182, -R153 ;  /* 0x80000099b6997221 */ /* 0x000fe20000010000 */
[----:B------:R-:W-:Y:S01]  /*6120*/  ISETP.GE.U32.AND.EX P5, PT, R233, 0x1000000, PT, P5 ;  /* 0x01000000e900780c */ /* 0x000fe20003fa6150 */
[----:B------:R-:W-:Y:S01]  /*6130*/  FFMA.FTZ R161, R183, UR10, R179 ;  /* 0x0000000ab7a17c23 */ /* 0x000fe200080100b3 */
[----:B------:R-:W-:Y:S01]  /*6140*/  F2FP.BF16.F32.PACK_AB R163, R154, R163 ;  /* 0x000000a39aa3723e */ /* 0x000fe200000010ff */
[----:B------:R-:W-:Y:S01]  /*6150*/  FMUL.FTZ R162, R153, UR11 ;  /* 0x0000000b99a27c20 */ /* 0x000fe20008410000 */
[----:B------:R-:W-:Y:S01]  /*6160*/  FSEL R171, R152, RZ, P1 ;  /* 0x000000ff98ab7208 */ /* 0x000fe20000800000 */
[----:B------:R-:W-:Y:S01]  /*6170*/  FMUL.FTZ R154, R154, UR23 ;  /* 0x000000179a9a7c20 */ /* 0x000fe20008410000 */
[----:B------:R-:W-:Y:S01]  /*6180*/  ISETP.GE.U32.AND P1, PT, R238, RZ, PT ;  /* 0x000000ffee00720c */ /* 0x000fe20003f26070 */
[----:B------:R-:W-:Y:S01]  /*6190*/  FMUL.FTZ R153, R160, UR11 ;  /* 0x0000000ba0997c20 */ /* 0x000fe20008410000 */
[----:B------:R-:W-:Y:S01]  /*61a0*/  FSEL R155, R152, RZ, P6 ;  /* 0x000000ff989b7208 */ /* 0x000fe20003000000 */
[----:B------:R-:W-:Y:S01]  /*61b0*/  FMUL.FTZ R152, R162, UR23 ;  /* 0x00000017a2987c20 */ /* 0x000fe20008410000 */
[----:B------:R-:W-:Y:S01]  /*61c0*/  ISETP.GE.U32.AND.EX P1, PT, R239, 0x1000000, PT, P1 ;  /* 0x01000000ef00780c */ /* 0x000fe20003f26110 */
[----:B------:R-:W-:Y:S01]  /*61d0*/  FMUL.FTZ R160, R153, UR23 ;  /* 0x0000001799a07c20 */ /* 0x000fe20008410000 */
[----:B------:R-:W-:Y:S01]  /*61e0*/  FSEL R168, R154, RZ, P5 ;  /* 0x000000ff9aa87208 */ /* 0x000fe20002800000 */
[----:B------:R-:W-:Y:S01]  /*61f0*/  FADD.FTZ R161, R180, -R161 ;  /* 0x800000a1b4a17221 */ /* 0x000fe20000010000 */
[----:B------:R-:W-:-:S02]  /*6200*/  LOP3.LUT P6, RZ, R239, 0xff, RZ, 0xc0, !PT ;  /* 0x000000ffefff7812 */ /* 0x000fc400078cc0ff */
[----:B------:R-:W-:Y:S01]  /*6210*/  LOP3.LUT P5, RZ, R239, 0xff00, RZ, 0xc0, !PT ;  /* 0x0000ff00efff7812 */ /* 0x000fe200078ac0ff */
[----:B------:R-:W-:Y:S01]  /*6220*/  FMUL.FTZ R161, R161, UR11 ;  /* 0x0000000ba1a17c20 */ /* 0x000fe20008410000 */
[----:B------:R-:W-:Y:S02]  /*6230*/  FSEL R170, R154, RZ, P1 ;  /* 0x000000ff9aaa7208 */ /* 0x000fe40000800000 */
[----:B------:R-:W-:Y:S02]  /*6240*/  F2FP.BF16.F32.PACK_AB R162, R153, R162 ;  /* 0x000000a299a2723e */ /* 0x000fe400000010ff */
[----:B------:R-:W-:Y:S02]  /*6250*/  FSEL R154, R152, RZ, P6 ;  /* 0x000000ff989a7208 */ /* 0x000fe40003000000 */
[----:B------:R-:W-:Y:S02]  /*6260*/  FSEL R153, R160, RZ, P5 ;  /* 0x000000ffa0997208 */ /* 0x000fe40002800000 */
[----:B------:R-:W-:-:S02]  /*6270*/  LOP3.LUT P1, RZ, R233, 0xff00, RZ, 0xc0, !PT ;  /* 0x0000ff00e9ff7812 */ /* 0x000fc4000782c0ff */
[----:B------:R-:W-:Y:S01]  /*6280*/  F2FP.BF16.F32.PACK_AB R154, R153, R154 ;  /* 0x0000009a999a723e */ /* 0x000fe200000010ff */
[----:B------:R-:W-:Y:S01]  /*6290*/  FFMA.FTZ R153, R210, UR10, R179 ;  /* 0x0000000ad2997c23 */ /* 0x000fe200080100b3 */
[----:B------:R-:W-:Y:S02]  /*62a0*/  LOP3.LUT P6, RZ, R233, 0xff, RZ, 0xc0, !PT ;  /* 0x000000ffe9ff7812 */ /* 0x000fe400078cc0ff */
[----:B------:R-:W-:Y:S01]  /*62b0*/  F2FP.BF16.F32.PACK_AB R171, R168, R171 ;  /* 0x000000aba8ab723e */ /* 0x000fe200000010ff */
[----:B------:R-:W-:Y:S01]  /*62c0*/  FADD.FTZ R169, R194, -R153 ;  /* 0x80000099c2a97221 */ /* 0x000fe20000010000 */
[--C-:B------:R-:W-:Y:S01]  /*62d0*/  FFMA.FTZ R153, R202, UR10, R179.reuse ;  /* 0x0000000aca997c23 */ /* 0x100fe200080100b3 */
[----:B------:R-:W-:Y:S01]  /*62e0*/  F2FP.BF16.F32.PACK_AB R155, R170, R155 ;  /* 0x0000009baa9b723e */ /* 0x000fe200000010ff */
[----:B------:R-:W-:Y:S01]  /*62f0*/  FFMA.FTZ R168, R181, UR10, R179 ;  /* 0x0000000ab5a87c23 */ /* 0x000fe200080100b3 */
[----:B------:R-:W-:Y:S01]  /*6300*/  FSEL R175, R160, RZ, P1 ;  /* 0x000000ffa0af7208 */ /* 0x000fe20000800000 */
[----:B------:R-:W-:Y:S01]  /*6310*/  FMUL.FTZ R160, R169, UR11 ;  /* 0x0000000ba9a07c20 */ /* 0x000fe20008410000 */
[----:B------:R-:W-:Y:S01]  /*6320*/  FSEL R170, R152, RZ, P6 ;  /* 0x000000ff98aa7208 */ /* 0x000fe20003000000 */
[----:B------:R-:W-:Y:S01]  /*6330*/  FADD.FTZ R153, R196, -R153 ;  /* 0x80000099c4997221 */ /* 0x000fe20000010000 */
[----:B------:R-:W-:Y:S01]  /*6340*/  FMUL.FTZ R152, R161, UR23 ;  /* 0x00000017a1987c20 */ /* 0x000fe20008410000 */
[----:B------:R-:W-:Y:S01]  /*6350*/  LOP3.LUT P5, RZ, R232, 0xff0000, RZ, 0xc0, !PT ;  /* 0x00ff0000e8ff7812 */ /* 0x000fe200078ac0ff */
[----:B------:R-:W-:Y:S01]  /*6360*/  FADD.FTZ R168, R27, -R168 ;  /* 0x800000a81ba87221 */ /* 0x000fe20000010000 */
[----:B------:R-:W-:Y:S01]  /*6370*/  LOP3.LUT P6, RZ, R238, 0xff0000, RZ, 0xc0, !PT ;  /* 0x00ff0000eeff7812 */ /* 0x000fe200078cc0ff */
[----:B------:R-:W-:Y:S01]  /*6380*/  FMUL.FTZ R153, R153, UR11 ;  /* 0x0000000b99997c20 */ /* 0x000fe20008410000 */
[C---:B------:R-:W-:Y:S01]  /*6390*/  F2FP.BF16.F32.PACK_AB R161, R160.reuse, R161 ;  /* 0x000000a1a0a1723e */ /* 0x040fe200000010ff */
[----:B------:R-:W-:Y:S01]  /*63a0*/  FMUL.FTZ R160, R160, UR23 ;  /* 0x00000017a0a07c20 */ /* 0x000fe20008410000 */
[----:B------:R-:W-:-:S02]  /*63b0*/  FSEL R169, R152, RZ, P5 ;  /* 0x000000ff98a97208 */ /* 0x000fc40002800000 */
[----:B------:R-:W-:Y:S01]  /*63c0*/  FSEL R174, R152, RZ, P6 ;  /* 0x000000ff98ae7208 */ /* 0x000fe20003000000 */
[----:B------:R-:W-:Y:S01]  /*63d0*/  FMUL.FTZ R152, R168, UR11 ;  /* 0x0000000ba8987c20 */ /* 0x000fe20008410000 */
[----:B------:R-:W-:Y:S01]  /*63e0*/  LOP3.LUT P1, RZ, R232, 0xff000000, RZ, 0xc0, !PT ;  /* 0xff000000e8ff7812 */ /* 0x000fe2000782c0ff */
[----:B------:R-:W-:Y:S01]  /*63f0*/  FMUL.FTZ R168, R153, UR23 ;  /* 0x0000001799a87c20 */ /* 0x000fe20008410000 */
[----:B------:R-:W-:Y:S02]  /*6400*/  LOP3.LUT P5, RZ, R238, 0xff000000, RZ, 0xc0, !PT ;  /* 0xff000000eeff7812 */ /* 0x000fe400078ac0ff */
[----:B------:R-:W-:Y:S02]  /*6410*/  LOP3.LUT P6, RZ, R232, 0xff00, RZ, 0xc0, !PT ;  /* 0x0000ff00e8ff7812 */ /* 0x000fe400078cc0ff */
[C---:B------:R-:W-:Y:S02]  /*6420*/  FSEL R176, R160.reuse, RZ, P1 ;  /* 0x000000ffa0b07208 */ /* 0x040fe40000800000 */
[----:B------:R-:W-:-:S02]  /*6430*/  FSEL R177, R160, RZ, P5 ;  /* 0x000000ffa0b17208 */ /* 0x000fc40002800000 */
[----:B------:R-:W-:Y:S01]  /*6440*/  F2FP.BF16.F32.PACK_AB R160, R153, R152 ;  /* 0x0000009899a0723e */ /* 0x000fe200000010ff */
[----:B------:R-:W-:Y:S01]  /*6450*/  FMUL.FTZ R152, R152, UR23 ;  /* 0x0000001798987c20 */ /* 0x000fe20008410000 */
[----:B------:R-:W-:Y:S02]  /*6460*/  LOP3.LUT P1, RZ, R238, 0xff00, RZ, 0xc0, !PT ;  /* 0x0000ff00eeff7812 */ /* 0x000fe4000782c0ff */
[----:B------:R-:W-:Y:S02]  /*6470*/  FSEL R173, R168, RZ, P6 ;  /* 0x000000ffa8ad7208 */ /* 0x000fe40003000000 */
[----:B------:R-:W-:Y:S02]  /*6480*/  LOP3.LUT P5, RZ, R238, 0xff, RZ, 0xc0, !PT ;  /* 0x000000ffeeff7812 */ /* 0x000fe400078ac0ff */
[----:B------:R-:W-:Y:S02]  /*6490*/  LOP3.LUT P6, RZ, R232, 0xff, RZ, 0xc0, !PT ;  /* 0x000000ffe8ff7812 */ /* 0x000fe400078cc0ff */
[----:B------:R-:W-:-:S02]  /*64a0*/  F2FP.BF16.F32.PACK_AB R170, R175, R170 ;  /* 0x000000aaafaa723e */ /* 0x000fc400000010ff */
        /* <DEDUP_REMOVED lines=8> */
.L_x_165:
        /* <DEDUP_REMOVED lines=15> */
[----:B------:R-:W-:Y:S01]  /*6620*/  ISETP.GE.U32.AND.EX P5, PT, R233, 0x1000000, PT, P5 ;  /* 0x01000000e900780c */ /* 0x000fe20003fa6150 */
[----:B------:R-:W-:Y:S01]  /*6630*/  FMUL.FTZ R170, R155, UR23 ;  /* 0x000000179baa7c20 */ /* 0x000fe20008410000 */
[----:B------:R-:W-:Y:S01]  /*6640*/  FADD.FTZ R153, R182, -R153 ;  /* 0x80000099b6997221 */ /* 0x000fe20000010000 */
[----:B------:R-:W-:-:S02]  /*6650*/  FSEL R171, R152, RZ, P1 ;  /* 0x000000ff98ab7208 */ /* 0x000fc40000800000 */
[----:B------:R-:W-:Y:S01]  /*6660*/  ISETP.GE.U32.AND P1, PT, R238, RZ, PT ;  /* 0x000000ffee00720c */ /* 0x000fe20003f26070 */
[----:B------:R-:W-:Y:S01]  /*6670*/  FMUL.FTZ R153, R153, UR11 ;  /* 0x0000000b99997c20 */ /* 0x000fe20008410000 */
[----:B------:R-:W-:Y:S02]  /*6680*/  FSEL R152, R152, RZ, P6 ;  /* 0x000000ff98987208 */ /* 0x000fe40003000000 */
[----:B------:R-:W-:Y:S01]  /*6690*/  ISETP.GE.U32.AND.EX P1, PT, R239, 0x1000000, PT, P1 ;  /* 0x01000000ef00780c */ /* 0x000fe20003f26110 */
[----:B------:R-:W-:Y:S01]  /*66a0*/  FMUL.FTZ R168, R153, UR23 ;  /* 0x0000001799a87c20 */ /* 0x000fe20008410000 */
[----:B------:R-:W-:Y:S01]  /*66b0*/  FSEL R172, R169, RZ, P5 ;  /* 0x000000ffa9ac7208 */ /* 0x000fe20002800000 */
[----:B------:R-:W-:Y:S01]  /*66c0*/  FFMA.FTZ R153, R183, UR10, R179 ;  /* 0x0000000ab7997c23 */ /* 0x000fe200080100b3 */
[C---:B------:R-:W-:Y:S02]  /*66d0*/  LOP3.LUT P6, RZ, R239.reuse, 0xff, RZ, 0xc0, !PT ;  /* 0x000000ffefff7812 */ /* 0x040fe400078cc0ff */
[----:B------:R-:W-:Y:S01]  /*66e0*/  LOP3.LUT P5, RZ, R239, 0xff00, RZ, 0xc0, !PT ;  /* 0x0000ff00efff7812 */ /* 0x000fe200078ac0ff */
[----:B------:R-:W-:Y:S01]  /*66f0*/  FADD.FTZ R153, R180, -R153 ;  /* 0x80000099b4997221 */ /* 0x000fe20000010000 */
[----:B------:R-:W-:-:S02]  /*6700*/  FSEL R155, R169, RZ, P1 ;  /* 0x000000ffa99b7208 */ /* 0x000fc40000800000 */
[----:B------:R-:W-:Y:S02]  /*6710*/  FSEL R154, R168, RZ, P6 ;  /* 0x000000ffa89a7208 */ /* 0x000fe40003000000 */
[----:B------:R-:W-:Y:S02]  /*6720*/  FSEL R169, R170, RZ, P5 ;  /* 0x000000ffaaa97208 */ /* 0x000fe40002800000 */
[----:B------:R-:W-:Y:S01]  /*6730*/  F2FP.BF16.F32.PACK_AB R155, R155, R152 ;  /* 0x000000989b9b723e */ /* 0x000fe200000010ff */
[----:B------:R-:W-:Y:S01]  /*6740*/  FMUL.FTZ R152, R153, UR11 ;  /* 0x0000000b99987c20 */ /* 0x000fe20008410000 */
[----:B------:R-:W-:Y:S01]  /*6750*/  F2FP.BF16.F32.PACK_AB R154, R169, R154 ;  /* 0x0000009aa99a723e */ /* 0x000fe200000010ff */
[--C-:B------:R-:W-:Y:S01]  /*6760*/  FFMA.FTZ R169, R210, UR10, R179.reuse ;  /* 0x0000000ad2a97c23 */ /* 0x100fe200080100b3 */
[C---:B------:R-:W-:Y:S01]  /*6770*/  LOP3.LUT P6, RZ, R233.reuse, 0xff, RZ, 0xc0, !PT ;  /* 0x000000ffe9ff7812 */ /* 0x040fe200078cc0ff */
[----:B------:R-:W-:Y:S01]  /*6780*/  FFMA.FTZ R153, R202, UR10, R179 ;  /* 0x0000000aca997c23 */ /* 0x000fe200080100b3 */
[----:B------:R-:W-:Y:S01]  /*6790*/  F2FP.BF16.F32.PACK_AB R171, R172, R171 ;  /* 0x000000abacab723e */ /* 0x000fe200000010ff */
[----:B------:R-:W-:Y:S01]  /*67a0*/  FADD.FTZ R169, R194, -R169 ;  /* 0x800000a9c2a97221 */ /* 0x000fe20000010000 */
[----:B------:R-:W-:Y:S01]  /*67b0*/  LOP3.LUT P1, RZ, R233, 0xff00, RZ, 0xc0, !PT ;  /* 0x0000ff00e9ff7812 */ /* 0x000fe2000782c0ff */
[----:B------:R-:W-:Y:S01]  /*67c0*/  FADD.FTZ R153, R196, -R153 ;  /* 0x80000099c4997221 */ /* 0x000fe20000010000 */
[----:B------:R-:W-:Y:S01]  /*67d0*/  FSEL R172, R168, RZ, P6 ;  /* 0x000000ffa8ac7208 */ /* 0x000fe20003000000 */
[----:B------:R-:W-:Y:S01]  /*67e0*/  FMUL.FTZ R168, R152, UR23 ;  /* 0x0000001798a87c20 */ /* 0x000fe20008410000 */
[----:B------:R-:W-:Y:S01]  /*67f0*/  FFMA.FTZ R152, R181, UR10, R179 ;  /* 0x0000000ab5987c23 */ /* 0x000fe200080100b3 */
[----:B------:R-:W-:Y:S01]  /*6800*/  FSEL R175, R170, RZ, P1 ;  /* 0x000000ffaaaf7208 */ /* 0x000fe20000800000 */
[----:B------:R-:W-:Y:S01]  /*6810*/  FMUL.FTZ R170, R169, UR11 ;  /* 0x0000000ba9aa7c20 */ /* 0x000fe20008410000 */
[----:B------:R-:W-:Y:S01]  /*6820*/  LOP3.LUT P5, RZ, R232, 0xff0000, RZ, 0xc0, !PT ;  /* 0x00ff0000e8ff7812 */ /* 0x000fe200078ac0ff */
[----:B------:R-:W-:Y:S01]  /*6830*/  FMUL.FTZ R153, R153, UR11 ;  /* 0x0000000b99997c20 */ /* 0x000fe20008410000 */
[----:B------:R-:W-:Y:S01]  /*6840*/  LOP3.LUT P6, RZ, R238, 0xff0000, RZ, 0xc0, !PT ;  /* 0x00ff0000eeff7812 */ /* 0x000fe200078cc0ff */
[----:B------:R-:W-:Y:S01]  /*6850*/  FADD.FTZ R152, R27, -R152 ;  /* 0x800000981b987221 */ /* 0x000fe20000010000 */
[----:B------:R-:W-:Y:S01]  /*6860*/  FSEL R169, R168, RZ, P5 ;  /* 0x000000ffa8a97208 */ /* 0x000fe20002800000 */
[----:B------:R-:W-:Y:S01]  /*6870*/  FMUL.FTZ R170, R170, UR23 ;  /* 0x00000017aaaa7c20 */ /* 0x000fe20008410000 */
[----:B------:R-:W-:Y:S01]  /*6880*/  FSEL R174, R168, RZ, P6 ;  /* 0x000000ffa8ae7208 */ /* 0x000fe20003000000 */
[----:B------:R-:W-:Y:S01]  /*6890*/  FMUL.FTZ R153, R153, UR23 ;  /* 0x0000001799997c20 */ /* 0x000fe20008410000 */
[----:B------:R-:W-:Y:S01]  /*68a0*/  LOP3.LUT P1, RZ, R232, 0xff000000, RZ, 0xc0, !PT ;  /* 0xff000000e8ff7812 */ /* 0x000fe2000782c0ff */
[----:B------:R-:W-:Y:S01]  /*68b0*/  FMUL.FTZ R152, R152, UR11 ;  /* 0x0000000b98987c20 */ /* 0x000fe20008410000 */
[----:B------:R-:W-:-:S02]  /*68c0*/  LOP3.LUT P5, RZ, R238, 0xff000000, RZ, 0xc0, !PT ;  /* 0xff000000eeff7812 */ /* 0x000fc400078ac0ff */
[----:B------:R-:W-:Y:S01]  /*68d0*/  LOP3.LUT P6, RZ, R232, 0xff00, RZ, 0xc0, !PT ;  /* 0x0000ff00e8ff7812 */ /* 0x000fe200078cc0ff */
[----:B------:R-:W-:Y:S01]  /*68e0*/  FMUL.FTZ R152, R152, UR23 ;  /* 0x0000001798987c20 */ /* 0x000fe20008410000 */
[C---:B------:R-:W-:Y:S02]  /*68f0*/  FSEL R176, R170.reuse, RZ, P1 ;  /* 0x000000ffaab07208 */ /* 0x040fe40000800000 */
[----:B------:R-:W-:Y:S02]  /*6900*/  FSEL R177, R170, RZ, P5 ;  /* 0x000000ffaab17208 */ /* 0x000fe40002800000 */
[----:B------:R-:W-:Y:S02]  /*6910*/  FSEL R173, R153, RZ, P6 ;  /* 0x000000ff99ad7208 */ /* 0x000fe40003000000 */
[C---:B------:R-:W-:Y:S02]  /*6920*/  LOP3.LUT P1, RZ, R238.reuse, 0xff00, RZ, 0xc0, !PT ;  /* 0x0000ff00eeff7812 */ /* 0x040fe4000782c0ff */
[----:B------:R-:W-:-:S02]  /*6930*/  LOP3.LUT P5, RZ, R238, 0xff, RZ, 0xc0, !PT ;  /* 0x000000ffeeff7812 */ /* 0x000fc400078ac0ff */
[----:B------:R-:W-:Y:S02]  /*6940*/  LOP3.LUT P6, RZ, R232, 0xff, RZ, 0xc0, !PT ;  /* 0x000000ffe8ff7812 */ /* 0x000fe400078cc0ff */
[----:B------:R-:W-:Y:S02]  /*6950*/  F2FP.BF16.F32.PACK_AB R170, R175, R172 ;  /* 0x000000acafaa723e */ /* 0x000fe400000010ff */
[----:B------:R-:W-:Y:S02]  /*6960*/  FSEL R175, R153, RZ, P1 ;  /* 0x000000ff99af7208 */ /* 0x000fe40000800000 */
[C---:B------:R-:W-:Y:S02]  /*6970*/  FSEL R172, R152.reuse, RZ, P5 ;  /* 0x000000ff98ac7208 */ /* 0x040fe40002800000 */
[----:B------:R-:W-:Y:S02]  /*6980*/  FSEL R168, R152, RZ, P6 ;  /* 0x000000ff98a87208 */ /* 0x000fe40003000000 */
[----:B------:R-:W-:-:S02]  /*6990*/  F2FP.BF16.F32.PACK_AB R153, R177, R174 ;  /* 0x000000aeb199723e */ /* 0x000fc400000010ff */
[----:B------:R-:W-:Y:S02]  /*69a0*/  F2FP.BF16.F32.PACK_AB R169, R176, R169 ;  /* 0x000000a9b0a9723e */ /* 0x000fe400000010ff */
[----:B------:R-:W-:Y:S02]  /*69b0*/  F2FP.BF16.F32.PACK_AB R152, R175, R172 ;  /* 0x000000acaf98723e */ /* 0x000fe400000010ff */
[----:B------:R-:W-:Y:S01]  /*69c0*/  F2FP.BF16.F32.PACK_AB R168, R173, R168 ;  /* 0x000000a8ada8723e */ /* 0x000fe200000010ff */
[----:B------:R-:W-:Y:S06]  /*69d0*/  BRA `(.L_x_164) ;  /* 0x0000001000007947 */ /* 0x000fec0003800000 */
.L_x_161:
[----:B------:R-:W-:-:S04]  /*69e0*/  UISETP.NE.U32.AND UP0, UPT, UR26, URZ, UPT ;  /* 0x000000ff1a00728c */ /* 0x000fc8000bf05070 */
[----:B------:R-:W-:-:S09]  /*69f0*/  UISETP.NE.AND.EX UP0, UPT, UR27, URZ, UPT, UP0 ;  /* 0x000000ff1b00728c */ /* 0x000fd2000bf05300 */
[----:B------:R-:W-:Y:S05]  /*6a00*/  BRA.U !UP0, `(.L_x_166) ;  /* 0x00000009082c7547 */ /* 0x000fea000b800000 */
[----:B------:R-:W-:-:S04]  /*6a10*/  UISETP.NE.U32.AND UP0, UPT, UR8, URZ, UPT ;  /* 0x000000ff0800728c */ /* 0x000fc8000bf05070 */
[----:B------:R-:W-:-:S09]  /*6a20*/  UISETP.NE.AND.EX UP0, UPT, UR9, URZ, UPT, UP0 ;  /* 0x000000ff0900728c */ /* 0x000fd2000bf05300 */
[----:B------:R-:W-:Y:S05]  /*6a30*/  BRA.U !UP0, `(.L_x_167) ;  /* 0x0000000508187547 */ /* 0x000fea000b800000 */
[----:B0-----:R-:W-:Y:S01]  /*6a40*/  FFMA.FTZ R161, R187, UR10, R179 ;  /* 0x0000000abba17c23 */ /* 0x001fe200080100b3 */
[----:B-----5:R-:W-:Y:S01]  /*6a50*/  PRMT R168, R62, 0x7632, R168 ;  /* 0x000076323ea87816 */ /* 0x020fe200000000a8 */
[C---:B------:R-:W-:Y:S01]  /*6a60*/  IMAD.U32 R163, R63.reuse, 0x10000, RZ ;  /* 0x000100003fa37824 */ /* 0x040fe200078e00ff */
[----:B------:R-:W-:Y:S01]  /*6a70*/  PRMT R171, R63, 0x7632, R171 ;  /* 0x000076323fab7816 */ /* 0x000fe200000000ab */
[----:B------:R-:W-:Y:S01]  /*6a80*/  FADD.FTZ R160, R184, -R161 ;  /* 0x800000a1b8a07221 */ /* 0x000fe20000010000 */
[--C-:B------:R-:W-:Y:S01]  /*6a90*/  FFMA.FTZ R169, R212, UR10, R179.reuse ;  /* 0x0000000ad4a97c23 */ /* 0x100fe200080100b3 */
[--C-:B------:R-:W-:Y:S01]  /*6aa0*/  FFMA.FTZ R173, R214, UR10, R179.reuse ;  /* 0x0000000ad6ad7c23 */ /* 0x100fe200080100b3 */
[----:B------:R-:W-:Y:S01]  /*6ab0*/  FFMA.FTZ R161, R183, UR10, R179 ;  /* 0x0000000ab7a17c23 */ /* 0x000fe200080100b3 */
[----:B------:R-:W-:Y:S01]  /*6ac0*/  SHF.L.U32 R168, R168, 0x10, RZ ;  /* 0x00000010a8a87819 */ /* 0x000fe200000006ff */
[----:B------:R-:W-:Y:S01]  /*6ad0*/  FFMA.FTZ R160, R160, UR11, R163 ;  /* 0x0000000ba0a07c23 */ /* 0x000fe200080100a3 */
[----:B------:R-:W-:Y:S01]  /*6ae0*/  FADD.FTZ R169, R206, -R169 ;  /* 0x800000a9cea97221 */ /* 0x000fe20000010000 */
[----:B------:R-:W-:Y:S01]  /*6af0*/  FFMA.FTZ R163, R185, UR10, R179 ;  /* 0x0000000ab9a37c23 */ /* 0x000fe200080100b3 */
[----:B------:R-:W-:Y:S01]  /*6b00*/  SHF.L.U32 R162, R61, 0x10, RZ ;  /* 0x000000103da27819 */ /* 0x000fe200000006ff */
[----:B------:R-:W-:Y:S01]  /*6b10*/  FADD.FTZ R173, R204, -R173 ;  /* 0x800000adccad7221 */ /* 0x000fe20000010000 */
[----:B------:R-:W-:-:S02]  /*6b20*/  IMAD.U32 R172, R171, 0x10000, RZ ;  /* 0x00010000abac7824 */ /* 0x000fc400078e00ff */
[----:B------:R-:W-:Y:S01]  /*6b30*/  FADD.FTZ R161, R180, -R161 ;  /* 0x800000a1b4a17221 */ /* 0x000fe20000010000 */
[----:B------:R-:W-:Y:S01]  /*6b40*/  SHF.L.U32 R170, R62, 0x10, RZ ;  /* 0x000000103eaa7819 */ /* 0x000fe200000006ff */
[----:B------:R-:W-:Y:S01]  /*6b50*/  FFMA.FTZ R175, R169, UR11, R168 ;  /* 0x0000000ba9af7c23 */ /* 0x000fe200080100a8 */
[----:B------:R-:W-:Y:S01]  /*6b60*/  FADD.FTZ R163, R182, -R163 ;  /* 0x800000a3b6a37221 */ /* 0x000fe20000010000 */
[----:B------:R-:W-:Y:S01]  /*6b70*/  FFMA.FTZ R177, R173, UR11, R172 ;  /* 0x0000000badb17c23 */ /* 0x000fe200080100ac */
[----:B------:R-:W-:Y:S01]  /*6b80*/  PRMT R168, R61, 0x7632, R168 ;  /* 0x000076323da87816 */ /* 0x000fe200000000a8 */
[----:B------:R-:W-:Y:S01]  /*6b90*/  FFMA.FTZ R172, R161, UR11, R162 ;  /* 0x0000000ba1ac7c23 */ /* 0x000fe200080100a2 */
[--C-:B------:R-:W-:Y:S01]  /*6ba0*/  FFMA.FTZ R171, R210, UR10, R179.reuse ;  /* 0x0000000ad2ab7c23 */ /* 0x100fe200080100b3 */
[----:B------:R-:W-:Y:S01]  /*6bb0*/  FFMA.FTZ R162, R181, UR10, R179 ;  /* 0x0000000ab5a27c23 */ /* 0x000fe200080100b3 */
[----:B------:R-:W-:Y:S01]  /*6bc0*/  FFMA.FTZ R174, R163, UR11, R170 ;  /* 0x0000000ba3ae7c23 */ /* 0x000fe200080100aa */
[----:B------:R-:W-:Y:S01]  /*6bd0*/  SHF.L.U32 R163, R60, 0x10, RZ ;  /* 0x000000103ca37819 */ /* 0x000fe200000006ff */
[----:B------:R-:W-:-:S02]  /*6be0*/  IMAD.U32 R168, R168, 0x10000, RZ ;  /* 0x00010000a8a87824 */ /* 0x000fc400078e00ff */
[----:B------:R-:W-:Y:S01]  /*6bf0*/  FADD.FTZ R171, R194, -R171 ;  /* 0x800000abc2ab7221 */ /* 0x000fe20000010000 */
[----:B------:R-:W-:Y:S01]  /*6c00*/  FADD.FTZ R162, R27, -R162 ;  /* 0x800000a21ba27221 */ /* 0x000fe20000010000 */
[----:B------:R-:W-:Y:S01]  /*6c10*/  PRMT R161, R60, 0x7632, R161 ;  /* 0x000076323ca17816 */ /* 0x000fe200000000a1 */
[----:B------:R-:W-:Y:S01]  /*6c20*/  FFMA.FTZ R169, R202, UR10, R179 ;  /* 0x0000000acaa97c23 */ /* 0x000fe200080100b3 */
[----:B------:R-:W-:Y:S01]  /*6c30*/  ISETP.GE.U32.AND P1, PT, R232, RZ, PT ;  /* 0x000000ffe800720c */ /* 0x000fe20003f26070 */
[----:B------:R-:W-:Y:S01]  /*6c40*/  FFMA.FTZ R173, R171, UR11, R168 ;  /* 0x0000000babad7c23 */ /* 0x000fe200080100a8 */
[----:B------:R-:W-:Y:S01]  /*6c50*/  FFMA.FTZ R168, R162, UR11, R163 ;  /* 0x0000000ba2a87c23 */ /* 0x000fe200080100a3 */
[----:B------:R-:W-:Y:S01]  /*6c60*/  SHF.L.U32 R170, R161, 0x10, RZ ;  /* 0x00000010a1aa7819 */ /* 0x000fe200000006ff */
[----:B------:R-:W-:Y:S01]  /*6c70*/  FMUL.FTZ R162, R177, UR23 ;  /* 0x00000017b1a27c20 */ /* 0x000fe20008410000 */
[----:B------:R-:W-:Y:S01]  /*6c80*/  ISETP.GE.U32.AND.EX P1, PT, R233, 0x1000000, PT, P1 ;  /* 0x01000000e900780c */ /* 0x000fe20003f26110 */
[----:B------:R-:W-:Y:S01]  /*6c90*/  FMUL.FTZ R161, R160, UR23 ;  /* 0x00000017a0a17c20 */ /* 0x000fe20008410000 */
[----:B------:R-:W-:Y:S01]  /*6ca0*/  F2FP.BF16.F32.PACK_AB R163, R177, R160 ;  /* 0x000000a0b1a3723e */ /* 0x000fe200000010ff */
[----:B------:R-:W-:Y:S01]  /*6cb0*/  FMUL.FTZ R160, R174, UR23 ;  /* 0x00000017aea07c20 */ /* 0x000fe20008410000 */
[C---:B------:R-:W-:Y:S01]  /*6cc0*/  LOP3.LUT P6, RZ, R233.reuse, 0xff, RZ, 0xc0, !PT ;  /* 0x000000ffe9ff7812 */ /* 0x040fe200078cc0ff */
[----:B------:R-:W-:Y:S01]  /*6cd0*/  FADD.FTZ R169, R196, -R169 ;  /* 0x800000a9c4a97221 */ /* 0x000fe20000010000 */
[----:B------:R-:W-:-:S02]  /*6ce0*/  LOP3.LUT P5, RZ, R233, 0xff0000, RZ, 0xc0, !PT ;  /* 0x00ff0000e9ff7812 */ /* 0x000fc400078ac0ff */
[----:B------:R-:W-:Y:S01]  /*6cf0*/  FSEL R217, R162, RZ, P1 ;  /* 0x000000ffa2d97208 */ /* 0x000fe20000800000 */
[----:B------:R-:W-:Y:S01]  /*6d00*/  FFMA.FTZ R171, R169, UR11, R170 ;  /* 0x0000000ba9ab7c23 */ /* 0x000fe200080100aa */
[C---:B------:R-:W-:Y:S01]  /*6d10*/  F2FP.BF16.F32.PACK_AB R162, R175.reuse, R174 ;  /* 0x000000aeafa2723e */ /* 0x040fe200000010ff */
[----:B------:R-:W-:Y:S01]  /*6d20*/  FMUL.FTZ R175, R175, UR23 ;  /* 0x00000017afaf7c20 */ /* 0x000fe20008410000 */
[----:B------:R-:W-:Y:S01]  /*6d30*/  FSEL R174, R160, RZ, P6 ;  /* 0x000000ffa0ae7208 */ /* 0x000fe20003000000 */
[----:B------:R-:W-:Y:S01]  /*6d40*/  FMUL.FTZ R160, R172, UR23 ;  /* 0x00000017aca07c20 */ /* 0x000fe20008410000 */
[----:B------:R-:W-:Y:S01]  /*6d50*/  FSEL R176, R161, RZ, P5 ;  /* 0x000000ffa1b07208 */ /* 0x000fe20002800000 */
[----:B------:R-:W-:Y:S01]  /*6d60*/  FMUL.FTZ R169, R168, UR23 ;  /* 0x00000017a8a97c20 */ /* 0x000fe20008410000 */
[----:B------:R-:W-:Y:S01]  /*6d70*/  LOP3.LUT P1, RZ, R233, 0xff00, RZ, 0xc0, !PT ;  /* 0x0000ff00e9ff7812 */ /* 0x000fe2000782c0ff */
[----:B------:R-:W-:Y:S01]  /*6d80*/  FMUL.FTZ R170, R171, UR23 ;  /* 0x00000017abaa7c20 */ /* 0x000fe20008410000 */
[----:B------:R-:W-:-:S02]  /*6d90*/  LOP3.LUT P5, RZ, R232, 0xff0000, RZ, 0xc0, !PT ;  /* 0x00ff0000e8ff7812 */ /* 0x000fc400078ac0ff */
[C---:B------:R-:W-:Y:S01]  /*6da0*/  F2FP.BF16.F32.PACK_AB R161, R173.reuse, R172 ;  /* 0x000000acada1723e */ /* 0x040fe200000010ff */
[----:B------:R-:W-:Y:S01]  /*6db0*/  FMUL.FTZ R173, R173, UR23 ;  /* 0x00000017adad7c20 */ /* 0x000fe20008410000 */
[----:B------:R-:W-:Y:S02]  /*6dc0*/  LOP3.LUT P6, RZ, R232, 0xff000000, RZ, 0xc0, !PT ;  /* 0xff000000e8ff7812 */ /* 0x000fe400078cc0ff */
[----:B------:R-:W-:Y:S02]  /*6dd0*/  FSEL R177, R175, RZ, P1 ;  /* 0x000000ffafb17208 */ /* 0x000fe40000800000 */
[----:B------:R-:W-:Y:S02]  /*6de0*/  FSEL R172, R160, RZ, P5 ;  /* 0x000000ffa0ac7208 */ /* 0x000fe40002800000 */
[C---:B------:R-:W-:Y:S02]  /*6df0*/  LOP3.LUT P1, RZ, R232.reuse, 0xff, RZ, 0xc0, !PT ;  /* 0x000000ffe8ff7812 */ /* 0x040fe4000782c0ff */
[----:B------:R-:W-:-:S02]  /*6e00*/  LOP3.LUT P5, RZ, R232, 0xff00, RZ, 0xc0, !PT ;  /* 0x0000ff00e8ff7812 */ /* 0x000fc400078ac0ff */
[----:B------:R-:W-:Y:S02]  /*6e10*/  F2FP.BF16.F32.PACK_AB R160, R171, R168 ;  /* 0x000000a8aba0723e */ /* 0x000fe400000010ff */
[----:B------:R-:W-:Y:S02]  /*6e20*/  FSEL R175, R173, RZ, P6 ;  /* 0x000000ffadaf7208 */ /* 0x000fe40003000000 */
[----:B------:R-:W-:Y:S02]  /*6e30*/  FSEL R168, R169, RZ, P1 ;  /* 0x000000ffa9a87208 */ /* 0x000fe40000800000 */
[----:B------:R-:W-:Y:S02]  /*6e40*/  FSEL R173, R170, RZ, P5 ;  /* 0x000000ffaaad7208 */ /* 0x000fe40002800000 */
[----:B------:R-:W-:Y:S02]  /*6e50*/  F2FP.BF16.F32.PACK_AB R171, R217, R176 ;  /* 0x000000b0d9ab723e */ /* 0x000fe400000010ff */
[----:B------:R-:W-:-:S02]  /*6e60*/  F2FP.BF16.F32.PACK_AB R170, R177, R174 ;  /* 0x000000aeb1aa723e */ /* 0x000fc400000010ff */
[----:B------:R-:W-:Y:S02]  /*6e70*/  F2FP.BF16.F32.PACK_AB R169, R175, R172 ;  /* 0x000000acafa9723e */ /* 0x000fe400000010ff */
[----:B------:R-:W-:Y:S01]  /*6e80*/  F2FP.BF16.F32.PACK_AB R168, R173, R168 ;  /* 0x000000a8ada8723e */ /* 0x000fe200000010ff */
[----:B------:R-:W-:Y:S06]  /*6e90*/  BRA `(.L_x_164) ;  /* 0x0000000800d07947 */ /* 0x000fec0003800000 */
.L_x_167:
[--C-:B0-----:R-:W-:Y:S01]  /*6ea0*/  FFMA.FTZ R169, R187, UR10, R179.reuse ;  /* 0x0000000abba97c23 */ /* 0x101fe200080100b3 */
[C---:B-----5:R-:W-:Y:S01]  /*6eb0*/  PRMT R174, R63.reuse, 0x7632, R174 ;  /* 0x000076323fae7816 */ /* 0x060fe200000000ae */
[----:B------:R-:W-:Y:S01]  /*6ec0*/  FFMA.FTZ R177, R214, UR10, R179 ;  /* 0x0000000ad6b17c23 */ /* 0x000fe200080100b3 */
[----:B------:R-:W-:Y:S01]  /*6ed0*/  SHF.L.U32 R171, R63, 0x10, RZ ;  /* 0x000000103fab7819 */ /* 0x000fe200000006ff */
[----:B------:R-:W-:Y:S01]  /*6ee0*/  FADD.FTZ R168, R184, -R169 ;  /* 0x800000a9b8a87221 */ /* 0x000fe20000010000 */
[--C-:B------:R-:W-:Y:S01]  /*6ef0*/  FFMA.FTZ R173, R185, UR10, R179.reuse ;  /* 0x0000000ab9ad7c23 */ /* 0x100fe200080100b3 */
[----:B------:R-:W-:Y:S01]  /*6f00*/  PRMT R170, R62, 0x7632, R170 ;  /* 0x000076323eaa7816 */ /* 0x000fe200000000aa */
[----:B------:R-:W-:Y:S01]  /*6f10*/  FFMA.FTZ R175, R212, UR10, R179 ;  /* 0x0000000ad4af7c23 */ /* 0x000fe200080100b3 */
[----:B------:R-:W-:Y:S01]  /*6f20*/  SHF.L.U32 R176, R174, 0x10, RZ ;  /* 0x00000010aeb07819 */ /* 0x000fe200000006ff */
[----:B------:R-:W-:Y:S01]  /*6f30*/  FADD.FTZ R177, R204, -R177 ;  /* 0x800000b1ccb17221 */ /* 0x000fe20000010000 */
[----:B------:R-:W-:Y:S01]  /*6f40*/  FFMA.FTZ R168, R168, UR11, R171 ;  /* 0x0000000ba8a87c23 */ /* 0x000fe200080100ab */
[----:B------:R-:W-:Y:S01]  /*6f50*/  IMAD.U32 R172, R62, 0x10000, RZ ;  /* 0x000100003eac7824 */ /* 0x000fe200078e00ff */
[----:B------:R-:W-:Y:S01]  /*6f60*/  PRMT R169, R61, 0x7632, R169 ;  /* 0x000076323da97816 */ /* 0x000fe200000000a9 */
[----:B------:R-:W-:Y:S01]  /*6f70*/  FADD.FTZ R173, R182, -R173 ;  /* 0x800000adb6ad7221 */ /* 0x000fe20000010000 */
[----:B------:R-:W-:Y:S01]  /*6f80*/  FFMA.FTZ R171, R210, UR10, R179 ;  /* 0x0000000ad2ab7c23 */ /* 0x000fe200080100b3 */
[----:B------:R-:W-:Y:S01]  /*6f90*/  SHF.L.U32 R174, R170, 0x10, RZ ;  /* 0x00000010aaae7819 */ /* 0x000fe200000006ff */
[----:B------:R-:W-:Y:S01]  /*6fa0*/  FADD.FTZ R175, R206, -R175 ;  /* 0x800000afceaf7221 */ /* 0x000fe20000010000 */
[----:B------:R-:W-:Y:S01]  /*6fb0*/  FFMA.FTZ R217, R177, UR11, R176 ;  /* 0x0000000bb1d97c23 */ /* 0x000fe200080100b0 */
[----:B------:R-:W-:Y:S01]  /*6fc0*/  FFMA.FTZ R176, R173, UR11, R172 ;  /* 0x0000000badb07c23 */ /* 0x000fe200080100ac */
[----:B------:R-:W-:-:S02]  /*6fd0*/  IMAD.U32 R170, R169, 0x10000, RZ ;  /* 0x00010000a9aa7824 */ /* 0x000fc400078e00ff */
[----:B------:R-:W-:Y:S01]  /*6fe0*/  FADD.FTZ R171, R194, -R171 ;  /* 0x800000abc2ab7221 */ /* 0x000fe20000010000 */
[----:B------:R-:W-:Y:S01]  /*6ff0*/  FFMA.FTZ R173, R183, UR10, R179 ;  /* 0x0000000ab7ad7c23 */ /* 0x000fe200080100b3 */
[----:B------:R-:W-:Y:S01]  /*7000*/  FFMA.FTZ R177, R175, UR11, R174 ;  /* 0x0000000bafb17c23 */ /* 0x000fe200080100ae */
[----:B------:R-:W-:Y:S01]  /*7010*/  SHF.L.U32 R174, R61, 0x10, RZ ;  /* 0x000000103dae7819 */ /* 0x000fe200000006ff */
[----:B------:R-:W-:Y:S01]  /*7020*/  FFMA.FTZ R175, R171, UR11, R170 ;  /* 0x0000000babaf7c23 */ /* 0x000fe200080100aa */
[----:B------:R-:W-:Y:S01]  /*7030*/  PRMT R169, R60, 0x7632, R169 ;  /* 0x000076323ca97816 */ /* 0x000fe200000000a9 */
[----:B------:R-:W-:Y:S01]  /*7040*/  FADD.FTZ R173, R180, -R173 ;  /* 0x800000adb4ad7221 */ /* 0x000fe20000010000 */
[----:B------:R-:W-:Y:S01]  /*7050*/  ISETP.GE.U32.AND P1, PT, R232, RZ, PT ;  /* 0x000000ffe800720c */ /* 0x000fe20003f26070 */
[--C-:B------:R-:W-:Y:S01]  /*7060*/  FFMA.FTZ R170, R181, UR10, R179.reuse ;  /* 0x0000000ab5aa7c23 */ /* 0x100fe200080100b3 */
[----:B------:R-:W-:Y:S01]  /*7070*/  FFMA.FTZ R171, R202, UR10, R179 ;  /* 0x0000000acaab7c23 */ /* 0x000fe200080100b3 */
[----:B------:R-:W-:Y:S01]  /*7080*/  FMUL.FTZ R168, R168, UR23 ;  /* 0x00000017a8a87c20 */ /* 0x000fe20008410000 */
[----:B------:R-:W-:Y:S01]  /*7090*/  FMUL.FTZ R217, R217, UR23 ;  /* 0x00000017d9d97c20 */ /* 0x000fe20008410000 */
[----:B------:R-:W-:Y:S01]  /*70a0*/  SHF.L.U32 R172, R169, 0x10, RZ ;  /* 0x00000010a9ac7819 */ /* 0x000fe200000006ff */
[----:B------:R-:W-:Y:S01]  /*70b0*/  FFMA.FTZ R173, R173, UR11, R174 ;  /* 0x0000000badad7c23 */ /* 0x000fe200080100ae */
[----:B------:R-:W-:Y:S01]  /*70c0*/  LOP3.LUT P5, RZ, R233, 0xff0000, RZ, 0xc0, !PT ;  /* 0x00ff0000e9ff7812 */ /* 0x000fe200078ac0ff */
[----:B------:R-:W-:Y:S01]  /*70d0*/  FADD.FTZ R170, R27, -R170 ;  /* 0x800000aa1baa7221 */ /* 0x000fe20000010000 */
[----:B------:R-:W-:Y:S01]  /*70e0*/  ISETP.GE.U32.AND.EX P1, PT, R233, 0x1000000, PT, P1 ;  /* 0x01000000e900780c */ /* 0x000fe20003f26110 */
[----:B------:R-:W-:-:S02]  /*70f0*/  IMAD.U32 R169, R60, 0x10000, RZ ;  /* 0x000100003ca97824 */ /* 0x000fc400078e00ff */
[----:B------:R-:W-:Y:S01]  /*7100*/  FADD.FTZ R171, R196, -R171 ;  /* 0x800000abc4ab7221 */ /* 0x000fe20000010000 */
[----:B------:R-:W-:Y:S01]  /*7110*/  FMUL.FTZ R176, R176, UR23 ;  /* 0x00000017b0b07c20 */ /* 0x000fe20008410000 */
[----:B------:R-:W-:Y:S01]  /*7120*/  FSEL R174, R168, RZ, P5 ;  /* 0x000000ffa8ae7208 */ /* 0x000fe20002800000 */
[----:B------:R-:W-:Y:S01]  /*7130*/  FMUL.FTZ R177, R177, UR23 ;  /* 0x00000017b1b17c20 */ /* 0x000fe20008410000 */
[----:B------:R-:W-:Y:S01]  /*7140*/  FSEL R217, R217, RZ, P1 ;  /* 0x000000ffd9d97208 */ /* 0x000fe20000800000 */
[----:B------:R-:W-:Y:S01]  /*7150*/  FMUL.FTZ R173, R173, UR23 ;  /* 0x00000017adad7c20 */ /* 0x000fe20008410000 */
[----:B------:R-:W-:Y:S01]  /*7160*/  FFMA.FTZ R169, R170, UR11, R169 ;  /* 0x0000000baaa97c23 */ /* 0x000fe200080100a9 */
[----:B------:R-:W-:Y:S01]  /*7170*/  FFMA.FTZ R171, R171, UR11, R172 ;  /* 0x0000000babab7c23 */ /* 0x000fe200080100ac */
[----:B------:R-:W-:Y:S01]  /*7180*/  LOP3.LUT P6, RZ, R233, 0xff, RZ, 0xc0, !PT ;  /* 0x000000ffe9ff7812 */ /* 0x000fe200078cc0ff */
[----:B------:R-:W-:Y:S01]  /*7190*/  FMUL.FTZ R175, R175, UR23 ;  /* 0x00000017afaf7c20 */ /* 0x000fe20008410000 */
[----:B------:R-:W-:Y:S01]  /*71a0*/  LOP3.LUT P5, RZ, R233, 0xff00, RZ, 0xc0, !PT ;  /* 0x0000ff00e9ff7812 */ /* 0x000fe200078ac0ff */
[----:B------:R-:W-:Y:S01]  /*71b0*/  FMUL.FTZ R169, R169, UR23 ;  /* 0x00000017a9a97c20 */ /* 0x000fe20008410000 */
[----:B------:R-:W-:Y:S01]  /*71c0*/  LOP3.LUT P1, RZ, R232, 0xff0000, RZ, 0xc0, !PT ;  /* 0x00ff0000e8ff7812 */ /* 0x000fe2000782c0ff */
[----:B------:R-:W-:Y:S01]  /*71d0*/  FMUL.FTZ R171, R171, UR23 ;  /* 0x00000017abab7c20 */ /* 0x000fe20008410000 */
[----:B------:R-:W-:-:S02]  /*71e0*/  FSEL R170, R176, RZ, P6 ;  /* 0x000000ffb0aa7208 */ /* 0x000fc40003000000 */
        /* <DEDUP_REMOVED lines=13> */
.L_x_166:
[----:B------:R-:W-:-:S04]  /*72c0*/  UISETP.NE.U32.AND UP0, UPT, UR8, URZ, UPT ;  /* 0x000000ff0800728c */ /* 0x000fc8000bf05070 */
[----:B------:R-:W-:-:S09]  /*72d0*/  UISETP.NE.AND.EX UP0, UPT, UR9, URZ, UPT, UP0 ;  /* 0x000000ff0900728c */ /* 0x000fd2000bf05300 */
[----:B------:R-:W-:Y:S05]  /*72e0*/  BRA.U !UP0, `(.L_x_168) ;  /* 0x0000000108e87547 */ /* 0x000fea000b800000 */
[--C-:B0-----:R-:W-:Y:S01]  /*72f0*/  FFMA.FTZ R163, R187, UR10, R179.reuse ;  /* 0x0000000abba37c23 */ /* 0x101fe200080100b3 */
[--C-:B------:R-:W-:Y:S01]  /*7300*/  FFMA.FTZ R169, R214, UR10, R179.reuse ;  /* 0x0000000ad6a97c23 */ /* 0x100fe200080100b3 */
[--C-:B------:R-:W-:Y:S01]  /*7310*/  FFMA.FTZ R161, R185, UR10, R179.reuse ;  /* 0x0000000ab9a17c23 */ /* 0x100fe200080100b3 */
[----:B------:R-:W-:Y:S01]  /*7320*/  FFMA.FTZ R173, R210, UR10, R179 ;  /* 0x0000000ad2ad7c23 */ /* 0x000fe200080100b3 */
[----:B------:R-:W-:Y:S01]  /*7330*/  FADD.FTZ R163, R184, -R163 ;  /* 0x800000a3b8a37221 */ /* 0x000fe20000010000 */
[----:B------:R-:W-:Y:S01]  /*7340*/  FADD.FTZ R169, R204, -R169 ;  /* 0x800000a9cca97221 */ /* 0x000fe20000010000 */
[----:B------:R-:W-:Y:S01]  /*7350*/  FADD.FTZ R161, R182, -R161 ;  /* 0x800000a1b6a17221 */ /* 0x000fe20000010000 */
[----:B-----5:R-:W-:Y:S01]  /*7360*/  ISETP.GE.U32.AND P1, PT, R232, RZ, PT ;  /* 0x000000ffe800720c */ /* 0x020fe20003f26070 */
[----:B------:R-:W-:Y:S01]  /*7370*/  FMUL.FTZ R163, R163, UR11 ;  /* 0x0000000ba3a37c20 */ /* 0x000fe20008410000 */
[----:B------:R-:W-:Y:S01]  /*7380*/  FMUL.FTZ R160, R169, UR11 ;  /* 0x0000000ba9a07c20 */ /* 0x000fe20008410000 */
[----:B------:R-:W-:Y:S01]  /*7390*/  FFMA.FTZ R169, R212, UR10, R179 ;  /* 0x0000000ad4a97c23 */ /* 0x000fe200080100b3 */
[----:B------:R-:W-:Y:S01]  /*73a0*/  FMUL.FTZ R162, R161, UR11 ;  /* 0x0000000ba1a27c20 */ /* 0x000fe20008410000 */
[----:B------:R-:W-:Y:S01]  /*73b0*/  FMUL.FTZ R171, R163, UR23 ;  /* 0x00000017a3ab7c20 */ /* 0x000fe20008410000 */
[C---:B------:R-:W-:Y:S01]  /*73c0*/  FMUL.FTZ R168, R160.reuse, UR23 ;  /* 0x00000017a0a87c20 */ /* 0x040fe20008410000 */
[----:B------:R-:W-:Y:S01]  /*73d0*/  F2FP.BF16.F32.PACK_AB R163, R160, R163 ;  /* 0x000000a3a0a3723e */ /* 0x000fe200000010ff */
[----:B------:R-:W-:Y:S01]  /*73e0*/  FADD.FTZ R160, R206, -R169 ;  /* 0x800000a9cea07221 */ /* 0x000fe20000010000 */
[--C-:B------:R-:W-:Y:S01]  /*73f0*/  FFMA.FTZ R169, R183, UR10, R179.reuse ;  /* 0x0000000ab7a97c23 */ /* 0x100fe200080100b3 */
[----:B------:R-:W-:Y:S01]  /*7400*/  FFMA.FTZ R161, R202, UR10, R179 ;  /* 0x0000000acaa17c23 */ /* 0x000fe200080100b3 */
[----:B------:R-:W-:Y:S01]  /*7410*/  LOP3.LUT P5, RZ, R233, 0xff0000, RZ, 0xc0, !PT ;  /* 0x00ff0000e9ff7812 */ /* 0x000fe200078ac0ff */
[----:B------:R-:W-:Y:S01]  /*7420*/  FMUL.FTZ R175, R160, UR11 ;  /* 0x0000000ba0af7c20 */ /* 0x000fe20008410000 */
[----:B------:R-:W-:Y:S01]  /*7430*/  FADD.FTZ R169, R180, -R169 ;  /* 0x800000a9b4a97221 */ /* 0x000fe20000010000 */
[----:B------:R-:W-:Y:S01]  /*7440*/  FFMA.FTZ R160, R181, UR10, R179 ;  /* 0x0000000ab5a07c23 */ /* 0x000fe200080100b3 */
[----:B------:R-:W-:Y:S01]  /*7450*/  FADD.FTZ R173, R194, -R173 ;  /* 0x800000adc2ad7221 */ /* 0x000fe20000010000 */
[----:B------:R-:W-:Y:S01]  /*7460*/  ISETP.GE.U32.AND.EX P1, PT, R233, 0x1000000, PT, P1 ;  /* 0x01000000e900780c */ /* 0x000fe20003f26110 */
[----:B------:R-:W-:Y:S01]  /*7470*/  FMUL.FTZ R169, R169, UR11 ;  /* 0x0000000ba9a97c20 */ /* 0x000fe20008410000 */
[----:B------:R-:W-:Y:S01]  /*7480*/  FMUL.FTZ R170, R162, UR23 ;  /* 0x00000017a2aa7c20 */ /* 0x000fe20008410000 */
[----:B------:R-:W-:Y:S01]  /*7490*/  FADD.FTZ R160, R27, -R160 ;  /* 0x800000a01ba07221 */ /* 0x000fe20000010000 */
[----:B------:R-:W-:Y:S01]  /*74a0*/  FADD.FTZ R161, R196, -R161 ;  /* 0x800000a1c4a17221 */ /* 0x000fe20000010000 */
[C---:B------:R-:W-:Y:S01]  /*74b0*/  F2FP.BF16.F32.PACK_AB R162, R175.reuse, R162 ;  /* 0x000000a2afa2723e */ /* 0x040fe200000010ff */
[----:B------:R-:W-:Y:S01]  /*74c0*/  FMUL.FTZ R175, R175, UR23 ;  /* 0x00000017afaf7c20 */ /* 0x000fe20008410000 */
[----:B------:R-:W-:Y:S01]  /*74d0*/  FSEL R171, R171, RZ, P5 ;  /* 0x000000ffabab7208 */ /* 0x000fe20002800000 */
[----:B------:R-:W-:Y:S01]  /*74e0*/  FMUL.FTZ R174, R173, UR11 ;  /* 0x0000000badae7c20 */ /* 0x000fe20008410000 */
[----:B------:R-:W-:Y:S01]  /*74f0*/  LOP3.LUT P5, RZ, R233, 0xff00, RZ, 0xc0, !PT ;  /* 0x0000ff00e9ff7812 */ /* 0x000fe200078ac0ff */
[----:B------:R-:W-:Y:S01]  /*7500*/  FMUL.FTZ R172, R169, UR23 ;  /* 0x00000017a9ac7c20 */ /* 0x000fe20008410000 */
[----:B------:R-:W-:Y:S01]  /*7510*/  FSEL R168, R168, RZ, P1 ;  /* 0x000000ffa8a87208 */ /* 0x000fe20000800000 */
[----:B------:R-:W-:Y:S01]  /*7520*/  FMUL.FTZ R160, R160, UR11 ;  /* 0x0000000ba0a07c20 */ /* 0x000fe20008410000 */
[----:B------:R-:W-:Y:S01]  /*7530*/  LOP3.LUT P6, RZ, R233, 0xff, RZ, 0xc0, !PT ;  /* 0x000000ffe9ff7812 */ /* 0x000fe200078cc0ff */
[----:B------:R-:W-:Y:S01]  /*7540*/  FMUL.FTZ R173, R161, UR11 ;  /* 0x0000000ba1ad7c20 */ /* 0x000fe20008410000 */
[----:B------:R-:W-:Y:S01]  /*7550*/  LOP3.LUT P1, RZ, R232, 0xff0000, RZ, 0xc0, !PT ;  /* 0x00ff0000e8ff7812 */ /* 0x000fe2000782c0ff */
[----:B------:R-:W-:Y:S01]  /*7560*/  FMUL.FTZ R176, R174, UR23 ;  /* 0x00000017aeb07c20 */ /* 0x000fe20008410000 */
[----:B------:R-:W-:-:S02]  /*7570*/  FSEL R177, R175, RZ, P5 ;  /* 0x000000ffafb17208 */ /* 0x000fc40002800000 */
[----:B------:R-:W-:Y:S01]  /*7580*/  F2FP.BF16.F32.PACK_AB R161, R174, R169 ;  /* 0x000000a9aea1723e */ /* 0x000fe200000010ff */
[----:B------:R-:W-:Y:S01]  /*7590*/  FMUL.FTZ R169, R160, UR23 ;  /* 0x00000017a0a97c20 */ /* 0x000fe20008410000 */
[----:B------:R-:W-:Y:S01]  /*75a0*/  FSEL R170, R170, RZ, P6 ;  /* 0x000000ffaaaa7208 */ /* 0x000fe20003000000 */
[----:B------:R-:W-:Y:S01]  /*75b0*/  FMUL.FTZ R174, R173, UR23 ;  /* 0x00000017adae7c20 */ /* 0x000fe20008410000 */
[----:B------:R-:W-:Y:S02]  /*75c0*/  FSEL R175, R172, RZ, P1 ;  /* 0x000000ffacaf7208 */ /* 0x000fe40000800000 */
[C---:B------:R-:W-:Y:S02]  /*75d0*/  LOP3.LUT P6, RZ, R232.reuse, 0xff000000, RZ, 0xc0, !PT ;  /* 0xff000000e8ff7812 */ /* 0x040fe400078cc0ff */
        /* <DEDUP_REMOVED lines=11> */
.L_x_168:
[--C-:B0-----:R-:W-:Y:S01]  /*7690*/  FFMA.FTZ R171, R187, UR10, R179.reuse ;  /* 0x0000000abbab7c23 */ /* 0x101fe200080100b3 */
[--C-:B------:R-:W-:Y:S01]  /*76a0*/  FFMA.FTZ R173, R214, UR10, R179.reuse ;  /* 0x0000000ad6ad7c23 */ /* 0x100fe200080100b3 */
[----:B------:R-:W-:Y:S01]  /*76b0*/  FFMA.FTZ R169, R185, UR10, R179 ;  /* 0x0000000ab9a97c23 */ /* 0x000fe200080100b3 */
[----:B-----5:R-:W-:Y:S01]  /*76c0*/  LOP3.LUT P6, RZ, R233, 0xff, RZ, 0xc0, !PT ;  /* 0x000000ffe9ff7812 */ /* 0x020fe200078cc0ff */
[----:B------:R-:W-:Y:S01]  /*76d0*/  FADD.FTZ R171, R184, -R171 ;  /* 0x800000abb8ab7221 */ /* 0x000fe20000010000 */
[----:B------:R-:W-:Y:S01]  /*76e0*/  FADD.FTZ R173, R204, -R173 ;  /* 0x800000adccad7221 */ /* 0x000fe20000010000 */
[----:B------:R-:W-:Y:S01]  /*76f0*/  FADD.FTZ R169, R182, -R169 ;  /* 0x800000a9b6a97221 */ /* 0x000fe20000010000 */
[--C-:B------:R-:W-:Y:S01]  /*7700*/  FFMA.FTZ R177, R212, UR10, R179.reuse ;  /* 0x0000000ad4b17c23 */ /* 0x100fe200080100b3 */
[----:B------:R-:W-:Y:S01]  /*7710*/  FMUL.FTZ R171, R171, UR11 ;  /* 0x0000000babab7c20 */ /* 0x000fe20008410000 */
[----:B------:R-:W-:Y:S01]  /*7720*/  FMUL.FTZ R173, R173, UR11 ;  /* 0x0000000badad7c20 */ /* 0x000fe20008410000 */
[----:B------:R-:W-:Y:S01]  /*7730*/  FMUL.FTZ R169, R169, UR11 ;  /* 0x0000000ba9a97c20 */ /* 0x000fe20008410000 */
[----:B------:R-:W-:Y:S01]  /*7740*/  ISETP.GE.U32.AND P1, PT, R232, RZ, PT ;  /* 0x000000ffe800720c */ /* 0x000fe20003f26070 */
[----:B------:R-:W-:Y:S01]  /*7750*/  FMUL.FTZ R168, R171, UR23 ;  /* 0x00000017aba87c20 */ /* 0x000fe20008410000 */
[----:B------:R-:W-:Y:S01]  /*7760*/  FMUL.FTZ R171, R173, UR23 ;  /* 0x00000017adab7c20 */ /* 0x000fe20008410000 */
[----:B------:R-:W-:Y:S01]  /*7770*/  FMUL.FTZ R169, R169, UR23 ;  /* 0x00000017a9a97c20 */ /* 0x000fe20008410000 */
[----:B------:R-:W-:Y:S01]  /*7780*/  FFMA.FTZ R173, R183, UR10, R179 ;  /* 0x0000000ab7ad7c23 */ /* 0x000fe200080100b3 */
[----:B------:R-:W-:Y:S01]  /*7790*/  FADD.FTZ R177, R206, -R177 ;  /* 0x800000b1ceb17221 */ /* 0x000fe20000010000 */
[--C-:B------:R-:W-:Y:S01]  /*77a0*/  FFMA.FTZ R175, R210, UR10, R179.reuse ;  /* 0x0000000ad2af7c23 */ /* 0x100fe200080100b3 */
[----:B------:R-:W-:Y:S01]  /*77b0*/  FFMA.FTZ R172, R181, UR10, R179 ;  /* 0x0000000ab5ac7c23 */ /* 0x000fe200080100b3 */
[----:B------:R-:W-:Y:S01]  /*77c0*/  FSEL R170, R169, RZ, P6 ;  /* 0x000000ffa9aa7208 */ /* 0x000fe20003000000 */
[----:B------:R-:W-:Y:S01]  /*77d0*/  FADD.FTZ R173, R180, -R173 ;  /* 0x800000adb4ad7221 */ /* 0x000fe20000010000 */
[----:B------:R-:W-:Y:S01]  /*77e0*/  FFMA.FTZ R169, R202, UR10, R179 ;  /* 0x0000000acaa97c23 */ /* 0x000fe200080100b3 */
[----:B------:R-:W-:Y:S01]  /*77f0*/  LOP3.LUT P5, RZ, R233, 0xff0000, RZ, 0xc0, !PT ;  /* 0x00ff0000e9ff7812 */ /* 0x000fe200078ac0ff */
[----:B------:R-:W-:Y:S01]  /*7800*/  FMUL.FTZ R177, R177, UR11 ;  /* 0x0000000bb1b17c20 */ /* 0x000fe20008410000 */
[----:B------:R-:W-:Y:S01]  /*7810*/  ISETP.GE.U32.AND.EX P1, PT, R233, 0x1000000, PT, P1 ;  /* 0x01000000e900780c */ /* 0x000fe20003f26110 */
[----:B------:R-:W-:Y:S01]  /*7820*/  FMUL.FTZ R173, R173, UR11 ;  /* 0x0000000badad7c20 */ /* 0x000fe20008410000 */
[----:B------:R-:W-:Y:S01]  /*7830*/  FADD.FTZ R175, R194, -R175 ;  /* 0x800000afc2af7221 */ /* 0x000fe20000010000 */
[----:B------:R-:W-:Y:S01]  /*7840*/  FADD.FTZ R169, R196, -R169 ;  /* 0x800000a9c4a97221 */ /* 0x000fe20000010000 */
[----:B------:R-:W-:Y:S01]  /*7850*/  FADD.FTZ R172, R27, -R172 ;  /* 0x800000ac1bac7221 */ /* 0x000fe20000010000 */
[----:B------:R-:W-:Y:S01]  /*7860*/  FSEL R168, R168, RZ, P5 ;  /* 0x000000ffa8a87208 */ /* 0x000fe20002800000 */
[----:B------:R-:W-:Y:S01]  /*7870*/  FMUL.FTZ R177, R177, UR23 ;  /* 0x00000017b1b17c20 */ /* 0x000fe20008410000 */
[----:B------:R-:W-:Y:S01]  /*7880*/  FSEL R171, R171, RZ, P1 ;  /* 0x000000ffabab7208 */ /* 0x000fe20000800000 */
        /* <DEDUP_REMOVED lines=17> */
[----:B------:R-:W-:Y:S02]  /*79a0*/  F2FP.BF16.F32.PACK_AB R171, R171, R168 ;  /* 0x000000a8abab723e */ /* 0x000fe400000010ff */
[----:B------:R-:W-:Y:S02]  /*79b0*/  F2FP.BF16.F32.PACK_AB R170, R177, R170 ;  /* 0x000000aab1aa723e */ /* 0x000fe400000010ff */
[----:B------:R-:W-:Y:S02]  /*79c0*/  F2FP.BF16.F32.PACK_AB R169, R175, R174 ;  /* 0x000000aeafa9723e */ /* 0x000fe400000010ff */
[----:B------:R-:W-:-:S07]  /*79d0*/  F2FP.BF16.F32.PACK_AB R168, R173, R172 ;  /* 0x000000acada8723e */ /* 0x000fce00000010ff */
.L_x_164:
[----:B------:R-:W0:Y:S01]  /*79e0*/  LDC.64 R174, c[0x0][0x468] ;  /* 0x00011a00ffae7b82 */ /* 0x000e220000000a00 */
[----:B------:R-:W1:Y:S01]  /*79f0*/  @UP0 LDCU.64 UR4, c[0x0][0x478] ;  /* 0x00008f00ff0407ac */ /* 0x000e620008000a00 */
[----:B------:R-:W-:Y:S01]  /*7a00*/  PLOP3.LUT P1, PT, PT, PT, UP0, 0x80, 0x8 ;  /* 0x000000000008781c */ /* 0x000fe20003f2f008 */
[----:B------:R-:W-:Y:S01]  /*7a10*/  HFMA2 R176, -RZ, RZ, 0, 9.5367431640625e-07 ;  /* 0x00000010ffb07431 */ /* 0x000fe200000001ff */
[----:B------:R-:W-:-:S04]  /*7a20*/  PLOP3.LUT P5, PT, PT, PT, UP0, 0x80, 0x8 ;  /* 0x000000000008781c */ /* 0x000fc80003faf008 */
[----:B------:R-:W2:Y:S07]  /*7a30*/  @P0 LDC.64 R172, c[0x0][0x470] ;  /* 0x00011c00ffac0b82 */ /* 0x000eae0000000a00 */
[----:B-1----:R-:W-:-:S04]  /*7a40*/  @P1 IMAD.WIDE.U32 R176, R5, R176, UR4 ;  /* 0x0000000405b01e25 */ /* 0x002fc8000f8e00b0 */
[C---:B0-----:R-:W-:Y:S01]  /*7a50*/  IMAD.WIDE.U32 R174, R5.reuse, 0x10, R174 ;  /* 0x0000001005ae7825 */ /* 0x041fe200078e00ae */
[----:B------:R1:W-:Y:S04]  /*7a60*/  @P5 STG.E.128 desc[UR16][R176.64], R160 ;  /* 0x000000a0b0005986 */ /* 0x0003e8000c101d10 */
[----:B------:R1:W-:Y:S01]  /*7a70*/  STG.E.128 desc[UR16][R174.64], R168 ;  /* 0x000000a8ae007986 */ /* 0x0003e2000c101d10 */
[C---:B--2---:R-:W-:Y:S01]  /*7a80*/  @P0 IMAD.WIDE.U32 R172, R5.reuse, 0x10, R172 ;  /* 0x0000001005ac0825 */ /* 0x044fe200078e00ac */
[----:B------:R-:W-:-:S04]  /*7a90*/  IADD3 R5, PT, PT, R5, 0x80, RZ ;  /* 0x0000008005057810 */ /* 0x000fc80007ffe0ff */
[----:B------:R1:W-:Y:S03]  /*7aa0*/  @P0 STG.E.128 desc[UR16][R172.64], R152 ;  /* 0x00000098ac000986 */ /* 0x0003e6000c101d10 */
.L_x_160:
[----:B------:R-:W-:Y:S05]  /*7ab0*/  BSYNC.RECONVERGENT B0 ;  /* 0x0000000000007941 */ /* 0x000fea0003800200 */
.L_x_159:
        /* <DEDUP_REMOVED lines=11> */
[--C-:B01----:R-:W-:Y:S01]  /*7b70*/  FFMA.FTZ R153, R207, UR10, R179.reuse ;  /* 0x0000000acf997c23 */ /* 0x103fe200080100b3 */
[C---:B-----5:R-:W-:Y:S01]  /*7b80*/  IMAD.U32 R152, R167.reuse, 0x10000, RZ ;  /* 0x00010000a7987824 */ /* 0x060fe200078e00ff */
[----:B------:R-:W-:Y:S01]  /*7b90*/  PRMT R162, R167, 0x7632, R162 ;  /* 0x00007632a7a27816 */ /* 0x000fe200000000a2 */
[----:B------:R-:W-:Y:S01]  /*7ba0*/  FFMA.FTZ R168, R222, UR10, R179 ;  /* 0x0000000adea87c23 */ /* 0x000fe200080100b3 */
[----:B------:R-:W-:Y:S01]  /*7bb0*/  FADD.FTZ R153, R198, -R153 ;  /* 0x80000099c6997221 */ /* 0x000fe20000010000 */
[--C-:B------:R-:W-:Y:S01]  /*7bc0*/  FFMA.FTZ R154, R205, UR10, R179.reuse ;  /* 0x0000000acd9a7c23 */ /* 0x100fe200080100b3 */
[----:B------:R-:W-:Y:S01]  /*7bd0*/  SHF.L.U32 R161, R166, 0x10, RZ ;  /* 0x00000010a6a17819 */ /* 0x000fe200000006ff */
[----:B------:R-:W-:Y:S01]  /*7be0*/  FADD.FTZ R168, R213, -R168 ;  /* 0x800000a8d5a87221 */ /* 0x000fe20000010000 */
[----:B------:R-:W-:Y:S01]  /*7bf0*/  FFMA.FTZ R163, R153, UR11, R152 ;  /* 0x0000000b99a37c23 */ /* 0x000fe20008010098 */
[----:B------:R-:W-:Y:S01]  /*7c00*/  FFMA.FTZ R153, R191, UR10, R179 ;  /* 0x0000000abf997c23 */ /* 0x000fe200080100b3 */
[----:B------:R-:W-:Y:S01]  /*7c10*/  IMAD.U32 R169, R162, 0x10000, RZ ;  /* 0x00010000a2a97824 */ /* 0x000fe200078e00ff */
[----:B------:R-:W-:Y:S01]  /*7c20*/  SHF.L.U32 R152, R165, 0x10, RZ ;  /* 0x00000010a5987819 */ /* 0x000fe200000006ff */
[----:B------:R-:W-:Y:S01]  /*7c30*/  FADD.FTZ R154, R193, -R154 ;  /* 0x8000009ac19a7221 */ /* 0x000fe20000010000 */
[----:B------:R-:W-:Y:S01]  /*7c40*/  PRMT R155, R166, 0x7632, R155 ;  /* 0x00007632a69b7816 */ /* 0x000fe2000000009b */
[----:B------:R-:W-:Y:S01]  /*7c50*/  FADD.FTZ R153, R188, -R153 ;  /* 0x80000099bc997221 */ /* 0x000fe20000010000 */
[----:B------:R-:W-:Y:S01]  /*7c60*/  FFMA.FTZ R160, R220, UR10, R179 ;  /* 0x0000000adca07c23 */ /* 0x000fe200080100b3 */
[----:B------:R-:W-:Y:S01]  /*7c70*/  FFMA.FTZ R172, R168, UR11, R169 ;  /* 0x0000000ba8ac7c23 */ /* 0x000fe200080100a9 */
[----:B------:R-:W-:Y:S01]  /*7c80*/  FFMA.FTZ R169, R154, UR11, R161 ;  /* 0x0000000b9aa97c23 */ /* 0x000fe200080100a1 */
[----:B------:R-:W-:Y:S01]  /*7c90*/  SHF.L.U32 R155, R155, 0x10, RZ ;  /* 0x000000109b9b7819 */ /* 0x000fe200000006ff */
[----:B------:R-:W-:Y:S01]  /*7ca0*/  FFMA.FTZ R161, R153, UR11, R152 ;  /* 0x0000000b99a17c23 */ /* 0x000fe20008010098 */
[----:B------:R-:W-:Y:S01]  /*7cb0*/  FADD.FTZ R160, R211, -R160 ;  /* 0x800000a0d3a07221 */ /* 0x000fe20000010000 */
[----:B------:R-:W-:Y:S01]  /*7cc0*/  PRMT R152, R165, 0x7632, R152 ;  /* 0x00007632a5987816 */ /* 0x000fe20000000098 */
[--C-:B------:R-:W-:Y:S01]  /*7cd0*/  FFMA.FTZ R154, R218, UR10, R179.reuse ;  /* 0x0000000ada9a7c23 */ /* 0x100fe200080100b3 */
[----:B------:R-:W-:Y:S01]  /*7ce0*/  FFMA.FTZ R153, R195, UR10, R179 ;  /* 0x0000000ac3997c23 */ /* 0x000fe200080100b3 */
[----:B------:R-:W-:Y:S01]  /*7cf0*/  FFMA.FTZ R170, R160, UR11, R155 ;  /* 0x0000000ba0aa7c23 */ /* 0x000fe2000801009b */
[----:B------:R-:W-:Y:S01]  /*7d00*/  SHF.L.U32 R162, R152, 0x10, RZ ;  /* 0x0000001098a27819 */ /* 0x000fe200000006ff */
[----:B------:R-:W-:Y:S01]  /*7d10*/  FADD.FTZ R155, R209, -R154 ;  /* 0x8000009ad19b7221 */ /* 0x000fe20000010000 */
[----:B------:R-:W-:Y:S01]  /*7d20*/  PRMT R152, R164, 0x7632, R152 ;  /* 0x00007632a4987816 */ /* 0x000fe20000000098 */
[----:B------:R-:W-:Y:S01]  /*7d30*/  FFMA.FTZ R160, R216, UR10, R179 ;  /* 0x0000000ad8a07c23 */ /* 0x000fe200080100b3 */
[----:B------:R-:W-:Y:S01]  /*7d40*/  LOP3.LUT P1, RZ, R231, 0xff0000, RZ, 0xc0, !PT ;  /* 0x00ff0000e7ff7812 */ /* 0x000fe2000782c0ff */
[----:B------:R-:W-:Y:S01]  /*7d50*/  FFMA.FTZ R168, R155, UR11, R162 ;  /* 0x0000000b9ba87c23 */ /* 0x000fe200080100a2 */
[----:B------:R-:W-:Y:S01]  /*7d60*/  SHF.L.U32 R155, R152, 0x10, RZ ;  /* 0x00000010989b7819 */ /* 0x000fe200000006ff */
[----:B------:R-:W-:Y:S01]  /*7d70*/  FMUL.FTZ R152, R163, UR23 ;  /* 0x00000017a3987c20 */ /* 0x000fe20008410000 */
[----:B------:R-:W-:-:S02]  /*7d80*/  IMAD.U32 R154, R164, 0x10000, RZ ;  /* 0x00010000a49a7824 */ /* 0x000fc400078e00ff */
[----:B------:R-:W-:Y:S01]  /*7d90*/  FADD.FTZ R153, R186, -R153 ;  /* 0x80000099ba997221 */ /* 0x000fe20000010000 */
[----:B------:R-:W-:Y:S01]  /*7da0*/  FADD.FTZ R160, R197, -R160 ;  /* 0x800000a0c5a07221 */ /* 0x000fe20000010000 */
[----:B------:R-:W-:Y:S02]  /*7db0*/  LOP3.LUT P6, RZ, R237, 0xff0000, RZ, 0xc0, !PT ;  /* 0x00ff0000edff7812 */ /* 0x000fe400078cc0ff */
[----:B------:R-:W-:Y:S01]  /*7dc0*/  FSEL R171, R152, RZ, P1 ;  /* 0x000000ff98ab7208 */ /* 0x000fe20000800000 */
[----:B------:R-:W-:Y:S01]  /*7dd0*/  FFMA.FTZ R153, R153, UR11, R154 ;  /* 0x0000000b99997c23 */ /* 0x000fe2000801009a */
[----:B------:R-:W-:Y:S01]  /*7de0*/  ISETP.GE.U32.AND P5, PT, R230, RZ, PT ;  /* 0x000000ffe600720c */ /* 0x000fe20003fa6070 */
[----:B------:R-:W-:Y:S01]  /*7df0*/  FFMA.FTZ R160, R160, UR11, R155 ;  /* 0x0000000ba0a07c23 */ /* 0x000fe2000801009b */
[----:B------:R-:W-:Y:S01]  /*7e00*/  ISETP.GE.U32.AND P1, PT, R236, RZ, PT ;  /* 0x000000ffec00720c */ /* 0x000fe20003f26070 */
[----:B------:R-:W-:Y:S01]  /*7e10*/  FMUL.FTZ R154, R172, UR23 ;  /* 0x00000017ac9a7c20 */ /* 0x000fe20008410000 */
[----:B------:R-:W-:Y:S01]  /*7e20*/  FSEL R155, R152, RZ, P6 ;  /* 0x000000ff989b7208 */ /* 0x000fe20003000000 */
[----:B------:R-:W-:Y:S01]  /*7e30*/  FMUL.FTZ R152, R169, UR23 ;  /* 0x00000017a9987c20 */ /* 0x000fe20008410000 */
[----:B------:R-:W-:-:S02]  /*7e40*/  ISETP.GE.U32.AND.EX P5, PT, R231, 0x1000000, PT, P5 ;  /* 0x01000000e700780c */ /* 0x000fc40003fa6150 */
[C---:B------:R-:W-:Y:S02]  /*7e50*/  ISETP.GE.U32.AND.EX P1, PT, R237.reuse, 0x1000000, PT, P1 ;  /* 0x01000000ed00780c */ /* 0x040fe40003f26110 */
[----:B------:R-:W-:Y:S02]  /*7e60*/  LOP3.LUT P6, RZ, R237, 0xff, RZ, 0xc0, !PT ;  /* 0x000000ffedff7812 */ /* 0x000fe400078cc0ff */
[C---:B------:R-:W-:Y:S02]  /*7e70*/  FSEL R174, R154.reuse, RZ, P5 ;  /* 0x000000ff9aae7208 */ /* 0x040fe40002800000 */
[----:B------:R-:W-:Y:S02]  /*7e80*/  FSEL R176, R154, RZ, P1 ;  /* 0x000000ff9ab07208 */ /* 0x000fe40000800000 */
[----:B------:R-:W-:Y:S01]  /*7e90*/  F2FP.BF16.F32.PACK_AB R163, R172, R163 ;  /* 0x000000a3aca3723e */ /* 0x000fe200000010ff */
[----:B------:R-:W-:Y:S01]  /*7ea0*/  FMUL.FTZ R172, R170, UR23 ;  /* 0x00000017aaac7c20 */ /* 0x000fe20008410000 */
[----:B------:R-:W-:-:S02]  /*7eb0*/  FSEL R154, R152, RZ, P6 ;  /* 0x000000ff989a7208 */ /* 0x000fc40003000000 */
[----:B------:R-:W-:Y:S02]  /*7ec0*/  LOP3.LUT P6, RZ, R231, 0xff, RZ, 0xc0, !PT ;  /* 0x000000ffe7ff7812 */ /* 0x000fe400078cc0ff */
[----:B------:R-:W-:Y:S02]  /*7ed0*/  LOP3.LUT P5, RZ, R237, 0xff00, RZ, 0xc0, !PT ;  /* 0x0000ff00edff7812 */ /* 0x000fe400078ac0ff */
[----:B------:R-:W-:Y:S02]  /*7ee0*/  F2FP.BF16.F32.PACK_AB R162, R170, R169 ;  /* 0x000000a9aaa2723e */ /* 0x000fe400000010ff */
[----:B------:R-:W-:Y:S01]  /*7ef0*/  FSEL R170, R152, RZ, P6 ;  /* 0x000000ff98aa7208 */ /* 0x000fe20003000000 */
[----:B------:R-:W-:Y:S01]  /*7f00*/  FMUL.FTZ R152, R161, UR23 ;  /* 0x00000017a1987c20 */ /* 0x000fe20008410000 */
[----:B------:R-:W-:Y:S02]  /*7f10*/  FSEL R169, R172, RZ, P5 ;  /* 0x000000ffaca97208 */ /* 0x000fe40002800000 */
[----:B------:R-:W-:-:S02]  /*7f20*/  LOP3.LUT P1, RZ, R231, 0xff00, RZ, 0xc0, !PT ;  /* 0x0000ff00e7ff7812 */ /* 0x000fc4000782c0ff */
[----:B------:R-:W-:Y:S02]  /*7f30*/  LOP3.LUT P5, RZ, R230, 0xff0000, RZ, 0xc0, !PT ;  /* 0x00ff0000e6ff7812 */ /* 0x000fe400078ac0ff */
[----:B------:R-:W-:Y:S02]  /*7f40*/  LOP3.LUT P6, RZ, R236, 0xff0000, RZ, 0xc0, !PT ;  /* 0x00ff0000ecff7812 */ /* 0x000fe400078cc0ff */
[----:B------:R-:W-:Y:S02]  /*7f50*/  F2FP.BF16.F32.PACK_AB R154, R169, R154 ;  /* 0x0000009aa99a723e */ /* 0x000fe400000010ff */
[----:B------:R-:W-:Y:S02]  /*7f60*/  FSEL R175, R172, RZ, P1 ;  /* 0x000000ffacaf7208 */ /* 0x000fe40000800000 */
[C---:B------:R-:W-:Y:S01]  /*7f70*/  F2FP.BF16.F32.PACK_AB R161, R168.reuse, R161 ;  /* 0x000000a1a8a1723e */ /* 0x040fe200000010ff */
[----:B------:R-:W-:Y:S01]  /*7f80*/  FMUL.FTZ R168, R168, UR23 ;  /* 0x00000017a8a87c20 */ /* 0x000fe20008410000 */
[----:B------:R-:W-:-:S02]  /*7f90*/  FSEL R169, R152, RZ, P5 ;  /* 0x000000ff98a97208 */ /* 0x000fc40002800000 */
[----:B------:R-:W-:Y:S01]  /*7fa0*/  FSEL R172, R152, RZ, P6 ;  /* 0x000000ff98ac7208 */ /* 0x000fe20003000000 */
[----:B------:R-:W-:Y:S01]  /*7fb0*/  FMUL.FTZ R152, R160, UR23 ;  /* 0x00000017a0987c20 */ /* 0x000fe20008410000 */
[----:B------:R-:W-:Y:S02]  /*7fc0*/  LOP3.LUT P1, RZ, R230, 0xff000000, RZ, 0xc0, !PT ;  /* 0xff000000e6ff7812 */ /* 0x000fe4000782c0ff */
[----:B------:R-:W-:Y:S02]  /*7fd0*/  LOP3.LUT P5, RZ, R236, 0xff000000, RZ, 0xc0, !PT ;  /* 0xff000000ecff7812 */ /* 0x000fe400078ac0ff */
[----:B------:R-:W-:Y:S02]  /*7fe0*/  LOP3.LUT P6, RZ, R230, 0xff00, RZ, 0xc0, !PT ;  /* 0x0000ff00e6ff7812 */ /* 0x000fe400078cc0ff */
[----:B------:R-:W-:Y:S02]  /*7ff0*/  F2FP.BF16.F32.PACK_AB R171, R174, R171 ;  /* 0x000000abaeab723e */ /* 0x000fe400000010ff */
[----:B------:R-:W-:-:S02]  /*8000*/  FSEL R174, R168, RZ, P1 ;  /* 0x000000ffa8ae7208 */ /* 0x000fc40000800000 */
[----:B------:R-:W-:Y:S01]  /*8010*/  F2FP.BF16.F32.PACK_AB R160, R160, R153 ;  /* 0x00000099a0a0723e */ /* 0x000fe200000010ff */
[----:B------:R-:W-:Y:S01]  /*8020*/  FMUL.FTZ R153, R153, UR23 ;  /* 0x0000001799997c20 */ /* 0x000fe20008410000 */
[----:B------:R-:W-:Y:S02]  /*8030*/  LOP3.LUT P1, RZ, R236, 0xff00, RZ, 0xc0, !PT ;  /* 0x0000ff00ecff7812 */ /* 0x000fe4000782c0ff */
[----:B------:R-:W-:Y:S02]  /*8040*/  FSEL R177, R168, RZ, P5 ;  /* 0x000000ffa8b17208 */ /* 0x000fe40002800000 */
[----:B------:R-:W-:Y:S02]  /*8050*/  FSEL R173, R152, RZ, P6 ;  /* 0x000000ff98ad7208 */ /* 0x000fe40003000000 */
[----:B------:R-:W-:Y:S02]  /*8060*/  LOP3.LUT P5, RZ, R236, 0xff, RZ, 0xc0, !PT ;  /* 0x000000ffecff7812 */ /* 0x000fe400078ac0ff */
[----:B------:R-:W-:-:S02]  /*8070*/  LOP3.LUT P6, RZ, R230, 0xff, RZ, 0xc0, !PT ;  /* 0x000000ffe6ff7812 */ /* 0x000fc400078cc0ff */
[----:B------:R-:W-:Y:S02]  /*8080*/  F2FP.BF16.F32.PACK_AB R170, R175, R170 ;  /* 0x000000aaafaa723e */ /* 0x000fe400000010ff */
[----:B------:R-:W-:Y:S02]  /*8090*/  FSEL R175, R152, RZ, P1 ;  /* 0x000000ff98af7208 */ /* 0x000fe40000800000 */
[C---:B------:R-:W-:Y:S02]  /*80a0*/  FSEL R152, R153.reuse, RZ, P5 ;  /* 0x000000ff99987208 */ /* 0x040fe40002800000 */
[----:B------:R-:W-:Y:S02]  /*80b0*/  FSEL R168, R153, RZ, P6 ;  /* 0x000000ff99a87208 */ /* 0x000fe40003000000 */
[----:B------:R-:W-:Y:S02]  /*80c0*/  F2FP.BF16.F32.PACK_AB R155, R176, R155 ;  /* 0x0000009bb09b723e */ /* 0x000fe400000010ff */
[----:B------:R-:W-:-:S02]  /*80d0*/  F2FP.BF16.F32.PACK_AB R153, R177, R172 ;  /* 0x000000acb199723e */ /* 0x000fc400000010ff */
[----:B------:R-:W-:Y:S02]  /*80e0*/  F2FP.BF16.F32.PACK_AB R169, R174, R169 ;  /* 0x000000a9aea9723e */ /* 0x000fe400000010ff */
[----:B------:R-:W-:Y:S02]  /*80f0*/  F2FP.BF16.F32.PACK_AB R152, R175, R152 ;  /* 0x00000098af98723e */ /* 0x000fe400000010ff */
[----:B------:R-:W-:Y:S01]  /*8100*/  F2FP.BF16.F32.PACK_AB R168, R173, R168 ;  /* 0x000000a8ada8723e */ /* 0x000fe200000010ff */
[----:B------:R-:W-:Y:S06]  /*8110*/  BRA `(.L_x_174) ;  /* 0x0000001c00d07947 */ /* 0x000fec0003800000 */
.L_x_173:
[----:B01---5:R-:W-:Y:S01]  /*8120*/  PRMT R154, R167, 0x7632, R154 ;  /* 0x00007632a79a7816 */ /* 0x023fe2000000009a */
[--C-:B------:R-:W-:Y:S01]  /*8130*/  FFMA.FTZ R170, R222, UR10, R179.reuse ;  /* 0x0000000adeaa7c23 */ /* 0x100fe200080100b3 */
[--C-:B------:R-:W-:Y:S01]  /*8140*/  FFMA.FTZ R152, R205, UR10, R179.reuse ;  /* 0x0000000acd987c23 */ /* 0x100fe200080100b3 */
[----:B------:R-:W-:Y:S01]  /*8150*/  FFMA.FTZ R155, R207, UR10, R179 ;  /* 0x0000000acf9b7c23 */ /* 0x000fe200080100b3 */
[----:B------:R-:W-:Y:S01]  /*8160*/  SHF.L.U32 R169, R154, 0x10, RZ ;  /* 0x000000109aa97819 */ /* 0x000fe200000006ff */
[----:B------:R-:W-:Y:S01]  /*8170*/  FADD.FTZ R170, R213, -R170 ;  /* 0x800000aad5aa7221 */ /* 0x000fe20000010000 */
[----:B------:R-:W-:Y:S01]  /*8180*/  SHF.L.U32 R168, R167, 0x10, RZ ;  /* 0x00000010a7a87819 */ /* 0x000fe200000006ff */
[----:B------:R-:W-:Y:S02]  /*8190*/  IMAD.U32 R153, R166, 0x10000, RZ ;  /* 0x00010000a6997824 */ /* 0x000fe400078e00ff */
[----:B------:R-:W-:Y:S01]  /*81a0*/  FADD.FTZ R152, R193, -R152 ;  /* 0x80000098c1987221 */ /* 0x000fe20000010000 */
[----:B------:R-:W-:Y:S01]  /*81b0*/  FADD.FTZ R155, R198, -R155 ;  /* 0x8000009bc69b7221 */ /* 0x000fe20000010000 */
[----:B------:R-:W-:Y:S01]  /*81c0*/  FFMA.FTZ R176, R170, UR11, R169 ;  /* 0x0000000baab07c23 */ /* 0x000fe200080100a9 */
[----:B------:R-:W-:Y:S01]  /*81d0*/  PRMT R170, R166, 0x7632, R170 ;  /* 0x00007632a6aa7816 */ /* 0x000fe200000000aa */
[----:B------:R-:W-:Y:S01]  /*81e0*/  FFMA.FTZ R174, R220, UR10, R179 ;  /* 0x0000000adcae7c23 */ /* 0x000fe200080100b3 */
[----:B------:R-:W-:Y:S01]  /*81f0*/  FFMA.FTZ R172, R152, UR11, R153 ;  /* 0x0000000b98ac7c23 */ /* 0x000fe20008010099 */
[----:B------:R-:W-:Y:S01]  /*8200*/  FFMA.FTZ R175, R155, UR11, R168 ;  /* 0x0000000b9baf7c23 */ /* 0x000fe200080100a8 */
[----:B------:R-:W-:Y:S01]  /*8210*/  PRMT R152, R165, 0x7632, R152 ;  /* 0x00007632a5987816 */ /* 0x000fe20000000098 */
[--C-:B------:R-:W-:Y:S01]  /*8220*/  FFMA.FTZ R169, R191, UR10, R179.reuse ;  /* 0x0000000abfa97c23 */ /* 0x100fe200080100b3 */
[--C-:B------:R-:W-:Y:S01]  /*8230*/  FFMA.FTZ R168, R218, UR10, R179.reuse ;  /* 0x0000000adaa87c23 */ /* 0x100fe200080100b3 */
[----:B------:R-:W-:Y:S01]  /*8240*/  FFMA.FTZ R153, R195, UR10, R179 ;  /* 0x0000000ac3997c23 */ /* 0x000fe200080100b3 */
[----:B------:R-:W-:Y:S01]  /*8250*/  SHF.L.U32 R173, R170, 0x10, RZ ;  /* 0x00000010aaad7819 */ /* 0x000fe200000006ff */
[----:B------:R-:W-:Y:S01]  /*8260*/  FADD.FTZ R174, R211, -R174 ;  /* 0x800000aed3ae7221 */ /* 0x000fe20000010000 */
[----:B------:R-:W-:Y:S01]  /*8270*/  ISETP.GE.U32.AND P1, PT, R230, RZ, PT ;  /* 0x000000ffe600720c */ /* 0x000fe20003f26070 */
[----:B------:R-:W-:Y:S01]  /*8280*/  IMAD.U32 R155, R164, 0x10000, RZ ;  /* 0x00010000a49b7824 */ /* 0x000fe200078e00ff */
[----:B------:R-:W-:Y:S01]  /*8290*/  SHF.L.U32 R154, R165, 0x10, RZ ;  /* 0x00000010a59a7819 */ /* 0x000fe200000006ff */
[----:B------:R-:W-:Y:S01]  /*82a0*/  FADD.FTZ R169, R188, -R169 ;  /* 0x800000a9bca97221 */ /* 0x000fe20000010000 */
[----:B------:R-:W-:Y:S01]  /*82b0*/  SHF.L.U32 R171, R152, 0x10, RZ ;  /* 0x0000001098ab7819 */ /* 0x000fe200000006ff */
[----:B------:R-:W-:Y:S01]  /*82c0*/  FADD.FTZ R168, R209, -R168 ;  /* 0x800000a8d1a87221 */ /* 0x000fe20000010000 */
[----:B------:R-:W-:Y:S01]  /*82d0*/  FADD.FTZ R152, R186, -R153 ;  /* 0x80000099ba987221 */ /* 0x000fe20000010000 */
[----:B------:R-:W-:Y:S01]  /*82e0*/  FMUL.FTZ R175, R175, UR23 ;  /* 0x00000017afaf7c20 */ /* 0x000fe20008410000 */
[----:B------:R-:W-:Y:S01]  /*82f0*/  FMUL.FTZ R176, R176, UR23 ;  /* 0x00000017b0b07c20 */ /* 0x000fe20008410000 */
[----:B------:R-:W-:Y:S01]  /*8300*/  FFMA.FTZ R173, R174, UR11, R173 ;  /* 0x0000000baead7c23 */ /* 0x000fe200080100ad */
[----:B------:R-:W-:Y:S01]  /*8310*/  LOP3.LUT P5, RZ, R231, 0xff0000, RZ, 0xc0, !PT ;  /* 0x00ff0000e7ff7812 */ /* 0x000fe200078ac0ff */
[----:B------:R-:W-:Y:S01]  /*8320*/  FFMA.FTZ R169, R169, UR11, R154 ;  /* 0x0000000ba9a97c23 */ /* 0x000fe2000801009a */
[----:B------:R-:W-:Y:S01]  /*8330*/  LOP3.LUT P6, RZ, R237, 0xff0000, RZ, 0xc0, !PT ;  /* 0x00ff0000edff7812 */ /* 0x000fe200078cc0ff */
[----:B------:R-:W-:Y:S01]  /*8340*/  FFMA.FTZ R168, R168, UR11, R171 ;  /* 0x0000000ba8a87c23 */ /* 0x000fe200080100ab */
[----:B------:R-:W-:Y:S01]  /*8350*/  ISETP.GE.U32.AND.EX P1, PT, R231, 0x1000000, PT, P1 ;  /* 0x01000000e700780c */ /* 0x000fe20003f26110 */
[----:B------:R-:W-:Y:S01]  /*8360*/  FFMA.FTZ R152, R152, UR11, R155 ;  /* 0x0000000b98987c23 */ /* 0x000fe2000801009b */
[----:B------:R-:W-:Y:S01]  /*8370*/  PRMT R153, R164, 0x7632, R153 ;  /* 0x00007632a4997816 */ /* 0x000fe20000000099 */
[----:B------:R-:W-:Y:S01]  /*8380*/  FFMA.FTZ R154, R216, UR10, R179 ;  /* 0x0000000ad89a7c23 */ /* 0x000fe200080100b3 */
[C---:B------:R-:W-:Y:S01]  /*8390*/  FSEL R171, R175.reuse, RZ, P5 ;  /* 0x000000ffafab7208 */ /* 0x040fe20002800000 */
[----:B------:R-:W-:Y:S01]  /*83a0*/  FMUL.FTZ R172, R172, UR23 ;  /* 0x00000017acac7c20 */ /* 0x000fe20008410000 */
[----:B------:R-:W-:Y:S01]  /*83b0*/  FSEL R155, R175, RZ, P6 ;  /* 0x000000ffaf9b7208 */ /* 0x000fe20003000000 */
[----:B------:R-:W-:Y:S01]  /*83c0*/  FMUL.FTZ R173, R173, UR23 ;  /* 0x00000017adad7c20 */ /* 0x000fe20008410000 */
[----:B------:R-:W-:Y:S01]  /*83d0*/  FSEL R174, R176, RZ, P1 ;  /* 0x000000ffb0ae7208 */ /* 0x000fe20000800000 */
[----:B------:R-:W-:Y:S01]  /*83e0*/  IMAD.U32 R153, R153, 0x10000, RZ ;  /* 0x0001000099997824 */ /* 0x000fe200078e00ff */
[----:B------:R-:W-:Y:S01]  /*83f0*/  ISETP.GE.U32.AND P5, PT, R236, RZ, PT ;  /* 0x000000ffec00720c */ /* 0x000fe20003fa6070 */
[----:B------:R-:W-:Y:S01]  /*8400*/  FADD.FTZ R154, R197, -R154 ;  /* 0x8000009ac59a7221 */ /* 0x000fe20000010000 */
[----:B------:R-:W-:Y:S01]  /*8410*/  LOP3.LUT P6, RZ, R237, 0xff, RZ, 0xc0, !PT ;  /* 0x000000ffedff7812 */ /* 0x000fe200078cc0ff */
[----:B------:R-:W-:Y:S01]  /*8420*/  FMUL.FTZ R169, R169, UR23 ;  /* 0x00000017a9a97c20 */ /* 0x000fe20008410000 */
[C---:B------:R-:W-:Y:S01]  /*8430*/  LOP3.LUT P1, RZ, R237.reuse, 0xff00, RZ, 0xc0, !PT ;  /* 0x0000ff00edff7812 */ /* 0x040fe2000782c0ff */
[----:B------:R-:W-:Y:S01]  /*8440*/  FFMA.FTZ R153, R154, UR11, R153 ;  /* 0x0000000b9a997c23 */ /* 0x000fe20008010099 */
[----:B------:R-:W-:Y:S01]  /*8450*/  ISETP.GE.U32.AND.EX P5, PT, R237, 0x1000000, PT, P5 ;  /* 0x01000000ed00780c */ /* 0x000fe20003fa6150 */
[----:B------:R-:W-:Y:S01]  /*8460*/  FMUL.FTZ R168, R168, UR23 ;  /* 0x00000017a8a87c20 */ /* 0x000fe20008410000 */
[----:B------:R-:W-:Y:S01]  /*8470*/  FSEL R170, R172, RZ, P6 ;  /* 0x000000ffacaa7208 */ /* 0x000fe20003000000 */
[----:B------:R-:W-:Y:S01]  /*8480*/  FMUL.FTZ R153, R153, UR23 ;  /* 0x0000001799997c20 */ /* 0x000fe20008410000 */
[----:B------:R-:W-:Y:S01]  /*8490*/  FSEL R175, R173, RZ, P1 ;  /* 0x000000ffadaf7208 */ /* 0x000fe20000800000 */
[----:B------:R-:W-:Y:S01]  /*84a0*/  FMUL.FTZ R152, R152, UR23 ;  /* 0x0000001798987c20 */ /* 0x000fe20008410000 */
[----:B------:R-:W-:-:S02]  /*84b0*/  LOP3.LUT P6, RZ, R231, 0xff, RZ, 0xc0, !PT ;  /* 0x000000ffe7ff7812 */ /* 0x000fc400078cc0ff */
[----:B------:R-:W-:Y:S02]  /*84c0*/  FSEL R176, R176, RZ, P5 ;  /* 0x000000ffb0b07208 */ /* 0x000fe40002800000 */
[----:B------:R-:W-:Y:S02]  /*84d0*/  F2FP.BF16.F32.PACK_AB R154, R175, R170 ;  /* 0x000000aaaf9a723e */ /* 0x000fe400000010ff */
[----:B------:R-:W-:Y:S02]  /*84e0*/  LOP3.LUT P5, RZ, R230, 0xff0000, RZ, 0xc0, !PT ;  /* 0x00ff0000e6ff7812 */ /* 0x000fe400078ac0ff */
[----:B------:R-:W-:Y:S02]  /*84f0*/  FSEL R170, R172, RZ, P6 ;  /* 0x000000ffacaa7208 */ /* 0x000fe40003000000 */
[----:B------:R-:W-:Y:S02]  /*8500*/  LOP3.LUT P1, RZ, R231, 0xff00, RZ, 0xc0, !PT ;  /* 0x0000ff00e7ff7812 */ /* 0x000fe4000782c0ff */
[----:B------:R-:W-:-:S02]  /*8510*/  LOP3.LUT P6, RZ, R236, 0xff0000, RZ, 0xc0, !PT ;  /* 0x00ff0000ecff7812 */ /* 0x000fc400078cc0ff */
[----:B------:R-:W-:Y:S02]  /*8520*/  F2FP.BF16.F32.PACK_AB R171, R174, R171 ;  /* 0x000000abaeab723e */ /* 0x000fe400000010ff */
[----:B------:R-:W-:Y:S02]  /*8530*/  FSEL R174, R169, RZ, P5 ;  /* 0x000000ffa9ae7208 */ /* 0x000fe40002800000 */
[----:B------:R-:W-:Y:S02]  /*8540*/  FSEL R175, R173, RZ, P1 ;  /* 0x000000ffadaf7208 */ /* 0x000fe40000800000 */
[----:B------:R-:W-:Y:S02]  /*8550*/  FSEL R169, R169, RZ, P6 ;  /* 0x000000ffa9a97208 */ /* 0x000fe40003000000 */
[----:B------:R-:W-:Y:S02]  /*8560*/  LOP3.LUT P1, RZ, R230, 0xff000000, RZ, 0xc0, !PT ;  /* 0xff000000e6ff7812 */ /* 0x000fe4000782c0ff */
[----:B------:R-:W-:-:S02]  /*8570*/  LOP3.LUT P5, RZ, R236, 0xff000000, RZ, 0xc0, !PT ;  /* 0xff000000ecff7812 */ /* 0x000fc400078ac0ff */
[----:B------:R-:W-:Y:S02]  /*8580*/  LOP3.LUT P6, RZ, R230, 0xff00, RZ, 0xc0, !PT ;  /* 0x0000ff00e6ff7812 */ /* 0x000fe400078cc0ff */
[----:B------:R-:W-:Y:S02]  /*8590*/  F2FP.BF16.F32.PACK_AB R155, R176, R155 ;  /* 0x0000009bb09b723e */ /* 0x000fe400000010ff */
[C---:B------:R-:W-:Y:S02]  /*85a0*/  FSEL R177, R168.reuse, RZ, P1 ;  /* 0x000000ffa8b17208 */ /* 0x040fe40000800000 */
[----:B------:R-:W-:Y:S02]  /*85b0*/  FSEL R176, R168, RZ, P5 ;  /* 0x000000ffa8b07208 */ /* 0x000fe40002800000 */
[----:B------:R-:W-:Y:S02]  /*85c0*/  FSEL R173, R153, RZ, P6 ;  /* 0x000000ff99ad7208 */ /* 0x000fe40003000000 */
[----:B------:R-:W-:-:S02]  /*85d0*/  LOP3.LUT P1, RZ, R236, 0xff00, RZ, 0xc0, !PT ;  /* 0x0000ff00ecff7812 */ /* 0x000fc4000782c0ff */
        /* <DEDUP_REMOVED lines=11> */
.L_x_172:
[----:B------:R-:W-:-:S04]  /*8690*/  UISETP.NE.U32.AND UP0, UPT, UR8, URZ, UPT ;  /* 0x000000ff0800728c */ /* 0x000fc8000bf05070 */
[----:B------:R-:W-:-:S09]  /*86a0*/  UISETP.NE.AND.EX UP0, UPT, UR9, URZ, UPT, UP0 ;  /* 0x000000ff0900728c */ /* 0x000fd2000bf05300 */
[----:B------:R-:W-:Y:S05]  /*86b0*/  BRA.U !UP0, `(.L_x_175) ;  /* 0x00000005083c7547 */ /* 0x000fea000b800000 */
[--C-:B01----:R-:W-:Y:S01]  /*86c0*/  FFMA.FTZ R152, R222, UR10, R179.reuse ;  /* 0x0000000ade987c23 */ /* 0x103fe200080100b3 */
[--C-:B------:R-:W-:Y:S01]  /*86d0*/  FFMA.FTZ R153, R207, UR10, R179.reuse ;  /* 0x0000000acf997c23 */ /* 0x100fe200080100b3 */
[----:B------:R-:W-:Y:S01]  /*86e0*/  FFMA.FTZ R154, R220, UR10, R179 ;  /* 0x0000000adc9a7c23 */ /* 0x000fe200080100b3 */
[----:B-----5:R-:W-:Y:S01]  /*86f0*/  ISETP.GE.U32.AND P5, PT, R230, RZ, PT ;  /* 0x000000ffe600720c */ /* 0x020fe20003fa6070 */
[----:B------:R-:W-:Y:S01]  /*8700*/  FADD.FTZ R152, R213, -R152 ;  /* 0x80000098d5987221 */ /* 0x000fe20000010000 */
[----:B------:R-:W-:Y:S01]  /*8710*/  FADD.FTZ R160, R198, -R153 ;  /* 0x80000099c6a07221 */ /* 0x000fe20000010000 */
[----:B------:R-:W-:Y:S01]  /*8720*/  ISETP.GE.U32.AND P1, PT, R236, RZ, PT ;  /* 0x000000ffec00720c */ /* 0x000fe20003f26070 */
[----:B------:R-:W-:Y:S01]  /*8730*/  FADD.FTZ R153, R211, -R154 ;  /* 0x8000009ad3997221 */ /* 0x000fe20000010000 */
[----:B------:R-:W-:Y:S01]  /*8740*/  FMUL.FTZ R163, R152, UR11 ;  /* 0x0000000b98a37c20 */ /* 0x000fe20008410000 */
[--C-:B------:R-:W-:Y:S01]  /*8750*/  FFMA.FTZ R152, R205, UR10, R179.reuse ;  /* 0x0000000acd987c23 */ /* 0x100fe200080100b3 */
[----:B------:R-:W-:Y:S01]  /*8760*/  ISETP.GE.U32.AND.EX P5, PT, R231, 0x1000000, PT, P5 ;  /* 0x01000000e700780c */ /* 0x000fe20003fa6150 */
[----:B------:R-:W-:Y:S01]  /*8770*/  FMUL.FTZ R153, R153, UR11 ;  /* 0x0000000b99997c20 */ /* 0x000fe20008410000 */
[----:B------:R-:W-:Y:S01]  /*8780*/  FMUL.FTZ R155, R163, UR23 ;  /* 0x00000017a39b7c20 */ /* 0x000fe20008410000 */
[----:B------:R-:W-:Y:S01]  /*8790*/  FADD.FTZ R162, R193, -R152 ;  /* 0x80000098c1a27221 */ /* 0x000fe20000010000 */
[----:B------:R-:W-:Y:S01]  /*87a0*/  FMUL.FTZ R152, R160, UR11 ;  /* 0x0000000ba0987c20 */ /* 0x000fe20008410000 */
[----:B------:R-:W-:Y:S01]  /*87b0*/  LOP3.LUT P6, RZ, R231, 0xff0000, RZ, 0xc0, !PT ;  /* 0x00ff0000e7ff7812 */ /* 0x000fe200078cc0ff */
[----:B------:R-:W-:Y:S01]  /*87c0*/  FMUL.FTZ R160, R153, UR23 ;  /* 0x0000001799a07c20 */ /* 0x000fe20008410000 */
[----:B------:R-:W-:Y:S01]  /*87d0*/  ISETP.GE.U32.AND.EX P1, PT, R237, 0x1000000, PT, P1 ;  /* 0x01000000ed00780c */ /* 0x000fe20003f26110 */
[----:B------:R-:W-:Y:S01]  /*87e0*/  FMUL.FTZ R154, R152, UR23 ;  /* 0x00000017989a7c20 */ /* 0x000fe20008410000 */
[----:B------:R-:W-:Y:S01]  /*87f0*/  FMUL.FTZ R162, R162, UR11 ;  /* 0x0000000ba2a27c20 */ /* 0x000fe20008410000 */
[----:B------:R-:W-:Y:S01]  /*8800*/  FSEL R168, R155, RZ, P5 ;  /* 0x000000ff9ba87208 */ /* 0x000fe20002800000 */
[----:B------:R-:W-:Y:S01]  /*8810*/  FFMA.FTZ R161, R191, UR10, R179 ;  /* 0x0000000abfa17c23 */ /* 0x000fe200080100b3 */
[----:B------:R-:W-:Y:S01]  /*8820*/  F2FP.BF16.F32.PACK_AB R163, R163, R152 ;  /* 0x00000098a3a3723e */ /* 0x000fe200000010ff */
[----:B------:R-:W-:Y:S01]  /*8830*/  FMUL.FTZ R152, R162, UR23 ;  /* 0x00000017a2987c20 */ /* 0x000fe20008410000 */
[----:B------:R-:W-:Y:S01]  /*8840*/  LOP3.LUT P5, RZ, R237, 0xff0000, RZ, 0xc0, !PT ;  /* 0x00ff0000edff7812 */ /* 0x000fe200078ac0ff */
[----:B------:R-:W-:Y:S01]  /*8850*/  FADD.FTZ R161, R188, -R161 ;  /* 0x800000a1bca17221 */ /* 0x000fe20000010000 */
[----:B------:R-:W-:-:S02]  /*8860*/  FSEL R170, R155, RZ, P1 ;  /* 0x000000ff9baa7208 */ /* 0x000fc40000800000 */
[C---:B------:R-:W-:Y:S01]  /*8870*/  FSEL R171, R154.reuse, RZ, P6 ;  /* 0x000000ff9aab7208 */ /* 0x040fe20003000000 */
[----:B------:R-:W-:Y:S01]  /*8880*/  FMUL.FTZ R161, R161, UR11 ;  /* 0x0000000ba1a17c20 */ /* 0x000fe20008410000 */
[C---:B------:R-:W-:Y:S02]  /*8890*/  LOP3.LUT P1, RZ, R237.reuse, 0xff, RZ, 0xc0, !PT ;  /* 0x000000ffedff7812 */ /* 0x040fe4000782c0ff */
[----:B------:R-:W-:Y:S02]  /*88a0*/  LOP3.LUT P6, RZ, R237, 0xff00, RZ, 0xc0, !PT ;  /* 0x0000ff00edff7812 */ /* 0x000fe400078cc0ff */
[----:B------:R-:W-:Y:S02]  /*88b0*/  FSEL R155, R154, RZ, P5 ;  /* 0x000000ff9a9b7208 */ /* 0x000fe40002800000 */
[----:B------:R-:W-:Y:S02]  /*88c0*/  F2FP.BF16.F32.PACK_AB R162, R153, R162 ;  /* 0x000000a299a2723e */ /* 0x000fe400000010ff */
[----:B------:R-:W-:-:S02]  /*88d0*/  FSEL R154, R152, RZ, P1 ;  /* 0x000000ff989a7208 */ /* 0x000fc40000800000 */
[----:B------:R-:W-:Y:S02]  /*88e0*/  FSEL R153, R160, RZ, P6 ;  /* 0x000000ffa0997208 */ /* 0x000fe40003000000 */
[----:B------:R-:W-:Y:S01]  /*88f0*/  F2FP.BF16.F32.PACK_AB R171, R168, R171 ;  /* 0x000000aba8ab723e */ /* 0x000fe200000010ff */
[--C-:B------:R-:W-:Y:S01]  /*8900*/  FFMA.FTZ R168, R218, UR10, R179.reuse ;  /* 0x0000000adaa87c23 */ /* 0x100fe200080100b3 */
[----:B------:R-:W-:Y:S02]  /*8910*/  F2FP.BF16.F32.PACK_AB R154, R153, R154 ;  /* 0x0000009a999a723e */ /* 0x000fe400000010ff */
[----:B------:R-:W-:Y:S01]  /*8920*/  LOP3.LUT P1, RZ, R231, 0xff00, RZ, 0xc0, !PT ;  /* 0x0000ff00e7ff7812 */ /* 0x000fe2000782c0ff */
[----:B------:R-:W-:Y:S01]  /*8930*/  FADD.FTZ R153, R209, -R168 ;  /* 0x800000a8d1997221 */ /* 0x000fe20000010000 */
[----:B------:R-:W-:Y:S01]  /*8940*/  LOP3.LUT P6, RZ, R231, 0xff, RZ, 0xc0, !PT ;  /* 0x000000ffe7ff7812 */ /* 0x000fe200078cc0ff */
[--C-:B------:R-:W-:Y:S01]  /*8950*/  FFMA.FTZ R168, R216, UR10, R179.reuse ;  /* 0x0000000ad8a87c23 */ /* 0x100fe200080100b3 */
[----:B------:R-:W-:Y:S01]  /*8960*/  FSEL R175, R160, RZ, P1 ;  /* 0x000000ffa0af7208 */ /* 0x000fe20000800000 */
[----:B------:R-:W-:Y:S01]  /*8970*/  FFMA.FTZ R179, R195, UR10, R179 ;  /* 0x0000000ac3b37c23 */ /* 0x000fe200080100b3 */
[----:B------:R-:W-:Y:S01]  /*8980*/  F2FP.BF16.F32.PACK_AB R155, R170, R155 ;  /* 0x0000009baa9b723e */ /* 0x000fe200000010ff */
        /* <DEDUP_REMOVED lines=10> */
[C---:B------:R-:W-:Y:S01]  /*8a30*/  FSEL R169, R152.reuse, RZ, P5 ;  /* 0x000000ff98a97208 */ /* 0x040fe20002800000 */
[----:B------:R-:W-:Y:S01]  /*8a40*/  FMUL.FTZ R168, R153, UR23 ;  /* 0x0000001799a87c20 */ /* 0x000fe20008410000 */
[----:B------:R-:W-:Y:S01]  /*8a50*/  FSEL R174, R152, RZ, P6 ;  /* 0x000000ff98ae7208 */ /* 0x000fe20003000000 */
[----:B------:R-:W-:Y:S01]  /*8a60*/  FMUL.FTZ R152, R179, UR11 ;  /* 0x0000000bb3987c20 */ /* 0x000fe20008410000 */
[----:B------:R-:W-:-:S02]  /*8a70*/  LOP3.LUT P1, RZ, R230, 0xff000000, RZ, 0xc0, !PT ;  /* 0xff000000e6ff7812 */ /* 0x000fc4000782c0ff */
[----:B------:R-:W-:Y:S02]  /*8a80*/  LOP3.LUT P5, RZ, R236, 0xff000000, RZ, 0xc0, !PT ;  /* 0xff000000ecff7812 */ /* 0x000fe400078ac0ff */
[----:B------:R-:W-:Y:S02]  /*8a90*/  LOP3.LUT P6, RZ, R230, 0xff00, RZ, 0xc0, !PT ;  /* 0x0000ff00e6ff7812 */ /* 0x000fe400078cc0ff */
[C---:B------:R-:W-:Y:S02]  /*8aa0*/  FSEL R176, R160.reuse, RZ, P1 ;  /* 0x000000ffa0b07208 */ /* 0x040fe40000800000 */
[----:B------:R-:W-:Y:S02]  /*8ab0*/  FSEL R177, R160, RZ, P5 ;  /* 0x000000ffa0b17208 */ /* 0x000fe40002800000 */
[----:B------:R-:W-:Y:S01]  /*8ac0*/  F2FP.BF16.F32.PACK_AB R160, R153, R152 ;  /* 0x0000009899a0723e */ /* 0x000fe200000010ff */
[----:B------:R-:W-:Y:S01]  /*8ad0*/  FMUL.FTZ R152, R152, UR23 ;  /* 0x0000001798987c20 */ /* 0x000fe20008410000 */
[----:B------:R-:W-:-:S02]  /*8ae0*/  LOP3.LUT P1, RZ, R236, 0xff00, RZ, 0xc0, !PT ;  /* 0x0000ff00ecff7812 */ /* 0x000fc4000782c0ff */
[----:B------:R-:W-:Y:S02]  /*8af0*/  FSEL R173, R168, RZ, P6 ;  /* 0x000000ffa8ad7208 */ /* 0x000fe40003000000 */
[----:B------:R-:W-:Y:S02]  /*8b00*/  LOP3.LUT P5, RZ, R236, 0xff, RZ, 0xc0, !PT ;  /* 0x000000ffecff7812 */ /* 0x000fe400078ac0ff */
[----:B------:R-:W-:Y:S02]  /*8b10*/  LOP3.LUT P6, RZ, R230, 0xff, RZ, 0xc0, !PT ;  /* 0x000000ffe6ff7812 */ /* 0x000fe400078cc0ff */
[----:B------:R-:W-:Y:S02]  /*8b20*/  F2FP.BF16.F32.PACK_AB R170, R175, R170 ;  /* 0x000000aaafaa723e */ /* 0x000fe400000010ff */
        /* <DEDUP_REMOVED lines=8> */
.L_x_175:
[--C-:B01----:R-:W-:Y:S01]  /*8bb0*/  FFMA.FTZ R153, R207, UR10, R179.reuse ;  /* 0x0000000acf997c23 */ /* 0x103fe200080100b3 */
[--C-:B------:R-:W-:Y:S01]  /*8bc0*/  FFMA.FTZ R168, R222, UR10, R179.reuse ;  /* 0x0000000adea87c23 */ /* 0x100fe200080100b3 */
[----:B------:R-:W-:Y:S01]  /*8bd0*/  FFMA.FTZ R152, R205, UR10, R179 ;  /* 0x0000000acd987c23 */ /* 0x000fe200080100b3 */
[----:B-----5:R-:W-:Y:S01]  /*8be0*/  LOP3.LUT P1, RZ, R231, 0xff0000, RZ, 0xc0, !PT ;  /* 0x00ff0000e7ff7812 */ /* 0x020fe2000782c0ff */
[----:B------:R-:W-:Y:S01]  /*8bf0*/  FADD.FTZ R153, R198, -R153 ;  /* 0x80000099c6997221 */ /* 0x000fe20000010000 */
[----:B------:R-:W-:Y:S01]  /*8c00*/  FADD.FTZ R168, R213, -R168 ;  /* 0x800000a8d5a87221 */ /* 0x000fe20000010000 */
[--C-:B------:R-:W-:Y:S01]  /*8c10*/  FFMA.FTZ R154, R220, UR10, R179.reuse ;  /* 0x0000000adc9a7c23 */ /* 0x100fe200080100b3 */
[----:B------:R-:W-:Y:S01]  /*8c20*/  FADD.FTZ R152, R193, -R152 ;  /* 0x80000098c1987221 */ /* 0x000fe20000010000 */
[----:B------:R-:W-:Y:S01]  /*8c30*/  FMUL.FTZ R153, R153, UR11 ;  /* 0x0000000b99997c20 */ /* 0x000fe20008410000 */
[----:B------:R-:W-:Y:S01]  /*8c40*/  FMUL.FTZ R168, R168, UR11 ;  /* 0x0000000ba8a87c20 */ /* 0x000fe20008410000 */
[----:B------:R-:W-:Y:S01]  /*8c50*/  LOP3.LUT P6, RZ, R237, 0xff0000, RZ, 0xc0, !PT ;  /* 0x00ff0000edff7812 */ /* 0x000fe200078cc0ff */
[----:B------:R-:W-:Y:S01]  /*8c60*/  FADD.FTZ R154, R211, -R154 ;  /* 0x8000009ad39a7221 */ /* 0x000fe20000010000 */
[----:B------:R-:W-:Y:S01]  /*8c70*/  FMUL.FTZ R153, R153, UR23 ;  /* 0x0000001799997c20 */ /* 0x000fe20008410000 */
[----:B------:R-:W-:Y:S01]  /*8c80*/  ISETP.GE.U32.AND P5, PT, R230, RZ, PT ;  /* 0x000000ffe600720c */ /* 0x000fe20003fa6070 */
[----:B------:R-:W-:Y:S01]  /*8c90*/  FMUL.FTZ R152, R152, UR11 ;  /* 0x0000000b98987c20 */ /* 0x000fe20008410000 */
[----:B------:R-:W-:Y:S01]  /*8ca0*/  FMUL.FTZ R168, R168, UR23 ;  /* 0x00000017a8a87c20 */ /* 0x000fe20008410000 */
[----:B------:R-:W-:Y:S01]  /*8cb0*/  FMUL.FTZ R154, R154, UR11 ;  /* 0x0000000b9a9a7c20 */ /* 0x000fe20008410000 */
[C---:B------:R-:W-:Y:S01]  /*8cc0*/  FSEL R171, R153.reuse, RZ, P1 ;  /* 0x000000ff99ab7208 */ /* 0x040fe20000800000 */
[----:B------:R-:W-:Y:S01]  /*8cd0*/  FMUL.FTZ R152, R152, UR23 ;  /* 0x0000001798987c20 */ /* 0x000fe20008410000 */
[----:B------:R-:W-:Y:S01]  /*8ce0*/  ISETP.GE.U32.AND P1, PT, R236, RZ, PT ;  /* 0x000000ffec00720c */ /* 0x000fe20003f26070 */
[----:B------:R-:W-:Y:S01]  /*8cf0*/  FMUL.FTZ R169, R154, UR23 ;  /* 0x000000179aa97c20 */ /* 0x000fe20008410000 */
[----:B------:R-:W-:Y:S01]  /*8d00*/  FSEL R155, R153, RZ, P6 ;  /* 0x000000ff999b7208 */ /* 0x000fe20003000000 */
[----:B------:R-:W-:Y:S01]  /*8d10*/  FFMA.FTZ R153, R191, UR10, R179 ;  /* 0x0000000abf997c23 */ /* 0x000fe200080100b3 */
[----:B------:R-:W-:-:S02]  /*8d20*/  ISETP.GE.U32.AND.EX P5, PT, R231, 0x1000000, PT, P5 ;  /* 0x01000000e700780c */ /* 0x000fc40003fa6150 */
[C---:B------:R-:W-:Y:S01]  /*8d30*/  LOP3.LUT P6, RZ, R237.reuse, 0xff, RZ, 0xc0, !PT ;  /* 0x000000ffedff7812 */ /* 0x040fe200078cc0ff */
[----:B------:R-:W-:Y:S01]  /*8d40*/  FADD.FTZ R153, R188, -R153 ;  /* 0x80000099bc997221 */ /* 0x000fe20000010000 */
[----:B------:R-:W-:Y:S02]  /*8d50*/  ISETP.GE.U32.AND.EX P1, PT, R237, 0x1000000, PT, P1 ;  /* 0x01000000ed00780c */ /* 0x000fe40003f26110 */
[C---:B------:R-:W-:Y:S01]  /*8d60*/  FSEL R170, R168.reuse, RZ, P5 ;  /* 0x000000ffa8aa7208 */ /* 0x040fe20002800000 */
[----:B------:R-:W-:Y:S01]  /*8d70*/  FMUL.FTZ R153, R153, UR11 ;  /* 0x0000000b99997c20 */ /* 0x000fe20008410000 */
[----:B------:R-:W-:Y:S02]  /*8d80*/  FSEL R168, R168, RZ, P1 ;  /* 0x000000ffa8a87208 */ /* 0x000fe40000800000 */
[----:B------:R-:W-:Y:S01]  /*8d90*/  FSEL R154, R152, RZ, P6 ;  /* 0x000000ff989a7208 */ /* 0x000fe20003000000 */
[----:B------:R-:W-:Y:S01]  /*8da0*/  FMUL.FTZ R153, R153, UR23 ;  /* 0x0000001799997c20 */ /* 0x000fe20008410000 */
[----:B------:R-:W-:-:S02]  /*8db0*/  LOP3.LUT P6, RZ, R231, 0xff, RZ, 0xc0, !PT ;  /* 0x000000ffe7ff7812 */ /* 0x000fc400078cc0ff */
[----:B------:R-:W-:Y:S01]  /*8dc0*/  F2FP.BF16.F32.PACK_AB R155, R168, R155 ;  /* 0x0000009ba89b723e */ /* 0x000fe200000010ff */
[--C-:B------:R-:W-:Y:S01]  /*8dd0*/  FFMA.FTZ R168, R218, UR10, R179.reuse ;  /* 0x0000000adaa87c23 */ /* 0x100fe200080100b3 */
[----:B------:R-:W-:Y:S02]  /*8de0*/  F2FP.BF16.F32.PACK_AB R171, R170, R171 ;  /* 0x000000abaaab723e */ /* 0x000fe400000010ff */
[----:B------:R-:W-:Y:S01]  /*8df0*/  FSEL R170, R152, RZ, P6 ;  /* 0x000000ff98aa7208 */ /* 0x000fe20003000000 */
[--C-:B------:R-:W-:Y:S01]  /*8e00*/  FFMA.FTZ R152, R216, UR10, R179.reuse ;  /* 0x0000000ad8987c23 */ /* 0x100fe200080100b3 */
[----:B------:R-:W-:Y:S01]  /*8e10*/  LOP3.LUT P5, RZ, R237, 0xff00, RZ, 0xc0, !PT ;  /* 0x0000ff00edff7812 */ /* 0x000fe200078ac0ff */
[----:B------:R-:W-:Y:S01]  /*8e20*/  FADD.FTZ R168, R209, -R168 ;  /* 0x800000a8d1a87221 */ /* 0x000fe20000010000 */
[----:B------:R-:W-:Y:S01]  /*8e30*/  FFMA.FTZ R179, R195, UR10, R179 ;  /* 0x0000000ac3b37c23 */ /* 0x000fe200080100b3 */
[----:B------:R-:W-:Y:S01]  /*8e40*/  FADD.FTZ R152, R197, -R152 ;  /* 0x80000098c5987221 */ /* 0x000fe20000010000 */
[----:B------:R-:W-:Y:S01]  /*8e50*/  FSEL R173, R169, RZ, P5 ;  /* 0x000000ffa9ad7208 */ /* 0x000fe20002800000 */
[----:B------:R-:W-:Y:S01]  /*8e60*/  FMUL.FTZ R168, R168, UR11 ;  /* 0x0000000ba8a87c20 */ /* 0x000fe20008410000 */
[----:B------:R-:W-:Y:S01]  /*8e70*/  LOP3.LUT P1, RZ, R231, 0xff00, RZ, 0xc0, !PT ;  /* 0x0000ff00e7ff7812 */ /* 0x000fe2000782c0ff */
[----:B------:R-:W-:Y:S01]  /*8e80*/  FMUL.FTZ R152, R152, UR11 ;  /* 0x0000000b98987c20 */ /* 0x000fe20008410000 */
[----:B------:R-:W-:Y:S01]  /*8e90*/  LOP3.LUT P5, RZ, R230, 0xff0000, RZ, 0xc0, !PT ;  /* 0x00ff0000e6ff7812 */ /* 0x000fe200078ac0ff */
[----:B------:R-:W-:Y:S01]  /*8ea0*/  FADD.FTZ R179, R186, -R179 ;  /* 0x800000b3bab37221 */ /* 0x000fe20000010000 */
[----:B------:R-:W-:Y:S01]  /*8eb0*/  LOP3.LUT P6, RZ, R236, 0xff0000, RZ, 0xc0, !PT ;  /* 0x00ff0000ecff7812 */ /* 0x000fe200078cc0ff */
[----:B------:R-:W-:Y:S01]  /*8ec0*/  FMUL.FTZ R168, R168, UR23 ;  /* 0x00000017a8a87c20 */ /* 0x000fe20008410000 */
[----:B------:R-:W-:Y:S01]  /*8ed0*/  FSEL R175, R169, RZ, P1 ;  /* 0x000000ffa9af7208 */ /* 0x000fe20000800000 */
[----:B------:R-:W-:Y:S01]  /*8ee0*/  FMUL.FTZ R152, R152, UR23 ;  /* 0x0000001798987c20 */ /* 0x000fe20008410000 */
[----:B------:R-:W-:Y:S01]  /*8ef0*/  FSEL R169, R153, RZ, P5 ;  /* 0x000000ff99a97208 */ /* 0x000fe20002800000 */
[----:B------:R-:W-:Y:S01]  /*8f00*/  FMUL.FTZ R179, R179, UR11 ;  /* 0x0000000bb3b37c20 */ /* 0x000fe20008410000 */
[----:B------:R-:W-:-:S02]  /*8f10*/  LOP3.LUT P1, RZ, R230, 0xff000000, RZ, 0xc0, !PT ;  /* 0xff000000e6ff7812 */ /* 0x000fc4000782c0ff */
[----:B------:R-:W-:Y:S01]  /*8f20*/  FSEL R153, R153, RZ, P6 ;  /* 0x000000ff99997208 */ /* 0x000fe20003000000 */
[----:B------:R-:W-:Y:S01]  /*8f30*/  FMUL.FTZ R179, R179, UR23 ;  /* 0x00000017b3b37c20 */ /* 0x000fe20008410000 */
[----:B------:R-:W-:Y:S02]  /*8f40*/  LOP3.LUT P5, RZ, R236, 0xff000000, RZ, 0xc0, !PT ;  /* 0xff000000ecff7812 */ /* 0x000fe400078ac0ff */
[----:B------:R-:W-:Y:S02]  /*8f50*/  LOP3.LUT P6, RZ, R230, 0xff00, RZ, 0xc0, !PT ;  /* 0x0000ff00e6ff7812 */ /* 0x000fe400078cc0ff */
[----:B------:R-:W-:Y:S02]  /*8f60*/  F2FP.BF16.F32.PACK_AB R154, R173, R154 ;  /* 0x0000009aad9a723e */ /* 0x000fe400000010ff */
[----:B------:R-:W-:Y:S02]  /*8f70*/  FSEL R172, R168, RZ, P1 ;  /* 0x000000ffa8ac7208 */ /* 0x000fe40000800000 */
[----:B------:R-:W-:-:S02]  /*8f80*/  LOP3.LUT P1, RZ, R236, 0xff00, RZ, 0xc0, !PT ;  /* 0x0000ff00ecff7812 */ /* 0x000fc4000782c0ff */
[----:B------:R-:W-:Y:S02]  /*8f90*/  FSEL R174, R168, RZ, P5 ;  /* 0x000000ffa8ae7208 */ /* 0x000fe40002800000 */
[----:B------:R-:W-:Y:S02]  /*8fa0*/  FSEL R173, R152, RZ, P6 ;  /* 0x000000ff98ad7208 */ /* 0x000fe40003000000 */
        /* <DEDUP_REMOVED lines=11> */
.L_x_171:
[----:B------:R-:W-:-:S04]  /*9060*/  UISETP.NE.U32.AND UP0, UPT, UR26, URZ, UPT ;  /* 0x000000ff1a00728c */ /* 0x000fc8000bf05070 */
[----:B------:R-:W-:-:S09]  /*9070*/  UISETP.NE.AND.EX UP0, UPT, UR27, URZ, UPT, UP0 ;  /* 0x000000ff1b00728c */ /* 0x000fd2000bf05300 */
[----:B------:R-:W-:Y:S05]  /*9080*/  BRA.U !UP0, `(.L_x_176) ;  /* 0x00000009082c7547 */ /* 0x000fea000b800000 */
[----:B------:R-:W-:-:S04]  /*9090*/  UISETP.NE.U32.AND UP0, UPT, UR8, URZ, UPT ;  /* 0x000000ff0800728c */ /* 0x000fc8000bf05070 */
[----:B------:R-:W-:-:S09]  /*90a0*/  UISETP.NE.AND.EX UP0, UPT, UR9, URZ, UPT, UP0 ;  /* 0x000000ff0900728c */ /* 0x000fd2000bf05300 */
[----:B------:R-:W-:Y:S05]  /*90b0*/  BRA.U !UP0, `(.L_x_177) ;  /* 0x0000000508187547 */ /* 0x000fea000b800000 */
[--C-:B01----:R-:W-:Y:S01]  /*90c0*/  FFMA.FTZ R161, R207, UR10, R179.reuse ;  /* 0x0000000acfa17c23 */ /* 0x103fe200080100b3 */
[----:B-----5:R-:W-:Y:S01]  /*90d0*/  SHF.L.U32 R163, R167, 0x10, RZ ;  /* 0x00000010a7a37819 */ /* 0x020fe200000006ff */
[----:B------:R-:W-:Y:S01]  /*90e0*/  FFMA.FTZ R168, R205, UR10, R179 ;  /* 0x0000000acda87c23 */ /* 0x000fe200080100b3 */
[----:B------:R-:W-:Y:S01]  /*90f0*/  PRMT R171, R167, 0x7632, R171 ;  /* 0x00007632a7ab7816 */ /* 0x000fe200000000ab */
[----:B------:R-:W-:Y:S01]  /*9100*/  FADD.FTZ R160, R198, -R161 ;  /* 0x800000a1c6a07221 */ /* 0x000fe20000010000 */
[--C-:B------:R-:W-:Y:S01]  /*9110*/  FFMA.FTZ R170, R220, UR10, R179.reuse ;  /* 0x0000000adcaa7c23 */ /* 0x100fe200080100b3 */
[--C-:B------:R-:W-:Y:S01]  /*9120*/  FFMA.FTZ R172, R222, UR10, R179.reuse ;  /* 0x0000000adeac7c23 */ /* 0x100fe200080100b3 */
[----:B------:R-:W-:Y:S01]  /*9130*/  FFMA.FTZ R161, R191, UR10, R179 ;  /* 0x0000000abfa17c23 */ /* 0x000fe200080100b3 */
[--C-:B------:R-:W-:Y:S01]  /*9140*/  FFMA.FTZ R160, R160, UR11, R163.reuse ;  /* 0x0000000ba0a07c23 */ /* 0x100fe200080100a3 */
[C---:B------:R-:W-:Y:S01]  /*9150*/  PRMT R163, R166.reuse, 0x7632, R163 ;  /* 0x00007632a6a37816 */ /* 0x040fe200000000a3 */
[----:B------:R-:W-:Y:S01]  /*9160*/  FADD.FTZ R168, R193, -R168 ;  /* 0x800000a8c1a87221 */ /* 0x000fe20000010000 */
[----:B------:R-:W-:Y:S01]  /*9170*/  SHF.L.U32 R169, R166, 0x10, RZ ;  /* 0x00000010a6a97819 */ /* 0x000fe200000006ff */
[----:B------:R-:W-:Y:S01]  /*9180*/  FADD.FTZ R170, R211, -R170 ;  /* 0x800000aad3aa7221 */ /* 0x000fe20000010000 */
[----:B------:R-:W-:Y:S01]  /*9190*/  SHF.L.U32 R163, R163, 0x10, RZ ;  /* 0x00000010a3a37819 */ /* 0x000fe200000006ff */
[----:B------:R-:W-:Y:S01]  /*91a0*/  IMAD.U32 R162, R165, 0x10000, RZ ;  /* 0x00010000a5a27824 */ /* 0x000fe200078e00ff */
[----:B------:R-:W-:Y:S01]  /*91b0*/  SHF.L.U32 R171, R171, 0x10, RZ ;  /* 0x00000010abab7819 */ /* 0x000fe200000006ff */
[----:B------:R-:W-:Y:S01]  /*91c0*/  FADD.FTZ R172, R213, -R172 ;  /* 0x800000acd5ac7221 */ /* 0x000fe20000010000 */
[----:B------:R-:W-:Y:S01]  /*91d0*/  FADD.FTZ R161, R188, -R161 ;  /* 0x800000a1bca17221 */ /* 0x000fe20000010000 */
[----:B------:R-:W-:Y:S01]  /*91e0*/  FFMA.FTZ R173, R168, UR11, R169 ;  /* 0x0000000ba8ad7c23 */ /* 0x000fe200080100a9 */
[----:B------:R-:W-:Y:S01]  /*91f0*/  FFMA.FTZ R174, R170, UR11, R163 ;  /* 0x0000000baaae7c23 */ /* 0x000fe200080100a3 */
[----:B------:R-:W-:Y:S01]  /*9200*/  FFMA.FTZ R175, R172, UR11, R171 ;  /* 0x0000000bacaf7c23 */ /* 0x000fe200080100ab */
[--C-:B------:R-:W-:Y:S01]  /*9210*/  FFMA.FTZ R169, R161, UR11, R162.reuse ;  /* 0x0000000ba1a97c23 */ /* 0x100fe200080100a2 */
[----:B------:R-:W-:Y:S01]  /*9220*/  PRMT R163, R165, 0x7632, R163 ;  /* 0x00007632a5a37816 */ /* 0x000fe200000000a3 */
[--C-:B------:R-:W-:Y:S01]  /*9230*/  FFMA.FTZ R172, R218, UR10, R179.reuse ;  /* 0x0000000adaac7c23 */ /* 0x100fe200080100b3 */
[--C-:B------:R-:W-:Y:S01]  /*9240*/  FFMA.FTZ R161, R195, UR10, R179.reuse ;  /* 0x0000000ac3a17c23 */ /* 0x100fe200080100b3 */
[----:B------:R-:W-:Y:S01]  /*9250*/  PRMT R162, R164, 0x7632, R162 ;  /* 0x00007632a4a27816 */ /* 0x000fe200000000a2 */
[----:B------:R-:W-:Y:S01]  /*9260*/  FFMA.FTZ R170, R216, UR10, R179 ;  /* 0x0000000ad8aa7c23 */ /* 0x000fe200080100b3 */
[----:B------:R-:W-:Y:S01]  /*9270*/  SHF.L.U32 R171, R163, 0x10, RZ ;  /* 0x00000010a3ab7819 */ /* 0x000fe200000006ff */
[----:B------:R-:W-:-:S02]  /*9280*/  IMAD.U32 R168, R164, 0x10000, RZ ;  /* 0x00010000a4a87824 */ /* 0x000fc400078e00ff */
[----:B------:R-:W-:Y:S01]  /*9290*/  FADD.FTZ R172, R209, -R172 ;  /* 0x800000acd1ac7221 */ /* 0x000fe20000010000 */
[----:B------:R-:W-:Y:S01]  /*92a0*/  FADD.FTZ R161, R186, -R161 ;  /* 0x800000a1baa17221 */ /* 0x000fe20000010000 */
[----:B------:R-:W-:Y:S01]  /*92b0*/  SHF.L.U32 R163, R162, 0x10, RZ ;  /* 0x00000010a2a37819 */ /* 0x000fe200000006ff */
[----:B------:R-:W-:Y:S01]  /*92c0*/  FADD.FTZ R170, R197, -R170 ;  /* 0x800000aac5aa7221 */ /* 0x000fe20000010000 */
[----:B------:R-:W-:Y:S01]  /*92d0*/  ISETP.GE.U32.AND P1, PT, R230, RZ, PT ;  /* 0x000000ffe600720c */ /* 0x000fe20003f26070 */
[----:B------:R-:W-:Y:S01]  /*92e0*/  FFMA.FTZ R172, R172, UR11, R171 ;  /* 0x0000000bacac7c23 */ /* 0x000fe200080100ab */
[----:B------:R-:W-:Y:S01]  /*92f0*/  FFMA.FTZ R168, R161, UR11, R168 ;  /* 0x0000000ba1a87c23 */ /* 0x000fe200080100a8 */
[----:B------:R-:W-:Y:S01]  /*9300*/  FFMA.FTZ R171, R170, UR11, R163 ;  /* 0x0000000baaab7c23 */ /* 0x000fe200080100a3 */
[----:B------:R-:W-:Y:S01]  /*9310*/  FMUL.FTZ R161, R175, UR23 ;  /* 0x00000017afa17c20 */ /* 0x000fe20008410000 */
[----:B------:R-:W-:Y:S01]  /*9320*/  ISETP.GE.U32.AND.EX P1, PT, R231, 0x1000000, PT, P1 ;  /* 0x01000000e700780c */ /* 0x000fe20003f26110 */
[----:B------:R-:W-:Y:S01]  /*9330*/  FMUL.FTZ R170, R160, UR23 ;  /* 0x00000017a0aa7c20 */ /* 0x000fe20008410000 */
[----:B------:R-:W-:Y:S01]  /*9340*/  F2FP.BF16.F32.PACK_AB R163, R175, R160 ;  /* 0x000000a0afa3723e */ /* 0x000fe200000010ff */
[----:B------:R-:W-:Y:S01]  /*9350*/  FMUL.FTZ R160, R173, UR23 ;  /* 0x00000017ada07c20 */ /* 0x000fe20008410000 */
[----:B------:R-:W-:-:S02]  /*9360*/  LOP3.LUT P6, RZ, R231, 0xff, RZ, 0xc0, !PT ;  /* 0x000000ffe7ff7812 */ /* 0x000fc400078cc0ff */
[----:B------:R-:W-:Y:S02]  /*9370*/  LOP3.LUT P5, RZ, R231, 0xff0000, RZ, 0xc0, !PT ;  /* 0x00ff0000e7ff7812 */ /* 0x000fe400078ac0ff */
[----:B------:R-:W-:Y:S01]  /*9380*/  FSEL R179, R161, RZ, P1 ;  /* 0x000000ffa1b37208 */ /* 0x000fe20000800000 */
[C---:B------:R-:W-:Y:S01]  /*9390*/  FMUL.FTZ R161, R174.reuse, UR23 ;  /* 0x00000017aea17c20 */ /* 0x040fe20008410000 */
[----:B------:R-:W-:Y:S01]  /*93a0*/  F2FP.BF16.F32.PACK_AB R162, R174, R173 ;  /* 0x000000adaea2723e */ /* 0x000fe200000010ff */
[----:B------:R-:W-:Y:S01]  /*93b0*/  FMUL.FTZ R173, R172, UR23 ;  /* 0x00000017acad7c20 */ /* 0x000fe20008410000 */
[----:B------:R-:W-:Y:S02]  /*93c0*/  LOP3.LUT P1, RZ, R231, 0xff00, RZ, 0xc0, !PT ;  /* 0x0000ff00e7ff7812 */ /* 0x000fe4000782c0ff */
[----:B------:R-:W-:Y:S01]  /*93d0*/  FSEL R174, R160, RZ, P6 ;  /* 0x000000ffa0ae7208 */ /* 0x000fe20003000000 */
[----:B------:R-:W-:Y:S01]  /*93e0*/  FMUL.FTZ R160, R169, UR23 ;  /* 0x00000017a9a07c20 */ /* 0x000fe20008410000 */
[----:B------:R-:W-:Y:S01]  /*93f0*/  FSEL R176, R170, RZ, P5 ;  /* 0x000000ffaab07208 */ /* 0x000fe20002800000 */
[----:B------:R-:W-:Y:S01]  /*9400*/  FMUL.FTZ R170, R171, UR23 ;  /* 0x00000017abaa7c20 */ /* 0x000fe20008410000 */
[----:B------:R-:W-:-:S02]  /*9410*/  LOP3.LUT P5, RZ, R230, 0xff0000, RZ, 0xc0, !PT ;  /* 0x00ff0000e6ff7812 */ /* 0x000fc400078ac0ff */
[----:B------:R-:W-:Y:S02]  /*9420*/  FSEL R177, R161, RZ, P1 ;  /* 0x000000ffa1b17208 */ /* 0x000fe40000800000 */
[----:B------:R-:W-:Y:S01]  /*9430*/  F2FP.BF16.F32.PACK_AB R161, R172, R169 ;  /* 0x000000a9aca1723e */ /* 0x000fe200000010ff */
[----:B------:R-:W-:Y:S01]  /*9440*/  FMUL.FTZ R169, R168, UR23 ;  /* 0x00000017a8a97c20 */ /* 0x000fe20008410000 */
[----:B------:R-:W-:Y:S02]  /*9450*/  LOP3.LUT P6, RZ, R230, 0xff000000, RZ, 0xc0, !PT ;  /* 0xff000000e6ff7812 */ /* 0x000fe400078cc0ff */
        /* <DEDUP_REMOVED lines=12> */
.L_x_177:
[----:B01----:R-:W-:Y:S01]  /*9520*/  FFMA.FTZ R169, R207, UR10, R179 ;  /* 0x0000000acfa97c23 */ /* 0x003fe200080100b3 */
[C---:B-----5:R-:W-:Y:S01]  /*9530*/  IMAD.U32 R171, R167.reuse, 0x10000, RZ ;  /* 0x00010000a7ab7824 */ /* 0x060fe200078e00ff */
[----:B------:R-:W-:Y:S01]  /*9540*/  PRMT R175, R167, 0x7632, R175 ;  /* 0x00007632a7af7816 */ /* 0x000fe200000000af */
[----:B------:R-:W-:Y:S01]  /*9550*/  FFMA.FTZ R174, R220, UR10, R179 ;  /* 0x0000000adcae7c23 */ /* 0x000fe200080100b3 */
[----:B------:R-:W-:Y:S01]  /*9560*/  FADD.FTZ R168, R198, -R169 ;  /* 0x800000a9c6a87221 */ /* 0x000fe20000010000 */
[----:B------:R-:W-:Y:S01]  /*9570*/  FFMA.FTZ R176, R222, UR10, R179 ;  /* 0x0000000adeb07c23 */ /* 0x000fe200080100b3 */
[----:B------:R-:W-:Y:S01]  /*9580*/  PRMT R169, R165, 0x7632, R169 ;  /* 0x00007632a5a97816 */ /* 0x000fe200000000a9 */
[----:B------:R-:W-:Y:S01]  /*9590*/  FFMA.FTZ R170, R218, UR10, R179 ;  /* 0x0000000adaaa7c23 */ /* 0x000fe200080100b3 */
[--C-:B------:R-:W-:Y:S01]  /*95a0*/  FFMA.FTZ R168, R168, UR11, R171.reuse ;  /* 0x0000000ba8a87c23 */ /* 0x100fe200080100ab */
[C---:B------:R-:W-:Y:S01]  /*95b0*/  PRMT R171, R166.reuse, 0x7632, R171 ;  /* 0x00007632a6ab7816 */ /* 0x040fe200000000ab */
[----:B------:R-:W-:Y:S01]  /*95c0*/  FFMA.FTZ R172, R205, UR10, R179 ;  /* 0x0000000acdac7c23 */ /* 0x000fe200080100b3 */
[----:B------:R-:W-:Y:S01]  /*95d0*/  SHF.L.U32 R175, R175, 0x10, RZ ;  /* 0x00000010afaf7819 */ /* 0x000fe200000006ff */
[----:B------:R-:W-:Y:S01]  /*95e0*/  FADD.FTZ R174, R211, -R174 ;  /* 0x800000aed3ae7221 */ /* 0x000fe20000010000 */
[----:B------:R-:W-:Y:S01]  /*95f0*/  FADD.FTZ R176, R213, -R176 ;  /* 0x800000b0d5b07221 */ /* 0x000fe20000010000 */
[----:B------:R-:W-:Y:S01]  /*9600*/  IMAD.U32 R171, R171, 0x10000, RZ ;  /* 0x00010000abab7824 */ /* 0x000fe200078e00ff */
[----:B------:R-:W-:Y:S01]  /*9610*/  SHF.L.U32 R169, R169, 0x10, RZ ;  /* 0x00000010a9a97819 */ /* 0x000fe200000006ff */
[----:B------:R-:W-:Y:S01]  /*9620*/  FADD.FTZ R170, R209, -R170 ;  /* 0x800000aad1aa7221 */ /* 0x000fe20000010000 */
[----:B------:R-:W-:Y:S01]  /*9630*/  SHF.L.U32 R173, R166, 0x10, RZ ;  /* 0x00000010a6ad7819 */ /* 0x000fe200000006ff */
[----:B------:R-:W-:Y:S01]  /*9640*/  FADD.FTZ R172, R193, -R172 ;  /* 0x800000acc1ac7221 */ /* 0x000fe20000010000 */
[----:B------:R-:W-:Y:S01]  /*9650*/  FFMA.FTZ R217, R174, UR11, R171 ;  /* 0x0000000baed97c23 */ /* 0x000fe200080100ab */
[----:B------:R-:W-:Y:S01]  /*9660*/  FFMA.FTZ R219, R176, UR11, R175 ;  /* 0x0000000bb0db7c23 */ /* 0x000fe200080100af */
[----:B------:R-:W-:Y:S01]  /*9670*/  FFMA.FTZ R171, R191, UR10, R179 ;  /* 0x0000000abfab7c23 */ /* 0x000fe200080100b3 */
[----:B------:R-:W-:Y:S01]  /*9680*/  FFMA.FTZ R175, R170, UR11, R169 ;  /* 0x0000000baaaf7c23 */ /* 0x000fe200080100a9 */
[----:B------:R-:W-:Y:S01]  /*9690*/  PRMT R170, R164, 0x7632, R170 ;  /* 0x00007632a4aa7816 */ /* 0x000fe200000000aa */
[----:B------:R-:W-:Y:S01]  /*96a0*/  FFMA.FTZ R177, R172, UR11, R173 ;  /* 0x0000000bacb17c23 */ /* 0x000fe200080100ad */
[----:B------:R-:W-:Y:S01]  /*96b0*/  FFMA.FTZ R174, R216, UR10, R179 ;  /* 0x0000000ad8ae7c23 */ /* 0x000fe200080100b3 */
[----:B------:R-:W-:Y:S01]  /*96c0*/  SHF.L.U32 R176, R165, 0x10, RZ ;  /* 0x00000010a5b07819 */ /* 0x000fe200000006ff */
[----:B------:R-:W-:Y:S01]  /*96d0*/  FADD.FTZ R173, R188, -R171 ;  /* 0x800000abbcad7221 */ /* 0x000fe20000010000 */
[----:B------:R-:W-:Y:S01]  /*96e0*/  ISETP.GE.U32.AND P1, PT, R230, RZ, PT ;  /* 0x000000ffe600720c */ /* 0x000fe20003f26070 */
[----:B------:R-:W-:Y:S01]  /*96f0*/  FFMA.FTZ R169, R195, UR10, R179 ;  /* 0x0000000ac3a97c23 */ /* 0x000fe200080100b3 */
[----:B------:R-:W-:Y:S01]  /*9700*/  SHF.L.U32 R171, R170, 0x10, RZ ;  /* 0x00000010aaab7819 */ /* 0x000fe200000006ff */
[----:B------:R-:W-:Y:S01]  /*9710*/  FADD.FTZ R174, R197, -R174 ;  /* 0x800000aec5ae7221 */ /* 0x000fe20000010000 */
[----:B------:R-:W-:Y:S01]  /*9720*/  FMUL.FTZ R168, R168, UR23 ;  /* 0x00000017a8a87c20 */ /* 0x000fe20008410000 */
[----:B------:R-:W-:Y:S01]  /*9730*/  FMUL.FTZ R219, R219, UR23 ;  /* 0x00000017dbdb7c20 */ /* 0x000fe20008410000 */
[----:B------:R-:W-:Y:S01]  /*9740*/  FFMA.FTZ R173, R173, UR11, R176 ;  /* 0x0000000badad7c23 */ /* 0x000fe200080100b0 */
[C---:B------:R-:W-:Y:S01]  /*9750*/  LOP3.LUT P5, RZ, R231.reuse, 0xff0000, RZ, 0xc0, !PT ;  /* 0x00ff0000e7ff7812 */ /* 0x040fe200078ac0ff */
[----:B------:R-:W-:Y:S01]  /*9760*/  FADD.FTZ R169, R186, -R169 ;  /* 0x800000a9baa97221 */ /* 0x000fe20000010000 */
[----:B------:R-:W-:Y:S01]  /*9770*/  ISETP.GE.U32.AND.EX P1, PT, R231, 0x1000000, PT, P1 ;  /* 0x01000000e700780c */ /* 0x000fe20003f26110 */
[----:B------:R-:W-:-:S02]  /*9780*/  IMAD.U32 R172, R164, 0x10000, RZ ;  /* 0x00010000a4ac7824 */ /* 0x000fc400078e00ff */
[----:B------:R-:W-:Y:S01]  /*9790*/  FFMA.FTZ R171, R174, UR11, R171 ;  /* 0x0000000baeab7c23 */ /* 0x000fe200080100ab */
[----:B------:R-:W-:Y:S01]  /*97a0*/  FMUL.FTZ R177, R177, UR23 ;  /* 0x00000017b1b17c20 */ /* 0x000fe20008410000 */
[----:B------:R-:W-:Y:S01]  /*97b0*/  FSEL R174, R168, RZ, P5 ;  /* 0x000000ffa8ae7208 */ /* 0x000fe20002800000 */
[----:B------:R-:W-:Y:S01]  /*97c0*/  FMUL.FTZ R217, R217, UR23 ;  /* 0x00000017d9d97c20 */ /* 0x000fe20008410000 */
[----:B------:R-:W-:Y:S01]  /*97d0*/  FSEL R219, R219, RZ, P1 ;  /* 0x000000ffdbdb7208 */ /* 0x000fe20000800000 */
[----:B------:R-:W-:Y:S01]  /*97e0*/  FMUL.FTZ R173, R173, UR23 ;  /* 0x00000017adad7c20 */ /* 0x000fe20008410000 */
        /* <DEDUP_REMOVED lines=21> */
.L_x_176:
        /* <DEDUP_REMOVED lines=9> */
[----:B------:R-:W-:Y:S01]  /*99d0*/  FADD.FTZ R161, R198, -R161 ;  /* 0x800000a1c6a17221 */ /* 0x000fe20000010000 */
[--C-:B------:R-:W-:Y:S01]  /*99e0*/  FFMA.FTZ R169, R191, UR10, R179.reuse ;  /* 0x0000000abfa97c23 */ /* 0x100fe200080100b3 */
[----:B------:R-:W-:Y:S01]  /*99f0*/  FMUL.FTZ R174, R160, UR11 ;  /* 0x0000000ba0ae7c20 */ /* 0x000fe20008410000 */
[--C-:B------:R-:W-:Y:S01]  /*9a00*/  FFMA.FTZ R160, R220, UR10, R179.reuse ;  /* 0x0000000adca07c23 */ /* 0x100fe200080100b3 */
[----:B------:R-:W-:Y:S01]  /*9a10*/  FMUL.FTZ R162, R162, UR11 ;  /* 0x0000000ba2a27c20 */ /* 0x000fe20008410000 */
[----:B------:R-:W-:Y:S01]  /*9a20*/  FMUL.FTZ R161, R161, UR11 ;  /* 0x0000000ba1a17c20 */ /* 0x000fe20008410000 */
[----:B------:R-:W-:Y:S01]  /*9a30*/  ISETP.GE.U32.AND.EX P1, PT, R231, 0x1000000, PT, P1 ;  /* 0x01000000e700780c */ /* 0x000fe20003f26110 */
[----:B------:R-:W-:Y:S01]  /*9a40*/  FADD.FTZ R160, R211, -R160 ;  /* 0x800000a0d3a07221 */ /* 0x000fe20000010000 */
[C---:B------:R-:W-:Y:S01]  /*9a50*/  FMUL.FTZ R168, R162.reuse, UR23 ;  /* 0x00000017a2a87c20 */ /* 0x040fe20008410000 */
[----:B------:R-:W-:Y:S01]  /*9a60*/  FMUL.FTZ R171, R161, UR23 ;  /* 0x00000017a1ab7c20 */ /* 0x000fe20008410000 */
[----:B------:R-:W-:Y:S01]  /*9a70*/  F2FP.BF16.F32.PACK_AB R163, R162, R161 ;  /* 0x000000a1a2a3723e */ /* 0x000fe200000010ff */
[----:B------:R-:W-:Y:S01]  /*9a80*/  FFMA.FTZ R162, R218, UR10, R179 ;  /* 0x0000000adaa27c23 */ /* 0x000fe200080100b3 */
[----:B------:R-:W-:Y:S01]  /*9a90*/  FMUL.FTZ R175, R160, UR11 ;  /* 0x0000000ba0af7c20 */ /* 0x000fe20008410000 */
[----:B------:R-:W-:Y:S01]  /*9aa0*/  FADD.FTZ R172, R188, -R169 ;  /* 0x800000a9bcac7221 */ /* 0x000fe20000010000 */
[--C-:B------:R-:W-:Y:S01]  /*9ab0*/  FFMA.FTZ R161, R195, UR10, R179.reuse ;  /* 0x0000000ac3a17c23 */ /* 0x100fe200080100b3 */
[----:B------:R-:W-:Y:S01]  /*9ac0*/  FADD.FTZ R173, R209, -R162 ;  /* 0x800000a2d1ad7221 */ /* 0x000fe20000010000 */
[----:B------:R-:W-:Y:S01]  /*9ad0*/  FFMA.FTZ R160, R216, UR10, R179 ;  /* 0x0000000ad8a07c23 */ /* 0x000fe200080100b3 */
[C---:B------:R-:W-:Y:S01]  /*9ae0*/  F2FP.BF16.F32.PACK_AB R162, R175.reuse, R174 ;  /* 0x000000aeafa2723e */ /* 0x040fe200000010ff */
[----:B------:R-:W-:Y:S01]  /*9af0*/  FMUL.FTZ R175, R175, UR23 ;  /* 0x00000017afaf7c20 */ /* 0x000fe20008410000 */
[----:B------:R-:W-:Y:S01]  /*9b00*/  FSEL R168, R168, RZ, P1 ;  /* 0x000000ffa8a87208 */ /* 0x000fe20000800000 */
[----:B------:R-:W-:Y:S01]  /*9b10*/  FMUL.FTZ R172, R172, UR11 ;  /* 0x0000000bacac7c20 */ /* 0x000fe20008410000 */
[C---:B------:R-:W-:Y:S01]  /*9b20*/  LOP3.LUT P1, RZ, R231.reuse, 0xff00, RZ, 0xc0, !PT ;  /* 0x0000ff00e7ff7812 */ /* 0x040fe2000782c0ff */
[----:B------:R-:W-:Y:S01]  /*9b30*/  FADD.FTZ R161, R186, -R161 ;  /* 0x800000a1baa17221 */ /* 0x000fe20000010000 */
[----:B------:R-:W-:Y:S01]  /*9b40*/  LOP3.LUT P5, RZ, R231, 0xff0000, RZ, 0xc0, !PT ;  /* 0x00ff0000e7ff7812 */ /* 0x000fe200078ac0ff */
[----:B------:R-:W-:Y:S01]  /*9b50*/  FADD.FTZ R169, R197, -R160 ;  /* 0x800000a0c5a97221 */ /* 0x000fe20000010000 */
[----:B------:R-:W-:Y:S01]  /*9b60*/  FMUL.FTZ R177, R173, UR11 ;  /* 0x0000000badb17c20 */ /* 0x000fe20008410000 */
        /* <DEDUP_REMOVED lines=8> */
[C---:B------:R-:W-:Y:S01]  /*9bf0*/  F2FP.BF16.F32.PACK_AB R161, R177.reuse, R172 ;  /* 0x000000acb1a1723e */ /* 0x040fe200000010ff */
[----:B------:R-:W-:Y:S01]  /*9c00*/  FMUL.FTZ R177, R177, UR23 ;  /* 0x00000017b1b17c20 */ /* 0x000fe20008410000 */
[----:B------:R-:W-:Y:S01]  /*9c10*/  FSEL R170, R170, RZ, P6 ;  /* 0x000000ffaaaa7208 */ /* 0x000fe20003000000 */
[----:B------:R-:W-:Y:S01]  /*9c20*/  FMUL.FTZ R169, R160, UR23 ;  /* 0x00000017a0a97c20 */ /* 0x000fe20008410000 */
[----:B------:R-:W-:Y:S01]  /*9c30*/  FMUL.FTZ R174, R173, UR23 ;  /* 0x00000017adae7c20 */ /* 0x000fe20008410000 */
[----:B------:R-:W-:-:S02]  /*9c40*/  FSEL R175, R175, RZ, P5 ;  /* 0x000000ffafaf7208 */ /* 0x000fc40002800000 */
[C---:B------:R-:W-:Y:S02]  /*9c50*/  LOP3.LUT P6, RZ, R230.reuse, 0xff000000, RZ, 0xc0, !PT ;  /* 0xff000000e6ff7812 */ /* 0x040fe400078cc0ff */
[C---:B------:R-:W-:Y:S02]  /*9c60*/  LOP3.LUT P1, RZ, R230.reuse, 0xff, RZ, 0xc0, !PT ;  /* 0x000000ffe6ff7812 */ /* 0x040fe4000782c0ff */
        /* <DEDUP_REMOVED lines=10> */
.L_x_178:
[--C-:B01----:R-:W-:Y:S01]  /*9d10*/  FFMA.FTZ R169, R207, UR10, R179.reuse ;  /* 0x0000000acfa97c23 */ /* 0x103fe200080100b3 */
        /* <DEDUP_REMOVED lines=14> */
[--C-:B------:R-:W-:Y:S01]  /*9e00*/  FFMA.FTZ R174, R218, UR10, R179.reuse ;  /* 0x0000000adaae7c23 */ /* 0x100fe200080100b3 */
[--C-:B------:R-:W-:Y:S01]  /*9e10*/  FFMA.FTZ R172, R216, UR10, R179.reuse ;  /* 0x0000000ad8ac7c23 */ /* 0x100fe200080100b3 */
[----:B------:R-:W-:Y:S01]  /*9e20*/  FSEL R168, R169, RZ, P5 ;  /* 0x000000ffa9a87208 */ /* 0x000fe20002800000 */
[--C-:B------:R-:W-:Y:S01]  /*9e30*/  FFMA.FTZ R169, R191, UR10, R179.reuse ;  /* 0x0000000abfa97c23 */ /* 0x100fe200080100b3 */
[----:B------:R-:W-:Y:S01]  /*9e40*/  FADD.FTZ R176, R211, -R176 ;  /* 0x800000b0d3b07221 */ /* 0x000fe20000010000 */
[----:B------:R-:W-:Y:S01]  /*9e50*/  FFMA.FTZ R179, R195, UR10, R179 ;  /* 0x0000000ac3b37c23 */ /* 0x000fe200080100b3 */
[----:B------:R-:W-:Y:S01]  /*9e60*/  ISETP.GE.U32.AND.EX P1, PT, R231, 0x1000000, PT, P1 ;  /* 0x01000000e700780c */ /* 0x000fe20003f26110 */
[----:B------:R-:W-:Y:S01]  /*9e70*/  FADD.FTZ R169, R188, -R169 ;  /* 0x800000a9bca97221 */ /* 0x000fe20000010000 */
[----:B------:R-:W-:Y:S01]  /*9e80*/  FMUL.FTZ R176, R176, UR11 ;  /* 0x0000000bb0b07c20 */ /* 0x000fe20008410000 */
[----:B------:R-:W-:Y:S01]  /*9e90*/  FADD.FTZ R174, R209, -R174 ;  /* 0x800000aed1ae7221 */ /* 0x000fe20000010000 */
[----:B------:R-:W-:Y:S01]  /*9ea0*/  FADD.FTZ R172, R197, -R172 ;  /* 0x800000acc5ac7221 */ /* 0x000fe20000010000 */
[----:B------:R-:W-:Y:S01]  /*9eb0*/  FMUL.FTZ R169, R169, UR11 ;  /* 0x0000000ba9a97c20 */ /* 0x000fe20008410000 */
[----:B------:R-:W-:Y:S01]  /*9ec0*/  FADD.FTZ R179, R186, -R179 ;  /* 0x800000b3bab37221 */ /* 0x000fe20000010000 */
[----:B------:R-:W-:Y:S01]  /*9ed0*/  FSEL R171, R171, RZ, P1 ;  /* 0x000000ffabab7208 */ /* 0x000fe20000800000 */
[----:B------:R-:W-:Y:S01]  /*9ee0*/  FMUL.FTZ R176, R176, UR23 ;  /* 0x00000017b0b07c20 */ /* 0x000fe20008410000 */
[----:B------:R-:W-:Y:S01]  /*9ef0*/  FMUL.FTZ R169, R169, UR23 ;  /* 0x00000017a9a97c20 */ /* 0x000fe20008410000 */
[C---:B------:R-:W-:Y:S01]  /*9f00*/  LOP3.LUT P6, RZ, R231.reuse, 0xff, RZ, 0xc0, !PT ;  /* 0x000000ffe7ff7812 */ /* 0x040fe200078cc0ff */
[----:B------:R-:W-:Y:S01]  /*9f10*/  FMUL.FTZ R174, R174, UR11 ;  /* 0x0000000baeae7c20 */ /* 0x000fe20008410000 */
        /* <DEDUP_REMOVED lines=20> */
.L_x_174:
[----:B------:R-:W0:Y:S01]  /*a060*/  LDC.64 R174, c[0x0][0x468] ;  /* 0x00011a00ffae7b82 */ /* 0x000e220000000a00 */
[----:B------:R-:W1:Y:S01]  /*a070*/  @UP0 LDCU.64 UR4, c[0x0][0x478] ;  /* 0x00008f00ff0407ac */ /* 0x000e620008000a00 */
[----:B------:R-:W-:Y:S02]  /*a080*/  PLOP3.LUT P1, PT, PT, PT, UP0, 0x80, 0x8 ;  /* 0x000000000008781c */ /* 0x000fe40003f2f008 */
[----:B------:R-:W-:Y:S02]  /*a090*/  PLOP3.LUT P5, PT, PT, PT, UP0, 0x80, 0x8 ;  /* 0x000000000008781c */ /* 0x000fe40003faf008 */
[----:B------:R-:W-:Y:S02]  /*a0a0*/  MOV R176, 0x10 ;  /* 0x0000001000b07802 */ /* 0x000fe40000000f00 */
[----:B------:R-:W2:Y:S07]  /*a0b0*/  @P0 LDC.64 R172, c[0x0][0x470] ;  /* 0x00011c00ffac0b82 */ /* 0x000eae0000000a00 */
[----:B-1----:R-:W-:-:S04]  /*a0c0*/  @P1 IMAD.WIDE.U32 R176, R5, R176, UR4 ;  /* 0x0000000405b01e25 */ /* 0x002fc8000f8e00b0 */
[C---:B0-----:R-:W-:Y:S01]  /*a0d0*/  IMAD.WIDE.U32 R174, R5.reuse, 0x10, R174 ;  /* 0x0000001005ae7825 */ /* 0x041fe200078e00ae */
[----:B------:R3:W-:Y:S04]  /*a0e0*/  @P5 STG.E.128 desc[UR16][R176.64], R160 ;  /* 0x000000a0b0005986 */ /* 0x0007e8000c101d10 */
[----:B------:R3:W-:Y:S01]  /*a0f0*/  STG.E.128 desc[UR16][R174.64], R168 ;  /* 0x000000a8ae007986 */ /* 0x0007e2000c101d10 */
[----:B--2---:R-:W-:-:S05]  /*a100*/  @P0 IMAD.WIDE.U32 R172, R5, 0x10, R172 ;  /* 0x0000001005ac0825 */ /* 0x004fca00078e00ac */
[----:B------:R3:W-:Y:S02]  /*a110*/  @P0 STG.E.128 desc[UR16][R172.64], R152 ;  /* 0x00000098ac000986 */ /* 0x0007e4000c101d10 */
.L_x_170:
[----:B------:R-:W-:Y:S05]  /*a120*/  BSYNC.RECONVERGENT B0 ;  /* 0x0000000000007941 */ /* 0x000fea0003800200 */
.L_x_169:
[----:B------:R-:W-:Y:S01]  /*a130*/  UPLOP3.LUT UP1, UPT, UPT, UPT, UP1, 0x40, 0x4 ;  /* 0x000000000004789c */ /* 0x000fe20003f2e810 */
[----:B------:R-:W-:Y:S10]  /*a140*/  BRA.U !UP3, `(.L_x_179) ;  /* 0xffffff690b407547 */ /* 0x000ff4000b83ffff */
.L_x_140:
[----:B------:R-:W2:Y:S01]  /*a150*/  S2UR UR4, SR_CTAID.X ;  /* 0x00000000000479c3 */ /* 0x000ea20000002500 */
[----:B------:R-:W-:Y:S01]  /*a160*/  BSSY.RECONVERGENT B0, `(.L_x_180) ;  /* 0x0000016000007945 */ /* 0x000fe20003800200 */
[----:B--2---:R-:W-:-:S06]  /*a170*/  UIMAD UR4, UR4, UR6, URZ ;  /* 0x00000006040472a4 */ /* 0x004fcc000f8e02ff */
[----:B------:R-:W-:-:S05]  /*a180*/  IMAD.U32 R11, RZ, RZ, UR4 ;  /* 0x00000004ff0b7e24 */ /* 0x000fca000f8e00ff */
[----:B------:R-:W-:Y:S01]  /*a190*/  LEA.HI R11, R11, R178, RZ, 0x1d ;  /* 0x000000b20b0b7211 */ /* 0x000fe200078fe8ff */
[----:B------:R-:W-:Y:S06]  /*a1a0*/  @!P2 BRA `(.L_x_181) ;  /* 0x000000000044a947 */ /* 0x000fec0003800000 */
[----:B------:R-:W2:Y:S08]  /*a1b0*/  LDC.64 R2, c[0x0][0x440] ;  /* 0x00011000ff027b82 */ /* 0x000eb00000000a00 */
[----:B------:R-:W4:Y:S08]  /*a1c0*/  LDC.64 R4, c[0x0][0x448] ;  /* 0x00011200ff047b82 */ /* 0x000f300000000a00 */
[----:B------:R-:W0:Y:S08]  /*a1d0*/  LDC.64 R6, c[0x0][0x450] ;  /* 0x00011400ff067b82 */ /* 0x000e300000000a00 */
[----:B------:R-:W1:Y:S01]  /*a1e0*/  LDC.64 R8, c[0x0][0x458] ;  /* 0x00011600ff087b82 */ /* 0x000e620000000a00 */
[----:B--2---:R-:W-:-:S05]  /*a1f0*/  IMAD.WIDE.U32 R2, R11, 0x20, R2 ;  /* 0x000000200b027825 */ /* 0x004fca00078e0002 */
[----:B------:R2:W-:Y:S01]  /*a200*/  STG.E.128 desc[UR16][R2.64], R104 ;  /* 0x0000006802007986 */ /* 0x0005e2000c101d10 */
[----:B----4-:R-:W-:-:S03]  /*a210*/  IMAD.WIDE.U32 R4, R11, 0x20, R4 ;  /* 0x000000200b047825 */ /* 0x010fc600078e0004 */
[----:B------:R2:W-:Y:S04]  /*a220*/  STG.E.128 desc[UR16][R2.64+0x10], R108 ;  /* 0x0000106c02007986 */ /* 0x0005e8000c101d10 */
[----:B------:R2:W-:Y:S01]  /*a230*/  STG.E.128 desc[UR16][R4.64], R88 ;  /* 0x0000005804007986 */ /* 0x0005e2000c101d10 */
[----:B0-----:R-:W-:-:S03]  /*a240*/  IMAD.WIDE.U32 R6, R11, 0x20, R6 ;  /* 0x000000200b067825 */ /* 0x001fc600078e0006 */
[----:B------:R2:W-:Y:S04]  /*a250*/  STG.E.128 desc[UR16][R4.64+0x10], R92 ;  /* 0x0000105c04007986 */ /* 0x0005e8000c101d10 */
[----:B------:R2:W-:Y:S01]  /*a260*/  STG.E.128 desc[UR16][R6.64], R136 ;  /* 0x0000008806007986 */ /* 0x0005e2000c101d10 */
[C---:B-1----:R-:W-:Y:S01]  /*a270*/  IMAD.WIDE.U32 R8, R11.reuse, 0x20, R8 ;  /* 0x000000200b087825 */ /* 0x042fe200078e0008 */
[----:B------:R-:W-:Y:S02]  /*a280*/  IADD3 R11, PT, PT, R11, 0x80, RZ ;  /* 0x000000800b0b7810 */ /* 0x000fe40007ffe0ff */
[----:B------:R2:W-:Y:S04]  /*a290*/  STG.E.128 desc[UR16][R6.64+0x10], R140 ;  /* 0x0000108c06007986 */ /* 0x0005e8000c101d10 */
[----:B------:R2:W-:Y:S04]  /*a2a0*/  STG.E.128 desc[UR16][R8.64], R120 ;  /* 0x0000007808007986 */ /* 0x0005e8000c101d10 */
[----:B------:R2:W-:Y:S02]  /*a2b0*/  STG.E.128 desc[UR16][R8.64+0x10], R124 ;  /* 0x0000107c08007986 */ /* 0x0005e4000c101d10 */
.L_x_181:
[----:B------:R-:W-:Y:S05]  /*a2c0*/  BSYNC.RECONVERGENT B0 ;  /* 0x0000000000007941 */ /* 0x000fea0003800200 */
.L_x_180:
[----:B------:R-:W-:Y:S04]  /*a2d0*/  BSSY.RECONVERGENT B0, `(.L_x_182) ;  /* 0x0000013000007945 */ /* 0x000fe80003800200 */
[----:B------:R-:W-:Y:S05]  /*a2e0*/  @!P3 BRA `(.L_x_183) ;  /* 0x000000000044b947 */ /* 0x000fea0003800000 */
[----:B--2---:R-:W2:Y:S08]  /*a2f0*/  LDC.64 R2, c[0x0][0x440] ;  /* 0x00011000ff027b82 */ /* 0x004eb00000000a00 */
        /* <DEDUP_REMOVED lines=16> */
.L_x_183:
[----:B------:R-:W-:Y:S05]  /*a400*/  BSYNC.RECONVERGENT B0 ;  /* 0x0000000000007941 */ /* 0x000fea0003800200 */
.L_x_182:
[----:B------:R-:W-:Y:S05]  /*a410*/  @!P4 EXIT ;  /* 0x000000000000c94d */ /* 0x000fea0003800000 */
[----:B--2---:R-:W2:Y:S08]  /*a420*/  LDC.64 R2, c[0x0][0x440] ;  /* 0x00011000ff027b82 */ /* 0x004eb00000000a00 */
[----:B------:R-:W4:Y:S08]  /*a430*/  LDC.64 R4, c[0x0][0x448] ;  /* 0x00011200ff047b82 */ /* 0x000f300000000a00 */
[----:B------:R-:W0:Y:S08]  /*a440*/  LDC.64 R6, c[0x0][0x450] ;  /* 0x00011400ff067b82 */ /* 0x000e300000000a00 */
[----:B------:R-:W1:Y:S01]  /*a450*/  LDC.64 R8, c[0x0][0x458] ;  /* 0x00011600ff087b82 */ /* 0x000e620000000a00 */
[----:B--2---:R-:W-:-:S05]  /*a460*/  IMAD.WIDE.U32 R2, R11, 0x20, R2 ;  /* 0x000000200b027825 */ /* 0x004fca00078e0002 */
[----:B------:R-:W-:Y:S01]  /*a470*/  STG.E.128 desc[UR16][R2.64], R112 ;  /* 0x0000007002007986 */ /* 0x000fe2000c101d10 */
[----:B----4-:R-:W-:-:S03]  /*a480*/  IMAD.WIDE.U32 R4, R11, 0x20, R4 ;  /* 0x000000200b047825 */ /* 0x010fc600078e0004 */
[----:B------:R-:W-:Y:S04]  /*a490*/  STG.E.128 desc[UR16][R2.64+0x10], R116 ;  /* 0x0000107402007986 */ /* 0x000fe8000c101d10 */
[----:B------:R-:W-:Y:S01]  /*a4a0*/  STG.E.128 desc[UR16][R4.64], R96 ;  /* 0x0000006004007986 */ /* 0x000fe2000c101d10 */
[----:B0-----:R-:W-:-:S03]  /*a4b0*/  IMAD.WIDE.U32 R6, R11, 0x20, R6 ;  /* 0x000000200b067825 */ /* 0x001fc600078e0006 */
[----:B------:R-:W-:Y:S04]  /*a4c0*/  STG.E.128 desc[UR16][R4.64+0x10], R100 ;  /* 0x0000106404007986 */ /* 0x000fe8000c101d10 */
[----:B------:R-:W-:Y:S01]  /*a4d0*/  STG.E.128 desc[UR16][R6.64], R144 ;  /* 0x0000009006007986 */ /* 0x000fe2000c101d10 */
[----:B-1----:R-:W-:-:S03]  /*a4e0*/  IMAD.WIDE.U32 R8, R11, 0x20, R8 ;  /* 0x000000200b087825 */ /* 0x002fc600078e0008 */
[----:B------:R-:W-:Y:S04]  /*a4f0*/  STG.E.128 desc[UR16][R6.64+0x10], R148 ;  /* 0x0000109406007986 */ /* 0x000fe8000c101d10 */
[----:B------:R-:W-:Y:S04]  /*a500*/  STG.E.128 desc[UR16][R8.64], R128 ;  /* 0x0000008008007986 */ /* 0x000fe8000c101d10 */
[----:B------:R-:W-:Y:S01]  /*a510*/  STG.E.128 desc[UR16][R8.64+0x10], R132 ;  /* 0x0000108408007986 */ /* 0x000fe2000c101d10 */
[----:B------:R-:W-:Y:S05]  /*a520*/  EXIT ;  /* 0x000000000000794d */ /* 0x000fea0003800000 */
.L_x_184:
        /* <DEDUP_REMOVED lines=13> */
.L_x_3776:


//--------------------- .text._ZN10layer_norm31ln_parallel_residual_bwd_kernelINS_13Kernel_traitsI13__nv_bfloat16S2_S2_S2_fjLj3072ELj1ELj1ELj4ELj16ENS_18Kernel_traits_baseILj3072ES2_S2_S2_S2_fjLj128EEEEELb1ELb0ELb1EEEvNS_9BwdParamsE --------------------------
	.section	.text._ZN10layer_norm31ln_parallel_residual_bwd_kernelINS_13Kernel_traitsI13__nv_bfloat16S2_S2_S2_fjLj3072ELj1ELj1ELj4ELj16ENS_18Kernel_traits_baseILj3072ES2_S2_S2_S2_fjLj128EEEEELb1ELb0ELb1EEEvNS_9BwdParamsE,"ax",@progbits
	.align	128
        .global         _ZN10layer_norm31ln_parallel_residual_bwd_kernelINS_13Kernel_traitsI13__nv_bfloat16S2_S2_S2_fjLj3072ELj1ELj1ELj4ELj16ENS_18Kernel_traits_baseILj3072ES2_S2_S2_S2_fjLj128EEEEELb1ELb0ELb1EEEvNS_9BwdParamsE
        .type           _ZN10layer_norm31ln_parallel_residual_bwd_kernelINS_13Kernel_traitsI13__nv_bfloat16S2_S2_S2_fjLj3072ELj1ELj1ELj4ELj16ENS_18Kernel_traits_baseILj3072ES2_S2_S2_S2_fjLj128EEEEELb1ELb0ELb1EEEvNS_9BwdParamsE,@function
        .size           _ZN10layer_norm31ln_parallel_residual_bwd_kernelINS_13Kernel_traitsI13__nv_bfloat16S2_S2_S2_fjLj3072ELj1ELj1ELj4ELj16ENS_18Kernel_traits_baseILj3072ES2_S2_S2_S2_fjLj128EEEEELb1ELb0ELb1EEEvNS_9BwdParamsE,(.L_x_3777 - _ZN10layer_norm31ln_parallel_residual_bwd_kernelINS_13Kernel_traitsI13__nv_bfloat16S2_S2_S2_fjLj3072ELj1ELj1ELj4ELj16ENS_18Kernel_traits_baseILj3072ES2_S2_S2_S2_fjLj128EEEEELb1ELb0ELb1EEEvNS_9BwdParamsE)
        .other          _ZN10layer_norm31ln_parallel_residual_bwd_kernelINS_13Kernel_traitsI13__nv_bfloat16S2_S2_S2_fjLj3072ELj1ELj1ELj4ELj16ENS_18Kernel_traits_baseILj3072ES2_S2_S2_S2_fjLj128EEEEELb1ELb0ELb1EEEvNS_9BwdParamsE,@"STO_CUDA_ENTRY STV_DEFAULT"
_ZN10layer_norm31ln_parallel_residual_bwd_kernelINS_13Kernel_traitsI13__nv_bfloat16S2_S2_S2_fjLj3072ELj1ELj1ELj4ELj16ENS_18Kernel_traits_baseILj3072ES2_S2_S2_S2_fjLj128EEEEELb1ELb0ELb1EEEvNS_9BwdParamsE:
.text._ZN10layer_norm31ln_parallel_residual_bwd_kernelINS_13Kernel_traitsI13__nv_bfloat16S2_S2_S2_fjLj3072ELj1ELj1ELj4ELj16ENS_18Kernel_traits_baseILj3072ES2_S2_S2_S2_fjLj128EEEEELb1ELb0ELb1EEEvNS_9BwdParamsE:
        /* <DEDUP_REMOVED lines=98> */
[----:B------:R-:W-:Y:S01]  /*0620*/  CS2R R154, SRZ ;  /* 0x00000000009a7805 */ /* 0x000fe2000001ff00 */
[----:B------:R-:W-:Y:S01]  /*0630*/  IMAD.MOV.U32 R158, RZ, RZ, RZ ;  /* 0x000000ffff9e7224 */ /* 0x000fe200078e00ff */
[----:B------:R-:W-:Y:S01]  /*0640*/  CS2R R6, SRZ ;  /* 0x0000000000067805 */ /* 0x000fe2000001ff00 */
[----:B------:R-:W-:Y:S01]  /*0650*/  UPLOP3.LUT UP1, UPT, UPT, UPT, UPT, 0x40, 0x4 ;  /* 0x000000000004789c */ /* 0x000fe20003f2e870 */
[----:B0-----:R-:W-:Y:S01]  /*0660*/  CS2R R2, SRZ ;  /* 0x0000000000027805 */ /* 0x001fe2000001ff00 */
[----:B------:R-:W0:Y:S01]  /*0670*/  LDCU UR6, c[0x0][0x408] ;  /* 0x00008100ff0677ac */ /* 0x000e220008000800 */
[----:B-1----:R-:W-:Y:S01]  /*0680*/  CS2R R4, SRZ ;  /* 0x0000000000047805 */ /* 0x002fe2000001ff00 */
[----:B------:R-:W1:Y:S01]  /*0690*/  LDCU UR13, c[0x0][0x388] ;  /* 0x00007100ff0d77ac */ /* 0x000e620008000800 */
[----:B------:R-:W0:Y:S01]  /*06a0*/  LDCU.U8 UR12, c[0x0][0x410] ;  /* 0x00008200ff0c77ac */ /* 0x000e220008000000 */
[----:B------:R-:W0:Y:S01]  /*06b0*/  LDCU UR18, c[0x0][0x400] ;  /* 0x00008000ff1277ac */ /* 0x000e220008000800 */
[----:B------:R-:W0:Y:S01]  /*06c0*/  LDCU.64 UR8, c[0x0][0x478] ;  /* 0x00008f00ff0877ac */ /* 0x000e220008000a00 */
[----:B------:R-:W0:Y:S01]  /*06d0*/  LDCU.64 UR14, c[0x0][0x438] ;  /* 0x00008700ff0e77ac */ /* 0x000e220008000a00 */
[----:B------:R-:W0:Y:S01]  /*06e0*/  LDCU.64 UR16, c[0x0][0x470] ;  /* 0x00008e00ff1077ac */ /* 0x000e220008000a00 */
[----:B---3--:R-:W-:-:S02]  /*06f0*/  PRMT R183, R28, 0x7632, R183 ;  /* 0x000076321cb77816 */ /* 0x008fc400000000b7 */
[----:B------:R-:W-:Y:S02]  /*0700*/  PRMT R181, R30, 0x7632, R181 ;  /* 0x000076321eb57816 */ /* 0x000fe400000000b5 */
[----:B--2---:R-:W-:Y:S02]  /*0710*/  PRMT R175, R20, 0x7632, R175 ;  /* 0x0000763214af7816 */ /* 0x004fe400000000af */
[----:B------:R-:W-:Y:S02]  /*0720*/  PRMT R173, R22, 0x7632, R173 ;  /* 0x0000763216ad7816 */ /* 0x000fe400000000ad */
[----:B----4-:R-:W-:Y:S02]  /*0730*/  PRMT R179, R24, 0x7632, R179 ;  /* 0x0000763218b37816 */ /* 0x010fe400000000b3 */
        /* <DEDUP_REMOVED lines=18> */
[----:B------:R-:W-:Y:S01]  /*0860*/  PRMT R160, R11, 0x7632, R160 ;  /* 0x000076320ba07816 */ /* 0x000fe200000000a0 */
[----:B------:R-:W-:Y:S01]  /*0870*/  IMAD.U32 R208, R29, 0x10000, RZ ;  /* 0x000100001dd07824 */ /* 0x000fe200078e00ff */
[----:B------:R-:W-:Y:S01]  /*0880*/  SHF.L.U32 R209, R28, 0x10, RZ ;  /* 0x000000101cd17819 */ /* 0x000fe200000006ff */
        /* <DEDUP_REMOVED lines=21> */
[----:B------:R-:W-:-:S02]  /*09e0*/  SHF.L.U32 R187, R10, 0x10, RZ ;  /* 0x000000100abb7819 */ /* 0x000fc400000006ff */
        /* <DEDUP_REMOVED lines=35> */
[----:B01----:R-:W-:-:S07]  /*0c20*/  SHF.L.U32 R160, R160, 0x10, RZ ;  /* 0x00000010a0a07819 */ /* 0x003fce00000006ff */
.L_x_212:
[----:B0-----:R-:W0:Y:S01]  /*0c30*/  LDC.64 R84, c[0x0][0x3a8] ;  /* 0x0000ea00ff547b82 */ /* 0x001e220000000a00 */
[----:B------:R-:W-:-:S05]  /*0c40*/  IMAD R0, R184, UR13, RZ ;  /* 0x0000000db8007c24 */ /* 0x000fca000f8e02ff */
[----:B------:R-:W-:Y:S02]  /*0c50*/  SHF.R.S32.HI R73, RZ, 0x1f, R0 ;  /* 0x0000001fff497819 */ /* 0x000fe40000011400 */
[----:B------:R-:W1:Y:S02]  /*0c60*/  LDC.64 R88, c[0x0][0x428] ;  /* 0x00010a00ff587b82 */ /* 0x000e640000000a00 */
[----:B------:R-:W-:-:S04]  /*0c70*/  LEA.HI R73, R73, R0, RZ, 0x3 ;  /* 0x0000000049497211 */ /* 0x000fc800078f18ff */
[----:B------:R-:W-:Y:S02]  /*0c80*/  LEA.HI.SX32 R212, R73, R100, 0x1d ;  /* 0x0000006449d47211 */ /* 0x000fe400078feaff */
[----:B------:R-:W2:Y:S08]  /*0c90*/  LDC.64 R92, c[0x0][0x430] ;  /* 0x00010c00ff5c7b82 */ /* 0x000eb00000000a00 */
[----:B------:R-:W3:Y:S01]  /*0ca0*/  LDC.64 R74, c[0x0][0x3c0] ;  /* 0x0000f000ff4a7b82 */ /* 0x000ee20000000a00 */
[----:B0-----:R-:W-:-:S06]  /*0cb0*/  IMAD.WIDE.U32 R96, R212, 0x10, R84 ;  /* 0x00000010d4607825 */ /* 0x001fcc00078e0054 */
[----:B------:R-:W4:Y:S01]  /*0cc0*/  LDG.E.128 R96, desc[UR10][R96.64] ;  /* 0x0000000a60607981 */ /* 0x000f22000c1e1d00 */
[----:B------:R-:W0:Y:S01]  /*0cd0*/  LDC.64 R72, c[0x0][0x3c8] ;  /* 0x0000f200ff487b82 */ /* 0x000e220000000a00 */
[----:B-1----:R-:W-:-:S06]  /*0ce0*/  IMAD.WIDE.U32 R100, R212, 0x10, R88 ;  /* 0x00000010d4647825 */ /* 0x002fcc00078e0058 */
[----:B------:R-:W4:Y:S01]  /*0cf0*/  LDG.E.128 R100, desc[UR10][R100.64] ;  /* 0x0000000a64647981 */ /* 0x000f22000c1e1d00 */
[----:B--2---:R-:W-:-:S06]  /*0d00*/  IMAD.WIDE.U32 R104, R212, 0x10, R92 ;  /* 0x00000010d4687825 */ /* 0x004fcc00078e005c */
[----:B------:R-:W2:Y:S01]  /*0d10*/  LDG.E.128 R104, desc[UR10][R104.64] ;  /* 0x0000000a68687981 */ /* 0x000ea2000c1e1d00 */
[----:B---3--:R-:W-:-:S05]  /*0d20*/  IMAD.WIDE R86, R184, 0x4, R74 ;  /* 0x00000004b8567825 */ /* 0x008fca00078e024a */
[----:B------:R-:W3:Y:S01]  /*0d30*/  LDG.E R238, desc[UR10][R86.64] ;  /* 0x0000000a56ee7981 */ /* 0x000ee2000c1e1900 */
[----:B0-----:R-:W-:-:S05]  /*0d40*/  IMAD.WIDE R90, R184, 0x4, R72 ;  /* 0x00000004b85a7825 */ /* 0x001fca00078e0248 */
[----:B------:R-:W3:Y:S01]  /*0d50*/  LDG.E R211, desc[UR10][R90.64] ;  /* 0x0000000a5ad37981 */ /* 0x000ee2000c1e1900 */
[----:B------:R-:W-:-:S04]  /*0d60*/  VIADD R210, R212, 0x80 ;  /* 0x00000080d4d27836 */ /* 0x000fc80000000000 */
[----:B------:R-:W-:-:S04]  /*0d70*/  IMAD.WIDE.U32 R72, R210, 0x10, R84 ;  /* 0x00000010d2487825 */ /* 0x000fc800078e0054 */
[C---:B------:R-:W-:Y:S02]  /*0d80*/  IMAD.WIDE.U32 R76, R210.reuse, 0x10, R88 ;  /* 0x00000010d24c7825 */ /* 0x040fe400078e0058 */
[----:B------:R-:W3:Y:S02]  /*0d90*/  LDG.E.128 R72, desc[UR10][R72.64] ;  /* 0x0000000a48487981 */ /* 0x000ee4000c1e1d00 */
[----:B------:R-:W-:Y:S02]  /*0da0*/  IMAD.WIDE.U32 R80, R210, 0x10, R92 ;  /* 0x00000010d2507825 */ /* 0x000fe400078e005c */
[----:B------:R-:W3:Y:S04]  /*0db0*/  LDG.E.128 R76, desc[UR10][R76.64] ;  /* 0x0000000a4c4c7981 */ /* 0x000ee8000c1e1d00 */
[----:B------:R-:W3:Y:S01]  /*0dc0*/  LDG.E.128 R80, desc[UR10][R80.64] ;  /* 0x0000000a50507981 */ /* 0x000ee2000c1e1d00 */
[----:B------:R-:W-:-:S05]  /*0dd0*/  IADD3 R159, PT, PT, R212, 0x100, RZ ;  /* 0x00000100d49f7810 */ /* 0x000fca0007ffe0ff */
[----:B------:R-:W-:-:S06]  /*0de0*/  IMAD.WIDE.U32 R84, R159, 0x10, R84 ;  /* 0x000000109f547825 */ /* 0x000fcc00078e0054 */
[----:B------:R-:W3:Y:S01]  /*0df0*/  LDG.E.128 R84, desc[UR10][R84.64] ;  /* 0x0000000a54547981 */ /* 0x000ee2000c1e1d00 */
[----:B------:R-:W-:-:S06]  /*0e00*/  IMAD.WIDE.U32 R88, R159, 0x10, R88 ;  /* 0x000000109f587825 */ /* 0x000fcc00078e0058 */
[----:B------:R-:W3:Y:S01]  /*0e10*/  LDG.E.128 R88, desc[UR10][R88.64] ;  /* 0x0000000a58587981 */ /* 0x000ee2000c1e1d00 */
[----:B------:R-:W-:-:S06]  /*0e20*/  IMAD.WIDE.U32 R92, R159, 0x10, R92 ;  /* 0x000000109f5c7825 */ /* 0x000fcc00078e005c */
[----:B------:R-:W3:Y:S01]  /*0e30*/  LDG.E.128 R92, desc[UR10][R92.64] ;  /* 0x0000000a5c5c7981 */ /* 0x000ee2000c1e1d00 */
[----:B------:R-:W-:Y:S02]  /*0e40*/  ISETP.NE.AND P3, PT, RZ, UR12, PT ;  /* 0x0000000cff007c0c */ /* 0x000fe4000bf65270 */
[----:B------:R-:W-:Y:S02]  /*0e50*/  ISETP.NE.U32.AND P0, PT, RZ, UR16, PT ;  /* 0x00000010ff007c0c */ /* 0x000fe4000bf05070 */
[----:B------:R-:W-:Y:S02]  /*0e60*/  ISETP.NE.U32.AND P2, PT, RZ, UR14, PT ;  /* 0x0000000eff007c0c */ /* 0x000fe4000bf45070 */
[----:B------:R-:W-:Y:S02]  /*0e70*/  ISETP.NE.AND.EX P0, PT, RZ, UR17, PT, P0 ;  /* 0x00000011ff007c0c */ /* 0x000fe4000bf05300 */
[----:B------:R-:W-:-:S13]  /*0e80*/  ISETP.NE.AND.EX P2, PT, RZ, UR15, PT, P2 ;  /* 0x0000000fff007c0c */ /* 0x000fda000bf45320 */
[----:B------:R-:W0:Y:S01]  /*0e90*/  @P2 LDC.64 R240, c[0x0][0x438] ;  /* 0x00010e00fff02b82 */ /* 0x000e220000000a00 */
[C---:B----4-:R-:W-:Y:S02]  /*0ea0*/  PRMT R215, R97.reuse, 0x7632, R215 ;  /* 0x0000763261d77816 */ /* 0x050fe400000000d7 */
[----:B------:R-:W-:Y:S02]  /*0eb0*/  SHF.L.U32 R225, R97, 0x10, RZ ;  /* 0x0000001061e17819 */ /* 0x000fe400000006ff */
[C---:B------:R-:W-:Y:S02]  /*0ec0*/  PRMT R97, R99.reuse, 0x7632, R97 ;  /* 0x0000763263617816 */ /* 0x040fe40000000061 */
[----:B------:R-:W-:Y:S02]  /*0ed0*/  SHF.L.U32 R231, R99, 0x10, RZ ;  /* 0x0000001063e77819 */ /* 0x000fe400000006ff */
[C---:B------:R-:W-:Y:S02]  /*0ee0*/  PRMT R99, R101.reuse, 0x7632, R99 ;  /* 0x0000763265637816 */ /* 0x040fe40000000063 */
[----:B------:R-:W-:Y:S01]  /*0ef0*/  SHF.L.U32 R227, R101, 0x10, RZ ;  /* 0x0000001065e37819 */ /* 0x000fe200000006ff */
[C---:B------:R-:W-:Y:S01]  /*0f00*/  IMAD.U32 R214, R100.reuse, 0x10000, RZ ;  /* 0x0001000064d67824 */ /* 0x040fe200078e00ff */
[----:B------:R-:W-:-:S02]  /*0f10*/  PRMT R223, R100, 0x7632, R223 ;  /* 0x0000763264df7816 */ /* 0x000fc400000000df */
[C---:B--2---:R-:W-:Y:S01]  /*0f20*/  PRMT R101, R104.reuse, 0x7632, R101 ;  /* 0x0000763268657816 */ /* 0x044fe20000000065 */
[----:B------:R-:W-:Y:S01]  /*0f30*/  IMAD.U32 R104, R104, 0x10000, RZ ;  /* 0x0001000068687824 */ /* 0x000fe200078e00ff */
[C---:B------:R-:W-:Y:S01]  /*0f40*/  PRMT R100, R102.reuse, 0x7632, R100 ;  /* 0x0000763266647816 */ /* 0x040fe20000000064 */
[----:B------:R-:W-:Y:S01]  /*0f50*/  IMAD.U32 R226, R102, 0x10000, RZ ;  /* 0x0001000066e27824 */ /* 0x000fe200078e00ff */
[----:B------:R-:W-:Y:S01]  /*0f60*/  PRMT R102, R106, 0x7632, R102 ;  /* 0x000076326a667816 */ /* 0x000fe20000000066 */
[----:B------:R-:W-:Y:S01]  /*0f70*/  IMAD.U32 R213, R96, 0x10000, RZ ;  /* 0x0001000060d57824 */ /* 0x000fe200078e00ff */
[----:B---3--:R-:W-:Y:S01]  /*0f80*/  FSEL R238, R238, RZ, !P3 ;  /* 0x000000ffeeee7208 */ /* 0x008fe20005800000 */
[----:B------:R-:W-:Y:S02]  /*0f90*/  IMAD.U32 R220, R106, 0x10000, RZ ;  /* 0x000100006adc7824 */ /* 0x000fe400078e00ff */
[----:B------:R-:W-:Y:S01]  /*0fa0*/  FMUL.FTZ R106, R205, R104 ;  /* 0x00000068cd6a7220 */ /* 0x000fe20000410000 */
[----:B------:R-:W-:Y:S01]  /*0fb0*/  PRMT R222, R96, 0x7632, R222 ;  /* 0x0000763260de7816 */ /* 0x000fe200000000de */
[----:B------:R-:W-:-:S02]  /*0fc0*/  FADD.FTZ R0, -R238, R213 ;  /* 0x000000d5ee007221 */ /* 0x000fc40000010100 */
[----:B------:R-:W-:Y:S01]  /*0fd0*/  FFMA.FTZ R213, R209, R214, R106 ;  /* 0x000000d6d1d57223 */ /* 0x000fe2000001006a */
[----:B------:R-:W-:Y:S01]  /*0fe0*/  FADD.FTZ R218, -R238, R225 ;  /* 0x000000e1eeda7221 */ /* 0x000fe20000010100 */
[----:B------:R-:W-:Y:S01]  /*0ff0*/  FMUL.FTZ R106, R203, R220 ;  /* 0x000000dccb6a7220 */ /* 0x000fe20000410000 */
[----:B------:R-:W-:Y:S01]  /*1000*/  IMAD.U32 R225, R222, 0x10000, RZ ;  /* 0x00010000dee17824 */ /* 0x000fe200078e00ff */
[----:B------:R-:W-:Y:S01]  /*1010*/  PRMT R224, R105, 0x7632, R224 ;  /* 0x0000763269e07816 */ /* 0x000fe200000000e0 */
[----:B------:R-:W-:Y:S01]  /*1020*/  FMUL.FTZ R0, R211, R0 ;  /* 0x00000000d3007220 */ /* 0x000fe20000410000 */
[----:B------:R-:W-:Y:S01]  /*1030*/  SHF.L.U32 R221, R105, 0x10, RZ ;  /* 0x0000001069dd7819 */ /* 0x000fe200000006ff */
[----:B------:R-:W-:Y:S01]  /*1040*/  FFMA.FTZ R105, R207, R226, R106 ;  /* 0x000000e2cf697223 */ /* 0x000fe2000001006a */
[----:B------:R-:W-:Y:S01]  /*1050*/  SHF.L.U32 R222, R101, 0x10, RZ ;  /* 0x0000001065de7819 */ /* 0x000fe200000006ff */
[----:B------:R-:W-:Y:S01]  /*1060*/  FADD.FTZ R106, -R238, R225 ;  /* 0x000000e1ee6a7221 */ /* 0x000fe20000010100 */
[----:B------:R-:W-:Y:S01]  /*1070*/  FADD.FTZ R156, R104, R156 ;  /* 0x0000009c689c7221 */ /* 0x000fe20000010000 */
[----:B------:R-:W-:Y:S01]  /*1080*/  FFMA.FTZ R157, R0, R104, R157 ;  /* 0x00000068009d7223 */ /* 0x000fe2000001009d */
[----:B------:R-:W-:-:S02]  /*1090*/  IMAD.U32 R223, R223, 0x10000, RZ ;  /* 0x00010000dfdf7824 */ /* 0x000fc400078e00ff */
[----:B------:R-:W-:Y:S01]  /*10a0*/  FMUL.FTZ R104, R179, R222 ;  /* 0x000000deb3687220 */ /* 0x000fe20000410000 */
[----:B------:R-:W-:Y:S01]  /*10b0*/  SHF.L.U32 R215, R215, 0x10, RZ ;  /* 0x00000010d7d77819 */ /* 0x000fe200000006ff */
[----:B------:R-:W-:Y:S01]  /*10c0*/  FMUL.FTZ R106, R211, R106 ;  /* 0x0000006ad36a7220 */ /* 0x000fe20000410000 */
[----:B------:R-:W-:Y:S02]  /*10d0*/  IMAD.U32 R229, R98, 0x10000, RZ ;  /* 0x0001000062e57824 */ /* 0x000fe400078e00ff */
[-C--:B------:R-:W-:Y:S01]  /*10e0*/  FFMA.FTZ R101, R183, R223.reuse, R104 ;  /* 0x000000dfb7657223 */ /* 0x080fe20000010068 */
[----:B------:R-:W-:Y:S01]  /*10f0*/  FADD.FTZ R154, R223, R154 ;  /* 0x0000009adf9a7221 */ /* 0x000fe20000010000 */
[----:B------:R-:W-:Y:S01]  /*1100*/  FFMA.FTZ R155, R106, R223, R155 ;  /* 0x000000df6a9b7223 */ /* 0x000fe2000001009b */
[C---:B------:R-:W-:Y:S01]  /*1110*/  FADD.FTZ R104, -R238.reuse, R215 ;  /* 0x000000d7ee687221 */ /* 0x040fe20000010100 */
[----:B------:R-:W-:Y:S01]  /*1120*/  FADD.FTZ R216, -R238, R229 ;  /* 0x000000e5eed87221 */ /* 0x000fe20000010100 */
[----:B------:R-:W-:Y:S01]  /*1130*/  IMAD.U32 R223, R224, 0x10000, RZ ;  /* 0x00010000e0df7824 */ /* 0x000fe200078e00ff */
[----:B------:R-:W-:Y:S01]  /*1140*/  PRMT R96, R98, 0x7632, R96 ;  /* 0x0000763262607816 */ /* 0x000fe20000000060 */
[----:B------:R-:W-:Y:S01]  /*1150*/  FMUL.FTZ R218, R211, R218 ;  /* 0x000000dad3da7220 */ /* 0x000fe20000410000 */
[----:B------:R-:W-:Y:S01]  /*1160*/  SHF.L.U32 R99, R99, 0x10, RZ ;  /* 0x0000001063637819 */ /* 0x000fe200000006ff */
[----:B------:R-:W-:Y:S01]  /*1170*/  FMUL.FTZ R104, R211, R104 ;  /* 0x00000068d3687220 */ /* 0x000fe20000410000 */
[----:B------:R-:W-:Y:S01]  /*1180*/  PRMT R219, R107, 0x7632, R219 ;  /* 0x000076326bdb7816 */ /* 0x000fe200000000db */
[----:B------:R-:W-:Y:S01]  /*1190*/  FMUL.FTZ R216, R211, R216 ;  /* 0x000000d8d3d87220 */ /* 0x000fe20000410000 */
[----:B------:R-:W-:Y:S01]  /*11a0*/  SHF.L.U32 R217, R107, 0x10, RZ ;  /* 0x000000106bd97819 */ /* 0x000fe200000006ff */
[----:B------:R-:W-:Y:S01]  /*11b0*/  FMUL.FTZ R215, R178, R223 ;  /* 0x000000dfb2d77220 */ /* 0x000fe20000410000 */
[-C--:B------:R-:W-:Y:S01]  /*11c0*/  FMUL.FTZ R107, R204, R221.reuse ;  /* 0x000000ddcc6b7220 */ /* 0x080fe20000410000 */
[----:B------:R-:W-:Y:S01]  /*11d0*/  FADD.FTZ R148, R221, R148 ;  /* 0x00000094dd947221 */ /* 0x000fe20000010000 */
[----:B------:R-:W-:Y:S01]  /*11e0*/  FFMA.FTZ R149, R218, R221, R149 ;  /* 0x000000ddda957223 */ /* 0x000fe20000010095 */
[----:B------:R-:W-:-:S02]  /*11f0*/  IMAD.U32 R97, R97, 0x10000, RZ ;  /* 0x0001000061617824 */ /* 0x000fc400078e00ff */
[----:B------:R-:W-:Y:S01]  /*1200*/  FADD.FTZ R140, R99, R140 ;  /* 0x0000008c638c7221 */ /* 0x000fe20000010000 */
[----:B------:R-:W-:Y:S02]  /*1210*/  IMAD.U32 R221, R96, 0x10000, RZ ;  /* 0x0001000060dd7824 */ /* 0x000fe400078e00ff */
[-C--:B------:R-:W-:Y:S01]  /*1220*/  FFMA.FTZ R141, R104, R99.reuse, R141 ;  /* 0x00000063688d7223 */ /* 0x080fe2000001008d */
[----:B------:R-:W-:Y:S01]  /*1230*/  PRMT R98, R103, 0x7632, R98 ;  /* 0x0000763267627816 */ /* 0x000fe20000000062 */
[----:B------:R-:W-:Y:S01]  /*1240*/  FFMA.FTZ R99, R182, R99, R215 ;  /* 0x00000063b6637223 */ /* 0x000fe200000100d7 */
[----:B------:R-:W-:Y:S01]  /*1250*/  FADD.FTZ R134, R220, R134 ;  /* 0x00000086dc867221 */ /* 0x000fe20000010000 */
[----:B------:R-:W-:Y:S01]  /*1260*/  FFMA.FTZ R135, R216, R220, R135 ;  /* 0x000000dcd8877223 */ /* 0x000fe20000010087 */
[----:B------:R-:W-:Y:S01]  /*1270*/  FADD.FTZ R158, R214, R158 ;  /* 0x0000009ed69e7221 */ /* 0x000fe20000010000 */
[----:B------:R-:W-:Y:S01]  /*1280*/  FFMA.FTZ R185, R0, R214, R185 ;  /* 0x000000d600b97223 */ /* 0x000fe200000100b9 */
[----:B------:R-:W-:Y:S01]  /*1290*/  SHF.L.U32 R215, R102, 0x10, RZ ;  /* 0x0000001066d77819 */ /* 0x000fe200000006ff */
[C---:B------:R-:W-:Y:S01]  /*12a0*/  FADD.FTZ R220, -R238.reuse, R97 ;  /* 0x00000061eedc7221 */ /* 0x040fe20000010100 */
[C---:B------:R-:W-:Y:S01]  /*12b0*/  FADD.FTZ R214, -R238.reuse, R231 ;  /* 0x000000e7eed67221 */ /* 0x040fe20000010100 */
[----:B------:R-:W-:Y:S01]  /*12c0*/  FADD.FTZ R102, -R238, R221 ;  /* 0x000000ddee667221 */ /* 0x000fe20000010100 */
[----:B------:R-:W-:Y:S01]  /*12d0*/  IMAD.U32 R221, R219, 0x10000, RZ ;  /* 0x00010000dbdd7824 */ /* 0x000fe200078e00ff */
[----:B------:R-:W-:Y:S01]  /*12e0*/  SHF.L.U32 R219, R98, 0x10, RZ ;  /* 0x0000001062db7819 */ /* 0x000fe200000006ff */
[----:B------:R-:W-:Y:S01]  /*12f0*/  FMUL.FTZ R98, R211, R220 ;  /* 0x000000dcd3627220 */ /* 0x000fe20000410000 */
[----:B------:R-:W-:Y:S01]  /*1300*/  SHF.L.U32 R103, R103, 0x10, RZ ;  /* 0x0000001067677819 */ /* 0x000fe200000006ff */
[----:B------:R-:W-:Y:S01]  /*1310*/  FADD.FTZ R150, R227, R150 ;  /* 0x00000096e3967221 */ /* 0x000fe20000010000 */
[-C--:B------:R-:W-:Y:S01]  /*1320*/  FFMA.FTZ R151, R218, R227.reuse, R151 ;  /* 0x000000e3da977223 */ /* 0x080fe20000010097 */
[----:B------:R-:W-:Y:S01]  /*1330*/  FFMA.FTZ R107, R208, R227, R107 ;  /* 0x000000e3d06b7223 */ /* 0x000fe2000001006b */
[C---:B------:R-:W-:Y:S01]  /*1340*/  FMUL.FTZ R214, R211.reuse, R214 ;  /* 0x000000d6d3d67220 */ /* 0x040fe20000410000 */
[----:B------:R-:W-:Y:S01]  /*1350*/  SHF.L.U32 R100, R100, 0x10, RZ ;  /* 0x0000001064647819 */ /* 0x000fe200000006ff */
[----:B------:R-:W-:Y:S01]  /*1360*/  FMUL.FTZ R227, R202, R217 ;  /* 0x000000d9cae37220 */ /* 0x000fe20000410000 */
[----:B------:R-:W-:Y:S01]  /*1370*/  FMUL.FTZ R102, R211, R102 ;  /* 0x00000066d3667220 */ /* 0x000fe20000410000 */
[----:B------:R-:W-:Y:S01]  /*1380*/  FMUL.FTZ R96, R177, R215 ;  /* 0x000000d7b1607220 */ /* 0x000fe20000410000 */
[-C--:B------:R-:W-:Y:S01]  /*1390*/  FMUL.FTZ R225, R176, R221.reuse ;  /* 0x000000ddb0e17220 */ /* 0x080fe20000410000 */
[----:B------:R-:W-:Y:S01]  /*13a0*/  FADD.FTZ R122, R221, R122 ;  /* 0x0000007add7a7221 */ /* 0x000fe20000010000 */
[----:B------:R-:W-:Y:S01]  /*13b0*/  FFMA.FTZ R123, R98, R221, R123 ;  /* 0x000000dd627b7223 */ /* 0x000fe2000001007b */
[----:B------:R-:W-:Y:S01]  /*13c0*/  FADD.FTZ R128, R103, R128 ;  /* 0x0000008067807221 */ /* 0x000fe20000010000 */
[----:B------:R-:W-:Y:S01]  /*13d0*/  FFMA.FTZ R129, R214, R103, R129 ;  /* 0x00000067d6817223 */ /* 0x000fe20000010081 */
[----:B------:R-:W-:-:S02]  /*13e0*/  IMAD.U32 R221, R72, 0x10000, RZ ;  /* 0x0001000048dd7824 */ /* 0x000fc400078e00ff */
[----:B------:R-:W-:Y:S01]  /*13f0*/  FFMA.FTZ R103, R206, R103, R227 ;  /* 0x00000067ce677223 */ /* 0x000fe200000100e3 */
[----:B------:R-:W-:Y:S01]  /*1400*/  FADD.FTZ R132, R100, R132 ;  /* 0x0000008464847221 */ /* 0x000fe20000010000 */
[-C--:B------:R-:W-:Y:S01]  /*1410*/  FFMA.FTZ R133, R102, R100.reuse, R133 ;  /* 0x0000006466857223 */ /* 0x080fe20000010085 */
[----:B------:R-:W-:Y:S01]  /*1420*/  FFMA.FTZ R97, R181, R100, R96 ;  /* 0x00000064b5617223 */ /* 0x000fe20000010060 */
[----:B------:R-:W-:Y:S01]  /*1430*/  FADD.FTZ R152, R222, R152 ;  /* 0x00000098de987221 */ /* 0x000fe20000010000 */
[----:B------:R-:W-:Y:S01]  /*1440*/  FFMA.FTZ R153, R106, R222, R153 ;  /* 0x000000de6a997223 */ /* 0x000fe20000010099 */
[C---:B------:R-:W-:Y:S01]  /*1450*/  PRMT R100, R74.reuse, 0x7632, R100 ;  /* 0x000076324a647816 */ /* 0x040fe20000000064 */
[----:B------:R-:W-:Y:S01]  /*1460*/  IMAD.U32 R227, R74, 0x10000, RZ ;  /* 0x000100004ae37824 */ /* 0x000fe200078e00ff */
[C---:B------:R-:W-:Y:S01]  /*1470*/  PRMT R74, R78.reuse, 0x7632, R74 ;  /* 0x000076324e4a7816 */ /* 0x040fe2000000004a */
[----:B------:R-:W-:Y:S01]  /*1480*/  IMAD.U32 R222, R78, 0x10000, RZ ;  /* 0x000100004ede7824 */ /* 0x000fe200078e00ff */
[----:B------:R-:W-:Y:S01]  /*1490*/  PRMT R78, R80, 0x7632, R78 ;  /* 0x00007632504e7816 */ /* 0x000fe2000000004e */
[----:B------:R-:W-:Y:S01]  /*14a0*/  FADD.FTZ R232, -R238, R221 ;  /* 0x000000ddeee87221 */ /* 0x000fe20000010100 */
[----:B------:R-:W-:-:S02]  /*14b0*/  IMAD.U32 R80, R80, 0x10000, RZ ;  /* 0x0001000050507824 */ /* 0x000fc400078e00ff */
[----:B------:R-:W-:Y:S01]  /*14c0*/  FADD.FTZ R138, R223, R138 ;  /* 0x0000008adf8a7221 */ /* 0x000fe20000010000 */
[----:B------:R-:W-:Y:S01]  /*14d0*/  FFMA.FTZ R139, R104, R223, R139 ;  /* 0x000000df688b7223 */ /* 0x000fe2000001008b */
[----:B------:R-:W-:Y:S01]  /*14e0*/  SHF.L.U32 R223, R73, 0x10, RZ ;  /* 0x0000001049df7819 */ /* 0x000fe200000006ff */
[----:B------:R-:W-:Y:S02]  /*14f0*/  IMAD.U32 R231, R76, 0x10000, RZ ;  /* 0x000100004ce77824 */ /* 0x000fe400078e00ff */
[----:B------:R-:W-:Y:S01]  /*1500*/  FMUL.FTZ R232, R211, R232 ;  /* 0x000000e8d3e87220 */ /* 0x000fe20000410000 */
[----:B------:R-:W-:Y:S01]  /*1510*/  FMUL.FTZ R220, R197, R80 ;  /* 0x00000050c5dc7220 */ /* 0x000fe20000410000 */
[----:B------:R-:W-:Y:S01]  /*1520*/  FADD.FTZ R126, R217, R126 ;  /* 0x0000007ed97e7221 */ /* 0x000fe20000010000 */
[----:B------:R-:W-:Y:S01]  /*1530*/  FFMA.FTZ R127, R214, R217, R127 ;  /* 0x000000d9d67f7223 */ /* 0x000fe2000001007f */
[----:B------:R-:W-:Y:S01]  /*1540*/  PRMT R233, R81, 0x7632, R233 ;  /* 0x0000763251e97816 */ /* 0x000fe200000000e9 */
[----:B------:R-:W-:Y:S01]  /*1550*/  FFMA.FTZ R96, R180, R219, R225 ;  /* 0x000000dbb4607223 */ /* 0x000fe200000100e1 */
[----:B------:R-:W-:Y:S01]  /*1560*/  PRMT R217, R76, 0x7632, R217 ;  /* 0x000076324cd97816 */ /* 0x000fe200000000d9 */
[----:B------:R-:W-:Y:S01]  /*1570*/  FADD.FTZ R120, R231, R120 ;  /* 0x00000078e7787221 */ /* 0x000fe20000010000 */
[----:B------:R-:W-:Y:S01]  /*1580*/  SHF.L.U32 R81, R81, 0x10, RZ ;  /* 0x0000001051517819 */ /* 0x000fe200000006ff */
[----:B------:R-:W-:Y:S01]  /*1590*/  FFMA.FTZ R121, R232, R231, R121 ;  /* 0x000000e7e8797223 */ /* 0x000fe20000010079 */
[----:B------:R-:W-:Y:S01]  /*15a0*/  FADD.FTZ R130, R215, R130 ;  /* 0x00000082d7827221 */ /* 0x000fe20000010000 */
[----:B------:R-:W-:Y:S01]  /*15b0*/  FFMA.FTZ R131, R102, R215, R131 ;  /* 0x000000d766837223 */ /* 0x000fe20000010083 */
[----:B------:R-:W-:Y:S01]  /*15c0*/  SHF.L.U32 R235, R75, 0x10, RZ ;  /* 0x000000104beb7819 */ /* 0x000fe200000006ff */
[----:B------:R-:W-:Y:S01]  /*15d0*/  FADD.FTZ R230, -R238, R223 ;  /* 0x000000dfeee67221 */ /* 0x000fe20000010100 */
[----:B------:R-:W-:Y:S01]  /*15e0*/  PRMT R76, R77, 0x7632, R76 ;  /* 0x000076324d4c7816 */ /* 0x000fe2000000004c */
[----:B------:R-:W-:Y:S01]  /*15f0*/  FFMA.FTZ R231, R201, R231, R220 ;  /* 0x000000e7c9e77223 */ /* 0x000fe200000100dc */
[----:B------:R-:W-:Y:S01]  /*1600*/  SHF.L.U32 R225, R77, 0x10, RZ ;  /* 0x000000104de17819 */ /* 0x000fe200000006ff */
[----:B------:R-:W-:Y:S01]  /*1610*/  FADD.FTZ R124, R219, R124 ;  /* 0x0000007cdb7c7221 */ /* 0x000fe20000010000 */
[----:B------:R-:W-:Y:S01]  /*1620*/  FFMA.FTZ R125, R98, R219, R125 ;  /* 0x000000db627d7223 */ /* 0x000fe2000001007d */
[----:B------:R-:W-:Y:S01]  /*1630*/  PRMT R215, R73, 0x7632, R215 ;  /* 0x0000763249d77816 */ /* 0x000fe200000000d7 */
[----:B------:R-:W-:Y:S01]  /*1640*/  FADD.FTZ R220, -R238, R227 ;  /* 0x000000e3eedc7221 */ /* 0x000fe20000010100 */
[C---:B------:R-:W-:Y:S01]  /*1650*/  PRMT R77, R82.reuse, 0x7632, R77 ;  /* 0x00007632524d7816 */ /* 0x040fe2000000004d */
[----:B------:R-:W-:Y:S01]  /*1660*/  IMAD.U32 R82, R82, 0x10000, RZ ;  /* 0x0001000052527824 */ /* 0x000fe200078e00ff */
[----:B------:R-:W-:Y:S01]  /*1670*/  PRMT R219, R72, 0x7632, R219 ;  /* 0x0000763248db7816 */ /* 0x000fe200000000db */
[----:B------:R-:W-:Y:S01]  /*1680*/  FMUL.FTZ R230, R211, R230 ;  /* 0x000000e6d3e67220 */ /* 0x000fe20000410000 */
[----:B------:R-:W-:-:S02]  /*1690*/  PRMT R72, R79, 0x7632, R72 ;  /* 0x000076324f487816 */ /* 0x000fc40000000048 */
[----:B------:R-:W-:Y:S01]  /*16a0*/  SHF.L.U32 R237, R79, 0x10, RZ ;  /* 0x000000104fed7819 */ /* 0x000fe200000006ff */
[----:B------:R-:W-:Y:S01]  /*16b0*/  FMUL.FTZ R79, R196, R81 ;  /* 0x00000051c44f7220 */ /* 0x000fe20000410000 */
[----:B------:R-:W-:Y:S01]  /*16c0*/  FMUL.FTZ R229, R211, R220 ;  /* 0x000000dcd3e57220 */ /* 0x000fe20000410000 */
[----:B------:R-:W-:Y:S01]  /*16d0*/  FADD.FTZ R224, -R238, R235 ;  /* 0x000000ebeee07221 */ /* 0x000fe20000010100 */
[----:B------:R-:W-:Y:S01]  /*16e0*/  SHF.L.U32 R215, R215, 0x10, RZ ;  /* 0x00000010d7d77819 */ /* 0x000fe200000006ff */
[----:B------:R-:W-:Y:S01]  /*16f0*/  FMUL.FTZ R220, R195, R82 ;  /* 0x00000052c3dc7220 */ /* 0x000fe20000410000 */
[----:B------:R-:W-:Y:S01]  /*1700*/  FADD.FTZ R112, R225, R112 ;  /* 0x00000070e1707221 */ /* 0x000fe20000010000 */
[-C--:B------:R-:W-:Y:S01]  /*1710*/  FFMA.FTZ R113, R230, R225.reuse, R113 ;  /* 0x000000e1e6717223 */ /* 0x080fe20000010071 */
[----:B------:R-:W-:Y:S01]  /*1720*/  FFMA.FTZ R228, R200, R225, R79 ;  /* 0x000000e1c8e47223 */ /* 0x000fe2000001004f */
[----:B------:R-:W-:Y:S01]  /*1730*/  FMUL.FTZ R225, R211, R224 ;  /* 0x000000e0d3e17220 */ /* 0x000fe20000410000 */
[----:B------:R-:W-:Y:S01]  /*1740*/  FFMA.FTZ R227, R199, R222, R220 ;  /* 0x000000dec7e37223 */ /* 0x000fe200000100dc */
[----:B------:R-:W-:-:S02]  /*1750*/  IMAD.U32 R219, R219, 0x10000, RZ ;  /* 0x00010000dbdb7824 */ /* 0x000fc400078e00ff */
[----:B------:R-:W-:Y:S01]  /*1760*/  FADD.FTZ R224, -R238, R215 ;  /* 0x000000d7eee07221 */ /* 0x000fe20000010100 */
[----:B------:R-:W-:Y:S01]  /*1770*/  SHF.L.U32 R220, R78, 0x10, RZ ;  /* 0x000000104edc7819 */ /* 0x000fe200000006ff */
[----:B------:R-:W-:Y:S02]  /*1780*/  IMAD.U32 R215, R100, 0x10000, RZ ;  /* 0x0001000064d77824 */ /* 0x000fe400078e00ff */
[----:B------:R-:W-:Y:S01]  /*1790*/  FADD.FTZ R136, R226, R136 ;  /* 0x00000088e2887221 */ /* 0x000fe20000010000 */
[----:B------:R-:W-:Y:S02]  /*17a0*/  IMAD.U32 R233, R233, 0x10000, RZ ;  /* 0x00010000e9e97824 */ /* 0x000fe400078e00ff */
[----:B------:R-:W-:Y:S01]  /*17b0*/  FFMA.FTZ R137, R216, R226, R137 ;  /* 0x000000e2d8897223 */ /* 0x000fe20000010089 */
[----:B------:R-:W-:Y:S01]  /*17c0*/  FADD.FTZ R14, R222, R14 ;  /* 0x0000000ede0e7221 */ /* 0x000fe20000010000 */
[----:B------:R-:W-:Y:S01]  /*17d0*/  FFMA.FTZ R2, R229, R222, R2 ;  /* 0x000000dee5027223 */ /* 0x000fe20000010002 */
[C---:B------:R-:W-:Y:S01]  /*17e0*/  FADD.FTZ R226, -R238.reuse, R219 ;  /* 0x000000dbeee27221 */ /* 0x040fe20000010100 */
[----:B------:R-:W-:Y:S01]  /*17f0*/  SHF.L.U32 R100, R77, 0x10, RZ ;  /* 0x000000104d647819 */ /* 0x000fe200000006ff */
[----:B------:R-:W-:Y:S01]  /*1800*/  FADD.FTZ R222, -R238, R215 ;  /* 0x000000d7eede7221 */ /* 0x000fe20000010100 */
[----:B------:R-:W-:Y:S01]  /*1810*/  SHF.L.U32 R219, R76, 0x10, RZ ;  /* 0x000000104cdb7819 */ /* 0x000fe200000006ff */
[----:B------:R-:W-:Y:S01]  /*1820*/  FMUL.FTZ R78, R171, R220 ;  /* 0x000000dcab4e7220 */ /* 0x000fe20000410000 */
[----:B------:R-:W-:Y:S01]  /*1830*/  FMUL.FTZ R224, R211, R224 ;  /* 0x000000e0d3e07220 */ /* 0x000fe20000410000 */
[----:B------:R-:W-:Y:S01]  /*1840*/  FMUL.FTZ R79, R170, R233 ;  /* 0x000000e9aa4f7220 */ /* 0x000fe20000410000 */
[----:B------:R-:W-:Y:S01]  /*1850*/  PRMT R73, R75, 0x7632, R73 ;  /* 0x000076324b497816 */ /* 0x000fe20000000049 */
[----:B------:R-:W-:Y:S01]  /*1860*/  IMAD.U32 R217, R217, 0x10000, RZ ;  /* 0x00010000d9d97824 */ /* 0x000fe200078e00ff */
[----:B------:R-:W-:Y:S01]  /*1870*/  PRMT R75, R83, 0x7632, R75 ;  /* 0x00007632534b7816 */ /* 0x000fe2000000004b */
[----:B------:R-:W-:Y:S01]  /*1880*/  FMUL.FTZ R226, R211, R226 ;  /* 0x000000e2d3e27220 */ /* 0x000fe20000410000 */
[----:B------:R-:W-:-:S02]  /*1890*/  IMAD.U32 R74, R74, 0x10000, RZ ;  /* 0x000100004a4a7824 */ /* 0x000fc400078e00ff */
[----:B------:R-:W-:Y:S01]  /*18a0*/  FMUL.FTZ R222, R211, R222 ;  /* 0x000000ded3de7220 */ /* 0x000fe20000410000 */
[----:B------:R-:W-:Y:S01]  /*18b0*/  FMUL.FTZ R76, R169, R100 ;  /* 0x00000064a94c7220 */ /* 0x000fe20000410000 */
[----:B------:R-:W-:Y:S01]  /*18c0*/  FADD.FTZ R108, R219, R108 ;  /* 0x0000006cdb6c7221 */ /* 0x000fe20000010000 */
[----:B------:R-:W-:Y:S01]  /*18d0*/  FFMA.FTZ R109, R224, R219, R109 ;  /* 0x000000dbe06d7223 */ /* 0x000fe2000001006d */
[----:B------:R-:W-:Y:S01]  /*18e0*/  FADD.FTZ R118, R80, R118 ;  /* 0x0000007650767221 */ /* 0x000fe20000010000 */
[----:B------:R-:W-:Y:S01]  /*18f0*/  FFMA.FTZ R119, R232, R80, R119 ;  /* 0x00000050e8777223 */ /* 0x000fe20000010077 */
[----:B------:R-:W-:Y:S01]  /*1900*/  FFMA.FTZ R221, R175, R217, R78 ;  /* 0x000000d9afdd7223 */ /* 0x000fe2000001004e */
[----:B------:R-:W-:Y:S01]  /*1910*/  FADD.FTZ R110, R81, R110 ;  /* 0x0000006e516e7221 */ /* 0x000fe20000010000 */
[----:B------:R-:W-:Y:S01]  /*1920*/  FFMA.FTZ R111, R230, R81, R111 ;  /* 0x00000051e66f7223 */ /* 0x000fe2000001006f */
[----:B------:R-:W-:Y:S01]  /*1930*/  FFMA.FTZ R219, R174, R219, R79 ;  /* 0x000000dbaedb7223 */ /* 0x000fe2000001004f */
[----:B------:R-:W-:Y:S01]  /*1940*/  FADD.FTZ R116, R217, R116 ;  /* 0x00000074d9747221 */ /* 0x000fe20000010000 */
[----:B------:R-:W-:Y:S01]  /*1950*/  FFMA.FTZ R117, R226, R217, R117 ;  /* 0x000000d9e2757223 */ /* 0x000fe20000010075 */
[----:B------:R-:W1:Y:S01]  /*1960*/  @P0 LDC.64 R80, c[0x0][0x3b8] ;  /* 0x0000ee00ff500b82 */ /* 0x000e620000000a00 */
[----:B------:R-:W-:Y:S01]  /*1970*/  SHF.L.U32 R77, R73, 0x10, RZ ;  /* 0x00000010494d7819 */ /* 0x000fe200000006ff */
[----:B------:R-:W-:Y:S01]  /*1980*/  FADD.FTZ R15, R74, R15 ;  /* 0x0000000f4a0f7221 */ /* 0x000fe20000010000 */
[-C--:B------:R-:W-:Y:S01]  /*1990*/  FFMA.FTZ R3, R222, R74.reuse, R3 ;  /* 0x0000004ade037223 */ /* 0x080fe20000010003 */
[----:B------:R-:W-:Y:S01]  /*19a0*/  FFMA.FTZ R217, R173, R74, R76 ;  /* 0x0000004aadd97223 */ /* 0x000fe2000001004c */
[----:B------:R-:W-:-:S03]  /*19b0*/  IMAD.U32 R73, R75, 0x10000, RZ ;  /* 0x000100004b497824 */ /* 0x000fc600078e00ff */
[----:B------:R-:W2:Y:S08]  /*19c0*/  @P0 LDC.64 R78, c[0x0][0x3b8] ;  /* 0x0000ee00ff4e0b82 */ /* 0x000eb00000000a00 */
[----:B------:R-:W3:Y:S01]  /*19d0*/  @P2 LDC.64 R74, c[0x0][0x438] ;  /* 0x00010e00ff4a2b82 */ /* 0x000ee20000000a00 */
[----:B------:R-:W-:Y:S01]  /*19e0*/  SHF.L.U32 R83, R83, 0x10, RZ ;  /* 0x0000001053537819 */ /* 0x000fe200000006ff */
[----:B------:R-:W-:Y:S01]  /*19f0*/  FADD.FTZ R114, R220, R114 ;  /* 0x00000072dc727221 */ /* 0x000fe20000010000 */
[----:B------:R-:W-:Y:S01]  /*1a00*/  FFMA.FTZ R115, R226, R220, R115 ;  /* 0x000000dce2737223 */ /* 0x000fe20000010073 */
[----:B------:R-:W-:Y:S01]  /*1a10*/  FADD.FTZ R220, -R238, R77 ;  /* 0x0000004deedc7221 */ /* 0x000fe20000010100 */
[----:B------:R-:W-:Y:S01]  /*1a20*/  SHF.L.U32 R72, R72, 0x10, RZ ;  /* 0x0000001048487819 */ /* 0x000fe200000006ff */
[----:B------:R-:W-:Y:S01]  /*1a30*/  FMUL.FTZ R223, R194, R83 ;  /* 0x00000053c2df7220 */ /* 0x000fe20000410000 */
[----:B------:R-:W-:Y:S01]  /*1a40*/  FMUL.FTZ R215, R168, R73 ;  /* 0x00000049a8d77220 */ /* 0x000fe20000410000 */
[----:B------:R-:W-:Y:S01]  /*1a50*/  FMUL.FTZ R220, R211, R220 ;  /* 0x000000dcd3dc7220 */ /* 0x000fe20000410000 */
[----:B------:R-:W-:Y:S01]  /*1a60*/  FADD.FTZ R16, R237, R16 ;  /* 0x00000010ed107221 */ /* 0x000fe20000010000 */
[-C--:B------:R-:W-:Y:S01]  /*1a70*/  FFMA.FTZ R4, R225, R237.reuse, R4 ;  /* 0x000000ede1047223 */ /* 0x080fe20000010004 */
[----:B------:R-:W-:Y:S01]  /*1a80*/  FFMA.FTZ R223, R198, R237, R223 ;  /* 0x000000edc6df7223 */ /* 0x000fe200000100df */
[----:B------:R-:W-:Y:S01]  /*1a90*/  FADD.FTZ R49, R82, R49 ;  /* 0x0000003152317221 */ /* 0x000fe20000010000 */
[----:B------:R-:W-:Y:S01]  /*1aa0*/  FFMA.FTZ R26, R229, R82, R26 ;  /* 0x00000052e51a7223 */ /* 0x000fe2000001001a */
[----:B------:R-:W-:Y:S01]  /*1ab0*/  FADD.FTZ R47, R83, R47 ;  /* 0x0000002f532f7221 */ /* 0x000fe20000010000 */
[----:B------:R-:W-:Y:S01]  /*1ac0*/  FFMA.FTZ R28, R225, R83, R28 ;  /* 0x00000053e11c7223 */ /* 0x000fe2000001001c */
[----:B------:R-:W-:Y:S01]  /*1ad0*/  FADD.FTZ R17, R72, R17 ;  /* 0x0000001148117221 */ /* 0x000fe20000010000 */
[-C--:B------:R-:W-:Y:S01]  /*1ae0*/  FFMA.FTZ R5, R220, R72.reuse, R5 ;  /* 0x00000048dc057223 */ /* 0x080fe20000010005 */
[----:B------:R-:W-:Y:S01]  /*1af0*/  FFMA.FTZ R215, R172, R72, R215 ;  /* 0x00000048acd77223 */ /* 0x000fe200000100d7 */
[----:B-1----:R-:W-:-:S04]  /*1b00*/  @P0 IMAD.WIDE.U32 R80, R212, 0x8, R80 ;  /* 0x00000008d4500825 */ /* 0x002fc800078e0050 */
[----:B------:R-:W-:Y:S01]  /*1b10*/  FADD.FTZ R50, R233, R50 ;  /* 0x00000032e9327221 */ /* 0x000fe20000010000 */
[----:B------:R-:W-:Y:S01]  /*1b20*/  FFMA.FTZ R51, R224, R233, R51 ;  /* 0x000000e9e0337223 */ /* 0x000fe20000010033 */
[----:B------:R-:W1:Y:S01]  /*1b30*/  @P2 LDC.64 R82, c[0x0][0x438] ;  /* 0x00010e00ff522b82 */ /* 0x000e620000000a00 */
[----:B--2---:R-:W-:Y:S01]  /*1b40*/  @P0 IMAD.WIDE.U32 R78, R210, 0x8, R78 ;  /* 0x00000008d24e0825 */ /* 0x004fe200078e004e */
[----:B------:R-:W-:Y:S01]  /*1b50*/  PRMT R72, R84, 0x7632, R72 ;  /* 0x0000763254487816 */ /* 0x000fe20000000048 */
[----:B------:R2:W5:Y:S01]  /*1b60*/  @P0 LDG.E.64 R142, desc[UR10][R80.64] ;  /* 0x0000000a508e0981 */ /* 0x000562000c1e1b00 */
[----:B------:R-:W-:Y:S01]  /*1b70*/  PRMT R234, R86, 0x7632, R234 ;  /* 0x0000763256ea7816 */ /* 0x000fe200000000ea */
[----:B------:R-:W-:Y:S01]  /*1b80*/  IMAD.U32 R233, R84, 0x10000, RZ ;  /* 0x0001000054e97824 */ /* 0x000fe200078e00ff */
[C---:B------:R-:W-:Y:S01]  /*1b90*/  PRMT R236, R87.reuse, 0x7632, R236 ;  /* 0x0000763257ec7816 */ /* 0x040fe200000000ec */
[----:B------:R-:W-:Y:S01]  /*1ba0*/  IMAD.U32 R235, R86, 0x10000, RZ ;  /* 0x0001000056eb7824 */ /* 0x000fe200078e00ff */
[----:B------:R-:W-:Y:S01]  /*1bb0*/  SHF.L.U32 R237, R87, 0x10, RZ ;  /* 0x0000001057ed7819 */ /* 0x000fe200000006ff */
[----:B---3--:R-:W-:Y:S01]  /*1bc0*/  @P2 IMAD.WIDE.U32 R86, R210, 0x10, R74 ;  /* 0x00000010d2562825 */ /* 0x008fe200078e004a */
[----:B------:R-:W-:-:S03]  /*1bd0*/  PRMT R84, R85, 0x7632, R84 ;  /* 0x0000763255547816 */ /* 0x000fc60000000054 */
[----:B------:R-:W-:Y:S01]  /*1be0*/  FADD.FTZ R74, RZ, R213 ;  /* 0x000000d5ff4a7221 */ /* 0x000fe20000010000 */
[----:B------:R-:W-:Y:S01]  /*1bf0*/  SHF.L.U32 R85, R85, 0x10, RZ ;  /* 0x0000001055557819 */ /* 0x000fe200000006ff */
[----:B------:R3:W5:Y:S01]  /*1c00*/  @P0 LDG.E.64 R144, desc[UR10][R78.64] ;  /* 0x0000000a4e900981 */ /* 0x000762000c1e1b00 */
[----:B--2---:R-:W-:Y:S02]  /*1c10*/  IMAD.U32 R81, R234, 0x10000, RZ ;  /* 0x00010000ea517824 */ /* 0x004fe400078e00ff */
[----:B------:R-:W-:Y:S01]  /*1c20*/  FADD.FTZ R48, R100, R48 ;  /* 0x0000003064307221 */ /* 0x000fe20000010000 */
[----:B------:R-:W-:Y:S01]  /*1c30*/  FFMA.FTZ R27, R222, R100, R27 ;  /* 0x00000064de1b7223 */ /* 0x000fe2000001001b */
[----:B------:R-:W-:Y:S01]  /*1c40*/  FADD.FTZ R100, -R238, R85 ;  /* 0x00000055ee647221 */ /* 0x000fe20000010100 */
[----:B------:R-:W-:Y:S02]  /*1c50*/  SHF.L.U32 R85, R236, 0x10, RZ ;  /* 0x00000010ec557819 */ /* 0x000fe400000006ff */
[----:B------:R-:W-:Y:S01]  /*1c60*/  PRMT R246, R88, 0x7632, R246 ;  /* 0x0000763258f67816 */ /* 0x000fe200000000f6 */
[----:B------:R-:W-:Y:S01]  /*1c70*/  IMAD.U32 R75, R72, 0x10000, RZ ;  /* 0x00010000484b7824 */ /* 0x000fe200078e00ff */
[----:B------:R-:W5:Y:S01]  /*1c80*/  @P2 LDG.E.128 R60, desc[UR10][R86.64] ;  /* 0x0000000a563c2981 */ /* 0x000f62000c1e1d00 */
[----:B---3--:R-:W-:Y:S01]  /*1c90*/  SHF.L.U32 R79, R84, 0x10, RZ ;  /* 0x00000010544f7819 */ /* 0x008fe200000006ff */
[----:B------:R-:W-:Y:S01]  /*1ca0*/  FADD.FTZ R84, R101, R74 ;  /* 0x0000004a65547221 */ /* 0x000fe20000010000 */
[----:B------:R-:W-:-:S02]  /*1cb0*/  IMAD.U32 R74, R88, 0x10000, RZ ;  /* 0x00010000584a7824 */ /* 0x000fc400078e00ff */
[----:B------:R-:W-:Y:S01]  /*1cc0*/  FADD.FTZ R236, -R238, R81 ;  /* 0x00000051eeec7221 */ /* 0x000fe20000010100 */
[----:B------:R-:W2:Y:S01]  /*1cd0*/  @P0 LDC.64 R76, c[0x0][0x3b8] ;  /* 0x0000ee00ff4c0b82 */ /* 0x000ea20000000a00 */
[----:B------:R-:W-:-:S04]  /*1ce0*/  FADD.FTZ R88, R107, R84 ;  /* 0x000000546b587221 */ /* 0x000fc80000010000 */
[----:B------:R-:W-:-:S03]  /*1cf0*/  FADD.FTZ R88, R99, R88 ;  /* 0x0000005863587221 */ /* 0x000fc60000010000 */
[----:B------:R-:W3:Y:S01]  /*1d00*/  LDC.64 R80, c[0x0][0x3b0] ;  /* 0x0000ec00ff507b82 */ /* 0x000ee20000000a00 */
[----:B------:R-:W-:Y:S01]  /*1d10*/  FADD.FTZ R88, R105, R88 ;  /* 0x0000005869587221 */ /* 0x000fe20000010000 */
[C---:B------:R-:W-:Y:S01]  /*1d20*/  FADD.FTZ R248, -R238.reuse, R75 ;  /* 0x0000004beef87221 */ /* 0x040fe20000010100 */
[----:B------:R-:W-:Y:S02]  /*1d30*/  FADD.FTZ R234, -R238, R79 ;  /* 0x0000004feeea7221 */ /* 0x000fe40000010100 */
[----:B------:R-:W-:Y:S01]  /*1d40*/  FADD.FTZ R88, R97, R88 ;  /* 0x0000005861587221 */ /* 0x000fe20000010000 */
[----:B-1----:R-:W-:Y:S01]  /*1d50*/  @P2 IMAD.WIDE.U32 R82, R159, 0x10, R82 ;  /* 0x000000109f522825 */ /* 0x002fe200078e0052 */
[C---:B------:R-:W-:Y:S02]  /*1d60*/  PRMT R79, R89.reuse, 0x7632, R79 ;  /* 0x00007632594f7816 */ /* 0x040fe4000000004f */
[----:B------:R-:W-:Y:S01]  /*1d70*/  SHF.L.U32 R75, R89, 0x10, RZ ;  /* 0x00000010594b7819 */ /* 0x000fe200000006ff */
[----:B------:R-:W-:Y:S01]  /*1d80*/  FADD.FTZ R89, R103, R88 ;  /* 0x0000005867597221 */ /* 0x000fe20000010000 */
[----:B------:R1:W5:Y:S03]  /*1d90*/  @P2 LDG.E.128 R68, desc[UR10][R82.64] ;  /* 0x0000000a52442981 */ /* 0x000366000c1e1d00 */
[----:B-1----:R-:W-:Y:S01]  /*1da0*/  FADD.FTZ R82, R96, R89 ;  /* 0x0000005960527221 */ /* 0x002fe20000010000 */
[----:B---3--:R-:W-:-:S04]  /*1db0*/  IMAD.WIDE.U32 R250, R212, 0x8, R80 ;  /* 0x00000008d4fa7825 */ /* 0x008fc800078e0050 */
[----:B------:R-:W-:Y:S01]  /*1dc0*/  FADD.FTZ R86, R231, R82 ;  /* 0x00000052e7567221 */ /* 0x000fe20000010000 */
[--C-:B------:R-:W-:Y:S01]  /*1dd0*/  IMAD.WIDE.U32 R82, R210, 0x8, R80.reuse ;  /* 0x00000008d2527825 */ /* 0x100fe200078e0050 */
[----:B------:R-:W5:Y:S03]  /*1de0*/  LDG.E.64 R250, desc[UR10][R250.64] ;  /* 0x0000000afafa7981 */ /* 0x000f66000c1e1b00 */
[----:B------:R-:W-:Y:S02]  /*1df0*/  IMAD.WIDE.U32 R80, R159, 0x8, R80 ;  /* 0x000000089f507825 */ /* 0x000fe400078e0050 */
[----:B------:R-:W5:Y:S04]  /*1e00*/  LDG.E.64 R82, desc[UR10][R82.64] ;  /* 0x0000000a52527981 */ /* 0x000f68000c1e1b00 */
[----:B------:R-:W5:Y:S01]  /*1e10*/  LDG.E.64 R80, desc[UR10][R80.64] ;  /* 0x0000000a50507981 */ /* 0x000f62000c1e1b00 */
[----:B------:R-:W-:-:S04]  /*1e20*/  FFMA.FTZ R87, R0, R213, RZ ;  /* 0x000000d500577223 */ /* 0x000fc800000100ff */
[----:B------:R-:W-:Y:S01]  /*1e30*/  FFMA.FTZ R87, R106, R101, R87 ;  /* 0x000000656a577223 */ /* 0x000fe20000010057 */
[----:B------:R-:W-:-:S03]  /*1e40*/  FADD.FTZ R89, R221, R86 ;  /* 0x00000056dd597221 */ /* 0x000fc60000010000 */
[----:B------:R-:W-:Y:S01]  /*1e50*/  FFMA.FTZ R87, R218, R107, R87 ;  /* 0x0000006bda577223 */ /* 0x000fe20000010057 */
[----:B------:R-:W-:-:S03]  /*1e60*/  FADD.FTZ R86, R228, R89 ;  /* 0x00000059e4567221 */ /* 0x000fc60000010000 */
[----:B------:R-:W-:Y:S01]  /*1e70*/  FFMA.FTZ R87, R104, R99, R87 ;  /* 0x0000006368577223 */ /* 0x000fe20000010057 */
[----:B------:R-:W-:-:S03]  /*1e80*/  FADD.FTZ R86, R219, R86 ;  /* 0x00000056db567221 */ /* 0x000fc60000010000 */
[----:B------:R-:W-:Y:S01]  /*1e90*/  FFMA.FTZ R87, R216, R105, R87 ;  /* 0x00000069d8577223 */ /* 0x000fe20000010057 */
[----:B0-----:R-:W-:-:S04]  /*1ea0*/  @P2 IMAD.WIDE.U32 R240, R212, 0x10, R240 ;  /* 0x00000010d4f02825 */ /* 0x001fc800078e00f0 */
[----:B------:R-:W-:Y:S01]  /*1eb0*/  FFMA.FTZ R87, R102, R97, R87 ;  /* 0x0000006166577223 */ /* 0x000fe20000010057 */
[----:B------:R-:W-:Y:S01]  /*1ec0*/  FADD.FTZ R86, R227, R86 ;  /* 0x00000056e3567221 */ /* 0x000fe20000010000 */
[----:B------:R0:W5:Y:S02]  /*1ed0*/  @P2 LDG.E.128 R64, desc[UR10][R240.64] ;  /* 0x0000000af0402981 */ /* 0x000164000c1e1d00 */
[----:B------:R-:W-:Y:S01]  /*1ee0*/  FFMA.FTZ R87, R214, R103, R87 ;  /* 0x00000067d6577223 */ /* 0x000fe20000010057 */
[----:B------:R-:W-:Y:S01]  /*1ef0*/  FADD.FTZ R88, R217, R86 ;  /* 0x00000056d9587221 */ /* 0x000fe20000010000 */
[----:B--2---:R-:W-:Y:S01]  /*1f00*/  @P0 IMAD.WIDE.U32 R76, R159, 0x8, R76 ;  /* 0x000000089f4c0825 */ /* 0x004fe200078e004c */
[----:B------:R-:W-:-:S03]  /*1f10*/  PRMT R243, R92, 0x7632, R243 ;  /* 0x000076325cf37816 */ /* 0x000fc600000000f3 */
[----:B------:R-:W-:Y:S01]  /*1f20*/  FFMA.FTZ R87, R98, R96, R87 ;  /* 0x0000006062577223 */ /* 0x000fe20000010057 */
[----:B0-----:R-:W-:Y:S02]  /*1f30*/  IMAD.U32 R240, R92, 0x10000, RZ ;  /* 0x000100005cf07824 */ /* 0x001fe400078e00ff */
[----:B------:R-:W-:Y:S01]  /*1f40*/  FADD.FTZ R88, R223, R88 ;  /* 0x00000058df587221 */ /* 0x000fe20000010000 */
[C---:B------:R-:W-:Y:S01]  /*1f50*/  FADD.FTZ R252, -R238.reuse, R233 ;  /* 0x000000e9eefc7221 */ /* 0x040fe20000010100 */
[C---:B------:R-:W-:Y:S01]  /*1f60*/  FADD.FTZ R78, -R238.reuse, R235 ;  /* 0x000000ebee4e7221 */ /* 0x040fe20000010100 */
[----:B------:R-:W-:Y:S01]  /*1f70*/  FMUL.FTZ R86, R189, R240 ;  /* 0x000000f0bd567220 */ /* 0x000fe20000410000 */
[----:B------:R-:W-:Y:S01]  /*1f80*/  FADD.FTZ R72, -R238, R237 ;  /* 0x000000edee487221 */ /* 0x000fe20000010100 */
[----:B------:R-:W-:Y:S01]  /*1f90*/  FFMA.FTZ R87, R232, R231, R87 ;  /* 0x000000e7e8577223 */ /* 0x000fe20000010057 */
[--C-:B------:R-:W-:Y:S01]  /*1fa0*/  FADD.FTZ R238, -R238, R85.reuse ;  /* 0x00000055eeee7221 */ /* 0x100fe20000010100 */
[----:B------:R0:W5:Y:S01]  /*1fb0*/  @P0 LDG.E.64 R146, desc[UR10][R76.64] ;  /* 0x0000000a4c920981 */ /* 0x000162000c1e1b00 */
[----:B------:R-:W-:Y:S01]  /*1fc0*/  IMAD.U32 R243, R243, 0x10000, RZ ;  /* 0x00010000f3f37824 */ /* 0x000fe200078e00ff */
[----:B------:R-:W-:Y:S01]  /*1fd0*/  PRMT R85, R91, 0x7632, R85 ;  /* 0x000076325b557816 */ /* 0x000fe20000000055 */
[----:B------:R-:W-:Y:S01]  /*1fe0*/  FFMA.FTZ R86, R193, R74, R86 ;  /* 0x0000004ac1567223 */ /* 0x000fe20000010056 */
[C---:B------:R-:W-:Y:S01]  /*1ff0*/  PRMT R245, R93.reuse, 0x7632, R245 ;  /* 0x000076325df57816 */ /* 0x040fe200000000f5 */
[----:B------:R-:W-:Y:S01]  /*2000*/  FFMA.FTZ R89, R226, R221, R87 ;  /* 0x000000dde2597223 */ /* 0x000fe20000010057 */
[----:B------:R-:W-:Y:S01]  /*2010*/  SHF.L.U32 R239, R93, 0x10, RZ ;  /* 0x000000105def7819 */ /* 0x000fe200000006ff */
[----:B------:R-:W-:Y:S01]  /*2020*/  IMAD.U32 R246, R246, 0x10000, RZ ;  /* 0x00010000f6f67824 */ /* 0x000fe200078e00ff */
[----:B------:R-:W-:-:S02]  /*2030*/  PRMT R84, R90, 0x7632, R84 ;  /* 0x000076325a547816 */ /* 0x000fc40000000054 */
[----:B0-----:R-:W-:Y:S01]  /*2040*/  SHF.L.U32 R77, R91, 0x10, RZ ;  /* 0x000000105b4d7819 */ /* 0x001fe200000006ff */
[----:B------:R-:W-:Y:S01]  /*2050*/  FADD.FTZ R91, R215, R88 ;  /* 0x00000058d75b7221 */ /* 0x000fe20000010000 */
[----:B------:R-:W-:Y:S02]  /*2060*/  IMAD.U32 R76, R90, 0x10000, RZ ;  /* 0x000100005a4c7824 */ /* 0x000fe400078e00ff */
[----:B------:R-:W-:Y:S01]  /*2070*/  FMUL.FTZ R90, R163, R243 ;  /* 0x000000f3a35a7220 */ /* 0x000fe20000410000 */
[----:B------:R-:W-:Y:S01]  /*2080*/  SHF.L.U32 R245, R245, 0x10, RZ ;  /* 0x00000010f5f57819 */ /* 0x000fe200000006ff */
[----:B------:R-:W-:Y:S01]  /*2090*/  FADD.FTZ R92, R86, R91 ;  /* 0x0000005b565c7221 */ /* 0x000fe20000010000 */
[----:B------:R-:W-:Y:S01]  /*20a0*/  FFMA.FTZ R89, R230, R228, R89 ;  /* 0x000000e4e6597223 */ /* 0x000fe20000010059 */
[----:B------:R-:W-:Y:S01]  /*20b0*/  FMUL.FTZ R91, R188, R239 ;  /* 0x000000efbc5b7220 */ /* 0x000fe20000410000 */
[----:B------:R-:W-:Y:S01]  /*20c0*/  FFMA.FTZ R87, R167, R246, R90 ;  /* 0x000000f6a7577223 */ /* 0x000fe2000001005a */
[----:B------:R-:W-:Y:S01]  /*20d0*/  SHF.L.U32 R79, R79, 0x10, RZ ;  /* 0x000000104f4f7819 */ /* 0x000fe200000006ff */
[----:B------:R-:W-:Y:S01]  /*20e0*/  FMUL.FTZ R93, R162, R245 ;  /* 0x000000f5a25d7220 */ /* 0x000fe20000410000 */
[----:B------:R-:W-:Y:S01]  /*20f0*/  FFMA.FTZ R90, R224, R219, R89 ;  /* 0x000000dbe05a7223 */ /* 0x000fe20000010059 */
[----:B------:R-:W-:Y:S01]  /*2100*/  FFMA.FTZ R88, R192, R75, R91 ;  /* 0x0000004bc0587223 */ /* 0x000fe2000001005b */
[----:B------:R-:W-:Y:S01]  /*2110*/  PRMT R244, R94, 0x7632, R244 ;  /* 0x000076325ef47816 */ /* 0x000fe200000000f4 */
[----:B------:R-:W-:Y:S01]  /*2120*/  FADD.FTZ R91, R92, R87 ;  /* 0x000000575c5b7221 */ /* 0x000fe20000010000 */
[----:B------:R-:W-:-:S02]  /*2130*/  IMAD.U32 R242, R94, 0x10000, RZ ;  /* 0x000100005ef27824 */ /* 0x000fc400078e00ff */
[----:B------:R-:W-:Y:S01]  /*2140*/  FFMA.FTZ R89, R166, R79, R93 ;  /* 0x0000004fa6597223 */ /* 0x000fe2000001005d */
[----:B------:R-:W-:Y:S01]  /*2150*/  SHF.L.U32 R241, R95, 0x10, RZ ;  /* 0x000000105ff17819 */ /* 0x000fe200000006ff */
[----:B------:R-:W-:Y:S01]  /*2160*/  FFMA.FTZ R93, R229, R227, R90 ;  /* 0x000000e3e55d7223 */ /* 0x000fe2000001005a */
[----:B------:R-:W-:Y:S01]  /*2170*/  FADD.FTZ R94, R91, R88 ;  /* 0x000000585b5e7221 */ /* 0x000fe20000010000 */
[----:B------:R-:W-:Y:S02]  /*2180*/  IMAD.U32 R244, R244, 0x10000, RZ ;  /* 0x00010000f4f47824 */ /* 0x000fe400078e00ff */
[----:B------:R-:W-:Y:S01]  /*2190*/  FMUL.FTZ R90, R187, R242 ;  /* 0x000000f2bb5a7220 */ /* 0x000fe20000410000 */
[----:B------:R-:W-:Y:S01]  /*21a0*/  FFMA.FTZ R92, R222, R217, R93 ;  /* 0x000000d9de5c7223 */ /* 0x000fe2000001005d */
[----:B------:R-:W-:Y:S01]  /*21b0*/  FADD.FTZ R233, R94, R89 ;  /* 0x000000595ee97221 */ /* 0x000fe20000010000 */
[----:B------:R-:W-:Y:S01]  /*21c0*/  FMUL.FTZ R93, R186, R241 ;  /* 0x000000f1ba5d7220 */ /* 0x000fe20000410000 */
[----:B------:R-:W-:Y:S01]  /*21d0*/  PRMT R247, R95, 0x7632, R247 ;  /* 0x000076325ff77816 */ /* 0x000fe200000000f7 */
[----:B------:R-:W-:-:S02]  /*21e0*/  IMAD.U32 R84, R84, 0x10000, RZ ;  /* 0x0001000054547824 */ /* 0x000fc400078e00ff */
[----:B------:R-:W-:Y:S01]  /*21f0*/  FMUL.FTZ R94, R161, R244 ;  /* 0x000000f4a15e7220 */ /* 0x000fe20000410000 */
[----:B------:R-:W-:Y:S01]  /*2200*/  FFMA.FTZ R90, R191, R76, R90 ;  /* 0x0000004cbf5a7223 */ /* 0x000fe2000001005a */
[----:B------:R-:W-:Y:S01]  /*2210*/  FFMA.FTZ R95, R225, R223, R92 ;  /* 0x000000dfe15f7223 */ /* 0x000fe2000001005c */
[----:B------:R-:W-:Y:S01]  /*2220*/  FFMA.FTZ R92, R190, R77, R93 ;  /* 0x0000004dbe5c7223 */ /* 0x000fe2000001005d */
[----:B------:R-:W-:Y:S01]  /*2230*/  SHF.L.U32 R247, R247, 0x10, RZ ;  /* 0x00000010f7f77819 */ /* 0x000fe200000006ff */
[----:B------:R-:W-:Y:S01]  /*2240*/  FFMA.FTZ R93, R165, R84, R94 ;  /* 0x00000054a55d7223 */ /* 0x000fe2000001005e */
[----:B------:R-:W-:Y:S01]  /*2250*/  FADD.FTZ R94, R233, R90 ;  /* 0x0000005ae95e7221 */ /* 0x000fe20000010000 */
[----:B------:R-:W-:Y:S01]  /*2260*/  FMUL.FTZ R91, R211, R252 ;  /* 0x000000fcd35b7220 */ /* 0x000fe20000410000 */
[----:B------:R-:W-:Y:S01]  /*2270*/  SHF.L.U32 R85, R85, 0x10, RZ ;  /* 0x0000001055557819 */ /* 0x000fe200000006ff */
[----:B------:R-:W-:Y:S01]  /*2280*/  FFMA.FTZ R252, R220, R215, R95 ;  /* 0x000000d7dcfc7223 */ /* 0x000fe2000001005f */
[----:B------:R-:W-:Y:S01]  /*2290*/  FMUL.FTZ R95, R160, R247 ;  /* 0x000000f7a05f7220 */ /* 0x000fe20000410000 */
[----:B------:R-:W-:-:S02]  /*22a0*/  FADD.FTZ R233, R94, R93 ;  /* 0x0000005d5ee97221 */ /* 0x000fc40000010000 */
[----:B------:R-:W-:Y:S01]  /*22b0*/  FFMA.FTZ R235, R91, R86, R252 ;  /* 0x000000565beb7223 */ /* 0x000fe200000100fc */
[----:B------:R-:W-:Y:S01]  /*22c0*/  FFMA.FTZ R95, R164, R85, R95 ;  /* 0x00000055a45f7223 */ /* 0x000fe2000001005f */
[----:B------:R-:W-:Y:S01]  /*22d0*/  FADD.FTZ R252, R233, R92 ;  /* 0x0000005ce9fc7221 */ /* 0x000fe20000010000 */
[C---:B------:R-:W-:Y:S01]  /*22e0*/  FMUL.FTZ R94, R211.reuse, R248 ;  /* 0x000000f8d35e7220 */ /* 0x040fe20000410000 */
[C---:B------:R-:W-:Y:S02]  /*22f0*/  FMUL.FTZ R233, R211.reuse, R100 ;  /* 0x00000064d3e97220 */ /* 0x040fe40000410000 */
[----:B------:R-:W-:Y:S01]  /*2300*/  FADD.FTZ R100, R252, R95 ;  /* 0x0000005ffc647221 */ /* 0x000fe20000010000 */
[----:B------:R-:W-:Y:S01]  /*2310*/  FFMA.FTZ R248, R94, R87, R235 ;  /* 0x000000575ef87223 */ /* 0x000fe200000100eb */
[----:B------:R-:W-:-:S03]  /*2320*/  FMUL.FTZ R234, R211, R234 ;  /* 0x000000ead3ea7220 */ /* 0x000fc60000410000 */
[----:B------:R-:W-:Y:S01]  /*2330*/  FFMA.FTZ R237, R233, R88, R248 ;  /* 0x00000058e9ed7223 */ /* 0x000fe200000100f8 */
[----:B------:R-:W0:Y:S01]  /*2340*/  SHFL.DOWN PT, R249, R100, 0x10, 0x1f ;  /* 0x0a001f0064f97f89 */ /* 0x000e2200000e0000 */
[C---:B------:R-:W-:Y:S02]  /*2350*/  FMUL.FTZ R235, R211.reuse, R78 ;  /* 0x0000004ed3eb7220 */ /* 0x040fe40000410000 */
        /* <DEDUP_REMOVED lines=11> */
[----:B0-----:R-:W-:Y:S01]  /*2410*/  FADD.FTZ R249, R78, R249 ;  /* 0x000000f94ef97221 */ /* 0x001fe20000010000 */
[----:B-1----:R-:W-:-:S04]  /*2420*/  FADD.FTZ R248, R72, R100 ;  /* 0x0000006448f87221 */ /* 0x002fc80000010000 */
[----:B------:R-:W0:Y:S02]  /*2430*/  SHFL.DOWN PT, R100, R249, 0x8, 0x1f ;  /* 0x09001f00f9647f89 */ /* 0x000e2400000e0000 */
[----:B0-----:R-:W-:Y:S02]  /*2440*/  FADD.FTZ R252, R249, R100 ;  /* 0x00000064f9fc7221 */ /* 0x001fe40000010000 */
[----:B------:R-:W0:Y:S02]  /*2450*/  SHFL.DOWN PT, R100, R248, 0x4, 0x1f ;  /* 0x08801f00f8647f89 */ /* 0x000e2400000e0000 */
[----:B0-----:R-:W-:Y:S02]  /*2460*/  FADD.FTZ R248, R248, R100 ;  /* 0x00000064f8f87221 */ /* 0x001fe40000010000 */
[----:B------:R-:W0:Y:S02]  /*2470*/  SHFL.DOWN PT, R100, R252, 0x4, 0x1f ;  /* 0x08801f00fc647f89 */ /* 0x000e2400000e0000 */
[----:B0-----:R-:W-:-:S05]  /*2480*/  FADD.FTZ R100, R252, R100 ;  /* 0x00000064fc647221 */ /* 0x001fca0000010000 */
[----:B------:R-:W0:Y:S04]  /*2490*/  SHFL.DOWN PT, R78, R100, 0x2, 0x1f ;  /* 0x08401f00644e7f89 */ /* 0x000e2800000e0000 */
[----:B------:R-:W1:Y:S01]  /*24a0*/  SHFL.DOWN PT, R249, R248, 0x2, 0x1f ;  /* 0x08401f00f8f97f89 */ /* 0x000e6200000e0000 */
[----:B0-----:R-:W-:Y:S02]  /*24b0*/  FADD.FTZ R78, R100, R78 ;  /* 0x0000004e644e7221 */ /* 0x001fe40000010000 */
[----:B------:R-:W0:Y:S01]  /*24c0*/  S2R R100, SR_TID.X ;  /* 0x0000000000647919 */ /* 0x000e220000002100 */
[----:B-1----:R-:W-:Y:S01]  /*24d0*/  FADD.FTZ R249, R248, R249 ;  /* 0x000000f9f8f97221 */ /* 0x002fe20000010000 */
[----:B------:R-:W-:Y:S01]  /*24e0*/  FADD.FTZ R46, R73, R46 ;  /* 0x0000002e492e7221 */ /* 0x000fe20000010000 */
[----:B------:R-:W-:-:S02]  /*24f0*/  FFMA.FTZ R29, R220, R73, R29 ;  /* 0x00000049dc1d7223 */ /* 0x000fc4000001001d */
        /* <DEDUP_REMOVED lines=15> */
.L_x_187:
[----:B------:R-:W-:Y:S05]  /*25f0*/  BSYNC.RECONVERGENT B0 ;  /* 0x0000000000007941 */ /* 0x000fea0003800200 */
.L_x_186:
        /* <DEDUP_REMOVED lines=42> */
[----:B--2---:R-:W-:Y:S01]  /*28a0*/  IMAD.IADD R184, R184, 0x1, R84 ;  /* 0x00000001b8b87824 */ /* 0x004fe200078e0254 */
[----:B------:R-:W1:Y:S01]  /*28b0*/  LDS.128 R76, [UR7] ;  /* 0x00000007ff4c7984 */ /* 0x000e620008000c00 */
[----:B------:R-:W-:Y:S01]  /*28c0*/  FADD.FTZ R38, R247, R38 ;  /* 0x00000026f7267221 */ /* 0x000fe20000010000 */
[----:B------:R-:W-:-:S02]  /*28d0*/  FFMA.FTZ R37, R238, R247, R37 ;  /* 0x000000f7ee257223 */ /* 0x000fc40000010025 */
[----:B------:R-:W-:Y:S01]  /*28e0*/  ISETP.GE.AND P4, PT, R184, R85, PT ;  /* 0x00000055b800720c */ /* 0x000fe20003f86270 */
        /* <DEDUP_REMOVED lines=26> */
[----:B------:R-:W-:Y:S01]  /*2a90*/  FADD.FTZ R214, R103, -R214 ;  /* 0x800000d667d67221 */ /* 0x000fe20000010000 */
[----:B------:R-:W-:Y:S01]  /*2aa0*/  FADD.FTZ R96, R96, -R73 ;  /* 0x8000004960607221 */ /* 0x000fe20000010000 */
[-CC-:B------:R-:W-:Y:S01]  /*2ab0*/  FFMA.FTZ R106, R106, R239.reuse, R241.reuse ;  /* 0x000000ef6a6a7223 */ /* 0x180fe200000100f1 */
[-CC-:B------:R-:W-:Y:S01]  /*2ac0*/  FFMA.FTZ R218, R218, R239.reuse, R241.reuse ;  /* 0x000000efdada7223 */ /* 0x180fe200000100f1 */
[-CC-:B------:R-:W-:Y:S01]  /*2ad0*/  FFMA.FTZ R104, R104, R239.reuse, R241.reuse ;  /* 0x000000ef68687223 */ /* 0x180fe200000100f1 */
[----:B------:R-:W-:Y:S01]  /*2ae0*/  FFMA.FTZ R0, R0, R239, R241 ;  /* 0x000000ef00007223 */ /* 0x000fe200000100f1 */
[C---:B------:R-:W-:Y:S01]  /*2af0*/  FMUL.FTZ R96, R211.reuse, R96 ;  /* 0x00000060d3607220 */ /* 0x040fe20000410000 */
[C---:B------:R-:W-:Y:S01]  /*2b00*/  FMUL.FTZ R214, R211.reuse, R214 ;  /* 0x000000d6d3d67220 */ /* 0x040fe20000410000 */
[C---:B------:R-:W-:Y:S01]  /*2b10*/  FMUL.FTZ R216, R211.reuse, R216 ;  /* 0x000000d8d3d87220 */ /* 0x040fe20000410000 */
[----:B------:R-:W-:Y:S01]  /*2b20*/  FMUL.FTZ R102, R211, R102 ;  /* 0x00000066d3667220 */ /* 0x000fe20000410000 */
[----:B------:R-:W-:Y:S01]  /*2b30*/  FADD.FTZ R106, R101, -R106 ;  /* 0x8000006a656a7221 */ /* 0x000fe20000010000 */
[----:B------:R-:W-:Y:S01]  /*2b40*/  FADD.FTZ R218, R107, -R218 ;  /* 0x800000da6bda7221 */ /* 0x000fe20000010000 */
[----:B------:R-:W-:Y:S01]  /*2b50*/  FADD.FTZ R104, R99, -R104 ;  /* 0x8000006863687221 */ /* 0x000fe20000010000 */
[----:B------:R-:W-:Y:S01]  /*2b60*/  FADD.FTZ R0, R213, -R0 ;  /* 0x80000000d5007221 */ /* 0x000fe20000010000 */
[----:B-----5:R-:W-:Y:S01]  /*2b70*/  ISETP.GE.U32.AND P1, PT, R250, RZ, PT ;  /* 0x000000fffa00720c */ /* 0x020fe20003f26070 */
[----:B------:R-:W-:Y:S01]  /*2b80*/  FMUL.FTZ R96, R96, UR6 ;  /* 0x0000000660607c20 */ /* 0x000fe20008410000 */
[----:B------:R-:W-:Y:S01]  /*2b90*/  FMUL.FTZ R214, R214, UR6 ;  /* 0x00000006d6d67c20 */ /* 0x000fe20008410000 */
[----:B------:R-:W-:Y:S01]  /*2ba0*/  FMUL.FTZ R216, R216, UR6 ;  /* 0x00000006d8d87c20 */ /* 0x000fe20008410000 */
[----:B------:R-:W-:Y:S01]  /*2bb0*/  FMUL.FTZ R102, R102, UR6 ;  /* 0x0000000666667c20 */ /* 0x000fe20008410000 */
[----:B------:R-:W-:Y:S01]  /*2bc0*/  LOP3.LUT P3, RZ, R251, 0xff0000, RZ, 0xc0, !PT ;  /* 0x00ff0000fbff7812 */ /* 0x000fe2000786c0ff */
[----:B------:R-:W-:Y:S01]  /*2bd0*/  FMUL.FTZ R106, R211, R106 ;  /* 0x0000006ad36a7220 */ /* 0x000fe20000410000 */
[----:B------:R-:W-:Y:S01]  /*2be0*/  LOP3.LUT P5, RZ, R251, 0xff, RZ, 0xc0, !PT ;  /* 0x000000fffbff7812 */ /* 0x000fe200078ac0ff */
[----:B------:R-:W-:Y:S01]  /*2bf0*/  FMUL.FTZ R218, R211, R218 ;  /* 0x000000dad3da7220 */ /* 0x000fe20000410000 */
[----:B------:R-:W-:Y:S01]  /*2c00*/  ISETP.GE.U32.AND.EX P1, PT, R251, 0x1000000, PT, P1 ;  /* 0x01000000fb00780c */ /* 0x000fe20003f26110 */
[----:B------:R-:W-:Y:S01]  /*2c10*/  FMUL.FTZ R104, R211, R104 ;  /* 0x00000068d3687220 */ /* 0x000fe20000410000 */
[----:B------:R-:W-:Y:S01]  /*2c20*/  LOP3.LUT P6, RZ, R251, 0xff00, RZ, 0xc0, !PT ;  /* 0x0000ff00fbff7812 */ /* 0x000fe200078cc0ff */
[----:B------:R-:W-:Y:S01]  /*2c30*/  FMUL.FTZ R0, R211, R0 ;  /* 0x00000000d3007220 */ /* 0x000fe20000410000 */
[----:B------:R-:W-:Y:S01]  /*2c40*/  FSEL R96, R96, RZ, P1 ;  /* 0x000000ff60607208 */ /* 0x000fe20000800000 */
        /* <DEDUP_REMOVED lines=20> */
.L_x_190:
[-CC-:B------:R-:W-:Y:S01]  /*2d90*/  FFMA.FTZ R216, R216, R239.reuse, R241.reuse ;  /* 0x000000efd8d87223 */ /* 0x180fe200000100f1 */
[-CC-:B------:R-:W-:Y:S01]  /*2da0*/  FFMA.FTZ R102, R102, R239.reuse, R241.reuse ;  /* 0x000000ef66667223 */ /* 0x180fe200000100f1 */
[-CC-:B------:R-:W-:Y:S01]  /*2db0*/  FFMA.FTZ R214, R214, R239.reuse, R241.reuse ;  /* 0x000000efd6d67223 */ /* 0x180fe200000100f1 */
[-CC-:B------:R-:W-:Y:S01]  /*2dc0*/  FFMA.FTZ R53, R98, R239.reuse, R241.reuse ;  /* 0x000000ef62357223 */ /* 0x180fe200000100f1 */
[----:B------:R-:W-:Y:S01]  /*2dd0*/  FADD.FTZ R216, R105, -R216 ;  /* 0x800000d869d87221 */ /* 0x000fe20000010000 */
[----:B------:R-:W-:Y:S01]  /*2de0*/  FADD.FTZ R102, R97, -R102 ;  /* 0x8000006661667221 */ /* 0x000fe20000010000 */
[-CC-:B------:R-:W-:Y:S01]  /*2df0*/  FFMA.FTZ R218, R218, R239.reuse, R241.reuse ;  /* 0x000000efdada7223 */ /* 0x180fe200000100f1 */
[-C--:B------:R-:W-:Y:S01]  /*2e00*/  FFMA.FTZ R104, R104, R239.reuse, R241 ;  /* 0x000000ef68687223 */ /* 0x080fe200000100f1 */
[----:B------:R-:W-:Y:S01]  /*2e10*/  FADD.FTZ R214, R103, -R214 ;  /* 0x800000d667d67221 */ /* 0x000fe20000010000 */
[----:B------:R-:W-:Y:S01]  /*2e20*/  FADD.FTZ R96, R96, -R53 ;  /* 0x8000003560607221 */ /* 0x000fe20000010000 */
[-CC-:B------:R-:W-:Y:S01]  /*2e30*/  FFMA.FTZ R106, R106, R239.reuse, R241.reuse ;  /* 0x000000ef6a6a7223 */ /* 0x180fe200000100f1 */
[----:B------:R-:W-:Y:S01]  /*2e40*/  FFMA.FTZ R0, R0, R239, R241 ;  /* 0x000000ef00007223 */ /* 0x000fe200000100f1 */
[C---:B------:R-:W-:Y:S01]  /*2e50*/  FMUL.FTZ R54, R211.reuse, R216 ;  /* 0x000000d8d3367220 */ /* 0x040fe20000410000 */
[----:B------:R-:W-:Y:S01]  /*2e60*/  FMUL.FTZ R77, R211, R102 ;  /* 0x00000066d34d7220 */ /* 0x000fe20000410000 */
[----:B------:R-:W-:Y:S01]  /*2e70*/  FADD.FTZ R218, R107, -R218 ;  /* 0x800000da6bda7221 */ /* 0x000fe20000010000 */
[----:B------:R-:W-:Y:S01]  /*2e80*/  FADD.FTZ R104, R99, -R104 ;  /* 0x8000006863687221 */ /* 0x000fe20000010000 */
[C---:B------:R-:W-:Y:S01]  /*2e90*/  FMUL.FTZ R96, R211.reuse, R96 ;  /* 0x00000060d3607220 */ /* 0x040fe20000410000 */
[----:B------:R-:W-:Y:S01]  /*2ea0*/  FMUL.FTZ R55, R211, R214 ;  /* 0x000000d6d3377220 */ /* 0x000fe20000410000 */
[----:B-----5:R-:W-:Y:S01]  /*2eb0*/  ISETP.GE.U32.AND P1, PT, R250, RZ, PT ;  /* 0x000000fffa00720c */ /* 0x020fe20003f26070 */
[----:B------:R-:W-:Y:S01]  /*2ec0*/  FADD.FTZ R106, R101, -R106 ;  /* 0x8000006a656a7221 */ /* 0x000fe20000010000 */
[----:B------:R-:W-:Y:S01]  /*2ed0*/  FADD.FTZ R0, R213, -R0 ;  /* 0x80000000d5007221 */ /* 0x000fe20000010000 */
[----:B------:R-:W-:Y:S01]  /*2ee0*/  FMUL.FTZ R74, R54, UR6 ;  /* 0x00000006364a7c20 */ /* 0x000fe20008410000 */
[C---:B------:R-:W-:Y:S01]  /*2ef0*/  FMUL.FTZ R53, R211.reuse, R218 ;  /* 0x000000dad3357220 */ /* 0x040fe20000410000 */
[----:B------:R-:W-:Y:S01]  /*2f00*/  FMUL.FTZ R104, R211, R104 ;  /* 0x00000068d3687220 */ /* 0x000fe20000410000 */
[----:B------:R-:W-:Y:S01]  /*2f10*/  FMUL.FTZ R75, R96, UR6 ;  /* 0x00000006604b7c20 */ /* 0x000fe20008410000 */
[----:B------:R-:W-:Y:S01]  /*2f20*/  FMUL.FTZ R72, R55, UR6 ;  /* 0x0000000637487c20 */ /* 0x000fe20008410000 */
[C---:B------:R-:W-:Y:S01]  /*2f30*/  FMUL.FTZ R73, R77.reuse, UR6 ;  /* 0x000000064d497c20 */ /* 0x040fe20008410000 */
[----:B------:R-:W-:Y:S01]  /*2f40*/  F2FP.BF16.F32.PACK_AB R54, R77, R54 ;  /* 0x000000364d36723e */ /* 0x000fe200000010ff */
[----:B------:R-:W-:Y:S01]  /*2f50*/  FMUL.FTZ R77, R211, R106 ;  /* 0x0000006ad34d7220 */ /* 0x000fe20000410000 */
[----:B------:R-:W-:Y:S01]  /*2f60*/  LOP3.LUT P3, RZ, R251, 0xff0000, RZ, 0xc0, !PT ;  /* 0x00ff0000fbff7812 */ /* 0x000fe2000786c0ff */
[----:B------:R-:W-:Y:S01]  /*2f70*/  FMUL.FTZ R0, R211, R0 ;  /* 0x00000000d3007220 */ /* 0x000fe20000410000 */
[----:B------:R-:W-:Y:S01]  /*2f80*/  LOP3.LUT P6, RZ, R251, 0xff, RZ, 0xc0, !PT ;  /* 0x000000fffbff7812 */ /* 0x000fe200078cc0ff */
[----:B------:R-:W-:Y:S01]  /*2f90*/  FMUL.FTZ R79, R53, UR6 ;  /* 0x00000006354f7c20 */ /* 0x000fe20008410000 */
[C---:B------:R-:W-:Y:S01]  /*2fa0*/  LOP3.LUT P5, RZ, R251.reuse, 0xff00, RZ, 0xc0, !PT ;  /* 0x0000ff00fbff7812 */ /* 0x040fe200078ac0ff */
[----:B------:R-:W-:Y:S01]  /*2fb0*/  FMUL.FTZ R76, R0, UR6 ;  /* 0x00000006004c7c20 */ /* 0x000fe20008410000 */
[----:B------:R-:W-:Y:S01]  /*2fc0*/  ISETP.GE.U32.AND.EX P1, PT, R251, 0x1000000, PT, P1 ;  /* 0x01000000fb00780c */ /* 0x000fe20003f26110 */
[----:B------:R-:W-:Y:S01]  /*2fd0*/  FMUL.FTZ R78, R77, UR6 ;  /* 0x000000064d4e7c20 */ /* 0x000fe20008410000 */
[C---:B------:R-:W-:Y:S01]  /*2fe0*/  F2FP.BF16.F32.PACK_AB R53, R104.reuse, R53 ;  /* 0x000000356835723e */ /* 0x040fe200000010ff */
[----:B------:R-:W-:Y:S01]  /*2ff0*/  FMUL.FTZ R104, R104, UR6 ;  /* 0x0000000668687c20 */ /* 0x000fe20008410000 */
[----:B------:R-:W-:-:S02]  /*3000*/  FSEL R75, R75, RZ, P1 ;  /* 0x000000ff4b4b7208 */ /* 0x000fc40000800000 */
[----:B------:R-:W-:Y:S02]  /*3010*/  FSEL R72, R72, RZ, P3 ;  /* 0x000000ff48487208 */ /* 0x000fe40001800000 */
[----:B------:R-:W-:Y:S02]  /*3020*/  FSEL R74, R74, RZ, P6 ;  /* 0x000000ff4a4a7208 */ /* 0x000fe40003000000 */
[----:B------:R-:W-:Y:S02]  /*3030*/  FSEL R73, R73, RZ, P5 ;  /* 0x000000ff49497208 */ /* 0x000fe40002800000 */
[C---:B------:R-:W-:Y:S02]  /*3040*/  LOP3.LUT P1, RZ, R250.reuse, 0xff0000, RZ, 0xc0, !PT ;  /* 0x00ff0000faff7812 */ /* 0x040fe4000782c0ff */
[C---:B------:R-:W-:Y:S02]  /*3050*/  LOP3.LUT P3, RZ, R250.reuse, 0xff000000, RZ, 0xc0, !PT ;  /* 0xff000000faff7812 */ /* 0x040fe4000786c0ff */
[----:B------:R-:W-:-:S02]  /*3060*/  LOP3.LUT P6, RZ, R250, 0xff, RZ, 0xc0, !PT ;  /* 0x000000fffaff7812 */ /* 0x000fc400078cc0ff */
[----:B------:R-:W-:Y:S02]  /*3070*/  LOP3.LUT P5, RZ, R250, 0xff00, RZ, 0xc0, !PT ;  /* 0x0000ff00faff7812 */ /* 0x000fe400078ac0ff */
[----:B------:R-:W-:Y:S02]  /*3080*/  F2FP.BF16.F32.PACK_AB R52, R77, R0 ;  /* 0x000000004d34723e */ /* 0x000fe400000010ff */
[----:B------:R-:W-:Y:S02]  /*3090*/  FSEL R79, R79, RZ, P1 ;  /* 0x000000ff4f4f7208 */ /* 0x000fe40000800000 */
[----:B------:R-:W-:Y:S02]  /*30a0*/  FSEL R104, R104, RZ, P3 ;  /* 0x000000ff68687208 */ /* 0x000fe40001800000 */
[----:B------:R-:W-:Y:S02]  /*30b0*/  FSEL R76, R76, RZ, P6 ;  /* 0x000000ff4c4c7208 */ /* 0x000fe40003000000 */
[----:B------:R-:W-:-:S02]  /*30c0*/  FSEL R77, R78, RZ, P5 ;  /* 0x000000ff4e4d7208 */ /* 0x000fc40002800000 */
[----:B------:R-:W-:Y:S02]  /*30d0*/  F2FP.BF16.F32.PACK_AB R75, R75, R72 ;  /* 0x000000484b4b723e */ /* 0x000fe400000010ff */
[----:B------:R-:W-:Y:S02]  /*30e0*/  F2FP.BF16.F32.PACK_AB R74, R73, R74 ;  /* 0x0000004a494a723e */ /* 0x000fe400000010ff */
[----:B------:R-:W-:Y:S02]  /*30f0*/  F2FP.BF16.F32.PACK_AB R55, R96, R55 ;  /* 0x000000376037723e */ /* 0x000fe400000010ff */
[----:B------:R-:W-:Y:S02]  /*3100*/  F2FP.BF16.F32.PACK_AB R73, R104, R79 ;  /* 0x0000004f6849723e */ /* 0x000fe400000010ff */
[----:B------:R-:W-:Y:S01]  /*3110*/  F2FP.BF16.F32.PACK_AB R72, R77, R76 ;  /* 0x0000004c4d48723e */ /* 0x000fe200000010ff */
[----:B------:R-:W-:Y:S06]  /*3120*/  BRA `(.L_x_191) ;  /* 0x0000001c00947947 */ /* 0x000fec0003800000 */
.L_x_189:
[----:B------:R-:W-:Y:S01]  /*3130*/  UMOV UR4, UR8 ;  /* 0x0000000800047c82 */ /* 0x000fe20008000000 */
[----:B------:R-:W-:Y:S01]  /*3140*/  UMOV UR5, UR9 ;  /* 0x0000000900057c82 */ /* 0x000fe20008000000 */
[----:B------:R-:W-:-:S04]  /*3150*/  UISETP.NE.U32.AND UP0, UPT, UR4, URZ, UPT ;  /* 0x000000ff0400728c */ /* 0x000fc8000bf05070 */
[----:B------:R-:W-:-:S09]  /*3160*/  UISETP.NE.AND.EX UP0, UPT, UR5, URZ, UPT, UP0 ;  /* 0x000000ff0500728c */ /* 0x000fd2000bf05300 */
[----:B------:R-:W-:Y:S05]  /*3170*/  BRA.U UP0, `(.L_x_192) ;  /* 0x0000000500087547 */ /* 0x000fea000b800000 */
[-C--:B------:R-:W-:Y:S01]  /*3180*/  FFMA.FTZ R75, R98, R239.reuse, R241 ;  /* 0x000000ef624b7223 */ /* 0x080fe200000100f1 */
[----:B-----5:R-:W-:Y:S01]  /*3190*/  PRMT R73, R67, 0x7632, R73 ;  /* 0x0000763243497816 */ /* 0x020fe20000000049 */
[-CC-:B------:R-:W-:Y:S01]  /*31a0*/  FFMA.FTZ R216, R216, R239.reuse, R241.reuse ;  /* 0x000000efd8d87223 */ /* 0x180fe200000100f1 */
[-C--:B------:R-:W-:Y:S01]  /*31b0*/  FFMA.FTZ R214, R214, R239.reuse, R241 ;  /* 0x000000efd6d67223 */ /* 0x080fe200000100f1 */
[----:B------:R-:W-:Y:S01]  /*31c0*/  FADD.FTZ R75, R96, -R75 ;  /* 0x8000004b604b7221 */ /* 0x000fe20000010000 */
[-CC-:B------:R-:W-:Y:S01]  /*31d0*/  FFMA.FTZ R96, R0, R239.reuse, R241.reuse ;  /* 0x000000ef00607223 */ /* 0x180fe200000100f1 */
[----:B------:R-:W-:Y:S01]  /*31e0*/  SHF.L.U32 R84, R73, 0x10, RZ ;  /* 0x0000001049547819 */ /* 0x000fe200000006ff */
[----:B------:R-:W-:Y:S01]  /*31f0*/  FADD.FTZ R79, R105, -R216 ;  /* 0x800000d8694f7221 */ /* 0x000fe20000010000 */
[----:B------:R-:W-:Y:S01]  /*3200*/  SHF.L.U32 R0, R66, 0x10, RZ ;  /* 0x0000001042007819 */ /* 0x000fe200000006ff */
[----:B------:R-:W-:Y:S01]  /*3210*/  FADD.FTZ R213, R213, -R96 ;  /* 0x80000060d5d57221 */ /* 0x000fe20000010000 */
[----:B------:R-:W-:Y:S01]  /*3220*/  FFMA.FTZ R102, R102, R239, R241 ;  /* 0x000000ef66667223 */ /* 0x000fe200000100f1 */
[----:B------:R-:W-:Y:S01]  /*3230*/  FFMA.FTZ R96, R211, R75, R84 ;  /* 0x0000004bd3607223 */ /* 0x000fe20000010054 */
[----:B------:R-:W-:Y:S01]  /*3240*/  PRMT R75, R66, 0x7632, R75 ;  /* 0x00007632424b7816 */ /* 0x000fe2000000004b */
[----:B------:R-:W-:-:S02]  /*3250*/  IMAD.U32 R78, R67, 0x10000, RZ ;  /* 0x00010000434e7824 */ /* 0x000fc400078e00ff */
[----:B------:R-:W-:Y:S01]  /*3260*/  FADD.FTZ R85, R103, -R214 ;  /* 0x800000d667557221 */ /* 0x000fe20000010000 */
[----:B------:R-:W-:Y:S01]  /*3270*/  FFMA.FTZ R79, R211, R79, R0 ;  /* 0x0000004fd34f7223 */ /* 0x000fe20000010000 */
[----:B------:R-:W-:Y:S01]  /*3280*/  PRMT R73, R65, 0x7632, R73 ;  /* 0x0000763241497816 */ /* 0x000fe20000000049 */
[----:B------:R-:W-:Y:S01]  /*3290*/  FADD.FTZ R102, R97, -R102 ;  /* 0x8000006661667221 */ /* 0x000fe20000010000 */
[----:B------:R-:W-:Y:S01]  /*32a0*/  PRMT R0, R64, 0x7632, R0 ;  /* 0x0000763240007816 */ /* 0x000fe20000000000 */
[----:B------:R-:W-:Y:S02]  /*32b0*/  IMAD.U32 R84, R75, 0x10000, RZ ;  /* 0x000100004b547824 */ /* 0x000fe400078e00ff */
[-CC-:B------:R-:W-:Y:S01]  /*32c0*/  FFMA.FTZ R72, R106, R239.reuse, R241.reuse ;  /* 0x000000ef6a487223 */ /* 0x180fe200000100f1 */
[-CC-:B------:R-:W-:Y:S01]  /*32d0*/  FFMA.FTZ R74, R218, R239.reuse, R241.reuse ;  /* 0x000000efda4a7223 */ /* 0x180fe200000100f1 */
[----:B------:R-:W-:Y:S01]  /*32e0*/  FFMA.FTZ R76, R104, R239, R241 ;  /* 0x000000ef684c7223 */ /* 0x000fe200000100f1 */
[----:B------:R-:W-:Y:S01]  /*32f0*/  FFMA.FTZ R85, R211, R85, R78 ;  /* 0x00000055d3557223 */ /* 0x000fe2000001004e */
[----:B------:R-:W-:Y:S01]  /*3300*/  SHF.L.U32 R75, R65, 0x10, RZ ;  /* 0x00000010414b7819 */ /* 0x000fe200000006ff */
[----:B------:R-:W-:Y:S01]  /*3310*/  IMAD.U32 R77, R73, 0x10000, RZ ;  /* 0x00010000494d7824 */ /* 0x000fe200078e00ff */
[----:B------:R-:W-:Y:S01]  /*3320*/  SHF.L.U32 R78, R64, 0x10, RZ ;  /* 0x00000010404e7819 */ /* 0x000fe200000006ff */
[----:B------:R-:W-:Y:S01]  /*3330*/  FFMA.FTZ R84, R211, R102, R84 ;  /* 0x00000066d3547223 */ /* 0x000fe20000010054 */
[----:B------:R-:W-:Y:S01]  /*3340*/  FADD.FTZ R72, R101, -R72 ;  /* 0x8000004865487221 */ /* 0x000fe20000010000 */
[----:B------:R-:W-:Y:S01]  /*3350*/  FADD.FTZ R74, R107, -R74 ;  /* 0x8000004a6b4a7221 */ /* 0x000fe20000010000 */
[----:B------:R-:W-:Y:S01]  /*3360*/  FADD.FTZ R76, R99, -R76 ;  /* 0x8000004c634c7221 */ /* 0x000fe20000010000 */
[----:B------:R-:W-:Y:S01]  /*3370*/  IMAD.U32 R73, R0, 0x10000, RZ ;  /* 0x0001000000497824 */ /* 0x000fe200078e00ff */
[----:B------:R-:W-:Y:S01]  /*3380*/  ISETP.GE.U32.AND P1, PT, R250, RZ, PT ;  /* 0x000000fffa00720c */ /* 0x000fe20003f26070 */
[----:B------:R-:W-:Y:S01]  /*3390*/  FMUL.FTZ R96, R96, UR6 ;  /* 0x0000000660607c20 */ /* 0x000fe20008410000 */
[----:B------:R-:W-:Y:S01]  /*33a0*/  FMUL.FTZ R85, R85, UR6 ;  /* 0x0000000655557c20 */ /* 0x000fe20008410000 */
[----:B------:R-:W-:Y:S01]  /*33b0*/  FMUL.FTZ R79, R79, UR6 ;  /* 0x000000064f4f7c20 */ /* 0x000fe20008410000 */
[----:B------:R-:W-:Y:S01]  /*33c0*/  FMUL.FTZ R84, R84, UR6 ;  /* 0x0000000654547c20 */ /* 0x000fe20008410000 */
[C---:B------:R-:W-:Y:S01]  /*33d0*/  FFMA.FTZ R74, R211.reuse, R74, R75 ;  /* 0x0000004ad34a7223 */ /* 0x040fe2000001004b */
[C---:B------:R-:W-:Y:S01]  /*33e0*/  FFMA.FTZ R76, R211.reuse, R76, R77 ;  /* 0x0000004cd34c7223 */ /* 0x040fe2000001004d */
[C---:B------:R-:W-:Y:S01]  /*33f0*/  FFMA.FTZ R78, R211.reuse, R213, R78 ;  /* 0x000000d5d34e7223 */ /* 0x040fe2000001004e */
[----:B------:R-:W-:Y:S01]  /*3400*/  FFMA.FTZ R72, R211, R72, R73 ;  /* 0x00000048d3487223 */ /* 0x000fe20000010049 */
[C---:B------:R-:W-:Y:S01]  /*3410*/  LOP3.LUT P3, RZ, R251.reuse, 0xff0000, RZ, 0xc0, !PT ;  /* 0x00ff0000fbff7812 */ /* 0x040fe2000786c0ff */
[----:B------:R-:W-:Y:S01]  /*3420*/  FMUL.FTZ R74, R74, UR6 ;  /* 0x000000064a4a7c20 */ /* 0x000fe20008410000 */
[C---:B------:R-:W-:Y:S01]  /*3430*/  LOP3.LUT P5, RZ, R251.reuse, 0xff, RZ, 0xc0, !PT ;  /* 0x000000fffbff7812 */ /* 0x040fe200078ac0ff */
[----:B------:R-:W-:Y:S01]  /*3440*/  FMUL.FTZ R76, R76, UR6 ;  /* 0x000000064c4c7c20 */ /* 0x000fe20008410000 */
[C---:B------:R-:W-:Y:S01]  /*3450*/  ISETP.GE.U32.AND.EX P1, PT, R251.reuse, 0x1000000, PT, P1 ;  /* 0x01000000fb00780c */ /* 0x040fe20003f26110 */
[----:B------:R-:W-:Y:S01]  /*3460*/  FMUL.FTZ R78, R78, UR6 ;  /* 0x000000064e4e7c20 */ /* 0x000fe20008410000 */
[----:B------:R-:W-:Y:S01]  /*3470*/  LOP3.LUT P6, RZ, R251, 0xff00, RZ, 0xc0, !PT ;  /* 0x0000ff00fbff7812 */ /* 0x000fe200078cc0ff */
        /* <DEDUP_REMOVED lines=9> */
[----:B------:R-:W-:Y:S02]  /*3510*/  FSEL R73, R74, RZ, P1 ;  /* 0x000000ff4a497208 */ /* 0x000fe40000800000 */
[----:B------:R-:W-:Y:S02]  /*3520*/  FSEL R76, R76, RZ, P3 ;  /* 0x000000ff4c4c7208 */ /* 0x000fe40001800000 */
[----:B------:R-:W-:Y:S02]  /*3530*/  FSEL R72, R78, RZ, P5 ;  /* 0x000000ff4e487208 */ /* 0x000fe40002800000 */
[----:B------:R-:W-:Y:S02]  /*3540*/  FSEL R77, R0, RZ, P6 ;  /* 0x000000ff004d7208 */ /* 0x000fe40003000000 */
[----:B------:R-:W-:-:S02]  /*3550*/  F2FP.BF16.F32.PACK_AB R75, R96, R75 ;  /* 0x0000004b604b723e */ /* 0x000fc400000010ff */
[----:B------:R-:W-:Y:S02]  /*3560*/  F2FP.BF16.F32.PACK_AB R74, R84, R79 ;  /* 0x0000004f544a723e */ /* 0x000fe400000010ff */
[----:B------:R-:W-:Y:S02]  /*3570*/  F2FP.BF16.F32.PACK_AB R73, R76, R73 ;  /* 0x000000494c49723e */ /* 0x000fe400000010ff */
[----:B------:R-:W-:Y:S01]  /*3580*/  F2FP.BF16.F32.PACK_AB R72, R77, R72 ;  /* 0x000000484d48723e */ /* 0x000fe200000010ff */
[----:B------:R-:W-:Y:S06]  /*3590*/  BRA `(.L_x_191) ;  /* 0x0000001800787947 */ /* 0x000fec0003800000 */
.L_x_192:
[-CC-:B------:R-:W-:Y:S01]  /*35a0*/  FFMA.FTZ R53, R98, R239.reuse, R241.reuse ;  /* 0x000000ef62357223 */ /* 0x180fe200000100f1 */
[-CC-:B------:R-:W-:Y:S01]  /*35b0*/  FFMA.FTZ R216, R216, R239.reuse, R241.reuse ;  /* 0x000000efd8d87223 */ /* 0x180fe200000100f1 */
[----:B-----5:R-:W-:Y:S01]  /*35c0*/  PRMT R52, R66, 0x7632, R52 ;  /* 0x0000763242347816 */ /* 0x020fe20000000034 */
[-C--:B------:R-:W-:Y:S01]  /*35d0*/  FFMA.FTZ R214, R214, R239.reuse, R241 ;  /* 0x000000efd6d67223 */ /* 0x080fe200000100f1 */
[--C-:B------:R-:W-:Y:S01]  /*35e0*/  FADD.FTZ R96, R96, -R53.reuse ;  /* 0x8000003560607221 */ /* 0x100fe20000010000 */
[----:B------:R-:W-:Y:S01]  /*35f0*/  PRMT R53, R67, 0x7632, R53 ;  /* 0x0000763243357816 */ /* 0x000fe20000000035 */
[----:B------:R-:W-:Y:S01]  /*3600*/  FADD.FTZ R54, R105, -R216 ;  /* 0x800000d869367221 */ /* 0x000fe20000010000 */
[-CC-:B------:R-:W-:Y:S01]  /*3610*/  FFMA.FTZ R102, R102, R239.reuse, R241.reuse ;  /* 0x000000ef66667223 */ /* 0x180fe200000100f1 */
[----:B------:R-:W-:Y:S01]  /*3620*/  PRMT R76, R65, 0x7632, R76 ;  /* 0x00007632414c7816 */ /* 0x000fe2000000004c */
[-CC-:B------:R-:W-:Y:S01]  /*3630*/  FFMA.FTZ R218, R218, R239.reuse, R241.reuse ;  /* 0x000000efdada7223 */ /* 0x180fe200000100f1 */
[----:B------:R-:W-:Y:S01]  /*3640*/  IMAD.U32 R55, R53, 0x10000, RZ ;  /* 0x0001000035377824 */ /* 0x000fe200078e00ff */
[----:B------:R-:W-:Y:S01]  /*3650*/  SHF.L.U32 R53, R66, 0x10, RZ ;  /* 0x0000001042357819 */ /* 0x000fe200000006ff */
[----:B------:R-:W-:Y:S01]  /*3660*/  FFMA.FTZ R104, R104, R239, R241 ;  /* 0x000000ef68687223 */ /* 0x000fe200000100f1 */
[----:B------:R-:W-:Y:S01]  /*3670*/  SHF.L.U32 R72, R67, 0x10, RZ ;  /* 0x0000001043487819 */ /* 0x000fe200000006ff */
[----:B------:R-:W-:Y:S01]  /*3680*/  FADD.FTZ R214, R103, -R214 ;  /* 0x800000d667d67221 */ /* 0x000fe20000010000 */
[----:B------:R-:W-:-:S02]  /*3690*/  IMAD.U32 R73, R52, 0x10000, RZ ;  /* 0x0001000034497824 */ /* 0x000fc400078e00ff */
[----:B------:R-:W-:Y:S01]  /*36a0*/  FFMA.FTZ R54, R211, R54, R53 ;  /* 0x00000036d3367223 */ /* 0x000fe20000010035 */
[----:B------:R-:W-:Y:S01]  /*36b0*/  FADD.FTZ R102, R97, -R102 ;  /* 0x8000006661667221 */ /* 0x000fe20000010000 */
[-C--:B------:R-:W-:Y:S01]  /*36c0*/  FFMA.FTZ R0, R0, R239.reuse, R241 ;  /* 0x000000ef00007223 */ /* 0x080fe200000100f1 */
[----:B------:R-:W-:Y:S01]  /*36d0*/  PRMT R53, R64, 0x7632, R53 ;  /* 0x0000763240357816 */ /* 0x000fe20000000035 */
[----:B------:R-:W-:Y:S01]  /*36e0*/  FFMA.FTZ R106, R106, R239, R241 ;  /* 0x000000ef6a6a7223 */ /* 0x000fe200000100f1 */
[----:B------:R-:W-:Y:S01]  /*36f0*/  SHF.L.U32 R78, R65, 0x10, RZ ;  /* 0x00000010414e7819 */ /* 0x000fe200000006ff */
[----:B------:R-:W-:Y:S01]  /*3700*/  FADD.FTZ R218, R107, -R218 ;  /* 0x800000da6bda7221 */ /* 0x000fe20000010000 */
[----:B------:R-:W-:Y:S01]  /*3710*/  FADD.FTZ R104, R99, -R104 ;  /* 0x8000006863687221 */ /* 0x000fe20000010000 */
[----:B------:R-:W-:Y:S01]  /*3720*/  IMAD.U32 R79, R76, 0x10000, RZ ;  /* 0x000100004c4f7824 */ /* 0x000fe200078e00ff */
[----:B------:R-:W-:Y:S01]  /*3730*/  SHF.L.U32 R77, R64, 0x10, RZ ;  /* 0x00000010404d7819 */ /* 0x000fe200000006ff */
[C---:B------:R-:W-:Y:S01]  /*3740*/  FFMA.FTZ R52, R211.reuse, R214, R72 ;  /* 0x000000d6d3347223 */ /* 0x040fe20000010048 */
[C---:B------:R-:W-:Y:S01]  /*3750*/  FFMA.FTZ R55, R211.reuse, R96, R55 ;  /* 0x00000060d3377223 */ /* 0x040fe20000010037 */
[----:B------:R-:W-:Y:S01]  /*3760*/  FFMA.FTZ R97, R211, R102, R73 ;  /* 0x00000066d3617223 */ /* 0x000fe20000010049 */
[----:B------:R-:W-:Y:S01]  /*3770*/  FADD.FTZ R0, R213, -R0 ;  /* 0x80000000d5007221 */ /* 0x000fe20000010000 */
[----:B------:R-:W-:Y:S01]  /*3780*/  ISETP.GE.U32.AND P1, PT, R250, RZ, PT ;  /* 0x000000fffa00720c */ /* 0x000fe20003f26070 */
[----:B------:R-:W-:-:S02]  /*3790*/  IMAD.U32 R53, R53, 0x10000, RZ ;  /* 0x0001000035357824 */ /* 0x000fc400078e00ff */
[----:B------:R-:W-:Y:S01]  /*37a0*/  FADD.FTZ R106, R101, -R106 ;  /* 0x8000006a656a7221 */ /* 0x000fe20000010000 */
[C---:B------:R-:W-:Y:S01]  /*37b0*/  FFMA.FTZ R78, R211.reuse, R218, R78 ;  /* 0x000000dad34e7223 */ /* 0x040fe2000001004e */
[----:B------:R-:W-:Y:S01]  /*37c0*/  FFMA.FTZ R85, R211, R104, R79 ;  /* 0x00000068d3557223 */ /* 0x000fe2000001004f */
[----:B------:R-:W-:Y:S01]  /*37d0*/  FMUL.FTZ R75, R55, UR6 ;  /* 0x00000006374b7c20 */ /* 0x000fe20008410000 */
[----:B------:R-:W-:Y:S01]  /*37e0*/  FMUL.FTZ R72, R52, UR6 ;  /* 0x0000000634487c20 */ /* 0x000fe20008410000 */
[----:B------:R-:W-:Y:S01]  /*37f0*/  FMUL.FTZ R73, R54, UR6 ;  /* 0x0000000636497c20 */ /* 0x000fe20008410000 */
[----:B------:R-:W-:Y:S01]  /*3800*/  FMUL.FTZ R74, R97, UR6 ;  /* 0x00000006614a7c20 */ /* 0x000fe20008410000 */
[----:B------:R-:W-:Y:S01]  /*3810*/  FFMA.FTZ R0, R211, R0, R77 ;  /* 0x00000000d3007223 */ /* 0x000fe2000001004d */
[----:B------:R-:W-:Y:S01]  /*3820*/  LOP3.LUT P3, RZ, R251, 0xff0000, RZ, 0xc0, !PT ;  /* 0x00ff0000fbff7812 */ /* 0x000fe2000786c0ff */
[----:B------:R-:W-:Y:S01]  /*3830*/  FFMA.FTZ R77, R211, R106, R53 ;  /* 0x0000006ad34d7223 */ /* 0x000fe20000010035 */
[C---:B------:R-:W-:Y:S01]  /*3840*/  ISETP.GE.U32.AND.EX P1, PT, R251.reuse, 0x1000000, PT, P1 ;  /* 0x01000000fb00780c */ /* 0x040fe20003f26110 */
[----:B------:R-:W-:Y:S01]  /*3850*/  FMUL.FTZ R79, R78, UR6 ;  /* 0x000000064e4f7c20 */ /* 0x000fe20008410000 */
[C---:B------:R-:W-:Y:S01]  /*3860*/  LOP3.LUT P6, RZ, R251.reuse, 0xff, RZ, 0xc0, !PT ;  /* 0x000000fffbff7812 */ /* 0x040fe200078cc0ff */
[----:B------:R-:W-:Y:S01]  /*3870*/  FMUL.FTZ R76, R0, UR6 ;  /* 0x00000006004c7c20 */ /* 0x000fe20008410000 */
[----:B------:R-:W-:-:S02]  /*3880*/  LOP3.LUT P5, RZ, R251, 0xff00, RZ, 0xc0, !PT ;  /* 0x0000ff00fbff7812 */ /* 0x000fc400078ac0ff */
[C---:B------:R-:W-:Y:S01]  /*3890*/  F2FP.BF16.F32.PACK_AB R53, R85.reuse, R78 ;  /* 0x0000004e5535723e */ /* 0x040fe200000010ff */
[----:B------:R-:W-:Y:S01]  /*38a0*/  FMUL.FTZ R85, R85, UR6 ;  /* 0x0000000655557c20 */ /* 0x000fe20008410000 */
[----:B------:R-:W-:Y:S01]  /*38b0*/  FSEL R75, R75, RZ, P1 ;  /* 0x000000ff4b4b7208 */ /* 0x000fe20000800000 */
[----:B------:R-:W-:Y:S01]  /*38c0*/  FMUL.FTZ R78, R77, UR6 ;  /* 0x000000064d4e7c20 */ /* 0x000fe20008410000 */
[----:B------:R-:W-:Y:S02]  /*38d0*/  FSEL R72, R72, RZ, P3 ;  /* 0x000000ff48487208 */ /* 0x000fe40001800000 */
[----:B------:R-:W-:Y:S02]  /*38e0*/  FSEL R73, R73, RZ, P6 ;  /* 0x000000ff49497208 */ /* 0x000fe40003000000 */
[----:B------:R-:W-:Y:S02]  /*38f0*/  FSEL R74, R74, RZ, P5 ;  /* 0x000000ff4a4a7208 */ /* 0x000fe40002800000 */
[----:B------:R-:W-:-:S02]  /*3900*/  LOP3.LUT P1, RZ, R250, 0xff0000, RZ, 0xc0, !PT ;  /* 0x00ff0000faff7812 */ /* 0x000fc4000782c0ff */
[C---:B------:R-:W-:Y:S02]  /*3910*/  LOP3.LUT P3, RZ, R250.reuse, 0xff000000, RZ, 0xc0, !PT ;  /* 0xff000000faff7812 */ /* 0x040fe4000786c0ff */
[C---:B------:R-:W-:Y:S02]  /*3920*/  LOP3.LUT P6, RZ, R250.reuse, 0xff, RZ, 0xc0, !PT ;  /* 0x000000fffaff7812 */ /* 0x040fe400078cc0ff */
[----:B------:R-:W-:Y:S02]  /*3930*/  LOP3.LUT P5, RZ, R250, 0xff00, RZ, 0xc0, !PT ;  /* 0x0000ff00faff7812 */ /* 0x000fe400078ac0ff */
[----:B------:R-:W-:Y:S02]  /*3940*/  F2FP.BF16.F32.PACK_AB R55, R55, R52 ;  /* 0x000000343737723e */ /* 0x000fe400000010ff */
[----:B------:R-:W-:Y:S02]  /*3950*/  F2FP.BF16.F32.PACK_AB R52, R77, R0 ;  /* 0x000000004d34723e */ /* 0x000fe400000010ff */
[----:B------:R-:W-:-:S02]  /*3960*/  FSEL R79, R79, RZ, P1 ;  /* 0x000000ff4f4f7208 */ /* 0x000fc40000800000 */
[----:B------:R-:W-:Y:S02]  /*3970*/  FSEL R0, R85, RZ, P3 ;  /* 0x000000ff55007208 */ /* 0x000fe40001800000 */
[----:B------:R-:W-:Y:S02]  /*3980*/  FSEL R76, R76, RZ, P6 ;  /* 0x000000ff4c4c7208 */ /* 0x000fe40003000000 */
[----:B------:R-:W-:Y:S02]  /*3990*/  FSEL R77, R78, RZ, P5 ;  /* 0x000000ff4e4d7208 */ /* 0x000fe40002800000 */
[----:B------:R-:W-:Y:S02]  /*39a0*/  F2FP.BF16.F32.PACK_AB R75, R75, R72 ;  /* 0x000000484b4b723e */ /* 0x000fe400000010ff */
[----:B------:R-:W-:Y:S02]  /*39b0*/  F2FP.BF16.F32.PACK_AB R74, R74, R73 ;  /* 0x000000494a4a723e */ /* 0x000fe400000010ff */
[----:B------:R-:W-:-:S02]  /*39c0*/  F2FP.BF16.F32.PACK_AB R54, R97, R54 ;  /* 0x000000366136723e */ /* 0x000fc400000010ff */
[----:B------:R-:W-:Y:S02]  /*39d0*/  F2FP.BF16.F32.PACK_AB R73, R0, R79 ;  /* 0x0000004f0049723e */ /* 0x000fe400000010ff */
[----:B------:R-:W-:Y:S01]  /*39e0*/  F2FP.BF16.F32.PACK_AB R72, R77, R76 ;  /* 0x0000004c4d48723e */ /* 0x000fe200000010ff */
[----:B------:R-:W-:Y:S06]  /*39f0*/  BRA `(.L_x_191) ;  /* 0x0000001400607947 */ /* 0x000fec0003800000 */
.L_x_188:
        /* <DEDUP_REMOVED lines=10> */
[-C--:B------:R-:W-:Y:S01]  /*3aa0*/  FFMA.FTZ R214, R214, R239.reuse, R241 ;  /* 0x000000efd6d67223 */ /* 0x080fe200000100f1 */
[----:B-----5:R-:W-:Y:S01]  /*3ab0*/  ISETP.GE.U32.AND P1, PT, R250, RZ, PT ;  /* 0x000000fffa00720c */ /* 0x020fe20003f26070 */
[----:B------:R-:W-:Y:S01]  /*3ac0*/  FADD.FTZ R96, R96, -R57 ;  /* 0x8000003960607221 */ /* 0x000fe20000010000 */
[----:B------:R-:W-:Y:S01]  /*3ad0*/  FADD.FTZ R216, R105, -R216 ;  /* 0x800000d869d87221 */ /* 0x000fe20000010000 */
[----:B------:R-:W-:Y:S01]  /*3ae0*/  FADD.FTZ R214, R103, -R214 ;  /* 0x800000d667d67221 */ /* 0x000fe20000010000 */
[-CC-:B------:R-:W-:Y:S01]  /*3af0*/  FFMA.FTZ R218, R218, R239.reuse, R241.reuse ;  /* 0x000000efdada7223 */ /* 0x180fe200000100f1 */
[C---:B------:R-:W-:Y:S01]  /*3b00*/  FMUL.FTZ R96, R211.reuse, R96 ;  /* 0x00000060d3607220 */ /* 0x040fe20000410000 */
[-CC-:B------:R-:W-:Y:S01]  /*3b10*/  FFMA.FTZ R102, R102, R239.reuse, R241.reuse ;  /* 0x000000ef66667223 */ /* 0x180fe200000100f1 */
[----:B------:R-:W-:Y:S01]  /*3b20*/  FMUL.FTZ R214, R211, R214 ;  /* 0x000000d6d3d67220 */ /* 0x000fe20000410000 */
[----:B------:R-:W-:Y:S01]  /*3b30*/  ISETP.GE.U32.AND.EX P5, PT, R251, 0x1000000, PT, P1 ;  /* 0x01000000fb00780c */ /* 0x000fe20003fa6110 */
[----:B------:R-:W-:Y:S01]  /*3b40*/  FMUL.FTZ R96, R96, UR6 ;  /* 0x0000000660607c20 */ /* 0x000fe20008410000 */
[----:B------:R-:W-:Y:S01]  /*3b50*/  FMUL.FTZ R216, R211, R216 ;  /* 0x000000d8d3d87220 */ /* 0x000fe20000410000 */
[----:B------:R-:W-:Y:S01]  /*3b60*/  FADD.FTZ R218, R107, -R218 ;  /* 0x800000da6bda7221 */ /* 0x000fe20000010000 */
[----:B------:R-:W-:Y:S01]  /*3b70*/  FADD.FTZ R102, R97, -R102 ;  /* 0x8000006661667221 */ /* 0x000fe20000010000 */
[----:B------:R-:W-:Y:S01]  /*3b80*/  ISETP.GE.U32.AND P1, PT, R142, RZ, PT ;  /* 0x000000ff8e00720c */ /* 0x000fe20003f26070 */
[----:B------:R-:W-:Y:S01]  /*3b90*/  FMUL.FTZ R214, R214, UR6 ;  /* 0x00000006d6d67c20 */ /* 0x000fe20008410000 */
[----:B------:R-:W-:Y:S01]  /*3ba0*/  FSEL R72, R96, RZ, P5 ;  /* 0x000000ff60487208 */ /* 0x000fe20002800000 */
[----:B------:R-:W-:Y:S01]  /*3bb0*/  FMUL.FTZ R216, R216, UR6 ;  /* 0x00000006d8d87c20 */ /* 0x000fe20008410000 */
[----:B------:R-:W-:Y:S01]  /*3bc0*/  LOP3.LUT P3, RZ, R251, 0xff0000, RZ, 0xc0, !PT ;  /* 0x00ff0000fbff7812 */ /* 0x000fe2000786c0ff */
[----:B------:R-:W-:Y:S01]  /*3bd0*/  FMUL.FTZ R102, R211, R102 ;  /* 0x00000066d3667220 */ /* 0x000fe20000410000 */
[----:B------:R-:W-:Y:S01]  /*3be0*/  LOP3.LUT P5, RZ, R251, 0xff, RZ, 0xc0, !PT ;  /* 0x000000fffbff7812 */ /* 0x000fe200078ac0ff */
[----:B------:R-:W-:Y:S01]  /*3bf0*/  FMUL.FTZ R218, R211, R218 ;  /* 0x000000dad3da7220 */ /* 0x000fe20000410000 */
[C---:B------:R-:W-:Y:S01]  /*3c00*/  ISETP.GE.U32.AND.EX P1, PT, R143.reuse, 0x1000000, PT, P1 ;  /* 0x010000008f00780c */ /* 0x040fe20003f26110 */
[-CC-:B------:R-:W-:Y:S01]  /*3c10*/  FFMA.FTZ R104, R104, R239.reuse, R241.reuse ;  /* 0x000000ef68687223 */ /* 0x180fe200000100f1 */
[----:B------:R-:W-:Y:S01]  /*3c20*/  FSEL R75, R214, RZ, P3 ;  /* 0x000000ffd64b7208 */ /* 0x000fe20001800000 */
[----:B------:R-:W-:Y:S01]  /*3c30*/  FMUL.FTZ R102, R102, UR6 ;  /* 0x0000000666667c20 */ /* 0x000fe20008410000 */
[----:B------:R-:W-:Y:S01]  /*3c40*/  FSEL R56, R96, RZ, P1 ;  /* 0x000000ff60387208 */ /* 0x000fe20000800000 */
[----:B------:R-:W-:Y:S01]  /*3c50*/  FMUL.FTZ R218, R218, UR6 ;  /* 0x00000006dada7c20 */ /* 0x000fe20008410000 */
[----:B------:R-:W-:Y:S01]  /*3c60*/  FSEL R74, R216, RZ, P5 ;  /* 0x000000ffd84a7208 */ /* 0x000fe20002800000 */
[-CC-:B------:R-:W-:Y:S01]  /*3c70*/  FFMA.FTZ R0, R0, R239.reuse, R241.reuse ;  /* 0x000000ef00007223 */ /* 0x180fe200000100f1 */
[----:B------:R-:W-:Y:S01]  /*3c80*/  LOP3.LUT P3, RZ, R143, 0xff, RZ, 0xc0, !PT ;  /* 0x000000ff8fff7812 */ /* 0x000fe2000786c0ff */
[----:B------:R-:W-:Y:S01]  /*3c90*/  FADD.FTZ R104, R99, -R104 ;  /* 0x8000006863687221 */ /* 0x000fe20000010000 */
[----:B------:R-:W-:Y:S01]  /*3ca0*/  LOP3.LUT P1, RZ, R143, 0xff00, RZ, 0xc0, !PT ;  /* 0x0000ff008fff7812 */ /* 0x000fe2000782c0ff */
[----:B------:R-:W-:Y:S01]  /*3cb0*/  FFMA.FTZ R106, R106, R239, R241 ;  /* 0x000000ef6a6a7223 */ /* 0x000fe200000100f1 */
[----:B------:R-:W-:Y:S01]  /*3cc0*/  LOP3.LUT P5, RZ, R250, 0xff0000, RZ, 0xc0, !PT ;  /* 0x00ff0000faff7812 */ /* 0x000fe200078ac0ff */
[----:B------:R-:W-:Y:S01]  /*3cd0*/  FADD.FTZ R0, R213, -R0 ;  /* 0x80000000d5007221 */ /* 0x000fe20000010000 */
[----:B------:R-:W-:Y:S01]  /*3ce0*/  FSEL R58, R216, RZ, P3 ;  /* 0x000000ffd83a7208 */ /* 0x000fe20001800000 */
[----:B------:R-:W-:Y:S01]  /*3cf0*/  FMUL.FTZ R104, R211, R104 ;  /* 0x00000068d3687220 */ /* 0x000fe20000410000 */
[----:B------:R-:W-:Y:S01]  /*3d00*/  FSEL R57, R102, RZ, P1 ;  /* 0x000000ff66397208 */ /* 0x000fe20000800000 */
[----:B------:R-:W-:Y:S01]  /*3d10*/  FADD.FTZ R106, R101, -R106 ;  /* 0x8000006a656a7221 */ /* 0x000fe20000010000 */
[----:B------:R-:W-:Y:S01]  /*3d20*/  FSEL R73, R218, RZ, P5 ;  /* 0x000000ffda497208 */ /* 0x000fe20002800000 */
[----:B------:R-:W-:Y:S01]  /*3d30*/  FMUL.FTZ R104, R104, UR6 ;  /* 0x0000000668687c20 */ /* 0x000fe20008410000 */
[----:B------:R-:W-:Y:S01]  /*3d40*/  LOP3.LUT P5, RZ, R142, 0xff0000, RZ, 0xc0, !PT ;  /* 0x00ff00008eff7812 */ /* 0x000fe200078ac0ff */
[----:B------:R-:W-:Y:S01]  /*3d50*/  FMUL.FTZ R0, R211, R0 ;  /* 0x00000000d3007220 */ /* 0x000fe20000410000 */
[----:B------:R-:W-:Y:S01]  /*3d60*/  LOP3.LUT P6, RZ, R143, 0xff0000, RZ, 0xc0, !PT ;  /* 0x00ff00008fff7812 */ /* 0x000fe200078cc0ff */
[----:B------:R-:W-:Y:S01]  /*3d70*/  FMUL.FTZ R106, R211, R106 ;  /* 0x0000006ad36a7220 */ /* 0x000fe20000410000 */
[----:B------:R-:W-:-:S02]  /*3d80*/  F2FP.BF16.F32.PACK_AB R58, R57, R58 ;  /* 0x0000003a393a723e */ /* 0x000fc400000010ff */
[----:B------:R-:W-:Y:S01]  /*3d90*/  FSEL R57, R218, RZ, P5 ;  /* 0x000000ffda397208 */ /* 0x000fe20002800000 */
[----:B------:R-:W-:Y:S01]  /*3da0*/  FMUL.FTZ R106, R106, UR6 ;  /* 0x000000066a6a7c20 */ /* 0x000fe20008410000 */
[----:B------:R-:W-:Y:S02]  /*3db0*/  FSEL R59, R214, RZ, P6 ;  /* 0x000000ffd63b7208 */ /* 0x000fe40003000000 */
[----:B------:R-:W-:Y:S02]  /*3dc0*/  LOP3.LUT P5, RZ, R142, 0xff000000, RZ, 0xc0, !PT ;  /* 0xff0000008eff7812 */ /* 0x000fe400078ac0ff */
[----:B------:R-:W-:Y:S02]  /*3dd0*/  LOP3.LUT P6, RZ, R251, 0xff00, RZ, 0xc0, !PT ;  /* 0x0000ff00fbff7812 */ /* 0x000fe400078cc0ff */
[----:B------:R-:W-:Y:S02]  /*3de0*/  LOP3.LUT P3, RZ, R250, 0xff000000, RZ, 0xc0, !PT ;  /* 0xff000000faff7812 */ /* 0x000fe4000786c0ff */
[----:B------:R-:W-:Y:S01]  /*3df0*/  F2FP.BF16.F32.PACK_AB R75, R72, R75 ;  /* 0x0000004b484b723e */ /* 0x000fe200000010ff */
[----:B------:R-:W-:Y:S01]  /*3e00*/  FMUL.FTZ R72, R0, UR6 ;  /* 0x0000000600487c20 */ /* 0x000fe20008410000 */
[----:B------:R-:W-:-:S02]  /*3e10*/  FSEL R0, R104, RZ, P5 ;  /* 0x000000ff68007208 */ /* 0x000fc40002800000 */
[----:B------:R-:W-:Y:S02]  /*3e20*/  FSEL R77, R102, RZ, P6 ;  /* 0x000000ff664d7208 */ /* 0x000fe40003000000 */
[----:B------:R-:W-:Y:S02]  /*3e30*/  FSEL R76, R104, RZ, P3 ;  /* 0x000000ff684c7208 */ /* 0x000fe40001800000 */
[----:B------:R-:W-:Y:S02]  /*3e40*/  LOP3.LUT P5, RZ, R142, 0xff, RZ, 0xc0, !PT ;  /* 0x000000ff8eff7812 */ /* 0x000fe400078ac0ff */
[C---:B------:R-:W-:Y:S02]  /*3e50*/  LOP3.LUT P6, RZ, R250.reuse, 0xff00, RZ, 0xc0, !PT ;  /* 0x0000ff00faff7812 */ /* 0x040fe400078cc0ff */
[----:B------:R-:W-:Y:S02]  /*3e60*/  LOP3.LUT P1, RZ, R250, 0xff, RZ, 0xc0, !PT ;  /* 0x000000fffaff7812 */ /* 0x000fe4000782c0ff */
[----:B------:R-:W-:-:S02]  /*3e70*/  LOP3.LUT P3, RZ, R142, 0xff00, RZ, 0xc0, !PT ;  /* 0x0000ff008eff7812 */ /* 0x000fc4000786c0ff */
[----:B------:R-:W-:Y:S02]  /*3e80*/  F2FP.BF16.F32.PACK_AB R59, R56, R59 ;  /* 0x0000003b383b723e */ /* 0x000fe400000010ff */
[----:B------:R-:W-:Y:S02]  /*3e90*/  F2FP.BF16.F32.PACK_AB R74, R77, R74 ;  /* 0x0000004a4d4a723e */ /* 0x000fe400000010ff */
[----:B------:R-:W-:Y:S02]  /*3ea0*/  FSEL R56, R72, RZ, P5 ;  /* 0x000000ff48387208 */ /* 0x000fe40002800000 */
[C---:B------:R-:W-:Y:S02]  /*3eb0*/  FSEL R79, R106.reuse, RZ, P6 ;  /* 0x000000ff6a4f7208 */ /* 0x040fe40003000000 */
[----:B------:R-:W-:Y:S02]  /*3ec0*/  FSEL R77, R106, RZ, P3 ;  /* 0x000000ff6a4d7208 */ /* 0x000fe40001800000 */
[----:B------:R-:W-:-:S02]  /*3ed0*/  FSEL R72, R72, RZ, P1 ;  /* 0x000000ff48487208 */ /* 0x000fc40000800000 */
[----:B------:R-:W-:Y:S02]  /*3ee0*/  F2FP.BF16.F32.PACK_AB R57, R0, R57 ;  /* 0x000000390039723e */ /* 0x000fe400000010ff */
[----:B------:R-:W-:Y:S02]  /*3ef0*/  F2FP.BF16.F32.PACK_AB R73, R76, R73 ;  /* 0x000000494c49723e */ /* 0x000fe400000010ff */
[----:B------:R-:W-:Y:S02]  /*3f00*/  F2FP.BF16.F32.PACK_AB R56, R77, R56 ;  /* 0x000000384d38723e */ /* 0x000fe400000010ff */
[----:B------:R-:W-:Y:S01]  /*3f10*/  F2FP.BF16.F32.PACK_AB R72, R79, R72 ;  /* 0x000000484f48723e */ /* 0x000fe200000010ff */
[----:B------:R-:W-:Y:S06]  /*3f20*/  BRA `(.L_x_191) ;  /* 0x0000001000147947 */ /* 0x000fec0003800000 */
.L_x_194:
[-CC-:B------:R-:W-:Y:S01]  /*3f30*/  FFMA.FTZ R53, R98, R239.reuse, R241.reuse ;  /* 0x000000ef62357223 */ /* 0x180fe200000100f1 */
[-CC-:B------:R-:W-:Y:S01]  /*3f40*/  FFMA.FTZ R214, R214, R239.reuse, R241.reuse ;  /* 0x000000efd6d67223 */ /* 0x180fe200000100f1 */
[-C--:B------:R-:W-:Y:S01]  /*3f50*/  FFMA.FTZ R102, R102, R239.reuse, R241 ;  /* 0x000000ef66667223 */ /* 0x080fe200000100f1 */
[----:B-----5:R-:W-:Y:S01]  /*3f60*/  ISETP.GE.U32.AND P1, PT, R250, RZ, PT ;  /* 0x000000fffa00720c */ /* 0x020fe20003f26070 */
[----:B------:R-:W-:Y:S01]  /*3f70*/  FADD.FTZ R96, R96, -R53 ;  /* 0x8000003560607221 */ /* 0x000fe20000010000 */
[----:B------:R-:W-:Y:S01]  /*3f80*/  FADD.FTZ R214, R103, -R214 ;  /* 0x800000d667d67221 */ /* 0x000fe20000010000 */
[----:B------:R-:W-:Y:S01]  /*3f90*/  ISETP.GE.U32.AND P3, PT, R142, RZ, PT ;  /* 0x000000ff8e00720c */ /* 0x000fe20003f66070 */
[-CC-:B------:R-:W-:Y:S01]  /*3fa0*/  FFMA.FTZ R216, R216, R239.reuse, R241.reuse ;  /* 0x000000efd8d87223 */ /* 0x180fe200000100f1 */
[----:B------:R-:W-:Y:S01]  /*3fb0*/  FMUL.FTZ R96, R211, R96 ;  /* 0x00000060d3607220 */ /* 0x000fe20000410000 */
[----:B------:R-:W-:Y:S01]  /*3fc0*/  FADD.FTZ R102, R97, -R102 ;  /* 0x8000006661667221 */ /* 0x000fe20000010000 */
[----:B------:R-:W-:Y:S01]  /*3fd0*/  FMUL.FTZ R55, R211, R214 ;  /* 0x000000d6d3377220 */ /* 0x000fe20000410000 */
[----:B------:R-:W-:Y:S01]  /*3fe0*/  ISETP.GE.U32.AND.EX P1, PT, R251, 0x1000000, PT, P1 ;  /* 0x01000000fb00780c */ /* 0x000fe20003f26110 */
[----:B------:R-:W-:Y:S01]  /*3ff0*/  FMUL.FTZ R53, R96, UR6 ;  /* 0x0000000660357c20 */ /* 0x000fe20008410000 */
[----:B------:R-:W-:Y:S01]  /*4000*/  ISETP.GE.U32.AND.EX P3, PT, R143, 0x1000000, PT, P3 ;  /* 0x010000008f00780c */ /* 0x000fe20003f66130 */
[----:B------:R-:W-:Y:S01]  /*4010*/  FADD.FTZ R216, R105, -R216 ;  /* 0x800000d869d87221 */ /* 0x000fe20000010000 */
[----:B------:R-:W-:Y:S01]  /*4020*/  FMUL.FTZ R59, R211, R102 ;  /* 0x00000066d33b7220 */ /* 0x000fe20000410000 */
[-CC-:B------:R-:W-:Y:S01]  /*4030*/  FFMA.FTZ R218, R218, R239.reuse, R241.reuse ;  /* 0x000000efdada7223 */ /* 0x180fe200000100f1 */
[----:B------:R-:W-:Y:S01]  /*4040*/  FMUL.FTZ R52, R55, UR6 ;  /* 0x0000000637347c20 */ /* 0x000fe20008410000 */
[----:B------:R-:W-:Y:S01]  /*4050*/  LOP3.LUT P6, RZ, R251, 0xff0000, RZ, 0xc0, !PT ;  /* 0x00ff0000fbff7812 */ /* 0x000fe200078cc0ff */
[----:B------:R-:W-:Y:S01]  /*4060*/  FMUL.FTZ R54, R211, R216 ;  /* 0x000000d8d3367220 */ /* 0x000fe20000410000 */
[----:B------:R-:W-:Y:S01]  /*4070*/  LOP3.LUT P5, RZ, R143, 0xff0000, RZ, 0xc0, !PT ;  /* 0x00ff00008fff7812 */ /* 0x000fe200078ac0ff */
[----:B------:R-:W-:Y:S01]  /*4080*/  FADD.FTZ R218, R107, -R218 ;  /* 0x800000da6bda7221 */ /* 0x000fe20000010000 */
[C---:B------:R-:W-:Y:S01]  /*4090*/  FSEL R72, R53.reuse, RZ, P1 ;  /* 0x000000ff35487208 */ /* 0x040fe20000800000 */
[-CC-:B------:R-:W-:Y:S01]  /*40a0*/  FFMA.FTZ R104, R104, R239.reuse, R241.reuse ;  /* 0x000000ef68687223 */ /* 0x180fe200000100f1 */
[----:B------:R-:W-:Y:S01]  /*40b0*/  FSEL R77, R53, RZ, P3 ;  /* 0x000000ff354d7208 */ /* 0x000fe20001800000 */
[----:B------:R-:W-:Y:S01]  /*40c0*/  FMUL.FTZ R53, R59, UR6 ;  /* 0x000000063b357c20 */ /* 0x000fe20008410000 */
[----:B------:R-:W-:Y:S01]  /*40d0*/  LOP3.LUT P1, RZ, R251, 0xff00, RZ, 0xc0, !PT ;  /* 0x0000ff00fbff7812 */ /* 0x000fe2000782c0ff */
[----:B------:R-:W-:Y:S01]  /*40e0*/  FADD.FTZ R104, R99, -R104 ;  /* 0x8000006863687221 */ /* 0x000fe20000010000 */
[----:B------:R-:W-:Y:S01]  /*40f0*/  LOP3.LUT P3, RZ, R143, 0xff00, RZ, 0xc0, !PT ;  /* 0x0000ff008fff7812 */ /* 0x000fe2000786c0ff */
[-CC-:B------:R-:W-:Y:S01]  /*4100*/  FFMA.FTZ R106, R106, R239.reuse, R241.reuse ;  /* 0x000000ef6a6a7223 */ /* 0x180fe200000100f1 */
[----:B------:R-:W-:Y:S01]  /*4110*/  FSEL R75, R52, RZ, P6 ;  /* 0x000000ff344b7208 */ /* 0x000fe20003000000 */
[----:B------:R-:W-:Y:S01]  /*4120*/  FFMA.FTZ R0, R0, R239, R241 ;  /* 0x000000ef00007223 */ /* 0x000fe200000100f1 */
[----:B------:R-:W-:Y:S01]  /*4130*/  FSEL R56, R52, RZ, P5 ;  /* 0x000000ff34387208 */ /* 0x000fe20002800000 */
[----:B------:R-:W-:Y:S01]  /*4140*/  FMUL.FTZ R52, R54, UR6 ;  /* 0x0000000636347c20 */ /* 0x000fe20008410000 */
[----:B------:R-:W-:Y:S01]  /*4150*/  LOP3.LUT P6, RZ, R251, 0xff, RZ, 0xc0, !PT ;  /* 0x000000fffbff7812 */ /* 0x000fe200078cc0ff */
[----:B------:R-:W-:Y:S01]  /*4160*/  FMUL.FTZ R104, R211, R104 ;  /* 0x00000068d3687220 */ /* 0x000fe20000410000 */
[----:B------:R-:W-:Y:S01]  /*4170*/  LOP3.LUT P5, RZ, R143, 0xff, RZ, 0xc0, !PT ;  /* 0x000000ff8fff7812 */ /* 0x000fe200078ac0ff */
[----:B------:R-:W-:Y:S01]  /*4180*/  FADD.FTZ R106, R101, -R106 ;  /* 0x8000006a656a7221 */ /* 0x000fe20000010000 */
[----:B------:R-:W-:Y:S01]  /*4190*/  FSEL R57, R53, RZ, P1 ;  /* 0x000000ff35397208 */ /* 0x000fe20000800000 */
[----:B------:R-:W-:Y:S01]  /*41a0*/  FADD.FTZ R0, R213, -R0 ;  /* 0x80000000d5007221 */ /* 0x000fe20000010000 */
[----:B------:R-:W-:Y:S01]  /*41b0*/  FSEL R73, R53, RZ, P3 ;  /* 0x000000ff35497208 */ /* 0x000fe20001800000 */
[C---:B------:R-:W-:Y:S01]  /*41c0*/  FMUL.FTZ R53, R211.reuse, R218 ;  /* 0x000000dad3357220 */ /* 0x040fe20000410000 */
[C---:B------:R-:W-:Y:S01]  /*41d0*/  FSEL R74, R52.reuse, RZ, P6 ;  /* 0x000000ff344a7208 */ /* 0x040fe20003000000 */
[----:B------:R-:W-:Y:S01]  /*41e0*/  FMUL.FTZ R0, R211, R0 ;  /* 0x00000000d3007220 */ /* 0x000fe20000410000 */
[----:B------:R-:W-:Y:S01]  /*41f0*/  FSEL R58, R52, RZ, P5 ;  /* 0x000000ff343a7208 */ /* 0x000fe20002800000 */
[----:B------:R-:W-:Y:S01]  /*4200*/  FMUL.FTZ R52, R53, UR6 ;  /* 0x0000000635347c20 */ /* 0x000fe20008410000 */
[----:B------:R-:W-:-:S02]  /*4210*/  LOP3.LUT P6, RZ, R250, 0xff0000, RZ, 0xc0, !PT ;  /* 0x00ff0000faff7812 */ /* 0x000fc400078cc0ff */
[----:B------:R-:W-:Y:S01]  /*4220*/  F2FP.BF16.F32.PACK_AB R58, R73, R58 ;  /* 0x0000003a493a723e */ /* 0x000fe200000010ff */
[----:B------:R-:W-:Y:S01]  /*4230*/  FMUL.FTZ R73, R211, R106 ;  /* 0x0000006ad3497220 */ /* 0x000fe20000410000 */
[----:B------:R-:W-:Y:S02]  /*4240*/  FSEL R76, R52, RZ, P6 ;  /* 0x000000ff344c7208 */ /* 0x000fe40003000000 */
[----:B------:R-:W-:Y:S02]  /*4250*/  LOP3.LUT P6, RZ, R142, 0xff0000, RZ, 0xc0, !PT ;  /* 0x00ff00008eff7812 */ /* 0x000fe400078cc0ff */
[C---:B------:R-:W-:Y:S01]  /*4260*/  F2FP.BF16.F32.PACK_AB R53, R104.reuse, R53 ;  /* 0x000000356835723e */ /* 0x040fe200000010ff */
[----:B------:R-:W-:Y:S01]  /*4270*/  FMUL.FTZ R104, R104, UR6 ;  /* 0x0000000668687c20 */ /* 0x000fe20008410000 */
[----:B------:R-:W-:Y:S02]  /*4280*/  LOP3.LUT P5, RZ, R250, 0xff000000, RZ, 0xc0, !PT ;  /* 0xff000000faff7812 */ /* 0x000fe400078ac0ff */
[----:B------:R-:W-:-:S02]  /*4290*/  FSEL R78, R52, RZ, P6 ;  /* 0x000000ff344e7208 */ /* 0x000fc40003000000 */
[----:B------:R-:W-:Y:S02]  /*42a0*/  LOP3.LUT P6, RZ, R142, 0xff000000, RZ, 0xc0, !PT ;  /* 0xff0000008eff7812 */ /* 0x000fe400078cc0ff */
[----:B------:R-:W-:Y:S02]  /*42b0*/  F2FP.BF16.F32.PACK_AB R54, R59, R54 ;  /* 0x000000363b36723e */ /* 0x000fe400000010ff */
[----:B------:R-:W-:Y:S01]  /*42c0*/  F2FP.BF16.F32.PACK_AB R59, R77, R56 ;  /* 0x000000384d3b723e */ /* 0x000fe200000010ff */
[C---:B------:R-:W-:Y:S01]  /*42d0*/  FMUL.FTZ R56, R73.reuse, UR6 ;  /* 0x0000000649387c20 */ /* 0x040fe20008410000 */
[----:B------:R-:W-:Y:S02]  /*42e0*/  FSEL R85, R104, RZ, P5 ;  /* 0x000000ff68557208 */ /* 0x000fe40002800000 */
[----:B------:R-:W-:Y:S01]  /*42f0*/  F2FP.BF16.F32.PACK_AB R52, R73, R0 ;  /* 0x000000004934723e */ /* 0x000fe200000010ff */
[----:B------:R-:W-:Y:S01]  /*4300*/  FMUL.FTZ R0, R0, UR6 ;  /* 0x0000000600007c20 */ /* 0x000fe20008410000 */
[----:B------:R-:W-:-:S02]  /*4310*/  LOP3.LUT P1, RZ, R250, 0xff00, RZ, 0xc0, !PT ;  /* 0x0000ff00faff7812 */ /* 0x000fc4000782c0ff */
[----:B------:R-:W-:Y:S02]  /*4320*/  LOP3.LUT P5, RZ, R142, 0xff00, RZ, 0xc0, !PT ;  /* 0x0000ff008eff7812 */ /* 0x000fe400078ac0ff */
[----:B------:R-:W-:Y:S02]  /*4330*/  FSEL R73, R104, RZ, P6 ;  /* 0x000000ff68497208 */ /* 0x000fe40003000000 */
[----:B------:R-:W-:Y:S02]  /*4340*/  LOP3.LUT P3, RZ, R250, 0xff, RZ, 0xc0, !PT ;  /* 0x000000fffaff7812 */ /* 0x000fe4000786c0ff */
[----:B------:R-:W-:Y:S02]  /*4350*/  LOP3.LUT P6, RZ, R142, 0xff, RZ, 0xc0, !PT ;  /* 0x000000ff8eff7812 */ /* 0x000fe400078cc0ff */
[----:B------:R-:W-:Y:S02]  /*4360*/  F2FP.BF16.F32.PACK_AB R75, R72, R75 ;  /* 0x0000004b484b723e */ /* 0x000fe400000010ff */
[----:B------:R-:W-:-:S02]  /*4370*/  FSEL R77, R56, RZ, P1 ;  /* 0x000000ff384d7208 */ /* 0x000fc40000800000 */
[----:B------:R-:W-:Y:S02]  /*4380*/  FSEL R79, R56, RZ, P5 ;  /* 0x000000ff384f7208 */ /* 0x000fe40002800000 */
[C---:B------:R-:W-:Y:S02]  /*4390*/  FSEL R56, R0.reuse, RZ, P6 ;  /* 0x000000ff00387208 */ /* 0x040fe40003000000 */
[----:B------:R-:W-:Y:S02]  /*43a0*/  FSEL R72, R0, RZ, P3 ;  /* 0x000000ff00487208 */ /* 0x000fe40001800000 */
[----:B------:R-:W-:Y:S02]  /*43b0*/  F2FP.BF16.F32.PACK_AB R74, R57, R74 ;  /* 0x0000004a394a723e */ /* 0x000fe400000010ff */
[----:B------:R-:W-:Y:S02]  /*43c0*/  F2FP.BF16.F32.PACK_AB R57, R73, R78 ;  /* 0x0000004e4939723e */ /* 0x000fe400000010ff */
[----:B------:R-:W-:-:S02]  /*43d0*/  F2FP.BF16.F32.PACK_AB R55, R96, R55 ;  /* 0x000000376037723e */ /* 0x000fc400000010ff */
[----:B------:R-:W-:Y:S02]  /*43e0*/  F2FP.BF16.F32.PACK_AB R73, R85, R76 ;  /* 0x0000004c5549723e */ /* 0x000fe400000010ff */
[----:B------:R-:W-:Y:S02]  /*43f0*/  F2FP.BF16.F32.PACK_AB R56, R79, R56 ;  /* 0x000000384f38723e */ /* 0x000fe400000010ff */
[----:B------:R-:W-:Y:S01]  /*4400*/  F2FP.BF16.F32.PACK_AB R72, R77, R72 ;  /* 0x000000484d48723e */ /* 0x000fe200000010ff */
[----:B------:R-:W-:Y:S06]  /*4410*/  BRA `(.L_x_191) ;  /* 0x0000000800d87947 */ /* 0x000fec0003800000 */
.L_x_193:
[----:B------:R-:W-:Y:S01]  /*4420*/  UMOV UR4, UR8 ;  /* 0x0000000800047c82 */ /* 0x000fe20008000000 */
[----:B------:R-:W-:Y:S01]  /*4430*/  UMOV UR5, UR9 ;  /* 0x0000000900057c82 */ /* 0x000fe20008000000 */
[----:B------:R-:W-:-:S04]  /*4440*/  UISETP.NE.U32.AND UP0, UPT, UR4, URZ, UPT ;  /* 0x000000ff0400728c */ /* 0x000fc8000bf05070 */
[----:B------:R-:W-:-:S09]  /*4450*/  UISETP.NE.AND.EX UP0, UPT, UR5, URZ, UPT, UP0 ;  /* 0x000000ff0500728c */ /* 0x000fd2000bf05300 */
[----:B------:R-:W-:Y:S05]  /*4460*/  BRA.U UP0, `(.L_x_195) ;  /* 0x00000005005c7547 */ /* 0x000fea000b800000 */
[-CC-:B------:R-:W-:Y:S01]  /*4470*/  FFMA.FTZ R57, R98, R239.reuse, R241.reuse ;  /* 0x000000ef62397223 */ /* 0x180fe200000100f1 */
[-CC-:B------:R-:W-:Y:S01]  /*4480*/  FFMA.FTZ R214, R214, R239.reuse, R241.reuse ;  /* 0x000000efd6d67223 */ /* 0x180fe200000100f1 */
[C---:B-----5:R-:W-:Y:S01]  /*4490*/  SHF.L.U32 R58, R67.reuse, 0x10, RZ ;  /* 0x00000010433a7819 */ /* 0x060fe200000006ff */
[-C--:B------:R-:W-:Y:S01]  /*44a0*/  FFMA.FTZ R216, R216, R239.reuse, R241 ;  /* 0x000000efd8d87223 */ /* 0x080fe200000100f1 */
[--C-:B------:R-:W-:Y:S01]  /*44b0*/  FADD.FTZ R96, R96, -R57.reuse ;  /* 0x8000003960607221 */ /* 0x100fe20000010000 */
[----:B------:R-:W-:Y:S01]  /*44c0*/  PRMT R57, R67, 0x7632, R57 ;  /* 0x0000763243397816 */ /* 0x000fe20000000039 */
[----:B------:R-:W-:Y:S01]  /*44d0*/  FADD.FTZ R214, R103, -R214 ;  /* 0x800000d667d67221 */ /* 0x000fe20000010000 */
[----:B------:R-:W-:Y:S01]  /*44e0*/  FADD.FTZ R216, R105, -R216 ;  /* 0x800000d869d87221 */ /* 0x000fe20000010000 */
[-C--:B------:R-:W-:Y:S01]  /*44f0*/  FFMA.FTZ R218, R218, R239.reuse, R241 ;  /* 0x000000efdada7223 */ /* 0x080fe200000100f1 */
[----:B------:R-:W-:Y:S01]  /*4500*/  LOP3.LUT P6, RZ, R251, 0xff0000, RZ, 0xc0, !PT ;  /* 0x00ff0000fbff7812 */ /* 0x000fe200078cc0ff */
[----:B------:R-:W-:Y:S01]  /*4510*/  IMAD.U32 R73, R57, 0x10000, RZ ;  /* 0x0001000039497824 */ /* 0x000fe200078e00ff */
[C---:B------:R-:W-:Y:S01]  /*4520*/  SHF.L.U32 R57, R66.reuse, 0x10, RZ ;  /* 0x0000001042397819 */ /* 0x040fe200000006ff */
[----:B------:R-:W-:Y:S01]  /*4530*/  FFMA.FTZ R58, R211, R214, R58 ;  /* 0x000000d6d33a7223 */ /* 0x000fe2000001003a */
[----:B------:R-:W-:Y:S01]  /*4540*/  SHF.L.U32 R76, R65, 0x10, RZ ;  /* 0x00000010414c7819 */ /* 0x000fe200000006ff */
[----:B------:R-:W-:Y:S01]  /*4550*/  FADD.FTZ R218, R107, -R218 ;  /* 0x800000da6bda7221 */ /* 0x000fe20000010000 */
[----:B------:R-:W-:Y:S01]  /*4560*/  PRMT R56, R66, 0x7632, R56 ;  /* 0x0000763242387816 */ /* 0x000fe20000000038 */
[----:B------:R-:W-:Y:S01]  /*4570*/  FMUL.FTZ R58, R58, UR6 ;  /* 0x000000063a3a7c20 */ /* 0x000fe20008410000 */
[C---:B------:R-:W-:Y:S01]  /*4580*/  FFMA.FTZ R57, R211.reuse, R216, R57 ;  /* 0x000000d8d3397223 */ /* 0x040fe20000010039 */
[-C--:B------:R-:W-:Y:S01]  /*4590*/  FFMA.FTZ R102, R102, R239.reuse, R241 ;  /* 0x000000ef66667223 */ /* 0x080fe200000100f1 */
[C---:B------:R-:W-:Y:S01]  /*45a0*/  FFMA.FTZ R73, R211.reuse, R96, R73 ;  /* 0x00000060d3497223 */ /* 0x040fe20000010049 */
[----:B------:R-:W-:Y:S01]  /*45b0*/  FFMA.FTZ R218, R211, R218, R76 ;  /* 0x000000dad3da7223 */ /* 0x000fe2000001004c */
[----:B------:R-:W-:Y:S01]  /*45c0*/  FSEL R75, R58, RZ, P6 ;  /* 0x000000ff3a4b7208 */ /* 0x000fe20003000000 */
[----:B------:R-:W-:Y:S01]  /*45d0*/  FMUL.FTZ R57, R57, UR6 ;  /* 0x0000000639397c20 */ /* 0x000fe20008410000 */
[----:B------:R-:W-:Y:S01]  /*45e0*/  LOP3.LUT P6, RZ, R251, 0xff, RZ, 0xc0, !PT ;  /* 0x000000fffbff7812 */ /* 0x000fe200078cc0ff */
[----:B------:R-:W-:Y:S01]  /*45f0*/  FADD.FTZ R102, R97, -R102 ;  /* 0x8000006661667221 */ /* 0x000fe20000010000 */
[----:B------:R-:W-:Y:S01]  /*4600*/  IMAD.U32 R59, R56, 0x10000, RZ ;  /* 0x00010000383b7824 */ /* 0x000fe200078e00ff */
[----:B------:R-:W-:Y:S01]  /*4610*/  ISETP.GE.U32.AND P3, PT, R142, RZ, PT ;  /* 0x000000ff8e00720c */ /* 0x000fe20003f66070 */
[-C--:B------:R-:W-:Y:S01]  /*4620*/  FFMA.FTZ R104, R104, R239.reuse, R241 ;  /* 0x000000ef68687223 */ /* 0x080fe200000100f1 */
[----:B------:R-:W-:Y:S01]  /*4630*/  PRMT R77, R65, 0x7632, R77 ;  /* 0x00007632414d7816 */ /* 0x000fe2000000004d */
[----:B------:R-:W-:Y:S01]  /*4640*/  FMUL.FTZ R73, R73, UR6 ;  /* 0x0000000649497c20 */ /* 0x000fe20008410000 */
[----:B------:R-:W-:Y:S01]  /*4650*/  PRMT R76, R64, 0x7632, R76 ;  /* 0x00007632404c7816 */ /* 0x000fe2000000004c */
[----:B------:R-:W-:Y:S01]  /*4660*/  FMUL.FTZ R218, R218, UR6 ;  /* 0x00000006dada7c20 */ /* 0x000fe20008410000 */
[----:B------:R-:W-:Y:S01]  /*4670*/  FSEL R74, R57, RZ, P6 ;  /* 0x000000ff394a7208 */ /* 0x000fe20003000000 */
[----:B------:R-:W-:Y:S01]  /*4680*/  FFMA.FTZ R102, R211, R102, R59 ;  /* 0x00000066d3667223 */ /* 0x000fe2000001003b */
[----:B------:R-:W-:Y:S01]  /*4690*/  ISETP.GE.U32.AND P1, PT, R250, RZ, PT ;  /* 0x000000fffa00720c */ /* 0x000fe20003f26070 */
[-CC-:B------:R-:W-:Y:S01]  /*46a0*/  FFMA.FTZ R0, R0, R239.reuse, R241.reuse ;  /* 0x000000ef00007223 */ /* 0x180fe200000100f1 */
[----:B------:R-:W-:Y:S01]  /*46b0*/  LOP3.LUT P5, RZ, R143, 0xff0000, RZ, 0xc0, !PT ;  /* 0x00ff00008fff7812 */ /* 0x000fe200078ac0ff */
[----:B------:R-:W-:Y:S01]  /*46c0*/  FADD.FTZ R104, R99, -R104 ;  /* 0x8000006863687221 */ /* 0x000fe20000010000 */
[----:B------:R-:W-:Y:S01]  /*46d0*/  ISETP.GE.U32.AND.EX P3, PT, R143, 0x1000000, PT, P3 ;  /* 0x010000008f00780c */ /* 0x000fe20003f66130 */
[----:B------:R-:W-:Y:S01]  /*46e0*/  IMAD.U32 R78, R77, 0x10000, RZ ;  /* 0x000100004d4e7824 */ /* 0x000fe200078e00ff */
[----:B------:R-:W-:Y:S01]  /*46f0*/  LOP3.LUT P6, RZ, R250, 0xff0000, RZ, 0xc0, !PT ;  /* 0x00ff0000faff7812 */ /* 0x000fe200078cc0ff */
[----:B------:R-:W-:Y:S01]  /*4700*/  FFMA.FTZ R106, R106, R239, R241 ;  /* 0x000000ef6a6a7223 */ /* 0x000fe200000100f1 */
[----:B------:R-:W-:Y:S01]  /*4710*/  SHF.L.U32 R77, R64, 0x10, RZ ;  /* 0x00000010404d7819 */ /* 0x000fe200000006ff */
[----:B------:R-:W-:Y:S01]  /*4720*/  IMAD.U32 R79, R76, 0x10000, RZ ;  /* 0x000100004c4f7824 */ /* 0x000fe200078e00ff */
[----:B------:R-:W-:Y:S01]  /*4730*/  ISETP.GE.U32.AND.EX P1, PT, R251, 0x1000000, PT, P1 ;  /* 0x01000000fb00780c */ /* 0x000fe20003f26110 */
[----:B------:R-:W-:Y:S01]  /*4740*/  FMUL.FTZ R102, R102, UR6 ;  /* 0x0000000666667c20 */ /* 0x000fe20008410000 */
[----:B------:R-:W-:Y:S01]  /*4750*/  FSEL R59, R58, RZ, P5 ;  /* 0x000000ff3a3b7208 */ /* 0x000fe20002800000 */
[----:B------:R-:W-:Y:S01]  /*4760*/  FADD.FTZ R0, R213, -R0 ;  /* 0x80000000d5007221 */ /* 0x000fe20000010000 */
[----:B------:R-:W-:Y:S01]  /*4770*/  FSEL R72, R73, RZ, P3 ;  /* 0x000000ff49487208 */ /* 0x000fe20001800000 */
[----:B------:R-:W-:Y:S01]  /*4780*/  FFMA.FTZ R78, R211, R104, R78 ;  /* 0x00000068d34e7223 */ /* 0x000fe2000001004e */
[----:B------:R-:W-:Y:S01]  /*4790*/  FSEL R76, R218, RZ, P6 ;  /* 0x000000ffda4c7208 */ /* 0x000fe20003000000 */
[----:B------:R-:W-:Y:S01]  /*47a0*/  FADD.FTZ R106, R101, -R106 ;  /* 0x8000006a656a7221 */ /* 0x000fe20000010000 */
[----:B------:R-:W-:Y:S01]  /*47b0*/  LOP3.LUT P5, RZ, R143, 0xff, RZ, 0xc0, !PT ;  /* 0x000000ff8fff7812 */ /* 0x000fe200078ac0ff */
[----:B------:R-:W-:Y:S01]  /*47c0*/  FFMA.FTZ R77, R211, R0, R77 ;  /* 0x00000000d34d7223 */ /* 0x000fe2000001004d */
[----:B------:R-:W-:Y:S01]  /*47d0*/  LOP3.LUT P3, RZ, R143, 0xff00, RZ, 0xc0, !PT ;  /* 0x0000ff008fff7812 */ /* 0x000fe2000786c0ff */
[----:B------:R-:W-:Y:S01]  /*47e0*/  FMUL.FTZ R78, R78, UR6 ;  /* 0x000000064e4e7c20 */ /* 0x000fe20008410000 */
[----:B------:R-:W-:Y:S01]  /*47f0*/  LOP3.LUT P6, RZ, R142, 0xff0000, RZ, 0xc0, !PT ;  /* 0x00ff00008eff7812 */ /* 0x000fe200078cc0ff */
[----:B------:R-:W-:Y:S01]  /*4800*/  FFMA.FTZ R79, R211, R106, R79 ;  /* 0x0000006ad34f7223 */ /* 0x000fe2000001004f */
[----:B------:R-:W-:-:S02]  /*4810*/  FSEL R56, R73, RZ, P1 ;  /* 0x000000ff49387208 */ /* 0x000fc40000800000 */
[----:B------:R-:W-:Y:S01]  /*4820*/  FSEL R58, R57, RZ, P5 ;  /* 0x000000ff393a7208 */ /* 0x000fe20002800000 */
[----:B------:R-:W-:Y:S01]  /*4830*/  FMUL.FTZ R79, R79, UR6 ;  /* 0x000000064f4f7c20 */ /* 0x000fe20008410000 */
[----:B------:R-:W-:Y:S02]  /*4840*/  FSEL R73, R102, RZ, P3 ;  /* 0x000000ff66497208 */ /* 0x000fe40001800000 */
[----:B------:R-:W-:Y:S02]  /*4850*/  FSEL R0, R218, RZ, P6 ;  /* 0x000000ffda007208 */ /* 0x000fe40003000000 */
[----:B------:R-:W-:Y:S02]  /*4860*/  LOP3.LUT P6, RZ, R142, 0xff000000, RZ, 0xc0, !PT ;  /* 0xff0000008eff7812 */ /* 0x000fe400078cc0ff */
[----:B------:R-:W-:Y:S02]  /*4870*/  LOP3.LUT P1, RZ, R251, 0xff00, RZ, 0xc0, !PT ;  /* 0x0000ff00fbff7812 */ /* 0x000fe4000782c0ff */
[----:B------:R-:W-:-:S02]  /*4880*/  LOP3.LUT P5, RZ, R250, 0xff000000, RZ, 0xc0, !PT ;  /* 0xff000000faff7812 */ /* 0x000fc400078ac0ff */
[----:B------:R-:W-:Y:S01]  /*4890*/  F2FP.BF16.F32.PACK_AB R59, R72, R59 ;  /* 0x0000003b483b723e */ /* 0x000fe200000010ff */
[----:B------:R-:W-:Y:S01]  /*48a0*/  FMUL.FTZ R72, R77, UR6 ;  /* 0x000000064d487c20 */ /* 0x000fe20008410000 */
[----:B------:R-:W-:Y:S02]  /*48b0*/  F2FP.BF16.F32.PACK_AB R58, R73, R58 ;  /* 0x0000003a493a723e */ /* 0x000fe400000010ff */
[----:B------:R-:W-:Y:S02]  /*48c0*/  FSEL R73, R78, RZ, P6 ;  /* 0x000000ff4e497208 */ /* 0x000fe40003000000 */
[----:B------:R-:W-:Y:S02]  /*48d0*/  FSEL R57, R102, RZ, P1 ;  /* 0x000000ff66397208 */ /* 0x000fe40000800000 */
[----:B------:R-:W-:Y:S02]  /*48e0*/  FSEL R97, R78, RZ, P5 ;  /* 0x000000ff4e617208 */ /* 0x000fe40002800000 */
[----:B------:R-:W-:-:S02]  /*48f0*/  LOP3.LUT P6, RZ, R142, 0xff, RZ, 0xc0, !PT ;  /* 0x000000ff8eff7812 */ /* 0x000fc400078cc0ff */
[C---:B------:R-:W-:Y:S02]  /*4900*/  LOP3.LUT P1, RZ, R250.reuse, 0xff00, RZ, 0xc0, !PT ;  /* 0x0000ff00faff7812 */ /* 0x040fe4000782c0ff */
[----:B------:R-:W-:Y:S02]  /*4910*/  LOP3.LUT P3, RZ, R250, 0xff, RZ, 0xc0, !PT ;  /* 0x000000fffaff7812 */ /* 0x000fe4000786c0ff */
[----:B------:R-:W-:Y:S02]  /*4920*/  LOP3.LUT P5, RZ, R142, 0xff00, RZ, 0xc0, !PT ;  /* 0x0000ff008eff7812 */ /* 0x000fe400078ac0ff */
[----:B------:R-:W-:Y:S02]  /*4930*/  F2FP.BF16.F32.PACK_AB R75, R56, R75 ;  /* 0x0000004b384b723e */ /* 0x000fe400000010ff */
[----:B------:R-:W-:Y:S02]  /*4940*/  FSEL R56, R72, RZ, P6 ;  /* 0x000000ff48387208 */ /* 0x000fe40003000000 */
[----:B------:R-:W-:-:S02]  /*4950*/  FSEL R85, R79, RZ, P1 ;  /* 0x000000ff4f557208 */ /* 0x000fc40000800000 */
[----:B------:R-:W-:Y:S02]  /*4960*/  FSEL R77, R79, RZ, P5 ;  /* 0x000000ff4f4d7208 */ /* 0x000fe40002800000 */
[----:B------:R-:W-:Y:S02]  /*4970*/  FSEL R72, R72, RZ, P3 ;  /* 0x000000ff48487208 */ /* 0x000fe40001800000 */
[----:B------:R-:W-:Y:S02]  /*4980*/  F2FP.BF16.F32.PACK_AB R74, R57, R74 ;  /* 0x0000004a394a723e */ /* 0x000fe400000010ff */
[----:B------:R-:W-:Y:S02]  /*4990*/  F2FP.BF16.F32.PACK_AB R57, R73, R0 ;  /* 0x000000004939723e */ /* 0x000fe400000010ff */
[----:B------:R-:W-:Y:S02]  /*49a0*/  F2FP.BF16.F32.PACK_AB R73, R97, R76 ;  /* 0x0000004c6149723e */ /* 0x000fe400000010ff */
[----:B------:R-:W-:-:S02]  /*49b0*/  F2FP.BF16.F32.PACK_AB R56, R77, R56 ;  /* 0x000000384d38723e */ /* 0x000fc400000010ff */
[----:B------:R-:W-:Y:S01]  /*49c0*/  F2FP.BF16.F32.PACK_AB R72, R85, R72 ;  /* 0x000000485548723e */ /* 0x000fe200000010ff */
[----:B------:R-:W-:Y:S06]  /*49d0*/  BRA `(.L_x_191) ;  /* 0x0000000400687947 */ /* 0x000fec0003800000 */
.L_x_195:
[-CC-:B------:R-:W-:Y:S01]  /*49e0*/  FFMA.FTZ R53, R98, R239.reuse, R241.reuse ;  /* 0x000000ef62357223 */ /* 0x180fe200000100f1 */
[-CC-:B------:R-:W-:Y:S01]  /*49f0*/  FFMA.FTZ R214, R214, R239.reuse, R241.reuse ;  /* 0x000000efd6d67223 */ /* 0x180fe200000100f1 */
[----:B-----5:R-:W-:Y:S01]  /*4a00*/  PRMT R52, R66, 0x7632, R52 ;  /* 0x0000763242347816 */ /* 0x020fe20000000034 */
[-C--:B------:R-:W-:Y:S01]  /*4a10*/  FFMA.FTZ R216, R216, R239.reuse, R241 ;  /* 0x000000efd8d87223 */ /* 0x080fe200000100f1 */
[--C-:B------:R-:W-:Y:S01]  /*4a20*/  FADD.FTZ R96, R96, -R53.reuse ;  /* 0x8000003560607221 */ /* 0x100fe20000010000 */
[----:B------:R-:W-:Y:S01]  /*4a30*/  PRMT R53, R67, 0x7632, R53 ;  /* 0x0000763243357816 */ /* 0x000fe20000000035 */
[----:B------:R-:W-:Y:S01]  /*4a40*/  FADD.FTZ R214, R103, -R214 ;  /* 0x800000d667d67221 */ /* 0x000fe20000010000 */
[----:B------:R-:W-:Y:S01]  /*4a50*/  SHF.L.U32 R56, R67, 0x10, RZ ;  /* 0x0000001043387819 */ /* 0x000fe200000006ff */
[----:B------:R-:W-:Y:S01]  /*4a60*/  FFMA.FTZ R102, R102, R239, R241 ;  /* 0x000000ef66667223 */ /* 0x000fe200000100f1 */
[----:B------:R-:W-:Y:S01]  /*4a70*/  FADD.FTZ R54, R105, -R216 ;  /* 0x800000d869367221 */ /* 0x000fe20000010000 */
[----:B------:R-:W-:Y:S01]  /*4a80*/  IMAD.U32 R55, R53, 0x10000, RZ ;  /* 0x0001000035377824 */ /* 0x000fe200078e00ff */
[----:B------:R-:W-:Y:S01]  /*4a90*/  SHF.L.U32 R53, R66, 0x10, RZ ;  /* 0x0000001042357819 */ /* 0x000fe200000006ff */
[----:B------:R-:W-:-:S02]  /*4aa0*/  IMAD.U32 R57, R52, 0x10000, RZ ;  /* 0x0001000034397824 */ /* 0x000fc400078e00ff */
[----:B------:R-:W-:Y:S01]  /*4ab0*/  FADD.FTZ R102, R97, -R102 ;  /* 0x8000006661667221 */ /* 0x000fe20000010000 */
[C---:B------:R-:W-:Y:S01]  /*4ac0*/  FFMA.FTZ R52, R211.reuse, R214, R56 ;  /* 0x000000d6d3347223 */ /* 0x040fe20000010038 */
[C---:B------:R-:W-:Y:S01]  /*4ad0*/  FFMA.FTZ R55, R211.reuse, R96, R55 ;  /* 0x00000060d3377223 */ /* 0x040fe20000010037 */
[----:B------:R-:W-:Y:S01]  /*4ae0*/  ISETP.GE.U32.AND P1, PT, R250, RZ, PT ;  /* 0x000000fffa00720c */ /* 0x000fe20003f26070 */
[C---:B------:R-:W-:Y:S01]  /*4af0*/  FFMA.FTZ R54, R211.reuse, R54, R53 ;  /* 0x00000036d3367223 */ /* 0x040fe20000010035 */
[----:B------:R-:W-:Y:S01]  /*4b00*/  ISETP.GE.U32.AND P3, PT, R142, RZ, PT ;  /* 0x000000ff8e00720c */ /* 0x000fe20003f66070 */
[----:B------:R-:W-:Y:S01]  /*4b10*/  FFMA.FTZ R79, R211, R102, R57 ;  /* 0x00000066d34f7223 */ /* 0x000fe20000010039 */
[----:B------:R-:W-:Y:S01]  /*4b20*/  FMUL.FTZ R53, R52, UR6 ;  /* 0x0000000634357c20 */ /* 0x000fe20008410000 */
[----:B------:R-:W-:Y:S01]  /*4b30*/  LOP3.LUT P6, RZ, R251, 0xff0000, RZ, 0xc0, !PT ;  /* 0x00ff0000fbff7812 */ /* 0x000fe200078cc0ff */
[----:B------:R-:W-:Y:S01]  /*4b40*/  FMUL.FTZ R57, R55, UR6 ;  /* 0x0000000637397c20 */ /* 0x000fe20008410000 */
[----:B------:R-:W-:Y:S01]  /*4b50*/  LOP3.LUT P5, RZ, R143, 0xff0000, RZ, 0xc0, !PT ;  /* 0x00ff00008fff7812 */ /* 0x000fe200078ac0ff */
[-CC-:B------:R-:W-:Y:S01]  /*4b60*/  FFMA.FTZ R218, R218, R239.reuse, R241.reuse ;  /* 0x000000efdada7223 */ /* 0x180fe200000100f1 */
[----:B------:R-:W-:Y:S01]  /*4b70*/  ISETP.GE.U32.AND.EX P1, PT, R251, 0x1000000, PT, P1 ;  /* 0x01000000fb00780c */ /* 0x000fe20003f26110 */
[-CC-:B------:R-:W-:Y:S01]  /*4b80*/  FFMA.FTZ R104, R104, R239.reuse, R241.reuse ;  /* 0x000000ef68687223 */ /* 0x180fe200000100f1 */
[----:B------:R-:W-:Y:S01]  /*4b90*/  ISETP.GE.U32.AND.EX P3, PT, R143, 0x1000000, PT, P3 ;  /* 0x010000008f00780c */ /* 0x000fe20003f66130 */
[----:B------:R-:W-:Y:S01]  /*4ba0*/  FADD.FTZ R218, R107, -R218 ;  /* 0x800000da6bda7221 */ /* 0x000fe20000010000 */
[C---:B------:R-:W-:Y:S01]  /*4bb0*/  FSEL R75, R53.reuse, RZ, P6 ;  /* 0x000000ff354b7208 */ /* 0x040fe20003000000 */
[----:B------:R-:W-:Y:S01]  /*4bc0*/  FMUL.FTZ R58, R54, UR6 ;  /* 0x00000006363a7c20 */ /* 0x000fe20008410000 */
[----:B------:R-:W-:Y:S01]  /*4bd0*/  FSEL R78, R53, RZ, P5 ;  /* 0x000000ff354e7208 */ /* 0x000fe20002800000 */
[----:B------:R-:W-:Y:S01]  /*4be0*/  FMUL.FTZ R53, R79, UR6 ;  /* 0x000000064f357c20 */ /* 0x000fe20008410000 */
[----:B------:R-:W-:Y:S01]  /*4bf0*/  SHF.L.U32 R72, R65, 0x10, RZ ;  /* 0x0000001041487819 */ /* 0x000fe200000006ff */
[-C--:B------:R-:W-:Y:S01]  /*4c00*/  FFMA.FTZ R0, R0, R239.reuse, R241 ;  /* 0x000000ef00007223 */ /* 0x080fe200000100f1 */
[----:B------:R-:W-:Y:S01]  /*4c10*/  FSEL R56, R57, RZ, P1 ;  /* 0x000000ff39387208 */ /* 0x000fe20000800000 */
[----:B------:R-:W-:Y:S01]  /*4c20*/  FADD.FTZ R104, R99, -R104 ;  /* 0x8000006863687221 */ /* 0x000fe20000010000 */
[----:B------:R-:W-:Y:S01]  /*4c30*/  FSEL R97, R57, RZ, P3 ;  /* 0x000000ff39617208 */ /* 0x000fe20001800000 */
[----:B------:R-:W-:Y:S01]  /*4c40*/  FFMA.FTZ R72, R211, R218, R72 ;  /* 0x000000dad3487223 */ /* 0x000fe20000010048 */
[----:B------:R-:W-:Y:S01]  /*4c50*/  PRMT R59, R65, 0x7632, R59 ;  /* 0x00007632413b7816 */ /* 0x000fe2000000003b */
[----:B------:R-:W-:Y:S01]  /*4c60*/  FADD.FTZ R0, R213, -R0 ;  /* 0x80000000d5007221 */ /* 0x000fe20000010000 */
[----:B------:R-:W-:Y:S01]  /*4c70*/  LOP3.LUT P1, RZ, R251, 0xff00, RZ, 0xc0, !PT ;  /* 0x0000ff00fbff7812 */ /* 0x000fe2000782c0ff */
[----:B------:R-:W-:Y:S01]  /*4c80*/  FFMA.FTZ R106, R106, R239, R241 ;  /* 0x000000ef6a6a7223 */ /* 0x000fe200000100f1 */
[----:B------:R-:W-:Y:S01]  /*4c90*/  LOP3.LUT P3, RZ, R143, 0xff00, RZ, 0xc0, !PT ;  /* 0x0000ff008fff7812 */ /* 0x000fe2000786c0ff */
[----:B------:R-:W-:Y:S01]  /*4ca0*/  IMAD.U32 R73, R59, 0x10000, RZ ;  /* 0x000100003b497824 */ /* 0x000fe200078e00ff */
[----:B------:R-:W-:Y:S01]  /*4cb0*/  LOP3.LUT P6, RZ, R251, 0xff, RZ, 0xc0, !PT ;  /* 0x000000fffbff7812 */ /* 0x000fe200078cc0ff */
[----:B------:R-:W-:Y:S01]  /*4cc0*/  FMUL.FTZ R76, R72, UR6 ;  /* 0x00000006484c7c20 */ /* 0x000fe20008410000 */
[----:B------:R-:W-:Y:S01]  /*4cd0*/  FSEL R57, R53, RZ, P1 ;  /* 0x000000ff35397208 */ /* 0x000fe20000800000 */
[----:B------:R-:W-:Y:S01]  /*4ce0*/  FADD.FTZ R106, R101, -R106 ;  /* 0x8000006a656a7221 */ /* 0x000fe20000010000 */
[----:B------:R-:W-:Y:S01]  /*4cf0*/  FSEL R85, R53, RZ, P3 ;  /* 0x000000ff35557208 */ /* 0x000fe20001800000 */
[----:B------:R-:W-:Y:S01]  /*4d00*/  FFMA.FTZ R77, R211, R104, R73 ;  /* 0x00000068d34d7223 */ /* 0x000fe20000010049 */
[----:B------:R-:W-:-:S02]  /*4d10*/  PRMT R53, R64, 0x7632, R53 ;  /* 0x0000763240357816 */ /* 0x000fc40000000035 */
[----:B------:R-:W-:Y:S02]  /*4d20*/  SHF.L.U32 R59, R64, 0x10, RZ ;  /* 0x00000010403b7819 */ /* 0x000fe400000006ff */
[----:B------:R-:W-:Y:S01]  /*4d30*/  FSEL R74, R58, RZ, P6 ;  /* 0x000000ff3a4a7208 */ /* 0x000fe20003000000 */
[----:B------:R-:W-:Y:S01]  /*4d40*/  IMAD.U32 R53, R53, 0x10000, RZ ;  /* 0x0001000035357824 */ /* 0x000fe200078e00ff */
[----:B------:R-:W-:Y:S01]  /*4d50*/  LOP3.LUT P6, RZ, R250, 0xff0000, RZ, 0xc0, !PT ;  /* 0x00ff0000faff7812 */ /* 0x000fe200078cc0ff */
[----:B------:R-:W-:Y:S01]  /*4d60*/  FFMA.FTZ R0, R211, R0, R59 ;  /* 0x00000000d3007223 */ /* 0x000fe2000001003b */
[----:B------:R-:W-:Y:S01]  /*4d70*/  F2FP.BF16.F32.PACK_AB R59, R97, R78 ;  /* 0x0000004e613b723e */ /* 0x000fe200000010ff */
[----:B------:R-:W-:Y:S01]  /*4d80*/  FFMA.FTZ R73, R211, R106, R53 ;  /* 0x0000006ad3497223 */ /* 0x000fe20000010035 */
[----:B------:R-:W-:Y:S02]  /*4d90*/  LOP3.LUT P5, RZ, R143, 0xff, RZ, 0xc0, !PT ;  /* 0x000000ff8fff7812 */ /* 0x000fe400078ac0ff */
[----:B------:R-:W-:-:S02]  /*4da0*/  FSEL R78, R76, RZ, P6 ;  /* 0x000000ff4c4e7208 */ /* 0x000fc40003000000 */
[----:B------:R-:W-:Y:S02]  /*4db0*/  LOP3.LUT P6, RZ, R142, 0xff0000, RZ, 0xc0, !PT ;  /* 0x00ff00008eff7812 */ /* 0x000fe400078cc0ff */
[C---:B------:R-:W-:Y:S01]  /*4dc0*/  F2FP.BF16.F32.PACK_AB R53, R77.reuse, R72 ;  /* 0x000000484d35723e */ /* 0x040fe200000010ff */
[----:B------:R-:W-:Y:S01]  /*4dd0*/  FMUL.FTZ R77, R77, UR6 ;  /* 0x000000064d4d7c20 */ /* 0x000fe20008410000 */
[----:B------:R-:W-:Y:S02]  /*4de0*/  FSEL R58, R58, RZ, P5 ;  /* 0x000000ff3a3a7208 */ /* 0x000fe40002800000 */
[----:B------:R-:W-:Y:S02]  /*4df0*/  LOP3.LUT P5, RZ, R250, 0xff000000, RZ, 0xc0, !PT ;  /* 0xff000000faff7812 */ /* 0x000fe400078ac0ff */
[----:B------:R-:W-:Y:S02]  /*4e00*/  FSEL R76, R76, RZ, P6 ;  /* 0x000000ff4c4c7208 */ /* 0x000fe40003000000 */
[----:B------:R-:W-:-:S02]  /*4e10*/  LOP3.LUT P6, RZ, R142, 0xff000000, RZ, 0xc0, !PT ;  /* 0xff0000008eff7812 */ /* 0x000fc400078cc0ff */
[----:B------:R-:W-:Y:S02]  /*4e20*/  F2FP.BF16.F32.PACK_AB R55, R55, R52 ;  /* 0x000000343737723e */ /* 0x000fe400000010ff */
[----:B------:R-:W-:Y:S01]  /*4e30*/  F2FP.BF16.F32.PACK_AB R75, R56, R75 ;  /* 0x0000004b384b723e */ /* 0x000fe200000010ff */
[----:B------:R-:W-:Y:S01]  /*4e40*/  FMUL.FTZ R56, R73, UR6 ;  /* 0x0000000649387c20 */ /* 0x000fe20008410000 */
[----:B------:R-:W-:Y:S02]  /*4e50*/  F2FP.BF16.F32.PACK_AB R58, R85, R58 ;  /* 0x0000003a553a723e */ /* 0x000fe400000010ff */
        /* <DEDUP_REMOVED lines=17> */
[----:B------:R-:W-:-:S07]  /*4f70*/  F2FP.BF16.F32.PACK_AB R72, R77, R72 ;  /* 0x000000484d48723e */ /* 0x000fce00000010ff */
.L_x_191:
[----:B------:R-:W-:Y:S01]  /*4f80*/  ISETP.NE.U32.AND P1, PT, RZ, UR4, PT ;  /* 0x00000004ff007c0c */ /* 0x000fe2000bf25070 */
[----:B------:R-:W0:Y:S03]  /*4f90*/  LDC.64 R76, c[0x0][0x468] ;  /* 0x00011a00ff4c7b82 */ /* 0x000e260000000a00 */
[----:B------:R-:W-:-:S05]  /*4fa0*/  ISETP.NE.AND.EX P1, PT, RZ, UR5, PT, P1 ;  /* 0x00000005ff007c0c */ /* 0x000fca000bf25310 */
[----:B------:R-:W1:Y:S08]  /*4fb0*/  @P0 LDC.64 R78, c[0x0][0x470] ;  /* 0x00011c00ff4e0b82 */ /* 0x000e700000000a00 */
[----:B------:R-:W2:Y:S01]  /*4fc0*/  @P1 LDC.64 R96, c[0x0][0x478] ;  /* 0x00011e00ff601b82 */ /* 0x000ea20000000a00 */
[----:B0-----:R-:W-:-:S04]  /*4fd0*/  IMAD.WIDE.U32 R84, R212, 0x10, R76 ;  /* 0x00000010d4547825 */ /* 0x001fc800078e004c */
[----:B-1----:R-:W-:-:S04]  /*4fe0*/  @P0 IMAD.WIDE.U32 R78, R212, 0x10, R78 ;  /* 0x00000010d44e0825 */ /* 0x002fc800078e004e */
[----:B--2---:R-:W-:-:S05]  /*4ff0*/  @P1 IMAD.WIDE.U32 R96, R212, 0x10, R96 ;  /* 0x00000010d4601825 */ /* 0x004fca00078e0060 */
[----:B------:R0:W-:Y:S04]  /*5000*/  @P1 STG.E.128 desc[UR10][R96.64], R52 ;  /* 0x0000003460001986 */ /* 0x0001e8000c101d0a */
[----:B------:R0:W-:Y:S04]  /*5010*/  STG.E.128 desc[UR10][R84.64], R72 ;  /* 0x0000004854007986 */ /* 0x0001e8000c101d0a */
[----:B------:R0:W-:Y:S01]  /*5020*/  @P0 STG.E.128 desc[UR10][R78.64], R56 ;  /* 0x000000384e000986 */ /* 0x0001e2000c101d0a */
[----:B------:R-:W-:Y:S05]  /*5030*/  @!P0 BRA `(.L_x_196) ;  /* 0x00000014003c8947 */ /* 0x000fea0003800000 */
[----:B------:R-:W-:Y:S05]  /*5040*/  @!P2 BRA `(.L_x_197) ;  /* 0x0000000800cca947 */ /* 0x000fea0003800000 */
[----:B------:R-:W-:Y:S05]  /*5050*/  @!P1 BRA `(.L_x_198) ;  /* 0x00000004006c9947 */ /* 0x000fea0003800000 */
[-CC-:B0-----:R-:W-:Y:S01]  /*5060*/  FFMA.FTZ R52, R229, R239.reuse, R241.reuse ;  /* 0x000000efe5347223 */ /* 0x181fe200000100f1 */
[C---:B------:R-:W-:Y:S01]  /*5070*/  SHF.L.U32 R56, R63.reuse, 0x10, RZ ;  /* 0x000000103f387819 */ /* 0x040fe200000006ff */
[-C--:B------:R-:W-:Y:S01]  /*5080*/  FFMA.FTZ R53, R230, R239.reuse, R241 ;  /* 0x000000efe6357223 */ /* 0x080fe200000100f1 */
[----:B------:R-:W-:Y:S01]  /*5090*/  PRMT R55, R63, 0x7632, R55 ;  /* 0x000076323f377816 */ /* 0x000fe20000000037 */
[----:B------:R-:W-:Y:S01]  /*50a0*/  FADD.FTZ R54, R227, -R52 ;  /* 0x80000034e3367221 */ /* 0x000fe20000010000 */
[-CC-:B------:R-:W-:Y:S01]  /*50b0*/  FFMA.FTZ R52, R225, R239.reuse, R241.reuse ;  /* 0x000000efe1347223 */ /* 0x180fe200000100f1 */
[-C--:B------:R-:W-:Y:S01]  /*50c0*/  FFMA.FTZ R220, R220, R239.reuse, R241 ;  /* 0x000000efdcdc7223 */ /* 0x080fe200000100f1 */
[--C-:B------:R-:W-:Y:S01]  /*50d0*/  FADD.FTZ R228, R228, -R53.reuse ;  /* 0x80000035e4e47221 */ /* 0x100fe20000010000 */
[----:B------:R-:W-:Y:S01]  /*50e0*/  PRMT R53, R62, 0x7632, R53 ;  /* 0x000076323e357816 */ /* 0x000fe20000000035 */
[----:B------:R-:W-:Y:S01]  /*50f0*/  FADD.FTZ R52, R223, -R52 ;  /* 0x80000034df347221 */ /* 0x000fe20000010000 */
[----:B------:R-:W-:Y:S01]  /*5100*/  FADD.FTZ R220, R215, -R220 ;  /* 0x800000dcd7dc7221 */ /* 0x000fe20000010000 */
[----:B------:R-:W-:Y:S01]  /*5110*/  LOP3.LUT P5, RZ, R83, 0xff0000, RZ, 0xc0, !PT ;  /* 0x00ff000053ff7812 */ /* 0x000fe200078ac0ff */
[----:B------:R-:W-:Y:S01]  /*5120*/  FFMA.FTZ R222, R222, R239, R241 ;  /* 0x000000efdede7223 */ /* 0x000fe200000100f1 */
[----:B------:R-:W-:Y:S01]  /*5130*/  FFMA.FTZ R72, R211, R52, R56 ;  /* 0x00000034d3487223 */ /* 0x000fe20000010038 */
[----:B------:R-:W-:Y:S01]  /*5140*/  IMAD.U32 R56, R55, 0x10000, RZ ;  /* 0x0001000037387824 */ /* 0x000fe200078e00ff */
[----:B------:R-:W-:Y:S01]  /*5150*/  SHF.L.U32 R55, R62, 0x10, RZ ;  /* 0x000000103e377819 */ /* 0x000fe200000006ff */
[----:B------:R-:W-:Y:S01]  /*5160*/  IMAD.U32 R57, R53, 0x10000, RZ ;  /* 0x0001000035397824 */ /* 0x000fe200078e00ff */
[----:B------:R-:W-:Y:S01]  /*5170*/  PRMT R52, R61, 0x7632, R52 ;  /* 0x000076323d347816 */ /* 0x000fe20000000034 */
[----:B------:R-:W-:Y:S01]  /*5180*/  FFMA.FTZ R85, R211, R220, R56 ;  /* 0x000000dcd3557223 */ /* 0x000fe20000010038 */
[----:B------:R-:W-:Y:S01]  /*5190*/  SHF.L.U32 R53, R61, 0x10, RZ ;  /* 0x000000103d357819 */ /* 0x000fe200000006ff */
[----:B------:R-:W-:Y:S01]  /*51a0*/  FFMA.FTZ R56, R211, R54, R55 ;  /* 0x00000036d3387223 */ /* 0x000fe20000010037 */
[----:B------:R-:W-:Y:S01]  /*51b0*/  ISETP.GE.U32.AND P3, PT, R82, RZ, PT ;  /* 0x000000ff5200720c */ /* 0x000fe20003f66070 */
[----:B------:R-:W-:-:S02]  /*51c0*/  IMAD.U32 R55, R52, 0x10000, RZ ;  /* 0x0001000034377824 */ /* 0x000fc400078e00ff */
[----:B------:R-:W-:Y:S01]  /*51d0*/  FMUL.FTZ R52, R72, UR6 ;  /* 0x0000000648347c20 */ /* 0x000fe20008410000 */
[----:B------:R-:W-:Y:S01]  /*51e0*/  FFMA.FTZ R228, R211, R228, R53 ;  /* 0x000000e4d3e47223 */ /* 0x000fe20000010035 */
[----:B------:R-:W-:Y:S01]  /*51f0*/  LOP3.LUT P6, RZ, R145, 0xff0000, RZ, 0xc0, !PT ;  /* 0x00ff000091ff7812 */ /* 0x000fe200078cc0ff */
[----:B------:R-:W-:Y:S01]  /*5200*/  FMUL.FTZ R53, R85, UR6 ;  /* 0x0000000655357c20 */ /* 0x000fe20008410000 */
[----:B------:R-:W-:Y:S01]  /*5210*/  ISETP.GE.U32.AND.EX P3, PT, R83, 0x1000000, PT, P3 ;  /* 0x010000005300780c */ /* 0x000fe20003f66130 */
[----:B------:R-:W-:Y:S01]  /*5220*/  FADD.FTZ R222, R217, -R222 ;  /* 0x800000ded9de7221 */ /* 0x000fe20000010000 */
[----:B------:R-:W-:Y:S01]  /*5230*/  FSEL R79, R52, RZ, P5 ;  /* 0x000000ff344f7208 */ /* 0x000fe20002800000 */
[-C--:B------:R-:W-:Y:S01]  /*5240*/  FFMA.FTZ R224, R224, R239.reuse, R241 ;  /* 0x000000efe0e07223 */ /* 0x080fe200000100f1 */
[----:B------:R-:W-:Y:S01]  /*5250*/  ISETP.GE.U32.AND P5, PT, R144, RZ, PT ;  /* 0x000000ff9000720c */ /* 0x000fe20003fa6070 */
[----:B------:R-:W-:Y:S01]  /*5260*/  FFMA.FTZ R75, R211, R222, R57 ;  /* 0x000000ded34b7223 */ /* 0x000fe20000010039 */
[----:B------:R-:W-:Y:S01]  /*5270*/  FSEL R84, R52, RZ, P6 ;  /* 0x000000ff34547208 */ /* 0x000fe20003000000 */
[----:B------:R-:W-:Y:S01]  /*5280*/  FMUL.FTZ R52, R56, UR6 ;  /* 0x0000000638347c20 */ /* 0x000fe20008410000 */
[----:B------:R-:W-:Y:S01]  /*5290*/  ISETP.GE.U32.AND.EX P5, PT, R145, 0x1000000, PT, P5 ;  /* 0x010000009100780c */ /* 0x000fe20003fa6150 */
[----:B------:R-:W-:Y:S01]  /*52a0*/  FADD.FTZ R224, R219, -R224 ;  /* 0x800000e0dbe07221 */ /* 0x000fe20000010000 */
[----:B------:R-:W-:Y:S01]  /*52b0*/  FSEL R96, R53, RZ, P3 ;  /* 0x000000ff35607208 */ /* 0x000fe20001800000 */
[-C--:B------:R-:W-:Y:S01]  /*52c0*/  FFMA.FTZ R0, R226, R239.reuse, R241 ;  /* 0x000000efe2007223 */ /* 0x080fe200000100f1 */
[----:B------:R-:W-:Y:S01]  /*52d0*/  LOP3.LUT P6, RZ, R83, 0xff, RZ, 0xc0, !PT ;  /* 0x000000ff53ff7812 */ /* 0x000fe200078cc0ff */
[----:B------:R-:W-:Y:S01]  /*52e0*/  FFMA.FTZ R59, R211, R224, R55 ;  /* 0x000000e0d33b7223 */ /* 0x000fe20000010037 */
[----:B------:R-:W-:Y:S01]  /*52f0*/  LOP3.LUT P3, RZ, R145, 0xff, RZ, 0xc0, !PT ;  /* 0x000000ff91ff7812 */ /* 0x000fe2000786c0ff */
[----:B------:R-:W-:Y:S01]  /*5300*/  FFMA.FTZ R232, R232, R239, R241 ;  /* 0x000000efe8e87223 */ /* 0x000fe200000100f1 */
[----:B------:R-:W-:Y:S01]  /*5310*/  FSEL R99, R53, RZ, P5 ;  /* 0x000000ff35637208 */ /* 0x000fe20002800000 */
[----:B------:R-:W-:Y:S01]  /*5320*/  FMUL.FTZ R53, R75, UR6 ;  /* 0x000000064b357c20 */ /* 0x000fe20008410000 */
[----:B------:R-:W-:Y:S01]  /*5330*/  FSEL R74, R52, RZ, P6 ;  /* 0x000000ff344a7208 */ /* 0x000fe20003000000 */
[----:B------:R-:W-:Y:S01]  /*5340*/  FMUL.FTZ R55, R228, UR6 ;  /* 0x00000006e4377c20 */ /* 0x000fe20008410000 */
[----:B------:R-:W-:Y:S01]  /*5350*/  FSEL R58, R52, RZ, P3 ;  /* 0x000000ff343a7208 */ /* 0x000fe20001800000 */
[----:B------:R-:W-:Y:S01]  /*5360*/  FADD.FTZ R0, R221, -R0 ;  /* 0x80000000dd007221 */ /* 0x000fe20000010000 */
[----:B------:R-:W-:Y:S01]  /*5370*/  LOP3.LUT P5, RZ, R83, 0xff00, RZ, 0xc0, !PT ;  /* 0x0000ff0053ff7812 */ /* 0x000fe200078ac0ff */
[----:B------:R-:W-:Y:S01]  /*5380*/  FADD.FTZ R232, R231, -R232 ;  /* 0x800000e8e7e87221 */ /* 0x000fe20000010000 */
[----:B------:R-:W-:-:S02]  /*5390*/  LOP3.LUT P6, RZ, R145, 0xff00, RZ, 0xc0, !PT ;  /* 0x0000ff0091ff7812 */ /* 0x000fc400078cc0ff */
[----:B------:R-:W-:Y:S02]  /*53a0*/  PRMT R52, R60, 0x7632, R52 ;  /* 0x000076323c347816 */ /* 0x000fe40000000034 */
[C---:B------:R-:W-:Y:S02]  /*53b0*/  FSEL R83, R53.reuse, RZ, P5 ;  /* 0x000000ff35537208 */ /* 0x040fe40002800000 */
[----:B------:R-:W-:Y:S01]  /*53c0*/  FSEL R97, R53, RZ, P6 ;  /* 0x000000ff35617208 */ /* 0x000fe20003000000 */
[----:B------:R-:W-:Y:S01]  /*53d0*/  IMAD.U32 R53, R52, 0x10000, RZ ;  /* 0x0001000034357824 */ /* 0x000fe200078e00ff */
[----:B------:R-:W-:Y:S01]  /*53e0*/  LOP3.LUT P3, RZ, R82, 0xff0000, RZ, 0xc0, !PT ;  /* 0x00ff000052ff7812 */ /* 0x000fe2000786c0ff */
[----:B------:R-:W-:Y:S01]  /*53f0*/  FMUL.FTZ R52, R59, UR6 ;  /* 0x000000063b347c20 */ /* 0x000fe20008410000 */
[----:B------:R-:W-:Y:S01]  /*5400*/  LOP3.LUT P5, RZ, R144, 0xff0000, RZ, 0xc0, !PT ;  /* 0x00ff000090ff7812 */ /* 0x000fe200078ac0ff */
[----:B------:R-:W-:Y:S01]  /*5410*/  FFMA.FTZ R57, R211, R0, R53 ;  /* 0x00000000d3397223 */ /* 0x000fe20000010035 */
[----:B------:R-:W-:-:S02]  /*5420*/  LOP3.LUT P6, RZ, R82, 0xff000000, RZ, 0xc0, !PT ;  /* 0xff00000052ff7812 */ /* 0x000fc400078cc0ff */
[----:B------:R-:W-:Y:S01]  /*5430*/  SHF.L.U32 R54, R60, 0x10, RZ ;  /* 0x000000103c367819 */ /* 0x000fe200000006ff */
[----:B------:R-:W-:Y:S01]  /*5440*/  FMUL.FTZ R0, R57, UR6 ;  /* 0x0000000639007c20 */ /* 0x000fe20008410000 */
[C---:B------:R-:W-:Y:S02]  /*5450*/  FSEL R73, R55.reuse, RZ, P3 ;  /* 0x000000ff37497208 */ /* 0x040fe40001800000 */
[----:B------:R-:W-:Y:S01]  /*5460*/  FSEL R78, R55, RZ, P5 ;  /* 0x000000ff374e7208 */ /* 0x000fe20002800000 */
[----:B------:R-:W-:Y:S01]  /*5470*/  FFMA.FTZ R232, R211, R232, R54 ;  /* 0x000000e8d3e87223 */ /* 0x000fe20000010036 */
[C---:B------:R-:W-:Y:S02]  /*5480*/  LOP3.LUT P3, RZ, R82.reuse, 0xff00, RZ, 0xc0, !PT ;  /* 0x0000ff0052ff7812 */ /* 0x040fe4000786c0ff */
[----:B------:R-:W-:Y:S02]  /*5490*/  LOP3.LUT P5, RZ, R82, 0xff, RZ, 0xc0, !PT ;  /* 0x000000ff52ff7812 */ /* 0x000fe400078ac0ff */
[----:B------:R-:W-:-:S02]  /*54a0*/  FSEL R82, R52, RZ, P6 ;  /* 0x000000ff34527208 */ /* 0x000fc40003000000 */
[----:B------:R-:W-:Y:S02]  /*54b0*/  LOP3.LUT P6, RZ, R144, 0xff000000, RZ, 0xc0, !PT ;  /* 0xff00000090ff7812 */ /* 0x000fe400078cc0ff */
[----:B------:R-:W-:Y:S02]  /*54c0*/  F2FP.BF16.F32.PACK_AB R55, R85, R72 ;  /* 0x000000485537723e */ /* 0x000fe400000010ff */
[----:B------:R-:W-:Y:S02]  /*54d0*/  F2FP.BF16.F32.PACK_AB R54, R75, R56 ;  /* 0x000000384b36723e */ /* 0x000fe400000010ff */
[----:B------:R-:W-:Y:S02]  /*54e0*/  FSEL R85, R52, RZ, P6 ;  /* 0x000000ff34557208 */ /* 0x000fe40003000000 */
[----:B------:R-:W-:Y:S02]  /*54f0*/  F2FP.BF16.F32.PACK_AB R75, R96, R79 ;  /* 0x0000004f604b723e */ /* 0x000fe400000010ff */
[----:B------:R-:W-:Y:S01]  /*5500*/  F2FP.BF16.F32.PACK_AB R52, R57, R232 ;  /* 0x000000e83934723e */ /* 0x000fe200000010ff */
[----:B------:R-:W-:Y:S01]  /*5510*/  FMUL.FTZ R232, R232, UR6 ;  /* 0x00000006e8e87c20 */ /* 0x000fe20008410000 */
[----:B------:R-:W-:-:S02]  /*5520*/  FSEL R79, R0, RZ, P3 ;  /* 0x000000ff004f7208 */ /* 0x000fc40001800000 */
[C---:B------:R-:W-:Y:S02]  /*5530*/  LOP3.LUT P6, RZ, R144.reuse, 0xff00, RZ, 0xc0, !PT ;  /* 0x0000ff0090ff7812 */ /* 0x040fe400078cc0ff */
        /* <DEDUP_REMOVED lines=8> */
[----:B------:R-:W-:Y:S02]  /*55c0*/  F2FP.BF16.F32.PACK_AB R57, R85, R78 ;  /* 0x0000004e5539723e */ /* 0x000fe400000010ff */
[----:B------:R-:W-:Y:S02]  /*55d0*/  F2FP.BF16.F32.PACK_AB R73, R82, R73 ;  /* 0x000000495249723e */ /* 0x000fe400000010ff */
[----:B------:R-:W-:-:S02]  /*55e0*/  F2FP.BF16.F32.PACK_AB R56, R83, R56 ;  /* 0x000000385338723e */ /* 0x000fc400000010ff */
[----:B------:R-:W-:Y:S01]  /*55f0*/  F2FP.BF16.F32.PACK_AB R72, R79, R72 ;  /* 0x000000484f48723e */ /* 0x000fe200000010ff */
[----:B------:R-:W-:Y:S06]  /*5600*/  BRA `(.L_x_199) ;  /* 0x0000001c00b07947 */ /* 0x000fec0003800000 */
.L_x_198:
        /* <DEDUP_REMOVED lines=11> */
[----:B------:R-:W-:Y:S01]  /*56c0*/  IMAD.U32 R74, R59, 0x10000, RZ ;  /* 0x000100003b4a7824 */ /* 0x000fe200078e00ff */
[----:B------:R-:W-:Y:S01]  /*56d0*/  LOP3.LUT P5, RZ, R83, 0xff0000, RZ, 0xc0, !PT ;  /* 0x00ff000053ff7812 */ /* 0x000fe200078ac0ff */
[C---:B------:R-:W-:Y:S01]  /*56e0*/  FFMA.FTZ R72, R211.reuse, R56, R72 ;  /* 0x00000038d3487223 */ /* 0x040fe20000010048 */
[-C--:B------:R-:W-:Y:S01]  /*56f0*/  FFMA.FTZ R222, R222, R239.reuse, R241 ;  /* 0x000000efdede7223 */ /* 0x080fe200000100f1 */
[----:B------:R-:W-:Y:S01]  /*5700*/  SHF.L.U32 R59, R62, 0x10, RZ ;  /* 0x000000103e3b7819 */ /* 0x000fe200000006ff */
[----:B------:R-:W-:Y:S01]  /*5710*/  FFMA.FTZ R74, R211, R220, R74 ;  /* 0x000000dcd34a7223 */ /* 0x000fe2000001004a */
[----:B------:R-:W-:Y:S01]  /*5720*/  FMUL.FTZ R72, R72, UR6 ;  /* 0x0000000648487c20 */ /* 0x000fe20008410000 */
[----:B------:R-:W-:Y:S01]  /*5730*/  FADD.FTZ R222, R217, -R222 ;  /* 0x800000ded9de7221 */ /* 0x000fe20000010000 */
[----:B------:R-:W-:Y:S01]  /*5740*/  IMAD.U32 R73, R57, 0x10000, RZ ;  /* 0x0001000039497824 */ /* 0x000fe200078e00ff */
[----:B------:R-:W-:Y:S01]  /*5750*/  ISETP.GE.U32.AND P3, PT, R82, RZ, PT ;  /* 0x000000ff5200720c */ /* 0x000fe20003f66070 */
[----:B------:R-:W-:Y:S01]  /*5760*/  FFMA.FTZ R58, R211, R58, R59 ;  /* 0x0000003ad33a7223 */ /* 0x000fe2000001003b */
[----:B------:R-:W-:Y:S01]  /*5770*/  FSEL R75, R72, RZ, P5 ;  /* 0x000000ff484b7208 */ /* 0x000fe20002800000 */
[-C--:B------:R-:W-:Y:S01]  /*5780*/  FFMA.FTZ R224, R224, R239.reuse, R241 ;  /* 0x000000efe0e07223 */ /* 0x080fe200000100f1 */
[----:B------:R-:W-:Y:S01]  /*5790*/  ISETP.GE.U32.AND P5, PT, R144, RZ, PT ;  /* 0x000000ff9000720c */ /* 0x000fe20003fa6070 */
[----:B------:R-:W-:Y:S01]  /*57a0*/  FMUL.FTZ R74, R74, UR6 ;  /* 0x000000064a4a7c20 */ /* 0x000fe20008410000 */
[----:B------:R-:W-:Y:S01]  /*57b0*/  LOP3.LUT P6, RZ, R145, 0xff0000, RZ, 0xc0, !PT ;  /* 0x00ff000091ff7812 */ /* 0x000fe200078cc0ff */
[----:B------:R-:W-:Y:S01]  /*57c0*/  FFMA.FTZ R73, R211, R222, R73 ;  /* 0x000000ded3497223 */ /* 0x000fe20000010049 */
[C---:B------:R-:W-:Y:S01]  /*57d0*/  PRMT R56, R61.reuse, 0x7632, R56 ;  /* 0x000076323d387816 */ /* 0x040fe20000000038 */
[----:B------:R-:W-:Y:S01]  /*57e0*/  FMUL.FTZ R58, R58, UR6 ;  /* 0x000000063a3a7c20 */ /* 0x000fe20008410000 */
[----:B------:R-:W-:Y:S01]  /*57f0*/  SHF.L.U32 R57, R61, 0x10, RZ ;  /* 0x000000103d397819 */ /* 0x000fe200000006ff */
[----:B------:R-:W-:Y:S01]  /*5800*/  FADD.FTZ R224, R219, -R224 ;  /* 0x800000e0dbe07221 */ /* 0x000fe20000010000 */
[----:B------:R-:W-:Y:S01]  /*5810*/  ISETP.GE.U32.AND.EX P3, PT, R83, 0x1000000, PT, P3 ;  /* 0x010000005300780c */ /* 0x000fe20003f66130 */
[----:B------:R-:W-:Y:S01]  /*5820*/  IMAD.U32 R59, R56, 0x10000, RZ ;  /* 0x00010000383b7824 */ /* 0x000fe200078e00ff */
[----:B------:R-:W-:Y:S01]  /*5830*/  ISETP.GE.U32.AND.EX P5, PT, R145, 0x1000000, PT, P5 ;  /* 0x010000009100780c */ /* 0x000fe20003fa6150 */
[----:B------:R-:W-:Y:S01]  /*5840*/  FFMA.FTZ R57, R211, R228, R57 ;  /* 0x000000e4d3397223 */ /* 0x000fe20000010039 */
[----:B------:R-:W-:Y:S01]  /*5850*/  FSEL R79, R72, RZ, P6 ;  /* 0x000000ff484f7208 */ /* 0x000fe20003000000 */
[----:B------:R-:W-:Y:S01]  /*5860*/  FMUL.FTZ R73, R73, UR6 ;  /* 0x0000000649497c20 */ /* 0x000fe20008410000 */
[----:B------:R-:W-:Y:S01]  /*5870*/  LOP3.LUT P6, RZ, R83, 0xff, RZ, 0xc0, !PT ;  /* 0x000000ff53ff7812 */ /* 0x000fe200078cc0ff */
[-C--:B------:R-:W-:Y:S01]  /*5880*/  FFMA.FTZ R0, R226, R239.reuse, R241 ;  /* 0x000000efe2007223 */ /* 0x080fe200000100f1 */
[C---:B------:R-:W-:Y:S01]  /*5890*/  FSEL R84, R74.reuse, RZ, P3 ;  /* 0x000000ff4a547208 */ /* 0x040fe20001800000 */
[----:B------:R-:W-:Y:S01]  /*58a0*/  FFMA.FTZ R224, R211, R224, R59 ;  /* 0x000000e0d3e07223 */ /* 0x000fe2000001003b */
[----:B------:R-:W-:Y:S01]  /*58b0*/  FSEL R96, R74, RZ, P5 ;  /* 0x000000ff4a607208 */ /* 0x000fe20002800000 */
[----:B------:R-:W-:Y:S01]  /*58c0*/  FMUL.FTZ R59, R57, UR6 ;  /* 0x00000006393b7c20 */ /* 0x000fe20008410000 */
[----:B------:R-:W-:Y:S01]  /*58d0*/  PRMT R56, R60, 0x7632, R56 ;  /* 0x000076323c387816 */ /* 0x000fe20000000038 */
[----:B------:R-:W-:Y:S01]  /*58e0*/  FADD.FTZ R0, R221, -R0 ;  /* 0x80000000dd007221 */ /* 0x000fe20000010000 */
[----:B------:R-:W-:Y:S01]  /*58f0*/  LOP3.LUT P3, RZ, R145, 0xff, RZ, 0xc0, !PT ;  /* 0x000000ff91ff7812 */ /* 0x000fe2000786c0ff */
[----:B------:R-:W-:Y:S01]  /*5900*/  FFMA.FTZ R232, R232, R239, R241 ;  /* 0x000000efe8e87223 */ /* 0x000fe200000100f1 */
[----:B------:R-:W-:Y:S01]  /*5910*/  LOP3.LUT P5, RZ, R83, 0xff00, RZ, 0xc0, !PT ;  /* 0x0000ff0053ff7812 */ /* 0x000fe200078ac0ff */
[----:B------:R-:W-:Y:S01]  /*5920*/  IMAD.U32 R57, R56, 0x10000, RZ ;  /* 0x0001000038397824 */ /* 0x000fe200078e00ff */
[----:B------:R-:W-:Y:S01]  /*5930*/  FSEL R74, R58, RZ, P6 ;  /* 0x000000ff3a4a7208 */ /* 0x000fe20003000000 */
[----:B------:R-:W-:Y:S01]  /*5940*/  FMUL.FTZ R224, R224, UR6 ;  /* 0x00000006e0e07c20 */ /* 0x000fe20008410000 */
[----:B------:R-:W-:Y:S01]  /*5950*/  LOP3.LUT P6, RZ, R145, 0xff00, RZ, 0xc0, !PT ;  /* 0x0000ff0091ff7812 */ /* 0x000fe200078cc0ff */
[----:B------:R-:W-:Y:S01]  /*5960*/  FFMA.FTZ R0, R211, R0, R57 ;  /* 0x00000000d3007223 */ /* 0x000fe20000010039 */
[----:B------:R-:W-:Y:S01]  /*5970*/  FSEL R72, R58, RZ, P3 ;  /* 0x000000ff3a487208 */ /* 0x000fe20001800000 */
[----:B------:R-:W-:Y:S01]  /*5980*/  FADD.FTZ R232, R231, -R232 ;  /* 0x800000e8e7e87221 */ /* 0x000fe20000010000 */
[----:B------:R-:W-:Y:S01]  /*5990*/  FSEL R83, R73, RZ, P5 ;  /* 0x000000ff49537208 */ /* 0x000fe20002800000 */
[----:B------:R-:W-:Y:S01]  /*59a0*/  FMUL.FTZ R56, R0, UR6 ;  /* 0x0000000600387c20 */ /* 0x000fe20008410000 */
[----:B------:R-:W-:-:S02]  /*59b0*/  LOP3.LUT P3, RZ, R82, 0xff0000, RZ, 0xc0, !PT ;  /* 0x00ff000052ff7812 */ /* 0x000fc4000786c0ff */
[----:B------:R-:W-:Y:S02]  /*59c0*/  LOP3.LUT P5, RZ, R144, 0xff0000, RZ, 0xc0, !PT ;  /* 0x00ff000090ff7812 */ /* 0x000fe400078ac0ff */
[----:B------:R-:W-:Y:S02]  /*59d0*/  FSEL R85, R73, RZ, P6 ;  /* 0x000000ff49557208 */ /* 0x000fe40003000000 */
[----:B------:R-:W-:Y:S02]  /*59e0*/  LOP3.LUT P6, RZ, R82, 0xff000000, RZ, 0xc0, !PT ;  /* 0xff00000052ff7812 */ /* 0x000fe400078cc0ff */
[----:B------:R-:W-:Y:S02]  /*59f0*/  SHF.L.U32 R58, R60, 0x10, RZ ;  /* 0x000000103c3a7819 */ /* 0x000fe400000006ff */
[C---:B------:R-:W-:Y:S02]  /*5a00*/  FSEL R73, R59.reuse, RZ, P3 ;  /* 0x000000ff3b497208 */ /* 0x040fe40001800000 */
[----:B------:R-:W-:Y:S01]  /*5a10*/  FSEL R78, R59, RZ, P5 ;  /* 0x000000ff3b4e7208 */ /* 0x000fe20002800000 */
[----:B------:R-:W-:Y:S01]  /*5a20*/  FFMA.FTZ R58, R211, R232, R58 ;  /* 0x000000e8d33a7223 */ /* 0x000fe2000001003a */
[----:B------:R-:W-:-:S02]  /*5a30*/  LOP3.LUT P3, RZ, R82, 0xff00, RZ, 0xc0, !PT ;  /* 0x0000ff0052ff7812 */ /* 0x000fc4000786c0ff */
[----:B------:R-:W-:Y:S01]  /*5a40*/  LOP3.LUT P5, RZ, R82, 0xff, RZ, 0xc0, !PT ;  /* 0x000000ff52ff7812 */ /* 0x000fe200078ac0ff */
[----:B------:R-:W-:Y:S01]  /*5a50*/  FMUL.FTZ R0, R58, UR6 ;  /* 0x000000063a007c20 */ /* 0x000fe20008410000 */
[----:B------:R-:W-:Y:S02]  /*5a60*/  FSEL R82, R224, RZ, P6 ;  /* 0x000000ffe0527208 */ /* 0x000fe40003000000 */
[----:B------:R-:W-:Y:S02]  /*5a70*/  LOP3.LUT P6, RZ, R144, 0xff000000, RZ, 0xc0, !PT ;  /* 0xff00000090ff7812 */ /* 0x000fe400078cc0ff */
[----:B------:R-:W-:Y:S02]  /*5a80*/  F2FP.BF16.F32.PACK_AB R59, R96, R79 ;  /* 0x0000004f603b723e */ /* 0x000fe400000010ff */
[----:B------:R-:W-:Y:S02]  /*5a90*/  FSEL R57, R224, RZ, P6 ;  /* 0x000000ffe0397208 */ /* 0x000fe40003000000 */
[----:B------:R-:W-:-:S02]  /*5aa0*/  LOP3.LUT P6, RZ, R144, 0xff00, RZ, 0xc0, !PT ;  /* 0x0000ff0090ff7812 */ /* 0x000fc400078cc0ff */
[----:B------:R-:W-:Y:S02]  /*5ab0*/  FSEL R79, R56, RZ, P3 ;  /* 0x000000ff384f7208 */ /* 0x000fe40001800000 */
[----:B------:R-:W-:Y:S02]  /*5ac0*/  LOP3.LUT P3, RZ, R144, 0xff, RZ, 0xc0, !PT ;  /* 0x000000ff90ff7812 */ /* 0x000fe4000786c0ff */
[----:B------:R-:W-:Y:S02]  /*5ad0*/  F2FP.BF16.F32.PACK_AB R74, R83, R74 ;  /* 0x0000004a534a723e */ /* 0x000fe400000010ff */
[----:B------:R-:W-:Y:S02]  /*5ae0*/  F2FP.BF16.F32.PACK_AB R58, R85, R72 ;  /* 0x00000048553a723e */ /* 0x000fe400000010ff */
[----:B------:R-:W-:Y:S02]  /*5af0*/  FSEL R83, R56, RZ, P6 ;  /* 0x000000ff38537208 */ /* 0x000fe40003000000 */
[----:B------:R-:W-:-:S02]  /*5b00*/  FSEL R56, R0, RZ, P3 ;  /* 0x000000ff00387208 */ /* 0x000fc40001800000 */
[----:B------:R-:W-:Y:S02]  /*5b10*/  FSEL R72, R0, RZ, P5 ;  /* 0x000000ff00487208 */ /* 0x000fe40002800000 */
[----:B------:R-:W-:Y:S02]  /*5b20*/  F2FP.BF16.F32.PACK_AB R75, R84, R75 ;  /* 0x0000004b544b723e */ /* 0x000fe400000010ff */
[----:B------:R-:W-:Y:S02]  /*5b30*/  F2FP.BF16.F32.PACK_AB R57, R57, R78 ;  /* 0x0000004e3939723e */ /* 0x000fe400000010ff */
[----:B------:R-:W-:Y:S02]  /*5b40*/  F2FP.BF16.F32.PACK_AB R73, R82, R73 ;  /* 0x000000495249723e */ /* 0x000fe400000010ff */
[----:B------:R-:W-:Y:S02]  /*5b50*/  F2FP.BF16.F32.PACK_AB R56, R83, R56 ;  /* 0x000000385338723e */ /* 0x000fe400000010ff */
[----:B------:R-:W-:Y:S01]  /*5b60*/  F2FP.BF16.F32.PACK_AB R72, R79, R72 ;  /* 0x000000484f48723e */ /* 0x000fe200000010ff */
[----:B------:R-:W-:Y:S06]  /*5b70*/  BRA `(.L_x_199) ;  /* 0x0000001800547947 */ /* 0x000fec0003800000 */
.L_x_197:
[----:B------:R-:W-:Y:S05]  /*5b80*/  @!P1 BRA `(.L_x_200) ;  /* 0x00000004003c9947 */ /* 0x000fea0003800000 */
[-CC-:B0-----:R-:W-:Y:S01]  /*5b90*/  FFMA.FTZ R52, R225, R239.reuse, R241.reuse ;  /* 0x000000efe1347223 */ /* 0x181fe200000100f1 */
[-CC-:B------:R-:W-:Y:S01]  /*5ba0*/  FFMA.FTZ R0, R229, R239.reuse, R241.reuse ;  /* 0x000000efe5007223 */ /* 0x180fe200000100f1 */
[-CC-:B------:R-:W-:Y:S01]  /*5bb0*/  FFMA.FTZ R220, R220, R239.reuse, R241.reuse ;  /* 0x000000efdcdc7223 */ /* 0x180fe200000100f1 */
[----:B------:R-:W-:Y:S01]  /*5bc0*/  LOP3.LUT P5, RZ, R83, 0xff0000, RZ, 0xc0, !PT ;  /* 0x00ff000053ff7812 */ /* 0x000fe200078ac0ff */
[----:B------:R-:W-:Y:S01]  /*5bd0*/  FADD.FTZ R52, R223, -R52 ;  /* 0x80000034df347221 */ /* 0x000fe20000010000 */
[----:B------:R-:W-:Y:S01]  /*5be0*/  FADD.FTZ R54, R227, -R0 ;  /* 0x80000000e3367221 */ /* 0x000fe20000010000 */
[----:B------:R-:W-:Y:S01]  /*5bf0*/  FADD.FTZ R56, R215, -R220 ;  /* 0x800000dcd7387221 */ /* 0x000fe20000010000 */
[-CC-:B------:R-:W-:Y:S01]  /*5c00*/  FFMA.FTZ R222, R222, R239.reuse, R241.reuse ;  /* 0x000000efdede7223 */ /* 0x180fe200000100f1 */
[C---:B------:R-:W-:Y:S01]  /*5c10*/  FMUL.FTZ R55, R211.reuse, R52 ;  /* 0x00000034d3377220 */ /* 0x040fe20000410000 */
[----:B------:R-:W-:Y:S01]  /*5c20*/  ISETP.GE.U32.AND P3, PT, R82, RZ, PT ;  /* 0x000000ff5200720c */ /* 0x000fe20003f66070 */
[----:B------:R-:W-:Y:S01]  /*5c30*/  FMUL.FTZ R56, R211, R56 ;  /* 0x00000038d3387220 */ /* 0x000fe20000410000 */
[----:B------:R-:W-:Y:S01]  /*5c40*/  FADD.FTZ R222, R217, -R222 ;  /* 0x800000ded9de7221 */ /* 0x000fe20000010000 */
[----:B------:R-:W-:Y:S01]  /*5c50*/  FMUL.FTZ R0, R55, UR6 ;  /* 0x0000000637007c20 */ /* 0x000fe20008410000 */
[-C--:B------:R-:W-:Y:S01]  /*5c60*/  FFMA.FTZ R53, R230, R239.reuse, R241 ;  /* 0x000000efe6357223 */ /* 0x080fe200000100f1 */
[----:B------:R-:W-:Y:S01]  /*5c70*/  LOP3.LUT P6, RZ, R145, 0xff0000, RZ, 0xc0, !PT ;  /* 0x00ff000091ff7812 */ /* 0x000fe200078cc0ff */
[----:B------:R-:W-:Y:S01]  /*5c80*/  FMUL.FTZ R52, R56, UR6 ;  /* 0x0000000638347c20 */ /* 0x000fe20008410000 */
[----:B------:R-:W-:Y:S01]  /*5c90*/  ISETP.GE.U32.AND.EX P3, PT, R83, 0x1000000, PT, P3 ;  /* 0x010000005300780c */ /* 0x000fe20003f66130 */
[C---:B------:R-:W-:Y:S01]  /*5ca0*/  FMUL.FTZ R54, R211.reuse, R54 ;  /* 0x00000036d3367220 */ /* 0x040fe20000410000 */
[----:B------:R-:W-:Y:S01]  /*5cb0*/  FSEL R75, R0, RZ, P5 ;  /* 0x000000ff004b7208 */ /* 0x000fe20002800000 */
[----:B------:R-:W-:Y:S01]  /*5cc0*/  FMUL.FTZ R57, R211, R222 ;  /* 0x000000ded3397220 */ /* 0x000fe20000410000 */
[----:B------:R-:W-:Y:S01]  /*5cd0*/  ISETP.GE.U32.AND P5, PT, R144, RZ, PT ;  /* 0x000000ff9000720c */ /* 0x000fe20003fa6070 */
[----:B------:R-:W-:Y:S01]  /*5ce0*/  FADD.FTZ R228, R228, -R53 ;  /* 0x80000035e4e47221 */ /* 0x000fe20000010000 */
[----:B------:R-:W-:Y:S01]  /*5cf0*/  FSEL R59, R0, RZ, P6 ;  /* 0x000000ff003b7208 */ /* 0x000fe20003000000 */
[----:B------:R-:W-:Y:S01]  /*5d00*/  FMUL.FTZ R0, R54, UR6 ;  /* 0x0000000636007c20 */ /* 0x000fe20008410000 */
[----:B------:R-:W-:Y:S01]  /*5d10*/  ISETP.GE.U32.AND.EX P5, PT, R145, 0x1000000, PT, P5 ;  /* 0x010000009100780c */ /* 0x000fe20003fa6150 */
[----:B------:R-:W-:Y:S01]  /*5d20*/  FMUL.FTZ R53, R211, R228 ;  /* 0x000000e4d3357220 */ /* 0x000fe20000410000 */
[----:B------:R-:W-:Y:S01]  /*5d30*/  FSEL R72, R52, RZ, P3 ;  /* 0x000000ff34487208 */ /* 0x000fe20001800000 */
[-CC-:B------:R-:W-:Y:S01]  /*5d40*/  FFMA.FTZ R224, R224, R239.reuse, R241.reuse ;  /* 0x000000efe0e07223 */ /* 0x180fe200000100f1 */
[----:B------:R-:W-:Y:S01]  /*5d50*/  FSEL R84, R52, RZ, P5 ;  /* 0x000000ff34547208 */ /* 0x000fe20002800000 */
[----:B------:R-:W-:Y:S01]  /*5d60*/  FMUL.FTZ R52, R57, UR6 ;  /* 0x0000000639347c20 */ /* 0x000fe20008410000 */
[----:B------:R-:W-:Y:S01]  /*5d70*/  LOP3.LUT P6, RZ, R83, 0xff, RZ, 0xc0, !PT ;  /* 0x000000ff53ff7812 */ /* 0x000fe200078cc0ff */
[----:B------:R-:W-:Y:S01]  /*5d80*/  FADD.FTZ R224, R219, -R224 ;  /* 0x800000e0dbe07221 */ /* 0x000fe20000010000 */
[----:B------:R-:W-:Y:S01]  /*5d90*/  LOP3.LUT P3, RZ, R145, 0xff, RZ, 0xc0, !PT ;  /* 0x000000ff91ff7812 */ /* 0x000fe2000786c0ff */
[-CC-:B------:R-:W-:Y:S01]  /*5da0*/  FFMA.FTZ R226, R226, R239.reuse, R241.reuse ;  /* 0x000000efe2e27223 */ /* 0x180fe200000100f1 */
[----:B------:R-:W-:Y:S01]  /*5db0*/  LOP3.LUT P5, RZ, R83, 0xff00, RZ, 0xc0, !PT ;  /* 0x0000ff0053ff7812 */ /* 0x000fe200078ac0ff */
[----:B------:R-:W-:Y:S01]  /*5dc0*/  FFMA.FTZ R232, R232, R239, R241 ;  /* 0x000000efe8e87223 */ /* 0x000fe200000100f1 */
[C---:B------:R-:W-:Y:S01]  /*5dd0*/  FSEL R74, R0.reuse, RZ, P6 ;  /* 0x000000ff004a7208 */ /* 0x040fe20003000000 */
[----:B------:R-:W-:Y:S01]  /*5de0*/  FADD.FTZ R226, R221, -R226 ;  /* 0x800000e2dde27221 */ /* 0x000fe20000010000 */
[----:B------:R-:W-:Y:S01]  /*5df0*/  FSEL R58, R0, RZ, P3 ;  /* 0x000000ff003a7208 */ /* 0x000fe20001800000 */
[----:B------:R-:W-:Y:S01]  /*5e00*/  FMUL.FTZ R0, R53, UR6 ;  /* 0x0000000635007c20 */ /* 0x000fe20008410000 */
[----:B------:R-:W-:Y:S01]  /*5e10*/  FSEL R83, R52, RZ, P5 ;  /* 0x000000ff34537208 */ /* 0x000fe20002800000 */
[----:B------:R-:W-:Y:S01]  /*5e20*/  FADD.FTZ R232, R231, -R232 ;  /* 0x800000e8e7e87221 */ /* 0x000fe20000010000 */
[----:B------:R-:W-:-:S02]  /*5e30*/  LOP3.LUT P3, RZ, R82, 0xff0000, RZ, 0xc0, !PT ;  /* 0x00ff000052ff7812 */ /* 0x000fc4000786c0ff */
[----:B------:R-:W-:Y:S02]  /*5e40*/  LOP3.LUT P5, RZ, R144, 0xff0000, RZ, 0xc0, !PT ;  /* 0x00ff000090ff7812 */ /* 0x000fe400078ac0ff */
[----:B------:R-:W-:Y:S02]  /*5e50*/  LOP3.LUT P6, RZ, R145, 0xff00, RZ, 0xc0, !PT ;  /* 0x0000ff0091ff7812 */ /* 0x000fe400078cc0ff */
[C---:B------:R-:W-:Y:S02]  /*5e60*/  FSEL R73, R0.reuse, RZ, P3 ;  /* 0x000000ff00497208 */ /* 0x040fe40001800000 */
[----:B------:R-:W-:Y:S01]  /*5e70*/  FSEL R78, R0, RZ, P5 ;  /* 0x000000ff004e7208 */ /* 0x000fe20002800000 */
[----:B------:R-:W-:Y:S01]  /*5e80*/  FMUL.FTZ R0, R211, R224 ;  /* 0x000000e0d3007220 */ /* 0x000fe20000410000 */
[----:B------:R-:W-:Y:S02]  /*5e90*/  FSEL R97, R52, RZ, P6 ;  /* 0x000000ff34617208 */ /* 0x000fe40003000000 */
[----:B------:R-:W-:Y:S01]  /*5ea0*/  LOP3.LUT P6, RZ, R82, 0xff000000, RZ, 0xc0, !PT ;  /* 0xff00000052ff7812 */ /* 0x000fe200078cc0ff */
[----:B------:R-:W-:Y:S01]  /*5eb0*/  FMUL.FTZ R52, R0, UR6 ;  /* 0x0000000600347c20 */ /* 0x000fe20008410000 */
[----:B------:R-:W-:Y:S01]  /*5ec0*/  F2FP.BF16.F32.PACK_AB R54, R57, R54 ;  /* 0x000000363936723e */ /* 0x000fe200000010ff */
[----:B------:R-:W-:Y:S01]  /*5ed0*/  FMUL.FTZ R57, R211, R226 ;  /* 0x000000e2d3397220 */ /* 0x000fe20000410000 */
[----:B------:R-:W-:-:S02]  /*5ee0*/  LOP3.LUT P3, RZ, R82, 0xff00, RZ, 0xc0, !PT ;  /* 0x0000ff0052ff7812 */ /* 0x000fc4000786c0ff */
[----:B------:R-:W-:Y:S02]  /*5ef0*/  LOP3.LUT P5, RZ, R82, 0xff, RZ, 0xc0, !PT ;  /* 0x000000ff52ff7812 */ /* 0x000fe400078ac0ff */
[----:B------:R-:W-:Y:S01]  /*5f00*/  F2FP.BF16.F32.PACK_AB R53, R0, R53 ;  /* 0x000000350035723e */ /* 0x000fe200000010ff */
[----:B------:R-:W-:Y:S01]  /*5f10*/  FMUL.FTZ R0, R211, R232 ;  /* 0x000000e8d3007220 */ /* 0x000fe20000410000 */
[----:B------:R-:W-:Y:S02]  /*5f20*/  FSEL R82, R52, RZ, P6 ;  /* 0x000000ff34527208 */ /* 0x000fe40003000000 */
[----:B------:R-:W-:Y:S01]  /*5f30*/  F2FP.BF16.F32.PACK_AB R55, R56, R55 ;  /* 0x000000373837723e */ /* 0x000fe200000010ff */
[----:B------:R-:W-:Y:S01]  /*5f40*/  FMUL.FTZ R56, R57, UR6 ;  /* 0x0000000639387c20 */ /* 0x000fe20008410000 */
[----:B------:R-:W-:Y:S02]  /*5f50*/  LOP3.LUT P6, RZ, R144, 0xff000000, RZ, 0xc0, !PT ;  /* 0xff00000090ff7812 */ /* 0x000fe400078cc0ff */
[----:B------:R-:W-:-:S02]  /*5f60*/  F2FP.BF16.F32.PACK_AB R74, R83, R74 ;  /* 0x0000004a534a723e */ /* 0x000fc400000010ff */
[----:B------:R-:W-:Y:S02]  /*5f70*/  FSEL R85, R52, RZ, P6 ;  /* 0x000000ff34557208 */ /* 0x000fe40003000000 */
[----:B------:R-:W-:Y:S01]  /*5f80*/  F2FP.BF16.F32.PACK_AB R52, R57, R0 ;  /* 0x000000003934723e */ /* 0x000fe200000010ff */
[----:B------:R-:W-:Y:S01]  /*5f90*/  FMUL.FTZ R0, R0, UR6 ;  /* 0x0000000600007c20 */ /* 0x000fe20008410000 */
[----:B------:R-:W-:Y:S02]  /*5fa0*/  LOP3.LUT P6, RZ, R144, 0xff00, RZ, 0xc0, !PT ;  /* 0x0000ff0090ff7812 */ /* 0x000fe400078cc0ff */
[----:B------:R-:W-:Y:S02]  /*5fb0*/  FSEL R79, R56, RZ, P3 ;  /* 0x000000ff384f7208 */ /* 0x000fe40001800000 */
        /* <DEDUP_REMOVED lines=12> */
.L_x_200:
[-CC-:B0-----:R-:W-:Y:S01]  /*6080*/  FFMA.FTZ R56, R225, R239.reuse, R241.reuse ;  /* 0x000000efe1387223 */ /* 0x181fe200000100f1 */
[-CC-:B------:R-:W-:Y:S01]  /*6090*/  FFMA.FTZ R220, R220, R239.reuse, R241.reuse ;  /* 0x000000efdcdc7223 */ /* 0x180fe200000100f1 */
[-CC-:B------:R-:W-:Y:S01]  /*60a0*/  FFMA.FTZ R0, R229, R239.reuse, R241.reuse ;  /* 0x000000efe5007223 */ /* 0x180fe200000100f1 */
[-CC-:B------:R-:W-:Y:S01]  /*60b0*/  FFMA.FTZ R222, R222, R239.reuse, R241.reuse ;  /* 0x000000efdede7223 */ /* 0x180fe200000100f1 */
[----:B------:R-:W-:Y:S01]  /*60c0*/  FADD.FTZ R56, R223, -R56 ;  /* 0x80000038df387221 */ /* 0x000fe20000010000 */
[----:B------:R-:W-:Y:S01]  /*60d0*/  FADD.FTZ R220, R215, -R220 ;  /* 0x800000dcd7dc7221 */ /* 0x000fe20000010000 */
[----:B------:R-:W-:Y:S01]  /*60e0*/  FADD.FTZ R0, R227, -R0 ;  /* 0x80000000e3007221 */ /* 0x000fe20000010000 */
[----:B------:R-:W-:Y:S01]  /*60f0*/  ISETP.GE.U32.AND P3, PT, R82, RZ, PT ;  /* 0x000000ff5200720c */ /* 0x000fe20003f66070 */
[C---:B------:R-:W-:Y:S01]  /*6100*/  FMUL.FTZ R56, R211.reuse, R56 ;  /* 0x00000038d3387220 */ /* 0x040fe20000410000 */
[----:B------:R-:W-:Y:S01]  /*6110*/  FMUL.FTZ R220, R211, R220 ;  /* 0x000000dcd3dc7220 */ /* 0x000fe20000410000 */
[----:B------:R-:W-:Y:S01]  /*6120*/  LOP3.LUT P5, RZ, R83, 0xff0000, RZ, 0xc0, !PT ;  /* 0x00ff000053ff7812 */ /* 0x000fe200078ac0ff */
[----:B------:R-:W-:Y:S01]  /*6130*/  FMUL.FTZ R0, R211, R0 ;  /* 0x00000000d3007220 */ /* 0x000fe20000410000 */
[----:B------:R-:W-:Y:S01]  /*6140*/  FMUL.FTZ R56, R56, UR6 ;  /* 0x0000000638387c20 */ /* 0x000fe20008410000 */
[----:B------:R-:W-:Y:S01]  /*6150*/  FMUL.FTZ R220, R220, UR6 ;  /* 0x00000006dcdc7c20 */ /* 0x000fe20008410000 */
[----:B------:R-:W-:Y:S01]  /*6160*/  FADD.FTZ R222, R217, -R222 ;  /* 0x800000ded9de7221 */ /* 0x000fe20000010000 */
[----:B------:R-:W-:Y:S01]  /*6170*/  ISETP.GE.U32.AND.EX P3, PT, R83, 0x1000000, PT, P3 ;  /* 0x010000005300780c */ /* 0x000fe20003f66130 */
[-CC-:B------:R-:W-:Y:S01]  /*6180*/  FFMA.FTZ R57, R230, R239.reuse, R241.reuse ;  /* 0x000000efe6397223 */ /* 0x180fe200000100f1 */
[-C--:B------:R-:W-:Y:S01]  /*6190*/  FFMA.FTZ R224, R224, R239.reuse, R241 ;  /* 0x000000efe0e07223 */ /* 0x080fe200000100f1 */
[----:B------:R-:W-:Y:S01]  /*61a0*/  FSEL R75, R56, RZ, P5 ;  /* 0x000000ff384b7208 */ /* 0x000fe20002800000 */
[----:B------:R-:W-:Y:S01]  /*61b0*/  FMUL.FTZ R0, R0, UR6 ;  /* 0x0000000600007c20 */ /* 0x000fe20008410000 */
[----:B------:R-:W-:Y:S01]  /*61c0*/  LOP3.LUT P6, RZ, R145, 0xff0000, RZ, 0xc0, !PT ;  /* 0x00ff000091ff7812 */ /* 0x000fe200078cc0ff */
[----:B------:R-:W-:Y:S01]  /*61d0*/  FMUL.FTZ R222, R211, R222 ;  /* 0x000000ded3de7220 */ /* 0x000fe20000410000 */
[----:B------:R-:W-:Y:S01]  /*61e0*/  FSEL R72, R220, RZ, P3 ;  /* 0x000000ffdc487208 */ /* 0x000fe20001800000 */
[----:B------:R-:W-:Y:S01]  /*61f0*/  FADD.FTZ R228, R228, -R57 ;  /* 0x80000039e4e47221 */ /* 0x000fe20000010000 */
[----:B------:R-:W-:Y:S01]  /*6200*/  LOP3.LUT P5, RZ, R83, 0xff, RZ, 0xc0, !PT ;  /* 0x000000ff53ff7812 */ /* 0x000fe200078ac0ff */
[----:B------:R-:W-:Y:S01]  /*6210*/  FADD.FTZ R224, R219, -R224 ;  /* 0x800000e0dbe07221 */ /* 0x000fe20000010000 */
[----:B------:R-:W-:Y:S01]  /*6220*/  ISETP.GE.U32.AND P3, PT, R144, RZ, PT ;  /* 0x000000ff9000720c */ /* 0x000fe20003f66070 */
[-CC-:B------:R-:W-:Y:S01]  /*6230*/  FFMA.FTZ R226, R226, R239.reuse, R241.reuse ;  /* 0x000000efe2e27223 */ /* 0x180fe200000100f1 */
[----:B------:R-:W-:Y:S01]  /*6240*/  FSEL R59, R56, RZ, P6 ;  /* 0x000000ff383b7208 */ /* 0x000fe20003000000 */
[----:B------:R-:W-:Y:S01]  /*6250*/  FMUL.FTZ R222, R222, UR6 ;  /* 0x00000006dede7c20 */ /* 0x000fe20008410000 */
[----:B------:R-:W-:Y:S01]  /*6260*/  FSEL R74, R0, RZ, P5 ;  /* 0x000000ff004a7208 */ /* 0x000fe20002800000 */
[----:B------:R-:W-:Y:S01]  /*6270*/  FMUL.FTZ R228, R211, R228 ;  /* 0x000000e4d3e47220 */ /* 0x000fe20000410000 */
[----:B------:R-:W-:Y:S01]  /*6280*/  ISETP.GE.U32.AND.EX P3, PT, R145, 0x1000000, PT, P3 ;  /* 0x010000009100780c */ /* 0x000fe20003f66130 */
[----:B------:R-:W-:Y:S01]  /*6290*/  FMUL.FTZ R224, R211, R224 ;  /* 0x000000e0d3e07220 */ /* 0x000fe20000410000 */
[----:B------:R-:W-:Y:S01]  /*62a0*/  LOP3.LUT P6, RZ, R145, 0xff, RZ, 0xc0, !PT ;  /* 0x000000ff91ff7812 */ /* 0x000fe200078cc0ff */
[----:B------:R-:W-:Y:S01]  /*62b0*/  FADD.FTZ R226, R221, -R226 ;  /* 0x800000e2dde27221 */ /* 0x000fe20000010000 */
[----:B------:R-:W-:Y:S01]  /*62c0*/  LOP3.LUT P5, RZ, R145, 0xff00, RZ, 0xc0, !PT ;  /* 0x0000ff0091ff7812 */ /* 0x000fe200078ac0ff */
[----:B------:R-:W-:Y:S01]  /*62d0*/  FFMA.FTZ R232, R232, R239, R241 ;  /* 0x000000efe8e87223 */ /* 0x000fe200000100f1 */
[----:B------:R-:W-:Y:S01]  /*62e0*/  FSEL R220, R220, RZ, P3 ;  /* 0x000000ffdcdc7208 */ /* 0x000fe20001800000 */
[----:B------:R-:W-:Y:S01]  /*62f0*/  FMUL.FTZ R228, R228, UR6 ;  /* 0x00000006e4e47c20 */ /* 0x000fe20008410000 */
[----:B------:R-:W-:Y:S01]  /*6300*/  FSEL R58, R0, RZ, P6 ;  /* 0x000000ff003a7208 */ /* 0x000fe20003000000 */
[----:B------:R-:W-:Y:S01]  /*6310*/  FMUL.FTZ R224, R224, UR6 ;  /* 0x00000006e0e07c20 */ /* 0x000fe20008410000 */
[----:B------:R-:W-:Y:S01]  /*6320*/  FSEL R85, R222, RZ, P5 ;  /* 0x000000ffde557208 */ /* 0x000fe20002800000 */
[----:B------:R-:W-:Y:S01]  /*6330*/  FMUL.FTZ R226, R211, R226 ;  /* 0x000000e2d3e27220 */ /* 0x000fe20000410000 */
[----:B------:R-:W-:Y:S01]  /*6340*/  LOP3.LUT P3, RZ, R83, 0xff00, RZ, 0xc0, !PT ;  /* 0x0000ff0053ff7812 */ /* 0x000fe2000786c0ff */
[----:B------:R-:W-:Y:S01]  /*6350*/  FADD.FTZ R232, R231, -R232 ;  /* 0x800000e8e7e87221 */ /* 0x000fe20000010000 */
[----:B------:R-:W-:Y:S01]  /*6360*/  LOP3.LUT P6, RZ, R82, 0xff0000, RZ, 0xc0, !PT ;  /* 0x00ff000052ff7812 */ /* 0x000fe200078cc0ff */
[----:B------:R-:W-:Y:S01]  /*6370*/  FMUL.FTZ R226, R226, UR6 ;  /* 0x00000006e2e27c20 */ /* 0x000fe20008410000 */
[----:B------:R-:W-:Y:S01]  /*6380*/  LOP3.LUT P5, RZ, R82, 0xff000000, RZ, 0xc0, !PT ;  /* 0xff00000052ff7812 */ /* 0x000fe200078ac0ff */
[----:B------:R-:W-:Y:S01]  /*6390*/  FMUL.FTZ R232, R211, R232 ;  /* 0x000000e8d3e87220 */ /* 0x000fe20000410000 */
[----:B------:R-:W-:-:S02]  /*63a0*/  FSEL R83, R222, RZ, P3 ;  /* 0x000000ffde537208 */ /* 0x000fc40001800000 */
[----:B------:R-:W-:Y:S01]  /*63b0*/  FSEL R73, R228, RZ, P6 ;  /* 0x000000ffe4497208 */ /* 0x000fe20003000000 */
[----:B------:R-:W-:Y:S01]  /*63c0*/  FMUL.FTZ R232, R232, UR6 ;  /* 0x00000006e8e87c20 */ /* 0x000fe20008410000 */
[----:B------:R-:W-:Y:S02]  /*63d0*/  FSEL R0, R224, RZ, P5 ;  /* 0x000000ffe0007208 */ /* 0x000fe40002800000 */
[----:B------:R-:W-:Y:S02]  /*63e0*/  LOP3.LUT P3, RZ, R144, 0xff0000, RZ, 0xc0, !PT ;  /* 0x00ff000090ff7812 */ /* 0x000fe4000786c0ff */
[----:B------:R-:W-:Y:S02]  /*63f0*/  LOP3.LUT P6, RZ, R82, 0xff00, RZ, 0xc0, !PT ;  /* 0x0000ff0052ff7812 */ /* 0x000fe400078cc0ff */
[----:B------:R-:W-:Y:S02]  /*6400*/  LOP3.LUT P5, RZ, R144, 0xff000000, RZ, 0xc0, !PT ;  /* 0xff00000090ff7812 */ /* 0x000fe400078ac0ff */
[----:B------:R-:W-:-:S02]  /*6410*/  FSEL R57, R228, RZ, P3 ;  /* 0x000000ffe4397208 */ /* 0x000fc40001800000 */
[----:B------:R-:W-:Y:S02]  /*6420*/  FSEL R224, R224, RZ, P5 ;  /* 0x000000ffe0e07208 */ /* 0x000fe40002800000 */
[----:B------:R-:W-:Y:S02]  /*6430*/  FSEL R79, R226, RZ, P6 ;  /* 0x000000ffe24f7208 */ /* 0x000fe40003000000 */
[----:B------:R-:W-:Y:S02]  /*6440*/  LOP3.LUT P3, RZ, R82, 0xff, RZ, 0xc0, !PT ;  /* 0x000000ff52ff7812 */ /* 0x000fe4000786c0ff */
[C---:B------:R-:W-:Y:S02]  /*6450*/  LOP3.LUT P5, RZ, R144.reuse, 0xff00, RZ, 0xc0, !PT ;  /* 0x0000ff0090ff7812 */ /* 0x040fe400078ac0ff */
[----:B------:R-:W-:Y:S02]  /*6460*/  LOP3.LUT P6, RZ, R144, 0xff, RZ, 0xc0, !PT ;  /* 0x000000ff90ff7812 */ /* 0x000fe400078cc0ff */
[----:B------:R-:W-:-:S02]  /*6470*/  F2FP.BF16.F32.PACK_AB R75, R72, R75 ;  /* 0x0000004b484b723e */ /* 0x000fc400000010ff */
        /* <DEDUP_REMOVED lines=8> */
[----:B------:R-:W-:Y:S02]  /*6500*/  F2FP.BF16.F32.PACK_AB R56, R83, R56 ;  /* 0x000000385338723e */ /* 0x000fe400000010ff */
[----:B------:R-:W-:Y:S01]  /*6510*/  F2FP.BF16.F32.PACK_AB R72, R79, R72 ;  /* 0x000000484f48723e */ /* 0x000fe200000010ff */
[----:B------:R-:W-:Y:S06]  /*6520*/  BRA `(.L_x_199) ;  /* 0x0000000c00e87947 */ /* 0x000fec0003800000 */
.L_x_196:
[----:B------:R-:W-:Y:S05]  /*6530*/  @!P2 BRA `(.L_x_201) ;  /* 0x000000080024a947 */ /* 0x000fea0003800000 */
[----:B------:R-:W-:Y:S05]  /*6540*/  @!P1 BRA `(.L_x_202) ;  /* 0x0000000400189947 */ /* 0x000fea0003800000 */
[-CC-:B0-----:R-:W-:Y:S01]  /*6550*/  FFMA.FTZ R53, R230, R239.reuse, R241.reuse ;  /* 0x000000efe6357223 */ /* 0x181fe200000100f1 */
[-CC-:B------:R-:W-:Y:S01]  /*6560*/  FFMA.FTZ R52, R225, R239.reuse, R241.reuse ;  /* 0x000000efe1347223 */ /* 0x180fe200000100f1 */
[-CC-:B------:R-:W-:Y:S01]  /*6570*/  FFMA.FTZ R220, R220, R239.reuse, R241.reuse ;  /* 0x000000efdcdc7223 */ /* 0x180fe200000100f1 */
[-C--:B------:R-:W-:Y:S01]  /*6580*/  FFMA.FTZ R0, R229, R239.reuse, R241 ;  /* 0x000000efe5007223 */ /* 0x080fe200000100f1 */
[--C-:B------:R-:W-:Y:S01]  /*6590*/  FADD.FTZ R228, R228, -R53.reuse ;  /* 0x80000035e4e47221 */ /* 0x100fe20000010000 */
[----:B------:R-:W-:Y:S01]  /*65a0*/  PRMT R53, R63, 0x7632, R53 ;  /* 0x000076323f357816 */ /* 0x000fe20000000035 */
[----:B------:R-:W-:Y:S01]  /*65b0*/  FADD.FTZ R54, R223, -R52 ;  /* 0x80000034df367221 */ /* 0x000fe20000010000 */
[----:B------:R-:W-:Y:S01]  /*65c0*/  FADD.FTZ R220, R215, -R220 ;  /* 0x800000dcd7dc7221 */ /* 0x000fe20000010000 */
[----:B------:R-:W-:Y:S01]  /*65d0*/  SHF.L.U32 R72, R63, 0x10, RZ ;  /* 0x000000103f487819 */ /* 0x000fe200000006ff */
[----:B------:R-:W-:Y:S01]  /*65e0*/  FFMA.FTZ R222, R222, R239, R241 ;  /* 0x000000efdede7223 */ /* 0x000fe200000100f1 */
[----:B------:R-:W-:Y:S01]  /*65f0*/  IMAD.U32 R75, R53, 0x10000, RZ ;  /* 0x00010000354b7824 */ /* 0x000fe200078e00ff */
[C---:B------:R-:W-:Y:S01]  /*6600*/  PRMT R52, R62.reuse, 0x7632, R52 ;  /* 0x000076323e347816 */ /* 0x040fe20000000034 */
[----:B------:R-:W-:Y:S01]  /*6610*/  FADD.FTZ R0, R227, -R0 ;  /* 0x80000000e3007221 */ /* 0x000fe20000010000 */
[----:B------:R-:W-:Y:S01]  /*6620*/  SHF.L.U32 R55, R62, 0x10, RZ ;  /* 0x000000103e377819 */ /* 0x000fe200000006ff */
[----:B------:R-:W-:Y:S01]  /*6630*/  FFMA.FTZ R97, R211, R220, R75 ;  /* 0x000000dcd3617223 */ /* 0x000fe2000001004b */
[----:B------:R-:W-:Y:S01]  /*6640*/  SHF.L.U32 R53, R61, 0x10, RZ ;  /* 0x000000103d357819 */ /* 0x000fe200000006ff */
[----:B------:R-:W-:Y:S01]  /*6650*/  FFMA.FTZ R74, R211, R54, R72 ;  /* 0x00000036d34a7223 */ /* 0x000fe20000010048 */
[----:B------:R-:W-:Y:S01]  /*6660*/  ISETP.GE.U32.AND P3, PT, R82, RZ, PT ;  /* 0x000000ff5200720c */ /* 0x000fe20003f66070 */
[----:B------:R-:W-:Y:S01]  /*6670*/  FADD.FTZ R222, R217, -R222 ;  /* 0x800000ded9de7221 */ /* 0x000fe20000010000 */
[----:B------:R-:W-:-:S02]  /*6680*/  IMAD.U32 R73, R52, 0x10000, RZ ;  /* 0x0001000034497824 */ /* 0x000fc400078e00ff */
[C---:B------:R-:W-:Y:S01]  /*6690*/  FFMA.FTZ R72, R211.reuse, R0, R55 ;  /* 0x00000000d3487223 */ /* 0x040fe20000010037 */
[----:B------:R-:W-:Y:S01]  /*66a0*/  FFMA.FTZ R228, R211, R228, R53 ;  /* 0x000000e4d3e47223 */ /* 0x000fe20000010035 */
[----:B------:R-:W-:Y:S01]  /*66b0*/  FMUL.FTZ R53, R97, UR6 ;  /* 0x0000000661357c20 */ /* 0x000fe20008410000 */
[----:B------:R-:W-:Y:S01]  /*66c0*/  ISETP.GE.U32.AND.EX P3, PT, R83, 0x1000000, PT, P3 ;  /* 0x010000005300780c */ /* 0x000fe20003f66130 */
[----:B------:R-:W-:Y:S01]  /*66d0*/  FMUL.FTZ R52, R74, UR6 ;  /* 0x000000064a347c20 */ /* 0x000fe20008410000 */
[----:B------:R-:W-:Y:S01]  /*66e0*/  FFMA.FTZ R79, R211, R222, R73 ;  /* 0x000000ded34f7223 */ /* 0x000fe20000010049 */
[C---:B------:R-:W-:Y:S01]  /*66f0*/  LOP3.LUT P5, RZ, R83.reuse, 0xff0000, RZ, 0xc0, !PT ;  /* 0x00ff000053ff7812 */ /* 0x040fe200078ac0ff */
[----:B------:R-:W-:Y:S01]  /*6700*/  FMUL.FTZ R0, R72, UR6 ;  /* 0x0000000648007c20 */ /* 0x000fe20008410000 */
[----:B------:R-:W-:Y:S01]  /*6710*/  LOP3.LUT P6, RZ, R83, 0xff, RZ, 0xc0, !PT ;  /* 0x000000ff53ff7812 */ /* 0x000fe200078cc0ff */
[-CC-:B------:R-:W-:Y:S01]  /*6720*/  FFMA.FTZ R224, R224, R239.reuse, R241.reuse ;  /* 0x000000efe0e07223 */ /* 0x180fe200000100f1 */
[----:B------:R-:W-:Y:S01]  /*6730*/  FSEL R96, R53, RZ, P3 ;  /* 0x000000ff35607208 */ /* 0x000fe20001800000 */
[----:B------:R-:W-:Y:S01]  /*6740*/  FMUL.FTZ R53, R79, UR6 ;  /* 0x000000064f357c20 */ /* 0x000fe20008410000 */
[----:B------:R-:W-:Y:S01]  /*6750*/  LOP3.LUT P3, RZ, R83, 0xff00, RZ, 0xc0, !PT ;  /* 0x0000ff0053ff7812 */ /* 0x000fe2000786c0ff */
[-CC-:B------:R-:W-:Y:S01]  /*6760*/  FFMA.FTZ R226, R226, R239.reuse, R241.reuse ;  /* 0x000000efe2e27223 */ /* 0x180fe200000100f1 */
[----:B------:R-:W-:Y:S01]  /*6770*/  FSEL R85, R52, RZ, P5 ;  /* 0x000000ff34557208 */ /* 0x000fe20002800000 */
[----:B------:R-:W-:Y:S01]  /*6780*/  FFMA.FTZ R232, R232, R239, R241 ;  /* 0x000000efe8e87223 */ /* 0x000fe200000100f1 */
[----:B------:R-:W-:Y:S01]  /*6790*/  FSEL R83, R0, RZ, P6 ;  /* 0x000000ff00537208 */ /* 0x000fe20003000000 */
[----:B------:R-:W-:Y:S01]  /*67a0*/  FADD.FTZ R224, R219, -R224 ;  /* 0x800000e0dbe07221 */ /* 0x000fe20000010000 */
[----:B------:R-:W-:Y:S01]  /*67b0*/  PRMT R52, R61, 0x7632, R52 ;  /* 0x000076323d347816 */ /* 0x000fe20000000034 */
[----:B------:R-:W-:Y:S01]  /*67c0*/  FADD.FTZ R226, R221, -R226 ;  /* 0x800000e2dde27221 */ /* 0x000fe20000010000 */
[----:B------:R-:W-:Y:S01]  /*67d0*/  PRMT R0, R60, 0x7632, R0 ;  /* 0x000076323c007816 */ /* 0x000fe20000000000 */
[----:B------:R-:W-:Y:S01]  /*67e0*/  FADD.FTZ R232, R231, -R232 ;  /* 0x800000e8e7e87221 */ /* 0x000fe20000010000 */
[----:B------:R-:W-:Y:S01]  /*67f0*/  FSEL R84, R53, RZ, P3 ;  /* 0x000000ff35547208 */ /* 0x000fe20001800000 */
[----:B------:R-:W-:Y:S01]  /*6800*/  IMAD.U32 R52, R52, 0x10000, RZ ;  /* 0x0001000034347824 */ /* 0x000fe200078e00ff */
[----:B------:R-:W-:Y:S01]  /*6810*/  SHF.L.U32 R53, R60, 0x10, RZ ;  /* 0x000000103c357819 */ /* 0x000fe200000006ff */
[----:B------:R-:W-:-:S02]  /*6820*/  IMAD.U32 R55, R0, 0x10000, RZ ;  /* 0x0001000000377824 */ /* 0x000fc400078e00ff */
[----:B------:R-:W-:Y:S01]  /*6830*/  FMUL.FTZ R54, R228, UR6 ;  /* 0x00000006e4367c20 */ /* 0x000fe20008410000 */
[----:B------:R-:W-:Y:S01]  /*6840*/  LOP3.LUT P5, RZ, R82, 0xff0000, RZ, 0xc0, !PT ;  /* 0x00ff000052ff7812 */ /* 0x000fe200078ac0ff */
[C---:B------:R-:W-:Y:S01]  /*6850*/  FFMA.FTZ R75, R211.reuse, R224, R52 ;  /* 0x000000e0d34b7223 */ /* 0x040fe20000010034 */
[C---:B------:R-:W-:Y:S01]  /*6860*/  FFMA.FTZ R52, R211.reuse, R232, R53 ;  /* 0x000000e8d3347223 */ /* 0x040fe20000010035 */
[----:B------:R-:W-:Y:S01]  /*6870*/  FFMA.FTZ R73, R211, R226, R55 ;  /* 0x000000e2d3497223 */ /* 0x000fe20000010037 */
[----:B------:R-:W-:Y:S02]  /*6880*/  FSEL R78, R54, RZ, P5 ;  /* 0x000000ff364e7208 */ /* 0x000fe40002800000 */
[----:B------:R-:W-:Y:S01]  /*6890*/  F2FP.BF16.F32.PACK_AB R55, R97, R74 ;  /* 0x0000004a6137723e */ /* 0x000fe200000010ff */
[----:B------:R-:W-:Y:S01]  /*68a0*/  FMUL.FTZ R74, R75, UR6 ;  /* 0x000000064b4a7c20 */ /* 0x000fe20008410000 */
[----:B------:R-:W-:Y:S01]  /*68b0*/  F2FP.BF16.F32.PACK_AB R54, R79, R72 ;  /* 0x000000484f36723e */ /* 0x000fe200000010ff */
[----:B------:R-:W-:Y:S01]  /*68c0*/  FMUL.FTZ R0, R52, UR6 ;  /* 0x0000000634007c20 */ /* 0x000fe20008410000 */
[----:B------:R-:W-:Y:S01]  /*68d0*/  FMUL.FTZ R72, R73, UR6 ;  /* 0x0000000649487c20 */ /* 0x000fe20008410000 */
[----:B------:R-:W-:-:S02]  /*68e0*/  LOP3.LUT P6, RZ, R82, 0xff000000, RZ, 0xc0, !PT ;  /* 0xff00000052ff7812 */ /* 0x000fc400078cc0ff */
[C---:B------:R-:W-:Y:S02]  /*68f0*/  LOP3.LUT P3, RZ, R82.reuse, 0xff, RZ, 0xc0, !PT ;  /* 0x000000ff52ff7812 */ /* 0x040fe4000786c0ff */
[----:B------:R-:W-:Y:S02]  /*6900*/  LOP3.LUT P5, RZ, R82, 0xff00, RZ, 0xc0, !PT ;  /* 0x0000ff0052ff7812 */ /* 0x000fe400078ac0ff */
[----:B------:R-:W-:Y:S02]  /*6910*/  F2FP.BF16.F32.PACK_AB R52, R73, R52 ;  /* 0x000000344934723e */ /* 0x000fe400000010ff */
        /* <DEDUP_REMOVED lines=9> */
.L_x_202:
[-CC-:B------:R-:W-:Y:S01]  /*69b0*/  FFMA.FTZ R0, R229, R239.reuse, R241.reuse ;  /* 0x000000efe5007223 */ /* 0x180fe200000100f1 */
[-CC-:B0-----:R-:W-:Y:S01]  /*69c0*/  FFMA.FTZ R73, R230, R239.reuse, R241.reuse ;  /* 0x000000efe6497223 */ /* 0x181fe200000100f1 */
[----:B------:R-:W-:Y:S01]  /*69d0*/  PRMT R72, R63, 0x7632, R72 ;  /* 0x000076323f487816 */ /* 0x000fe20000000048 */
[-CC-:B------:R-:W-:Y:S01]  /*69e0*/  FFMA.FTZ R220, R220, R239.reuse, R241.reuse ;  /* 0x000000efdcdc7223 */ /* 0x180fe200000100f1 */
[----:B------:R-:W-:Y:S01]  /*69f0*/  FADD.FTZ R74, R227, -R0 ;  /* 0x80000000e34a7221 */ /* 0x000fe20000010000 */
[-C--:B------:R-:W-:Y:S01]  /*6a00*/  FFMA.FTZ R0, R225, R239.reuse, R241 ;  /* 0x000000efe1007223 */ /* 0x080fe200000100f1 */
[--C-:B------:R-:W-:Y:S01]  /*6a10*/  FADD.FTZ R228, R228, -R73.reuse ;  /* 0x80000049e4e47221 */ /* 0x100fe20000010000 */
[----:B------:R-:W-:Y:S01]  /*6a20*/  SHF.L.U32 R72, R72, 0x10, RZ ;  /* 0x0000001048487819 */ /* 0x000fe200000006ff */
[----:B------:R-:W-:Y:S01]  /*6a30*/  FADD.FTZ R220, R215, -R220 ;  /* 0x800000dcd7dc7221 */ /* 0x000fe20000010000 */
[----:B------:R-:W-:Y:S01]  /*6a40*/  FADD.FTZ R0, R223, -R0 ;  /* 0x80000000df007221 */ /* 0x000fe20000010000 */
[----:B------:R-:W-:Y:S01]  /*6a50*/  IMAD.U32 R75, R63, 0x10000, RZ ;  /* 0x000100003f4b7824 */ /* 0x000fe200078e00ff */
[----:B------:R-:W-:Y:S01]  /*6a60*/  PRMT R73, R62, 0x7632, R73 ;  /* 0x000076323e497816 */ /* 0x000fe20000000049 */
[-C--:B------:R-:W-:Y:S01]  /*6a70*/  FFMA.FTZ R222, R222, R239.reuse, R241 ;  /* 0x000000efdede7223 */ /* 0x080fe200000100f1 */
[C---:B------:R-:W-:Y:S01]  /*6a80*/  FFMA.FTZ R220, R211.reuse, R220, R72 ;  /* 0x000000dcd3dc7223 */ /* 0x040fe20000010048 */
[----:B------:R-:W-:Y:S01]  /*6a90*/  SHF.L.U32 R78, R62, 0x10, RZ ;  /* 0x000000103e4e7819 */ /* 0x000fe200000006ff */
[----:B------:R-:W-:Y:S01]  /*6aa0*/  FFMA.FTZ R96, R211, R0, R75 ;  /* 0x00000000d3607223 */ /* 0x000fe2000001004b */
[----:B------:R-:W-:Y:S01]  /*6ab0*/  SHF.L.U32 R79, R61, 0x10, RZ ;  /* 0x000000103d4f7819 */ /* 0x000fe200000006ff */
[----:B------:R-:W-:Y:S01]  /*6ac0*/  FADD.FTZ R222, R217, -R222 ;  /* 0x800000ded9de7221 */ /* 0x000fe20000010000 */
[----:B------:R-:W-:Y:S01]  /*6ad0*/  PRMT R72, R61, 0x7632, R72 ;  /* 0x000076323d487816 */ /* 0x000fe20000000048 */
[----:B------:R-:W-:Y:S01]  /*6ae0*/  IMAD.U32 R84, R73, 0x10000, RZ ;  /* 0x0001000049547824 */ /* 0x000fe200078e00ff */
[----:B------:R-:W-:Y:S01]  /*6af0*/  PRMT R0, R60, 0x7632, R0 ;  /* 0x000076323c007816 */ /* 0x000fe20000000000 */
[-CC-:B------:R-:W-:Y:S01]  /*6b00*/  FFMA.FTZ R226, R226, R239.reuse, R241.reuse ;  /* 0x000000efe2e27223 */ /* 0x180fe200000100f1 */
[----:B------:R-:W-:Y:S01]  /*6b10*/  ISETP.GE.U32.AND P3, PT, R82, RZ, PT ;  /* 0x000000ff5200720c */ /* 0x000fe20003f66070 */
[-CC-:B------:R-:W-:Y:S01]  /*6b20*/  FFMA.FTZ R224, R224, R239.reuse, R241.reuse ;  /* 0x000000efe0e07223 */ /* 0x180fe200000100f1 */
[----:B------:R-:W-:Y:S01]  /*6b30*/  FFMA.FTZ R232, R232, R239, R241 ;  /* 0x000000efe8e87223 */ /* 0x000fe200000100f1 */
[----:B------:R-:W-:Y:S01]  /*6b40*/  FMUL.FTZ R220, R220, UR6 ;  /* 0x00000006dcdc7c20 */ /* 0x000fe20008410000 */
[----:B------:R-:W-:Y:S01]  /*6b50*/  FMUL.FTZ R96, R96, UR6 ;  /* 0x0000000660607c20 */ /* 0x000fe20008410000 */
[C---:B------:R-:W-:Y:S01]  /*6b60*/  FFMA.FTZ R74, R211.reuse, R74, R78 ;  /* 0x0000004ad34a7223 */ /* 0x040fe2000001004e */
[----:B------:R-:W-:Y:S01]  /*6b70*/  SHF.L.U32 R75, R0, 0x10, RZ ;  /* 0x00000010004b7819 */ /* 0x000fe200000006ff */
[C---:B------:R-:W-:Y:S01]  /*6b80*/  FFMA.FTZ R84, R211.reuse, R222, R84 ;  /* 0x000000ded3547223 */ /* 0x040fe20000010054 */
[----:B------:R-:W-:Y:S01]  /*6b90*/  FFMA.FTZ R79, R211, R228, R79 ;  /* 0x000000e4d34f7223 */ /* 0x000fe2000001004f */
[----:B------:R-:W-:Y:S01]  /*6ba0*/  LOP3.LUT P5, RZ, R83, 0xff0000, RZ, 0xc0, !PT ;  /* 0x00ff000053ff7812 */ /* 0x000fe200078ac0ff */
[----:B------:R-:W-:Y:S01]  /*6bb0*/  FADD.FTZ R226, R221, -R226 ;  /* 0x800000e2dde27221 */ /* 0x000fe20000010000 */
[----:B------:R-:W-:Y:S01]  /*6bc0*/  ISETP.GE.U32.AND.EX P3, PT, R83, 0x1000000, PT, P3 ;  /* 0x010000005300780c */ /* 0x000fe20003f66130 */
[----:B------:R-:W-:Y:S01]  /*6bd0*/  FADD.FTZ R224, R219, -R224 ;  /* 0x800000e0dbe07221 */ /* 0x000fe20000010000 */
[----:B------:R-:W-:Y:S01]  /*6be0*/  FADD.FTZ R232, R231, -R232 ;  /* 0x800000e8e7e87221 */ /* 0x000fe20000010000 */
[----:B------:R-:W-:-:S02]  /*6bf0*/  IMAD.U32 R85, R72, 0x10000, RZ ;  /* 0x0001000048557824 */ /* 0x000fc400078e00ff */
[----:B------:R-:W-:Y:S01]  /*6c00*/  FMUL.FTZ R74, R74, UR6 ;  /* 0x000000064a4a7c20 */ /* 0x000fe20008410000 */
[----:B------:R-:W-:Y:S01]  /*6c10*/  IMAD.U32 R73, R60, 0x10000, RZ ;  /* 0x000100003c497824 */ /* 0x000fe200078e00ff */
[----:B------:R-:W-:Y:S01]  /*6c20*/  FSEL R97, R220, RZ, P3 ;  /* 0x000000ffdc617208 */ /* 0x000fe20001800000 */
[----:B------:R-:W-:Y:S01]  /*6c30*/  FMUL.FTZ R84, R84, UR6 ;  /* 0x0000000654547c20 */ /* 0x000fe20008410000 */
[----:B------:R-:W-:Y:S01]  /*6c40*/  FSEL R96, R96, RZ, P5 ;  /* 0x000000ff60607208 */ /* 0x000fe20002800000 */
[----:B------:R-:W-:Y:S01]  /*6c50*/  FMUL.FTZ R79, R79, UR6 ;  /* 0x000000064f4f7c20 */ /* 0x000fe20008410000 */
[C---:B------:R-:W-:Y:S01]  /*6c60*/  FFMA.FTZ R85, R211.reuse, R224, R85 ;  /* 0x000000e0d3557223 */ /* 0x040fe20000010055 */
[C---:B------:R-:W-:Y:S01]  /*6c70*/  FFMA.FTZ R75, R211.reuse, R226, R75 ;  /* 0x000000e2d34b7223 */ /* 0x040fe2000001004b */
[----:B------:R-:W-:Y:S01]  /*6c80*/  FFMA.FTZ R73, R211, R232, R73 ;  /* 0x000000e8d3497223 */ /* 0x000fe20000010049 */
        /* <DEDUP_REMOVED lines=20> */
.L_x_201:
[----:B------:R-:W-:Y:S05]  /*6dd0*/  @!P1 BRA `(.L_x_203) ;  /* 0x0000000000e89947 */ /* 0x000fea0003800000 */
[-CC-:B------:R-:W-:Y:S01]  /*6de0*/  FFMA.FTZ R220, R220, R239.reuse, R241.reuse ;  /* 0x000000efdcdc7223 */ /* 0x180fe200000100f1 */
[-CC-:B0-----:R-:W-:Y:S01]  /*6df0*/  FFMA.FTZ R52, R225, R239.reuse, R241.reuse ;  /* 0x000000efe1347223 */ /* 0x181fe200000100f1 */
[-CC-:B------:R-:W-:Y:S01]  /*6e00*/  FFMA.FTZ R222, R222, R239.reuse, R241.reuse ;  /* 0x000000efdede7223 */ /* 0x180fe200000100f1 */
[-CC-:B------:R-:W-:Y:S01]  /*6e10*/  FFMA.FTZ R0, R229, R239.reuse, R241.reuse ;  /* 0x000000efe5007223 */ /* 0x180fe200000100f1 */
[----:B------:R-:W-:Y:S01]  /*6e20*/  FADD.FTZ R220, R215, -R220 ;  /* 0x800000dcd7dc7221 */ /* 0x000fe20000010000 */
[----:B------:R-:W-:Y:S01]  /*6e30*/  FADD.FTZ R52, R223, -R52 ;  /* 0x80000034df347221 */ /* 0x000fe20000010000 */
[----:B------:R-:W-:Y:S01]  /*6e40*/  FADD.FTZ R222, R217, -R222 ;  /* 0x800000ded9de7221 */ /* 0x000fe20000010000 */
[----:B------:R-:W-:Y:S01]  /*6e50*/  ISETP.GE.U32.AND P3, PT, R82, RZ, PT ;  /* 0x000000ff5200720c */ /* 0x000fe20003f66070 */
[----:B------:R-:W-:Y:S01]  /*6e60*/  FMUL.FTZ R73, R211, R220 ;  /* 0x000000dcd3497220 */ /* 0x000fe20000410000 */
[-C--:B------:R-:W-:Y:S01]  /*6e70*/  FFMA.FTZ R53, R230, R239.reuse, R241 ;  /* 0x000000efe6357223 */ /* 0x080fe200000100f1 */
[----:B------:R-:W-:Y:S01]  /*6e80*/  FADD.FTZ R0, R227, -R0 ;  /* 0x80000000e3007221 */ /* 0x000fe20000010000 */
[----:B------:R-:W-:Y:S01]  /*6e90*/  FMUL.FTZ R72, R211, R52 ;  /* 0x00000034d3487220 */ /* 0x000fe20000410000 */
[----:B------:R-:W-:Y:S01]  /*6ea0*/  FMUL.FTZ R52, R73, UR6 ;  /* 0x0000000649347c20 */ /* 0x000fe20008410000 */
[----:B------:R-:W-:Y:S01]  /*6eb0*/  ISETP.GE.U32.AND.EX P3, PT, R83, 0x1000000, PT, P3 ;  /* 0x010000005300780c */ /* 0x000fe20003f66130 */
[C---:B------:R-:W-:Y:S01]  /*6ec0*/  FMUL.FTZ R75, R211.reuse, R222 ;  /* 0x000000ded34b7220 */ /* 0x040fe20000410000 */
[----:B------:R-:W-:Y:S01]  /*6ed0*/  FADD.FTZ R228, R228, -R53 ;  /* 0x80000035e4e47221 */ /* 0x000fe20000010000 */
[----:B------:R-:W-:Y:S01]  /*6ee0*/  FMUL.FTZ R54, R211, R0 ;  /* 0x00000000d3367220 */ /* 0x000fe20000410000 */
[-CC-:B------:R-:W-:Y:S01]  /*6ef0*/  FFMA.FTZ R226, R226, R239.reuse, R241.reuse ;  /* 0x000000efe2e27223 */ /* 0x180fe200000100f1 */
[-CC-:B------:R-:W-:Y:S01]  /*6f00*/  FFMA.FTZ R224, R224, R239.reuse, R241.reuse ;  /* 0x000000efe0e07223 */ /* 0x180fe200000100f1 */
[----:B------:R-:W-:Y:S01]  /*6f10*/  FMUL.FTZ R0, R72, UR6 ;  /* 0x0000000648007c20 */ /* 0x000fe20008410000 */
[----:B------:R-:W-:Y:S01]  /*6f20*/  FFMA.FTZ R232, R232, R239, R241 ;  /* 0x000000efe8e87223 */ /* 0x000fe200000100f1 */
[----:B------:R-:W-:Y:S01]  /*6f30*/  LOP3.LUT P5, RZ, R83, 0xff0000, RZ, 0xc0, !PT ;  /* 0x00ff000053ff7812 */ /* 0x000fe200078ac0ff */
[----:B------:R-:W-:Y:S01]  /*6f40*/  FMUL.FTZ R55, R75, UR6 ;  /* 0x000000064b377c20 */ /* 0x000fe20008410000 */
[----:B------:R-:W-:Y:S01]  /*6f50*/  FSEL R96, R52, RZ, P3 ;  /* 0x000000ff34607208 */ /* 0x000fe20001800000 */
[----:B------:R-:W-:Y:S01]  /*6f60*/  FMUL.FTZ R53, R211, R228 ;  /* 0x000000e4d3357220 */ /* 0x000fe20000410000 */
[C---:B------:R-:W-:Y:S01]  /*6f70*/  LOP3.LUT P3, RZ, R83.reuse, 0xff00, RZ, 0xc0, !PT ;  /* 0x0000ff0053ff7812 */ /* 0x040fe2000786c0ff */
[----:B------:R-:W-:Y:S01]  /*6f80*/  FMUL.FTZ R52, R54, UR6 ;  /* 0x0000000636347c20 */ /* 0x000fe20008410000 */
[----:B------:R-:W-:Y:S01]  /*6f90*/  LOP3.LUT P6, RZ, R83, 0xff, RZ, 0xc0, !PT ;  /* 0x000000ff53ff7812 */ /* 0x000fe200078cc0ff */
[----:B------:R-:W-:Y:S01]  /*6fa0*/  FADD.FTZ R224, R219, -R224 ;  /* 0x800000e0dbe07221 */ /* 0x000fe20000010000 */
[----:B------:R-:W-:Y:S01]  /*6fb0*/  FADD.FTZ R232, R231, -R232 ;  /* 0x800000e8e7e87221 */ /* 0x000fe20000010000 */
[----:B------:R-:W-:Y:S01]  /*6fc0*/  FADD.FTZ R226, R221, -R226 ;  /* 0x800000e2dde27221 */ /* 0x000fe20000010000 */
[----:B------:R-:W-:Y:S01]  /*6fd0*/  FSEL R85, R0, RZ, P5 ;  /* 0x000000ff00557208 */ /* 0x000fe20002800000 */
[----:B------:R-:W-:Y:S01]  /*6fe0*/  FMUL.FTZ R0, R53, UR6 ;  /* 0x0000000635007c20 */ /* 0x000fe20008410000 */
[----:B------:R-:W-:Y:S01]  /*6ff0*/  FSEL R84, R55, RZ, P3 ;  /* 0x000000ff37547208 */ /* 0x000fe20001800000 */
[----:B------:R-:W-:Y:S01]  /*7000*/  FMUL.FTZ R224, R211, R224 ;  /* 0x000000e0d3e07220 */ /* 0x000fe20000410000 */
[----:B------:R-:W-:-:S02]  /*7010*/  LOP3.LUT P5, RZ, R82, 0xff0000, RZ, 0xc0, !PT ;  /* 0x00ff000052ff7812 */ /* 0x000fc400078ac0ff */
[----:B------:R-:W-:Y:S01]  /*7020*/  FSEL R83, R52, RZ, P6 ;  /* 0x000000ff34537208 */ /* 0x000fe20003000000 */
[----:B------:R-:W-:Y:S01]  /*7030*/  FMUL.FTZ R52, R211, R232 ;  /* 0x000000e8d3347220 */ /* 0x000fe20000410000 */
[----:B------:R-:W-:Y:S01]  /*7040*/  F2FP.BF16.F32.PACK_AB R55, R73, R72 ;  /* 0x000000484937723e */ /* 0x000fe200000010ff */
[----:B------:R-:W-:Y:S01]  /*7050*/  FMUL.FTZ R73, R211, R226 ;  /* 0x000000e2d3497220 */ /* 0x000fe20000410000 */
[----:B------:R-:W-:Y:S01]  /*7060*/  FSEL R78, R0, RZ, P5 ;  /* 0x000000ff004e7208 */ /* 0x000fe20002800000 */
[----:B------:R-:W-:Y:S01]  /*7070*/  FMUL.FTZ R74, R224, UR6 ;  /* 0x00000006e04a7c20 */ /* 0x000fe20008410000 */
[----:B------:R-:W-:Y:S01]  /*7080*/  FMUL.FTZ R0, R52, UR6 ;  /* 0x0000000634007c20 */ /* 0x000fe20008410000 */
[----:B------:R-:W-:Y:S01]  /*7090*/  FMUL.FTZ R72, R73, UR6 ;  /* 0x0000000649487c20 */ /* 0x000fe20008410000 */
[C---:B------:R-:W-:Y:S02]  /*70a0*/  LOP3.LUT P6, RZ, R82.reuse, 0xff000000, RZ, 0xc0, !PT ;  /* 0xff00000052ff7812 */ /* 0x040fe400078cc0ff */
[----:B------:R-:W-:-:S02]  /*70b0*/  LOP3.LUT P3, RZ, R82, 0xff, RZ, 0xc0, !PT ;  /* 0x000000ff52ff7812 */ /* 0x000fc4000786c0ff */
[----:B------:R-:W-:Y:S02]  /*70c0*/  LOP3.LUT P5, RZ, R82, 0xff00, RZ, 0xc0, !PT ;  /* 0x0000ff0052ff7812 */ /* 0x000fe400078ac0ff */
[----:B------:R-:W-:Y:S02]  /*70d0*/  F2FP.BF16.F32.PACK_AB R52, R73, R52 ;  /* 0x000000344934723e */ /* 0x000fe400000010ff */
[----:B------:R-:W-:Y:S02]  /*70e0*/  FSEL R73, R74, RZ, P6 ;  /* 0x000000ff4a497208 */ /* 0x000fe40003000000 */
[----:B------:R-:W-:Y:S02]  /*70f0*/  FSEL R0, R0, RZ, P3 ;  /* 0x000000ff00007208 */ /* 0x000fe40001800000 */
[----:B------:R-:W-:Y:S02]  /*7100*/  FSEL R79, R72, RZ, P5 ;  /* 0x000000ff484f7208 */ /* 0x000fe40002800000 */
[----:B------:R-:W-:-:S02]  /*7110*/  F2FP.BF16.F32.PACK_AB R54, R75, R54 ;  /* 0x000000364b36723e */ /* 0x000fc400000010ff */
[----:B------:R-:W-:Y:S02]  /*7120*/  F2FP.BF16.F32.PACK_AB R53, R224, R53 ;  /* 0x00000035e035723e */ /* 0x000fe400000010ff */
[----:B------:R-:W-:Y:S02]  /*7130*/  F2FP.BF16.F32.PACK_AB R75, R96, R85 ;  /* 0x00000055604b723e */ /* 0x000fe400000010ff */
[----:B------:R-:W-:Y:S02]  /*7140*/  F2FP.BF16.F32.PACK_AB R74, R84, R83 ;  /* 0x00000053544a723e */ /* 0x000fe400000010ff */
[----:B------:R-:W-:Y:S02]  /*7150*/  F2FP.BF16.F32.PACK_AB R73, R73, R78 ;  /* 0x0000004e4949723e */ /* 0x000fe400000010ff */
[----:B------:R-:W-:Y:S01]  /*7160*/  F2FP.BF16.F32.PACK_AB R72, R79, R0 ;  /* 0x000000004f48723e */ /* 0x000fe200000010ff */
[----:B------:R-:W-:Y:S06]  /*7170*/  BRA `(.L_x_199) ;  /* 0x0000000000d47947 */ /* 0x000fec0003800000 */
.L_x_203:
[-CC-:B------:R-:W-:Y:S01]  /*7180*/  FFMA.FTZ R220, R220, R239.reuse, R241.reuse ;  /* 0x000000efdcdc7223 */ /* 0x180fe200000100f1 */
[-CC-:B0-----:R-:W-:Y:S01]  /*7190*/  FFMA.FTZ R72, R225, R239.reuse, R241.reuse ;  /* 0x000000efe1487223 */ /* 0x181fe200000100f1 */
[-CC-:B------:R-:W-:Y:S01]  /*71a0*/  FFMA.FTZ R73, R230, R239.reuse, R241.reuse ;  /* 0x000000efe6497223 */ /* 0x180fe200000100f1 */
[-CC-:B------:R-:W-:Y:S01]  /*71b0*/  FFMA.FTZ R0, R229, R239.reuse, R241.reuse ;  /* 0x000000efe5007223 */ /* 0x180fe200000100f1 */
[----:B------:R-:W-:Y:S01]  /*71c0*/  FADD.FTZ R220, R215, -R220 ;  /* 0x800000dcd7dc7221 */ /* 0x000fe20000010000 */
[----:B------:R-:W-:Y:S01]  /*71d0*/  FADD.FTZ R72, R223, -R72 ;  /* 0x80000048df487221 */ /* 0x000fe20000010000 */
[-C--:B------:R-:W-:Y:S01]  /*71e0*/  FFMA.FTZ R222, R222, R239.reuse, R241 ;  /* 0x000000efdede7223 */ /* 0x080fe200000100f1 */
[----:B------:R-:W-:Y:S01]  /*71f0*/  FADD.FTZ R228, R228, -R73 ;  /* 0x80000049e4e47221 */ /* 0x000fe20000010000 */
[C---:B------:R-:W-:Y:S01]  /*7200*/  FMUL.FTZ R220, R211.reuse, R220 ;  /* 0x000000dcd3dc7220 */ /* 0x040fe20000410000 */
[----:B------:R-:W-:Y:S01]  /*7210*/  FMUL.FTZ R72, R211, R72 ;  /* 0x00000048d3487220 */ /* 0x000fe20000410000 */
[----:B------:R-:W-:Y:S01]  /*7220*/  FADD.FTZ R0, R227, -R0 ;  /* 0x80000000e3007221 */ /* 0x000fe20000010000 */
[----:B------:R-:W-:Y:S01]  /*7230*/  FADD.FTZ R222, R217, -R222 ;  /* 0x800000ded9de7221 */ /* 0x000fe20000010000 */
[----:B------:R-:W-:Y:S01]  /*7240*/  ISETP.GE.U32.AND P3, PT, R82, RZ, PT ;  /* 0x000000ff5200720c */ /* 0x000fe20003f66070 */
[-CC-:B------:R-:W-:Y:S01]  /*7250*/  FFMA.FTZ R226, R226, R239.reuse, R241.reuse ;  /* 0x000000efe2e27223 */ /* 0x180fe200000100f1 */
[-CC-:B------:R-:W-:Y:S01]  /*7260*/  FFMA.FTZ R224, R224, R239.reuse, R241.reuse ;  /* 0x000000efe0e07223 */ /* 0x180fe200000100f1 */
[----:B------:R-:W-:Y:S01]  /*7270*/  FFMA.FTZ R232, R232, R239, R241 ;  /* 0x000000efe8e87223 */ /* 0x000fe200000100f1 */
[----:B------:R-:W-:Y:S01]  /*7280*/  FMUL.FTZ R220, R220, UR6 ;  /* 0x00000006dcdc7c20 */ /* 0x000fe20008410000 */
[----:B------:R-:W-:Y:S01]  /*7290*/  FMUL.FTZ R72, R72, UR6 ;  /* 0x0000000648487c20 */ /* 0x000fe20008410000 */
[----:B------:R-:W-:Y:S01]  /*72a0*/  LOP3.LUT P5, RZ, R83, 0xff0000, RZ, 0xc0, !PT ;  /* 0x00ff000053ff7812 */ /* 0x000fe200078ac0ff */
[----:B------:R-:W-:Y:S01]  /*72b0*/  FMUL.FTZ R0, R211, R0 ;  /* 0x00000000d3007220 */ /* 0x000fe20000410000 */
[----:B------:R-:W-:Y:S01]  /*72c0*/  ISETP.GE.U32.AND.EX P3, PT, R83, 0x1000000, PT, P3 ;  /* 0x010000005300780c */ /* 0x000fe20003f66130 */
[C---:B------:R-:W-:Y:S01]  /*72d0*/  FMUL.FTZ R222, R211.reuse, R222 ;  /* 0x000000ded3de7220 */ /* 0x040fe20000410000 */
[----:B------:R-:W-:Y:S01]  /*72e0*/  FMUL.FTZ R228, R211, R228 ;  /* 0x000000e4d3e47220 */ /* 0x000fe20000410000 */
[----:B------:R-:W-:Y:S01]  /*72f0*/  FADD.FTZ R226, R221, -R226 ;  /* 0x800000e2dde27221 */ /* 0x000fe20000010000 */
[----:B------:R-:W-:Y:S01]  /*7300*/  FADD.FTZ R224, R219, -R224 ;  /* 0x800000e0dbe07221 */ /* 0x000fe20000010000 */
[----:B------:R-:W-:Y:S01]  /*7310*/  FADD.FTZ R232, R231, -R232 ;  /* 0x800000e8e7e87221 */ /* 0x000fe20000010000 */
[----:B------:R-:W-:Y:S01]  /*7320*/  FMUL.FTZ R0, R0, UR6 ;  /* 0x0000000600007c20 */ /* 0x000fe20008410000 */
[----:B------:R-:W-:Y:S01]  /*7330*/  FSEL R220, R220, RZ, P3 ;  /* 0x000000ffdcdc7208 */ /* 0x000fe20001800000 */
[----:B------:R-:W-:Y:S01]  /*7340*/  FMUL.FTZ R222, R222, UR6 ;  /* 0x00000006dede7c20 */ /* 0x000fe20008410000 */
[----:B------:R-:W-:Y:S01]  /*7350*/  FSEL R75, R72, RZ, P5 ;  /* 0x000000ff484b7208 */ /* 0x000fe20002800000 */
[----:B------:R-:W-:Y:S01]  /*7360*/  FMUL.FTZ R228, R228, UR6 ;  /* 0x00000006e4e47c20 */ /* 0x000fe20008410000 */
[----:B------:R-:W-:Y:S01]  /*7370*/  LOP3.LUT P6, RZ, R83, 0xff, RZ, 0xc0, !PT ;  /* 0x000000ff53ff7812 */ /* 0x000fe200078cc0ff */
[----:B------:R-:W-:Y:S01]  /*7380*/  FMUL.FTZ R226, R211, R226 ;  /* 0x000000e2d3e27220 */ /* 0x000fe20000410000 */
[----:B------:R-:W-:Y:S01]  /*7390*/  LOP3.LUT P3, RZ, R83, 0xff00, RZ, 0xc0, !PT ;  /* 0x0000ff0053ff7812 */ /* 0x000fe2000786c0ff */
[C---:B------:R-:W-:Y:S01]  /*73a0*/  FMUL.FTZ R224, R211.reuse, R224 ;  /* 0x000000e0d3e07220 */ /* 0x040fe20000410000 */
[----:B------:R-:W-:Y:S01]  /*73b0*/  LOP3.LUT P5, RZ, R82, 0xff0000, RZ, 0xc0, !PT ;  /* 0x00ff000052ff7812 */ /* 0x000fe200078ac0ff */
[----:B------:R-:W-:Y:S01]  /*73c0*/  FMUL.FTZ R232, R211, R232 ;  /* 0x000000e8d3e87220 */ /* 0x000fe20000410000 */
        /* <DEDUP_REMOVED lines=16> */
.L_x_199:
        /* <DEDUP_REMOVED lines=11> */
[----:B0-----:R-:W-:Y:S01]  /*7580*/  PRMT R52, R71, 0x7632, R52 ;  /* 0x0000763247347816 */ /* 0x001fe20000000034 */
[-CC-:B------:R-:W-:Y:S01]  /*7590*/  FFMA.FTZ R238, R238, R239.reuse, R241.reuse ;  /* 0x000000efeeee7223 */ /* 0x180fe200000100f1 */
[-CC-:B------:R-:W-:Y:S01]  /*75a0*/  FFMA.FTZ R237, R237, R239.reuse, R241.reuse ;  /* 0x000000efeded7223 */ /* 0x180fe200000100f1 */
[----:B------:R-:W-:Y:S01]  /*75b0*/  SHF.L.U32 R54, R71, 0x10, RZ ;  /* 0x0000001047367819 */ /* 0x000fe200000006ff */
[-C--:B------:R-:W-:Y:S01]  /*75c0*/  FFMA.FTZ R236, R236, R239.reuse, R241 ;  /* 0x000000efecec7223 */ /* 0x080fe200000100f1 */
[----:B------:R-:W-:Y:S01]  /*75d0*/  FADD.FTZ R238, R95, -R238 ;  /* 0x800000ee5fee7221 */ /* 0x000fe20000010000 */
[----:B------:R-:W-:Y:S02]  /*75e0*/  IMAD.U32 R57, R52, 0x10000, RZ ;  /* 0x0001000034397824 */ /* 0x000fe400078e00ff */
[----:B------:R-:W-:Y:S01]  /*75f0*/  FADD.FTZ R92, R92, -R237 ;  /* 0x800000ed5c5c7221 */ /* 0x000fe20000010000 */
[----:B------:R-:W-:Y:S01]  /*7600*/  PRMT R0, R70, 0x7632, R0 ;  /* 0x0000763246007816 */ /* 0x000fe20000000000 */
[-C--:B------:R-:W-:Y:S01]  /*7610*/  FFMA.FTZ R235, R235, R239.reuse, R241 ;  /* 0x000000efebeb7223 */ /* 0x080fe200000100f1 */
[C---:B------:R-:W-:Y:S01]  /*7620*/  FFMA.FTZ R73, R211.reuse, R238, R57 ;  /* 0x000000eed3497223 */ /* 0x040fe20000010039 */
[----:B------:R-:W-:Y:S01]  /*7630*/  FFMA.FTZ R92, R211, R92, R54 ;  /* 0x0000005cd35c7223 */ /* 0x000fe20000010036 */
[----:B------:R-:W-:Y:S01]  /*7640*/  ISETP.GE.U32.AND P2, PT, R80, RZ, PT ;  /* 0x000000ff5000720c */ /* 0x000fe20003f46070 */
[----:B------:R-:W-:Y:S01]  /*7650*/  IMAD.U32 R55, R0, 0x10000, RZ ;  /* 0x0001000000377824 */ /* 0x000fe200078e00ff */
[----:B------:R-:W-:Y:S01]  /*7660*/  ISETP.GE.U32.AND P3, PT, R146, RZ, PT ;  /* 0x000000ff9200720c */ /* 0x000fe20003f66070 */
[----:B------:R-:W-:Y:S01]  /*7670*/  FADD.FTZ R236, R93, -R236 ;  /* 0x800000ec5dec7221 */ /* 0x000fe20000010000 */
[----:B------:R-:W-:Y:S01]  /*7680*/  SHF.L.U32 R53, R70, 0x10, RZ ;  /* 0x0000001046357819 */ /* 0x000fe200000006ff */
[----:B------:R-:W-:Y:S01]  /*7690*/  FADD.FTZ R90, R90, -R235 ;  /* 0x800000eb5a5a7221 */ /* 0x000fe20000010000 */
[----:B------:R-:W-:Y:S01]  /*76a0*/  FMUL.FTZ R52, R73, UR6 ;  /* 0x0000000649347c20 */ /* 0x000fe20008410000 */
[----:B------:R-:W-:Y:S01]  /*76b0*/  FMUL.FTZ R0, R92, UR6 ;  /* 0x000000065c007c20 */ /* 0x000fe20008410000 */
[----:B------:R-:W-:Y:S01]  /*76c0*/  ISETP.GE.U32.AND.EX P2, PT, R81, 0x1000000, PT, P2 ;  /* 0x010000005100780c */ /* 0x000fe20003f46120 */
[----:B------:R-:W-:Y:S01]  /*76d0*/  FFMA.FTZ R59, R211, R236, R55 ;  /* 0x000000ecd33b7223 */ /* 0x000fe20000010037 */
[----:B------:R-:W-:Y:S01]  /*76e0*/  ISETP.GE.U32.AND.EX P3, PT, R147, 0x1000000, PT, P3 ;  /* 0x010000009300780c */ /* 0x000fe20003f66130 */
[----:B------:R-:W-:Y:S01]  /*76f0*/  FFMA.FTZ R90, R211, R90, R53 ;  /* 0x0000005ad35a7223 */ /* 0x000fe20000010035 */
[----:B------:R-:W-:Y:S01]  /*7700*/  LOP3.LUT P6, RZ, R81, 0xff0000, RZ, 0xc0, !PT ;  /* 0x00ff000051ff7812 */ /* 0x000fe200078cc0ff */
[-CC-:B------:R-:W-:Y:S01]  /*7710*/  FFMA.FTZ R233, R233, R239.reuse, R241.reuse ;  /* 0x000000efe9e97223 */ /* 0x180fe200000100f1 */
[----:B------:R-:W-:Y:S01]  /*7720*/  LOP3.LUT P5, RZ, R147, 0xff0000, RZ, 0xc0, !PT ;  /* 0x00ff000093ff7812 */ /* 0x000fe200078ac0ff */
[-C--:B------:R-:W-:Y:S01]  /*7730*/  FFMA.FTZ R234, R234, R239.reuse, R241 ;  /* 0x000000efeaea7223 */ /* 0x080fe200000100f1 */
[----:B------:R-:W-:Y:S01]  /*7740*/  FSEL R72, R52, RZ, P2 ;  /* 0x000000ff34487208 */ /* 0x000fe20001000000 */
[----:B------:R-:W-:Y:S01]  /*7750*/  FADD.FTZ R88, R88, -R233 ;  /* 0x800000e958587221 */ /* 0x000fe20000010000 */
[----:B------:R-:W-:Y:S01]  /*7760*/  FSEL R83, R52, RZ, P3 ;  /* 0x000000ff34537208 */ /* 0x000fe20001800000 */
[----:B------:R-:W-:Y:S01]  /*7770*/  FMUL.FTZ R52, R59, UR6 ;  /* 0x000000063b347c20 */ /* 0x000fe20008410000 */
[C---:B------:R-:W-:Y:S01]  /*7780*/  FSEL R75, R0.reuse, RZ, P6 ;  /* 0x000000ff004b7208 */ /* 0x040fe20003000000 */
[-CC-:B------:R-:W-:Y:S01]  /*7790*/  FFMA.FTZ R91, R91, R239.reuse, R241.reuse ;  /* 0x000000ef5b5b7223 */ /* 0x180fe200000100f1 */
[----:B------:R-:W-:Y:S01]  /*77a0*/  FSEL R56, R0, RZ, P5 ;  /* 0x000000ff00387208 */ /* 0x000fe20002800000 */
[----:B------:R-:W-:Y:S01]  /*77b0*/  FMUL.FTZ R0, R90, UR6 ;  /* 0x000000065a007c20 */ /* 0x000fe20008410000 */
[----:B------:R-:W-:Y:S01]  /*77c0*/  LOP3.LUT P2, RZ, R81, 0xff00, RZ, 0xc0, !PT ;  /* 0x0000ff0051ff7812 */ /* 0x000fe2000784c0ff */
[----:B------:R-:W-:Y:S01]  /*77d0*/  FFMA.FTZ R94, R94, R239, R241 ;  /* 0x000000ef5e5e7223 */ /* 0x000fe200000100f1 */
[----:B------:R-:W-:Y:S01]  /*77e0*/  LOP3.LUT P3, RZ, R147, 0xff00, RZ, 0xc0, !PT ;  /* 0x0000ff0093ff7812 */ /* 0x000fe2000786c0ff */
[----:B------:R-:W-:Y:S01]  /*77f0*/  FADD.FTZ R234, R89, -R234 ;  /* 0x800000ea59ea7221 */ /* 0x000fe20000010000 */
[----:B------:R-:W-:Y:S01]  /*7800*/  LOP3.LUT P6, RZ, R81, 0xff, RZ, 0xc0, !PT ;  /* 0x000000ff51ff7812 */ /* 0x000fe200078cc0ff */
[----:B------:R-:W-:Y:S01]  /*7810*/  FADD.FTZ R86, R86, -R91 ;  /* 0x8000005b56567221 */ /* 0x000fe20000010000 */
[----:B------:R-:W-:Y:S01]  /*7820*/  LOP3.LUT P5, RZ, R147, 0xff, RZ, 0xc0, !PT ;  /* 0x000000ff93ff7812 */ /* 0x000fe200078ac0ff */
[----:B------:R-:W-:Y:S01]  /*7830*/  FADD.FTZ R94, R87, -R94 ;  /* 0x8000005e575e7221 */ /* 0x000fe20000010000 */
[----:B------:R-:W-:-:S02]  /*7840*/  SHF.L.U32 R54, R69, 0x10, RZ ;  /* 0x0000001045367819 */ /* 0x000fc400000006ff */
[C---:B------:R-:W-:Y:S02]  /*7850*/  FSEL R79, R52.reuse, RZ, P2 ;  /* 0x000000ff344f7208 */ /* 0x040fe40001000000 */
[----:B------:R-:W-:Y:S01]  /*7860*/  FSEL R81, R52, RZ, P3 ;  /* 0x000000ff34517208 */ /* 0x000fe20001800000 */
[----:B------:R-:W-:Y:S01]  /*7870*/  FFMA.FTZ R88, R211, R88, R54 ;  /* 0x00000058d3587223 */ /* 0x000fe20000010036 */
[C---:B------:R-:W-:Y:S02]  /*7880*/  FSEL R74, R0.reuse, RZ, P6 ;  /* 0x000000ff004a7208 */ /* 0x040fe40003000000 */
[----:B------:R-:W-:Y:S02]  /*7890*/  FSEL R58, R0, RZ, P5 ;  /* 0x000000ff003a7208 */ /* 0x000fe40002800000 */
[----:B------:R-:W-:Y:S02]  /*78a0*/  PRMT R52, R69, 0x7632, R52 ;  /* 0x0000763245347816 */ /* 0x000fe40000000034 */
[----:B------:R-:W-:-:S02]  /*78b0*/  PRMT R0, R68, 0x7632, R0 ;  /* 0x0000763244007816 */ /* 0x000fc40000000000 */
[----:B------:R-:W-:Y:S01]  /*78c0*/  SHF.L.U32 R53, R68, 0x10, RZ ;  /* 0x0000001044357819 */ /* 0x000fe200000006ff */
[----:B------:R-:W-:Y:S01]  /*78d0*/  IMAD.U32 R57, R52, 0x10000, RZ ;  /* 0x0001000034397824 */ /* 0x000fe200078e00ff */
[----:B------:R-:W-:Y:S01]  /*78e0*/  SHF.L.U32 R55, R0, 0x10, RZ ;  /* 0x0000001000377819 */ /* 0x000fe200000006ff */
[----:B------:R-:W-:Y:S01]  /*78f0*/  FMUL.FTZ R0, R88, UR6 ;  /* 0x0000000658007c20 */ /* 0x000fe20008410000 */
[----:B------:R-:W-:Y:S01]  /*7900*/  LOP3.LUT P6, RZ, R80, 0xff0000, RZ, 0xc0, !PT ;  /* 0x00ff000050ff7812 */ /* 0x000fe200078cc0ff */
[C---:B------:R-:W-:Y:S01]  /*7910*/  FFMA.FTZ R57, R211.reuse, R234, R57 ;  /* 0x000000ead3397223 */ /* 0x040fe20000010039 */
[C---:B------:R-:W-:Y:S01]  /*7920*/  FFMA.FTZ R86, R211.reuse, R86, R53 ;  /* 0x00000056d3567223 */ /* 0x040fe20000010035 */
[----:B------:R-:W-:Y:S01]  /*7930*/  FFMA.FTZ R211, R211, R94, R55 ;  /* 0x0000005ed3d37223 */ /* 0x000fe20000010037 */
[----:B------:R-:W-:Y:S02]  /*7940*/  F2FP.BF16.F32.PACK_AB R55, R73, R92 ;  /* 0x0000005c4937723e */ /* 0x000fe400000010ff */
[----:B------:R-:W-:-:S02]  /*7950*/  FSEL R73, R0, RZ, P6 ;  /* 0x000000ff00497208 */ /* 0x000fc40003000000 */
[----:B------:R-:W-:Y:S02]  /*7960*/  LOP3.LUT P6, RZ, R146, 0xff0000, RZ, 0xc0, !PT ;  /* 0x00ff000092ff7812 */ /* 0x000fe400078cc0ff */
[----:B------:R-:W-:Y:S02]  /*7970*/  F2FP.BF16.F32.PACK_AB R54, R59, R90 ;  /* 0x0000005a3b36723e */ /* 0x000fe400000010ff */
[----:B------:R-:W-:Y:S01]  /*7980*/  F2FP.BF16.F32.PACK_AB R59, R83, R56 ;  /* 0x00000038533b723e */ /* 0x000fe200000010ff */
[C---:B------:R-:W-:Y:S01]  /*7990*/  FMUL.FTZ R56, R57.reuse, UR6 ;  /* 0x0000000639387c20 */ /* 0x040fe20008410000 */
[----:B------:R-:W-:Y:S02]  /*79a0*/  F2FP.BF16.F32.PACK_AB R53, R57, R88 ;  /* 0x000000583935723e */ /* 0x000fe400000010ff */
[----:B------:R-:W-:Y:S01]  /*79b0*/  FSEL R57, R0, RZ, P6 ;  /* 0x000000ff00397208 */ /* 0x000fe20003000000 */
[----:B------:R-:W-:Y:S01]  /*79c0*/  FMUL.FTZ R0, R211, UR6 ;  /* 0x00000006d3007c20 */ /* 0x000fe20008410000 */
[----:B------:R-:W-:-:S02]  /*79d0*/  LOP3.LUT P5, RZ, R80, 0xff000000, RZ, 0xc0, !PT ;  /* 0xff00000050ff7812 */ /* 0x000fc400078ac0ff */
[----:B------:R-:W-:Y:S02]  /*79e0*/  LOP3.LUT P6, RZ, R146, 0xff000000, RZ, 0xc0, !PT ;  /* 0xff00000092ff7812 */ /* 0x000fe400078cc0ff */
[C---:B------:R-:W-:Y:S02]  /*79f0*/  LOP3.LUT P2, RZ, R80.reuse, 0xff00, RZ, 0xc0, !PT ;  /* 0x0000ff0050ff7812 */ /* 0x040fe4000784c0ff */
[----:B------:R-:W-:Y:S02]  /*7a00*/  LOP3.LUT P3, RZ, R80, 0xff, RZ, 0xc0, !PT ;  /* 0x000000ff50ff7812 */ /* 0x000fe4000786c0ff */
[----:B------:R-:W-:Y:S01]  /*7a10*/  F2FP.BF16.F32.PACK_AB R52, R211, R86 ;  /* 0x00000056d334723e */ /* 0x000fe200000010ff */
[----:B------:R-:W-:Y:S01]  /*7a20*/  FMUL.FTZ R86, R86, UR6 ;  /* 0x0000000656567c20 */ /* 0x000fe20008410000 */
[C---:B------:R-:W-:Y:S02]  /*7a30*/  FSEL R78, R56.reuse, RZ, P5 ;  /* 0x000000ff384e7208 */ /* 0x040fe40002800000 */
[----:B------:R-:W-:-:S02]  /*7a40*/  FSEL R80, R56, RZ, P6 ;  /* 0x000000ff38507208 */ /* 0x000fc40003000000 */
[C---:B------:R-:W-:Y:S02]  /*7a50*/  LOP3.LUT P5, RZ, R146.reuse, 0xff00, RZ, 0xc0, !PT ;  /* 0x0000ff0092ff7812 */ /* 0x040fe400078ac0ff */
[----:B------:R-:W-:Y:S02]  /*7a60*/  LOP3.LUT P6, RZ, R146, 0xff, RZ, 0xc0, !PT ;  /* 0x000000ff92ff7812 */ /* 0x000fe400078cc0ff */
[----:B------:R-:W-:Y:S02]  /*7a70*/  F2FP.BF16.F32.PACK_AB R75, R72, R75 ;  /* 0x0000004b484b723e */ /* 0x000fe400000010ff */
[----:B------:R-:W-:Y:S02]  /*7a80*/  F2FP.BF16.F32.PACK_AB R58, R81, R58 ;  /* 0x0000003a513a723e */ /* 0x000fe400000010ff */
        /* <DEDUP_REMOVED lines=10> */
.L_x_206:
[-CC-:B------:R-:W-:Y:S01]  /*7b30*/  FFMA.FTZ R237, R237, R239.reuse, R241.reuse ;  /* 0x000000efeded7223 */ /* 0x180fe200000100f1 */
[C---:B0-----:R-:W-:Y:S01]  /*7b40*/  PRMT R56, R71.reuse, 0x7632, R56 ;  /* 0x0000763247387816 */ /* 0x041fe20000000038 */
[-C--:B------:R-:W-:Y:S01]  /*7b50*/  FFMA.FTZ R238, R238, R239.reuse, R241 ;  /* 0x000000efeeee7223 */ /* 0x080fe200000100f1 */
[----:B------:R-:W-:Y:S01]  /*7b60*/  SHF.L.U32 R73, R71, 0x10, RZ ;  /* 0x0000001047497819 */ /* 0x000fe200000006ff */
[----:B------:R-:W-:Y:S01]  /*7b70*/  FADD.FTZ R92, R92, -R237 ;  /* 0x800000ed5c5c7221 */ /* 0x000fe20000010000 */
[----:B------:R-:W-:Y:S01]  /*7b80*/  PRMT R0, R70, 0x7632, R0 ;  /* 0x0000763246007816 */ /* 0x000fe20000000000 */
[----:B------:R-:W-:Y:S01]  /*7b90*/  FADD.FTZ R238, R95, -R238 ;  /* 0x800000ee5fee7221 */ /* 0x000fe20000010000 */
[----:B------:R-:W-:Y:S01]  /*7ba0*/  IMAD.U32 R56, R56, 0x10000, RZ ;  /* 0x0001000038387824 */ /* 0x000fe200078e00ff */
[----:B------:R-:W-:Y:S01]  /*7bb0*/  ISETP.GE.U32.AND P2, PT, R80, RZ, PT ;  /* 0x000000ff5000720c */ /* 0x000fe20003f46070 */
[-C--:B------:R-:W-:Y:S01]  /*7bc0*/  FFMA.FTZ R236, R236, R239.reuse, R241 ;  /* 0x000000efecec7223 */ /* 0x080fe200000100f1 */
[----:B------:R-:W-:Y:S01]  /*7bd0*/  FFMA.FTZ R73, R211, R92, R73 ;  /* 0x0000005cd3497223 */ /* 0x000fe20000010049 */
[-C--:B------:R-:W-:Y:S01]  /*7be0*/  FFMA.FTZ R235, R235, R239.reuse, R241 ;  /* 0x000000efebeb7223 */ /* 0x080fe200000100f1 */
[----:B------:R-:W-:Y:S01]  /*7bf0*/  FFMA.FTZ R56, R211, R238, R56 ;  /* 0x000000eed3387223 */ /* 0x000fe20000010038 */
[----:B------:R-:W-:Y:S01]  /*7c00*/  ISETP.GE.U32.AND.EX P5, PT, R81, 0x1000000, PT, P2 ;  /* 0x010000005100780c */ /* 0x000fe20003fa6120 */
[----:B------:R-:W-:Y:S01]  /*7c10*/  FADD.FTZ R236, R93, -R236 ;  /* 0x800000ec5dec7221 */ /* 0x000fe20000010000 */
[----:B------:R-:W-:Y:S01]  /*7c20*/  IMAD.U32 R59, R0, 0x10000, RZ ;  /* 0x00010000003b7824 */ /* 0x000fe200078e00ff */
[----:B------:R-:W-:Y:S01]  /*7c30*/  ISETP.GE.U32.AND P2, PT, R146, RZ, PT ;  /* 0x000000ff9200720c */ /* 0x000fe20003f46070 */
[----:B------:R-:W-:Y:S01]  /*7c40*/  FMUL.FTZ R73, R73, UR6 ;  /* 0x0000000649497c20 */ /* 0x000fe20008410000 */
[----:B------:R-:W-:Y:S01]  /*7c50*/  SHF.L.U32 R57, R70, 0x10, RZ ;  /* 0x0000001046397819 */ /* 0x000fe200000006ff */
[----:B------:R-:W-:Y:S01]  /*7c60*/  FADD.FTZ R90, R90, -R235 ;  /* 0x800000eb5a5a7221 */ /* 0x000fe20000010000 */
[----:B------:R-:W-:Y:S01]  /*7c70*/  LOP3.LUT P3, RZ, R81, 0xff0000, RZ, 0xc0, !PT ;  /* 0x00ff000051ff7812 */ /* 0x000fe2000786c0ff */
[----:B------:R-:W-:Y:S01]  /*7c80*/  FMUL.FTZ R56, R56, UR6 ;  /* 0x0000000638387c20 */ /* 0x000fe20008410000 */
[-C--:B------:R-:W-:Y:S01]  /*7c90*/  FFMA.FTZ R233, R233, R239.reuse, R241 ;  /* 0x000000efe9e97223 */ /* 0x080fe200000100f1 */
[----:B------:R-:W-:Y:S01]  /*7ca0*/  FFMA.FTZ R59, R211, R236, R59 ;  /* 0x000000ecd33b7223 */ /* 0x000fe2000001003b */
[----:B------:R-:W-:Y:S01]  /*7cb0*/  LOP3.LUT P6, RZ, R147, 0xff0000, RZ, 0xc0, !PT ;  /* 0x00ff000093ff7812 */ /* 0x000fe200078cc0ff */
[----:B------:R-:W-:Y:S01]  /*7cc0*/  FFMA.FTZ R57, R211, R90, R57 ;  /* 0x0000005ad3397223 */ /* 0x000fe20000010039 */
[----:B------:R-:W-:Y:S01]  /*7cd0*/  ISETP.GE.U32.AND.EX P2, PT, R147, 0x1000000, PT, P2 ;  /* 0x010000009300780c */ /* 0x000fe20003f46120 */
[----:B------:R-:W-:Y:S01]  /*7ce0*/  FMUL.FTZ R59, R59, UR6 ;  /* 0x000000063b3b7c20 */ /* 0x000fe20008410000 */
[----:B------:R-:W-:Y:S01]  /*7cf0*/  FSEL R75, R73, RZ, P3 ;  /* 0x000000ff494b7208 */ /* 0x000fe20001800000 */
[----:B------:R-:W-:Y:S01]  /*7d00*/  FADD.FTZ R88, R88, -R233 ;  /* 0x800000e958587221 */ /* 0x000fe20000010000 */
[----:B------:R-:W-:Y:S01]  /*7d10*/  SHF.L.U32 R58, R69, 0x10, RZ ;  /* 0x00000010453a7819 */ /* 0x000fe200000006ff */
[-CC-:B------:R-:W-:Y:S01]  /*7d20*/  FFMA.FTZ R94, R94, R239.reuse, R241.reuse ;  /* 0x000000ef5e5e7223 */ /* 0x180fe200000100f1 */
[----:B------:R-:W-:Y:S01]  /*7d30*/  FSEL R73, R73, RZ, P6 ;  /* 0x000000ff49497208 */ /* 0x000fe20003000000 */
[----:B------:R-:W-:Y:S01]  /*7d40*/  FMUL.FTZ R57, R57, UR6 ;  /* 0x0000000639397c20 */ /* 0x000fe20008410000 */
[----:B------:R-:W-:Y:S01]  /*7d50*/  FSEL R82, R56, RZ, P2 ;  /* 0x000000ff38527208 */ /* 0x000fe20001000000 */
[----:B------:R-:W-:Y:S01]  /*7d60*/  FFMA.FTZ R58, R211, R88, R58 ;  /* 0x00000058d33a7223 */ /* 0x000fe2000001003a */
[----:B------:R-:W-:Y:S01]  /*7d70*/  LOP3.LUT P6, RZ, R81, 0xff00, RZ, 0xc0, !PT ;  /* 0x0000ff0051ff7812 */ /* 0x000fe200078cc0ff */
[-CC-:B------:R-:W-:Y:S01]  /*7d80*/  FFMA.FTZ R234, R234, R239.reuse, R241.reuse ;  /* 0x000000efeaea7223 */ /* 0x180fe200000100f1 */
[----:B------:R-:W-:Y:S01]  /*7d90*/  LOP3.LUT P2, RZ, R147, 0xff00, RZ, 0xc0, !PT ;  /* 0x0000ff0093ff7812 */ /* 0x000fe2000784c0ff */
[----:B------:R-:W-:Y:S01]  /*7da0*/  FADD.FTZ R94, R87, -R94 ;  /* 0x8000005e575e7221 */ /* 0x000fe20000010000 */
[----:B------:R-:W-:Y:S01]  /*7db0*/  PRMT R0, R68, 0x7632, R0 ;  /* 0x0000763244007816 */ /* 0x000fe20000000000 */
[----:B------:R-:W-:Y:S01]  /*7dc0*/  FADD.FTZ R234, R89, -R234 ;  /* 0x800000ea59ea7221 */ /* 0x000fe20000010000 */
[----:B------:R-:W-:Y:S01]  /*7dd0*/  FSEL R78, R56, RZ, P5 ;  /* 0x000000ff384e7208 */ /* 0x000fe20002800000 */
[----:B------:R-:W-:Y:S01]  /*7de0*/  FFMA.FTZ R91, R91, R239, R241 ;  /* 0x000000ef5b5b7223 */ /* 0x000fe200000100f1 */
[----:B------:R-:W-:-:S02]  /*7df0*/  LOP3.LUT P5, RZ, R81, 0xff, RZ, 0xc0, !PT ;  /* 0x000000ff51ff7812 */ /* 0x000fc400078ac0ff */
[C---:B------:R-:W-:Y:S01]  /*7e00*/  FSEL R79, R59.reuse, RZ, P6 ;  /* 0x000000ff3b4f7208 */ /* 0x040fe20003000000 */
[----:B------:R-:W-:Y:S01]  /*7e10*/  FADD.FTZ R86, R86, -R91 ;  /* 0x8000005b56567221 */ /* 0x000fe20000010000 */
[----:B------:R-:W-:Y:S02]  /*7e20*/  FSEL R81, R59, RZ, P2 ;  /* 0x000000ff3b517208 */ /* 0x000fe40001000000 */
[----:B------:R-:W-:Y:S02]  /*7e30*/  PRMT R56, R69, 0x7632, R56 ;  /* 0x0000763245387816 */ /* 0x000fe40000000038 */
[----:B------:R-:W-:Y:S01]  /*7e40*/  SHF.L.U32 R59, R0, 0x10, RZ ;  /* 0x00000010003b7819 */ /* 0x000fe200000006ff */
[----:B------:R-:W-:Y:S01]  /*7e50*/  FMUL.FTZ R0, R58, UR6 ;  /* 0x000000063a007c20 */ /* 0x000fe20008410000 */
[----:B------:R-:W-:Y:S02]  /*7e60*/  FSEL R74, R57, RZ, P5 ;  /* 0x000000ff394a7208 */ /* 0x000fe40002800000 */
[----:B------:R-:W-:Y:S01]  /*7e70*/  LOP3.LUT P5, RZ, R80, 0xff0000, RZ, 0xc0, !PT ;  /* 0x00ff000050ff7812 */ /* 0x000fe200078ac0ff */
[----:B------:R-:W-:Y:S01]  /*7e80*/  FFMA.FTZ R94, R211, R94, R59 ;  /* 0x0000005ed35e7223 */ /* 0x000fe2000001003b */
[----:B------:R-:W-:-:S02]  /*7e90*/  SHF.L.U32 R56, R56, 0x10, RZ ;  /* 0x0000001038387819 */ /* 0x000fc400000006ff */
[----:B------:R-:W-:Y:S01]  /*7ea0*/  LOP3.LUT P3, RZ, R147, 0xff, RZ, 0xc0, !PT ;  /* 0x000000ff93ff7812 */ /* 0x000fe2000786c0ff */
[----:B------:R-:W-:Y:S01]  /*7eb0*/  FMUL.FTZ R94, R94, UR6 ;  /* 0x000000065e5e7c20 */ /* 0x000fe20008410000 */
[----:B------:R-:W-:Y:S01]  /*7ec0*/  F2FP.BF16.F32.PACK_AB R59, R82, R73 ;  /* 0x00000049523b723e */ /* 0x000fe200000010ff */
[----:B------:R-:W-:Y:S01]  /*7ed0*/  FFMA.FTZ R56, R211, R234, R56 ;  /* 0x000000ead3387223 */ /* 0x000fe20000010038 */
[----:B------:R-:W-:Y:S02]  /*7ee0*/  FSEL R73, R0, RZ, P5 ;  /* 0x000000ff00497208 */ /* 0x000fe40002800000 */
[----:B------:R-:W-:Y:S01]  /*7ef0*/  FSEL R72, R57, RZ, P3 ;  /* 0x000000ff39487208 */ /* 0x000fe20001800000 */
[----:B------:R-:W-:Y:S01]  /*7f00*/  IMAD.U32 R57, R68, 0x10000, RZ ;  /* 0x0001000044397824 */ /* 0x000fe200078e00ff */
[----:B------:R-:W-:Y:S01]  /*7f10*/  LOP3.LUT P5, RZ, R146, 0xff0000, RZ, 0xc0, !PT ;  /* 0x00ff000092ff7812 */ /* 0x000fe200078ac0ff */
[----:B------:R-:W-:Y:S01]  /*7f20*/  FMUL.FTZ R56, R56, UR6 ;  /* 0x0000000638387c20 */ /* 0x000fe20008410000 */
[----:B------:R-:W-:Y:S01]  /*7f30*/  LOP3.LUT P3, RZ, R80, 0xff000000, RZ, 0xc0, !PT ;  /* 0xff00000050ff7812 */ /* 0x000fe2000786c0ff */
[----:B------:R-:W-:Y:S01]  /*7f40*/  FFMA.FTZ R57, R211, R86, R57 ;  /* 0x00000056d3397223 */ /* 0x000fe20000010039 */
[----:B------:R-:W-:-:S02]  /*7f50*/  FSEL R0, R0, RZ, P5 ;  /* 0x000000ff00007208 */ /* 0x000fc40002800000 */
[----:B------:R-:W-:Y:S01]  /*7f60*/  LOP3.LUT P5, RZ, R146, 0xff000000, RZ, 0xc0, !PT ;  /* 0xff00000092ff7812 */ /* 0x000fe200078ac0ff */
[----:B------:R-:W-:Y:S01]  /*7f70*/  FMUL.FTZ R57, R57, UR6 ;  /* 0x0000000639397c20 */ /* 0x000fe20008410000 */
[----:B------:R-:W-:Y:S02]  /*7f80*/  F2FP.BF16.F32.PACK_AB R75, R78, R75 ;  /* 0x0000004b4e4b723e */ /* 0x000fe400000010ff */
[C---:B------:R-:W-:Y:S02]  /*7f90*/  FSEL R78, R56.reuse, RZ, P3 ;  /* 0x000000ff384e7208 */ /* 0x040fe40001800000 */
[----:B------:R-:W-:Y:S02]  /*7fa0*/  FSEL R83, R56, RZ, P5 ;  /* 0x000000ff38537208 */ /* 0x000fe40002800000 */
[C---:B------:R-:W-:Y:S02]  /*7fb0*/  LOP3.LUT P6, RZ, R80.reuse, 0xff00, RZ, 0xc0, !PT ;  /* 0x0000ff0050ff7812 */ /* 0x040fe400078cc0ff */
[----:B------:R-:W-:-:S02]  /*7fc0*/  LOP3.LUT P2, RZ, R80, 0xff, RZ, 0xc0, !PT ;  /* 0x000000ff50ff7812 */ /* 0x000fc4000784c0ff */
[C---:B------:R-:W-:Y:S02]  /*7fd0*/  LOP3.LUT P3, RZ, R146.reuse, 0xff00, RZ, 0xc0, !PT ;  /* 0x0000ff0092ff7812 */ /* 0x040fe4000786c0ff */
[----:B------:R-:W-:Y:S02]  /*7fe0*/  LOP3.LUT P5, RZ, R146, 0xff, RZ, 0xc0, !PT ;  /* 0x000000ff92ff7812 */ /* 0x000fe400078ac0ff */
[----:B------:R-:W-:Y:S02]  /*7ff0*/  F2FP.BF16.F32.PACK_AB R58, R81, R72 ;  /* 0x00000048513a723e */ /* 0x000fe400000010ff */
[----:B------:R-:W-:Y:S02]  /*8000*/  F2FP.BF16.F32.PACK_AB R74, R79, R74 ;  /* 0x0000004a4f4a723e */ /* 0x000fe400000010ff */
[C---:B------:R-:W-:Y:S02]  /*8010*/  FSEL R79, R94.reuse, RZ, P6 ;  /* 0x000000ff5e4f7208 */ /* 0x040fe40003000000 */
        /* <DEDUP_REMOVED lines=8> */
.L_x_205:
[----:B------:R-:W-:Y:S05]  /*80a0*/  @!P1 BRA `(.L_x_208) ;  /* 0x00000004003c9947 */ /* 0x000fea0003800000 */
[-CC-:B------:R-:W-:Y:S01]  /*80b0*/  FFMA.FTZ R237, R237, R239.reuse, R241.reuse ;  /* 0x000000efeded7223 */ /* 0x180fe200000100f1 */
[-CC-:B------:R-:W-:Y:S01]  /*80c0*/  FFMA.FTZ R238, R238, R239.reuse, R241.reuse ;  /* 0x000000efeeee7223 */ /* 0x180fe200000100f1 */
[-CC-:B------:R-:W-:Y:S01]  /*80d0*/  FFMA.FTZ R235, R235, R239.reuse, R241.reuse ;  /* 0x000000efebeb7223 */ /* 0x180fe200000100f1 */
[-C--:B------:R-:W-:Y:S01]  /*80e0*/  FFMA.FTZ R236, R236, R239.reuse, R241 ;  /* 0x000000efecec7223 */ /* 0x080fe200000100f1 */
[----:B------:R-:W-:Y:S01]  /*80f0*/  FADD.FTZ R92, R92, -R237 ;  /* 0x800000ed5c5c7221 */ /* 0x000fe20000010000 */
[----:B0-----:R-:W-:Y:S01]  /*8100*/  FADD.FTZ R72, R95, -R238 ;  /* 0x800000ee5f487221 */ /* 0x001fe20000010000 */
[----:B------:R-:W-:Y:S01]  /*8110*/  FADD.FTZ R54, R90, -R235 ;  /* 0x800000eb5a367221 */ /* 0x000fe20000010000 */
[-C--:B------:R-:W-:Y:S01]  /*8120*/  FFMA.FTZ R233, R233, R239.reuse, R241 ;  /* 0x000000efe9e97223 */ /* 0x080fe200000100f1 */
[C---:B------:R-:W-:Y:S01]  /*8130*/  FMUL.FTZ R55, R211.reuse, R92 ;  /* 0x0000005cd3377220 */ /* 0x040fe20000410000 */
[----:B------:R-:W-:Y:S01]  /*8140*/  FMUL.FTZ R72, R211, R72 ;  /* 0x00000048d3487220 */ /* 0x000fe20000410000 */
[----:B------:R-:W-:Y:S01]  /*8150*/  LOP3.LUT P6, RZ, R81, 0xff0000, RZ, 0xc0, !PT ;  /* 0x00ff000051ff7812 */ /* 0x000fe200078cc0ff */
[----:B------:R-:W-:Y:S01]  /*8160*/  FADD.FTZ R236, R93, -R236 ;  /* 0x800000ec5dec7221 */ /* 0x000fe20000010000 */
[----:B------:R-:W-:Y:S01]  /*8170*/  FMUL.FTZ R0, R55, UR6 ;  /* 0x0000000637007c20 */ /* 0x000fe20008410000 */
[----:B------:R-:W-:Y:S01]  /*8180*/  ISETP.GE.U32.AND P2, PT, R80, RZ, PT ;  /* 0x000000ff5000720c */ /* 0x000fe20003f46070 */
[----:B------:R-:W-:Y:S01]  /*8190*/  FMUL.FTZ R54, R211, R54 ;  /* 0x00000036d3367220 */ /* 0x000fe20000410000 */
[----:B------:R-:W-:Y:S01]  /*81a0*/  LOP3.LUT P5, RZ, R147, 0xff0000, RZ, 0xc0, !PT ;  /* 0x00ff000093ff7812 */ /* 0x000fe200078ac0ff */
[----:B------:R-:W-:Y:S01]  /*81b0*/  FADD.FTZ R88, R88, -R233 ;  /* 0x800000e958587221 */ /* 0x000fe20000010000 */
[----:B------:R-:W-:Y:S01]  /*81c0*/  ISETP.GE.U32.AND P3, PT, R146, RZ, PT ;  /* 0x000000ff9200720c */ /* 0x000fe20003f66070 */
[----:B------:R-:W-:Y:S01]  /*81d0*/  FMUL.FTZ R52, R72, UR6 ;  /* 0x0000000648347c20 */ /* 0x000fe20008410000 */
[C---:B------:R-:W-:Y:S01]  /*81e0*/  FSEL R75, R0.reuse, RZ, P6 ;  /* 0x000000ff004b7208 */ /* 0x040fe20003000000 */
[----:B------:R-:W-:Y:S01]  /*81f0*/  FMUL.FTZ R57, R211, R236 ;  /* 0x000000ecd3397220 */ /* 0x000fe20000410000 */
[----:B------:R-:W-:Y:S01]  /*8200*/  FSEL R59, R0, RZ, P5 ;  /* 0x000000ff003b7208 */ /* 0x000fe20002800000 */
[----:B------:R-:W-:Y:S01]  /*8210*/  FMUL.FTZ R0, R54, UR6 ;  /* 0x0000000636007c20 */ /* 0x000fe20008410000 */
[----:B------:R-:W-:Y:S01]  /*8220*/  ISETP.GE.U32.AND.EX P2, PT, R81, 0x1000000, PT, P2 ;  /* 0x010000005100780c */ /* 0x000fe20003f46120 */
[-CC-:B------:R-:W-:Y:S01]  /*8230*/  FFMA.FTZ R234, R234, R239.reuse, R241.reuse ;  /* 0x000000efeaea7223 */ /* 0x180fe200000100f1 */
[----:B------:R-:W-:Y:S01]  /*8240*/  ISETP.GE.U32.AND.EX P3, PT, R147, 0x1000000, PT, P3 ;  /* 0x010000009300780c */ /* 0x000fe20003f66130 */
[----:B------:R-:W-:Y:S01]  /*8250*/  FMUL.FTZ R53, R211, R88 ;  /* 0x00000058d3357220 */ /* 0x000fe20000410000 */
[----:B------:R-:W-:Y:S01]  /*8260*/  LOP3.LUT P6, RZ, R81, 0xff, RZ, 0xc0, !PT ;  /* 0x000000ff51ff7812 */ /* 0x000fe200078cc0ff */
[-CC-:B------:R-:W-:Y:S01]  /*8270*/  FFMA.FTZ R94, R94, R239.reuse, R241.reuse ;  /* 0x000000ef5e5e7223 */ /* 0x180fe200000100f1 */
[----:B------:R-:W-:Y:S01]  /*8280*/  LOP3.LUT P5, RZ, R147, 0xff, RZ, 0xc0, !PT ;  /* 0x000000ff93ff7812 */ /* 0x000fe200078ac0ff */
[----:B------:R-:W-:Y:S01]  /*8290*/  FADD.FTZ R56, R89, -R234 ;  /* 0x800000ea59387221 */ /* 0x000fe20000010000 */
[C---:B------:R-:W-:Y:S01]  /*82a0*/  FSEL R78, R52.reuse, RZ, P2 ;  /* 0x000000ff344e7208 */ /* 0x040fe20001000000 */
[----:B------:R-:W-:Y:S01]  /*82b0*/  FFMA.FTZ R91, R91, R239, R241 ;  /* 0x000000ef5b5b7223 */ /* 0x000fe200000100f1 */
[----:B------:R-:W-:Y:S01]  /*82c0*/  FSEL R82, R52, RZ, P3 ;  /* 0x000000ff34527208 */ /* 0x000fe20001800000 */
[----:B------:R-:W-:Y:S01]  /*82d0*/  FMUL.FTZ R52, R57, UR6 ;  /* 0x0000000639347c20 */ /* 0x000fe20008410000 */
[----:B------:R-:W-:Y:S01]  /*82e0*/  LOP3.LUT P2, RZ, R81, 0xff00, RZ, 0xc0, !PT ;  /* 0x0000ff0051ff7812 */ /* 0x000fe2000784c0ff */
[----:B------:R-:W-:Y:S01]  /*82f0*/  FMUL.FTZ R56, R211, R56 ;  /* 0x00000038d3387220 */ /* 0x000fe20000410000 */
[----:B------:R-:W-:Y:S01]  /*8300*/  LOP3.LUT P3, RZ, R147, 0xff00, RZ, 0xc0, !PT ;  /* 0x0000ff0093ff7812 */ /* 0x000fe2000786c0ff */
[----:B------:R-:W-:Y:S01]  /*8310*/  FADD.FTZ R86, R86, -R91 ;  /* 0x8000005b56567221 */ /* 0x000fe20000010000 */
[----:B------:R-:W-:-:S02]  /*8320*/  FSEL R74, R0, RZ, P6 ;  /* 0x000000ff004a7208 */ /* 0x000fc40003000000 */
[----:B------:R-:W-:Y:S01]  /*8330*/  FSEL R58, R0, RZ, P5 ;  /* 0x000000ff003a7208 */ /* 0x000fe20002800000 */
[----:B------:R-:W-:Y:S01]  /*8340*/  FMUL.FTZ R0, R53, UR6 ;  /* 0x0000000635007c20 */ /* 0x000fe20008410000 */
[----:B------:R-:W-:Y:S02]  /*8350*/  LOP3.LUT P6, RZ, R80, 0xff0000, RZ, 0xc0, !PT ;  /* 0x00ff000050ff7812 */ /* 0x000fe400078cc0ff */
[C---:B------:R-:W-:Y:S02]  /*8360*/  FSEL R79, R52.reuse, RZ, P2 ;  /* 0x000000ff344f7208 */ /* 0x040fe40001000000 */
[----:B------:R-:W-:Y:S01]  /*8370*/  FSEL R81, R52, RZ, P3 ;  /* 0x000000ff34517208 */ /* 0x000fe20001800000 */
[----:B------:R-:W-:Y:S01]  /*8380*/  FADD.FTZ R52, R87, -R94 ;  /* 0x8000005e57347221 */ /* 0x000fe20000010000 */
[----:B------:R-:W-:Y:S02]  /*8390*/  FSEL R73, R0, RZ, P6 ;  /* 0x000000ff00497208 */ /* 0x000fe40003000000 */
[----:B------:R-:W-:Y:S01]  /*83a0*/  LOP3.LUT P6, RZ, R146, 0xff0000, RZ, 0xc0, !PT ;  /* 0x00ff000092ff7812 */ /* 0x000fe200078cc0ff */
[C---:B------:R-:W-:Y:S01]  /*83b0*/  FMUL.FTZ R52, R211.reuse, R52 ;  /* 0x00000034d3347220 */ /* 0x040fe20000410000 */
[----:B------:R-:W-:Y:S01]  /*83c0*/  FMUL.FTZ R211, R211, R86 ;  /* 0x00000056d3d37220 */ /* 0x000fe20000410000 */
[----:B------:R-:W-:-:S02]  /*83d0*/  F2FP.BF16.F32.PACK_AB R54, R57, R54 ;  /* 0x000000363936723e */ /* 0x000fc400000010ff */
[C---:B------:R-:W-:Y:S01]  /*83e0*/  F2FP.BF16.F32.PACK_AB R53, R56.reuse, R53 ;  /* 0x000000353835723e */ /* 0x040fe200000010ff */
[----:B------:R-:W-:Y:S01]  /*83f0*/  FMUL.FTZ R56, R56, UR6 ;  /* 0x0000000638387c20 */ /* 0x000fe20008410000 */
[----:B------:R-:W-:Y:S01]  /*8400*/  FSEL R57, R0, RZ, P6 ;  /* 0x000000ff00397208 */ /* 0x000fe20003000000 */
[----:B------:R-:W-:Y:S01]  /*8410*/  FMUL.FTZ R0, R52, UR6 ;  /* 0x0000000634007c20 */ /* 0x000fe20008410000 */
[----:B------:R-:W-:Y:S02]  /*8420*/  LOP3.LUT P5, RZ, R80, 0xff000000, RZ, 0xc0, !PT ;  /* 0xff00000050ff7812 */ /* 0x000fe400078ac0ff */
[----:B------:R-:W-:Y:S02]  /*8430*/  LOP3.LUT P6, RZ, R146, 0xff000000, RZ, 0xc0, !PT ;  /* 0xff00000092ff7812 */ /* 0x000fe400078cc0ff */
[C---:B------:R-:W-:Y:S02]  /*8440*/  LOP3.LUT P2, RZ, R80.reuse, 0xff00, RZ, 0xc0, !PT ;  /* 0x0000ff0050ff7812 */ /* 0x040fe4000784c0ff */
[----:B------:R-:W-:-:S02]  /*8450*/  LOP3.LUT P3, RZ, R80, 0xff, RZ, 0xc0, !PT ;  /* 0x000000ff50ff7812 */ /* 0x000fc4000786c0ff */
[----:B------:R-:W-:Y:S02]  /*8460*/  F2FP.BF16.F32.PACK_AB R75, R78, R75 ;  /* 0x0000004b4e4b723e */ /* 0x000fe400000010ff */
[----:B------:R-:W-:Y:S01]  /*8470*/  F2FP.BF16.F32.PACK_AB R52, R52, R211 ;  /* 0x000000d33434723e */ /* 0x000fe200000010ff */
[----:B------:R-:W-:Y:S01]  /*8480*/  FMUL.FTZ R211, R211, UR6 ;  /* 0x00000006d3d37c20 */ /* 0x000fe20008410000 */
[C---:B------:R-:W-:Y:S02]  /*8490*/  FSEL R78, R56.reuse, RZ, P5 ;  /* 0x000000ff384e7208 */ /* 0x040fe40002800000 */
[----:B------:R-:W-:Y:S02]  /*84a0*/  FSEL R80, R56, RZ, P6 ;  /* 0x000000ff38507208 */ /* 0x000fe40003000000 */
[C---:B------:R-:W-:Y:S02]  /*84b0*/  LOP3.LUT P5, RZ, R146.reuse, 0xff00, RZ, 0xc0, !PT ;  /* 0x0000ff0092ff7812 */ /* 0x040fe400078ac0ff */
[----:B------:R-:W-:-:S02]  /*84c0*/  LOP3.LUT P6, RZ, R146, 0xff, RZ, 0xc0, !PT ;  /* 0x000000ff92ff7812 */ /* 0x000fc400078cc0ff */
[----:B------:R-:W-:Y:S02]  /*84d0*/  F2FP.BF16.F32.PACK_AB R55, R72, R55 ;  /* 0x000000374837723e */ /* 0x000fe400000010ff */
[----:B------:R-:W-:Y:S02]  /*84e0*/  F2FP.BF16.F32.PACK_AB R58, R81, R58 ;  /* 0x0000003a513a723e */ /* 0x000fe400000010ff */
[----:B------:R-:W-:Y:S02]  /*84f0*/  F2FP.BF16.F32.PACK_AB R74, R79, R74 ;  /* 0x0000004a4f4a723e */ /* 0x000fe400000010ff */
[C---:B------:R-:W-:Y:S02]  /*8500*/  FSEL R79, R0.reuse, RZ, P2 ;  /* 0x000000ff004f7208 */ /* 0x040fe40001000000 */
        /* <DEDUP_REMOVED lines=9> */
.L_x_208:
[-CC-:B------:R-:W-:Y:S01]  /*85a0*/  FFMA.FTZ R238, R238, R239.reuse, R241.reuse ;  /* 0x000000efeeee7223 */ /* 0x180fe200000100f1 */
[-CC-:B------:R-:W-:Y:S01]  /*85b0*/  FFMA.FTZ R235, R235, R239.reuse, R241.reuse ;  /* 0x000000efebeb7223 */ /* 0x180fe200000100f1 */
[-C--:B------:R-:W-:Y:S01]  /*85c0*/  FFMA.FTZ R237, R237, R239.reuse, R241 ;  /* 0x000000efeded7223 */ /* 0x080fe200000100f1 */
[----:B------:R-:W-:Y:S01]  /*85d0*/  ISETP.GE.U32.AND P2, PT, R80, RZ, PT ;  /* 0x000000ff5000720c */ /* 0x000fe20003f46070 */
[----:B------:R-:W-:Y:S01]  /*85e0*/  FADD.FTZ R238, R95, -R238 ;  /* 0x800000ee5fee7221 */ /* 0x000fe20000010000 */
[----:B------:R-:W-:Y:S01]  /*85f0*/  FADD.FTZ R90, R90, -R235 ;  /* 0x800000eb5a5a7221 */ /* 0x000fe20000010000 */
[----:B------:R-:W-:Y:S01]  /*8600*/  FADD.FTZ R92, R92, -R237 ;  /* 0x800000ed5c5c7221 */ /* 0x000fe20000010000 */
[-CC-:B------:R-:W-:Y:S01]  /*8610*/  FFMA.FTZ R233, R233, R239.reuse, R241.reuse ;  /* 0x000000efe9e97223 */ /* 0x180fe200000100f1 */
[C---:B------:R-:W-:Y:S01]  /*8620*/  FMUL.FTZ R238, R211.reuse, R238 ;  /* 0x000000eed3ee7220 */ /* 0x040fe20000410000 */
[-C--:B------:R-:W-:Y:S01]  /*8630*/  FFMA.FTZ R236, R236, R239.reuse, R241 ;  /* 0x000000efecec7223 */ /* 0x080fe200000100f1 */
        /* <DEDUP_REMOVED lines=14> */
[----:B------:R-:W-:Y:S01]  /*8720*/  ISETP.GE.U32.AND.EX P2, PT, R147, 0x1000000, PT, P2 ;  /* 0x010000009300780c */ /* 0x000fe20003f46120 */
[-CC-:B------:R-:W-:Y:S01]  /*8730*/  FFMA.FTZ R234, R234, R239.reuse, R241.reuse ;  /* 0x000000efeaea7223 */ /* 0x180fe200000100f1 */
[----:B0-----:R-:W-:Y:S01]  /*8740*/  FSEL R75, R92, RZ, P3 ;  /* 0x000000ff5c4b7208 */ /* 0x001fe20001800000 */
[----:B------:R-:W-:Y:S01]  /*8750*/  FMUL.FTZ R236, R236, UR6 ;  /* 0x00000006ecec7c20 */ /* 0x000fe20008410000 */
[----:B------:R-:W-:Y:S01]  /*8760*/  FSEL R238, R238, RZ, P2 ;  /* 0x000000ffeeee7208 */ /* 0x000fe20001000000 */
[----:B------:R-:W-:Y:S01]  /*8770*/  FMUL.FTZ R88, R88, UR6 ;  /* 0x0000000658587c20 */ /* 0x000fe20008410000 */
[----:B------:R-:W-:Y:S01]  /*8780*/  FSEL R74, R90, RZ, P5 ;  /* 0x000000ff5a4a7208 */ /* 0x000fe20002800000 */
[----:B------:R-:W-:Y:S01]  /*8790*/  FADD.FTZ R234, R89, -R234 ;  /* 0x800000ea59ea7221 */ /* 0x000fe20000010000 */
[C---:B------:R-:W-:Y:S01]  /*87a0*/  LOP3.LUT P3, RZ, R147.reuse, 0xff, RZ, 0xc0, !PT ;  /* 0x000000ff93ff7812 */ /* 0x040fe2000786c0ff */
[-CC-:B------:R-:W-:Y:S01]  /*87b0*/  FFMA.FTZ R94, R94, R239.reuse, R241.reuse ;  /* 0x000000ef5e5e7223 */ /* 0x180fe200000100f1 */
[----:B------:R-:W-:Y:S01]  /*87c0*/  LOP3.LUT P2, RZ, R147, 0xff00, RZ, 0xc0, !PT ;  /* 0x0000ff0093ff7812 */ /* 0x000fe2000784c0ff */
[----:B------:R-:W-:Y:S01]  /*87d0*/  FFMA.FTZ R91, R91, R239, R241 ;  /* 0x000000ef5b5b7223 */ /* 0x000fe200000100f1 */
[----:B------:R-:W-:Y:S01]  /*87e0*/  LOP3.LUT P5, RZ, R80, 0xff0000, RZ, 0xc0, !PT ;  /* 0x00ff000050ff7812 */ /* 0x000fe200078ac0ff */
[----:B------:R-:W-:Y:S01]  /*87f0*/  FMUL.FTZ R234, R211, R234 ;  /* 0x000000ead3ea7220 */ /* 0x000fe20000410000 */
[----:B------:R-:W-:Y:S01]  /*8800*/  FSEL R58, R90, RZ, P3 ;  /* 0x000000ff5a3a7208 */ /* 0x000fe20001800000 */
[----:B------:R-:W-:Y:S01]  /*8810*/  FADD.FTZ R94, R87, -R94 ;  /* 0x8000005e575e7221 */ /* 0x000fe20000010000 */
[----:B------:R-:W-:Y:S01]  /*8820*/  FSEL R57, R236, RZ, P2 ;  /* 0x000000ffec397208 */ /* 0x000fe20001000000 */
[----:B------:R-:W-:Y:S01]  /*8830*/  FADD.FTZ R86, R86, -R91 ;  /* 0x8000005b56567221 */ /* 0x000fe20000010000 */
[----:B------:R-:W-:Y:S01]  /*8840*/  FSEL R73, R88, RZ, P5 ;  /* 0x000000ff58497208 */ /* 0x000fe20002800000 */
[----:B------:R-:W-:Y:S01]  /*8850*/  FMUL.FTZ R234, R234, UR6 ;  /* 0x00000006eaea7c20 */ /* 0x000fe20008410000 */
[----:B------:R-:W-:Y:S01]  /*8860*/  LOP3.LUT P6, RZ, R147, 0xff0000, RZ, 0xc0, !PT ;  /* 0x00ff000093ff7812 */ /* 0x000fe200078cc0ff */
[C---:B------:R-:W-:Y:S01]  /*8870*/  FMUL.FTZ R94, R211.reuse, R94 ;  /* 0x0000005ed35e7220 */ /* 0x040fe20000410000 */
[----:B------:R-:W-:Y:S01]  /*8880*/  LOP3.LUT P5, RZ, R146, 0xff0000, RZ, 0xc0, !PT ;  /* 0x00ff000092ff7812 */ /* 0x000fe200078ac0ff */
[----:B------:R-:W-:Y:S01]  /*8890*/  FMUL.FTZ R86, R211, R86 ;  /* 0x00000056d3567220 */ /* 0x000fe20000410000 */
[----:B------:R-:W-:Y:S01]  /*88a0*/  F2FP.BF16.F32.PACK_AB R58, R57, R58 ;  /* 0x0000003a393a723e */ /* 0x000fe200000010ff */
[----:B------:R-:W-:Y:S01]  /*88b0*/  FMUL.FTZ R94, R94, UR6 ;  /* 0x000000065e5e7c20 */ /* 0x000fe20008410000 */
[----:B------:R-:W-:Y:S01]  /*88c0*/  FSEL R59, R92, RZ, P6 ;  /* 0x000000ff5c3b7208 */ /* 0x000fe20003000000 */
        /* <DEDUP_REMOVED lines=9> */
[C---:B------:R-:W-:Y:S02]  /*8960*/  LOP3.LUT P6, RZ, R80.reuse, 0xff00, RZ, 0xc0, !PT ;  /* 0x0000ff0050ff7812 */ /* 0x040fe400078cc0ff */
[----:B------:R-:W-:Y:S02]  /*8970*/  LOP3.LUT P2, RZ, R80, 0xff, RZ, 0xc0, !PT ;  /* 0x000000ff50ff7812 */ /* 0x000fe4000784c0ff */
[C---:B------:R-:W-:Y:S02]  /*8980*/  LOP3.LUT P3, RZ, R146.reuse, 0xff00, RZ, 0xc0, !PT ;  /* 0x0000ff0092ff7812 */ /* 0x040fe4000786c0ff */
[----:B------:R-:W-:Y:S02]  /*8990*/  LOP3.LUT P5, RZ, R146, 0xff, RZ, 0xc0, !PT ;  /* 0x000000ff92ff7812 */ /* 0x000fe400078ac0ff */
[----:B------:R-:W-:-:S02]  /*89a0*/  F2FP.BF16.F32.PACK_AB R74, R79, R74 ;  /* 0x0000004a4f4a723e */ /* 0x000fc400000010ff */
[C---:B------:R-:W-:Y:S02]  /*89b0*/  FSEL R79, R94.reuse, RZ, P6 ;  /* 0x000000ff5e4f7208 */ /* 0x040fe40003000000 */
        /* <DEDUP_REMOVED lines=9> */
.L_x_204:
[----:B------:R-:W-:Y:S05]  /*8a50*/  @!P2 BRA `(.L_x_209) ;  /* 0x000000080024a947 */ /* 0x000fea0003800000 */
[----:B------:R-:W-:Y:S05]  /*8a60*/  @!P1 BRA `(.L_x_210) ;  /* 0x0000000400189947 */ /* 0x000fea0003800000 */
[----:B0-----:R-:W-:Y:S01]  /*8a70*/  PRMT R52, R71, 0x7632, R52 ;  /* 0x0000763247347816 */ /* 0x001fe20000000034 */
[-CC-:B------:R-:W-:Y:S01]  /*8a80*/  FFMA.FTZ R238, R238, R239.reuse, R241.reuse ;  /* 0x000000efeeee7223 */ /* 0x180fe200000100f1 */
[----:B------:R-:W-:Y:S01]  /*8a90*/  PRMT R0, R70, 0x7632, R0 ;  /* 0x0000763246007816 */ /* 0x000fe20000000000 */
[-CC-:B------:R-:W-:Y:S01]  /*8aa0*/  FFMA.FTZ R236, R236, R239.reuse, R241.reuse ;  /* 0x000000efecec7223 */ /* 0x180fe200000100f1 */
[----:B------:R-:W-:Y:S01]  /*8ab0*/  SHF.L.U32 R52, R52, 0x10, RZ ;  /* 0x0000001034347819 */ /* 0x000fe200000006ff */
[----:B------:R-:W-:Y:S01]  /*8ac0*/  FADD.FTZ R238, R95, -R238 ;  /* 0x800000ee5fee7221 */ /* 0x000fe20000010000 */
[-CC-:B------:R-:W-:Y:S01]  /*8ad0*/  FFMA.FTZ R235, R235, R239.reuse, R241.reuse ;  /* 0x000000efebeb7223 */ /* 0x180fe200000100f1 */
[----:B------:R-:W-:Y:S01]  /*8ae0*/  SHF.L.U32 R55, R0, 0x10, RZ ;  /* 0x0000001000377819 */ /* 0x000fe200000006ff */
[----:B------:R-:W-:Y:S01]  /*8af0*/  FADD.FTZ R236, R93, -R236 ;  /* 0x800000ec5dec7221 */ /* 0x000fe20000010000 */
[----:B------:R-:W-:Y:S01]  /*8b00*/  FFMA.FTZ R83, R211, R238, R52 ;  /* 0x000000eed3537223 */ /* 0x000fe20000010034 */
[----:B------:R-:W-:Y:S01]  /*8b10*/  ISETP.GE.U32.AND P2, PT, R80, RZ, PT ;  /* 0x000000ff5000720c */ /* 0x000fe20003f46070 */
[----:B------:R-:W-:Y:S01]  /*8b20*/  FFMA.FTZ R237, R237, R239, R241 ;  /* 0x000000efeded7223 */ /* 0x000fe200000100f1 */
[----:B------:R-:W-:Y:S01]  /*8b30*/  SHF.L.U32 R53, R70, 0x10, RZ ;  /* 0x0000001046357819 */ /* 0x000fe200000006ff */
[----:B------:R-:W-:Y:S01]  /*8b40*/  FADD.FTZ R90, R90, -R235 ;  /* 0x800000eb5a5a7221 */ /* 0x000fe20000010000 */
[----:B------:R-:W-:Y:S01]  /*8b50*/  FMUL.FTZ R52, R83, UR6 ;  /* 0x0000000653347c20 */ /* 0x000fe20008410000 */
[----:B------:R-:W-:Y:S01]  /*8b60*/  ISETP.GE.U32.AND.EX P2, PT, R81, 0x1000000, PT, P2 ;  /* 0x010000005100780c */ /* 0x000fe20003f46120 */
[----:B------:R-:W-:Y:S01]  /*8b70*/  FFMA.FTZ R79, R211, R236, R55 ;  /* 0x000000ecd34f7223 */ /* 0x000fe20000010037 */
[----:B------:R-:W-:Y:S01]  /*8b80*/  FADD.FTZ R92, R92, -R237 ;  /* 0x800000ed5c5c7221 */ /* 0x000fe20000010000 */
[----:B------:R-:W-:-:S02]  /*8b90*/  IMAD.U32 R73, R71, 0x10000, RZ ;  /* 0x0001000047497824 */ /* 0x000fc400078e00ff */
[----:B------:R-:W-:Y:S01]  /*8ba0*/  FFMA.FTZ R90, R211, R90, R53 ;  /* 0x0000005ad35a7223 */ /* 0x000fe20000010035 */
[----:B------:R-:W-:Y:S01]  /*8bb0*/  FSEL R85, R52, RZ, P2 ;  /* 0x000000ff34557208 */ /* 0x000fe20001000000 */
[----:B------:R-:W-:Y:S01]  /*8bc0*/  FMUL.FTZ R52, R79, UR6 ;  /* 0x000000064f347c20 */ /* 0x000fe20008410000 */
[----:B------:R-:W-:Y:S01]  /*8bd0*/  FFMA.FTZ R92, R211, R92, R73 ;  /* 0x0000005cd35c7223 */ /* 0x000fe20000010049 */
[C---:B------:R-:W-:Y:S01]  /*8be0*/  LOP3.LUT P6, RZ, R81.reuse, 0xff00, RZ, 0xc0, !PT ;  /* 0x0000ff0051ff7812 */ /* 0x040fe200078cc0ff */
[----:B------:R-:W-:Y:S01]  /*8bf0*/  FMUL.FTZ R0, R90, UR6 ;  /* 0x000000065a007c20 */ /* 0x000fe20008410000 */
[C---:B------:R-:W-:Y:S01]  /*8c00*/  LOP3.LUT P5, RZ, R81.reuse, 0xff, RZ, 0xc0, !PT ;  /* 0x000000ff51ff7812 */ /* 0x040fe200078ac0ff */
[----:B------:R-:W-:Y:S01]  /*8c10*/  FMUL.FTZ R53, R92, UR6 ;  /* 0x000000065c357c20 */ /* 0x000fe20008410000 */
[----:B------:R-:W-:Y:S01]  /*8c20*/  LOP3.LUT P3, RZ, R81, 0xff0000, RZ, 0xc0, !PT ;  /* 0x00ff000051ff7812 */ /* 0x000fe2000786c0ff */
[-CC-:B------:R-:W-:Y:S01]  /*8c30*/  FFMA.FTZ R233, R233, R239.reuse, R241.reuse ;  /* 0x000000efe9e97223 */ /* 0x180fe200000100f1 */
[----:B------:R-:W-:Y:S01]  /*8c40*/  FSEL R81, R52, RZ, P6 ;  /* 0x000000ff34517208 */ /* 0x000fe20003000000 */
[-CC-:B------:R-:W-:Y:S01]  /*8c50*/  FFMA.FTZ R234, R234, R239.reuse, R241.reuse ;  /* 0x000000efeaea7223 */ /* 0x180fe200000100f1 */
[----:B------:R-:W-:Y:S01]  /*8c60*/  PRMT R52, R69, 0x7632, R52 ;  /* 0x0000763245347816 */ /* 0x000fe20000000034 */
[-CC-:B------:R-:W-:Y:S01]  /*8c70*/  FFMA.FTZ R91, R91, R239.reuse, R241.reuse ;  /* 0x000000ef5b5b7223 */ /* 0x180fe200000100f1 */
[----:B------:R-:W-:Y:S01]  /*8c80*/  FSEL R74, R0, RZ, P5 ;  /* 0x000000ff004a7208 */ /* 0x000fe20002800000 */
[----:B------:R-:W-:Y:S01]  /*8c90*/  FFMA.FTZ R94, R94, R239, R241 ;  /* 0x000000ef5e5e7223 */ /* 0x000fe200000100f1 */
[----:B------:R-:W-:Y:S01]  /*8ca0*/  PRMT R0, R68, 0x7632, R0 ;  /* 0x0000763244007816 */ /* 0x000fe20000000000 */
[----:B------:R-:W-:Y:S01]  /*8cb0*/  FADD.FTZ R88, R88, -R233 ;  /* 0x800000e958587221 */ /* 0x000fe20000010000 */
[----:B------:R-:W-:Y:S01]  /*8cc0*/  FSEL R82, R53, RZ, P3 ;  /* 0x000000ff35527208 */ /* 0x000fe20001800000 */
[----:B------:R-:W-:Y:S01]  /*8cd0*/  FADD.FTZ R234, R89, -R234 ;  /* 0x800000ea59ea7221 */ /* 0x000fe20000010000 */
[----:B------:R-:W-:Y:S01]  /*8ce0*/  SHF.L.U32 R73, R52, 0x10, RZ ;  /* 0x0000001034497819 */ /* 0x000fe200000006ff */
[----:B------:R-:W-:Y:S01]  /*8cf0*/  IMAD.U32 R54, R69, 0x10000, RZ ;  /* 0x0001000045367824 */ /* 0x000fe200078e00ff */
[----:B------:R-:W-:Y:S01]  /*8d00*/  SHF.L.U32 R53, R68, 0x10, RZ ;  /* 0x0000001044357819 */ /* 0x000fe200000006ff */
[----:B------:R-:W-:Y:S01]  /*8d10*/  FADD.FTZ R86, R86, -R91 ;  /* 0x8000005b56567221 */ /* 0x000fe20000010000 */
[----:B------:R-:W-:-:S02]  /*8d20*/  IMAD.U32 R55, R0, 0x10000, RZ ;  /* 0x0001000000377824 */ /* 0x000fc400078e00ff */
[----:B------:R-:W-:Y:S01]  /*8d30*/  FADD.FTZ R94, R87, -R94 ;  /* 0x8000005e575e7221 */ /* 0x000fe20000010000 */
[C---:B------:R-:W-:Y:S01]  /*8d40*/  FFMA.FTZ R88, R211.reuse, R88, R54 ;  /* 0x00000058d3587223 */ /* 0x040fe20000010036 */
[C---:B------:R-:W-:Y:S01]  /*8d50*/  FFMA.FTZ R75, R211.reuse, R234, R73 ;  /* 0x000000ead34b7223 */ /* 0x040fe20000010049 */
[C---:B------:R-:W-:Y:S01]  /*8d60*/  FFMA.FTZ R52, R211.reuse, R86, R53 ;  /* 0x00000056d3347223 */ /* 0x040fe20000010035 */
[----:B------:R-:W-:Y:S01]  /*8d70*/  FFMA.FTZ R211, R211, R94, R55 ;  /* 0x0000005ed3d37223 */ /* 0x000fe20000010037 */
[----:B------:R-:W-:Y:S01]  /*8d80*/  FMUL.FTZ R73, R88, UR6 ;  /* 0x0000000658497c20 */ /* 0x000fe20008410000 */
[----:B------:R-:W-:Y:S01]  /*8d90*/  LOP3.LUT P2, RZ, R80, 0xff0000, RZ, 0xc0, !PT ;  /* 0x00ff000050ff7812 */ /* 0x000fe2000784c0ff */
[----:B------:R-:W-:Y:S01]  /*8da0*/  FMUL.FTZ R0, R52, UR6 ;  /* 0x0000000634007c20 */ /* 0x000fe20008410000 */
[C---:B------:R-:W-:Y:S01]  /*8db0*/  F2FP.BF16.F32.PACK_AB R53, R75.reuse, R88 ;  /* 0x000000584b35723e */ /* 0x040fe200000010ff */
        /* <DEDUP_REMOVED lines=9> */
[----:B------:R-:W-:Y:S02]  /*8e50*/  FSEL R79, R72, RZ, P6 ;  /* 0x000000ff484f7208 */ /* 0x000fe40003000000 */
[----:B------:R-:W-:Y:S02]  /*8e60*/  F2FP.BF16.F32.PACK_AB R55, R83, R92 ;  /* 0x0000005c5337723e */ /* 0x000fe400000010ff */
[----:B------:R-:W-:Y:S02]  /*8e70*/  F2FP.BF16.F32.PACK_AB R52, R211, R52 ;  /* 0x00000034d334723e */ /* 0x000fe400000010ff */
[----:B------:R-:W-:Y:S02]  /*8e80*/  F2FP.BF16.F32.PACK_AB R75, R85, R82 ;  /* 0x00000052554b723e */ /* 0x000fe400000010ff */
[----:B------:R-:W-:Y:S02]  /*8e90*/  F2FP.BF16.F32.PACK_AB R74, R81, R74 ;  /* 0x0000004a514a723e */ /* 0x000fe400000010ff */
[----:B------:R-:W-:-:S02]  /*8ea0*/  F2FP.BF16.F32.PACK_AB R73, R78, R73 ;  /* 0x000000494e49723e */ /* 0x000fc400000010ff */
[----:B------:R-:W-:Y:S01]  /*8eb0*/  F2FP.BF16.F32.PACK_AB R72, R79, R0 ;  /* 0x000000004f48723e */ /* 0x000fe200000010ff */
[----:B------:R-:W-:Y:S06]  /*8ec0*/  BRA `(.L_x_207) ;  /* 0x0000000800c87947 */ /* 0x000fec0003800000 */
.L_x_210:
[-CC-:B------:R-:W-:Y:S01]  /*8ed0*/  FFMA.FTZ R237, R237, R239.reuse, R241.reuse ;  /* 0x000000efeded7223 */ /* 0x180fe200000100f1 */
[C---:B0-----:R-:W-:Y:S01]  /*8ee0*/  SHF.L.U32 R73, R71.reuse, 0x10, RZ ;  /* 0x0000001047497819 */ /* 0x041fe200000006ff */
[-C--:B------:R-:W-:Y:S01]  /*8ef0*/  FFMA.FTZ R238, R238, R239.reuse, R241 ;  /* 0x000000efeeee7223 */ /* 0x080fe200000100f1 */
[----:B------:R-:W-:Y:S01]  /*8f00*/  PRMT R0, R71, 0x7632, R0 ;  /* 0x0000763247007816 */ /* 0x000fe20000000000 */
[----:B------:R-:W-:Y:S01]  /*8f10*/  FADD.FTZ R92, R92, -R237 ;  /* 0x800000ed5c5c7221 */ /* 0x000fe20000010000 */
[-C--:B------:R-:W-:Y:S01]  /*8f20*/  FFMA.FTZ R235, R235, R239.reuse, R241 ;  /* 0x000000efebeb7223 */ /* 0x080fe200000100f1 */
[----:B------:R-:W-:Y:S01]  /*8f30*/  FADD.FTZ R238, R95, -R238 ;  /* 0x800000ee5fee7221 */ /* 0x000fe20000010000 */
[----:B------:R-:W-:Y:S01]  /*8f40*/  SHF.L.U32 R0, R0, 0x10, RZ ;  /* 0x0000001000007819 */ /* 0x000fe200000006ff */
[--C-:B------:R-:W-:Y:S01]  /*8f50*/  FFMA.FTZ R92, R211, R92, R73.reuse ;  /* 0x0000005cd35c7223 */ /* 0x100fe20000010049 */
[----:B------:R-:W-:Y:S01]  /*8f60*/  PRMT R73, R70, 0x7632, R73 ;  /* 0x0000763246497816 */ /* 0x000fe20000000049 */
[----:B------:R-:W-:Y:S01]  /*8f70*/  FFMA.FTZ R236, R236, R239, R241 ;  /* 0x000000efecec7223 */ /* 0x000fe200000100f1 */
[----:B------:R-:W-:Y:S01]  /*8f80*/  FADD.FTZ R90, R90, -R235 ;  /* 0x800000eb5a5a7221 */ /* 0x000fe20000010000 */
[----:B------:R-:W-:-:S02]  /*8f90*/  IMAD.U32 R75, R70, 0x10000, RZ ;  /* 0x00010000464b7824 */ /* 0x000fc400078e00ff */
[----:B------:R-:W-:Y:S01]  /*8fa0*/  FFMA.FTZ R238, R211, R238, R0 ;  /* 0x000000eed3ee7223 */ /* 0x000fe20000010000 */
[----:B------:R-:W-:Y:S01]  /*8fb0*/  SHF.L.U32 R74, R73, 0x10, RZ ;  /* 0x00000010494a7819 */ /* 0x000fe200000006ff */
[-CC-:B------:R-:W-:Y:S01]  /*8fc0*/  FFMA.FTZ R233, R233, R239.reuse, R241.reuse ;  /* 0x000000efe9e97223 */ /* 0x180fe200000100f1 */
[----:B------:R-:W-:Y:S01]  /*8fd0*/  FADD.FTZ R236, R93, -R236 ;  /* 0x800000ec5dec7221 */ /* 0x000fe20000010000 */
[----:B------:R-:W-:Y:S01]  /*8fe0*/  PRMT R72, R69, 0x7632, R72 ;  /* 0x0000763245487816 */ /* 0x000fe20000000048 */
[-CC-:B------:R-:W-:Y:S01]  /*8ff0*/  FFMA.FTZ R94, R94, R239.reuse, R241.reuse ;  /* 0x000000ef5e5e7223 */ /* 0x180fe200000100f1 */
[----:B------:R-:W-:Y:S01]  /*9000*/  PRMT R0, R68, 0x7632, R0 ;  /* 0x0000763244007816 */ /* 0x000fe20000000000 */
[-CC-:B------:R-:W-:Y:S01]  /*9010*/  FFMA.FTZ R234, R234, R239.reuse, R241.reuse ;  /* 0x000000efeaea7223 */ /* 0x180fe200000100f1 */
[----:B------:R-:W-:Y:S01]  /*9020*/  FFMA.FTZ R91, R91, R239, R241 ;  /* 0x000000ef5b5b7223 */ /* 0x000fe200000100f1 */
[----:B------:R-:W-:Y:S01]  /*9030*/  FFMA.FTZ R90, R211, R90, R75 ;  /* 0x0000005ad35a7223 */ /* 0x000fe2000001004b */
[----:B------:R-:W-:Y:S01]  /*9040*/  SHF.L.U32 R79, R69, 0x10, RZ ;  /* 0x00000010454f7819 */ /* 0x000fe200000006ff */
[----:B------:R-:W-:Y:S01]  /*9050*/  FADD.FTZ R88, R88, -R233 ;  /* 0x800000e958587221 */ /* 0x000fe20000010000 */
[----:B------:R-:W-:Y:S01]  /*9060*/  SHF.L.U32 R73, R68, 0x10, RZ ;  /* 0x0000001044497819 */ /* 0x000fe200000006ff */
[----:B------:R-:W-:Y:S01]  /*9070*/  FFMA.FTZ R236, R211, R236, R74 ;  /* 0x000000ecd3ec7223 */ /* 0x000fe2000001004a */
[----:B------:R-:W-:Y:S01]  /*9080*/  SHF.L.U32 R75, R0, 0x10, RZ ;  /* 0x00000010004b7819 */ /* 0x000fe200000006ff */
[----:B------:R-:W-:Y:S01]  /*9090*/  FADD.FTZ R94, R87, -R94 ;  /* 0x8000005e575e7221 */ /* 0x000fe20000010000 */
[----:B------:R-:W-:Y:S01]  /*90a0*/  ISETP.GE.U32.AND P2, PT, R80, RZ, PT ;  /* 0x000000ff5000720c */ /* 0x000fe20003f46070 */
[----:B------:R-:W-:Y:S01]  /*90b0*/  FADD.FTZ R234, R89, -R234 ;  /* 0x800000ea59ea7221 */ /* 0x000fe20000010000 */
[----:B------:R-:W-:Y:S01]  /*90c0*/  FADD.FTZ R86, R86, -R91 ;  /* 0x8000005b56567221 */ /* 0x000fe20000010000 */
[----:B------:R-:W-:-:S02]  /*90d0*/  IMAD.U32 R83, R72, 0x10000, RZ ;  /* 0x0001000048537824 */ /* 0x000fc400078e00ff */
[----:B------:R-:W-:Y:S01]  /*90e0*/  FMUL.FTZ R238, R238, UR6 ;  /* 0x00000006eeee7c20 */ /* 0x000fe20008410000 */
[----:B------:R-:W-:Y:S01]  /*90f0*/  FFMA.FTZ R79, R211, R88, R79 ;  /* 0x00000058d34f7223 */ /* 0x000fe2000001004f */
[----:B------:R-:W-:Y:S01]  /*9100*/  ISETP.GE.U32.AND.EX P2, PT, R81, 0x1000000, PT, P2 ;  /* 0x010000005100780c */ /* 0x000fe20003f46120 */
[----:B------:R-:W-:Y:S01]  /*9110*/  FMUL.FTZ R92, R92, UR6 ;  /* 0x000000065c5c7c20 */ /* 0x000fe20008410000 */
[----:B------:R-:W-:Y:S01]  /*9120*/  FMUL.FTZ R90, R90, UR6 ;  /* 0x000000065a5a7c20 */ /* 0x000fe20008410000 */
        /* <DEDUP_REMOVED lines=10> */
[----:B------:R-:W-:Y:S01]  /*91d0*/  FSEL R85, R238, RZ, P2 ;  /* 0x000000ffee557208 */ /* 0x000fe20001000000 */
[----:B------:R-:W-:Y:S01]  /*91e0*/  FMUL.FTZ R75, R75, UR6 ;  /* 0x000000064b4b7c20 */ /* 0x000fe20008410000 */
[----:B------:R-:W-:-:S02]  /*91f0*/  LOP3.LUT P2, RZ, R80, 0xff0000, RZ, 0xc0, !PT ;  /* 0x00ff000050ff7812 */ /* 0x000fc4000784c0ff */
[----:B------:R-:W-:Y:S02]  /*9200*/  FSEL R92, R92, RZ, P3 ;  /* 0x000000ff5c5c7208 */ /* 0x000fe40001800000 */
[----:B------:R-:W-:Y:S02]  /*9210*/  FSEL R74, R90, RZ, P5 ;  /* 0x000000ff5a4a7208 */ /* 0x000fe40002800000 */
[----:B------:R-:W-:Y:S02]  /*9220*/  FSEL R81, R236, RZ, P6 ;  /* 0x000000ffec517208 */ /* 0x000fe40003000000 */
[C---:B------:R-:W-:Y:S02]  /*9230*/  LOP3.LUT P3, RZ, R80.reuse, 0xff000000, RZ, 0xc0, !PT ;  /* 0xff00000050ff7812 */ /* 0x040fe4000786c0ff */
[C---:B------:R-:W-:Y:S02]  /*9240*/  LOP3.LUT P5, RZ, R80.reuse, 0xff, RZ, 0xc0, !PT ;  /* 0x000000ff50ff7812 */ /* 0x040fe400078ac0ff */
[----:B------:R-:W-:-:S02]  /*9250*/  LOP3.LUT P6, RZ, R80, 0xff00, RZ, 0xc0, !PT ;  /* 0x0000ff0050ff7812 */ /* 0x000fc400078cc0ff */
[----:B------:R-:W-:Y:S02]  /*9260*/  FSEL R0, R79, RZ, P2 ;  /* 0x000000ff4f007208 */ /* 0x000fe40001000000 */
        /* <DEDUP_REMOVED lines=8> */
.L_x_209:
[----:B------:R-:W-:Y:S05]  /*92f0*/  @!P1 BRA `(.L_x_211) ;  /* 0x0000000000e89947 */ /* 0x000fea0003800000 */
[-CC-:B------:R-:W-:Y:S01]  /*9300*/  FFMA.FTZ R238, R238, R239.reuse, R241.reuse ;  /* 0x000000efeeee7223 */ /* 0x180fe200000100f1 */
[-CC-:B------:R-:W-:Y:S01]  /*9310*/  FFMA.FTZ R237, R237, R239.reuse, R241.reuse ;  /* 0x000000efeded7223 */ /* 0x180fe200000100f1 */
[-C--:B------:R-:W-:Y:S01]  /*9320*/  FFMA.FTZ R236, R236, R239.reuse, R241 ;  /* 0x000000efecec7223 */ /* 0x080fe200000100f1 */
[----:B------:R-:W-:Y:S01]  /*9330*/  ISETP.GE.U32.AND P2, PT, R80, RZ, PT ;  /* 0x000000ff5000720c */ /* 0x000fe20003f46070 */
[----:B------:R-:W-:Y:S01]  /*9340*/  FADD.FTZ R238, R95, -R238 ;  /* 0x800000ee5fee7221 */ /* 0x000fe20000010000 */
[----:B------:R-:W-:Y:S01]  /*9350*/  FADD.FTZ R92, R92, -R237 ;  /* 0x800000ed5c5c7221 */ /* 0x000fe20000010000 */
[-CC-:B------:R-:W-:Y:S01]  /*9360*/  FFMA.FTZ R235, R235, R239.reuse, R241.reuse ;  /* 0x000000efebeb7223 */ /* 0x180fe200000100f1 */
[----:B------:R-:W-:Y:S01]  /*9370*/  FADD.FTZ R236, R93, -R236 ;  /* 0x800000ec5dec7221 */ /* 0x000fe20000010000 */
[C---:B------:R-:W-:Y:S01]  /*9380*/  FMUL.FTZ R238, R211.reuse, R238 ;  /* 0x000000eed3ee7220 */ /* 0x040fe20000410000 */
[----:B0-----:R-:W-:Y:S01]  /*9390*/  FMUL.FTZ R55, R211, R92 ;  /* 0x0000005cd3377220 */ /* 0x001fe20000410000 */
[----:B------:R-:W-:Y:S01]  /*93a0*/  ISETP.GE.U32.AND.EX P2, PT, R81, 0x1000000, PT, P2 ;  /* 0x010000005100780c */ /* 0x000fe20003f46120 */
[-CC-:B------:R-:W-:Y:S01]  /*93b0*/  FFMA.FTZ R233, R233, R239.reuse, R241.reuse ;  /* 0x000000efe9e97223 */ /* 0x180fe200000100f1 */
[----:B------:R-:W-:Y:S01]  /*93c0*/  FMUL.FTZ R52, R238, UR6 ;  /* 0x00000006ee347c20 */ /* 0x000fe20008410000 */
[-C--:B------:R-:W-:Y:S01]  /*93d0*/  FFMA.FTZ R234, R234, R239.reuse, R241 ;  /* 0x000000efeaea7223 */ /* 0x080fe200000100f1 */
[----:B------:R-:W-:Y:S01]  /*93e0*/  FADD.FTZ R90, R90, -R235 ;  /* 0x800000eb5a5a7221 */ /* 0x000fe20000010000 */
[----:B------:R-:W-:Y:S01]  /*93f0*/  FMUL.FTZ R75, R211, R236 ;  /* 0x000000ecd34b7220 */ /* 0x000fe20000410000 */
[-CC-:B------:R-:W-:Y:S01]  /*9400*/  FFMA.FTZ R94, R94, R239.reuse, R241.reuse ;  /* 0x000000ef5e5e7223 */ /* 0x180fe200000100f1 */
[----:B------:R-:W-:Y:S01]  /*9410*/  FFMA.FTZ R91, R91, R239, R241 ;  /* 0x000000ef5b5b7223 */ /* 0x000fe200000100f1 */
[----:B------:R-:W-:Y:S01]  /*9420*/  FMUL.FTZ R53, R55, UR6 ;  /* 0x0000000637357c20 */ /* 0x000fe20008410000 */
[----:B------:R-:W-:Y:S01]  /*9430*/  LOP3.LUT P3, RZ, R81, 0xff0000, RZ, 0xc0, !PT ;  /* 0x00ff000051ff7812 */ /* 0x000fe2000786c0ff */
[----:B------:R-:W-:Y:S01]  /*9440*/  FMUL.FTZ R54, R211, R90 ;  /* 0x0000005ad3367220 */ /* 0x000fe20000410000 */
[----:B------:R-:W-:Y:S01]  /*9450*/  FSEL R83, R52, RZ, P2 ;  /* 0x000000ff34537208 */ /* 0x000fe20001000000 */
[----:B------:R-:W-:Y:S01]  /*9460*/  FMUL.FTZ R52, R75, UR6 ;  /* 0x000000064b347c20 */ /* 0x000fe20008410000 */
[----:B------:R-:W-:Y:S01]  /*9470*/  FADD.FTZ R88, R88, -R233 ;  /* 0x800000e958587221 */ /* 0x000fe20000010000 */
[----:B------:R-:W-:Y:S01]  /*9480*/  FADD.FTZ R234, R89, -R234 ;  /* 0x800000ea59ea7221 */ /* 0x000fe20000010000 */
[----:B------:R-:W-:Y:S01]  /*9490*/  LOP3.LUT P5, RZ, R81, 0xff00, RZ, 0xc0, !PT ;  /* 0x0000ff0051ff7812 */ /* 0x000fe200078ac0ff */
[----:B------:R-:W-:Y:S01]  /*94a0*/  FADD.FTZ R94, R87, -R94 ;  /* 0x8000005e575e7221 */ /* 0x000fe20000010000 */
[----:B------:R-:W-:Y:S01]  /*94b0*/  FADD.FTZ R86, R86, -R91 ;  /* 0x8000005b56567221 */ /* 0x000fe20000010000 */
[----:B------:R-:W-:Y:S01]  /*94c0*/  FSEL R82, R53, RZ, P3 ;  /* 0x000000ff35527208 */ /* 0x000fe20001800000 */
[----:B------:R-:W-:Y:S01]  /*94d0*/  FMUL.FTZ R0, R54, UR6 ;  /* 0x0000000636007c20 */ /* 0x000fe20008410000 */
[----:B------:R-:W-:Y:S01]  /*94e0*/  LOP3.LUT P6, RZ, R81, 0xff, RZ, 0xc0, !PT ;  /* 0x000000ff51ff7812 */ /* 0x000fe200078cc0ff */
[C---:B------:R-:W-:Y:S01]  /*94f0*/  FMUL.FTZ R53, R211.reuse, R88 ;  /* 0x00000058d3357220 */ /* 0x040fe20000410000 */
[C---:B------:R-:W-:Y:S01]  /*9500*/  FMUL.FTZ R234, R211.reuse, R234 ;  /* 0x000000ead3ea7220 */ /* 0x040fe20000410000 */
[----:B------:R-:W-:Y:S01]  /*9510*/  FSEL R81, R52, RZ, P5 ;  /* 0x000000ff34517208 */ /* 0x000fe20002800000 */
[C---:B------:R-:W-:Y:S01]  /*9520*/  FMUL.FTZ R73, R211.reuse, R94 ;  /* 0x0000005ed3497220 */ /* 0x040fe20000410000 */
[----:B------:R-:W-:Y:S01]  /*9530*/  FMUL.FTZ R52, R211, R86 ;  /* 0x00000056d3347220 */ /* 0x000fe20000410000 */
[----:B------:R-:W-:Y:S01]  /*9540*/  FMUL.FTZ R74, R53, UR6 ;  /* 0x00000006354a7c20 */ /* 0x000fe20008410000 */
[----:B------:R-:W-:Y:S01]  /*9550*/  FSEL R78, R0, RZ, P6 ;  /* 0x000000ff004e7208 */ /* 0x000fe20003000000 */
[----:B------:R-:W-:Y:S01]  /*9560*/  FMUL.FTZ R72, R73, UR6 ;  /* 0x0000000649487c20 */ /* 0x000fe20008410000 */
[C---:B------:R-:W-:Y:S01]  /*9570*/  F2FP.BF16.F32.PACK_AB R53, R234.reuse, R53 ;  /* 0x00000035ea35723e */ /* 0x040fe200000010ff */
[----:B------:R-:W-:Y:S01]  /*9580*/  FMUL.FTZ R234, R234, UR6 ;  /* 0x00000006eaea7c20 */ /* 0x000fe20008410000 */
[----:B------:R-:W-:Y:S01]  /*9590*/  FMUL.FTZ R0, R52, UR6 ;  /* 0x0000000634007c20 */ /* 0x000fe20008410000 */
[----:B------:R-:W-:-:S02]  /*95a0*/  LOP3.LUT P2, RZ, R80, 0xff0000, RZ, 0xc0, !PT ;  /* 0x00ff000050ff7812 */ /* 0x000fc4000784c0ff */
[C---:B------:R-:W-:Y:S02]  /*95b0*/  LOP3.LUT P3, RZ, R80.reuse, 0xff000000, RZ, 0xc0, !PT ;  /* 0xff00000050ff7812 */ /* 0x040fe4000786c0ff */
[C---:B------:R-:W-:Y:S02]  /*95c0*/  LOP3.LUT P6, RZ, R80.reuse, 0xff, RZ, 0xc0, !PT ;  /* 0x000000ff50ff7812 */ /* 0x040fe400078cc0ff */
        /* <DEDUP_REMOVED lines=10> */
[----:B------:R-:W-:Y:S02]  /*9670*/  F2FP.BF16.F32.PACK_AB R73, R234, R73 ;  /* 0x00000049ea49723e */ /* 0x000fe400000010ff */
[----:B------:R-:W-:Y:S01]  /*9680*/  F2FP.BF16.F32.PACK_AB R72, R79, R0 ;  /* 0x000000004f48723e */ /* 0x000fe200000010ff */
[----:B------:R-:W-:Y:S06]  /*9690*/  BRA `(.L_x_207) ;  /* 0x0000000000d47947 */ /* 0x000fec0003800000 */
.L_x_211:
        /* <DEDUP_REMOVED lines=20> */
[----:B------:R-:W-:Y:S01]  /*97e0*/  ISETP.GE.U32.AND P2, PT, R80, RZ, PT ;  /* 0x000000ff5000720c */ /* 0x000fe20003f46070 */
[----:B------:R-:W-:Y:S01]  /*97f0*/  FMUL.FTZ R238, R238, UR6 ;  /* 0x00000006eeee7c20 */ /* 0x000fe20008410000 */
[----:B------:R-:W-:Y:S01]  /*9800*/  FMUL.FTZ R92, R92, UR6 ;  /* 0x000000065c5c7c20 */ /* 0x000fe20008410000 */
[----:B------:R-:W-:Y:S01]  /*9810*/  FMUL.FTZ R90, R90, UR6 ;  /* 0x000000065a5a7c20 */ /* 0x000fe20008410000 */
[----:B------:R-:W-:Y:S01]  /*9820*/  FMUL.FTZ R236, R236, UR6 ;  /* 0x00000006ecec7c20 */ /* 0x000fe20008410000 */
[C---:B------:R-:W-:Y:S01]  /*9830*/  FMUL.FTZ R94, R211.reuse, R94 ;  /* 0x0000005ed35e7220 */ /* 0x040fe20000410000 */
[C---:B------:R-:W-:Y:S01]  /*9840*/  FMUL.FTZ R88, R211.reuse, R88 ;  /* 0x00000058d3587220 */ /* 0x040fe20000410000 */
[C---:B------:R-:W-:Y:S01]  /*9850*/  FMUL.FTZ R234, R211.reuse, R234 ;  /* 0x000000ead3ea7220 */ /* 0x040fe20000410000 */
[----:B------:R-:W-:Y:S01]  /*9860*/  FMUL.FTZ R86, R211, R86 ;  /* 0x00000056d3567220 */ /* 0x000fe20000410000 */
        /* <DEDUP_REMOVED lines=9> */
[----:B0-----:R-:W-:Y:S02]  /*9900*/  FSEL R75, R92, RZ, P3 ;  /* 0x000000ff5c4b7208 */ /* 0x001fe40001800000 */
        /* <DEDUP_REMOVED lines=13> */
[----:B------:R-:W-:-:S07]  /*99e0*/  F2FP.BF16.F32.PACK_AB R72, R79, R72 ;  /* 0x000000484f48723e */ /* 0x000fce00000010ff */
.L_x_207:
        /* <DEDUP_REMOVED lines=10> */
[----:B------:R-:W-:Y:S01]  /*9a90*/  MOV R85, R115 ;  /* 0x0000007300557202 */ /* 0x000fe20000000f00 */
[----:B------:R-:W-:Y:S01]  /*9aa0*/  IMAD.MOV.U32 R89, RZ, RZ, R114 ;  /* 0x000000ffff597224 */ /* 0x000fe200078e0072 */
[----:B0-----:R-:W-:Y:S01]  /*9ab0*/  MOV R73, R116 ;  /* 0x0000007400497202 */ /* 0x001fe20000000f00 */
[----:B------:R-:W-:Y:S01]  /*9ac0*/  IMAD.MOV.U32 R61, RZ, RZ, R117 ;  /* 0x000000ffff3d7224 */ /* 0x000fe200078e0075 */
[----:B------:R-:W-:Y:S01]  /*9ad0*/  MOV R90, R110 ;  /* 0x0000006e005a7202 */ /* 0x000fe20000000f00 */
        /* <DEDUP_REMOVED lines=90> */
[----:B------:R-:W-:-:S07]  /*a080*/  MOV R23, R38 ;  /* 0x0000002600177202 */ /* 0x000fce0000000f00 */
.L_x_185:
        /* <DEDUP_REMOVED lines=37> */
.L_x_213:
        /* <DEDUP_REMOVED lines=10> */
.L_x_3777:


//--------------------- .text._ZN10layer_norm22ln_bwd_finalize_kernelINS_22Kernel_traits_finalizeILj3072E13__nv_bfloat16S2_S2_S2_fjLb0ELj1024ELj4ENS_18Kernel_traits_baseILj3072ES2_S2_S2_S2_fjLj1024EEEEELb0ELb0EEEvNS_9BwdParamsE --------------------------
	.section	.text._ZN10layer_norm22ln_bwd_finalize_kernelINS_22Kernel_traits_finalizeILj3072E13__nv_bfloat16S2_S2_S2_fjLb0ELj1024ELj4ENS_18Kernel_traits_baseILj3072ES2_S2_S2_S2_fjLj1024EEEEELb0ELb0EEEvNS_9BwdParamsE,"ax",@progbits
	.align	128
        .global         _ZN10layer_norm22ln_bwd_finalize_kernelINS_22Kernel_traits_finalizeILj3072E13__nv_bfloat16S2_S2_S2_fjLb0ELj1024ELj4ENS_18Kernel_traits_baseILj3072ES2_S2_S2_S2_fjLj1024EEEEELb0ELb0EEEvNS_9BwdParamsE
        .type           _ZN10layer_norm22ln_bwd_finalize_kernelINS_22Kernel_traits_finalizeILj3072E13__nv_bfloat16S2_S2_S2_fjLb0ELj1024ELj4ENS_18Kernel_traits_baseILj3072ES2_S2_S2_S2_fjLj1024EEEEELb0ELb0EEEvNS_9BwdParamsE,@function
        .size           _ZN10layer_norm22ln_bwd_finalize_kernelINS_22Kernel_traits_finalizeILj3072E13__nv_bfloat16S2_S2_S2_fjLb0ELj1024ELj4ENS_18Kernel_traits_baseILj3072ES2_S2_S2_S2_fjLj1024EEEEELb0ELb0EEEvNS_9BwdParamsE,(.L_x_3778 - _ZN10layer_norm22ln_bwd_finalize_kernelINS_22Kernel_traits_finalizeILj3072E13__nv_bfloat16S2_S2_S2_fjLb0ELj1024ELj4ENS_18Kernel_traits_baseILj3072ES2_S2_S2_S2_fjLj1024EEEEELb0ELb0EEEvNS_9BwdParamsE)
        .other          _ZN10layer_norm22ln_bwd_finalize_kernelINS_22Kernel_traits_finalizeILj3072E13__nv_bfloat16S2_S2_S2_fjLb0ELj1024ELj4ENS_18Kernel_traits_baseILj3072ES2_S2_S2_S2_fjLj1024EEEEELb0ELb0EEEvNS_9BwdParamsE,@"STO_CUDA_ENTRY STV_DEFAULT"
_ZN10layer_norm22ln_bwd_finalize_kernelINS_22Kernel_traits_finalizeILj3072E13__nv_bfloat16S2_S2_S2_fjLb0ELj1024ELj4ENS_18Kernel_traits_baseILj3072ES2_S2_S2_S2_fjLj1024EEEEELb0ELb0EEEvNS_9BwdParamsE:
.text._ZN10layer_norm22ln_bwd_finalize_kernelINS_22Kernel_traits_finalizeILj3072E13__nv_bfloat16S2_S2_S2_fjLb0ELj1024ELj4ENS_18Kernel_traits_baseILj3072ES2_S2_S2_S2_fjLj1024EEEEELb0ELb0EEEvNS_9BwdParamsE:
[----:B------:R-:W-:Y:S01]  /*0000*/  LDC R1, c[0x0][0x37c] ;  /* 0x0000df00ff017b82 */ /* 0x000fe20000000800 */
[----:B------:R-:W0:Y:S01]  /*0010*/  S2R R0, SR_CTAID.X ;  /* 0x0000000000007919 */ /* 0x000e220000002500 */
[----:B------:R-:W1:Y:S01]  /*0020*/  S2R R2, SR_TID.X ;  /* 0x0000000000027919 */ /* 0x000e620000002100 */
[----:B0-----:R-:W-:-:S04]  /*0030*/  SHF.L.U32 R59, R0, 0x5, RZ ;  /* 0x00000005003b7819 */ /* 0x001fc800000006ff */
[----:B-1----:R-:W-:-:S04]  /*0040*/  LOP3.LUT R3, R59, 0x1f, R2, 0xf8, !PT ;  /* 0x0000001f3b037812 */ /* 0x002fc800078ef802 */
[----:B------:R-:W-:-:S13]  /*0050*/  ISETP.GT.U32.AND P0, PT, R3, 0xbff, PT ;  /* 0x00000bff0300780c */ /* 0x000fda0003f04070 */
[----:B------:R-:W-:Y:S05]  /*0060*/  @P0 EXIT ;  /* 0x000000000000094d */ /* 0x000fea0003800000 */
[----:B------:R-:W0:Y:S01]  /*0070*/  LDC R56, c[0x0][0x388] ;  /* 0x0000e200ff387b82 */ /* 0x000e220000000800 */
[----:B------:R-:W1:Y:S01]  /*0080*/  LDCU UR8, c[0x0][0x380] ;  /* 0x00007000ff0877ac */ /* 0x000e620008000800 */
[----:B------:R-:W-:Y:S01]  /*0090*/  SHF.R.U32.HI R58, RZ, 0x5, R2 ;  /* 0x00000005ff3a7819 */ /* 0x000fe20000011602 */
[----:B------:R-:W-:Y:S01]  /*00a0*/  BSSY.RECONVERGENT B0, `(.L_x_214) ;  /* 0x0000142000007945 */ /* 0x000fe20003800200 */
[----:B------:R-:W-:Y:S01]  /*00b0*/  SHF.L.U32 R0, R0, 0x4, RZ ;  /* 0x0000000400007819 */ /* 0x000fe200000006ff */
[----:B------:R-:W2:Y:S01]  /*00c0*/  LDCU.64 UR6, c[0x0][0x358] ;  /* 0x00006b00ff0677ac */ /* 0x000ea20008000a00 */
[----:B------:R-:W-:Y:S01]  /*00d0*/  LOP3.LUT R17, R2, 0x1f, RZ, 0xc0, !PT ;  /* 0x0000001f02117812 */ /* 0x000fe200078ec0ff */
[----:B------:R-:W-:Y:S01]  /*00e0*/  HFMA2 R36, -RZ, RZ, 0, 0 ;  /* 0x00000000ff247431 */ /* 0x000fe200000001ff */
[----:B------:R-:W-:Y:S02]  /*00f0*/  LOP3.LUT R0, R0, 0x7ffffff0, RZ, 0xc0, !PT ;  /* 0x7ffffff000007812 */ /* 0x000fe400078ec0ff */
[----:B------:R-:W-:-:S02]  /*0100*/  MOV R2, RZ ;  /* 0x000000ff00027202 */ /* 0x000fc40000000f00 */
[----:B------:R-:W-:Y:S02]  /*0110*/  IADD3 R57, PT, PT, R17, R0, RZ ;  /* 0x0000000011397210 */ /* 0x000fe40007ffe0ff */
[----:B-1----:R-:W-:-:S04]  /*0120*/  ISETP.GE.U32.AND P0, PT, R58, UR8, PT ;  /* 0x000000083a007c0c */ /* 0x002fc8000bf06070 */
[----:B0-----:R-:W-:-:S13]  /*0130*/  ISETP.GE.U32.OR P0, PT, R3, R56, P0 ;  /* 0x000000380300720c */ /* 0x001fda0000706470 */
[----:B--2---:R-:W-:Y:S05]  /*0140*/  @P0 BRA `(.L_x_215) ;  /* 0x0000001000dc0947 */ /* 0x004fea0003800000 */
[----:B------:R-:W-:Y:S01]  /*0150*/  LOP3.LUT R3, R58, 0x20, RZ, 0xfc, !PT ;  /* 0x000000203a037812 */ /* 0x000fe200078efcff */
[----:B------:R-:W-:Y:S01]  /*0160*/  BSSY.RECONVERGENT B1, `(.L_x_216) ;  /* 0x00000b2000017945 */ /* 0x000fe20003800200 */
[-C--:B------:R-:W-:Y:S02]  /*0170*/  LOP3.LUT R5, RZ, R58.reuse, RZ, 0x33, !PT ;  /* 0x0000003aff057212 */ /* 0x080fe400078e33ff */
[----:B------:R-:W-:Y:S02]  /*0180*/  VIMNMX.U32 R0, PT, PT, R3, UR8, !PT ;  /* 0x0000000803007c48 */ /* 0x000fe4000ffe0000 */
[----:B------:R-:W-:Y:S02]  /*0190*/  MOV R2, RZ ;  /* 0x000000ff00027202 */ /* 0x000fe40000000f00 */
[----:B------:R-:W-:Y:S02]  /*01a0*/  IADD3 R5, PT, PT, R0, R5, RZ ;  /* 0x0000000500057210 */ /* 0x000fe40007ffe0ff */
[----:B------:R-:W-:-:S02]  /*01b0*/  MOV R0, R58 ;  /* 0x0000003a00007202 */ /* 0x000fc40000000f00 */
[C---:B------:R-:W-:Y:S02]  /*01c0*/  ISETP.GE.U32.AND P0, PT, R5.reuse, 0x1e0, PT ;  /* 0x000001e00500780c */ /* 0x040fe40003f06070 */
[----:B------:R-:W-:Y:S02]  /*01d0*/  MOV R36, RZ ;  /* 0x000000ff00247202 */ /* 0x000fe40000000f00 */
[----:B------:R-:W-:-:S09]  /*01e0*/  LEA.HI R5, R5, 0x1, RZ, 0x1b ;  /* 0x0000000105057811 */ /* 0x000fd200078fd8ff */
[----:B------:R-:W-:Y:S05]  /*01f0*/  @!P0 BRA `(.L_x_217) ;  /* 0x0000000800a08947 */ /* 0x000fea0003800000 */
[C---:B------:R-:W-:Y:S01]  /*0200*/  LOP3.LUT R7, R58.reuse, 0x180, RZ, 0xfc, !PT ;  /* 0x000001803a077812 */ /* 0x040fe200078efcff */
[-CC-:B------:R-:W-:Y:S01]  /*0210*/  IMAD R4, R3, R56.reuse, R59.reuse ;  /* 0x0000003803047224 */ /* 0x180fe200078e023b */
[C---:B------:R-:W-:Y:S01]  /*0220*/  LOP3.LUT R2, R58.reuse, 0x120, RZ, 0xfc, !PT ;  /* 0x000001203a027812 */ /* 0x040fe200078efcff */
[CCC-:B------:R-:W-:Y:S01]  /*0230*/  IMAD R32, R58.reuse, R56.reuse, R59.reuse ;  /* 0x000000383a207224 */ /* 0x1c0fe200078e023b */
[C---:B------:R-:W-:Y:S01]  /*0240*/  LOP3.LUT R9, R58.reuse, 0x1a0, RZ, 0xfc, !PT ;  /* 0x000001a03a097812 */ /* 0x040fe200078efcff */
[-CC-:B------:R-:W-:Y:S01]  /*0250*/  IMAD R10, R7, R56.reuse, R59.reuse ;  /* 0x00000038070a7224 */ /* 0x180fe200078e023b */
[----:B------:R-:W-:Y:S01]  /*0260*/  LOP3.LUT R3, R58, 0x140, RZ, 0xfc, !PT ;  /* 0x000001403a037812 */ /* 0x000fe200078efcff */
[-CC-:B------:R-:W-:Y:S01]  /*0270*/  IMAD R2, R2, R56.reuse, R59.reuse ;  /* 0x0000003802027224 */ /* 0x180fe200078e023b */
[C---:B------:R-:W-:Y:S01]  /*0280*/  LOP3.LUT R11, R58.reuse, 0x1c0, RZ, 0xfc, !PT ;  /* 0x000001c03a0b7812 */ /* 0x040fe200078efcff */
[----:B------:R-:W-:Y:S01]  /*0290*/  IMAD R12, R9, R56, R59 ;  /* 0x00000038090c7224 */ /* 0x000fe200078e023b */
[----:B------:R-:W-:-:S02]  /*02a0*/  LOP3.LUT R13, R58, 0x1e0, RZ, 0xfc, !PT ;  /* 0x000001e03a0d7812 */ /* 0x000fc400078efcff */
[C---:B------:R-:W-:Y:S01]  /*02b0*/  LOP3.LUT R0, R58.reuse, 0x100, RZ, 0xfc, !PT ;  /* 0x000001003a007812 */ /* 0x040fe200078efcff */
[-CC-:B------:R-:W-:Y:S01]  /*02c0*/  IMAD R14, R11, R56.reuse, R59.reuse ;  /* 0x000000380b0e7224 */ /* 0x180fe200078e023b */
[C---:B------:R-:W-:Y:S01]  /*02d0*/  LOP3.LUT R6, R58.reuse, 0x160, RZ, 0xfc, !PT ;  /* 0x000001603a067812 */ /* 0x040fe200078efcff */
[-CC-:B------:R-:W-:Y:S01]  /*02e0*/  IMAD R18, R13, R56.reuse, R59.reuse ;  /* 0x000000380d127224 */ /* 0x180fe200078e023b */
[----:B------:R-:W-:Y:S01]  /*02f0*/  LOP3.LUT R15, R58, 0x80, RZ, 0xfc, !PT ;  /* 0x000000803a0f7812 */ /* 0x000fe200078efcff */
[-CC-:B------:R-:W-:Y:S01]  /*0300*/  IMAD R0, R0, R56.reuse, R59.reuse ;  /* 0x0000003800007224 */ /* 0x180fe200078e023b */
[----:B------:R-:W-:Y:S01]  /*0310*/  LOP3.LUT R16, R58, 0xa0, RZ, 0xfc, !PT ;  /* 0x000000a03a107812 */ /* 0x000fe200078efcff */
[-CC-:B------:R-:W-:Y:S01]  /*0320*/  IMAD R8, R6, R56.reuse, R59.reuse ;  /* 0x0000003806087224 */ /* 0x180fe200078e023b */
[C---:B------:R-:W-:Y:S01]  /*0330*/  LOP3.LUT R19, R58.reuse, 0xc0, RZ, 0xfc, !PT ;  /* 0x000000c03a137812 */ /* 0x040fe200078efcff */
[-CC-:B------:R-:W-:Y:S01]  /*0340*/  IMAD R20, R15, R56.reuse, R59.reuse ;  /* 0x000000380f147224 */ /* 0x180fe200078e023b */
[----:B------:R-:W-:Y:S01]  /*0350*/  LOP3.LUT R21, R58, 0xe0, RZ, 0xfc, !PT ;  /* 0x000000e03a157812 */ /* 0x000fe200078efcff */
[-CC-:B------:R-:W-:Y:S01]  /*0360*/  IMAD R22, R16, R56.reuse, R59.reuse ;  /* 0x0000003810167224 */ /* 0x180fe200078e023b */
[C---:B------:R-:W-:Y:S01]  /*0370*/  LOP3.LUT R23, R58.reuse, 0x40, RZ, 0xfc, !PT ;  /* 0x000000403a177812 */ /* 0x040fe200078efcff */
[-CC-:B------:R-:W-:Y:S01]  /*0380*/  IMAD R24, R19, R56.reuse, R59.reuse ;  /* 0x0000003813187224 */ /* 0x180fe200078e023b */
[----:B------:R-:W-:Y:S01]  /*0390*/  LOP3.LUT R25, R58, 0x60, RZ, 0xfc, !PT ;  /* 0x000000603a197812 */ /* 0x000fe200078efcff */
[-CC-:B------:R-:W-:Y:S01]  /*03a0*/  IMAD R26, R21, R56.reuse, R59.reuse ;  /* 0x00000038151a7224 */ /* 0x180fe200078e023b */
[----:B------:R-:W-:Y:S01]  /*03b0*/  LOP3.LUT R27, R5, 0xffffff0, RZ, 0xc0, !PT ;  /* 0x0ffffff0051b7812 */ /* 0x000fe200078ec0ff */
[--C-:B------:R-:W-:Y:S01]  /*03c0*/  IMAD R28, R23, R56, R59.reuse ;  /* 0x00000038171c7224 */ /* 0x100fe200078e023b */
[----:B------:R-:W-:Y:S01]  /*03d0*/  IADD3 R5, PT, PT, R17, R4, RZ ;  /* 0x0000000411057210 */ /* 0x000fe20007ffe0ff */
[--C-:B------:R-:W-:Y:S01]  /*03e0*/  IMAD R4, R3, R56, R59.reuse ;  /* 0x0000003803047224 */ /* 0x100fe200078e023b */
[----:B------:R-:W-:Y:S01]  /*03f0*/  IADD3 R9, PT, PT, R17, R10, RZ ;  /* 0x0000000a11097210 */ /* 0x000fe20007ffe0ff */
[----:B------:R-:W-:Y:S01]  /*0400*/  IMAD R30, R25, R56, R59 ;  /* 0x00000038191e7224 */ /* 0x000fe200078e023b */
[C---:B------:R-:W-:Y:S01]  /*0410*/  IADD3 R6, PT, PT, R17.reuse, R2, RZ ;  /* 0x0000000211067210 */ /* 0x040fe20007ffe0ff */
[----:B------:R-:W-:Y:S01]  /*0420*/  HFMA2 R2, -RZ, RZ, 0, 0 ;  /* 0x00000000ff027431 */ /* 0x000fe200000001ff */
[----:B------:R-:W-:-:S02]  /*0430*/  IADD3 R10, PT, PT, R17, R12, RZ ;  /* 0x0000000c110a7210 */ /* 0x000fc40007ffe0ff */
[C---:B------:R-:W-:Y:S02]  /*0440*/  IADD3 R7, PT, PT, R17.reuse, R4, RZ ;  /* 0x0000000411077210 */ /* 0x040fe40007ffe0ff */
[C---:B------:R-:W-:Y:S02]  /*0450*/  IADD3 R11, PT, PT, R17.reuse, R14, RZ ;  /* 0x0000000e110b7210 */ /* 0x040fe40007ffe0ff */
[C---:B------:R-:W-:Y:S02]  /*0460*/  IADD3 R12, PT, PT, R17.reuse, R18, RZ ;  /* 0x00000012110c7210 */ /* 0x040fe40007ffe0ff */
[C---:B------:R-:W-:Y:S02]  /*0470*/  IADD3 R3, PT, PT, R17.reuse, R32, RZ ;  /* 0x0000002011037210 */ /* 0x040fe40007ffe0ff */
[C---:B------:R-:W-:Y:S02]  /*0480*/  IADD3 R16, PT, PT, R17.reuse, R0, RZ ;  /* 0x0000000011107210 */ /* 0x040fe40007ffe0ff */
[----:B------:R-:W-:-:S02]  /*0490*/  IADD3 R8, PT, PT, R17, R8, RZ ;  /* 0x0000000811087210 */ /* 0x000fc40007ffe0ff */
[C---:B------:R-:W-:Y:S02]  /*04a0*/  IADD3 R18, PT, PT, R17.reuse, R20, RZ ;  /* 0x0000001411127210 */ /* 0x040fe40007ffe0ff */
[C---:B------:R-:W-:Y:S02]  /*04b0*/  IADD3 R13, PT, PT, R17.reuse, R22, RZ ;  /* 0x00000016110d7210 */ /* 0x040fe40007ffe0ff */
[C---:B------:R-:W-:Y:S02]  /*04c0*/  IADD3 R14, PT, PT, R17.reuse, R24, RZ ;  /* 0x00000018110e7210 */ /* 0x040fe40007ffe0ff */
[C---:B------:R-:W-:Y:S02]  /*04d0*/  IADD3 R15, PT, PT, R17.reuse, R26, RZ ;  /* 0x0000001a110f7210 */ /* 0x040fe40007ffe0ff */
[C---:B------:R-:W-:Y:S02]  /*04e0*/  IADD3 R4, PT, PT, R17.reuse, R28, RZ ;  /* 0x0000001c11047210 */ /* 0x040fe40007ffe0ff */
[----:B------:R-:W-:-:S02]  /*04f0*/  IADD3 R17, PT, PT, R17, R30, RZ ;  /* 0x0000001e11117210 */ /* 0x000fc40007ffe0ff */
[----:B------:R-:W-:Y:S02]  /*0500*/  MOV R0, R58 ;  /* 0x0000003a00007202 */ /* 0x000fe40000000f00 */
[----:B------:R-:W-:-:S07]  /*0510*/  IADD3 R19, PT, PT, -R27, RZ, RZ ;  /* 0x000000ff1b137210 */ /* 0x000fce0007ffe1ff */
.L_x_218:
[----:B------:R-:W0:Y:S08]  /*0520*/  LDC.64 R52, c[0x0][0x440] ;  /* 0x00011000ff347b82 */ /* 0x000e300000000a00 */
[----:B------:R-:W1:Y:S01]  /*0530*/  LDC.64 R54, c[0x0][0x448] ;  /* 0x00011200ff367b82 */ /* 0x000e620000000a00 */
[----:B0-----:R-:W-:-:S04]  /*0540*/  IMAD.WIDE.U32 R28, R5, 0x4, R52 ;  /* 0x00000004051c7825 */ /* 0x001fc800078e0034 */
[--C-:B------:R-:W-:Y:S01]  /*0550*/  IMAD.WIDE.U32 R26, R3, 0x4, R52.reuse ;  /* 0x00000004031a7825 */ /* 0x100fe200078e0034 */
[----:B------:R0:W2:Y:S03]  /*0560*/  LDG.E R50, desc[UR6][R28.64] ;  /* 0x000000061c327981 */ /* 0x0000a6000c1e1900 */
[----:B------:R-:W-:Y:S01]  /*0570*/  IMAD.WIDE.U32 R24, R13, 0x4, R52 ;  /* 0x000000040d187825 */ /* 0x000fe200078e0034 */
[----:B------:R3:W4:Y:S03]  /*0580*/  LDG.E R51, desc[UR6][R26.64] ;  /* 0x000000061a337981 */ /* 0x000726000c1e1900 */
[----:B-1----:R-:W-:Y:S02]  /*0590*/  IMAD.WIDE.U32 R46, R3, 0x4, R54 ;  /* 0x00000004032e7825 */ /* 0x002fe400078e0036 */
[----:B------:R-:W5:Y:S02]  /*05a0*/  LDG.E R25, desc[UR6][R24.64] ;  /* 0x0000000618197981 */ /* 0x000f64000c1e1900 */
[----:B------:R-:W-:-:S02]  /*05b0*/  IMAD.WIDE.U32 R22, R14, 0x4, R52 ;  /* 0x000000040e167825 */ /* 0x000fc400078e0034 */
[----:B------:R-:W5:Y:S02]  /*05c0*/  LDG.E R46, desc[UR6][R46.64] ;  /* 0x000000062e2e7981 */ /* 0x000f64000c1e1900 */
[----:B------:R-:W-:-:S04]  /*05d0*/  IMAD.WIDE.U32 R20, R15, 0x4, R52 ;  /* 0x000000040f147825 */ /* 0x000fc800078e0034 */
[----:B0-----:R-:W-:Y:S01]  /*05e0*/  IMAD.WIDE.U32 R28, R16, 0x4, R52 ;  /* 0x00000004101c7825 */ /* 0x001fe200078e0034 */
[----:B------:R-:W5:Y:S03]  /*05f0*/  LDG.E R24, desc[UR6][R22.64] ;  /* 0x0000000616187981 */ /* 0x000f66000c1e1900 */
[----:B------:R-:W-:-:S04]  /*0600*/  IMAD.WIDE.U32 R44, R5, 0x4, R54 ;  /* 0x00000004052c7825 */ /* 0x000fc800078e0036 */
[--C-:B------:R-:W-:Y:S02]  /*0610*/  IMAD.WIDE.U32 R48, R4, 0x4, R52.reuse ;  /* 0x0000000404307825 */ /* 0x100fe400078e0034 */
[----:B------:R-:W5:Y:S04]  /*0620*/  LDG.E R44, desc[UR6][R44.64] ;  /* 0x000000062c2c7981 */ /* 0x000f68000c1e1900 */
[----:B------:R0:W5:Y:S01]  /*0630*/  LDG.E R23, desc[UR6][R20.64] ;  /* 0x0000000614177981 */ /* 0x000162000c1e1900 */
[----:B------:R-:W-:-:S03]  /*0640*/  IMAD.WIDE.U32 R40, R18, 0x4, R52 ;  /* 0x0000000412287825 */ /* 0x000fc600078e0034 */
[----:B------:R1:W5:Y:S01]  /*0650*/  LDG.E R22, desc[UR6][R28.64] ;  /* 0x000000061c167981 */ /* 0x000362000c1e1900 */
[----:B---3--:R-:W-:-:S03]  /*0660*/  IMAD.WIDE.U32 R26, R7, 0x4, R52 ;  /* 0x00000004071a7825 */ /* 0x008fc600078e0034 */
[----:B------:R-:W3:Y:S01]  /*0670*/  LDG.E R48, desc[UR6][R48.64] ;  /* 0x0000000630307981 */ /* 0x000ee2000c1e1900 */
[----:B0-----:R-:W-:-:S03]  /*0680*/  IMAD.WIDE.U32 R20, R6, 0x4, R52 ;  /* 0x0000000406147825 */ /* 0x001fc600078e0034 */
[----:B------:R-:W3:Y:S01]  /*0690*/  LDG.E R40, desc[UR6][R40.64] ;  /* 0x0000000628287981 */ /* 0x000ee2000c1e1900 */
[----:B-1----:R-:W-:-:S03]  /*06a0*/  IMAD.WIDE.U32 R28, R4, 0x4, R54 ;  /* 0x00000004041c7825 */ /* 0x002fc600078e0036 */
[----:B------:R-:W3:Y:S01]  /*06b0*/  LDG.E R21, desc[UR6][R20.64] ;  /* 0x0000000614157981 */ /* 0x000ee2000c1e1900 */
[----:B------:R-:W-:-:S03]  /*06c0*/  IMAD.WIDE.U32 R42, R17, 0x4, R52 ;  /* 0x00000004112a7825 */ /* 0x000fc600078e0034 */
[----:B------:R-:W3:Y:S01]  /*06d0*/  LDG.E R38, desc[UR6][R28.64] ;  /* 0x000000061c267981 */ /* 0x000ee2000c1e1900 */
[----:B------:R-:W-:-:S03]  /*06e0*/  IMAD.WIDE.U32 R32, R17, 0x4, R54 ;  /* 0x0000000411207825 */ /* 0x000fc600078e0036 */
[----:B------:R-:W3:Y:S01]  /*06f0*/  LDG.E R42, desc[UR6][R42.64] ;  /* 0x000000062a2a7981 */ /* 0x000ee2000c1e1900 */
[----:B------:R-:W-:-:S03]  /*0700*/  IMAD.WIDE.U32 R34, R18, 0x4, R54 ;  /* 0x0000000412227825 */ /* 0x000fc600078e0036 */
[----:B------:R0:W3:Y:S04]  /*0710*/  LDG.E R20, desc[UR6][R26.64] ;  /* 0x000000061a147981 */ /* 0x0000e8000c1e1900 */
[----:B------:R1:W3:Y:S01]  /*0720*/  LDG.E R41, desc[UR6][R32.64] ;  /* 0x0000000620297981 */ /* 0x0002e2000c1e1900 */
[----:B------:R-:W-:-:S03]  /*0730*/  IMAD.WIDE.U32 R30, R9, 0x4, R52 ;  /* 0x00000004091e7825 */ /* 0x000fc600078e0034 */
[----:B------:R1:W3:Y:S01]  /*0740*/  LDG.E R43, desc[UR6][R34.64] ;  /* 0x00000006222b7981 */ /* 0x0002e2000c1e1900 */
[----:B0-----:R-:W-:-:S03]  /*0750*/  IMAD.WIDE.U32 R26, R8, 0x4, R52 ;  /* 0x00000004081a7825 */ /* 0x001fc600078e0034 */
[----:B------:R-:W3:Y:S01]  /*0760*/  LDG.E R39, desc[UR6][R30.64] ;  /* 0x000000061e277981 */ /* 0x000ee2000c1e1900 */
[----:B-1----:R-:W-:-:S03]  /*0770*/  IMAD.WIDE.U32 R32, R13, 0x4, R54 ;  /* 0x000000040d207825 */ /* 0x002fc600078e0036 */
[----:B------:R0:W3:Y:S01]  /*0780*/  LDG.E R37, desc[UR6][R26.64] ;  /* 0x000000061a257981 */ /* 0x0000e2000c1e1900 */
[----:B------:R-:W-:-:S03]  /*0790*/  IMAD.WIDE.U32 R34, R14, 0x4, R54 ;  /* 0x000000040e227825 */ /* 0x000fc600078e0036 */
[----:B------:R-:W3:Y:S01]  /*07a0*/  LDG.E R32, desc[UR6][R32.64] ;  /* 0x0000000620207981 */ /* 0x000ee2000c1e1900 */
[----:B------:R-:W-:-:S03]  /*07b0*/  IMAD.WIDE.U32 R28, R11, 0x4, R52 ;  /* 0x000000040b1c7825 */ /* 0x000fc600078e0034 */
[----:B------:R-:W3:Y:S01]  /*07c0*/  LDG.E R34, desc[UR6][R34.64] ;  /* 0x0000000622227981 */ /* 0x000ee2000c1e1900 */
[----:B0-----:R-:W-:-:S03]  /*07d0*/  IMAD.WIDE.U32 R26, R10, 0x4, R52 ;  /* 0x000000040a1a7825 */ /* 0x001fc600078e0034 */
[----:B------:R0:W3:Y:S01]  /*07e0*/  LDG.E R47, desc[UR6][R28.64] ;  /* 0x000000061c2f7981 */ /* 0x0000e2000c1e1900 */
[----:B------:R-:W-:-:S03]  /*07f0*/  IMAD.WIDE.U32 R30, R12, 0x4, R52 ;  /* 0x000000040c1e7825 */ /* 0x000fc600078e0034 */
[----:B------:R1:W3:Y:S04]  /*0800*/  LDG.E R45, desc[UR6][R26.64] ;  /* 0x000000061a2d7981 */ /* 0x0002e8000c1e1900 */
[----:B------:R1:W3:Y:S01]  /*0810*/  LDG.E R49, desc[UR6][R30.64] ;  /* 0x000000061e317981 */ /* 0x0002e2000c1e1900 */
[----:B0-----:R-:W-:-:S04]  /*0820*/  IMAD.WIDE.U32 R28, R16, 0x4, R54 ;  /* 0x00000004101c7825 */ /* 0x001fc800078e0036 */
[--C-:B-1----:R-:W-:Y:S01]  /*0830*/  IMAD.WIDE.U32 R26, R15, 0x4, R54.reuse ;  /* 0x000000040f1a7825 */ /* 0x102fe200078e0036 */
[----:B------:R-:W3:Y:S03]  /*0840*/  LDG.E R35, desc[UR6][R28.64] ;  /* 0x000000061c237981 */ /* 0x000ee6000c1e1900 */
[--C-:B------:R-:W-:Y:S01]  /*0850*/  IMAD.WIDE.U32 R30, R6, 0x4, R54.reuse ;  /* 0x00000004061e7825 */ /* 0x100fe200078e0036 */
[----:B------:R0:W3:Y:S05]  /*0860*/  LDG.E R33, desc[UR6][R26.64] ;  /* 0x000000061a217981 */ /* 0x0000ea000c1e1900 */
[----:B------:R-:W3:Y:S01]  /*0870*/  LDG.E R30, desc[UR6][R30.64] ;  /* 0x000000061e1e7981 */ /* 0x000ee2000c1e1900 */
[----:B0-----:R-:W-:-:S05]  /*0880*/  IMAD.WIDE.U32 R26, R7, 0x4, R54 ;  /* 0x00000004071a7825 */ /* 0x001fca00078e0036 */
[----:B------:R0:W3:Y:S01]  /*0890*/  LDG.E R31, desc[UR6][R26.64] ;  /* 0x000000061a1f7981 */ /* 0x0000e2000c1e1900 */
[----:B------:R-:W-:-:S06]  /*08a0*/  IMAD.WIDE.U32 R28, R8, 0x4, R54 ;  /* 0x00000004081c7825 */ /* 0x000fcc00078e0036 */
[----:B------:R-:W3:Y:S01]  /*08b0*/  LDG.E R28, desc[UR6][R28.64] ;  /* 0x000000061c1c7981 */ /* 0x000ee2000c1e1900 */
[----:B0-----:R-:W-:-:S05]  /*08c0*/  IMAD.WIDE.U32 R26, R9, 0x4, R54 ;  /* 0x00000004091a7825 */ /* 0x001fca00078e0036 */
[----:B------:R0:W3:Y:S02]  /*08d0*/  LDG.E R52, desc[UR6][R26.64] ;  /* 0x000000061a347981 */ /* 0x0000e4000c1e1900 */
[----:B0-----:R-:W-:-:S05]  /*08e0*/  IMAD.WIDE.U32 R26, R10, 0x4, R54 ;  /* 0x000000040a1a7825 */ /* 0x001fca00078e0036 */
[----:B------:R0:W3:Y:S02]  /*08f0*/  LDG.E R53, desc[UR6][R26.64] ;  /* 0x000000061a357981 */ /* 0x0000e4000c1e1900 */
[----:B0-----:R-:W-:-:S05]  /*0900*/  IMAD.WIDE.U32 R26, R11, 0x4, R54 ;  /* 0x000000040b1a7825 */ /* 0x001fca00078e0036 */
[----:B------:R0:W3:Y:S02]  /*0910*/  LDG.E R60, desc[UR6][R26.64] ;  /* 0x000000061a3c7981 */ /* 0x0000e4000c1e1900 */
[----:B0-----:R-:W-:-:S05]  /*0920*/  IMAD.WIDE.U32 R26, R12, 0x4, R54 ;  /* 0x000000040c1a7825 */ /* 0x001fca00078e0036 */
[----:B------:R-:W3:Y:S01]  /*0930*/  LDG.E R54, desc[UR6][R26.64] ;  /* 0x000000061a367981 */ /* 0x000ee2000c1e1900 */
[----:B------:R-:W-:-:S04]  /*0940*/  IADD3 R19, PT, PT, R19, 0x10, RZ ;  /* 0x0000001013137810 */ /* 0x000fc80007ffe0ff */
[----:B------:R-:W-:Y:S02]  /*0950*/  ISETP.NE.AND P0, PT, R19, RZ, PT ;  /* 0x000000ff1300720c */ /* 0x000fe40003f05270 */
[----:B------:R-:W-:Y:S02]  /*0960*/  IADD3 R0, PT, PT, R0, 0x200, RZ ;  /* 0x0000020000007810 */ /* 0x000fe40007ffe0ff */
[C---:B------:R-:W-:Y:S02]  /*0970*/  LEA R3, R56.reuse, R3, 0x9 ;  /* 0x0000000338037211 */ /* 0x040fe400078e48ff */
[C---:B------:R-:W-:Y:S02]  /*0980*/  LEA R5, R56.reuse, R5, 0x9 ;  /* 0x0000000538057211 */ /* 0x040fe400078e48ff */
[C---:B------:R-:W-:Y:S02]  /*0990*/  LEA R4, R56.reuse, R4, 0x9 ;  /* 0x0000000438047211 */ /* 0x040fe400078e48ff */
[----:B------:R-:W-:-:S02]  /*09a0*/  LEA R17, R56, R17, 0x9 ;  /* 0x0000001138117211 */ /* 0x000fc400078e48ff */
[C---:B------:R-:W-:Y:S02]  /*09b0*/  LEA R18, R56.reuse, R18, 0x9 ;  /* 0x0000001238127211 */ /* 0x040fe400078e48ff */
[C---:B------:R-:W-:Y:S02]  /*09c0*/  LEA R13, R56.reuse, R13, 0x9 ;  /* 0x0000000d380d7211 */ /* 0x040fe400078e48ff */
        /* <DEDUP_REMOVED lines=9> */
[----:B------:R-:W-:Y:S01]  /*0a60*/  LEA R12, R56, R12, 0x9 ;  /* 0x0000000c380c7211 */ /* 0x000fe200078e48ff */
[----:B----4-:R-:W-:-:S04]  /*0a70*/  FADD.FTZ R55, R51, R2 ;  /* 0x0000000233377221 */ /* 0x010fc80000010000 */
[----:B--2---:R-:W-:Y:S01]  /*0a80*/  FADD.FTZ R55, R55, R50 ;  /* 0x0000003237377221 */ /* 0x004fe20000010000 */
[----:B-----5:R-:W-:-:S04]  /*0a90*/  FADD.FTZ R51, R46, R36 ;  /* 0x000000242e337221 */ /* 0x020fc80000010000 */
[----:B------:R-:W-:Y:S01]  /*0aa0*/  FADD.FTZ R51, R51, R44 ;  /* 0x0000002c33337221 */ /* 0x000fe20000010000 */
[----:B---3--:R-:W-:-:S03]  /*0ab0*/  FADD.FTZ R55, R55, R48 ;  /* 0x0000003037377221 */ /* 0x008fc60000010000 */
[----:B------:R-:W-:Y:S01]  /*0ac0*/  FADD.FTZ R38, R51, R38 ;  /* 0x0000002633267221 */ /* 0x000fe20000010000 */
[----:B------:R-:W-:-:S04]  /*0ad0*/  FADD.FTZ R55, R55, R42 ;  /* 0x0000002a37377221 */ /* 0x000fc80000010000 */
        /* <DEDUP_REMOVED lines=8> */
[----:B------:R-:W-:-:S04]  /*0b60*/  FADD.FTZ R22, R23, R22 ;  /* 0x0000001617167221 */ /* 0x000fc80000010000 */
[----:B------:R-:W-:Y:S01]  /*0b70*/  FADD.FTZ R21, R22, R21 ;  /* 0x0000001516157221 */ /* 0x000fe20000010000 */
[----:B------:R-:W-:-:S04]  /*0b80*/  FADD.FTZ R34, R34, R33 ;  /* 0x0000002122227221 */ /* 0x000fc80000010000 */
[----:B------:R-:W-:-:S04]  /*0b90*/  FADD.FTZ R35, R34, R35 ;  /* 0x0000002322237221 */ /* 0x000fc80000010000 */
[----:B------:R-:W-:Y:S01]  /*0ba0*/  FADD.FTZ R30, R35, R30 ;  /* 0x0000001e231e7221 */ /* 0x000fe20000010000 */
[----:B------:R-:W-:-:S03]  /*0bb0*/  FADD.FTZ R20, R21, R20 ;  /* 0x0000001415147221 */ /* 0x000fc60000010000 */
[----:B------:R-:W-:Y:S01]  /*0bc0*/  FADD.FTZ R31, R30, R31 ;  /* 0x0000001f1e1f7221 */ /* 0x000fe20000010000 */
[----:B------:R-:W-:-:S03]  /*0bd0*/  FADD.FTZ R20, R20, R37 ;  /* 0x0000002514147221 */ /* 0x000fc60000010000 */
[----:B------:R-:W-:Y:S01]  /*0be0*/  FADD.FTZ R31, R31, R28 ;  /* 0x0000001c1f1f7221 */ /* 0x000fe20000010000 */
[----:B------:R-:W-:-:S03]  /*0bf0*/  FADD.FTZ R20, R20, R39 ;  /* 0x0000002714147221 */ /* 0x000fc60000010000 */
[----:B------:R-:W-:Y:S01]  /*0c00*/  FADD.FTZ R52, R31, R52 ;  /* 0x000000341f347221 */ /* 0x000fe20000010000 */
[----:B------:R-:W-:-:S04]  /*0c10*/  FADD.FTZ R20, R20, R45 ;  /* 0x0000002d14147221 */ /* 0x000fc80000010000 */
[----:B------:R-:W-:Y:S01]  /*0c20*/  FADD.FTZ R20, R20, R47 ;  /* 0x0000002f14147221 */ /* 0x000fe20000010000 */
[----:B------:R-:W-:-:S03]  /*0c30*/  FADD.FTZ R53, R52, R53 ;  /* 0x0000003534357221 */ /* 0x000fc60000010000 */
[----:B------:R-:W-:Y:S01]  /*0c40*/  FADD.FTZ R2, R20, R49 ;  /* 0x0000003114027221 */ /* 0x000fe20000010000 */
[----:B------:R-:W-:-:S04]  /*0c50*/  FADD.FTZ R53, R53, R60 ;  /* 0x0000003c35357221 */ /* 0x000fc80000010000 */
[----:B------:R-:W-:Y:S01]  /*0c60*/  FADD.FTZ R36, R53, R54 ;  /* 0x0000003635247221 */ /* 0x000fe20000010000 */
[----:B------:R-:W-:Y:S06]  /*0c70*/  @P0 BRA `(.L_x_218) ;  /* 0xfffffff800280947 */ /* 0x000fec000383ffff */
.L_x_217:
[----:B------:R-:W-:Y:S05]  /*0c80*/  BSYNC.RECONVERGENT B1 ;  /* 0x0000000000017941 */ /* 0x000fea0003800200 */
.L_x_216:
[----:B------:R-:W0:Y:S01]  /*0c90*/  LDCU UR4, c[0x0][0x380] ;  /* 0x00007000ff0477ac */ /* 0x000e220008000800 */
[----:B------:R-:W-:Y:S02]  /*0ca0*/  LOP3.LUT R3, R58, 0x20, RZ, 0xfc, !PT ;  /* 0x000000203a037812 */ /* 0x000fe400078efcff */
[----:B------:R-:W-:Y:S02]  /*0cb0*/  LOP3.LUT R4, RZ, R58, RZ, 0x33, !PT ;  /* 0x0000003aff047212 */ /* 0x000fe400078e33ff */
[----:B0-----:R-:W-:-:S04]  /*0cc0*/  VIMNMX.U32 R3, PT, PT, R3, UR4, !PT ;  /* 0x0000000403037c48 */ /* 0x001fc8000ffe0000 */
[----:B------:R-:W-:-:S04]  /*0cd0*/  IADD3 R3, PT, PT, R3, R4, RZ ;  /* 0x0000000403037210 */ /* 0x000fc80007ffe0ff */
[----:B------:R-:W-:-:S04]  /*0ce0*/  LEA.HI R9, R3, 0x1, RZ, 0x1b ;  /* 0x0000000103097811 */ /* 0x000fc800078fd8ff */
[----:B------:R-:W-:-:S04]  /*0cf0*/  LOP3.LUT R3, R9, 0xf, RZ, 0xc0, !PT ;  /* 0x0000000f09037812 */ /* 0x000fc800078ec0ff */
[----:B------:R-:W-:-:S13]  /*0d00*/  ISETP.NE.AND P0, PT, R3, RZ, PT ;  /* 0x000000ff0300720c */ /* 0x000fda0003f05270 */
[----:B------:R-:W-:Y:S05]  /*0d10*/  @!P0 BRA `(.L_x_215) ;  /* 0x0000000400e88947 */ /* 0x000fea0003800000 */
[----:B------:R-:W0:Y:S01]  /*0d20*/  S2R R8, SR_TID.X ;  /* 0x0000000000087919 */ /* 0x000e220000002100 */
[----:B------:R-:W-:Y:S01]  /*0d30*/  ISETP.GE.U32.AND P0, PT, R3, 0x8, PT ;  /* 0x000000080300780c */ /* 0x000fe20003f06070 */
[----:B------:R-:W-:Y:S01]  /*0d40*/  BSSY.RECONVERGENT B1, `(.L_x_219) ;  /* 0x0000040000017945 */ /* 0x000fe20003800200 */
[----:B------:R-:W-:-:S04]  /*0d50*/  LOP3.LUT R34, R9, 0x7, RZ, 0xc0, !PT ;  /* 0x0000000709227812 */ /* 0x000fc800078ec0ff */
[----:B------:R-:W-:Y:S02]  /*0d60*/  ISETP.NE.AND P1, PT, R34, RZ, PT ;  /* 0x000000ff2200720c */ /* 0x000fe40003f25270 */
[----:B0-----:R-:W-:-:S05]  /*0d70*/  LOP3.LUT R3, R59, 0x1f, R8, 0xf8, !PT ;  /* 0x0000001f3b037812 */ /* 0x001fca00078ef808 */
[----:B------:R-:W-:Y:S06]  /*0d80*/  @!P0 BRA `(.L_x_220) ;  /* 0x0000000000ec8947 */ /* 0x000fec0003800000 */
[----:B------:R-:W0:Y:S01]  /*0d90*/  LDC.64 R6, c[0x0][0x440] ;  /* 0x00011000ff067b82 */ /* 0x000e220000000a00 */
[----:B------:R-:W-:-:S05]  /*0da0*/  IMAD R11, R0, R56, R3 ;  /* 0x00000038000b7224 */ /* 0x000fca00078e0203 */
[CC--:B------:R-:W-:Y:S02]  /*0db0*/  LEA R23, R56.reuse, R11.reuse, 0x5 ;  /* 0x0000000b38177211 */ /* 0x0c0fe400078e28ff */
[----:B------:R-:W1:Y:S01]  /*0dc0*/  LDC.64 R4, c[0x0][0x448] ;  /* 0x00011200ff047b82 */ /* 0x000e620000000a00 */
[CC--:B------:R-:W-:Y:S02]  /*0dd0*/  LEA R27, R56.reuse, R11.reuse, 0x6 ;  /* 0x0000000b381b7211 */ /* 0x0c0fe400078e30ff */
[C---:B------:R-:W-:Y:S02]  /*0de0*/  LEA R35, R56.reuse, R11, 0x7 ;  /* 0x0000000b38237211 */ /* 0x040fe400078e38ff */
[----:B------:R-:W-:Y:S01]  /*0df0*/  LEA R33, R56, R27, 0x5 ;  /* 0x0000001b38217211 */ /* 0x000fe200078e28ff */
[----:B0-----:R-:W-:-:S04]  /*0e00*/  IMAD.WIDE.U32 R12, R11, 0x4, R6 ;  /* 0x000000040b0c7825 */ /* 0x001fc800078e0006 */
[----:B------:R-:W-:-:S04]  /*0e10*/  IMAD.WIDE.U32 R20, R23, 0x4, R6 ;  /* 0x0000000417147825 */ /* 0x000fc800078e0006 */
[--C-:B-1----:R-:W-:Y:S01]  /*0e20*/  IMAD.WIDE.U32 R14, R11, 0x4, R4.reuse ;  /* 0x000000040b0e7825 */ /* 0x102fe200078e0004 */
[----:B------:R0:W2:Y:S03]  /*0e30*/  LDG.E R10, desc[UR6][R20.64] ;  /* 0x00000006140a7981 */ /* 0x0000a6000c1e1900 */
[----:B------:R-:W-:Y:S01]  /*0e40*/  IMAD.WIDE.U32 R22, R23, 0x4, R4 ;  /* 0x0000000417167825 */ /* 0x000fe200078e0004 */
[----:B------:R1:W3:Y:S03]  /*0e50*/  LDG.E R11, desc[UR6][R12.64] ;  /* 0x000000060c0b7981 */ /* 0x0002e6000c1e1900 */
[C---:B------:R-:W-:Y:S01]  /*0e60*/  IMAD.WIDE.U32 R24, R27.reuse, 0x4, R6 ;  /* 0x000000041b187825 */ /* 0x040fe200078e0006 */
[----:B------:R4:W5:Y:S03]  /*0e70*/  LDG.E R19, desc[UR6][R14.64] ;  /* 0x000000060e137981 */ /* 0x000966000c1e1900 */
[----:B------:R-:W-:Y:S01]  /*0e80*/  IMAD.WIDE.U32 R26, R27, 0x4, R4 ;  /* 0x000000041b1a7825 */ /* 0x000fe200078e0004 */
[----:B------:R-:W2:Y:S03]  /*0e90*/  LDG.E R18, desc[UR6][R22.64] ;  /* 0x0000000616127981 */ /* 0x000ea6000c1e1900 */
[C---:B------:R-:W-:Y:S01]  /*0ea0*/  IMAD.WIDE.U32 R28, R33.reuse, 0x4, R6 ;  /* 0x00000004211c7825 */ /* 0x040fe200078e0006 */
[----:B------:R4:W2:Y:S03]  /*0eb0*/  LDG.E R17, desc[UR6][R24.64] ;  /* 0x0000000618117981 */ /* 0x0008a6000c1e1900 */
[----:B0-----:R-:W-:Y:S01]  /*0ec0*/  IMAD.WIDE.U32 R20, R33, 0x4, R4 ;  /* 0x0000000421147825 */ /* 0x001fe200078e0004 */
[----:B------:R-:W2:Y:S01]  /*0ed0*/  LDG.E R27, desc[UR6][R26.64] ;  /* 0x000000061a1b7981 */ /* 0x000ea2000c1e1900 */
[----:B-1----:R-:W-:-:S02]  /*0ee0*/  LEA R13, R56, R35, 0x5 ;  /* 0x00000023380d7211 */ /* 0x002fc400078e28ff */
[C---:B------:R-:W-:Y:S01]  /*0ef0*/  IMAD.WIDE.U32 R32, R35.reuse, 0x4, R4 ;  /* 0x0000000423207825 */ /* 0x040fe200078e0004 */
[----:B------:R-:W2:Y:S01]  /*0f00*/  LDG.E R29, desc[UR6][R28.64] ;  /* 0x000000061c1d7981 */ /* 0x000ea2000c1e1900 */
[C---:B----4-:R-:W-:Y:S02]  /*0f10*/  LEA R15, R56.reuse, R35, 0x6 ;  /* 0x00000023380f7211 */ /* 0x050fe400078e30ff */
[--C-:B------:R-:W-:Y:S01]  /*0f20*/  IMAD.WIDE.U32 R30, R35, 0x4, R6.reuse ;  /* 0x00000004231e7825 */ /* 0x100fe200078e0006 */
[----:B------:R-:W4:Y:S03]  /*0f30*/  LDG.E R21, desc[UR6][R20.64] ;  /* 0x0000000614157981 */ /* 0x000f26000c1e1900 */
[C---:B------:R-:W-:Y:S01]  /*0f40*/  IMAD.WIDE.U32 R24, R13.reuse, 0x4, R6 ;  /* 0x000000040d187825 */ /* 0x040fe200078e0006 */
[----:B------:R0:W4:Y:S03]  /*0f50*/  LDG.E R16, desc[UR6][R30.64] ;  /* 0x000000061e107981 */ /* 0x000126000c1e1900 */
[----:B------:R-:W-:Y:S01]  /*0f60*/  IMAD.WIDE.U32 R22, R13, 0x4, R4 ;  /* 0x000000040d167825 */ /* 0x000fe200078e0004 */
[----:B------:R-:W4:Y:S03]  /*0f70*/  LDG.E R33, desc[UR6][R32.64] ;  /* 0x0000000620217981 */ /* 0x000f26000c1e1900 */
[----:B------:R-:W-:Y:S01]  /*0f80*/  IMAD.WIDE.U32 R12, R15, 0x4, R6 ;  /* 0x000000040f0c7825 */ /* 0x000fe200078e0006 */
[----:B------:R-:W4:Y:S01]  /*0f90*/  LDG.E R25, desc[UR6][R24.64] ;  /* 0x0000000618197981 */ /* 0x000f22000c1e1900 */
[----:B0-----:R-:W-:-:S02]  /*0fa0*/  LEA R31, R56, R15, 0x5 ;  /* 0x0000000f381f7211 */ /* 0x001fc400078e28ff */
[----:B------:R-:W-:Y:S01]  /*0fb0*/  IMAD.WIDE.U32 R14, R15, 0x4, R4 ;  /* 0x000000040f0e7825 */ /* 0x000fe200078e0004 */
[----:B------:R-:W4:Y:S03]  /*0fc0*/  LDG.E R23, desc[UR6][R22.64] ;  /* 0x0000000616177981 */ /* 0x000f26000c1e1900 */
[C---:B------:R-:W-:Y:S01]  /*0fd0*/  IMAD.WIDE.U32 R6, R31.reuse, 0x4, R6 ;  /* 0x000000041f067825 */ /* 0x040fe200078e0006 */
[----:B------:R-:W4:Y:S03]  /*0fe0*/  LDG.E R13, desc[UR6][R12.64] ;  /* 0x000000060c0d7981 */ /* 0x000f26000c1e1900 */
[----:B------:R-:W-:Y:S01]  /*0ff0*/  IMAD.WIDE.U32 R4, R31, 0x4, R4 ;  /* 0x000000041f047825 */ /* 0x000fe200078e0004 */
[----:B------:R-:W4:Y:S04]  /*1000*/  LDG.E R15, desc[UR6][R14.64] ;  /* 0x000000060e0f7981 */ /* 0x000f28000c1e1900 */
[----:B------:R-:W4:Y:S04]  /*1010*/  LDG.E R6, desc[UR6][R6.64] ;  /* 0x0000000606067981 */ /* 0x000f28000c1e1900 */
[----:B------:R-:W4:Y:S01]  /*1020*/  LDG.E R4, desc[UR6][R4.64] ;  /* 0x0000000604047981 */ /* 0x000f22000c1e1900 */
[----:B------:R-:W-:Y:S01]  /*1030*/  IADD3 R0, PT, PT, R0, 0x100, RZ ;  /* 0x0000010000007810 */ /* 0x000fe20007ffe0ff */
[----:B---3--:R-:W-:Y:S01]  /*1040*/  FADD.FTZ R11, R2, R11 ;  /* 0x0000000b020b7221 */ /* 0x008fe20000010000 */
[----:B-----5:R-:W-:-:S03]  /*1050*/  FADD.FTZ R19, R36, R19 ;  /* 0x0000001324137221 */ /* 0x020fc60000010000 */
[----:B--2---:R-:W-:Y:S01]  /*1060*/  FADD.FTZ R10, R11, R10 ;  /* 0x0000000a0b0a7221 */ /* 0x004fe20000010000 */
[----:B------:R-:W-:-:S03]  /*1070*/  FADD.FTZ R18, R19, R18 ;  /* 0x0000001213127221 */ /* 0x000fc60000010000 */
[----:B------:R-:W-:Y:S01]  /*1080*/  FADD.FTZ R10, R10, R17 ;  /* 0x000000110a0a7221 */ /* 0x000fe20000010000 */
[----:B------:R-:W-:-:S03]  /*1090*/  FADD.FTZ R18, R18, R27 ;  /* 0x0000001b12127221 */ /* 0x000fc60000010000 */
[----:B------:R-:W-:Y:S01]  /*10a0*/  FADD.FTZ R29, R10, R29 ;  /* 0x0000001d0a1d7221 */ /* 0x000fe20000010000 */
[----:B----4-:R-:W-:-:S03]  /*10b0*/  FADD.FTZ R18, R18, R21 ;  /* 0x0000001512127221 */ /* 0x010fc60000010000 */
[----:B------:R-:W-:Y:S01]  /*10c0*/  FADD.FTZ R16, R29, R16 ;  /* 0x000000101d107221 */ /* 0x000fe20000010000 */
[----:B------:R-:W-:-:S03]  /*10d0*/  FADD.FTZ R18, R18, R33 ;  /* 0x0000002112127221 */ /* 0x000fc60000010000 */
[----:B------:R-:W-:Y:S01]  /*10e0*/  FADD.FTZ R16, R16, R25 ;  /* 0x0000001910107221 */ /* 0x000fe20000010000 */
[----:B------:R-:W-:-:S03]  /*10f0*/  FADD.FTZ R18, R18, R23 ;  /* 0x0000001712127221 */ /* 0x000fc60000010000 */
[----:B------:R-:W-:Y:S01]  /*1100*/  FADD.FTZ R13, R16, R13 ;  /* 0x0000000d100d7221 */ /* 0x000fe20000010000 */
[----:B------:R-:W-:-:S03]  /*1110*/  FADD.FTZ R15, R18, R15 ;  /* 0x0000000f120f7221 */ /* 0x000fc60000010000 */
[----:B------:R-:W-:Y:S01]  /*1120*/  FADD.FTZ R2, R13, R6 ;  /* 0x000000060d027221 */ /* 0x000fe20000010000 */
[----:B------:R-:W-:-:S07]  /*1130*/  FADD.FTZ R36, R15, R4 ;  /* 0x000000040f247221 */ /* 0x000fce0000010000 */
.L_x_220:
[----:B------:R-:W-:Y:S05]  /*1140*/  BSYNC.RECONVERGENT B1 ;  /* 0x0000000000017941 */ /* 0x000fea0003800200 */
.L_x_219:
[----:B------:R-:W-:Y:S05]  /*1150*/  @!P1 BRA `(.L_x_215) ;  /* 0x0000000000d89947 */ /* 0x000fea0003800000 */
[----:B------:R-:W-:Y:S01]  /*1160*/  ISETP.GE.U32.AND P0, PT, R34, 0x4, PT ;  /* 0x000000042200780c */ /* 0x000fe20003f06070 */
[----:B------:R-:W-:Y:S01]  /*1170*/  BSSY.RECONVERGENT B1, `(.L_x_221) ;  /* 0x0000023000017945 */ /* 0x000fe20003800200 */
[----:B------:R-:W-:-:S04]  /*1180*/  LOP3.LUT R9, R9, 0x3, RZ, 0xc0, !PT ;  /* 0x0000000309097812 */ /* 0x000fc800078ec0ff */
[----:B------:R-:W-:-:S07]  /*1190*/  ISETP.NE.AND P1, PT, R9, RZ, PT ;  /* 0x000000ff0900720c */ /* 0x000fce0003f25270 */
[----:B------:R-:W-:Y:S06]  /*11a0*/  @!P0 BRA `(.L_x_222) ;  /* 0x00000000007c8947 */ /* 0x000fec0003800000 */
[----:B------:R-:W0:Y:S01]  /*11b0*/  LDC.64 R4, c[0x0][0x440] ;  /* 0x00011000ff047b82 */ /* 0x000e220000000a00 */
[----:B------:R-:W-:-:S05]  /*11c0*/  IMAD R3, R0, R56, R3 ;  /* 0x0000003800037224 */ /* 0x000fca00078e0203 */
[----:B------:R-:W-:Y:S02]  /*11d0*/  LEA R17, R56, R3, 0x5 ;  /* 0x0000000338117211 */ /* 0x000fe400078e28ff */
[----:B------:R-:W1:Y:S01]  /*11e0*/  LDC.64 R10, c[0x0][0x448] ;  /* 0x00011200ff0a7b82 */ /* 0x000e620000000a00 */
[----:B0-----:R-:W-:-:S04]  /*11f0*/  IMAD.WIDE.U32 R6, R3, 0x4, R4 ;  /* 0x0000000403067825 */ /* 0x001fc800078e0004 */
[----:B------:R-:W-:Y:S02]  /*1200*/  IMAD.WIDE.U32 R14, R17, 0x4, R4 ;  /* 0x00000004110e7825 */ /* 0x000fe400078e0004 */
[----:B------:R-:W2:Y:S02]  /*1210*/  LDG.E R7, desc[UR6][R6.64] ;  /* 0x0000000606077981 */ /* 0x000ea4000c1e1900 */
[--C-:B-1----:R-:W-:Y:S01]  /*1220*/  IMAD.WIDE.U32 R12, R3, 0x4, R10.reuse ;  /* 0x00000004030c7825 */ /* 0x102fe200078e000a */
[C---:B------:R-:W-:Y:S01]  /*1230*/  LEA R3, R56.reuse, R3, 0x6 ;  /* 0x0000000338037211 */ /* 0x040fe200078e30ff */
[----:B------:R-:W3:Y:S02]  /*1240*/  LDG.E R14, desc[UR6][R14.64] ;  /* 0x000000060e0e7981 */ /* 0x000ee4000c1e1900 */
[----:B------:R-:W-:Y:S01]  /*1250*/  IMAD.WIDE.U32 R16, R17, 0x4, R10 ;  /* 0x0000000411107825 */ /* 0x000fe200078e000a */
[----:B------:R-:W-:Y:S01]  /*1260*/  LEA R23, R56, R3, 0x5 ;  /* 0x0000000338177211 */ /* 0x000fe200078e28ff */
[----:B------:R-:W4:Y:S02]  /*1270*/  LDG.E R13, desc[UR6][R12.64] ;  /* 0x000000060c0d7981 */ /* 0x000f24000c1e1900 */
[----:B------:R-:W-:-:S02]  /*1280*/  IMAD.WIDE.U32 R18, R3, 0x4, R4 ;  /* 0x0000000403127825 */ /* 0x000fc400078e0004 */
[----:B------:R-:W5:Y:S02]  /*1290*/  LDG.E R16, desc[UR6][R16.64] ;  /* 0x0000000610107981 */ /* 0x000f64000c1e1900 */
[----:B------:R-:W-:Y:S02]  /*12a0*/  IMAD.WIDE.U32 R20, R3, 0x4, R10 ;  /* 0x0000000403147825 */ /* 0x000fe400078e000a */
[----:B------:R-:W5:Y:S02]  /*12b0*/  LDG.E R18, desc[UR6][R18.64] ;  /* 0x0000000612127981 */ /* 0x000f64000c1e1900 */
[C---:B------:R-:W-:Y:S02]  /*12c0*/  IMAD.WIDE.U32 R4, R23.reuse, 0x4, R4 ;  /* 0x0000000417047825 */ /* 0x040fe400078e0004 */
[----:B------:R-:W5:Y:S02]  /*12d0*/  LDG.E R20, desc[UR6][R20.64] ;  /* 0x0000000614147981 */ /* 0x000f64000c1e1900 */
[----:B------:R-:W-:-:S02]  /*12e0*/  IMAD.WIDE.U32 R10, R23, 0x4, R10 ;  /* 0x00000004170a7825 */ /* 0x000fc400078e000a */
[----:B------:R-:W5:Y:S04]  /*12f0*/  LDG.E R4, desc[UR6][R4.64] ;  /* 0x0000000604047981 */ /* 0x000f68000c1e1900 */
[----:B------:R-:W5:Y:S01]  /*1300*/  LDG.E R10, desc[UR6][R10.64] ;  /* 0x000000060a0a7981 */ /* 0x000f62000c1e1900 */
[----:B------:R-:W-:Y:S01]  /*1310*/  IADD3 R0, PT, PT, R0, 0x80, RZ ;  /* 0x0000008000007810 */ /* 0x000fe20007ffe0ff */
[----:B--2---:R-:W-:-:S04]  /*1320*/  FADD.FTZ R7, R2, R7 ;  /* 0x0000000702077221 */ /* 0x004fc80000010000 */
[----:B---3--:R-:W-:Y:S01]  /*1330*/  FADD.FTZ R7, R7, R14 ;  /* 0x0000000e07077221 */ /* 0x008fe20000010000 */
[----:B----4-:R-:W-:-:S04]  /*1340*/  FADD.FTZ R13, R36, R13 ;  /* 0x0000000d240d7221 */ /* 0x010fc80000010000 */
[----:B-----5:R-:W-:Y:S01]  /*1350*/  FADD.FTZ R13, R13, R16 ;  /* 0x000000100d0d7221 */ /* 0x020fe20000010000 */
[----:B------:R-:W-:-:S03]  /*1360*/  FADD.FTZ R7, R7, R18 ;  /* 0x0000001207077221 */ /* 0x000fc60000010000 */
[----:B------:R-:W-:Y:S01]  /*1370*/  FADD.FTZ R13, R13, R20 ;  /* 0x000000140d0d7221 */ /* 0x000fe20000010000 */
[----:B------:R-:W-:-:S03]  /*1380*/  FADD.FTZ R2, R7, R4 ;  /* 0x0000000407027221 */ /* 0x000fc60000010000 */
[----:B------:R-:W-:-:S07]  /*1390*/  FADD.FTZ R36, R13, R10 ;  /* 0x0000000a0d247221 */ /* 0x000fce0000010000 */
.L_x_222:
[----:B------:R-:W-:Y:S05]  /*13a0*/  BSYNC.RECONVERGENT B1 ;  /* 0x0000000000017941 */ /* 0x000fea0003800200 */
.L_x_221:
[----:B------:R-:W-:Y:S05]  /*13b0*/  @!P1 BRA `(.L_x_215) ;  /* 0x0000000000409947 */ /* 0x000fea0003800000 */
[----:B------:R-:W0:Y:S01]  /*13c0*/  LDC.64 R10, c[0x0][0x440] ;  /* 0x00011000ff0a7b82 */ /* 0x000e220000000a00 */
[----:B------:R-:W-:Y:S01]  /*13d0*/  IMAD R59, R0, R56, R59 ;  /* 0x00000038003b7224 */ /* 0x000fe200078e023b */
[----:B------:R-:W-:Y:S02]  /*13e0*/  LOP3.LUT R8, R8, 0x1f, RZ, 0xc0, !PT ;  /* 0x0000001f08087812 */ /* 0x000fe400078ec0ff */
[----:B------:R-:W-:Y:S02]  /*13f0*/  IADD3 R9, PT, PT, -R9, RZ, RZ ;  /* 0x000000ff09097210 */ /* 0x000fe40007ffe1ff */
[----:B------:R-:W-:Y:S02]  /*1400*/  IADD3 R59, PT, PT, R8, R59, RZ ;  /* 0x0000003b083b7210 */ /* 0x000fe40007ffe0ff */
[----:B------:R-:W1:Y:S05]  /*1410*/  LDC.64 R12, c[0x0][0x448] ;  /* 0x00011200ff0c7b82 */ /* 0x000e6a0000000a00 */
.L_x_223:
[----:B0-----:R-:W-:-:S04]  /*1420*/  IMAD.WIDE.U32 R4, R59, 0x4, R10 ;  /* 0x000000043b047825 */ /* 0x001fc800078e000a */
[----:B-1----:R-:W-:Y:S02]  /*1430*/  IMAD.WIDE.U32 R6, R59, 0x4, R12 ;  /* 0x000000043b067825 */ /* 0x002fe400078e000c */
[----:B------:R-:W2:Y:S04]  /*1440*/  LDG.E R5, desc[UR6][R4.64] ;  /* 0x0000000604057981 */ /* 0x000ea8000c1e1900 */
[----:B------:R-:W3:Y:S01]  /*1450*/  LDG.E R7, desc[UR6][R6.64] ;  /* 0x0000000606077981 */ /* 0x000ee2000c1e1900 */
[----:B------:R-:W-:Y:S02]  /*1460*/  IADD3 R9, PT, PT, R9, 0x1, RZ ;  /* 0x0000000109097810 */ /* 0x000fe40007ffe0ff */
[----:B------:R-:W-:Y:S02]  /*1470*/  LEA R59, R56, R59, 0x5 ;  /* 0x0000003b383b7211 */ /* 0x000fe400078e28ff */
[----:B------:R-:W-:Y:S01]  /*1480*/  ISETP.NE.AND P0, PT, R9, RZ, PT ;  /* 0x000000ff0900720c */ /* 0x000fe20003f05270 */
[----:B--2---:R-:W-:Y:S01]  /*1490*/  FADD.FTZ R2, R5, R2 ;  /* 0x0000000205027221 */ /* 0x004fe20000010000 */
[----:B---3--:R-:W-:-:S11]  /*14a0*/  FADD.FTZ R36, R7, R36 ;  /* 0x0000002407247221 */ /* 0x008fd60000010000 */
[----:B------:R-:W-:Y:S05]  /*14b0*/  @P0 BRA `(.L_x_223) ;  /* 0xfffffffc00d80947 */ /* 0x000fea000383ffff */
.L_x_215:
[----:B------:R-:W-:Y:S05]  /*14c0*/  BSYNC.RECONVERGENT B0 ;  /* 0x0000000000007941 */ /* 0x000fea0003800200 */
.L_x_214:
[----:B------:R-:W0:Y:S01]  /*14d0*/  S2R R3, SR_TID.X ;  /* 0x0000000000037919 */ /* 0x000e220000002100 */
[----:B------:R-:W1:Y:S01]  /*14e0*/  S2UR UR5, SR_CgaCtaId ;  /* 0x00000000000579c3 */ /* 0x000e620000008800 */
[----:B------:R-:W-:Y:S02]  /*14f0*/  UMOV UR4, 0x400 ;  /* 0x0000040000047882 */ /* 0x000fe40000000000 */
[----:B-1----:R-:W-:Y:S01]  /*1500*/  ULEA UR4, UR5, UR4, 0x18 ;  /* 0x0000000405047291 */ /* 0x002fe2000f8ec0ff */
[--C-:B0-----:R-:W-:Y:S02]  /*1510*/  LOP3.LUT R0, R58, 0x1f, R3.reuse, 0x78, !PT ;  /* 0x0000001f3a007812 */ /* 0x101fe400078e7803 */
[----:B------:R-:W-:Y:S02]  /*1520*/  LOP3.LUT R11, R3, 0x1f, RZ, 0xc0, !PT ;  /* 0x0000001f030b7812 */ /* 0x000fe400078ec0ff */
[C---:B------:R-:W-:Y:S02]  /*1530*/  LOP3.LUT R3, R0.reuse, 0x3e0, R3, 0xf8, !PT ;  /* 0x000003e000037812 */ /* 0x040fe400078ef803 */
[----:B------:R-:W-:-:S02]  /*1540*/  SHF.L.U32 R0, R0, 0x2, RZ ;  /* 0x0000000200007819 */ /* 0x000fc400000006ff */
[----:B------:R-:W-:Y:S02]  /*1550*/  LEA R3, R3, UR4, 0x2 ;  /* 0x0000000403037c11 */ /* 0x000fe4000f8e10ff */
[C---:B------:R-:W-:Y:S02]  /*1560*/  SHF.L.U32 R5, R11.reuse, 0x7, RZ ;  /* 0x000000070b057819 */ /* 0x040fe400000006ff */
[----:B------:R-:W-:Y:S01]  /*1570*/  ISETP.NE.AND P0, PT, R11, RZ, PT ;  /* 0x000000ff0b00720c */ /* 0x000fe20003f05270 */
[----:B------:R-:W-:Y:S01]  /*1580*/  STS [R3], R36 ;  /* 0x0000002403007388 */ /* 0x000fe20000000800 */
[----:B------:R-:W-:-:S03]  /*1590*/  LOP3.LUT R0, R5, R0, RZ, 0xfc, !PT ;  /* 0x0000000005007212 */ /* 0x000fc600078efcff */
[----:B------:R-:W-:Y:S01]  /*15a0*/  STS [R3+0x1000], R2 ;  /* 0x0010000203007388 */ /* 0x000fe20000000800 */
[----:B------:R-:W-:Y:S06]  /*15b0*/  BAR.SYNC.DEFER_BLOCKING 0x0 ;  /* 0x0000000000007b1d */ /* 0x000fec0000010000 */
[----:B------:R-:W0:Y:S04]  /*15c0*/  LDS R4, [R0+UR4] ;  /* 0x0000000400047984 */ /* 0x000e280008000800 */
[----:B------:R-:W1:Y:S04]  /*15d0*/  LDS R5, [R0+UR4+0x1000] ;  /* 0x0010000400057984 */ /* 0x000e680008000800 */
[----:B0-----:R-:W0:Y:S04]  /*15e0*/  SHFL.BFLY PT, R7, R4, 0x1, 0x1f ;  /* 0x0c201f0004077f89 */ /* 0x001e2800000e0000 */
[----:B-1----:R-:W1:Y:S01]  /*15f0*/  SHFL.BFLY PT, R6, R5, 0x1, 0x1f ;  /* 0x0c201f0005067f89 */ /* 0x002e6200000e0000 */
[----:B0-----:R-:W-:Y:S01]  /*1600*/  FADD.FTZ R8, R4, R7 ;  /* 0x0000000704087221 */ /* 0x001fe20000010000 */
[----:B-1----:R-:W-:-:S04]  /*1610*/  FADD.FTZ R6, R5, R6 ;  /* 0x0000000605067221 */ /* 0x002fc80000010000 */
[----:B------:R-:W0:Y:S04]  /*1620*/  SHFL.BFLY PT, R9, R8, 0x2, 0x1f ;  /* 0x0c401f0008097f89 */ /* 0x000e2800000e0000 */
[----:B------:R-:W1:Y:S01]  /*1630*/  SHFL.BFLY PT, R7, R6, 0x2, 0x1f ;  /* 0x0c401f0006077f89 */ /* 0x000e6200000e0000 */
[----:B0-----:R-:W-:Y:S01]  /*1640*/  FADD.FTZ R9, R8, R9 ;  /* 0x0000000908097221 */ /* 0x001fe20000010000 */
[----:B-1----:R-:W-:-:S04]  /*1650*/  FADD.FTZ R7, R6, R7 ;  /* 0x0000000706077221 */ /* 0x002fc80000010000 */
[----:B------:R-:W0:Y:S04]  /*1660*/  SHFL.BFLY PT, R10, R9, 0x4, 0x1f ;  /* 0x0c801f00090a7f89 */ /* 0x000e2800000e0000 */
[----:B------:R-:W1:Y:S01]  /*1670*/  SHFL.BFLY PT, R2, R7, 0x4, 0x1f ;  /* 0x0c801f0007027f89 */ /* 0x000e6200000e0000 */
[----:B0-----:R-:W-:Y:S01]  /*1680*/  FADD.FTZ R10, R9, R10 ;  /* 0x0000000a090a7221 */ /* 0x001fe20000010000 */
[----:B------:R-:W-:Y:S01]  /*1690*/  SHF.L.U32 R9, R57, 0x1, RZ ;  /* 0x0000000139097819 */ /* 0x000fe200000006ff */
[----:B-1----:R-:W-:-:S03]  /*16a0*/  FADD.FTZ R2, R7, R2 ;  /* 0x0000000207027221 */ /* 0x002fc60000010000 */
[----:B------:R-:W0:Y:S01]  /*16b0*/  SHFL.BFLY PT, R5, R10, 0x8, 0x1f ;  /* 0x0d001f000a057f89 */ /* 0x000e2200000e0000 */
[----:B------:R-:W-:Y:S02]  /*16c0*/  @!P0 LEA R7, R58, UR4, 0x2 ;  /* 0x000000043a078c11 */ /* 0x000fe4000f8e10ff */
[----:B------:R-:W-:Y:S01]  /*16d0*/  ISETP.GE.U32.AND P1, PT, R9, R56, PT ;  /* 0x000000380900720c */ /* 0x000fe20003f26070 */
[----:B------:R-:W1:Y:S01]  /*16e0*/  SHFL.BFLY PT, R3, R2, 0x8, 0x1f ;  /* 0x0d001f0002037f89 */ /* 0x000e6200000e0000 */
[----:B0-----:R-:W-:Y:S01]  /*16f0*/  FADD.FTZ R5, R10, R5 ;  /* 0x000000050a057221 */ /* 0x001fe20000010000 */
[----:B-1----:R-:W-:-:S04]  /*1700*/  FADD.FTZ R3, R2, R3 ;  /* 0x0000000302037221 */ /* 0x002fc80000010000 */
[----:B------:R-:W0:Y:S04]  /*1710*/  SHFL.BFLY PT, R4, R5, 0x10, 0x1f ;  /* 0x0e001f0005047f89 */ /* 0x000e2800000e0000 */
[----:B------:R-:W1:Y:S01]  /*1720*/  SHFL.BFLY PT, R0, R3, 0x10, 0x1f ;  /* 0x0e001f0003007f89 */ /* 0x000e6200000e0000 */
[----:B0-----:R-:W-:Y:S01]  /*1730*/  FADD.FTZ R4, R5, R4 ;  /* 0x0000000405047221 */ /* 0x001fe20000010000 */
[----:B-1----:R-:W-:-:S04]  /*1740*/  FADD.FTZ R0, R3, R0 ;  /* 0x0000000003007221 */ /* 0x002fc80000010000 */
[----:B------:R0:W-:Y:S04]  /*1750*/  @!P0 STS [R7+0x2000], R4 ;  /* 0x0020000407008388 */ /* 0x0001e80000000800 */
[----:B------:R0:W-:Y:S01]  /*1760*/  @!P0 STS [R7+0x2080], R0 ;  /* 0x0020800007008388 */ /* 0x0001e20000000800 */
[----:B------:R-:W-:Y:S06]  /*1770*/  BAR.SYNC.DEFER_BLOCKING 0x0 ;  /* 0x0000000000007b1d */ /* 0x000fec0000010000 */
[----:B------:R-:W-:Y:S05]  /*1780*/  @P1 EXIT ;  /* 0x000000000000194d */ /* 0x000fea0003800000 */
[----:B------:R-:W-:-:S04]  /*1790*/  ISETP.GT.U32.AND P0, PT, R11, 0xf, PT ;  /* 0x0000000f0b00780c */ /* 0x000fc80003f04070 */
[----:B------:R-:W-:-:S13]  /*17a0*/  ISETP.NE.OR P0, PT, R58, 0x1f, P0 ;  /* 0x0000001f3a00780c */ /* 0x000fda0000705670 */
[----:B------:R-:W-:Y:S05]  /*17b0*/  @P0 EXIT ;  /* 0x000000000000094d */ /* 0x000fea0003800000 */
[----:B0-----:R-:W-:Y:S01]  /*17c0*/  LEA R0, R11, UR4, 0x3 ;  /* 0x000000040b007c11 */ /* 0x001fe2000f8e18ff */
[----:B------:R-:W0:Y:S04]  /*17d0*/  LDC.64 R2, c[0x0][0x488] ;  /* 0x00012200ff027b82 */ /* 0x000e280000000a00 */
[----:B------:R-:W1:Y:S04]  /*17e0*/  LDS.64 R6, [R0+0x2000] ;  /* 0x0020000000067984 */ /* 0x000e680000000a00 */
[----:B------:R-:W2:Y:S01]  /*17f0*/  LDS.64 R8, [R0+0x2080] ;  /* 0x0020800000087984 */ /* 0x000ea20000000a00 */
[----:B------:R-:W3:Y:S01]  /*1800*/  LDC.64 R4, c[0x0][0x480] ;  /* 0x00012000ff047b82 */ /* 0x000ee20000000a00 */
[----:B0-----:R-:W-:-:S04]  /*1810*/  IMAD.WIDE.U32 R2, R57, 0x4, R2 ;  /* 0x0000000439027825 */ /* 0x001fc800078e0002 */
[----:B---3--:R-:W-:Y:S01]  /*1820*/  IMAD.WIDE.U32 R4, R57, 0x4, R4 ;  /* 0x0000000439047825 */ /* 0x008fe200078e0004 */
[----:B-1----:R-:W-:Y:S02]  /*1830*/  F2FP.BF16.F32.PACK_AB R7, R7, R6 ;  /* 0x000000060707723e */ /* 0x002fe400000010ff */
[----:B--2---:R-:W-:-:S03]  /*1840*/  F2FP.BF16.F32.PACK_AB R9, R9, R8 ;  /* 0x000000080909723e */ /* 0x004fc600000010ff */
[----:B------:R-:W-:Y:S04]  /*1850*/  STG.E desc[UR6][R2.64], R7 ;  /* 0x0000000702007986 */ /* 0x000fe8000c101906 */
[----:B------:R-:W-:Y:S01]  /*1860*/  STG.E desc[UR6][R4.64], R9 ;  /* 0x0000000904007986 */ /* 0x000fe2000c101906 */
[----:B------:R-:W-:Y:S05]  /*1870*/  EXIT ;  /* 0x000000000000794d */ /* 0x000fea0003800000 */
.L_x_224:
        /* <DEDUP_REMOVED lines=16> */
.L_x_3778:


//--------------------- .text._ZN10layer_norm40ln_parallel_residual_bwd_finalize_kernelINS_22Kernel_traits_finalizeILj3072E13__nv_bfloat16S2_S2_S2_fjLb0ELj1024ELj4ENS_18Kernel_traits_baseILj3072ES2_S2_S2_S2_fjLj1024EEEEELb0EEEvNS_9BwdParamsE --------------------------
	.section	.text._ZN10layer_norm40ln_parallel_residual_bwd_finalize_kernelINS_22Kernel_traits_finalizeILj3072E13__nv_bfloat16S2_S2_S2_fjLb0ELj1024ELj4ENS_18Kernel_traits_baseILj3072ES2_S2_S2_S2_fjLj1024EEEEELb0EEEvNS_9BwdParamsE,"ax",@progbits
	.align	128
        .global         _ZN10layer_norm40ln_parallel_residual_bwd_finalize_kernelINS_22Kernel_traits_finalizeILj3072E13__nv_bfloat16S2_S2_S2_fjLb0ELj1024ELj4ENS_18Kernel_traits_baseILj3072ES2_S2_S2_S2_fjLj1024EEEEELb0EEEvNS_9BwdParamsE
        .type           _ZN10layer_norm40ln_parallel_residual_bwd_finalize_kernelINS_22Kernel_traits_finalizeILj3072E13__nv_bfloat16S2_S2_S2_fjLb0ELj1024ELj4ENS_18Kernel_traits_baseILj3072ES2_S2_S2_S2_fjLj1024EEEEELb0EEEvNS_9BwdParamsE,@function
        .size           _ZN10layer_norm40ln_parallel_residual_bwd_finalize_kernelINS_22Kernel_traits_finalizeILj3072E13__nv_bfloat16S2_S2_S2_fjLb0ELj1024ELj4ENS_18Kernel_traits_baseILj3072ES2_S2_S2_S2_fjLj1024EEEEELb0EEEvNS_9BwdParamsE,(.L_x_3779 - _ZN10layer_norm40ln_parallel_residual_bwd_finalize_kernelINS_22Kernel_traits_finalizeILj3072E13__nv_bfloat16S2_S2_S2_fjLb0ELj1024ELj4ENS_18Kernel_traits_baseILj3072ES2_S2_S2_S2_fjLj1024EEEEELb0EEEvNS_9BwdParamsE)
        .other          _ZN10layer_norm40ln_parallel_residual_bwd_finalize_kernelINS_22Kernel_traits_finalizeILj3072E13__nv_bfloat16S2_S2_S2_fjLb0ELj1024ELj4ENS_18Kernel_traits_baseILj3072ES2_S2_S2_S2_fjLj1024EEEEELb0EEEvNS_9BwdParamsE,@"STO_CUDA_ENTRY STV_DEFAULT"
_ZN10layer_norm40ln_parallel_residual_bwd_finalize_kernelINS_22Kernel_traits_finalizeILj3072E13__nv_bfloat16S2_S2_S2_fjLb0ELj1024ELj4ENS_18Kernel_traits_baseILj3072ES2_S2_S2_S2_fjLj1024EEEEELb0EEEvNS_9BwdParamsE:
.text._ZN10layer_norm40ln_parallel_residual_bwd_finalize_kernelINS_22Kernel_traits_finalizeILj3072E13__nv_bfloat16S2_S2_S2_fjLb0ELj1024ELj4ENS_18Kernel_traits_baseILj3072ES2_S2_S2_S2_fjLj1024EEEEELb0EEEvNS_9BwdParamsE:
        /* <DEDUP_REMOVED lines=16> */
[----:B------:R-:W-:-:S02]  /*0100*/  CS2R R24, SRZ ;  /* 0x0000000000187805 */ /* 0x000fc4000001ff00 */
[----:B------:R-:W-:Y:S02]  /*0110*/  MOV R6, RZ ;  /* 0x000000ff00067202 */ /* 0x000fe40000000f00 */
[----:B------:R-:W-:Y:S02]  /*0120*/  IADD3 R8, PT, PT, R4, R5, RZ ;  /* 0x0000000504087210 */ /* 0x000fe40007ffe0ff */
[----:B-1----:R-:W-:-:S04]  /*0130*/  ISETP.GE.U32.AND P0, PT, R3, UR8, PT ;  /* 0x0000000803007c0c */ /* 0x002fc8000bf06070 */
[----:B0-----:R-:W-:-:S13]  /*0140*/  ISETP.GE.U32.OR P0, PT, R0, R2, P0 ;  /* 0x000000020000720c */ /* 0x001fda0000706470 */
[----:B--2---:R-:W-:Y:S05]  /*0150*/  @P0 BRA `(.L_x_226) ;  /* 0x0000001000400947 */ /* 0x004fea0003800000 */
[----:B------:R-:W-:Y:S01]  /*0160*/  LOP3.LUT R10, R3, 0x20, RZ, 0xfc, !PT ;  /* 0x00000020030a7812 */ /* 0x000fe200078efcff */
[----:B------:R-:W-:Y:S01]  /*0170*/  BSSY.RECONVERGENT B1, `(.L_x_227) ;  /* 0x0000095000017945 */ /* 0x000fe20003800200 */
[-C--:B------:R-:W-:Y:S02]  /*0180*/  LOP3.LUT R6, RZ, R3.reuse, RZ, 0x33, !PT ;  /* 0x00000003ff067212 */ /* 0x080fe400078e33ff */
[----:B------:R-:W-:Y:S02]  /*0190*/  CS2R R24, SRZ ;  /* 0x0000000000187805 */ /* 0x000fe4000001ff00 */
[----:B------:R-:W-:Y:S02]  /*01a0*/  VIMNMX.U32 R9, PT, PT, R10, UR8, !PT ;  /* 0x000000080a097c48 */ /* 0x000fe4000ffe0000 */
[----:B------:R-:W-:Y:S02]  /*01b0*/  MOV R5, R3 ;  /* 0x0000000300057202 */ /* 0x000fe40000000f00 */
[----:B------:R-:W-:-:S02]  /*01c0*/  IADD3 R9, PT, PT, R9, R6, RZ ;  /* 0x0000000609097210 */ /* 0x000fc40007ffe0ff */
[----:B------:R-:W-:Y:S02]  /*01d0*/  MOV R6, RZ ;  /* 0x000000ff00067202 */ /* 0x000fe40000000f00 */
[C---:B------:R-:W-:Y:S02]  /*01e0*/  ISETP.GE.U32.AND P0, PT, R9.reuse, 0xe0, PT ;  /* 0x000000e00900780c */ /* 0x040fe40003f06070 */
[----:B------:R-:W-:Y:S02]  /*01f0*/  MOV R12, RZ ;  /* 0x000000ff000c7202 */ /* 0x000fe40000000f00 */
[----:B------:R-:W-:-:S09]  /*0200*/  LEA.HI R11, R9, 0x1, RZ, 0x1b ;  /* 0x00000001090b7811 */ /* 0x000fd200078fd8ff */
[----:B------:R-:W-:Y:S05]  /*0210*/  @!P0 BRA `(.L_x_228) ;  /* 0x0000000800288947 */ /* 0x000fea0003800000 */
[-CC-:B------:R-:W-:Y:S01]  /*0220*/  IMAD R27, R10, R2.reuse, R7.reuse ;  /* 0x000000020a1b7224 */ /* 0x180fe200078e0207 */
[C---:B------:R-:W-:Y:S01]  /*0230*/  LOP3.LUT R6, R3.reuse, 0xa0, RZ, 0xfc, !PT ;  /* 0x000000a003067812 */ /* 0x040fe200078efcff */
[CCC-:B------:R-:W-:Y:S01]  /*0240*/  IMAD R29, R3.reuse, R2.reuse, R7.reuse ;  /* 0x00000002031d7224 */ /* 0x1c0fe200078e0207 */
[C---:B------:R-:W-:Y:S02]  /*0250*/  LOP3.LUT R5, R3.reuse, 0x80, RZ, 0xfc, !PT ;  /* 0x0000008003057812 */ /* 0x040fe400078efcff */
[C---:B------:R-:W-:Y:S02]  /*0260*/  LOP3.LUT R10, R3.reuse, 0xc0, RZ, 0xfc, !PT ;  /* 0x000000c0030a7812 */ /* 0x040fe400078efcff */
[----:B------:R-:W-:Y:S01]  /*0270*/  LOP3.LUT R13, R3, 0xe0, RZ, 0xfc, !PT ;  /* 0x000000e0030d7812 */ /* 0x000fe200078efcff */
[-CC-:B------:R-:W-:Y:S01]  /*0280*/  IMAD R21, R5, R2.reuse, R7.reuse ;  /* 0x0000000205157224 */ /* 0x180fe200078e0207 */
[C---:B------:R-:W-:Y:S01]  /*0290*/  LOP3.LUT R14, R3.reuse, 0x40, RZ, 0xfc, !PT ;  /* 0x00000040030e7812 */ /* 0x040fe200078efcff */
[-CC-:B------:R-:W-:Y:S01]  /*02a0*/  IMAD R19, R10, R2.reuse, R7.reuse ;  /* 0x000000020a137224 */ /* 0x180fe200078e0207 */
[----:B------:R-:W-:Y:S01]  /*02b0*/  LOP3.LUT R16, R3, 0x60, RZ, 0xfc, !PT ;  /* 0x0000006003107812 */ /* 0x000fe200078efcff */
[-CC-:B------:R-:W-:Y:S01]  /*02c0*/  IMAD R15, R13, R2.reuse, R7.reuse ;  /* 0x000000020d0f7224 */ /* 0x180fe200078e0207 */
[----:B------:R-:W-:Y:S01]  /*02d0*/  LOP3.LUT R18, R11, 0xffffff8, RZ, 0xc0, !PT ;  /* 0x0ffffff80b127812 */ /* 0x000fe200078ec0ff */
[----:B------:R-:W-:-:S02]  /*02e0*/  IMAD R11, R6, R2, R7 ;  /* 0x00000002060b7224 */ /* 0x000fc400078e0207 */
[----:B------:R-:W-:Y:S02]  /*02f0*/  HFMA2 R6, -RZ, RZ, 0, 0 ;  /* 0x00000000ff067431 */ /* 0x000fe400000001ff */
[-CC-:B------:R-:W-:Y:S01]  /*0300*/  IMAD R17, R14, R2.reuse, R7.reuse ;  /* 0x000000020e117224 */ /* 0x180fe200078e0207 */
[----:B------:R-:W-:Y:S01]  /*0310*/  MOV R5, R3 ;  /* 0x0000000300057202 */ /* 0x000fe20000000f00 */
[----:B------:R-:W-:Y:S01]  /*0320*/  IMAD R23, R16, R2, R7 ;  /* 0x0000000210177224 */ /* 0x000fe200078e0207 */
[----:B------:R-:W-:Y:S02]  /*0330*/  IADD3 R7, PT, PT, -R18, RZ, RZ ;  /* 0x000000ff12077210 */ /* 0x000fe40007ffe1ff */
[C---:B------:R-:W-:Y:S02]  /*0340*/  IADD3 R18, PT, PT, R4.reuse, R11, RZ ;  /* 0x0000000b04127210 */ /* 0x040fe40007ffe0ff */
[C---:B------:R-:W-:Y:S02]  /*0350*/  IADD3 R13, PT, PT, R4.reuse, R27, RZ ;  /* 0x0000001b040d7210 */ /* 0x040fe40007ffe0ff */
[----:B------:R-:W-:-:S02]  /*0360*/  IADD3 R10, PT, PT, R4, R29, RZ ;  /* 0x0000001d040a7210 */ /* 0x000fc40007ffe0ff */
[C---:B------:R-:W-:Y:S02]  /*0370*/  IADD3 R21, PT, PT, R4.reuse, R21, RZ ;  /* 0x0000001504157210 */ /* 0x040fe40007ffe0ff */
[C---:B------:R-:W-:Y:S02]  /*0380*/  IADD3 R19, PT, PT, R4.reuse, R19, RZ ;  /* 0x0000001304137210 */ /* 0x040fe40007ffe0ff */
[C---:B------:R-:W-:Y:S02]  /*0390*/  IADD3 R20, PT, PT, R4.reuse, R15, RZ ;  /* 0x0000000f04147210 */ /* 0x040fe40007ffe0ff */
[C---:B------:R-:W-:Y:S02]  /*03a0*/  IADD3 R11, PT, PT, R4.reuse, R17, RZ ;  /* 0x00000011040b7210 */ /* 0x040fe40007ffe0ff */
[----:B------:R-:W-:-:S07]  /*03b0*/  IADD3 R22, PT, PT, R4, R23, RZ ;  /* 0x0000001704167210 */ /* 0x000fce0007ffe0ff */
.L_x_229:
[----:B------:R-:W0:Y:S02]  /*03c0*/  LDC.64 R14, c[0x0][0x440] ;  /* 0x00011000ff0e7b82 */ /* 0x000e240000000a00 */
[----:B0-----:R-:W-:-:S05]  /*03d0*/  IMAD.WIDE.U32 R16, R10, 0x4, R14 ;  /* 0x000000040a107825 */ /* 0x001fca00078e000e */
[----:B------:R0:W2:Y:S02]  /*03e0*/  LDG.E R27, desc[UR6][R16.64] ;  /* 0x00000006101b7981 */ /* 0x0000a4000c1e1900 */
[----:B0-----:R-:W-:-:S05]  /*03f0*/  IMAD.WIDE.U32 R16, R13, 0x4, R14 ;  /* 0x000000040d107825 */ /* 0x001fca00078e000e */
[----:B------:R0:W3:Y:S02]  /*0400*/  LDG.E R23, desc[UR6][R16.64] ;  /* 0x0000000610177981 */ /* 0x0000e4000c1e1900 */
[----:B0-----:R-:W-:-:S04]  /*0410*/  IMAD.WIDE.U32 R16, R11, 0x4, R14 ;  /* 0x000000040b107825 */ /* 0x001fc800078e000e */
[----:B--2---:R-:W-:Y:S02]  /*0420*/  FADD.FTZ R26, R27, R6 ;  /* 0x000000061b1a7221 */ /* 0x004fe40000010000 */
[----:B------:R0:W2:Y:S02]  /*0430*/  LDG.E R6, desc[UR6][R16.64] ;  /* 0x0000000610067981 */ /* 0x0000a4000c1e1900 */
[----:B0-----:R-:W-:-:S04]  /*0440*/  IMAD.WIDE.U32 R16, R22, 0x4, R14 ;  /* 0x0000000416107825 */ /* 0x001fc800078e000e */
[----:B---3--:R-:W-:Y:S01]  /*0450*/  FADD.FTZ R23, R26, R23 ;  /* 0x000000171a177221 */ /* 0x008fe20000010000 */
[----:B------:R0:W3:Y:S01]  /*0460*/  LDG.E R28, desc[UR6][R16.64] ;  /* 0x00000006101c7981 */ /* 0x0000e2000c1e1900 */
[----:B------:R-:W-:-:S06]  /*0470*/  IMAD.WIDE.U32 R26, R18, 0x4, R14 ;  /* 0x00000004121a7825 */ /* 0x000fcc00078e000e */
[----:B------:R-:W4:Y:S01]  /*0480*/  LDG.E R26, desc[UR6][R26.64] ;  /* 0x000000061a1a7981 */ /* 0x000f22000c1e1900 */
[----:B0-----:R-:W-:-:S04]  /*0490*/  IMAD.WIDE.U32 R16, R21, 0x4, R14 ;  /* 0x0000000415107825 */ /* 0x001fc800078e000e */
[----:B--2---:R-:W-:Y:S02]  /*04a0*/  FADD.FTZ R23, R23, R6 ;  /* 0x0000000617177221 */ /* 0x004fe40000010000 */
[----:B------:R0:W2:Y:S02]  /*04b0*/  LDG.E R6, desc[UR6][R16.64] ;  /* 0x0000000610067981 */ /* 0x0000a4000c1e1900 */
[----:B0-----:R-:W-:-:S04]  /*04c0*/  IMAD.WIDE.U32 R16, R19, 0x4, R14 ;  /* 0x0000000413107825 */ /* 0x001fc800078e000e */
[----:B---3--:R-:W-:Y:S01]  /*04d0*/  FADD.FTZ R23, R23, R28 ;  /* 0x0000001c17177221 */ /* 0x008fe20000010000 */
[----:B------:R-:W-:Y:S01]  /*04e0*/  IMAD.WIDE.U32 R14, R20, 0x4, R14 ;  /* 0x00000004140e7825 */ /* 0x000fe200078e000e */
[----:B------:R-:W3:Y:S04]  /*04f0*/  LDG.E R16, desc[UR6][R16.64] ;  /* 0x0000000610107981 */ /* 0x000ee8000c1e1900 */
[----:B------:R0:W5:Y:S02]  /*0500*/  LDG.E R17, desc[UR6][R14.64] ;  /* 0x000000060e117981 */ /* 0x000164000c1e1900 */
[----:B0-----:R-:W0:Y:S01]  /*0510*/  LDC.64 R14, c[0x0][0x448] ;  /* 0x00011200ff0e7b82 */ /* 0x001e220000000a00 */
[----:B--2---:R-:W-:-:S04]  /*0520*/  FADD.FTZ R23, R23, R6 ;  /* 0x0000000617177221 */ /* 0x004fc80000010000 */
[----:B----4-:R-:W-:Y:S01]  /*0530*/  FADD.FTZ R23, R23, R26 ;  /* 0x0000001a17177221 */ /* 0x010fe20000010000 */
[----:B0-----:R-:W-:-:S05]  /*0540*/  IMAD.WIDE.U32 R26, R10, 0x4, R14 ;  /* 0x000000040a1a7825 */ /* 0x001fca00078e000e */
[----:B------:R0:W2:Y:S01]  /*0550*/  LDG.E R28, desc[UR6][R26.64] ;  /* 0x000000061a1c7981 */ /* 0x0000a2000c1e1900 */
[----:B---3--:R-:W-:Y:S01]  /*0560*/  FADD.FTZ R6, R23, R16 ;  /* 0x0000001017067221 */ /* 0x008fe20000010000 */
[----:B0-----:R-:W-:-:S05]  /*0570*/  IMAD.WIDE.U32 R26, R13, 0x4, R14 ;  /* 0x000000040d1a7825 */ /* 0x001fca00078e000e */
[----:B------:R-:W3:Y:S01]  /*0580*/  LDG.E R23, desc[UR6][R26.64] ;  /* 0x000000061a177981 */ /* 0x000ee2000c1e1900 */
[----:B-----5:R-:W-:Y:S01]  /*0590*/  FADD.FTZ R6, R6, R17 ;  /* 0x0000001106067221 */ /* 0x020fe20000010000 */
[----:B------:R-:W-:-:S05]  /*05a0*/  IMAD.WIDE.U32 R16, R11, 0x4, R14 ;  /* 0x000000040b107825 */ /* 0x000fca00078e000e */
[----:B------:R0:W4:Y:S02]  /*05b0*/  LDG.E R29, desc[UR6][R16.64] ;  /* 0x00000006101d7981 */ /* 0x000124000c1e1900 */
[----:B0-----:R-:W-:-:S04]  /*05c0*/  IMAD.WIDE.U32 R16, R22, 0x4, R14 ;  /* 0x0000000416107825 */ /* 0x001fc800078e000e */
[----:B--2---:R-:W-:-:S04]  /*05d0*/  FADD.FTZ R28, R28, R25 ;  /* 0x000000191c1c7221 */ /* 0x004fc80000010000 */
[----:B---3--:R-:W-:Y:S02]  /*05e0*/  FADD.FTZ R25, R28, R23 ;  /* 0x000000171c197221 */ /* 0x008fe40000010000 */
[----:B------:R0:W2:Y:S02]  /*05f0*/  LDG.E R23, desc[UR6][R16.64] ;  /* 0x0000000610177981 */ /* 0x0000a4000c1e1900 */
[----:B0-----:R-:W-:-:S05]  /*0600*/  IMAD.WIDE.U32 R16, R21, 0x4, R14 ;  /* 0x0000000415107825 */ /* 0x001fca00078e000e */
[----:B------:R0:W3:Y:S01]  /*0610*/  LDG.E R28, desc[UR6][R16.64] ;  /* 0x00000006101c7981 */ /* 0x0000e2000c1e1900 */
[----:B----4-:R-:W-:Y:S01]  /*0620*/  FADD.FTZ R29, R25, R29 ;  /* 0x0000001d191d7221 */ /* 0x010fe20000010000 */
[----:B0-----:R-:W-:-:S05]  /*0630*/  IMAD.WIDE.U32 R16, R18, 0x4, R14 ;  /* 0x0000000412107825 */ /* 0x001fca00078e000e */
[----:B------:R0:W4:Y:S02]  /*0640*/  LDG.E R25, desc[UR6][R16.64] ;  /* 0x0000000610197981 */ /* 0x000124000c1e1900 */
[----:B0-----:R-:W-:-:S05]  /*0650*/  IMAD.WIDE.U32 R16, R19, 0x4, R14 ;  /* 0x0000000413107825 */ /* 0x001fca00078e000e */
[----:B------:R0:W5:Y:S02]  /*0660*/  LDG.E R27, desc[UR6][R16.64] ;  /* 0x00000006101b7981 */ /* 0x000164000c1e1900 */
[----:B0-----:R-:W0:Y:S01]  /*0670*/  LDC.64 R16, c[0x0][0x450] ;  /* 0x00011400ff107b82 */ /* 0x001e220000000a00 */
[----:B------:R-:W-:-:S05]  /*0680*/  IMAD.WIDE.U32 R14, R20, 0x4, R14 ;  /* 0x00000004140e7825 */ /* 0x000fca00078e000e */
[----:B------:R0:W5:Y:S02]  /*0690*/  LDG.E R26, desc[UR6][R14.64] ;  /* 0x000000060e1a7981 */ /* 0x000164000c1e1900 */
[----:B0-----:R-:W-:-:S04]  /*06a0*/  IMAD.WIDE.U32 R14, R10, 0x4, R16 ;  /* 0x000000040a0e7825 */ /* 0x001fc800078e0010 */
[----:B--2---:R-:W-:-:S04]  /*06b0*/  FADD.FTZ R23, R29, R23 ;  /* 0x000000171d177221 */ /* 0x004fc80000010000 */
[----:B---3--:R-:W-:-:S04]  /*06c0*/  FADD.FTZ R23, R23, R28 ;  /* 0x0000001c17177221 */ /* 0x008fc80000010000 */
[----:B----4-:R-:W-:Y:S02]  /*06d0*/  FADD.FTZ R28, R23, R25 ;  /* 0x00000019171c7221 */ /* 0x010fe40000010000 */
[----:B------:R0:W2:Y:S02]  /*06e0*/  LDG.E R23, desc[UR6][R14.64] ;  /* 0x000000060e177981 */ /* 0x0000a4000c1e1900 */
[----:B0-----:R-:W-:-:S04]  /*06f0*/  IMAD.WIDE.U32 R14, R13, 0x4, R16 ;  /* 0x000000040d0e7825 */ /* 0x001fc800078e0010 */
[----:B-----5:R-:W-:Y:S02]  /*0700*/  FADD.FTZ R25, R28, R27 ;  /* 0x0000001b1c197221 */ /* 0x020fe40000010000 */
[----:B------:R0:W3:Y:S02]  /*0710*/  LDG.E R28, desc[UR6][R14.64] ;  /* 0x000000060e1c7981 */ /* 0x0000e4000c1e1900 */
[----:B0-----:R-:W-:-:S04]  /*0720*/  IMAD.WIDE.U32 R14, R11, 0x4, R16 ;  /* 0x000000040b0e7825 */ /* 0x001fc800078e0010 */
[----:B--2---:R-:W-:Y:S02]  /*0730*/  FADD.FTZ R23, R23, R12 ;  /* 0x0000000c17177221 */ /* 0x004fe40000010000 */
[----:B------:R0:W2:Y:S02]  /*0740*/  LDG.E R12, desc[UR6][R14.64] ;  /* 0x000000060e0c7981 */ /* 0x0000a4000c1e1900 */
[----:B0-----:R-:W-:-:S05]  /*0750*/  IMAD.WIDE.U32 R14, R22, 0x4, R16 ;  /* 0x00000004160e7825 */ /* 0x001fca00078e0010 */
[----:B------:R0:W4:Y:S01]  /*0760*/  LDG.E R27, desc[UR6][R14.64] ;  /* 0x000000060e1b7981 */ /* 0x000122000c1e1900 */
[----:B---3--:R-:W-:Y:S01]  /*0770*/  FADD.FTZ R23, R23, R28 ;  /* 0x0000001c17177221 */ /* 0x008fe20000010000 */
[----:B0-----:R-:W-:-:S04]  /*0780*/  IMAD.WIDE.U32 R14, R21, 0x4, R16 ;  /* 0x00000004150e7825 */ /* 0x001fc800078e0010 */
[----:B--2---:R-:W-:Y:S02]  /*0790*/  FADD.FTZ R12, R23, R12 ;  /* 0x0000000c170c7221 */ /* 0x004fe40000010000 */
[----:B------:R0:W2:Y:S02]  /*07a0*/  LDG.E R23, desc[UR6][R14.64] ;  /* 0x000000060e177981 */ /* 0x0000a4000c1e1900 */
[----:B0-----:R-:W-:-:S04]  /*07b0*/  IMAD.WIDE.U32 R14, R18, 0x4, R16 ;  /* 0x00000004120e7825 */ /* 0x001fc800078e0010 */
[----:B----4-:R-:W-:Y:S02]  /*07c0*/  FADD.FTZ R12, R12, R27 ;  /* 0x0000001b0c0c7221 */ /* 0x010fe40000010000 */
[----:B------:R0:W3:Y:S02]  /*07d0*/  LDG.E R27, desc[UR6][R14.64] ;  /* 0x000000060e1b7981 */ /* 0x0000e4000c1e1900 */
[----:B0-----:R-:W-:-:S04]  /*07e0*/  IMAD.WIDE.U32 R14, R19, 0x4, R16 ;  /* 0x00000004130e7825 */ /* 0x001fc800078e0010 */
[----:B------:R-:W-:-:S04]  /*07f0*/  IMAD.WIDE.U32 R16, R20, 0x4, R16 ;  /* 0x0000000414107825 */ /* 0x000fc800078e0010 */
[----:B--2---:R-:W-:Y:S02]  /*0800*/  FADD.FTZ R12, R12, R23 ;  /* 0x000000170c0c7221 */ /* 0x004fe40000010000 */
[----:B------:R0:W2:Y:S02]  /*0810*/  LDG.E R23, desc[UR6][R14.64] ;  /* 0x000000060e177981 */ /* 0x0000a4000c1e1900 */
[----:B0-----:R-:W0:Y:S01]  /*0820*/  LDC.64 R14, c[0x0][0x458] ;  /* 0x00011600ff0e7b82 */ /* 0x001e220000000a00 */
[----:B---3--:R-:W-:Y:S02]  /*0830*/  FADD.FTZ R28, R12, R27 ;  /* 0x0000001b0c1c7221 */ /* 0x008fe40000010000 */
[----:B------:R0:W3:Y:S02]  /*0840*/  LDG.E R12, desc[UR6][R16.64] ;  /* 0x00000006100c7981 */ /* 0x0000e4000c1e1900 */
[----:B0-----:R-:W-:-:S05]  /*0850*/  IMAD.WIDE.U32 R16, R10, 0x4, R14 ;  /* 0x000000040a107825 */ /* 0x001fca00078e000e */
[----:B------:R0:W4:Y:S02]  /*0860*/  LDG.E R27, desc[UR6][R16.64] ;  /* 0x00000006101b7981 */ /* 0x000124000c1e1900 */
[----:B0-----:R-:W-:-:S04]  /*0870*/  IMAD.WIDE.U32 R16, R13, 0x4, R14 ;  /* 0x000000040d107825 */ /* 0x001fc800078e000e */
[----:B----4-:R-:W-:Y:S02]  /*0880*/  FADD.FTZ R27, R27, R24 ;  /* 0x000000181b1b7221 */ /* 0x010fe40000010000 */
        /* <DEDUP_REMOVED lines=14> */
[----:B------:R-:W-:-:S06]  /*0970*/  IMAD.WIDE.U32 R14, R20, 0x4, R14 ;  /* 0x00000004140e7825 */ /* 0x000fcc00078e000e */
[----:B------:R-:W5:Y:S01]  /*0980*/  LDG.E R15, desc[UR6][R14.64] ;  /* 0x000000060e0f7981 */ /* 0x000f62000c1e1900 */
[----:B----4-:R-:W-:-:S03]  /*0990*/  FADD.FTZ R24, R24, R27 ;  /* 0x0000001b18187221 */ /* 0x010fc60000010000 */
[----:B------:R-:W4:Y:S01]  /*09a0*/  LDG.E R27, desc[UR6][R16.64] ;  /* 0x00000006101b7981 */ /* 0x000f22000c1e1900 */
[----:B------:R-:W-:-:S04]  /*09b0*/  IADD3 R7, PT, PT, R7, 0x8, RZ ;  /* 0x0000000807077810 */ /* 0x000fc80007ffe0ff */
[----:B------:R-:W-:Y:S01]  /*09c0*/  ISETP.NE.AND P0, PT, R7, RZ, PT ;  /* 0x000000ff0700720c */ /* 0x000fe20003f05270 */
[----:B--2---:R-:W-:Y:S01]  /*09d0*/  FADD.FTZ R23, R28, R23 ;  /* 0x000000171c177221 */ /* 0x004fe20000010000 */
[----:B------:R-:W-:Y:S01]  /*09e0*/  FADD.FTZ R25, R25, R26 ;  /* 0x0000001a19197221 */ /* 0x000fe20000010000 */
[----:B------:R-:W-:Y:S02]  /*09f0*/  IADD3 R5, PT, PT, R5, 0x100, RZ ;  /* 0x0000010005057810 */ /* 0x000fe40007ffe0ff */
[----:B---3--:R-:W-:Y:S01]  /*0a00*/  FADD.FTZ R12, R23, R12 ;  /* 0x0000000c170c7221 */ /* 0x008fe20000010000 */
[C---:B------:R-:W-:Y:S02]  /*0a10*/  LEA R10, R2.reuse, R10, 0x8 ;  /* 0x0000000a020a7211 */ /* 0x040fe400078e40ff */
[C---:B------:R-:W-:Y:S02]  /*0a20*/  LEA R13, R2.reuse, R13, 0x8 ;  /* 0x0000000d020d7211 */ /* 0x040fe400078e40ff */
[----:B------:R-:W-:-:S02]  /*0a30*/  LEA R11, R2, R11, 0x8 ;  /* 0x0000000b020b7211 */ /* 0x000fc400078e40ff */
[C---:B------:R-:W-:Y:S02]  /*0a40*/  LEA R22, R2.reuse, R22, 0x8 ;  /* 0x0000001602167211 */ /* 0x040fe400078e40ff */
[C---:B------:R-:W-:Y:S02]  /*0a50*/  LEA R21, R2.reuse, R21, 0x8 ;  /* 0x0000001502157211 */ /* 0x040fe400078e40ff */
[C---:B------:R-:W-:Y:S02]  /*0a60*/  LEA R18, R2.reuse, R18, 0x8 ;  /* 0x0000001202127211 */ /* 0x040fe400078e40ff */
[C---:B------:R-:W-:Y:S02]  /*0a70*/  LEA R19, R2.reuse, R19, 0x8 ;  /* 0x0000001302137211 */ /* 0x040fe400078e40ff */
[----:B------:R-:W-:Y:S01]  /*0a80*/  LEA R20, R2, R20, 0x8 ;  /* 0x0000001402147211 */ /* 0x000fe200078e40ff */
[----:B----4-:R-:W-:-:S04]  /*0a90*/  FADD.FTZ R24, R24, R27 ;  /* 0x0000001b18187221 */ /* 0x010fc80000010000 */
[----:B-----5:R-:W-:Y:S01]  /*0aa0*/  FADD.FTZ R24, R24, R15 ;  /* 0x0000000f18187221 */ /* 0x020fe20000010000 */
[----:B------:R-:W-:Y:S06]  /*0ab0*/  @P0 BRA `(.L_x_229) ;  /* 0xfffffff800400947 */ /* 0x000fec000383ffff */
.L_x_228:
[----:B------:R-:W-:Y:S05]  /*0ac0*/  BSYNC.RECONVERGENT B1 ;  /* 0x0000000000017941 */ /* 0x000fea0003800200 */
.L_x_227:
[----:B------:R-:W-:-:S04]  /*0ad0*/  LEA.HI R7, R9, 0x1, RZ, 0x1b ;  /* 0x0000000109077811 */ /* 0x000fc800078fd8ff */
[----:B------:R-:W-:-:S04]  /*0ae0*/  LOP3.LUT R10, R7, 0x7, RZ, 0xc0, !PT ;  /* 0x00000007070a7812 */ /* 0x000fc800078ec0ff */
[----:B------:R-:W-:-:S13]  /*0af0*/  ISETP.NE.AND P0, PT, R10, RZ, PT ;  /* 0x000000ff0a00720c */ /* 0x000fda0003f05270 */
[----:B------:R-:W-:Y:S05]  /*0b00*/  @!P0 BRA `(.L_x_226) ;  /* 0x0000000400d48947 */ /* 0x000fea0003800000 */
[----:B------:R-:W-:Y:S01]  /*0b10*/  ISETP.GE.U32.AND P0, PT, R10, 0x4, PT ;  /* 0x000000040a00780c */ /* 0x000fe20003f06070 */
[----:B------:R-:W-:Y:S01]  /*0b20*/  BSSY.RECONVERGENT B1, `(.L_x_230) ;  /* 0x000003c000017945 */ /* 0x000fe20003800200 */
[----:B------:R-:W-:-:S11]  /*0b30*/  LOP3.LUT P1, R7, R7, 0x3, RZ, 0xc0, !PT ;  /* 0x0000000307077812 */ /* 0x000fd6000782c0ff */
[----:B------:R-:W-:Y:S05]  /*0b40*/  @!P0 BRA `(.L_x_231) ;  /* 0x0000000000e48947 */ /* 0x000fea0003800000 */
[----:B------:R-:W0:Y:S01]  /*0b50*/  LDC.64 R18, c[0x0][0x440] ;  /* 0x00011000ff127b82 */ /* 0x000e220000000a00 */
[----:B------:R-:W-:-:S07]  /*0b60*/  IMAD R27, R5, R2, R0 ;  /* 0x00000002051b7224 */ /* 0x000fce00078e0200 */
[----:B------:R-:W1:Y:S08]  /*0b70*/  LDC.64 R14, c[0x0][0x450] ;  /* 0x00011400ff0e7b82 */ /* 0x000e700000000a00 */
[----:B------:R-:W2:Y:S08]  /*0b80*/  LDC.64 R10, c[0x0][0x448] ;  /* 0x00011200ff0a7b82 */ /* 0x000eb00000000a00 */
[----:B------:R-:W3:Y:S01]  /*0b90*/  LDC.64 R16, c[0x0][0x458] ;  /* 0x00011600ff107b82 */ /* 0x000ee20000000a00 */
[----:B0-----:R-:W-:-:S05]  /*0ba0*/  IMAD.WIDE.U32 R20, R27, 0x4, R18 ;  /* 0x000000041b147825 */ /* 0x001fca00078e0012 */
[----:B------:R1:W4:Y:S02]  /*0bb0*/  LDG.E R13, desc[UR6][R20.64] ;  /* 0x00000006140d7981 */ /* 0x000324000c1e1900 */
[----:B-1----:R-:W-:-:S04]  /*0bc0*/  IMAD.WIDE.U32 R20, R27, 0x4, R14 ;  /* 0x000000041b147825 */ /* 0x002fc800078e000e */
[C---:B--2---:R-:W-:Y:S01]  /*0bd0*/  IMAD.WIDE.U32 R22, R27.reuse, 0x4, R10 ;  /* 0x000000041b167825 */ /* 0x044fe200078e000a */
[----:B------:R3:W2:Y:S05]  /*0be0*/  LDG.E R29, desc[UR6][R20.64] ;  /* 0x00000006141d7981 */ /* 0x0006aa000c1e1900 */
[----:B------:R-:W5:Y:S01]  /*0bf0*/  LDG.E R22, desc[UR6][R22.64] ;  /* 0x0000000616167981 */ /* 0x000f62000c1e1900 */
[----:B---3--:R-:W-:-:S05]  /*0c00*/  IMAD.WIDE.U32 R20, R27, 0x4, R16 ;  /* 0x000000041b147825 */ /* 0x008fca00078e0010 */
[----:B------:R4:W3:Y:S02]  /*0c10*/  LDG.E R26, desc[UR6][R20.64] ;  /* 0x00000006141a7981 */ /* 0x0008e4000c1e1900 */
[----:B----4-:R-:W-:Y:S01]  /*0c20*/  FADD.FTZ R20, R6, R13 ;  /* 0x0000000d06147221 */ /* 0x010fe20000010000 */
[----:B------:R-:W-:Y:S01]  /*0c30*/  LEA R13, R2, R27, 0x5 ;  /* 0x0000001b020d7211 */ /* 0x000fe200078e28ff */
[----:B--2---:R-:W-:-:S04]  /*0c40*/  FADD.FTZ R23, R12, R29 ;  /* 0x0000001d0c177221 */ /* 0x004fc80000010000 */
[----:B------:R-:W-:-:S04]  /*0c50*/  IMAD.WIDE.U32 R28, R13, 0x4, R10 ;  /* 0x000000040d1c7825 */ /* 0x000fc800078e000a */
[----:B-----5:R-:W-:Y:S01]  /*0c60*/  FADD.FTZ R6, R25, R22 ;  /* 0x0000001619067221 */ /* 0x020fe20000010000 */
[----:B---3--:R-:W-:Y:S01]  /*0c70*/  FADD.FTZ R22, R24, R26 ;  /* 0x0000001a18167221 */ /* 0x008fe20000010000 */
[----:B------:R-:W-:-:S06]  /*0c80*/  IMAD.WIDE.U32 R24, R13, 0x4, R18 ;  /* 0x000000040d187825 */ /* 0x000fcc00078e0012 */
[----:B------:R-:W2:Y:S04]  /*0c90*/  LDG.E R25, desc[UR6][R24.64] ;  /* 0x0000000618197981 */ /* 0x000ea8000c1e1900 */
[----:B------:R0:W3:Y:S02]  /*0ca0*/  LDG.E R24, desc[UR6][R28.64] ;  /* 0x000000061c187981 */ /* 0x0000e4000c1e1900 */
[----:B0-----:R-:W-:-:S04]  /*0cb0*/  IMAD.WIDE.U32 R28, R13, 0x4, R14 ;  /* 0x000000040d1c7825 */ /* 0x001fc800078e000e */
[----:B------:R-:W-:Y:S01]  /*0cc0*/  IMAD.WIDE.U32 R12, R13, 0x4, R16 ;  /* 0x000000040d0c7825 */ /* 0x000fe200078e0010 */
[----:B------:R0:W4:Y:S05]  /*0cd0*/  LDG.E R21, desc[UR6][R28.64] ;  /* 0x000000061c157981 */ /* 0x00012a000c1e1900 */
[----:B------:R-:W5:Y:S01]  /*0ce0*/  LDG.E R12, desc[UR6][R12.64] ;  /* 0x000000060c0c7981 */ /* 0x000f62000c1e1900 */
[----:B------:R-:W-:-:S04]  /*0cf0*/  LEA R27, R2, R27, 0x6 ;  /* 0x0000001b021b7211 */ /* 0x000fc800078e30ff */
[----:B------:R-:W-:Y:S01]  /*0d00*/  LEA R26, R2, R27, 0x5 ;  /* 0x0000001b021a7211 */ /* 0x000fe200078e28ff */
[----:B0-----:R-:W-:-:S04]  /*0d10*/  IMAD.WIDE.U32 R28, R27, 0x4, R18 ;  /* 0x000000041b1c7825 */ /* 0x001fc800078e0012 */
[----:B------:R-:W-:-:S06]  /*0d20*/  IMAD.WIDE.U32 R18, R26, 0x4, R18 ;  /* 0x000000041a127825 */ /* 0x000fcc00078e0012 */
[----:B------:R-:W5:Y:S01]  /*0d30*/  LDG.E R18, desc[UR6][R18.64] ;  /* 0x0000000612127981 */ /* 0x000f62000c1e1900 */
[----:B--2---:R-:W-:Y:S01]  /*0d40*/  FADD.FTZ R25, R20, R25 ;  /* 0x0000001914197221 */ /* 0x004fe20000010000 */
[----:B---3--:R-:W-:Y:S02]  /*0d50*/  FADD.FTZ R24, R6, R24 ;  /* 0x0000001806187221 */ /* 0x008fe40000010000 */
[----:B------:R-:W2:Y:S01]  /*0d60*/  LDG.E R6, desc[UR6][R28.64] ;  /* 0x000000061c067981 */ /* 0x000ea2000c1e1900 */
[----:B----4-:R-:W-:Y:S01]  /*0d70*/  FADD.FTZ R23, R23, R21 ;  /* 0x0000001517177221 */ /* 0x010fe20000010000 */
[----:B------:R-:W-:-:S04]  /*0d80*/  IMAD.WIDE.U32 R20, R27, 0x4, R10 ;  /* 0x000000041b147825 */ /* 0x000fc800078e000a */
[----:B-----5:R-:W-:Y:S01]  /*0d90*/  FADD.FTZ R22, R22, R12 ;  /* 0x0000000c16167221 */ /* 0x020fe20000010000 */
[----:B------:R-:W-:Y:S01]  /*0da0*/  IMAD.WIDE.U32 R12, R27, 0x4, R14 ;  /* 0x000000041b0c7825 */ /* 0x000fe200078e000e */
[----:B------:R-:W3:Y:S03]  /*0db0*/  LDG.E R21, desc[UR6][R20.64] ;  /* 0x0000000614157981 */ /* 0x000ee6000c1e1900 */
[----:B------:R-:W-:-:S04]  /*0dc0*/  IMAD.WIDE.U32 R10, R26, 0x4, R10 ;  /* 0x000000041a0a7825 */ /* 0x000fc800078e000a */
[----:B------:R-:W-:Y:S02]  /*0dd0*/  IMAD.WIDE.U32 R14, R26, 0x4, R14 ;  /* 0x000000041a0e7825 */ /* 0x000fe400078e000e */
[----:B------:R-:W4:Y:S04]  /*0de0*/  LDG.E R10, desc[UR6][R10.64] ;  /* 0x000000060a0a7981 */ /* 0x000f28000c1e1900 */
[----:B------:R0:W5:Y:S04]  /*0df0*/  LDG.E R20, desc[UR6][R12.64] ;  /* 0x000000060c147981 */ /* 0x000168000c1e1900 */
[----:B------:R-:W5:Y:S01]  /*0e00*/  LDG.E R15, desc[UR6][R14.64] ;  /* 0x000000060e0f7981 */ /* 0x000f62000c1e1900 */
[----:B0-----:R-:W-:-:S04]  /*0e10*/  IMAD.WIDE.U32 R12, R27, 0x4, R16 ;  /* 0x000000041b0c7825 */ /* 0x001fc800078e0010 */
[----:B------:R-:W-:Y:S01]  /*0e20*/  IMAD.WIDE.U32 R16, R26, 0x4, R16 ;  /* 0x000000041a107825 */ /* 0x000fe200078e0010 */
[----:B------:R0:W5:Y:S05]  /*0e30*/  LDG.E R27, desc[UR6][R12.64] ;  /* 0x000000060c1b7981 */ /* 0x00016a000c1e1900 */
[----:B------:R-:W5:Y:S01]  /*0e40*/  LDG.E R17, desc[UR6][R16.64] ;  /* 0x0000000610117981 */ /* 0x000f62000c1e1900 */
[----:B------:R-:W-:Y:S01]  /*0e50*/  IADD3 R5, PT, PT, R5, 0x80, RZ ;  /* 0x0000008005057810 */ /* 0x000fe20007ffe0ff */
[----:B--2---:R-:W-:-:S04]  /*0e60*/  FADD.FTZ R25, R25, R6 ;  /* 0x0000000619197221 */ /* 0x004fc80000010000 */
[----:B------:R-:W-:Y:S01]  /*0e70*/  FADD.FTZ R6, R25, R18 ;  /* 0x0000001219067221 */ /* 0x000fe20000010000 */
[----:B---3--:R-:W-:-:S04]  /*0e80*/  FADD.FTZ R21, R24, R21 ;  /* 0x0000001518157221 */ /* 0x008fc80000010000 */
[----:B----4-:R-:W-:Y:S01]  /*0e90*/  FADD.FTZ R25, R21, R10 ;  /* 0x0000000a15197221 */ /* 0x010fe20000010000 */
[----:B-----5:R-:W-:-:S04]  /*0ea0*/  FADD.FTZ R20, R23, R20 ;  /* 0x0000001417147221 */ /* 0x020fc80000010000 */
[----:B0-----:R-:W-:Y:S01]  /*0eb0*/  FADD.FTZ R12, R20, R15 ;  /* 0x0000000f140c7221 */ /* 0x001fe20000010000 */
[----:B------:R-:W-:-:S04]  /*0ec0*/  FADD.FTZ R22, R22, R27 ;  /* 0x0000001b16167221 */ /* 0x000fc80000010000 */
[----:B------:R-:W-:-:S07]  /*0ed0*/  FADD.FTZ R24, R22, R17 ;  /* 0x0000001116187221 */ /* 0x000fce0000010000 */
.L_x_231:
[----:B------:R-:W-:Y:S05]  /*0ee0*/  BSYNC.RECONVERGENT B1 ;  /* 0x0000000000017941 */ /* 0x000fea0003800200 */
.L_x_230:
[----:B------:R-:W-:Y:S05]  /*0ef0*/  @!P1 BRA `(.L_x_226) ;  /* 0x0000000000d89947 */ /* 0x000fea0003800000 */
[----:B------:R-:W-:Y:S01]  /*0f00*/  ISETP.NE.AND P1, PT, R7, 0x1, PT ;  /* 0x000000010700780c */ /* 0x000fe20003f25270 */
[----:B------:R-:W-:Y:S01]  /*0f10*/  BSSY.RECONVERGENT B1, `(.L_x_232) ;  /* 0x0000022000017945 */ /* 0x000fe20003800200 */
[----:B------:R-:W-:-:S11]  /*0f20*/  LOP3.LUT P0, RZ, R9, 0x20, RZ, 0xc0, !PT ;  /* 0x0000002009ff7812 */ /* 0x000fd6000780c0ff */
[----:B------:R-:W-:Y:S05]  /*0f30*/  @!P1 BRA `(.L_x_233) ;  /* 0x00000000007c9947 */ /* 0x000fea0003800000 */
[----:B------:R-:W0:Y:S01]  /*0f40*/  LDC.64 R16, c[0x0][0x448] ;  /* 0x00011200ff107b82 */ /* 0x000e220000000a00 */
[----:B------:R-:W-:-:S07]  /*0f50*/  IMAD R29, R5, R2, R0 ;  /* 0x00000002051d7224 */ /* 0x000fce00078e0200 */
[----:B------:R-:W1:Y:S08]  /*0f60*/  LDC.64 R18, c[0x0][0x450] ;  /* 0x00011400ff127b82 */ /* 0x000e700000000a00 */
[----:B------:R-:W2:Y:S08]  /*0f70*/  LDC.64 R14, c[0x0][0x440] ;  /* 0x00011000ff0e7b82 */ /* 0x000eb00000000a00 */
[----:B------:R-:W3:Y:S01]  /*0f80*/  LDC.64 R20, c[0x0][0x458] ;  /* 0x00011600ff147b82 */ /* 0x000ee20000000a00 */
[----:B0-----:R-:W-:Y:S01]  /*0f90*/  IMAD.WIDE.U32 R10, R29, 0x4, R16 ;  /* 0x000000041d0a7825 */ /* 0x001fe200078e0010 */
[----:B------:R-:W-:-:S04]  /*0fa0*/  LEA R9, R2, R29, 0x5 ;  /* 0x0000001d02097211 */ /* 0x000fc800078e28ff */
[----:B------:R3:W4:Y:S01]  /*0fb0*/  LDG.E R13, desc[UR6][R10.64] ;  /* 0x000000060a0d7981 */ /* 0x000722000c1e1900 */
[----:B-1----:R-:W-:-:S04]  /*0fc0*/  IMAD.WIDE.U32 R22, R29, 0x4, R18 ;  /* 0x000000041d167825 */ /* 0x002fc800078e0012 */
[----:B------:R-:W-:Y:S02]  /*0fd0*/  IMAD.WIDE.U32 R16, R9, 0x4, R16 ;  /* 0x0000000409107825 */ /* 0x000fe400078e0010 */
[----:B------:R-:W5:Y:S02]  /*0fe0*/  LDG.E R22, desc[UR6][R22.64] ;  /* 0x0000000616167981 */ /* 0x000f64000c1e1900 */
[--C-:B--2---:R-:W-:Y:S02]  /*0ff0*/  IMAD.WIDE.U32 R26, R29, 0x4, R14.reuse ;  /* 0x000000041d1a7825 */ /* 0x104fe400078e000e */
[----:B------:R-:W2:Y:S02]  /*1000*/  LDG.E R16, desc[UR6][R16.64] ;  /* 0x0000000610107981 */ /* 0x000ea4000c1e1900 */
[----:B------:R-:W-:Y:S02]  /*1010*/  IMAD.WIDE.U32 R14, R9, 0x4, R14 ;  /* 0x00000004090e7825 */ /* 0x000fe400078e000e */
[----:B------:R-:W2:Y:S02]  /*1020*/  LDG.E R7, desc[UR6][R26.64] ;  /* 0x000000061a077981 */ /* 0x000ea4000c1e1900 */
[----:B---3--:R-:W-:-:S02]  /*1030*/  IMAD.WIDE.U32 R10, R29, 0x4, R20 ;  /* 0x000000041d0a7825 */ /* 0x008fc400078e0014 */
[----:B------:R-:W3:Y:S02]  /*1040*/  LDG.E R15, desc[UR6][R14.64] ;  /* 0x000000060e0f7981 */ /* 0x000ee4000c1e1900 */
[----:B------:R-:W-:-:S04]  /*1050*/  IMAD.WIDE.U32 R18, R9, 0x4, R18 ;  /* 0x0000000409127825 */ /* 0x000fc800078e0012 */
[----:B------:R-:W-:Y:S02]  /*1060*/  IMAD.WIDE.U32 R20, R9, 0x4, R20 ;  /* 0x0000000409147825 */ /* 0x000fe400078e0014 */
[----:B------:R-:W3:Y:S04]  /*1070*/  LDG.E R9, desc[UR6][R10.64] ;  /* 0x000000060a097981 */ /* 0x000ee8000c1e1900 */
[----:B------:R-:W3:Y:S04]  /*1080*/  LDG.E R19, desc[UR6][R18.64] ;  /* 0x0000000612137981 */ /* 0x000ee8000c1e1900 */
[----:B------:R-:W3:Y:S01]  /*1090*/  LDG.E R20, desc[UR6][R20.64] ;  /* 0x0000000614147981 */ /* 0x000ee2000c1e1900 */
[----:B------:R-:W-:Y:S01]  /*10a0*/  IADD3 R5, PT, PT, R5, 0x40, RZ ;  /* 0x0000004005057810 */ /* 0x000fe20007ffe0ff */
[----:B----4-:R-:W-:Y:S01]  /*10b0*/  FADD.FTZ R13, R25, R13 ;  /* 0x0000000d190d7221 */ /* 0x010fe20000010000 */
[----:B-----5:R-:W-:-:S03]  /*10c0*/  FADD.FTZ R12, R12, R22 ;  /* 0x000000160c0c7221 */ /* 0x020fc60000010000 */
[----:B--2---:R-:W-:Y:S01]  /*10d0*/  FADD.FTZ R25, R13, R16 ;  /* 0x000000100d197221 */ /* 0x004fe20000010000 */
[----:B------:R-:W-:-:S04]  /*10e0*/  FADD.FTZ R6, R6, R7 ;  /* 0x0000000706067221 */ /* 0x000fc80000010000 */
[----:B---3--:R-:W-:Y:S01]  /*10f0*/  FADD.FTZ R6, R6, R15 ;  /* 0x0000000f06067221 */ /* 0x008fe20000010000 */
[----:B------:R-:W-:Y:S01]  /*1100*/  FADD.FTZ R9, R24, R9 ;  /* 0x0000000918097221 */ /* 0x000fe20000010000 */
[----:B------:R-:W-:-:S03]  /*1110*/  FADD.FTZ R12, R12, R19 ;  /* 0x000000130c0c7221 */ /* 0x000fc60000010000 */
[----:B------:R-:W-:-:S07]  /*1120*/  FADD.FTZ R24, R9, R20 ;  /* 0x0000001409187221 */ /* 0x000fce0000010000 */
.L_x_233:
[----:B------:R-:W-:Y:S05]  /*1130*/  BSYNC.RECONVERGENT B1 ;  /* 0x0000000000017941 */ /* 0x000fea0003800200 */
.L_x_232:
[----:B------:R-:W-:Y:S05]  /*1140*/  @P0 BRA `(.L_x_226) ;  /* 0x0000000000440947 */ /* 0x000fea0003800000 */
[----:B------:R-:W0:Y:S01]  /*1150*/  LDC.64 R18, c[0x0][0x440] ;  /* 0x00011000ff127b82 */ /* 0x000e220000000a00 */
[----:B------:R-:W-:-:S07]  /*1160*/  IMAD R5, R5, R2, R0 ;  /* 0x0000000205057224 */ /* 0x000fce00078e0200 */
[----:B------:R-:W1:Y:S08]  /*1170*/  LDC.64 R10, c[0x0][0x448] ;  /* 0x00011200ff0a7b82 */ /* 0x000e700000000a00 */
[----:B------:R-:W2:Y:S08]  /*1180*/  LDC.64 R14, c[0x0][0x450] ;  /* 0x00011400ff0e7b82 */ /* 0x000eb00000000a00 */
[----:B------:R-:W3:Y:S01]  /*1190*/  LDC.64 R16, c[0x0][0x458] ;  /* 0x00011600ff107b82 */ /* 0x000ee20000000a00 */
[----:B0-----:R-:W-:-:S06]  /*11a0*/  IMAD.WIDE.U32 R18, R5, 0x4, R18 ;  /* 0x0000000405127825 */ /* 0x001fcc00078e0012 */
[----:B------:R-:W4:Y:S01]  /*11b0*/  LDG.E R19, desc[UR6][R18.64] ;  /* 0x0000000612137981 */ /* 0x000f22000c1e1900 */
[----:B-1----:R-:W-:-:S06]  /*11c0*/  IMAD.WIDE.U32 R10, R5, 0x4, R10 ;  /* 0x00000004050a7825 */ /* 0x002fcc00078e000a */
[----:B------:R-:W5:Y:S01]  /*11d0*/  LDG.E R10, desc[UR6][R10.64] ;  /* 0x000000060a0a7981 */ /* 0x000f62000c1e1900 */
[----:B--2---:R-:W-:-:S06]  /*11e0*/  IMAD.WIDE.U32 R14, R5, 0x4, R14 ;  /* 0x00000004050e7825 */ /* 0x004fcc00078e000e */
[----:B------:R-:W2:Y:S01]  /*11f0*/  LDG.E R15, desc[UR6][R14.64] ;  /* 0x000000060e0f7981 */ /* 0x000ea2000c1e1900 */
[----:B---3--:R-:W-:-:S06]  /*1200*/  IMAD.WIDE.U32 R16, R5, 0x4, R16 ;  /* 0x0000000405107825 */ /* 0x008fcc00078e0010 */
[----:B------:R-:W3:Y:S01]  /*1210*/  LDG.E R17, desc[UR6][R16.64] ;  /* 0x0000000610117981 */ /* 0x000ee2000c1e1900 */
[----:B----4-:R-:W-:Y:S01]  /*1220*/  FADD.FTZ R6, R6, R19 ;  /* 0x0000001306067221 */ /* 0x010fe20000010000 */
[----:B-----5:R-:W-:Y:S01]  /*1230*/  FADD.FTZ R25, R25, R10 ;  /* 0x0000000a19197221 */ /* 0x020fe20000010000 */
[----:B--2---:R-:W-:Y:S01]  /*1240*/  FADD.FTZ R12, R12, R15 ;  /* 0x0000000f0c0c7221 */ /* 0x004fe20000010000 */
[----:B---3--:R-:W-:-:S07]  /*1250*/  FADD.FTZ R24, R24, R17 ;  /* 0x0000001118187221 */ /* 0x008fce0000010000 */
.L_x_226:
[----:B------:R-:W-:Y:S05]  /*1260*/  BSYNC.RECONVERGENT B0 ;  /* 0x0000000000007941 */ /* 0x000fea0003800200 */
.L_x_225:
[----:B------:R-:W0:Y:S01]  /*1270*/  S2R R5, SR_TID.X ;  /* 0x0000000000057919 */ /* 0x000e220000002100 */
[----:B------:R-:W1:Y:S01]  /*1280*/  S2UR UR5, SR_CgaCtaId ;  /* 0x00000000000579c3 */ /* 0x000e620000008800 */
[----:B------:R-:W-:Y:S01]  /*1290*/  UMOV UR4, 0x400 ;  /* 0x0000040000047882 */ /* 0x000fe20000000000 */
[C---:B------:R-:W-:Y:S02]  /*12a0*/  SHF.L.U32 R7, R4.reuse, 0x7, RZ ;  /* 0x0000000704077819 */ /* 0x040fe400000006ff */
[----:B------:R-:W-:Y:S01]  /*12b0*/  ISETP.NE.AND P0, PT, R4, RZ, PT ;  /* 0x000000ff0400720c */ /* 0x000fe20003f05270 */
[----:B-1----:R-:W-:Y:S01]  /*12c0*/  ULEA UR4, UR5, UR4, 0x18 ;  /* 0x0000000405047291 */ /* 0x002fe2000f8ec0ff */
[----:B0-----:R-:W-:-:S04]  /*12d0*/  LOP3.LUT R0, R3, 0x1f, R5, 0x78, !PT ;  /* 0x0000001f03007812 */ /* 0x001fc800078e7805 */
[C---:B------:R-:W-:Y:S02]  /*12e0*/  LOP3.LUT R5, R0.reuse, 0x3e0, R5, 0xf8, !PT ;  /* 0x000003e000057812 */ /* 0x040fe400078ef805 */
[----:B------:R-:W-:Y:S02]  /*12f0*/  SHF.L.U32 R0, R0, 0x2, RZ ;  /* 0x0000000200007819 */ /* 0x000fe400000006ff */
[----:B------:R-:W-:Y:S02]  /*1300*/  LEA R5, R5, UR4, 0x2 ;  /* 0x0000000405057c11 */ /* 0x000fe4000f8e10ff */
[----:B------:R-:W-:-:S03]  /*1310*/  LOP3.LUT R0, R7, R0, RZ, 0xfc, !PT ;  /* 0x0000000007007212 */ /* 0x000fc600078efcff */
[----:B------:R-:W-:Y:S04]  /*1320*/  STS [R5], R25 ;  /* 0x0000001905007388 */ /* 0x000fe80000000800 */
[----:B------:R-:W-:Y:S04]  /*1330*/  STS [R5+0x1000], R6 ;  /* 0x0010000605007388 */ /* 0x000fe80000000800 */
[----:B------:R-:W-:Y:S04]  /*1340*/  STS [R5+0x2000], R24 ;  /* 0x0020001805007388 */ /* 0x000fe80000000800 */
[----:B------:R-:W-:Y:S01]  /*1350*/  STS [R5+0x3000], R12 ;  /* 0x0030000c05007388 */ /* 0x000fe20000000800 */
[----:B------:R-:W-:Y:S06]  /*1360*/  BAR.SYNC.DEFER_BLOCKING 0x0 ;  /* 0x0000000000007b1d */ /* 0x000fec0000010000 */
[----:B------:R-:W0:Y:S04]  /*1370*/  LDS R11, [R0+UR4+0x1000] ;  /* 0x00100004000b7984 */ /* 0x000e280008000800 */
[----:B------:R-:W1:Y:S04]  /*1380*/  LDS R7, [R0+UR4] ;  /* 0x0000000400077984 */ /* 0x000e680008000800 */
[----:B------:R-:W2:Y:S04]  /*1390*/  LDS R10, [R0+UR4+0x2000] ;  /* 0x00200004000a7984 */ /* 0x000ea80008000800 */
[----:B------:R-:W3:Y:S04]  /*13a0*/  LDS R9, [R0+UR4+0x3000] ;  /* 0x0030000400097984 */ /* 0x000ee80008000800 */
[----:B0-----:R-:W0:Y:S04]  /*13b0*/  SHFL.BFLY PT, R14, R11, 0x1, 0x1f ;  /* 0x0c201f000b0e7f89 */ /* 0x001e2800000e0000 */
[----:B-1----:R-:W1:Y:S04]  /*13c0*/  SHFL.BFLY PT, R16, R7, 0x1, 0x1f ;  /* 0x0c201f0007107f89 */ /* 0x002e6800000e0000 */
[----:B--2---:R-:W2:Y:S04]  /*13d0*/  SHFL.BFLY PT, R13, R10, 0x1, 0x1f ;  /* 0x0c201f000a0d7f89 */ /* 0x004ea800000e0000 */
[----:B---3--:R-:W3:Y:S01]  /*13e0*/  SHFL.BFLY PT, R6, R9, 0x1, 0x1f ;  /* 0x0c201f0009067f89 */ /* 0x008ee200000e0000 */
[----:B0-----:R-:W-:Y:S01]  /*13f0*/  FADD.FTZ R14, R11, R14 ;  /* 0x0000000e0b0e7221 */ /* 0x001fe20000010000 */
[----:B-1----:R-:W-:-:S04]  /*1400*/  FADD.FTZ R16, R7, R16 ;  /* 0x0000001007107221 */ /* 0x002fc80000010000 */
[----:B------:R-:W0:Y:S01]  /*1410*/  SHFL.BFLY PT, R5, R14, 0x2, 0x1f ;  /* 0x0c401f000e057f89 */ /* 0x000e2200000e0000 */
[----:B--2---:R-:W-:-:S03]  /*1420*/  FADD.FTZ R15, R10, R13 ;  /* 0x0000000d0a0f7221 */ /* 0x004fc60000010000 */
[----:B------:R-:W1:Y:S01]  /*1430*/  SHFL.BFLY PT, R13, R16, 0x2, 0x1f ;  /* 0x0c401f00100d7f89 */ /* 0x000e6200000e0000 */
[----:B---3--:R-:W-:-:S03]  /*1440*/  FADD.FTZ R12, R9, R6 ;  /* 0x00000006090c7221 */ /* 0x008fc60000010000 */
[----:B------:R-:W2:Y:S04]  /*1450*/  SHFL.BFLY PT, R0, R15, 0x2, 0x1f ;  /* 0x0c401f000f007f89 */ /* 0x000ea800000e0000 */
[----:B------:R-:W3:Y:S01]  /*1460*/  SHFL.BFLY PT, R11, R12, 0x2, 0x1f ;  /* 0x0c401f000c0b7f89 */ /* 0x000ee200000e0000 */
[----:B0-----:R-:W-:Y:S01]  /*1470*/  FADD.FTZ R5, R14, R5 ;  /* 0x000000050e057221 */ /* 0x001fe20000010000 */
[----:B-1----:R-:W-:Y:S01]  /*1480*/  FADD.FTZ R13, R16, R13 ;  /* 0x0000000d100d7221 */ /* 0x002fe20000010000 */
[----:B--2---:R-:W-:-:S04]  /*1490*/  FADD.FTZ R17, R15, R0 ;  /* 0x000000000f117221 */ /* 0x004fc80000010000 */
[----:B------:R-:W0:Y:S01]  /*14a0*/  SHFL.BFLY PT, R6, R13, 0x4, 0x1f ;  /* 0x0c801f000d067f89 */ /* 0x000e2200000e0000 */
[----:B---3--:R-:W-:-:S03]  /*14b0*/  FADD.FTZ R11, R12, R11 ;  /* 0x0000000b0c0b7221 */ /* 0x008fc60000010000 */
[----:B------:R-:W1:Y:S04]  /*14c0*/  SHFL.BFLY PT, R0, R5, 0x4, 0x1f ;  /* 0x0c801f0005007f89 */ /* 0x000e6800000e0000 */
[----:B------:R-:W2:Y:S04]  /*14d0*/  SHFL.BFLY PT, R18, R17, 0x4, 0x1f ;  /* 0x0c801f0011127f89 */ /* 0x000ea800000e0000 */
[----:B------:R-:W3:Y:S01]  /*14e0*/  SHFL.BFLY PT, R10, R11, 0x4, 0x1f ;  /* 0x0c801f000b0a7f89 */ /* 0x000ee200000e0000 */
        /* <DEDUP_REMOVED lines=9> */
[----:B------:R-:W-:Y:S01]  /*1580*/  SHF.L.U32 R9, R8, 0x1, RZ ;  /* 0x0000000108097819 */ /* 0x000fe200000006ff */
[----:B-1----:R-:W-:-:S03]  /*1590*/  FADD.FTZ R7, R0, R7 ;  /* 0x0000000700077221 */ /* 0x002fc60000010000 */
[----:B------:R-:W0:Y:S01]  /*15a0*/  SHFL.BFLY PT, R10, R5, 0x10, 0x1f ;  /* 0x0e001f00050a7f89 */ /* 0x000e2200000e0000 */
[----:B------:R-:W-:Y:S01]  /*15b0*/  ISETP.GE.U32.AND P1, PT, R9, R2, PT ;  /* 0x000000020900720c */ /* 0x000fe20003f26070 */
[----:B--2---:R-:W-:Y:S02]  /*15c0*/  FADD.FTZ R19, R18, R19 ;  /* 0x0000001312137221 */ /* 0x004fe40000010000 */
[----:B------:R-:W1:Y:S01]  /*15d0*/  SHFL.BFLY PT, R6, R7, 0x10, 0x1f ;  /* 0x0e001f0007067f89 */ /* 0x000e6200000e0000 */
[----:B------:R-:W-:Y:S01]  /*15e0*/  @!P0 LEA R9, R3, UR4, 0x2 ;  /* 0x0000000403098c11 */ /* 0x000fe2000f8e10ff */
[----:B---3--:R-:W-:Y:S02]  /*15f0*/  FADD.FTZ R15, R12, R15 ;  /* 0x0000000f0c0f7221 */ /* 0x008fe40000010000 */
[----:B------:R-:W2:Y:S04]  /*1600*/  SHFL.BFLY PT, R14, R19, 0x10, 0x1f ;  /* 0x0e001f00130e7f89 */ /* 0x000ea800000e0000 */
[----:B------:R-:W3:Y:S01]  /*1610*/  SHFL.BFLY PT, R0, R15, 0x10, 0x1f ;  /* 0x0e001f000f007f89 */ /* 0x000ee200000e0000 */
[----:B0-----:R-:W-:Y:S01]  /*1620*/  FADD.FTZ R10, R5, R10 ;  /* 0x0000000a050a7221 */ /* 0x001fe20000010000 */
[----:B-1----:R-:W-:-:S04]  /*1630*/  FADD.FTZ R6, R7, R6 ;  /* 0x0000000607067221 */ /* 0x002fc80000010000 */
[----:B------:R0:W-:Y:S01]  /*1640*/  @!P0 STS [R9+0x4000], R10 ;  /* 0x0040000a09008388 */ /* 0x0001e20000000800 */
[----:B--2---:R-:W-:-:S03]  /*1650*/  FADD.FTZ R14, R19, R14 ;  /* 0x0000000e130e7221 */ /* 0x004fc60000010000 */
[----:B------:R0:W-:Y:S01]  /*1660*/  @!P0 STS [R9+0x4080], R6 ;  /* 0x0040800609008388 */ /* 0x0001e20000000800 */
[----:B---3--:R-:W-:-:S03]  /*1670*/  FADD.FTZ R0, R15, R0 ;  /* 0x000000000f007221 */ /* 0x008fc60000010000 */
        /* <DEDUP_REMOVED lines=11> */
[----:B------:R-:W3:Y:S03]  /*1730*/  LDC.64 R10, c[0x0][0x480] ;  /* 0x00012000ff0a7b82 */ /* 0x000ee60000000a00 */
[----:B------:R-:W4:Y:S04]  /*1740*/  LDS.64 R16, [R0+0x4100] ;  /* 0x0041000000107984 */ /* 0x000f280000000a00 */
[----:B------:R-:W5:Y:S01]  /*1750*/  LDS.64 R18, [R0+0x4180] ;  /* 0x0041800000127984 */ /* 0x000f620000000a00 */
[----:B------:R-:W1:Y:S01]  /*1760*/  LDC.64 R4, c[0x0][0x498] ;  /* 0x00012600ff047b82 */ /* 0x000e620000000a00 */
[----:B0-----:R-:W-:-:S07]  /*1770*/  IMAD.WIDE.U32 R6, R8, 0x4, R6 ;  /* 0x0000000408067825 */ /* 0x001fce00078e0006 */
[----:B------:R-:W0:Y:S01]  /*1780*/  LDC.64 R2, c[0x0][0x490] ;  /* 0x00012400ff027b82 */ /* 0x000e220000000a00 */
[----:B---3--:R-:W-:-:S04]  /*1790*/  IMAD.WIDE.U32 R10, R8, 0x4, R10 ;  /* 0x00000004080a7825 */ /* 0x008fc800078e000a */
[C---:B-1----:R-:W-:Y:S01]  /*17a0*/  IMAD.WIDE.U32 R4, R8.reuse, 0x4, R4 ;  /* 0x0000000408047825 */ /* 0x042fe200078e0004 */
[----:B------:R-:W-:Y:S02]  /*17b0*/  F2FP.BF16.F32.PACK_AB R13, R13, R12 ;  /* 0x0000000c0d0d723e */ /* 0x000fe400000010ff */
[----:B--2---:R-:W-:Y:S01]  /*17c0*/  F2FP.BF16.F32.PACK_AB R15, R15, R14 ;  /* 0x0000000e0f0f723e */ /* 0x004fe200000010ff */
[----:B0-----:R-:W-:Y:S02]  /*17d0*/  IMAD.WIDE.U32 R2, R8, 0x4, R2 ;  /* 0x0000000408027825 */ /* 0x001fe400078e0002 */
[----:B------:R-:W-:Y:S01]  /*17e0*/  STG.E desc[UR6][R6.64], R13 ;  /* 0x0000000d06007986 */ /* 0x000fe2000c101906 */
[----:B----4-:R-:W-:-:S03]  /*17f0*/  F2FP.BF16.F32.PACK_AB R17, R17, R16 ;  /* 0x000000101111723e */ /* 0x010fc600000010ff */
[----:B------:R-:W-:Y:S01]  /*1800*/  STG.E desc[UR6][R10.64], R15 ;  /* 0x0000000f0a007986 */ /* 0x000fe2000c101906 */
[----:B-----5:R-:W-:-:S03]  /*1810*/  F2FP.BF16.F32.PACK_AB R19, R19, R18 ;  /* 0x000000121313723e */ /* 0x020fc600000010ff */
[----:B------:R-:W-:Y:S04]  /*1820*/  STG.E desc[UR6][R4.64], R17 ;  /* 0x0000001104007986 */ /* 0x000fe8000c101906 */
[----:B------:R-:W-:Y:S01]  /*1830*/  STG.E desc[UR6][R2.64], R19 ;  /* 0x0000001302007986 */ /* 0x000fe2000c101906 */
[----:B------:R-:W-:Y:S05]  /*1840*/  EXIT ;  /* 0x000000000000794d */ /* 0x000fea0003800000 */
.L_x_234:
        /* <DEDUP_REMOVED lines=11> */
.L_x_3779:


//--------------------- .text._ZN10layer_norm31ln_parallel_residual_bwd_kernelINS_13Kernel_traitsI13__nv_bfloat16S2_S2_S2_fjLj3072ELj1ELj1ELj4ELj16ENS_18Kernel_traits_baseILj3072ES2_S2_S2_S2_fjLj128EEEEELb1ELb1ELb0EEEvNS_9BwdParamsE --------------------------
	.section	.text._ZN10layer_norm31ln_parallel_residual_bwd_kernelINS_13Kernel_traitsI13__nv_bfloat16S2_S2_S2_fjLj3072ELj1ELj1ELj4ELj16ENS_18Kernel_traits_baseILj3072ES2_S2_S2_S2_fjLj128EEEEELb1ELb1ELb0EEEvNS_9BwdParamsE,"ax",@progbits
	.align	128
        .global         _ZN10layer_norm31ln_parallel_residual_bwd_kernelINS_13Kernel_traitsI13__nv_bfloat16S2_S2_S2_fjLj3072ELj1ELj1ELj4ELj16ENS_18Kernel_traits_baseILj3072ES2_S2_S2_S2_fjLj128EEEEELb1ELb1ELb0EEEvNS_9BwdParamsE
        .type           _ZN10layer_norm31ln_parallel_residual_bwd_kernelINS_13Kernel_traitsI13__nv_bfloat16S2_S2_S2_fjLj3072ELj1ELj1ELj4ELj16ENS_18Kernel_traits_baseILj3072ES2_S2_S2_S2_fjLj128EEEEELb1ELb1ELb0EEEvNS_9BwdParamsE,@function
        .size           _ZN10layer_norm31ln_parallel_residual_bwd_kernelINS_13Kernel_traitsI13__nv_bfloat16S2_S2_S2_fjLj3072ELj1ELj1ELj4ELj16ENS_18Kernel_traits_baseILj3072ES2_S2_S2_S2_fjLj128EEEEELb1ELb1ELb0EEEvNS_9BwdParamsE,(.L_x_3780 - _ZN10layer_norm31ln_parallel_residual_bwd_kernelINS_13Kernel_traitsI13__nv_bfloat16S2_S2_S2_fjLj3072ELj1ELj1ELj4ELj16ENS_18Kernel_traits_baseILj3072ES2_S2_S2_S2_fjLj128EEEEELb1ELb1ELb0EEEvNS_9BwdParamsE)
        .other          _ZN10layer_norm31ln_parallel_residual_bwd_kernelINS_13Kernel_traitsI13__nv_bfloat16S2_S2_S2_fjLj3072ELj1ELj1ELj4ELj16ENS_18Kernel_traits_baseILj3072ES2_S2_S2_S2_fjLj128EEEEELb1ELb1ELb0EEEvNS_9BwdParamsE,@"STO_CUDA_ENTRY STV_DEFAULT"
_ZN10layer_norm31ln_parallel_residual_bwd_kernelINS_13Kernel_traitsI13__nv_bfloat16S2_S2_S2_fjLj3072ELj1ELj1ELj4ELj16ENS_18Kernel_traits_baseILj3072ES2_S2_S2_S2_fjLj128EEEEELb1ELb1ELb0EEEvNS_9BwdParamsE:
.text._ZN10layer_norm31ln_parallel_residual_bwd_kernelINS_13Kernel_traitsI13__nv_bfloat16S2_S2_S2_fjLj3072ELj1ELj1ELj4ELj16ENS_18Kernel_traits_baseILj3072ES2_S2_S2_S2_fjLj128EEEEELb1ELb1ELb0EEEvNS_9BwdParamsE:
[----:B------:R-:W-:Y:S01]  /*0000*/  LDC R1, c[0x0][0x37c] ;  /* 0x0000df00ff017b82 */ /* 0x000fe20000000800 */
[----:B------:R-:W0:Y:S01]  /*0010*/  S2R R0, SR_TID.X ;  /* 0x0000000000007919 */ /* 0x000e220000002100 */
[----:B------:R-:W1:Y:S01]  /*0020*/  LDCU UR4, c[0x0][0x388] ;  /* 0x00007100ff0477ac */ /* 0x000e620008000800 */
[----:B------:R-:W2:Y:S01]  /*0030*/  LDCU.64 UR6, c[0x0][0x358] ;  /* 0x00006b00ff0677ac */ /* 0x000ea20008000a00 */
[----:B-1----:R-:W-:-:S04]  /*0040*/  IMAD.U32 R94, RZ, RZ, UR4 ;  /* 0x00000004ff5e7e24 */ /* 0x002fc8000f8e00ff */
        /* <DEDUP_REMOVED lines=14> */
[----:B0-----:R-:W-:-:S04]  /*0130*/  @P0 IMAD.WIDE.U32 R6, R3, 0x10, R6 ;  /* 0x0000001003060825 */ /* 0x001fc800078e0006 */
[----:B------:R-:W-:Y:S01]  /*0140*/  @P0 VIADD R3, R3, 0x80 ;  /* 0x0000008003030836 */ /* 0x000fe20000000000 */
        /* <DEDUP_REMOVED lines=75> */
[----:B------:R-:W1:Y:S01]  /*0600*/  LDCU UR12, c[0x0][0x400] ;  /* 0x00008000ff0c77ac */ /* 0x000e620008000800 */
[----:B------:R-:W2:Y:S01]  /*0610*/  LDCU.64 UR4, c[0x0][0x478] ;  /* 0x00008f00ff0477ac */ /* 0x000ea20008000a00 */
[----:B------:R-:W3:Y:S01]  /*0620*/  LDCU.64 UR14, c[0x0][0x438] ;  /* 0x00008700ff0e77ac */ /* 0x000ee20008000a00 */
[----:B------:R-:W4:Y:S02]  /*0630*/  LDCU.64 UR10, c[0x0][0x470] ;  /* 0x00008e00ff0a77ac */ /* 0x000f240008000a00 */
.L_x_272:
[----:B0--34-:R-:W0:Y:S01]  /*0640*/  LDC.64 R80, c[0x0][0x3c0] ;  /* 0x0000f000ff507b82 */ /* 0x019e220000000a00 */
[----:B------:R-:W-:-:S07]  /*0650*/  ISETP.NE.AND P4, PT, R174, RZ, PT ;  /* 0x000000ffae00720c */ /* 0x000fce0003f85270 */
[----:B------:R-:W1:Y:S08]  /*0660*/  LDC.64 R82, c[0x0][0x3c8] ;  /* 0x0000f200ff527b82 */ /* 0x000e700000000a00 */
[----:B------:R-:W2:Y:S01]  /*0670*/  LDC R94, c[0x0][0x388] ;  /* 0x0000e200ff5e7b82 */ /* 0x000ea20000000800 */
[----:B0-----:R-:W-:-:S06]  /*0680*/  IMAD.WIDE R80, R97, 0x4, R80 ;  /* 0x0000000461507825 */ /* 0x001fcc00078e0250 */
[----:B------:R-:W3:Y:S01]  /*0690*/  LDG.E R80, desc[UR6][R80.64] ;  /* 0x0000000650507981 */ /* 0x000ee2000c1e1900 */
[----:B-1----:R-:W-:-:S05]  /*06a0*/  IMAD.WIDE R82, R97, 0x4, R82 ;  /* 0x0000000461527825 */ /* 0x002fca00078e0252 */
[----:B-----5:R0:W5:Y:S01]  /*06b0*/  LDG.E R98, desc[UR6][R82.64] ;  /* 0x0000000652627981 */ /* 0x020162000c1e1900 */
[----:B------:R-:W-:Y:S01]  /*06c0*/  BSSY.RECONVERGENT B0, `(.L_x_236) ;  /* 0x0000077000007945 */ /* 0x000fe20003800200 */
[C---:B------:R-:W-:Y:S01]  /*06d0*/  ISETP.GE.U32.AND P0, PT, R2.reuse, 0x100, PT ;  /* 0x000001000200780c */ /* 0x040fe20003f06070 */
[----:B--2---:R-:W-:Y:S01]  /*06e0*/  IMAD R84, R97, R94, RZ ;  /* 0x0000005e61547224 */ /* 0x004fe200078e02ff */
[----:B------:R-:W-:Y:S02]  /*06f0*/  ISETP.GE.U32.AND P2, PT, R2, 0x180, PT ;  /* 0x000001800200780c */ /* 0x000fe40003f46070 */
[----:B------:R-:W-:Y:S02]  /*0700*/  CS2R R158, SRZ ;  /* 0x00000000009e7805 */ /* 0x000fe4000001ff00 */
[----:B------:R-:W-:-:S04]  /*0710*/  SHF.R.S32.HI R85, RZ, 0x1f, R84 ;  /* 0x0000001fff557819 */ /* 0x000fc80000011454 */
[----:B------:R-:W-:-:S04]  /*0720*/  LEA.HI R85, R85, R84, RZ, 0x3 ;  /* 0x0000005455557211 */ /* 0x000fc800078f18ff */
[----:B------:R-:W-:-:S05]  /*0730*/  LEA.HI.SX32 R96, R85, R0, 0x1d ;  /* 0x0000000055607211 */ /* 0x000fca00078feaff */
[----:B------:R-:W-:Y:S01]  /*0740*/  IMAD.MOV.U32 R151, RZ, RZ, R96 ;  /* 0x000000ffff977224 */ /* 0x000fe200078e0060 */
[----:B---3--:R-:W-:Y:S01]  /*0750*/  FSEL R149, R80, RZ, !P4 ;  /* 0x000000ff50957208 */ /* 0x008fe20006000000 */
[----:B0-----:R-:W-:Y:S06]  /*0760*/  @!P1 BRA `(.L_x_237) ;  /* 0x0000000400b09947 */ /* 0x001fec0003800000 */
[----:B------:R-:W0:Y:S08]  /*0770*/  LDC.64 R80, c[0x0][0x3a8] ;  /* 0x0000ea00ff507b82 */ /* 0x000e300000000a00 */
[----:B------:R-:W1:Y:S08]  /*0780*/  LDC.64 R84, c[0x0][0x428] ;  /* 0x00010a00ff547b82 */ /* 0x000e700000000a00 */
[----:B------:R-:W2:Y:S01]  /*0790*/  LDC.64 R88, c[0x0][0x3b0] ;  /* 0x0000ec00ff587b82 */ /* 0x000ea20000000a00 */
[----:B0-----:R-:W-:-:S06]  /*07a0*/  IMAD.WIDE.U32 R80, R96, 0x10, R80 ;  /* 0x0000001060507825 */ /* 0x001fcc00078e0050 */
[----:B------:R-:W3:Y:S01]  /*07b0*/  LDG.E.128 R80, desc[UR6][R80.64] ;  /* 0x0000000650507981 */ /* 0x000ee2000c1e1d00 */
[----:B-1----:R-:W-:-:S06]  /*07c0*/  IMAD.WIDE.U32 R84, R96, 0x10, R84 ;  /* 0x0000001060547825 */ /* 0x002fcc00078e0054 */
[----:B------:R-:W3:Y:S01]  /*07d0*/  LDG.E.128 R84, desc[UR6][R84.64] ;  /* 0x0000000654547981 */ /* 0x000ee2000c1e1d00 */
[----:B------:R-:W-:Y:S01]  /*07e0*/  ISETP.NE.U32.AND P1, PT, RZ, UR14, PT ;  /* 0x0000000eff007c0c */ /* 0x000fe2000bf25070 */
[C---:B--2---:R-:W-:Y:S01]  /*07f0*/  IMAD.WIDE.U32 R88, R96.reuse, 0x8, R88 ;  /* 0x0000000860587825 */ /* 0x044fe200078e0058 */
[----:B----4-:R-:W-:Y:S02]  /*0800*/  ISETP.NE.U32.AND P4, PT, RZ, UR10, PT ;  /* 0x0000000aff007c0c */ /* 0x010fe4000bf85070 */
[----:B------:R-:W-:Y:S02]  /*0810*/  ISETP.NE.AND.EX P1, PT, RZ, UR15, PT, P1 ;  /* 0x0000000fff007c0c */ /* 0x000fe4000bf25310 */
[----:B------:R-:W-:Y:S01]  /*0820*/  ISETP.NE.AND.EX P4, PT, RZ, UR11, PT, P4 ;  /* 0x0000000bff007c0c */ /* 0x000fe2000bf85340 */
[----:B------:R-:W5:Y:S10]  /*0830*/  LDG.E.64 R88, desc[UR6][R88.64] ;  /* 0x0000000658587981 */ /* 0x000f74000c1e1b00 */
[----:B------:R-:W0:Y:S08]  /*0840*/  @P1 LDC.64 R136, c[0x0][0x438] ;  /* 0x00010e00ff881b82 */ /* 0x000e300000000a00 */
[----:B------:R-:W1:Y:S01]  /*0850*/  @P4 LDC.64 R138, c[0x0][0x3b8] ;  /* 0x0000ee00ff8a4b82 */ /* 0x000e620000000a00 */
[----:B0-----:R-:W-:-:S05]  /*0860*/  @P1 IMAD.WIDE.U32 R136, R96, 0x10, R136 ;  /* 0x0000001060881825 */ /* 0x001fca00078e0088 */
[----:B------:R-:W5:Y:S01]  /*0870*/  @P1 LDG.E.128 R12, desc[UR6][R136.64] ;  /* 0x00000006880c1981 */ /* 0x000f62000c1e1d00 */
[----:B-1----:R-:W-:-:S05]  /*0880*/  @P4 IMAD.WIDE.U32 R138, R96, 0x8, R138 ;  /* 0x00000008608a4825 */ /* 0x002fca00078e008a */
[----:B------:R0:W5:Y:S02]  /*0890*/  @P4 LDG.E.64 R152, desc[UR6][R138.64] ;  /* 0x000000068a984981 */ /* 0x000164000c1e1b00 */
[----:B0-----:R-:W-:Y:S01]  /*08a0*/  IMAD.U32 R138, R69, 0x10000, RZ ;  /* 0x00010000458a7824 */ /* 0x001fe200078e00ff */
[----:B------:R-:W-:Y:S02]  /*08b0*/  IADD3 R151, PT, PT, R96, 0x80, RZ ;  /* 0x0000008060977810 */ /* 0x000fe40007ffe0ff */
[C---:B---3--:R-:W-:Y:S02]  /*08c0*/  PRMT R141, R80.reuse, 0x7632, R141 ;  /* 0x00007632508d7816 */ /* 0x048fe4000000008d */
[----:B------:R-:W-:Y:S02]  /*08d0*/  SHF.L.U32 R80, R80, 0x10, RZ ;  /* 0x0000001050507819 */ /* 0x000fe400000006ff */
[C---:B------:R-:W-:Y:S01]  /*08e0*/  SHF.L.U32 R142, R82.reuse, 0x10, RZ ;  /* 0x00000010528e7819 */ /* 0x040fe200000006ff */
[C---:B------:R-:W-:Y:S01]  /*08f0*/  IMAD.U32 R140, R81.reuse, 0x10000, RZ ;  /* 0x00010000518c7824 */ /* 0x040fe200078e00ff */
[----:B------:R-:W-:Y:S01]  /*0900*/  PRMT R143, R81, 0x7632, R143 ;  /* 0x00007632518f7816 */ /* 0x000fe2000000008f */
[C---:B------:R-:W-:Y:S01]  /*0910*/  FADD.FTZ R3, -R149.reuse, R80 ;  /* 0x0000005095037221 */ /* 0x040fe20000010100 */
[----:B------:R-:W-:Y:S01]  /*0920*/  PRMT R145, R82, 0x7632, R145 ;  /* 0x0000763252917816 */ /* 0x000fe20000000091 */
[----:B------:R-:W-:Y:S01]  /*0930*/  FADD.FTZ R137, -R149, R142 ;  /* 0x0000008e95897221 */ /* 0x000fe20000010100 */
[----:B------:R-:W-:-:S02]  /*0940*/  SHF.L.U32 R81, R68, 0x10, RZ ;  /* 0x0000001044517819 */ /* 0x000fc400000006ff */
[C---:B------:R-:W-:Y:S01]  /*0950*/  PRMT R82, R84.reuse, 0x7632, R82 ;  /* 0x0000763254527816 */ /* 0x040fe20000000052 */
[----:B------:R-:W-:Y:S02]  /*0960*/  IMAD.U32 R84, R84, 0x10000, RZ ;  /* 0x0001000054547824 */ /* 0x000fe400078e00ff */
[----:B-----5:R-:W-:Y:S01]  /*0970*/  FMUL.FTZ R3, R98, R3 ;  /* 0x0000000362037220 */ /* 0x020fe20000410000 */
[----:B------:R-:W-:Y:S02]  /*0980*/  IMAD.U32 R144, R83, 0x10000, RZ ;  /* 0x0001000053907824 */ /* 0x000fe400078e00ff */
[----:B------:R-:W-:Y:S01]  /*0990*/  FADD.FTZ R135, -R149, R140 ;  /* 0x0000008c95877221 */ /* 0x000fe20000010100 */
[----:B------:R-:W-:Y:S01]  /*09a0*/  SHF.L.U32 R140, R70, 0x10, RZ ;  /* 0x00000010468c7819 */ /* 0x000fe200000006ff */
[----:B------:R-:W-:Y:S02]  /*09b0*/  IMAD.U32 R139, R86, 0x10000, RZ ;  /* 0x00010000568b7824 */ /* 0x000fe400078e00ff */
[-C--:B------:R-:W-:Y:S01]  /*09c0*/  FMUL.FTZ R136, R81, R84.reuse ;  /* 0x0000005451887220 */ /* 0x080fe20000410000 */
[----:B------:R-:W-:Y:S01]  /*09d0*/  FMUL.FTZ R137, R98, R137 ;  /* 0x0000008962897220 */ /* 0x000fe20000410000 */
[----:B------:R-:W-:Y:S01]  /*09e0*/  PRMT R148, R83, 0x7632, R148 ;  /* 0x0000763253947816 */ /* 0x000fe20000000094 */
[----:B------:R-:W-:Y:S01]  /*09f0*/  FADD.FTZ R81, -R149, R144 ;  /* 0x0000009095517221 */ /* 0x000fe20000010100 */
[----:B------:R-:W-:Y:S01]  /*0a00*/  SHF.L.U32 R80, R141, 0x10, RZ ;  /* 0x000000108d507819 */ /* 0x000fe200000006ff */
[----:B------:R-:W-:Y:S01]  /*0a10*/  FADD.FTZ R36, R36, R84 ;  /* 0x0000005424247221 */ /* 0x000fe20000010000 */
[----:B------:R-:W-:Y:S01]  /*0a20*/  PRMT R83, R85, 0x7632, R83 ;  /* 0x0000763255537816 */ /* 0x000fe20000000053 */
[----:B------:R-:W-:Y:S01]  /*0a30*/  FFMA.FTZ R60, R3, R84, R60 ;  /* 0x00000054033c7223 */ /* 0x000fe2000001003c */
[----:B------:R-:W-:Y:S01]  /*0a40*/  SHF.L.U32 R84, R143, 0x10, RZ ;  /* 0x000000108f547819 */ /* 0x000fe200000006ff */
[-C--:B------:R-:W-:Y:S01]  /*0a50*/  FMUL.FTZ R140, R140, R139.reuse ;  /* 0x0000008b8c8c7220 */ /* 0x080fe20000410000 */
[----:B------:R-:W-:Y:S01]  /*0a60*/  FADD.FTZ R32, R32, R139 ;  /* 0x0000008b20207221 */ /* 0x000fe20000010000 */
[----:B------:R-:W-:Y:S01]  /*0a70*/  FFMA.FTZ R56, R137, R139, R56 ;  /* 0x0000008b89387223 */ /* 0x000fe20000010038 */
[----:B------:R-:W-:Y:S01]  /*0a80*/  FMUL.FTZ R139, R98, R81 ;  /* 0x00000051628b7220 */ /* 0x000fe20000410000 */
[----:B------:R-:W-:Y:S01]  /*0a90*/  FADD.FTZ R81, -R149, R80 ;  /* 0x0000005095517221 */ /* 0x000fe20000010100 */
[----:B------:R-:W-:-:S02]  /*0aa0*/  IMAD.U32 R80, R83, 0x10000, RZ ;  /* 0x0001000053507824 */ /* 0x000fc400078e00ff */
[----:B------:R-:W-:Y:S01]  /*0ab0*/  FADD.FTZ R83, -R149, R84 ;  /* 0x0000005495537221 */ /* 0x000fe20000010100 */
[----:B------:R-:W-:Y:S01]  /*0ac0*/  SHF.L.U32 R143, R164, 0x10, RZ ;  /* 0x00000010a48f7819 */ /* 0x000fe200000006ff */
[----:B------:R-:W-:Y:S02]  /*0ad0*/  IMAD.U32 R141, R165, 0x10000, RZ ;  /* 0x00010000a58d7824 */ /* 0x000fe400078e00ff */
[----:B------:R-:W-:Y:S01]  /*0ae0*/  FMUL.FTZ R146, R98, R83 ;  /* 0x0000005362927220 */ /* 0x000fe20000410000 */
[----:B------:R-:W-:Y:S02]  /*0af0*/  IMAD.U32 R82, R82, 0x10000, RZ ;  /* 0x0001000052527824 */ /* 0x000fe400078e00ff */
[----:B------:R-:W-:Y:S01]  /*0b00*/  FMUL.FTZ R144, R98, R81 ;  /* 0x0000005162907220 */ /* 0x000fe20000410000 */
[-C--:B------:R-:W-:Y:S01]  /*0b10*/  FMUL.FTZ R143, R143, R80.reuse ;  /* 0x000000508f8f7220 */ /* 0x080fe20000410000 */
[----:B------:R-:W-:Y:S01]  /*0b20*/  FADD.FTZ R39, R39, R80 ;  /* 0x0000005027277221 */ /* 0x000fe20000010000 */
[----:B------:R-:W-:Y:S01]  /*0b30*/  FFMA.FTZ R63, R146, R80, R63 ;  /* 0x00000050923f7223 */ /* 0x000fe2000001003f */
[----:B------:R-:W-:Y:S01]  /*0b40*/  SHF.L.U32 R85, R85, 0x10, RZ ;  /* 0x0000001055557819 */ /* 0x000fe200000006ff */
[----:B------:R-:W-:Y:S01]  /*0b50*/  FMUL.FTZ R141, R141, R82 ;  /* 0x000000528d8d7220 */ /* 0x000fe20000410000 */
[----:B------:R-:W-:Y:S01]  /*0b60*/  FADD.FTZ R80, RZ, R136 ;  /* 0x00000088ff507221 */ /* 0x000fe20000010000 */
[----:B------:R-:W-:Y:S01]  /*0b70*/  FFMA.FTZ R81, R3, R136, RZ ;  /* 0x0000008803517223 */ /* 0x000fe200000100ff */
[----:B------:R-:W-:Y:S01]  /*0b80*/  FADD.FTZ R37, R37, R82 ;  /* 0x0000005225257221 */ /* 0x000fe20000010000 */
[----:B------:R-:W-:Y:S01]  /*0b90*/  FFMA.FTZ R61, R144, R82, R61 ;  /* 0x00000052903d7223 */ /* 0x000fe2000001003d */
[----:B------:R-:W-:Y:S01]  /*0ba0*/  FMUL.FTZ R135, R98, R135 ;  /* 0x0000008762877220 */ /* 0x000fe20000410000 */
[----:B------:R-:W-:Y:S01]  /*0bb0*/  SHF.L.U32 R82, R145, 0x10, RZ ;  /* 0x0000001091527819 */ /* 0x000fe200000006ff */
[----:B------:R-:W-:Y:S01]  /*0bc0*/  FADD.FTZ R83, R80, R141 ;  /* 0x0000008d50537221 */ /* 0x000fe20000010000 */
[----:B------:R-:W-:Y:S01]  /*0bd0*/  FMUL.FTZ R138, R138, R85 ;  /* 0x000000558a8a7220 */ /* 0x000fe20000410000 */
[----:B------:R-:W-:Y:S01]  /*0be0*/  FFMA.FTZ R80, R144, R141, R81 ;  /* 0x0000008d90507223 */ /* 0x000fe20000010051 */
[----:B------:R-:W-:Y:S01]  /*0bf0*/  FADD.FTZ R38, R38, R85 ;  /* 0x0000005526267221 */ /* 0x000fe20000010000 */
[----:B------:R-:W-:Y:S01]  /*0c00*/  FFMA.FTZ R62, R135, R85, R62 ;  /* 0x00000055873e7223 */ /* 0x000fe2000001003e */
[----:B------:R-:W-:Y:S01]  /*0c10*/  PRMT R147, R86, 0x7632, R147 ;  /* 0x0000763256937816 */ /* 0x000fe20000000093 */
[----:B------:R-:W-:Y:S01]  /*0c20*/  FADD.FTZ R85, -R149, R82 ;  /* 0x0000005295557221 */ /* 0x000fe20000010100 */
[----:B------:R-:W-:Y:S01]  /*0c30*/  FADD.FTZ R82, R83, R138 ;  /* 0x0000008a53527221 */ /* 0x000fe20000010000 */
[----:B------:R-:W-:Y:S01]  /*0c40*/  FFMA.FTZ R81, R135, R138, R80 ;  /* 0x0000008a87517223 */ /* 0x000fe20000010050 */
[----:B------:R-:W-:-:S02]  /*0c50*/  SHF.L.U32 R84, R163, 0x10, RZ ;  /* 0x00000010a3547819 */ /* 0x000fc400000006ff */
[----:B------:R-:W-:Y:S01]  /*0c60*/  SHF.L.U32 R147, R147, 0x10, RZ ;  /* 0x0000001093937819 */ /* 0x000fe200000006ff */
[----:B------:R-:W-:Y:S01]  /*0c70*/  FADD.FTZ R83, R82, R143 ;  /* 0x0000008f52537221 */ /* 0x000fe20000010000 */
[----:B------:R-:W-:Y:S01]  /*0c80*/  FFMA.FTZ R80, R146, R143, R81 ;  /* 0x0000008f92507223 */ /* 0x000fe20000010051 */
[----:B------:R-:W-:Y:S01]  /*0c90*/  PRMT R86, R87, 0x7632, R86 ;  /* 0x0000763257567816 */ /* 0x000fe20000000056 */
[----:B------:R-:W-:Y:S01]  /*0ca0*/  IMAD.U32 R142, R71, 0x10000, RZ ;  /* 0x00010000478e7824 */ /* 0x000fe200078e00ff */
[----:B------:R-:W-:Y:S01]  /*0cb0*/  SHF.L.U32 R87, R87, 0x10, RZ ;  /* 0x0000001057577819 */ /* 0x000fe200000006ff */
[----:B------:R-:W-:Y:S02]  /*0cc0*/  IMAD.U32 R150, R148, 0x10000, RZ ;  /* 0x0001000094967824 */ /* 0x000fe400078e00ff */
[----:B------:R-:W-:Y:S01]  /*0cd0*/  FMUL.FTZ R145, R84, R147 ;  /* 0x0000009354917220 */ /* 0x000fe20000410000 */
[----:B------:R-:W-:Y:S01]  /*0ce0*/  FMUL.FTZ R148, R98, R85 ;  /* 0x0000005562947220 */ /* 0x000fe20000410000 */
[----:B------:R-:W-:Y:S01]  /*0cf0*/  FADD.FTZ R82, R83, R140 ;  /* 0x0000008c53527221 */ /* 0x000fe20000010000 */
[----:B------:R-:W-:Y:S01]  /*0d00*/  FFMA.FTZ R81, R137, R140, R80 ;  /* 0x0000008c89517223 */ /* 0x000fe20000010050 */
[-C--:B------:R-:W-:Y:S01]  /*0d10*/  FMUL.FTZ R142, R142, R87.reuse ;  /* 0x000000578e8e7220 */ /* 0x080fe20000410000 */
[----:B------:R-:W-:Y:S01]  /*0d20*/  FADD.FTZ R34, R34, R87 ;  /* 0x0000005722227221 */ /* 0x000fe20000010000 */
[----:B------:R-:W-:Y:S01]  /*0d30*/  FFMA.FTZ R58, R139, R87, R58 ;  /* 0x000000578b3a7223 */ /* 0x000fe2000001003a */
[----:B------:R-:W-:-:S02]  /*0d40*/  IMAD.U32 R87, R162, 0x10000, RZ ;  /* 0x00010000a2577824 */ /* 0x000fc400078e00ff */
[----:B------:R-:W-:Y:S01]  /*0d50*/  FADD.FTZ R85, -R149, R150 ;  /* 0x0000009695557221 */ /* 0x000fe20000010100 */
[----:B------:R-:W-:Y:S02]  /*0d60*/  IMAD.U32 R86, R86, 0x10000, RZ ;  /* 0x0001000056567824 */ /* 0x000fe400078e00ff */
        /* <DEDUP_REMOVED lines=12> */
.L_x_237:
[----:B----4-:R-:W-:Y:S05]  /*0e30*/  BSYNC.RECONVERGENT B0 ;  /* 0x0000000000007941 */ /* 0x010fea0003800200 */
.L_x_236:
        /* <DEDUP_REMOVED lines=9> */
[----:B------:R-:W-:Y:S01]  /*0ed0*/  ISETP.NE.U32.AND P4, PT, RZ, UR10, PT ;  /* 0x0000000aff007c0c */ /* 0x000fe2000bf85070 */
[C---:B--2---:R-:W-:Y:S01]  /*0ee0*/  IMAD.WIDE.U32 R90, R151.reuse, 0x8, R90 ;  /* 0x00000008975a7825 */ /* 0x044fe200078e005a */
[----:B------:R-:W-:Y:S02]  /*0ef0*/  ISETP.NE.U32.AND P1, PT, RZ, UR14, PT ;  /* 0x0000000eff007c0c */ /* 0x000fe4000bf25070 */
[----:B------:R-:W-:Y:S02]  /*0f00*/  ISETP.NE.AND.EX P4, PT, RZ, UR11, PT, P4 ;  /* 0x0000000bff007c0c */ /* 0x000fe4000bf85340 */
[----:B------:R-:W-:Y:S01]  /*0f10*/  ISETP.NE.AND.EX P1, PT, RZ, UR15, PT, P1 ;  /* 0x0000000fff007c0c */ /* 0x000fe2000bf25310 */
[----:B------:R-:W5:Y:S10]  /*0f20*/  LDG.E.64 R90, desc[UR6][R90.64] ;  /* 0x000000065a5a7981 */ /* 0x000f74000c1e1b00 */
[----:B------:R-:W0:Y:S08]  /*0f30*/  @P4 LDC.64 R102, c[0x0][0x3b8] ;  /* 0x0000ee00ff664b82 */ /* 0x000e300000000a00 */
[----:B------:R-:W1:Y:S01]  /*0f40*/  @P1 LDC.64 R100, c[0x0][0x438] ;  /* 0x00010e00ff641b82 */ /* 0x000e620000000a00 */
[----:B0-----:R-:W-:-:S05]  /*0f50*/  @P4 IMAD.WIDE.U32 R102, R151, 0x8, R102 ;  /* 0x0000000897664825 */ /* 0x001fca00078e0066 */
[----:B------:R0:W5:Y:S01]  /*0f60*/  @P4 LDG.E.64 R154, desc[UR6][R102.64] ;  /* 0x00000006669a4981 */ /* 0x000162000c1e1b00 */
[----:B-1----:R-:W-:-:S05]  /*0f70*/  @P1 IMAD.WIDE.U32 R100, R151, 0x10, R100 ;  /* 0x0000001097641825 */ /* 0x002fca00078e0064 */
[----:B------:R1:W5:Y:S01]  /*0f80*/  @P1 LDG.E.128 R8, desc[UR6][R100.64] ;  /* 0x0000000664081981 */ /* 0x000362000c1e1d00 */
[----:B------:R-:W-:Y:S01]  /*0f90*/  SHF.L.U32 R107, R169, 0x10, RZ ;  /* 0x00000010a96b7819 */ /* 0x000fe200000006ff */
[----:B------:R-:W-:Y:S01]  /*0fa0*/  IMAD.U32 R109, R168, 0x10000, RZ ;  /* 0x00010000a86d7824 */ /* 0x000fe200078e00ff */
[----:B0-----:R-:W-:Y:S01]  /*0fb0*/  SHF.L.U32 R102, R121, 0x10, RZ ;  /* 0x0000001079667819 */ /* 0x001fe200000006ff */
[----:B------:R-:W-:Y:S02]  /*0fc0*/  VIADD R151, R151, 0x80 ;  /* 0x0000008097977836 */ /* 0x000fe40000000000 */
[C---:B---3--:R-:W-:Y:S01]  /*0fd0*/  IMAD.U32 R110, R82.reuse, 0x10000, RZ ;  /* 0x00010000526e7824 */ /* 0x048fe200078e00ff */
[----:B------:R-:W-:Y:S02]  /*0fe0*/  PRMT R111, R82, 0x7632, R111 ;  /* 0x00007632526f7816 */ /* 0x000fe4000000006f */
[----:B------:R-:W-:Y:S01]  /*0ff0*/  SHF.L.U32 R104, R81, 0x10, RZ ;  /* 0x0000001051687819 */ /* 0x000fe200000006ff */
[----:B------:R-:W-:Y:S01]  /*1000*/  FADD.FTZ R103, -R149, R110 ;  /* 0x0000006e95677221 */ /* 0x000fe20000010100 */
[----:B------:R-:W-:Y:S01]  /*1010*/  PRMT R108, R81, 0x7632, R108 ;  /* 0x00007632516c7816 */ /* 0x000fe2000000006c */
[----:B------:R-:W-:Y:S01]  /*1020*/  IMAD.U32 R81, R120, 0x10000, RZ ;  /* 0x0001000078517824 */ /* 0x000fe200078e00ff */
[----:B----4-:R-:W-:-:S02]  /*1030*/  PRMT R82, R84, 0x7632, R82 ;  /* 0x0000763254527816 */ /* 0x010fc40000000052 */
[----:B------:R-:W-:Y:S02]  /*1040*/  SHF.L.U32 R84, R84, 0x10, RZ ;  /* 0x0000001054547819 */ /* 0x000fe400000006ff */
[C---:B------:R-:W-:Y:S01]  /*1050*/  PRMT R106, R80.reuse, 0x7632, R106 ;  /* 0x00007632506a7816 */ /* 0x040fe2000000006a */
[----:B------:R-:W-:Y:S01]  /*1060*/  IMAD.U32 R80, R80, 0x10000, RZ ;  /* 0x0001000050507824 */ /* 0x000fe200078e00ff */
[----:B------:R-:W-:Y:S01]  /*1070*/  SHF.L.U32 R114, R83, 0x10, RZ ;  /* 0x0000001053727819 */ /* 0x000fe200000006ff */
[----:B-1----:R-:W-:Y:S01]  /*1080*/  FADD.FTZ R101, -R149, R104 ;  /* 0x0000006895657221 */ /* 0x002fe20000010100 */
[----:B------:R-:W-:Y:S01]  /*1090*/  SHF.L.U32 R105, R86, 0x10, RZ ;  /* 0x0000001056697819 */ /* 0x000fe200000006ff */
[----:B------:R-:W-:Y:S01]  /*10a0*/  FMUL.FTZ R100, R81, R84 ;  /* 0x0000005451647220 */ /* 0x000fe20000410000 */
[----:B------:R-:W-:Y:S02]  /*10b0*/  IMAD.U32 R104, R122, 0x10000, RZ ;  /* 0x000100007a687824 */ /* 0x000fe400078e00ff */
[----:B-----5:R-:W-:Y:S01]  /*10c0*/  FMUL.FTZ R103, R98, R103 ;  /* 0x0000006762677220 */ /* 0x020fe20000410000 */
[C---:B------:R-:W-:Y:S01]  /*10d0*/  FADD.FTZ R99, -R149.reuse, R80 ;  /* 0x0000005095637221 */ /* 0x040fe20000010100 */
[----:B------:R-:W-:Y:S01]  /*10e0*/  FADD.FTZ R81, -R149, R114 ;  /* 0x0000007295517221 */ /* 0x000fe20000010100 */
[----:B------:R-:W-:Y:S01]  /*10f0*/  PRMT R113, R83, 0x7632, R113 ;  /* 0x0000763253717816 */ /* 0x000fe20000000071 */
[----:B------:R-:W-:Y:S01]  /*1100*/  IMAD.U32 R80, R106, 0x10000, RZ ;  /* 0x000100006a507824 */ /* 0x000fe200078e00ff */
[----:B------:R-:W-:Y:S01]  /*1110*/  PRMT R83, R85, 0x7632, R83 ;  /* 0x0000763255537816 */ /* 0x000fe20000000053 */
[-C--:B------:R-:W-:Y:S01]  /*1120*/  FMUL.FTZ R104, R104, R105.reuse ;  /* 0x0000006968687220 */ /* 0x080fe20000410000 */
[----:B------:R-:W-:Y:S01]  /*1130*/  FADD.FTZ R24, R24, R105 ;  /* 0x0000006918187221 */ /* 0x000fe20000010000 */
[----:B------:R-:W-:Y:S01]  /*1140*/  FFMA.FTZ R48, R103, R105, R48 ;  /* 0x0000006967307223 */ /* 0x000fe20000010030 */
[----:B------:R-:W-:-:S02]  /*1150*/  IMAD.U32 R108, R108, 0x10000, RZ ;  /* 0x000100006c6c7824 */ /* 0x000fc400078e00ff */
[----:B------:R-:W-:Y:S01]  /*1160*/  FMUL.FTZ R105, R98, R81 ;  /* 0x0000005162697220 */ /* 0x000fe20000410000 */
[----:B------:R-:W-:Y:S01]  /*1170*/  FADD.FTZ R81, -R149, R80 ;  /* 0x0000005095517221 */ /* 0x000fe20000010100 */
[----:B------:R-:W-:Y:S01]  /*1180*/  SHF.L.U32 R80, R83, 0x10, RZ ;  /* 0x0000001053507819 */ /* 0x000fe200000006ff */
[----:B------:R-:W-:Y:S01]  /*1190*/  FADD.FTZ R83, -R149, R108 ;  /* 0x0000006c95537221 */ /* 0x000fe20000010100 */
[----:B------:R-:W-:Y:S01]  /*11a0*/  SHF.L.U32 R82, R82, 0x10, RZ ;  /* 0x0000001052527819 */ /* 0x000fe200000006ff */
[C---:B------:R-:W-:Y:S02]  /*11b0*/  FMUL.FTZ R99, R98.reuse, R99 ;  /* 0x0000006362637220 */ /* 0x040fe40000410000 */
[C---:B------:R-:W-:Y:S01]  /*11c0*/  FMUL.FTZ R110, R98.reuse, R83 ;  /* 0x00000053626e7220 */ /* 0x040fe20000410000 */
[----:B------:R-:W-:Y:S01]  /*11d0*/  FMUL.FTZ R108, R98, R81 ;  /* 0x00000051626c7220 */ /* 0x000fe20000410000 */
[-C--:B------:R-:W-:Y:S01]  /*11e0*/  FMUL.FTZ R109, R109, R80.reuse ;  /* 0x000000506d6d7220 */ /* 0x080fe20000410000 */
[----:B------:R-:W-:Y:S01]  /*11f0*/  FADD.FTZ R31, R31, R80 ;  /* 0x000000501f1f7221 */ /* 0x000fe20000010000 */
[----:B------:R-:W-:Y:S01]  /*1200*/  FFMA.FTZ R55, R110, R80, R55 ;  /* 0x000000506e377223 */ /* 0x000fe20000010037 */
[----:B------:R-:W-:Y:S01]  /*1210*/  FMUL.FTZ R107, R107, R82 ;  /* 0x000000526b6b7220 */ /* 0x000fe20000410000 */
[----:B------:R-:W-:Y:S01]  /*1220*/  FADD.FTZ R80, R159, R100 ;  /* 0x000000649f507221 */ /* 0x000fe20000010000 */
[----:B------:R-:W-:-:S02]  /*1230*/  IMAD.U32 R85, R85, 0x10000, RZ ;  /* 0x0001000055557824 */ /* 0x000fc400078e00ff */
[----:B------:R-:W-:Y:S01]  /*1240*/  FFMA.FTZ R81, R99, R100, R158 ;  /* 0x0000006463517223 */ /* 0x000fe2000001009e */
[----:B------:R-:W-:Y:S01]  /*1250*/  FMUL.FTZ R101, R98, R101 ;  /* 0x0000006562657220 */ /* 0x000fe20000410000 */
[----:B------:R-:W-:Y:S01]  /*1260*/  FADD.FTZ R29, R29, R82 ;  /* 0x000000521d1d7221 */ /* 0x000fe20000010000 */
[----:B------:R-:W-:Y:S01]  /*1270*/  FFMA.FTZ R53, R108, R82, R53 ;  /* 0x000000526c357223 */ /* 0x000fe20000010035 */
[----:B------:R-:W-:Y:S02]  /*1280*/  IMAD.U32 R82, R111, 0x10000, RZ ;  /* 0x000100006f527824 */ /* 0x000fe400078e00ff */
[----:B------:R-:W-:Y:S01]  /*1290*/  FADD.FTZ R83, R80, R107 ;  /* 0x0000006b50537221 */ /* 0x000fe20000010000 */
[----:B------:R-:W-:Y:S01]  /*12a0*/  FMUL.FTZ R102, R102, R85 ;  /* 0x0000005566667220 */ /* 0x000fe20000410000 */
[----:B------:R-:W-:Y:S01]  /*12b0*/  FFMA.FTZ R80, R108, R107, R81 ;  /* 0x0000006b6c507223 */ /* 0x000fe20000010051 */
[----:B------:R-:W-:Y:S01]  /*12c0*/  FADD.FTZ R28, R28, R84 ;  /* 0x000000541c1c7221 */ /* 0x000fe20000010000 */
[----:B------:R-:W-:Y:S01]  /*12d0*/  FFMA.FTZ R52, R99, R84, R52 ;  /* 0x0000005463347223 */ /* 0x000fe20000010034 */
[----:B------:R-:W-:Y:S01]  /*12e0*/  PRMT R160, R87, 0x7632, R160 ;  /* 0x0000763257a07816 */ /* 0x000fe200000000a0 */
[----:B------:R-:W-:Y:S01]  /*12f0*/  FADD.FTZ R30, R30, R85 ;  /* 0x000000551e1e7221 */ /* 0x000fe20000010000 */
[----:B------:R-:W-:Y:S01]  /*1300*/  FFMA.FTZ R54, R101, R85, R54 ;  /* 0x0000005565367223 */ /* 0x000fe20000010036 */
[----:B------:R-:W-:Y:S01]  /*1310*/  SHF.L.U32 R84, R123, 0x10, RZ ;  /* 0x000000107b547819 */ /* 0x000fe200000006ff */
[----:B------:R-:W-:Y:S01]  /*1320*/  IMAD.U32 R87, R87, 0x10000, RZ ;  /* 0x0001000057577824 */ /* 0x000fe200078e00ff */
[----:B------:R-:W-:Y:S01]  /*1330*/  PRMT R112, R86, 0x7632, R112 ;  /* 0x0000763256707816 */ /* 0x000fe20000000070 */
[----:B------:R-:W-:Y:S01]  /*1340*/  FADD.FTZ R85, -R149, R82 ;  /* 0x0000005295557221 */ /* 0x000fe20000010100 */
[----:B------:R-:W-:Y:S01]  /*1350*/  FADD.FTZ R82, R83, R102 ;  /* 0x0000006653527221 */ /* 0x000fe20000010000 */
[----:B------:R-:W-:Y:S01]  /*1360*/  FFMA.FTZ R81, R101, R102, R80 ;  /* 0x0000006665517223 */ /* 0x000fe20000010050 */
[----:B------:R-:W-:Y:S01]  /*1370*/  FMUL.FTZ R106, R84, R87 ;  /* 0x00000057546a7220 */ /* 0x000fe20000410000 */
[----:B------:R-:W-:-:S02]  /*1380*/  IMAD.U32 R84, R167, 0x10000, RZ ;  /* 0x00010000a7547824 */ /* 0x000fc400078e00ff */
[----:B------:R-:W-:Y:S01]  /*1390*/  FADD.FTZ R83, R82, R109 ;  /* 0x0000006d52537221 */ /* 0x000fe20000010000 */
[----:B------:R-:W-:Y:S02]  /*13a0*/  IMAD.U32 R86, R112, 0x10000, RZ ;  /* 0x0001000070567824 */ /* 0x000fe400078e00ff */
[----:B------:R-:W-:Y:S01]  /*13b0*/  FFMA.FTZ R80, R110, R109, R81 ;  /* 0x0000006d6e507223 */ /* 0x000fe20000010051 */
[----:B------:R-:W-:Y:S01]  /*13c0*/  SHF.L.U32 R114, R113, 0x10, RZ ;  /* 0x0000001071727819 */ /* 0x000fe200000006ff */
[----:B------:R-:W-:Y:S01]  /*13d0*/  FMUL.FTZ R112, R98, R85 ;  /* 0x0000005562707220 */ /* 0x000fe20000410000 */
[----:B------:R-:W-:Y:S01]  /*13e0*/  FMUL.FTZ R111, R84, R86 ;  /* 0x00000056546f7220 */ /* 0x000fe20000410000 */
        /* <DEDUP_REMOVED lines=9> */
[----:B------:R-:W-:-:S02]  /*1480*/  FMUL.FTZ R114, R98, R85 ;  /* 0x0000005562727220 */ /* 0x000fc40000410000 */
        /* <DEDUP_REMOVED lines=9> */
.L_x_239:
[----:B------:R-:W-:Y:S05]  /*1520*/  BSYNC.RECONVERGENT B0 ;  /* 0x0000000000007941 */ /* 0x000fea0003800200 */
.L_x_238:
        /* <DEDUP_REMOVED lines=21> */
[----:B0-----:R-:W-:Y:S01]  /*1680*/  IMAD.U32 R118, R65, 0x10000, RZ ;  /* 0x0001000041767824 */ /* 0x001fe200078e00ff */
[----:B---3--:R-:W-:Y:S02]  /*1690*/  PRMT R115, R80, 0x7632, R115 ;  /* 0x0000763250737816 */ /* 0x008fe40000000073 */
[----:B------:R-:W-:Y:S02]  /*16a0*/  PRMT R125, R82, 0x7632, R125 ;  /* 0x00007632527d7816 */ /* 0x000fe4000000007d */
[----:B------:R-:W-:Y:S02]  /*16b0*/  SHF.L.U32 R80, R80, 0x10, RZ ;  /* 0x0000001050507819 */ /* 0x000fe400000006ff */
[----:B------:R-:W-:Y:S02]  /*16c0*/  SHF.L.U32 R82, R82, 0x10, RZ ;  /* 0x0000001052527819 */ /* 0x000fe400000006ff */
[C---:B------:R-:W-:Y:S01]  /*16d0*/  PRMT R124, R81.reuse, 0x7632, R124 ;  /* 0x00007632517c7816 */ /* 0x040fe2000000007c */
[----:B------:R-:W-:Y:S01]  /*16e0*/  IMAD.U32 R126, R81, 0x10000, RZ ;  /* 0x00010000517e7824 */ /* 0x000fe200078e00ff */
[----:B------:R-:W-:Y:S01]  /*16f0*/  PRMT R127, R83, 0x7632, R127 ;  /* 0x00007632537f7816 */ /* 0x000fe2000000007f */
[C---:B------:R-:W-:Y:S01]  /*1700*/  FADD.FTZ R81, -R149.reuse, R80 ;  /* 0x0000005095517221 */ /* 0x040fe20000010100 */
[----:B------:R-:W-:Y:S01]  /*1710*/  FADD.FTZ R119, -R149, R82 ;  /* 0x0000005295777221 */ /* 0x000fe20000010100 */
[----:B------:R-:W-:Y:S01]  /*1720*/  SHF.L.U32 R80, R115, 0x10, RZ ;  /* 0x0000001073507819 */ /* 0x000fe200000006ff */
[----:B------:R-:W-:Y:S01]  /*1730*/  IMAD.U32 R128, R83, 0x10000, RZ ;  /* 0x0001000053807824 */ /* 0x000fe200078e00ff */
[----:B------:R-:W-:Y:S01]  /*1740*/  SHF.L.U32 R82, R125, 0x10, RZ ;  /* 0x000000107d527819 */ /* 0x000fe200000006ff */
[----:B------:R-:W-:-:S02]  /*1750*/  IMAD.U32 R124, R124, 0x10000, RZ ;  /* 0x000100007c7c7824 */ /* 0x000fc400078e00ff */
[----:B-1----:R-:W-:Y:S02]  /*1760*/  IMAD.U32 R116, R127, 0x10000, RZ ;  /* 0x000100007f747824 */ /* 0x002fe400078e00ff */
[C---:B------:R-:W-:Y:S01]  /*1770*/  FADD.FTZ R117, -R149.reuse, R126 ;  /* 0x0000007e95757221 */ /* 0x040fe20000010100 */
[C---:B------:R-:W-:Y:S01]  /*1780*/  FADD.FTZ R131, -R149.reuse, R128 ;  /* 0x0000008095837221 */ /* 0x040fe20000010100 */
[C---:B------:R-:W-:Y:S01]  /*1790*/  FADD.FTZ R127, -R149.reuse, R80 ;  /* 0x00000050957f7221 */ /* 0x040fe20000010100 */
[C---:B------:R-:W-:Y:S01]  /*17a0*/  FADD.FTZ R129, -R149.reuse, R124 ;  /* 0x0000007c95817221 */ /* 0x040fe20000010100 */
[C---:B------:R-:W-:Y:S01]  /*17b0*/  FADD.FTZ R133, -R149.reuse, R82 ;  /* 0x0000005295857221 */ /* 0x040fe20000010100 */
[----:B------:R-:W-:Y:S01]  /*17c0*/  FADD.FTZ R149, -R149, R116 ;  /* 0x0000007495957221 */ /* 0x000fe20000010100 */
[C---:B----4-:R-:W-:Y:S01]  /*17d0*/  PRMT R80, R84.reuse, 0x7632, R80 ;  /* 0x0000763254507816 */ /* 0x050fe20000000050 */
[----:B------:R-:W-:Y:S01]  /*17e0*/  IMAD.U32 R83, R84, 0x10000, RZ ;  /* 0x0001000054537824 */ /* 0x000fe200078e00ff */
[----:B------:R-:W-:Y:S01]  /*17f0*/  SHF.L.U32 R116, R64, 0x10, RZ ;  /* 0x0000001040747819 */ /* 0x000fe200000006ff */
[----:B-----5:R-:W-:Y:S01]  /*1800*/  FMUL.FTZ R115, R98, R81 ;  /* 0x0000005162737220 */ /* 0x020fe20000410000 */
[----:B------:R-:W-:Y:S01]  /*1810*/  PRMT R82, R85, 0x7632, R82 ;  /* 0x0000763255527816 */ /* 0x000fe20000000052 */
[----:B------:R-:W-:Y:S01]  /*1820*/  IMAD.U32 R80, R80, 0x10000, RZ ;  /* 0x0001000050507824 */ /* 0x000fe200078e00ff */
[----:B------:R-:W-:Y:S01]  /*1830*/  SHF.L.U32 R81, R173, 0x10, RZ ;  /* 0x00000010ad517819 */ /* 0x000fe200000006ff */
[----:B------:R-:W-:Y:S01]  /*1840*/  FMUL.FTZ R128, R98, R127 ;  /* 0x0000007f62807220 */ /* 0x000fe20000410000 */
[-C--:B------:R-:W-:Y:S01]  /*1850*/  FMUL.FTZ R116, R116, R83.reuse ;  /* 0x0000005374747220 */ /* 0x080fe20000410000 */
[----:B------:R-:W-:Y:S01]  /*1860*/  FADD.FTZ R20, R20, R83 ;  /* 0x0000005314147221 */ /* 0x000fe20000010000 */
[----:B------:R-:W-:Y:S01]  /*1870*/  FFMA.FTZ R44, R115, R83, R44 ;  /* 0x00000053732c7223 */ /* 0x000fe2000001002c */
[----:B------:R-:W-:Y:S01]  /*1880*/  SHF.L.U32 R83, R172, 0x10, RZ ;  /* 0x00000010ac537819 */ /* 0x000fe200000006ff */
[----:B------:R-:W-:-:S02]  /*1890*/  IMAD.U32 R82, R82, 0x10000, RZ ;  /* 0x0001000052527824 */ /* 0x000fc400078e00ff */
[-C--:B------:R-:W-:Y:S01]  /*18a0*/  FMUL.FTZ R127, R81, R80.reuse ;  /* 0x00000050517f7220 */ /* 0x080fe20000410000 */
[----:B------:R-:W-:Y:S01]  /*18b0*/  FADD.FTZ R21, R21, R80 ;  /* 0x0000005015157221 */ /* 0x000fe20000010000 */
[----:B------:R-:W-:Y:S01]  /*18c0*/  FFMA.FTZ R45, R128, R80, R45 ;  /* 0x00000050802d7223 */ /* 0x000fe2000001002d */
[----:B------:R-:W-:Y:S01]  /*18d0*/  SHF.L.U32 R85, R85, 0x10, RZ ;  /* 0x0000001055557819 */ /* 0x000fe200000006ff */
[----:B------:R-:W-:Y:S01]  /*18e0*/  FADD.FTZ R80, R159, R116 ;  /* 0x000000749f507221 */ /* 0x000fe20000010000 */
[----:B------:R-:W-:Y:S01]  /*18f0*/  FFMA.FTZ R81, R115, R116, R158 ;  /* 0x0000007473517223 */ /* 0x000fe2000001009e */
[----:B------:R-:W-:Y:S01]  /*1900*/  FMUL.FTZ R130, R98, R129 ;  /* 0x0000008162827220 */ /* 0x000fe20000410000 */
[----:B------:R-:W-:Y:S01]  /*1910*/  FMUL.FTZ R129, R83, R82 ;  /* 0x0000005253817220 */ /* 0x000fe20000410000 */
[----:B------:R-:W-:Y:S01]  /*1920*/  FADD.FTZ R83, R80, R127 ;  /* 0x0000007f50537221 */ /* 0x000fe20000010000 */
[----:B------:R-:W-:Y:S01]  /*1930*/  FMUL.FTZ R117, R98, R117 ;  /* 0x0000007562757220 */ /* 0x000fe20000410000 */
[----:B------:R-:W-:Y:S01]  /*1940*/  SHF.L.U32 R124, R66, 0x10, RZ ;  /* 0x00000010427c7819 */ /* 0x000fe200000006ff */
[----:B------:R-:W-:Y:S01]  /*1950*/  FMUL.FTZ R118, R118, R85 ;  /* 0x0000005576767220 */ /* 0x000fe20000410000 */
[----:B------:R-:W-:Y:S01]  /*1960*/  FFMA.FTZ R80, R128, R127, R81 ;  /* 0x0000007f80507223 */ /* 0x000fe20000010051 */
[----:B------:R-:W-:-:S02]  /*1970*/  IMAD.U32 R125, R86, 0x10000, RZ ;  /* 0x00010000567d7824 */ /* 0x000fc400078e00ff */
[----:B------:R-:W-:Y:S01]  /*1980*/  FMUL.FTZ R119, R98, R119 ;  /* 0x0000007762777220 */ /* 0x000fe20000410000 */
[----:B------:R-:W-:Y:S01]  /*1990*/  PRMT R84, R86, 0x7632, R84 ;  /* 0x0000763256547816 */ /* 0x000fe20000000054 */
[----:B------:R-:W-:Y:S01]  /*19a0*/  FADD.FTZ R23, R23, R82 ;  /* 0x0000005217177221 */ /* 0x000fe20000010000 */
[----:B------:R-:W-:Y:S01]  /*19b0*/  FFMA.FTZ R47, R130, R82, R47 ;  /* 0x00000052822f7223 */ /* 0x000fe2000001002f */
[----:B------:R-:W-:Y:S01]  /*19c0*/  FADD.FTZ R82, R83, R118 ;  /* 0x0000007653527221 */ /* 0x000fe20000010000 */
[----:B------:R-:W-:Y:S01]  /*19d0*/  FFMA.FTZ R81, R117, R118, R80 ;  /* 0x0000007675517223 */ /* 0x000fe20000010050 */
[-C--:B------:R-:W-:Y:S01]  /*19e0*/  FMUL.FTZ R124, R124, R125.reuse ;  /* 0x0000007d7c7c7220 */ /* 0x080fe20000410000 */
[----:B------:R-:W-:Y:S01]  /*19f0*/  FADD.FTZ R16, R16, R125 ;  /* 0x0000007d10107221 */ /* 0x000fe20000010000 */
[----:B------:R-:W-:Y:S01]  /*1a00*/  FFMA.FTZ R40, R119, R125, R40 ;  /* 0x0000007d77287223 */ /* 0x000fe20000010028 */
[----:B------:R-:W-:Y:S01]  /*1a10*/  FMUL.FTZ R125, R98, R131 ;  /* 0x00000083627d7220 */ /* 0x000fe20000410000 */
[----:B------:R-:W-:Y:S01]  /*1a20*/  SHF.L.U32 R131, R171, 0x10, RZ ;  /* 0x00000010ab837819 */ /* 0x000fe200000006ff */
[----:B------:R-:W-:-:S02]  /*1a30*/  IMAD.U32 R84, R84, 0x10000, RZ ;  /* 0x0001000054547824 */ /* 0x000fc400078e00ff */
[----:B------:R-:W-:Y:S01]  /*1a40*/  FADD.FTZ R83, R82, R129 ;  /* 0x0000008152537221 */ /* 0x000fe20000010000 */
[----:B------:R-:W-:Y:S01]  /*1a50*/  FFMA.FTZ R80, R130, R129, R81 ;  /* 0x0000008182507223 */ /* 0x000fe20000010051 */
[----:B------:R-:W-:Y:S01]  /*1a60*/  PRMT R86, R87, 0x7632, R86 ;  /* 0x0000763257567816 */ /* 0x000fe20000000056 */
[----:B------:R-:W-:Y:S01]  /*1a70*/  IMAD.U32 R126, R67, 0x10000, RZ ;  /* 0x00010000437e7824 */ /* 0x000fe200078e00ff */
        /* <DEDUP_REMOVED lines=8> */
[----:B------:R-:W-:Y:S01]  /*1b00*/  FMUL.FTZ R126, R126, R87 ;  /* 0x000000577e7e7220 */ /* 0x000fe20000410000 */
[----:B------:R-:W-:-:S02]  /*1b10*/  IMAD.U32 R86, R86, 0x10000, RZ ;  /* 0x0001000056567824 */ /* 0x000fc400078e00ff */
        /* <DEDUP_REMOVED lines=14> */
.L_x_241:
[----:B------:R-:W-:Y:S05]  /*1c00*/  BSYNC.RECONVERGENT B0 ;  /* 0x0000000000007941 */ /* 0x000fea0003800200 */
.L_x_240:
[----:B------:R-:W0:Y:S01]  /*1c10*/  SHFL.DOWN PT, R80, R159, 0x10, 0x1f ;  /* 0x0a001f009f507f89 */ /* 0x000e2200000e0000 */
[----:B------:R-:W-:Y:S01]  /*1c20*/  LOP3.LUT P4, RZ, R0, 0x1f, RZ, 0xc0, !PT ;  /* 0x0000001f00ff7812 */ /* 0x000fe2000788c0ff */
[----:B------:R-:W-:Y:S01]  /*1c30*/  BSSY.RECONVERGENT B0, `(.L_x_242) ;  /* 0x0000294000007945 */ /* 0x000fe20003800200 */
[----:B------:R-:W-:Y:S01]  /*1c40*/  PLOP3.LUT P1, PT, PT, PT, PT, 0x80, 0x8 ;  /* 0x000000000008781c */ /* 0x000fe20003f2f070 */
[----:B------:R-:W1:Y:S10]  /*1c50*/  SHFL.DOWN PT, R81, R158, 0x10, 0x1f ;  /* 0x0a001f009e517f89 */ /* 0x000e7400000e0000 */
[----:B------:R-:W-:Y:S01]  /*1c60*/  @!P4 PLOP3.LUT P1, PT, P3, PT, PT, 0x80, 0x8 ;  /* 0x000000000008c81c */ /* 0x000fe20001f2f070 */
[----:B0-----:R-:W-:Y:S01]  /*1c70*/  FADD.FTZ R80, R80, R159 ;  /* 0x0000009f50507221 */ /* 0x001fe20000010000 */
[----:B-1----:R-:W-:-:S04]  /*1c80*/  FADD.FTZ R81, R81, R158 ;  /* 0x0000009e51517221 */ /* 0x002fc80000010000 */
[----:B------:R-:W0:Y:S04]  /*1c90*/  SHFL.DOWN PT, R83, R80, 0x8, 0x1f ;  /* 0x09001f0050537f89 */ /* 0x000e2800000e0000 */
        /* <DEDUP_REMOVED lines=13> */
[----:B------:R-:W-:-:S05]  /*1d70*/  IADD3 R83, PT, PT, R149, 0x3020, RZ ;  /* 0x0000302095537810 */ /* 0x000fca0007ffe0ff */
[----:B------:R-:W-:Y:S01]  /*1d80*/  @!P4 IMAD.MOV.U32 R82, RZ, RZ, R83 ;  /* 0x000000ffff52c224 */ /* 0x000fe200078e0053 */
[C---:B------:R-:W-:Y:S02]  /*1d90*/  @!P1 IADD3 R82, PT, PT, R149.reuse, 0x3000, RZ ;  /* 0x0000300095529810 */ /* 0x040fe40007ffe0ff */
[----:B------:R-:W-:-:S03]  /*1da0*/  @!P3 IADD3 R83, PT, PT, R149, 0x3000, RZ ;  /* 0x000030009553b810 */ /* 0x000fc60007ffe0ff */
[----:B------:R-:W-:Y:S02]  /*1db0*/  @!P4 IMAD R151, R95, 0x8, R82 ;  /* 0x000000085f97c824 */ /* 0x000fe400078e0252 */
[----:B0-----:R-:W-:Y:S01]  /*1dc0*/  FADD.FTZ R87, R84, R87 ;  /* 0x0000005754577221 */ /* 0x001fe20000010000 */
[C---:B------:R-:W-:Y:S01]  /*1dd0*/  VIADD R84, R149.reuse, 0x3030 ;  /* 0x0000303095547836 */ /* 0x040fe20000000000 */
[----:B------:R-:W-:Y:S01]  /*1de0*/  @!P3 IADD3 R84, PT, PT, R149, 0x3010, RZ ;  /* 0x000030109554b810 */ /* 0x000fe20007ffe0ff */
[----:B-1----:R-:W-:Y:S02]  /*1df0*/  IMAD.IADD R97, R97, 0x1, R158 ;  /* 0x0000000161617824 */ /* 0x002fe400078e029e */
[----:B--2---:R-:W-:Y:S01]  /*1e00*/  FADD.FTZ R86, R85, R86 ;  /* 0x0000005655567221 */ /* 0x004fe20000010000 */
[----:B------:R-:W0:Y:S02]  /*1e10*/  SHFL.DOWN PT, R80, R87, 0x1, 0x1f ;  /* 0x08201f0057507f89 */ /* 0x000e2400000e0000 */
[----:B------:R-:W-:-:S02]  /*1e20*/  ISETP.GE.AND P1, PT, R97, R159, PT ;  /* 0x0000009f6100720c */ /* 0x000fc40003f26270 */
[----:B------:R-:W1:Y:S02]  /*1e30*/  SHFL.DOWN PT, R81, R86, 0x1, 0x1f ;  /* 0x08201f0056517f89 */ /* 0x000e6400000e0000 */
[----:B------:R-:W-:Y:S02]  /*1e40*/  P2R R175, PR, RZ, 0x2 ;  /* 0x00000002ffaf7803 */ /* 0x000fe40000000000 */
[----:B------:R-:W-:Y:S01]  /*1e50*/  ISETP.GE.U32.AND P1, PT, R2, 0x80, PT ;  /* 0x000000800200780c */ /* 0x000fe20003f26070 */
[----:B0-----:R-:W-:Y:S01]  /*1e60*/  FADD.FTZ R160, R87, R80 ;  /* 0x0000005057a07221 */ /* 0x001fe20000010000 */
[----:B-1----:R-:W-:-:S05]  /*1e70*/  FADD.FTZ R161, R86, R81 ;  /* 0x0000005156a17221 */ /* 0x002fca0000010000 */
[----:B------:R-:W-:Y:S01]  /*1e80*/  @!P4 STS.64 [R151], R160 ;  /* 0x000000a09700c388 */ /* 0x000fe20000000a00 */
[----:B------:R-:W-:Y:S01]  /*1e90*/  BAR.SYNC.DEFER_BLOCKING 0x0 ;  /* 0x0000000000007b1d */ /* 0x000fe20000010000 */
[----:B------:R-:W-:-:S04]  /*1ea0*/  ISETP.NE.AND P4, PT, RZ, UR9, PT ;  /* 0x00000009ff007c0c */ /* 0x000fc8000bf85270 */
[----:B------:R-:W-:Y:S01]  /*1eb0*/  P2R R174, PR, RZ, 0x10 ;  /* 0x00000010ffae7803 */ /* 0x000fe20000000000 */
        /* <DEDUP_REMOVED lines=9> */
[----:B------:R-:W-:Y:S01]  /*1f50*/  FADD.FTZ R80, R80, R85 ;  /* 0x0000005550507221 */ /* 0x000fe20000010000 */
[----:B------:R-:W-:Y:S02]  /*1f60*/  PRMT R83, R13, 0x7632, R83 ;  /* 0x000076320d537816 */ /* 0x000fe40000000053 */
[----:B------:R-:W-:Y:S01]  /*1f70*/  FADD.FTZ R86, R86, R149 ;  /* 0x0000009556567221 */ /* 0x000fe20000010000 */
[----:B------:R-:W-:Y:S01]  /*1f80*/  FADD.FTZ R84, R87, R80 ;  /* 0x0000005057547221 */ /* 0x000fe20000010000 */
[----:B------:R-:W-:Y:S02]  /*1f90*/  PRMT R87, R15, 0x7632, R87 ;  /* 0x000076320f577816 */ /* 0x000fe40000000057 */
[----:B------:R-:W-:Y:S01]  /*1fa0*/  FMUL.FTZ R85, R86, UR12 ;  /* 0x0000000c56557c20 */ /* 0x000fe20008410000 */
[----:B------:R-:W-:Y:S01]  /*1fb0*/  PRMT R149, R14, 0x7632, R149 ;  /* 0x000076320e957816 */ /* 0x000fe20000000095 */
[----:B------:R-:W-:Y:S01]  /*1fc0*/  FMUL.FTZ R84, R84, UR12 ;  /* 0x0000000c54547c20 */ /* 0x000fe20008410000 */
[----:B------:R-:W-:-:S02]  /*1fd0*/  PRMT R86, R13, 0x7632, R86 ;  /* 0x000076320d567816 */ /* 0x000fc40000000056 */
        /* <DEDUP_REMOVED lines=13> */
[-C--:B------:R-:W-:Y:S01]  /*20b0*/  FFMA.FTZ R82, R150, R84.reuse, R85 ;  /* 0x0000005496527223 */ /* 0x080fe20000010055 */
[----:B------:R-:W-:Y:S02]  /*20c0*/  LOP3.LUT P4, RZ, R89, 0xff0000, RZ, 0xc0, !PT ;  /* 0x00ff000059ff7812 */ /* 0x000fe4000788c0ff */
[----:B------:R-:W-:Y:S01]  /*20d0*/  FADD.FTZ R81, R142, -R81 ;  /* 0x800000518e517221 */ /* 0x000fe20000010000 */
[----:B------:R-:W-:Y:S01]  /*20e0*/  FADD.FTZ R83, R147, -R82 ;  /* 0x8000005293537221 */ /* 0x000fe20000010000 */
[-CC-:B------:R-:W-:Y:S02]  /*20f0*/  FFMA.FTZ R82, R148, R84.reuse, R85.reuse ;  /* 0x0000005494527223 */ /* 0x180fe40000010055 */
[C---:B-----5:R-:W-:Y:S01]  /*2100*/  FMUL.FTZ R80, R98.reuse, R81 ;  /* 0x0000005162507220 */ /* 0x060fe20000410000 */
[----:B------:R-:W-:Y:S01]  /*2110*/  FFMA.FTZ R81, R137, R84, R85 ;  /* 0x0000005489517223 */ /* 0x000fe20000010055 */
[----:B------:R-:W-:-:S02]  /*2120*/  FMUL.FTZ R83, R98, R83 ;  /* 0x0000005362537220 */ /* 0x000fc40000410000 */
[----:B------:R-:W-:Y:S01]  /*2130*/  FMUL.FTZ R80, R80, UR13 ;  /* 0x0000000d50507c20 */ /* 0x000fe20008410000 */
[----:B------:R-:W-:Y:S01]  /*2140*/  FADD.FTZ R81, R140, -R81 ;  /* 0x800000518c517221 */ /* 0x000fe20000010000 */
[----:B------:R-:W-:-:S03]  /*2150*/  FMUL.FTZ R83, R83, UR13 ;  /* 0x0000000d53537c20 */ /* 0x000fc60008410000 */
[----:B------:R-:W-:Y:S01]  /*2160*/  FSEL R159, R80, RZ, P4 ;  /* 0x000000ff509f7208 */ /* 0x000fe20002000000 */
[----:B------:R-:W-:Y:S01]  /*2170*/  FMUL.FTZ R81, R98, R81 ;  /* 0x0000005162517220 */ /* 0x000fe20000410000 */
[----:B------:R-:W-:-:S03]  /*2180*/  ISETP.GE.U32.AND P4, PT, R88, RZ, PT ;  /* 0x000000ff5800720c */ /* 0x000fc60003f86070 */
[----:B------:R-:W-:Y:S01]  /*2190*/  FMUL.FTZ R80, R81, UR13 ;  /* 0x0000000d51507c20 */ /* 0x000fe20008410000 */
[----:B------:R-:W-:Y:S01]  /*21a0*/  ISETP.GE.U32.AND.EX P4, PT, R89, 0x1000000, PT, P4 ;  /* 0x010000005900780c */ /* 0x000fe20003f86140 */
[----:B------:R-:W-:-:S03]  /*21b0*/  FFMA.FTZ R81, R135, R84, R85 ;  /* 0x0000005487517223 */ /* 0x000fc60000010055 */
[----:B------:R-:W-:Y:S01]  /*21c0*/  FSEL R160, R83, RZ, P4 ;  /* 0x000000ff53a07208 */ /* 0x000fe20002000000 */
[----:B------:R-:W-:Y:S01]  /*21d0*/  FADD.FTZ R83, R145, -R82 ;  /* 0x8000005291537221 */ /* 0x000fe20000010000 */
[----:B------:R-:W-:Y:S01]  /*21e0*/  LOP3.LUT P4, RZ, R89, 0xff, RZ, 0xc0, !PT ;  /* 0x000000ff59ff7812 */ /* 0x000fe2000788c0ff */
[-C--:B------:R-:W-:Y:S01]  /*21f0*/  FFMA.FTZ R82, R146, R84.reuse, R85 ;  /* 0x0000005492527223 */ /* 0x080fe20000010055 */
[----:B------:R-:W-:Y:S01]  /*2200*/  FADD.FTZ R81, R138, -R81 ;  /* 0x800000518a517221 */ /* 0x000fe20000010000 */
[----:B------:R-:W-:Y:S01]  /*2210*/  FMUL.FTZ R83, R98, R83 ;  /* 0x0000005362537220 */ /* 0x000fe20000410000 */
[----:B------:R-:W-:Y:S01]  /*2220*/  FSEL R151, R80, RZ, P4 ;  /* 0x000000ff50977208 */ /* 0x000fe20002000000 */
[----:B------:R-:W-:Y:S01]  /*2230*/  FADD.FTZ R87, R143, -R82 ;  /* 0x800000528f577221 */ /* 0x000fe20000010000 */
[----:B------:R-:W-:Y:S01]  /*2240*/  LOP3.LUT P4, RZ, R89, 0xff00, RZ, 0xc0, !PT ;  /* 0x0000ff0059ff7812 */ /* 0x000fe2000788c0ff */
[----:B------:R-:W-:Y:S01]  /*2250*/  FMUL.FTZ R86, R83, UR13 ;  /* 0x0000000d53567c20 */ /* 0x000fe20008410000 */
[----:B------:R-:W-:Y:S01]  /*2260*/  FMUL.FTZ R82, R98, R81 ;  /* 0x0000005162527220 */ /* 0x000fe20000410000 */
[-CC-:B------:R-:W-:Y:S01]  /*2270*/  FFMA.FTZ R80, R144, R84.reuse, R85.reuse ;  /* 0x0000005490507223 */ /* 0x180fe20000010055 */
[----:B------:R-:W-:Y:S01]  /*2280*/  FMUL.FTZ R87, R98, R87 ;  /* 0x0000005762577220 */ /* 0x000fe20000410000 */
[----:B------:R-:W-:Y:S01]  /*2290*/  FFMA.FTZ R81, R3, R84, R85 ;  /* 0x0000005403517223 */ /* 0x000fe20000010055 */
[----:B------:R-:W-:Y:S01]  /*22a0*/  FMUL.FTZ R82, R82, UR13 ;  /* 0x0000000d52527c20 */ /* 0x000fe20008410000 */
[----:B------:R-:W-:Y:S01]  /*22b0*/  FSEL R158, R86, RZ, P4 ;  /* 0x000000ff569e7208 */ /* 0x000fe20002000000 */
[----:B------:R-:W-:Y:S01]  /*22c0*/  FADD.FTZ R83, R141, -R80 ;  /* 0x800000508d537221 */ /* 0x000fe20000010000 */
[----:B------:R-:W-:Y:S01]  /*22d0*/  LOP3.LUT P4, RZ, R88, 0xff0000, RZ, 0xc0, !PT ;  /* 0x00ff000058ff7812 */ /* 0x000fe2000788c0ff */
[----:B------:R-:W-:Y:S01]  /*22e0*/  FMUL.FTZ R87, R87, UR13 ;  /* 0x0000000d57577c20 */ /* 0x000fe20008410000 */
[----:B------:R-:W-:Y:S01]  /*22f0*/  FADD.FTZ R81, R136, -R81 ;  /* 0x8000005188517221 */ /* 0x000fe20000010000 */
[----:B------:R-:W-:Y:S01]  /*2300*/  FMUL.FTZ R83, R98, R83 ;  /* 0x0000005362537220 */ /* 0x000fe20000410000 */
[----:B------:R-:W-:-:S02]  /*2310*/  FSEL R86, R82, RZ, P4 ;  /* 0x000000ff52567208 */ /* 0x000fc40002000000 */
[----:B------:R-:W-:Y:S01]  /*2320*/  LOP3.LUT P4, RZ, R88, 0xff000000, RZ, 0xc0, !PT ;  /* 0xff00000058ff7812 */ /* 0x000fe2000788c0ff */
[----:B------:R-:W-:Y:S01]  /*2330*/  FMUL.FTZ R83, R83, UR13 ;  /* 0x0000000d53537c20 */ /* 0x000fe20008410000 */
[----:B------:R-:W-:Y:S01]  /*2340*/  FMUL.FTZ R81, R98, R81 ;  /* 0x0000005162517220 */ /* 0x000fe20000410000 */
[----:B------:R-:W-:Y:S02]  /*2350*/  F2FP.BF16.F32.PACK_AB R82, R158, R151 ;  /* 0x000000979e52723e */ /* 0x000fe400000010ff */
[----:B------:R-:W-:Y:S01]  /*2360*/  FSEL R149, R87, RZ, P4 ;  /* 0x000000ff57957208 */ /* 0x000fe20002000000 */
[----:B------:R-:W-:Y:S01]  /*2370*/  FMUL.FTZ R81, R81, UR13 ;  /* 0x0000000d51517c20 */ /* 0x000fe20008410000 */
[----:B------:R-:W-:-:S04]  /*2380*/  LOP3.LUT P4, RZ, R88, 0xff00, RZ, 0xc0, !PT ;  /* 0x0000ff0058ff7812 */ /* 0x000fc8000788c0ff */
[----:B------:R-:W-:Y:S02]  /*2390*/  FSEL R87, R83, RZ, P4 ;  /* 0x000000ff53577208 */ /* 0x000fe40002000000 */
[----:B------:R-:W-:Y:S02]  /*23a0*/  LOP3.LUT P4, RZ, R88, 0xff, RZ, 0xc0, !PT ;  /* 0x000000ff58ff7812 */ /* 0x000fe4000788c0ff */
[----:B------:R-:W-:Y:S02]  /*23b0*/  F2FP.BF16.F32.PACK_AB R83, R160, R159 ;  /* 0x0000009fa053723e */ /* 0x000fe400000010ff */
[----:B------:R-:W-:Y:S02]  /*23c0*/  FSEL R80, R81, RZ, P4 ;  /* 0x000000ff51507208 */ /* 0x000fe40002000000 */
[----:B------:R-:W-:Y:S02]  /*23d0*/  F2FP.BF16.F32.PACK_AB R81, R149, R86 ;  /* 0x000000569551723e */ /* 0x000fe400000010ff */
[----:B------:R-:W-:Y:S01]  /*23e0*/  F2FP.BF16.F32.PACK_AB R80, R87, R80 ;  /* 0x000000505750723e */ /* 0x000fe200000010ff */
[----:B------:R-:W-:Y:S06]  /*23f0*/  BRA `(.L_x_247) ;  /* 0x0000002000247947 */ /* 0x000fec0003800000 */
.L_x_246:
[-CC-:B------:R-:W-:Y:S01]  /*2400*/  FFMA.FTZ R73, R139, R84.reuse, R85.reuse ;  /* 0x000000548b497223 */ /* 0x180fe20000010055 */
[-CC-:B------:R-:W-:Y:S01]  /*2410*/  FFMA.FTZ R72, R150, R84.reuse, R85.reuse ;  /* 0x0000005496487223 */ /* 0x180fe20000010055 */
[----:B------:R-:W-:Y:S01]  /*2420*/  LOP3.LUT P4, RZ, R89, 0xff0000, RZ, 0xc0, !PT ;  /* 0x00ff000059ff7812 */ /* 0x000fe2000788c0ff */
[-C--:B------:R-:W-:Y:S01]  /*2430*/  FFMA.FTZ R74, R148, R84.reuse, R85 ;  /* 0x00000054944a7223 */ /* 0x080fe20000010055 */
[----:B------:R-:W-:Y:S01]  /*2440*/  FADD.FTZ R73, R142, -R73 ;  /* 0x800000498e497221 */ /* 0x000fe20000010000 */
[----:B------:R-:W-:Y:S02]  /*2450*/  FADD.FTZ R75, R147, -R72 ;  /* 0x80000048934b7221 */ /* 0x000fe40000010000 */
[----:B------:R-:W-:Y:S01]  /*2460*/  FADD.FTZ R81, R145, -R74 ;  /* 0x8000004a91517221 */ /* 0x000fe20000010000 */
[C---:B-----5:R-:W-:Y:S01]  /*2470*/  FMUL.FTZ R82, R98.reuse, R73 ;  /* 0x0000004962527220 */ /* 0x060fe20000410000 */
[----:B------:R-:W-:Y:S01]  /*2480*/  FFMA.FTZ R73, R137, R84, R85 ;  /* 0x0000005489497223 */ /* 0x000fe20000010055 */
[C---:B------:R-:W-:Y:S01]  /*2490*/  FMUL.FTZ R161, R98.reuse, R75 ;  /* 0x0000004b62a17220 */ /* 0x040fe20000410000 */
[----:B------:R-:W-:Y:S01]  /*24a0*/  FMUL.FTZ R160, R98, R81 ;  /* 0x0000005162a07220 */ /* 0x000fe20000410000 */
[----:B------:R-:W-:Y:S01]  /*24b0*/  FMUL.FTZ R72, R82, UR13 ;  /* 0x0000000d52487c20 */ /* 0x000fe20008410000 */
[----:B------:R-:W-:-:S04]  /*24c0*/  FADD.FTZ R73, R140, -R73 ;  /* 0x800000498c497221 */ /* 0x000fc80000010000 */
[----:B------:R-:W-:Y:S01]  /*24d0*/  FSEL R159, R72, RZ, P4 ;  /* 0x000000ff489f7208 */ /* 0x000fe20002000000 */
[----:B------:R-:W-:Y:S01]  /*24e0*/  FMUL.FTZ R87, R98, R73 ;  /* 0x0000004962577220 */ /* 0x000fe20000410000 */
[----:B------:R-:W-:Y:S01]  /*24f0*/  ISETP.GE.U32.AND P4, PT, R88, RZ, PT ;  /* 0x000000ff5800720c */ /* 0x000fe20003f86070 */
[----:B------:R-:W-:Y:S02]  /*2500*/  FMUL.FTZ R73, R161, UR13 ;  /* 0x0000000da1497c20 */ /* 0x000fe40008410000 */
[----:B------:R-:W-:Y:S01]  /*2510*/  FMUL.FTZ R72, R87, UR13 ;  /* 0x0000000d57487c20 */ /* 0x000fe20008410000 */
[----:B------:R-:W-:-:S04]  /*2520*/  ISETP.GE.U32.AND.EX P4, PT, R89, 0x1000000, PT, P4 ;  /* 0x010000005900780c */ /* 0x000fc80003f86140 */
[----:B------:R-:W-:Y:S01]  /*2530*/  FSEL R178, R73, RZ, P4 ;  /* 0x000000ff49b27208 */ /* 0x000fe20002000000 */
[----:B------:R-:W-:Y:S01]  /*2540*/  FFMA.FTZ R73, R135, R84, R85 ;  /* 0x0000005487497223 */ /* 0x000fe20000010055 */
[----:B------:R-:W-:-:S03]  /*2550*/  LOP3.LUT P4, RZ, R89, 0xff, RZ, 0xc0, !PT ;  /* 0x000000ff59ff7812 */ /* 0x000fc6000788c0ff */
[----:B------:R-:W-:Y:S01]  /*2560*/  FADD.FTZ R75, R138, -R73 ;  /* 0x800000498a4b7221 */ /* 0x000fe20000010000 */
[----:B------:R-:W-:Y:S01]  /*2570*/  FSEL R151, R72, RZ, P4 ;  /* 0x000000ff48977208 */ /* 0x000fe20002000000 */
[-CC-:B------:R-:W-:Y:S01]  /*2580*/  FFMA.FTZ R72, R146, R84.reuse, R85.reuse ;  /* 0x0000005492487223 */ /* 0x180fe20000010055 */
[----:B------:R-:W-:Y:S01]  /*2590*/  LOP3.LUT P4, RZ, R89, 0xff00, RZ, 0xc0, !PT ;  /* 0x0000ff0059ff7812 */ /* 0x000fe2000788c0ff */
[----:B------:R-:W-:Y:S01]  /*25a0*/  FMUL.FTZ R83, R98, R75 ;  /* 0x0000004b62537220 */ /* 0x000fe20000410000 */
[----:B------:R-:W-:Y:S01]  /*25b0*/  FMUL.FTZ R75, R160, UR13 ;  /* 0x0000000da04b7c20 */ /* 0x000fe20008410000 */
[----:B------:R-:W-:Y:S01]  /*25c0*/  FADD.FTZ R81, R143, -R72 ;  /* 0x800000488f517221 */ /* 0x000fe20000010000 */
[-CC-:B------:R-:W-:Y:S01]  /*25d0*/  FFMA.FTZ R73, R3, R84.reuse, R85.reuse ;  /* 0x0000005403497223 */ /* 0x180fe20000010055 */
[----:B------:R-:W-:Y:S01]  /*25e0*/  FMUL.FTZ R74, R83, UR13 ;  /* 0x0000000d534a7c20 */ /* 0x000fe20008410000 */
[----:B------:R-:W-:Y:S01]  /*25f0*/  FFMA.FTZ R72, R144, R84, R85 ;  /* 0x0000005490487223 */ /* 0x000fe20000010055 */
[----:B------:R-:W-:Y:S01]  /*2600*/  FSEL R176, R75, RZ, P4 ;  /* 0x000000ff4bb07208 */ /* 0x000fe20002000000 */
[----:B------:R-:W-:Y:S01]  /*2610*/  FMUL.FTZ R158, R98, R81 ;  /* 0x00000051629e7220 */ /* 0x000fe20000410000 */
[----:B------:R-:W-:Y:S01]  /*2620*/  LOP3.LUT P4, RZ, R88, 0xff0000, RZ, 0xc0, !PT ;  /* 0x00ff000058ff7812 */ /* 0x000fe2000788c0ff */
[----:B------:R-:W-:Y:S01]  /*2630*/  FADD.FTZ R73, R136, -R73 ;  /* 0x8000004988497221 */ /* 0x000fe20000010000 */
[----:B------:R-:W-:Y:S01]  /*2640*/  FADD.FTZ R75, R141, -R72 ;  /* 0x800000488d4b7221 */ /* 0x000fe20000010000 */
[----:B------:R-:W-:Y:S01]  /*2650*/  FMUL.FTZ R80, R158, UR13 ;  /* 0x0000000d9e507c20 */ /* 0x000fe20008410000 */
[----:B------:R-:W-:Y:S01]  /*2660*/  FSEL R86, R74, RZ, P4 ;  /* 0x000000ff4a567208 */ /* 0x000fe20002000000 */
[----:B------:R-:W-:Y:S01]  /*2670*/  FMUL.FTZ R72, R98, R73 ;  /* 0x0000004962487220 */ /* 0x000fe20000410000 */
[----:B------:R-:W-:Y:S01]  /*2680*/  LOP3.LUT P4, RZ, R88, 0xff000000, RZ, 0xc0, !PT ;  /* 0xff00000058ff7812 */ /* 0x000fe2000788c0ff */
[----:B------:R-:W-:Y:S01]  /*2690*/  FMUL.FTZ R81, R98, R75 ;  /* 0x0000004b62517220 */ /* 0x000fe20000410000 */
[----:B------:R-:W-:Y:S01]  /*26a0*/  F2FP.BF16.F32.PACK_AB R75, R161, R82 ;  /* 0x00000052a14b723e */ /* 0x000fe200000010ff */
[----:B------:R-:W-:Y:S01]  /*26b0*/  FMUL.FTZ R73, R72, UR13 ;  /* 0x0000000d48497c20 */ /* 0x000fe20008410000 */
[----:B------:R-:W-:Y:S01]  /*26c0*/  FSEL R149, R80, RZ, P4 ;  /* 0x000000ff50957208 */ /* 0x000fe20002000000 */
[----:B------:R-:W-:Y:S01]  /*26d0*/  FMUL.FTZ R82, R81, UR13 ;  /* 0x0000000d51527c20 */ /* 0x000fe20008410000 */
[----:B------:R-:W-:-:S02]  /*26e0*/  LOP3.LUT P4, RZ, R88, 0xff, RZ, 0xc0, !PT ;  /* 0x000000ff58ff7812 */ /* 0x000fc4000788c0ff */
[----:B------:R-:W-:Y:S02]  /*26f0*/  F2FP.BF16.F32.PACK_AB R74, R160, R87 ;  /* 0x00000057a04a723e */ /* 0x000fe400000010ff */
[----:B------:R-:W-:Y:S02]  /*2700*/  FSEL R80, R73, RZ, P4 ;  /* 0x000000ff49507208 */ /* 0x000fe40002000000 */
[----:B------:R-:W-:Y:S02]  /*2710*/  LOP3.LUT P4, RZ, R88, 0xff00, RZ, 0xc0, !PT ;  /* 0x0000ff0058ff7812 */ /* 0x000fe4000788c0ff */
[----:B------:R-:W-:Y:S02]  /*2720*/  F2FP.BF16.F32.PACK_AB R73, R158, R83 ;  /* 0x000000539e49723e */ /* 0x000fe400000010ff */
[----:B------:R-:W-:Y:S02]  /*2730*/  FSEL R87, R82, RZ, P4 ;  /* 0x000000ff52577208 */ /* 0x000fe40002000000 */
[----:B------:R-:W-:-:S02]  /*2740*/  F2FP.BF16.F32.PACK_AB R72, R81, R72 ;  /* 0x000000485148723e */ /* 0x000fc400000010ff */
[----:B------:R-:W-:Y:S02]  /*2750*/  F2FP.BF16.F32.PACK_AB R83, R178, R159 ;  /* 0x0000009fb253723e */ /* 0x000fe400000010ff */
[----:B------:R-:W-:Y:S02]  /*2760*/  F2FP.BF16.F32.PACK_AB R82, R176, R151 ;  /* 0x00000097b052723e */ /* 0x000fe400000010ff */
[----:B------:R-:W-:Y:S02]  /*2770*/  F2FP.BF16.F32.PACK_AB R81, R149, R86 ;  /* 0x000000569551723e */ /* 0x000fe400000010ff */
[----:B------:R-:W-:Y:S01]  /*2780*/  F2FP.BF16.F32.PACK_AB R80, R87, R80 ;  /* 0x000000505750723e */ /* 0x000fe200000010ff */
[----:B------:R-:W-:Y:S06]  /*2790*/  BRA `(.L_x_247) ;  /* 0x0000001c003c7947 */ /* 0x000fec0003800000 */
.L_x_245:
[----:B------:R-:W-:-:S04]  /*27a0*/  UISETP.NE.U32.AND UP0, UPT, UR4, URZ, UPT ;  /* 0x000000ff0400728c */ /* 0x000fc8000bf05070 */
[----:B------:R-:W-:-:S09]  /*27b0*/  UISETP.NE.AND.EX UP0, UPT, UR5, URZ, UPT, UP0 ;  /* 0x000000ff0500728c */ /* 0x000fd2000bf05300 */
[----:B------:R-:W-:Y:S05]  /*27c0*/  BRA.U UP0, `(.L_x_248) ;  /* 0x0000000100f87547 */ /* 0x000fea000b800000 */
[-CC-:B------:R-:W-:Y:S01]  /*27d0*/  FFMA.FTZ R161, R139, R84.reuse, R85.reuse ;  /* 0x000000548ba17223 */ /* 0x180fe20000010055 */
[----:B------:R-:W-:Y:S01]  /*27e0*/  SHF.L.U32 R149, R15, 0x10, RZ ;  /* 0x000000100f957819 */ /* 0x000fe200000006ff */
[-C--:B------:R-:W-:Y:S01]  /*27f0*/  FFMA.FTZ R86, R150, R84.reuse, R85 ;  /* 0x0000005496567223 */ /* 0x080fe20000010055 */
[----:B------:R-:W-:Y:S01]  /*2800*/  SHF.L.U32 R87, R82, 0x10, RZ ;  /* 0x0000001052577819 */ /* 0x000fe200000006ff */
[----:B------:R-:W-:Y:S01]  /*2810*/  FADD.FTZ R161, R142, -R161 ;  /* 0x800000a18ea17221 */ /* 0x000fe20000010000 */
[-CC-:B------:R-:W-:Y:S01]  /*2820*/  FFMA.FTZ R159, R137, R84.reuse, R85.reuse ;  /* 0x00000054899f7223 */ /* 0x180fe20000010055 */
[-C--:B------:R-:W-:Y:S01]  /*2830*/  FFMA.FTZ R82, R148, R84.reuse, R85 ;  /* 0x0000005494527223 */ /* 0x080fe20000010055 */
[----:B------:R-:W-:Y:S01]  /*2840*/  FADD.FTZ R158, R147, -R86 ;  /* 0x80000056939e7221 */ /* 0x000fe20000010000 */
[----:B-----5:R-:W-:Y:S01]  /*2850*/  FFMA.FTZ R149, R98, R161, R149 ;  /* 0x000000a162957223 */ /* 0x020fe20000010095 */
[----:B------:R-:W-:Y:S01]  /*2860*/  FADD.FTZ R86, R140, -R159 ;  /* 0x8000009f8c567221 */ /* 0x000fe20000010000 */
[----:B------:R-:W-:Y:S01]  /*2870*/  FADD.FTZ R82, R145, -R82 ;  /* 0x8000005291527221 */ /* 0x000fe20000010000 */
[----:B------:R-:W-:Y:S01]  /*2880*/  FFMA.FTZ R159, R135, R84, R85 ;  /* 0x00000054879f7223 */ /* 0x000fe20000010055 */
[----:B------:R-:W-:Y:S01]  /*2890*/  FMUL.FTZ R149, R149, UR13 ;  /* 0x0000000d95957c20 */ /* 0x000fe20008410000 */
[----:B------:R-:W-:Y:S01]  /*28a0*/  IMAD.U32 R151, R81, 0x10000, RZ ;  /* 0x0001000051977824 */ /* 0x000fe200078e00ff */
[----:B------:R-:W-:Y:S01]  /*28b0*/  LOP3.LUT P4, RZ, R89, 0xff0000, RZ, 0xc0, !PT ;  /* 0x00ff000059ff7812 */ /* 0x000fe2000788c0ff */
[----:B------:R-:W-:Y:S01]  /*28c0*/  FFMA.FTZ R87, R98, R82, R87 ;  /* 0x0000005262577223 */ /* 0x000fe20000010057 */
[----:B------:R-:W-:Y:S01]  /*28d0*/  FADD.FTZ R82, R138, -R159 ;  /* 0x8000009f8a527221 */ /* 0x000fe20000010000 */
[----:B------:R-:W-:Y:S01]  /*28e0*/  FFMA.FTZ R151, R98, R158, R151 ;  /* 0x0000009e62977223 */ /* 0x000fe20000010097 */
[----:B------:R-:W-:Y:S01]  /*28f0*/  FSEL R159, R149, RZ, P4 ;  /* 0x000000ff959f7208 */ /* 0x000fe20002000000 */
[----:B------:R-:W-:Y:S01]  /*2900*/  IMAD.U32 R81, R14, 0x10000, RZ ;  /* 0x000100000e517824 */ /* 0x000fe200078e00ff */
[----:B------:R-:W-:Y:S01]  /*2910*/  ISETP.GE.U32.AND P4, PT, R88, RZ, PT ;  /* 0x000000ff5800720c */ /* 0x000fe20003f86070 */
[----:B------:R-:W-:Y:S01]  /*2920*/  FMUL.FTZ R151, R151, UR13 ;  /* 0x0000000d97977c20 */ /* 0x000fe20008410000 */
[----:B------:R-:W-:Y:S01]  /*2930*/  FFMA.FTZ R158, R146, R84, R85 ;  /* 0x00000054929e7223 */ /* 0x000fe20000010055 */
[----:B------:R-:W-:Y:S01]  /*2940*/  FFMA.FTZ R86, R98, R86, R81 ;  /* 0x0000005662567223 */ /* 0x000fe20000010051 */
[----:B------:R-:W-:Y:S01]  /*2950*/  ISETP.GE.U32.AND.EX P4, PT, R89, 0x1000000, PT, P4 ;  /* 0x010000005900780c */ /* 0x000fe20003f86140 */
[----:B------:R-:W-:Y:S01]  /*2960*/  IMAD.U32 R81, R13, 0x10000, RZ ;  /* 0x000100000d517824 */ /* 0x000fe200078e00ff */
[----:B------:R-:W-:Y:S01]  /*2970*/  SHF.L.U32 R83, R83, 0x10, RZ ;  /* 0x0000001053537819 */ /* 0x000fe200000006ff */
[----:B------:R-:W-:Y:S01]  /*2980*/  FADD.FTZ R158, R143, -R158 ;  /* 0x8000009e8f9e7221 */ /* 0x000fe20000010000 */
[----:B------:R-:W-:Y:S01]  /*2990*/  FMUL.FTZ R86, R86, UR13 ;  /* 0x0000000d56567c20 */ /* 0x000fe20008410000 */
[----:B------:R-:W-:Y:S01]  /*29a0*/  FSEL R160, R151, RZ, P4 ;  /* 0x000000ff97a07208 */ /* 0x000fe20002000000 */
[----:B------:R-:W-:Y:S01]  /*29b0*/  FMUL.FTZ R87, R87, UR13 ;  /* 0x0000000d57577c20 */ /* 0x000fe20008410000 */
[----:B------:R-:W-:Y:S01]  /*29c0*/  LOP3.LUT P4, RZ, R89, 0xff, RZ, 0xc0, !PT ;  /* 0x000000ff59ff7812 */ /* 0x000fe2000788c0ff */
[----:B------:R-:W-:Y:S01]  /*29d0*/  FFMA.FTZ R83, R98, R158, R83 ;  /* 0x0000009e62537223 */ /* 0x000fe20000010053 */
[----:B------:R-:W-:Y:S01]  /*29e0*/  FFMA.FTZ R158, R144, R84, R85 ;  /* 0x00000054909e7223 */ /* 0x000fe20000010055 */
[----:B------:R-:W-:Y:S01]  /*29f0*/  FFMA.FTZ R82, R98, R82, R81 ;  /* 0x0000005262527223 */ /* 0x000fe20000010051 */
[----:B------:R-:W-:Y:S01]  /*2a00*/  FSEL R151, R86, RZ, P4 ;  /* 0x000000ff56977208 */ /* 0x000fe20002000000 */
[----:B------:R-:W-:Y:S01]  /*2a10*/  FFMA.FTZ R149, R3, R84, R85 ;  /* 0x0000005403957223 */ /* 0x000fe20000010055 */
[----:B------:R-:W-:Y:S01]  /*2a20*/  LOP3.LUT P4, RZ, R89, 0xff00, RZ, 0xc0, !PT ;  /* 0x0000ff0059ff7812 */ /* 0x000fe2000788c0ff */
[----:B------:R-:W-:Y:S01]  /*2a30*/  FMUL.FTZ R82, R82, UR13 ;  /* 0x0000000d52527c20 */ /* 0x000fe20008410000 */
[----:B------:R-:W-:Y:S01]  /*2a40*/  SHF.L.U32 R81, R80, 0x10, RZ ;  /* 0x0000001050517819 */ /* 0x000fe200000006ff */
[----:B------:R-:W-:Y:S01]  /*2a50*/  FADD.FTZ R80, R141, -R158 ;  /* 0x8000009e8d507221 */ /* 0x000fe20000010000 */
[----:B------:R-:W-:Y:S01]  /*2a60*/  FSEL R158, R87, RZ, P4 ;  /* 0x000000ff579e7208 */ /* 0x000fe20002000000 */
[----:B------:R-:W-:Y:S01]  /*2a70*/  FADD.FTZ R149, R136, -R149 ;  /* 0x8000009588957221 */ /* 0x000fe20000010000 */
[----:B------:R-:W-:Y:S01]  /*2a80*/  LOP3.LUT P4, RZ, R88, 0xff0000, RZ, 0xc0, !PT ;  /* 0x00ff000058ff7812 */ /* 0x000fe2000788c0ff */
[----:B------:R-:W-:Y:S01]  /*2a90*/  FFMA.FTZ R80, R98, R80, R81 ;  /* 0x0000005062507223 */ /* 0x000fe20000010051 */
[----:B------:R-:W-:-:S02]  /*2aa0*/  IMAD.U32 R81, R12, 0x10000, RZ ;  /* 0x000100000c517824 */ /* 0x000fc400078e00ff */
[----:B------:R-:W-:Y:S01]  /*2ab0*/  FMUL.FTZ R83, R83, UR13 ;  /* 0x0000000d53537c20 */ /* 0x000fe20008410000 */
[----:B------:R-:W-:Y:S01]  /*2ac0*/  FSEL R86, R82, RZ, P4 ;  /* 0x000000ff52567208 */ /* 0x000fe20002000000 */
[----:B------:R-:W-:Y:S01]  /*2ad0*/  FMUL.FTZ R80, R80, UR13 ;  /* 0x0000000d50507c20 */ /* 0x000fe20008410000 */
[----:B------:R-:W-:Y:S01]  /*2ae0*/  LOP3.LUT P4, RZ, R88, 0xff000000, RZ, 0xc0, !PT ;  /* 0xff00000058ff7812 */ /* 0x000fe2000788c0ff */
[----:B------:R-:W-:Y:S01]  /*2af0*/  FFMA.FTZ R81, R98, R149, R81 ;  /* 0x0000009562517223 */ /* 0x000fe20000010051 */
[----:B------:R-:W-:Y:S02]  /*2b00*/  F2FP.BF16.F32.PACK_AB R82, R158, R151 ;  /* 0x000000979e52723e */ /* 0x000fe400000010ff */
[----:B------:R-:W-:Y:S01]  /*2b10*/  FSEL R149, R83, RZ, P4 ;  /* 0x000000ff53957208 */ /* 0x000fe20002000000 */
[----:B------:R-:W-:Y:S01]  /*2b20*/  FMUL.FTZ R81, R81, UR13 ;  /* 0x0000000d51517c20 */ /* 0x000fe20008410000 */
[----:B------:R-:W-:Y:S02]  /*2b30*/  LOP3.LUT P4, RZ, R88, 0xff00, RZ, 0xc0, !PT ;  /* 0x0000ff0058ff7812 */ /* 0x000fe4000788c0ff */
[----:B------:R-:W-:-:S02]  /*2b40*/  F2FP.BF16.F32.PACK_AB R83, R160, R159 ;  /* 0x0000009fa053723e */ /* 0x000fc400000010ff */
[----:B------:R-:W-:Y:S02]  /*2b50*/  FSEL R87, R80, RZ, P4 ;  /* 0x000000ff50577208 */ /* 0x000fe40002000000 */
[----:B------:R-:W-:-:S04]  /*2b60*/  LOP3.LUT P4, RZ, R88, 0xff, RZ, 0xc0, !PT ;  /* 0x000000ff58ff7812 */ /* 0x000fc8000788c0ff */
[----:B------:R-:W-:Y:S02]  /*2b70*/  FSEL R80, R81, RZ, P4 ;  /* 0x000000ff51507208 */ /* 0x000fe40002000000 */
[----:B------:R-:W-:Y:S02]  /*2b80*/  F2FP.BF16.F32.PACK_AB R81, R149, R86 ;  /* 0x000000569551723e */ /* 0x000fe400000010ff */
[----:B------:R-:W-:Y:S01]  /*2b90*/  F2FP.BF16.F32.PACK_AB R80, R87, R80 ;  /* 0x000000505750723e */ /* 0x000fe200000010ff */
[----:B------:R-:W-:Y:S06]  /*2ba0*/  BRA `(.L_x_247) ;  /* 0x0000001800387947 */ /* 0x000fec0003800000 */
.L_x_248:
[-CC-:B------:R-:W-:Y:S01]  /*2bb0*/  FFMA.FTZ R72, R150, R84.reuse, R85.reuse ;  /* 0x0000005496487223 */ /* 0x180fe20000010055 */
[-C--:B------:R-:W-:Y:S01]  /*2bc0*/  FFMA.FTZ R73, R139, R84.reuse, R85 ;  /* 0x000000548b497223 */ /* 0x080fe20000010055 */
[----:B------:R-:W-:Y:S01]  /*2bd0*/  IMAD.U32 R75, R87, 0x10000, RZ ;  /* 0x00010000574b7824 */ /* 0x000fe200078e00ff */
[----:B------:R-:W-:Y:S01]  /*2be0*/  SHF.L.U32 R81, R15, 0x10, RZ ;  /* 0x000000100f517819 */ /* 0x000fe200000006ff */
[----:B------:R-:W-:Y:S01]  /*2bf0*/  FADD.FTZ R72, R147, -R72 ;  /* 0x8000004893487221 */ /* 0x000fe20000010000 */
[----:B------:R-:W-:Y:S01]  /*2c00*/  FADD.FTZ R73, R142, -R73 ;  /* 0x800000498e497221 */ /* 0x000fe20000010000 */
[----:B------:R-:W-:Y:S01]  /*2c10*/  FFMA.FTZ R87, R137, R84, R85 ;  /* 0x0000005489577223 */ /* 0x000fe20000010055 */
[----:B------:R-:W-:Y:S01]  /*2c20*/  ISETP.GE.U32.AND P4, PT, R88, RZ, PT ;  /* 0x000000ff5800720c */ /* 0x000fe20003f86070 */
[----:B-----5:R-:W-:Y:S01]  /*2c30*/  FFMA.FTZ R75, R98, R72, R75 ;  /* 0x00000048624b7223 */ /* 0x020fe2000001004b */
[-C--:B------:R-:W-:Y:S01]  /*2c40*/  FFMA.FTZ R72, R148, R84.reuse, R85 ;  /* 0x0000005494487223 */ /* 0x080fe20000010055 */
[----:B------:R-:W-:Y:S01]  /*2c50*/  FFMA.FTZ R178, R98, R73, R81 ;  /* 0x0000004962b27223 */ /* 0x000fe20000010051 */
[----:B------:R-:W-:Y:S01]  /*2c60*/  FFMA.FTZ R81, R135, R84, R85 ;  /* 0x0000005487517223 */ /* 0x000fe20000010055 */
[----:B------:R-:W-:Y:S01]  /*2c70*/  SHF.L.U32 R73, R149, 0x10, RZ ;  /* 0x0000001095497819 */ /* 0x000fe200000006ff */
[----:B------:R-:W-:Y:S01]  /*2c80*/  FADD.FTZ R74, R145, -R72 ;  /* 0x80000048914a7221 */ /* 0x000fe20000010000 */
[----:B------:R-:W-:Y:S01]  /*2c90*/  SHF.L.U32 R72, R13, 0x10, RZ ;  /* 0x000000100d487819 */ /* 0x000fe200000006ff */
[----:B------:R-:W-:Y:S01]  /*2ca0*/  FADD.FTZ R81, R138, -R81 ;  /* 0x800000518a517221 */ /* 0x000fe20000010000 */
[----:B------:R-:W-:-:S02]  /*2cb0*/  IMAD.U32 R149, R14, 0x10000, RZ ;  /* 0x000100000e957824 */ /* 0x000fc400078e00ff */
[----:B------:R-:W-:Y:S01]  /*2cc0*/  FADD.FTZ R87, R140, -R87 ;  /* 0x800000578c577221 */ /* 0x000fe20000010000 */
[----:B------:R-:W-:Y:S01]  /*2cd0*/  ISETP.GE.U32.AND.EX P4, PT, R89, 0x1000000, PT, P4 ;  /* 0x010000005900780c */ /* 0x000fe20003f86140 */
[C---:B------:R-:W-:Y:S01]  /*2ce0*/  FFMA.FTZ R151, R98.reuse, R81, R72 ;  /* 0x0000005162977223 */ /* 0x040fe20000010048 */
[----:B------:R-:W-:Y:S01]  /*2cf0*/  FMUL.FTZ R72, R75, UR13 ;  /* 0x0000000d4b487c20 */ /* 0x000fe20008410000 */
[C---:B------:R-:W-:Y:S01]  /*2d00*/  FFMA.FTZ R176, R98.reuse, R87, R149 ;  /* 0x0000005762b07223 */ /* 0x040fe20000010095 */
[----:B------:R-:W-:Y:S01]  /*2d10*/  FFMA.FTZ R73, R98, R74, R73 ;  /* 0x0000004a62497223 */ /* 0x000fe20000010049 */
[----:B------:R-:W-:Y:S02]  /*2d20*/  IMAD.U32 R87, R83, 0x10000, RZ ;  /* 0x0001000053577824 */ /* 0x000fe400078e00ff */
[-C--:B------:R-:W-:Y:S01]  /*2d30*/  FFMA.FTZ R74, R146, R84.reuse, R85 ;  /* 0x00000054924a7223 */ /* 0x080fe20000010055 */
[----:B------:R-:W-:Y:S01]  /*2d40*/  FMUL.FTZ R82, R178, UR13 ;  /* 0x0000000db2527c20 */ /* 0x000fe20008410000 */
[----:B------:R-:W-:Y:S01]  /*2d50*/  FSEL R83, R72, RZ, P4 ;  /* 0x000000ff48537208 */ /* 0x000fe20002000000 */
[----:B------:R-:W-:Y:S01]  /*2d60*/  FMUL.FTZ R72, R73, UR13 ;  /* 0x0000000d49487c20 */ /* 0x000fe20008410000 */
[----:B------:R-:W-:Y:S01]  /*2d70*/  LOP3.LUT P4, RZ, R89, 0xff0000, RZ, 0xc0, !PT ;  /* 0x00ff000059ff7812 */ /* 0x000fe2000788c0ff */
[----:B------:R-:W-:Y:S01]  /*2d80*/  FADD.FTZ R81, R143, -R74 ;  /* 0x8000004a8f517221 */ /* 0x000fe20000010000 */
[----:B------:R-:W-:Y:S01]  /*2d90*/  FMUL.FTZ R74, R176, UR13 ;  /* 0x0000000db04a7c20 */ /* 0x000fe20008410000 */
[----:B------:R-:W-:Y:S01]  /*2da0*/  FMUL.FTZ R86, R151, UR13 ;  /* 0x0000000d97567c20 */ /* 0x000fe20008410000 */
[----:B------:R-:W-:Y:S01]  /*2db0*/  FSEL R180, R82, RZ, P4 ;  /* 0x000000ff52b47208 */ /* 0x000fe20002000000 */
[----:B------:R-:W-:Y:S01]  /*2dc0*/  FFMA.FTZ R160, R98, R81, R87 ;  /* 0x0000005162a07223 */ /* 0x000fe20000010057 */
[----:B------:R-:W-:Y:S01]  /*2dd0*/  LOP3.LUT P4, RZ, R89, 0xff, RZ, 0xc0, !PT ;  /* 0x000000ff59ff7812 */ /* 0x000fe2000788c0ff */
[-C--:B------:R-:W-:Y:S01]  /*2de0*/  FFMA.FTZ R81, R3, R84.reuse, R85 ;  /* 0x0000005403517223 */ /* 0x080fe20000010055 */
[----:B------:R-:W-:Y:S01]  /*2df0*/  SHF.L.U32 R87, R12, 0x10, RZ ;  /* 0x000000100c577819 */ /* 0x000fe200000006ff */
[----:B------:R-:W-:Y:S01]  /*2e00*/  IMAD.U32 R149, R80, 0x10000, RZ ;  /* 0x0001000050957824 */ /* 0x000fe200078e00ff */
[----:B------:R-:W-:Y:S01]  /*2e10*/  FSEL R159, R74, RZ, P4 ;  /* 0x000000ff4a9f7208 */ /* 0x000fe20002000000 */
[----:B------:R-:W-:Y:S01]  /*2e20*/  FADD.FTZ R81, R136, -R81 ;  /* 0x8000005188517221 */ /* 0x000fe20000010000 */
[----:B------:R-:W-:Y:S01]  /*2e30*/  LOP3.LUT P4, RZ, R89, 0xff00, RZ, 0xc0, !PT ;  /* 0x0000ff0059ff7812 */ /* 0x000fe2000788c0ff */
[----:B------:R-:W-:Y:S01]  /*2e40*/  FFMA.FTZ R74, R144, R84, R85 ;  /* 0x00000054904a7223 */ /* 0x000fe20000010055 */
[----:B------:R-:W-:Y:S01]  /*2e50*/  F2FP.BF16.F32.PACK_AB R75, R75, R178 ;  /* 0x000000b24b4b723e */ /* 0x000fe200000010ff */
[----:B------:R-:W-:Y:S01]  /*2e60*/  FFMA.FTZ R81, R98, R81, R87 ;  /* 0x0000005162517223 */ /* 0x000fe20000010057 */
[----:B------:R-:W-:Y:S01]  /*2e70*/  FSEL R82, R72, RZ, P4 ;  /* 0x000000ff48527208 */ /* 0x000fe20002000000 */
[----:B------:R-:W-:Y:S01]  /*2e80*/  FADD.FTZ R87, R141, -R74 ;  /* 0x8000004a8d577221 */ /* 0x000fe20000010000 */
[----:B------:R-:W-:Y:S01]  /*2e90*/  LOP3.LUT P4, RZ, R88, 0xff0000, RZ, 0xc0, !PT ;  /* 0x00ff000058ff7812 */ /* 0x000fe2000788c0ff */
[----:B------:R-:W-:Y:S01]  /*2ea0*/  FMUL.FTZ R74, R160, UR13 ;  /* 0x0000000da04a7c20 */ /* 0x000fe20008410000 */
[----:B------:R-:W-:Y:S01]  /*2eb0*/  FMUL.FTZ R72, R81, UR13 ;  /* 0x0000000d51487c20 */ /* 0x000fe20008410000 */
[----:B------:R-:W-:-:S02]  /*2ec0*/  F2FP.BF16.F32.PACK_AB R83, R83, R180 ;  /* 0x000000b45353723e */ /* 0x000fc400000010ff */
[----:B------:R-:W-:Y:S01]  /*2ed0*/  FSEL R158, R86, RZ, P4 ;  /* 0x000000ff569e7208 */ /* 0x000fe20002000000 */
[----:B------:R-:W-:Y:S01]  /*2ee0*/  FFMA.FTZ R86, R98, R87, R149 ;  /* 0x0000005762567223 */ /* 0x000fe20000010095 */
[----:B------:R-:W-:Y:S02]  /*2ef0*/  LOP3.LUT P4, RZ, R88, 0xff000000, RZ, 0xc0, !PT ;  /* 0xff00000058ff7812 */ /* 0x000fe4000788c0ff */
[----:B------:R-:W-:Y:S01]  /*2f00*/  F2FP.BF16.F32.PACK_AB R82, R82, R159 ;  /* 0x0000009f5252723e */ /* 0x000fe200000010ff */
[----:B------:R-:W-:Y:S01]  /*2f10*/  FMUL.FTZ R87, R86, UR13 ;  /* 0x0000000d56577c20 */ /* 0x000fe20008410000 */
[----:B------:R-:W-:Y:S02]  /*2f20*/  FSEL R149, R74, RZ, P4 ;  /* 0x000000ff4a957208 */ /* 0x000fe40002000000 */
[----:B------:R-:W-:Y:S02]  /*2f30*/  LOP3.LUT P4, RZ, R88, 0xff, RZ, 0xc0, !PT ;  /* 0x000000ff58ff7812 */ /* 0x000fe4000788c0ff */
[----:B------:R-:W-:-:S02]  /*2f40*/  F2FP.BF16.F32.PACK_AB R74, R73, R176 ;  /* 0x000000b0494a723e */ /* 0x000fc400000010ff */
[----:B------:R-:W-:Y:S02]  /*2f50*/  FSEL R80, R72, RZ, P4 ;  /* 0x000000ff48507208 */ /* 0x000fe40002000000 */
[----:B------:R-:W-:Y:S02]  /*2f60*/  LOP3.LUT P4, RZ, R88, 0xff00, RZ, 0xc0, !PT ;  /* 0x0000ff0058ff7812 */ /* 0x000fe4000788c0ff */
[----:B------:R-:W-:Y:S02]  /*2f70*/  F2FP.BF16.F32.PACK_AB R72, R86, R81 ;  /* 0x000000515648723e */ /* 0x000fe400000010ff */
[----:B------:R-:W-:Y:S02]  /*2f80*/  FSEL R87, R87, RZ, P4 ;  /* 0x000000ff57577208 */ /* 0x000fe40002000000 */
[----:B------:R-:W-:Y:S02]  /*2f90*/  F2FP.BF16.F32.PACK_AB R73, R160, R151 ;  /* 0x00000097a049723e */ /* 0x000fe400000010ff */
[----:B------:R-:W-:-:S02]  /*2fa0*/  F2FP.BF16.F32.PACK_AB R81, R149, R158 ;  /* 0x0000009e9551723e */ /* 0x000fc400000010ff */
[----:B------:R-:W-:Y:S01]  /*2fb0*/  F2FP.BF16.F32.PACK_AB R80, R87, R80 ;  /* 0x000000505750723e */ /* 0x000fe200000010ff */
[----:B------:R-:W-:Y:S06]  /*2fc0*/  BRA `(.L_x_247) ;  /* 0x0000001400307947 */ /* 0x000fec0003800000 */
.L_x_244:
[----:B------:R-:W-:-:S04]  /*2fd0*/  UISETP.NE.U32.AND UP0, UPT, UR14, URZ, UPT ;  /* 0x000000ff0e00728c */ /* 0x000fc8000bf05070 */
[----:B------:R-:W-:-:S09]  /*2fe0*/  UISETP.NE.AND.EX UP0, UPT, UR15, URZ, UPT, UP0 ;  /* 0x000000ff0f00728c */ /* 0x000fd2000bf05300 */
[----:B------:R-:W-:Y:S05]  /*2ff0*/  BRA.U UP0, `(.L_x_249) ;  /* 0x0000000900747547 */ /* 0x000fea000b800000 */
[----:B------:R-:W-:-:S04]  /*3000*/  UISETP.NE.U32.AND UP0, UPT, UR4, URZ, UPT ;  /* 0x000000ff0400728c */ /* 0x000fc8000bf05070 */
[----:B------:R-:W-:-:S09]  /*3010*/  UISETP.NE.AND.EX UP0, UPT, UR5, URZ, UPT, UP0 ;  /* 0x000000ff0500728c */ /* 0x000fd2000bf05300 */
[----:B------:R-:W-:Y:S05]  /*3020*/  BRA.U UP0, `(.L_x_250) ;  /* 0x00000005002c7547 */ /* 0x000fea000b800000 */
[-CC-:B------:R-:W-:Y:S01]  /*3030*/  FFMA.FTZ R77, R139, R84.reuse, R85.reuse ;  /* 0x000000548b4d7223 */ /* 0x180fe20000010055 */
[----:B------:R-:W-:Y:S01]  /*3040*/  FFMA.FTZ R76, R150, R84, R85 ;  /* 0x00000054964c7223 */ /* 0x000fe20000010055 */
[----:B------:R-:W-:Y:S02]  /*3050*/  LOP3.LUT P4, RZ, R89, 0xff0000, RZ, 0xc0, !PT ;  /* 0x00ff000059ff7812 */ /* 0x000fe4000788c0ff */
[----:B------:R-:W-:Y:S01]  /*3060*/  FADD.FTZ R77, R142, -R77 ;  /* 0x8000004d8e4d7221 */ /* 0x000fe20000010000 */
[----:B------:R-:W-:-:S03]  /*3070*/  FADD.FTZ R79, R147, -R76 ;  /* 0x8000004c934f7221 */ /* 0x000fc60000010000 */
[C---:B-----5:R-:W-:Y:S01]  /*3080*/  FMUL.FTZ R77, R98.reuse, R77 ;  /* 0x0000004d624d7220 */ /* 0x060fe20000410000 */
[----:B------:R-:W-:-:S03]  /*3090*/  FMUL.FTZ R76, R98, R79 ;  /* 0x0000004f624c7220 */ /* 0x000fc60000410000 */
[----:B------:R-:W-:Y:S01]  /*30a0*/  FMUL.FTZ R77, R77, UR13 ;  /* 0x0000000d4d4d7c20 */ /* 0x000fe20008410000 */
[----:B------:R-:W-:Y:S01]  /*30b0*/  FMUL.FTZ R80, R76, UR13 ;  /* 0x0000000d4c507c20 */ /* 0x000fe20008410000 */
[----:B------:R-:W-:-:S03]  /*30c0*/  FFMA.FTZ R76, R148, R84, R85 ;  /* 0x00000054944c7223 */ /* 0x000fc60000010055 */
[----:B------:R-:W-:Y:S01]  /*30d0*/  FSEL R161, R77, RZ, P4 ;  /* 0x000000ff4da17208 */ /* 0x000fe20002000000 */
[----:B------:R-:W-:Y:S01]  /*30e0*/  FADD.FTZ R81, R145, -R76 ;  /* 0x8000004c91517221 */ /* 0x000fe20000010000 */
[----:B------:R-:W-:-:S03]  /*30f0*/  LOP3.LUT P4, RZ, R153, 0xff0000, RZ, 0xc0, !PT ;  /* 0x00ff000099ff7812 */ /* 0x000fc6000788c0ff */
[----:B------:R-:W-:Y:S01]  /*3100*/  FMUL.FTZ R81, R98, R81 ;  /* 0x0000005162517220 */ /* 0x000fe20000410000 */
[----:B------:R-:W-:Y:S01]  /*3110*/  FSEL R79, R77, RZ, P4 ;  /* 0x000000ff4d4f7208 */ /* 0x000fe20002000000 */
[----:B------:R-:W-:Y:S01]  /*3120*/  FFMA.FTZ R77, R137, R84, R85 ;  /* 0x00000054894d7223 */ /* 0x000fe20000010055 */
[----:B------:R-:W-:Y:S01]  /*3130*/  ISETP.GE.U32.AND P4, PT, R88, RZ, PT ;  /* 0x000000ff5800720c */ /* 0x000fe20003f86070 */
[----:B------:R-:W-:Y:S02]  /*3140*/  FMUL.FTZ R81, R81, UR13 ;  /* 0x0000000d51517c20 */ /* 0x000fe40008410000 */
[----:B------:R-:W-:Y:S01]  /*3150*/  FADD.FTZ R77, R140, -R77 ;  /* 0x8000004d8c4d7221 */ /* 0x000fe20000010000 */
[----:B------:R-:W-:-:S03]  /*3160*/  ISETP.GE.U32.AND.EX P4, PT, R89, 0x1000000, PT, P4 ;  /* 0x010000005900780c */ /* 0x000fc60003f86140 */
[----:B------:R-:W-:Y:S01]  /*3170*/  FMUL.FTZ R77, R98, R77 ;  /* 0x0000004d624d7220 */ /* 0x000fe20000410000 */
[----:B------:R-:W-:Y:S02]  /*3180*/  FSEL R176, R80, RZ, P4 ;  /* 0x000000ff50b07208 */ /* 0x000fe40002000000 */
[----:B------:R-:W-:Y:S01]  /*3190*/  ISETP.GE.U32.AND P4, PT, R152, RZ, PT ;  /* 0x000000ff9800720c */ /* 0x000fe20003f86070 */
[----:B------:R-:W-:Y:S01]  /*31a0*/  FMUL.FTZ R78, R77, UR13 ;  /* 0x0000000d4d4e7c20 */ /* 0x000fe20008410000 */
[-C--:B------:R-:W-:Y:S02]  /*31b0*/  FFMA.FTZ R77, R135, R84.reuse, R85 ;  /* 0x00000054874d7223 */ /* 0x080fe40000010055 */
[----:B------:R-:W-:Y:S02]  /*31c0*/  ISETP.GE.U32.AND.EX P4, PT, R153, 0x1000000, PT, P4 ;  /* 0x010000009900780c */ /* 0x000fe40003f86140 */
[----:B------:R-:W-:Y:S02]  /*31d0*/  FADD.FTZ R77, R138, -R77 ;  /* 0x8000004d8a4d7221 */ /* 0x000fe40000010000 */
[----:B------:R-:W-:Y:S01]  /*31e0*/  FSEL R76, R80, RZ, P4 ;  /* 0x000000ff504c7208 */ /* 0x000fe20002000000 */
[-CC-:B------:R-:W-:Y:S01]  /*31f0*/  FFMA.FTZ R80, R146, R84.reuse, R85.reuse ;  /* 0x0000005492507223 */ /* 0x180fe20000010055 */
[----:B------:R-:W-:Y:S01]  /*3200*/  LOP3.LUT P4, RZ, R89, 0xff, RZ, 0xc0, !PT ;  /* 0x000000ff59ff7812 */ /* 0x000fe2000788c0ff */
[----:B------:R-:W-:Y:S01]  /*3210*/  FMUL.FTZ R77, R98, R77 ;  /* 0x0000004d624d7220 */ /* 0x000fe20000410000 */
[----:B------:R-:W-:Y:S01]  /*3220*/  F2FP.BF16.F32.PACK_AB R79, R76, R79 ;  /* 0x0000004f4c4f723e */ /* 0x000fe200000010ff */
[----:B------:R-:W-:Y:S01]  /*3230*/  FADD.FTZ R83, R143, -R80 ;  /* 0x800000508f537221 */ /* 0x000fe20000010000 */
[----:B------:R-:W-:Y:S01]  /*3240*/  FSEL R159, R78, RZ, P4 ;  /* 0x000000ff4e9f7208 */ /* 0x000fe20002000000 */
[----:B------:R-:W-:Y:S01]  /*3250*/  FMUL.FTZ R77, R77, UR13 ;  /* 0x0000000d4d4d7c20 */ /* 0x000fe20008410000 */
[----:B------:R-:W-:Y:S01]  /*3260*/  LOP3.LUT P4, RZ, R153, 0xff, RZ, 0xc0, !PT ;  /* 0x000000ff99ff7812 */ /* 0x000fe2000788c0ff */
[----:B------:R-:W-:Y:S01]  /*3270*/  FFMA.FTZ R80, R144, R84, R85 ;  /* 0x0000005490507223 */ /* 0x000fe20000010055 */
[----:B------:R-:W-:-:S02]  /*3280*/  FMUL.FTZ R83, R98, R83 ;  /* 0x0000005362537220 */ /* 0x000fc40000410000 */
[----:B------:R-:W-:Y:S01]  /*3290*/  FSEL R78, R78, RZ, P4 ;  /* 0x000000ff4e4e7208 */ /* 0x000fe20002000000 */
[----:B------:R-:W-:Y:S01]  /*32a0*/  FADD.FTZ R87, R141, -R80 ;  /* 0x800000508d577221 */ /* 0x000fe20000010000 */
[----:B------:R-:W-:Y:S01]  /*32b0*/  LOP3.LUT P4, RZ, R89, 0xff00, RZ, 0xc0, !PT ;  /* 0x0000ff0059ff7812 */ /* 0x000fe2000788c0ff */
[----:B------:R-:W-:Y:S01]  /*32c0*/  FMUL.FTZ R80, R83, UR13 ;  /* 0x0000000d53507c20 */ /* 0x000fe20008410000 */
[----:B------:R-:W-:Y:S01]  /*32d0*/  FFMA.FTZ R83, R3, R84, R85 ;  /* 0x0000005403537223 */ /* 0x000fe20000010055 */
[----:B------:R-:W-:Y:S01]  /*32e0*/  FMUL.FTZ R87, R98, R87 ;  /* 0x0000005762577220 */ /* 0x000fe20000410000 */
[----:B------:R-:W-:Y:S02]  /*32f0*/  FSEL R160, R81, RZ, P4 ;  /* 0x000000ff51a07208 */ /* 0x000fe40002000000 */
[----:B------:R-:W-:Y:S01]  /*3300*/  LOP3.LUT P4, RZ, R153, 0xff00, RZ, 0xc0, !PT ;  /* 0x0000ff0099ff7812 */ /* 0x000fe2000788c0ff */
[----:B------:R-:W-:Y:S01]  /*3310*/  FMUL.FTZ R87, R87, UR13 ;  /* 0x0000000d57577c20 */ /* 0x000fe20008410000 */
[----:B------:R-:W-:-:S02]  /*3320*/  FADD.FTZ R83, R136, -R83 ;  /* 0x8000005388537221 */ /* 0x000fc40000010000 */
[----:B------:R-:W-:Y:S02]  /*3330*/  FSEL R81, R81, RZ, P4 ;  /* 0x000000ff51517208 */ /* 0x000fe40002000000 */
[----:B------:R-:W-:Y:S01]  /*3340*/  LOP3.LUT P4, RZ, R88, 0xff0000, RZ, 0xc0, !PT ;  /* 0x00ff000058ff7812 */ /* 0x000fe2000788c0ff */
[----:B------:R-:W-:Y:S01]  /*3350*/  FMUL.FTZ R83, R98, R83 ;  /* 0x0000005362537220 */ /* 0x000fe20000410000 */
        /* <DEDUP_REMOVED lines=8> */
[----:B------:R-:W-:Y:S02]  /*33e0*/  LOP3.LUT P4, RZ, R152, 0xff000000, RZ, 0xc0, !PT ;  /* 0xff00000098ff7812 */ /* 0x000fe4000788c0ff */
[----:B------:R-:W-:Y:S02]  /*33f0*/  F2FP.BF16.F32.PACK_AB R81, R158, R151 ;  /* 0x000000979e51723e */ /* 0x000fe400000010ff */
[----:B------:R-:W-:Y:S02]  /*3400*/  FSEL R80, R80, RZ, P4 ;  /* 0x000000ff50507208 */ /* 0x000fe40002000000 */
[----:B------:R-:W-:Y:S02]  /*3410*/  LOP3.LUT P4, RZ, R88, 0xff00, RZ, 0xc0, !PT ;  /* 0x0000ff0058ff7812 */ /* 0x000fe4000788c0ff */
[----:B------:R-:W-:-:S02]  /*3420*/  F2FP.BF16.F32.PACK_AB R77, R80, R77 ;  /* 0x0000004d504d723e */ /* 0x000fc400000010ff */
[----:B------:R-:W-:Y:S02]  /*3430*/  FSEL R149, R87, RZ, P4 ;  /* 0x000000ff57957208 */ /* 0x000fe40002000000 */
[----:B------:R-:W-:-:S04]  /*3440*/  LOP3.LUT P4, RZ, R152, 0xff00, RZ, 0xc0, !PT ;  /* 0x0000ff0098ff7812 */ /* 0x000fc8000788c0ff */
[----:B------:R-:W-:Y:S02]  /*3450*/  FSEL R87, R87, RZ, P4 ;  /* 0x000000ff57577208 */ /* 0x000fe40002000000 */
        /* <DEDUP_REMOVED lines=8> */
.L_x_250:
[-CC-:B------:R-:W-:Y:S01]  /*34e0*/  FFMA.FTZ R73, R139, R84.reuse, R85.reuse ;  /* 0x000000548b497223 */ /* 0x180fe20000010055 */
[----:B------:R-:W-:Y:S01]  /*34f0*/  LOP3.LUT P4, RZ, R89, 0xff0000, RZ, 0xc0, !PT ;  /* 0x00ff000059ff7812 */ /* 0x000fe2000788c0ff */
[----:B------:R-:W-:Y:S02]  /*3500*/  FFMA.FTZ R74, R150, R84, R85 ;  /* 0x00000054964a7223 */ /* 0x000fe40000010055 */
[----:B------:R-:W-:-:S04]  /*3510*/  FADD.FTZ R73, R142, -R73 ;  /* 0x800000498e497221 */ /* 0x000fc80000010000 */
[----:B-----5:R-:W-:Y:S01]  /*3520*/  FMUL.FTZ R76, R98, R73 ;  /* 0x00000049624c7220 */ /* 0x020fe20000410000 */
[----:B------:R-:W-:-:S03]  /*3530*/  FADD.FTZ R73, R147, -R74 ;  /* 0x8000004a93497221 */ /* 0x000fc60000010000 */
[----:B------:R-:W-:Y:S01]  /*3540*/  FMUL.FTZ R72, R76, UR13 ;  /* 0x0000000d4c487c20 */ /* 0x000fe20008410000 */
[----:B------:R-:W-:Y:S01]  /*3550*/  FMUL.FTZ R149, R98, R73 ;  /* 0x0000004962957220 */ /* 0x000fe20000410000 */
[----:B------:R-:W-:-:S03]  /*3560*/  FFMA.FTZ R73, R137, R84, R85 ;  /* 0x0000005489497223 */ /* 0x000fc60000010055 */
[----:B------:R-:W-:Y:S01]  /*3570*/  FSEL R176, R72, RZ, P4 ;  /* 0x000000ff48b07208 */ /* 0x000fe20002000000 */
[----:B------:R-:W-:Y:S01]  /*3580*/  FMUL.FTZ R74, R149, UR13 ;  /* 0x0000000d954a7c20 */ /* 0x000fe20008410000 */
[----:B------:R-:W-:Y:S01]  /*3590*/  LOP3.LUT P4, RZ, R153, 0xff0000, RZ, 0xc0, !PT ;  /* 0x00ff000099ff7812 */ /* 0x000fe2000788c0ff */
[----:B------:R-:W-:-:S03]  /*35a0*/  FADD.FTZ R73, R140, -R73 ;  /* 0x800000498c497221 */ /* 0x000fc60000010000 */
[----:B------:R-:W-:Y:S01]  /*35b0*/  FSEL R177, R72, RZ, P4 ;  /* 0x000000ff48b17208 */ /* 0x000fe20002000000 */
[-CC-:B------:R-:W-:Y:S01]  /*35c0*/  FFMA.FTZ R72, R148, R84.reuse, R85.reuse ;  /* 0x0000005494487223 */ /* 0x180fe20000010055 */
[----:B------:R-:W-:Y:S01]  /*35d0*/  ISETP.GE.U32.AND P4, PT, R88, RZ, PT ;  /* 0x000000ff5800720c */ /* 0x000fe20003f86070 */
[----:B------:R-:W-:Y:S01]  /*35e0*/  FMUL.FTZ R80, R98, R73 ;  /* 0x0000004962507220 */ /* 0x000fe20000410000 */
[----:B------:R-:W-:Y:S01]  /*35f0*/  FFMA.FTZ R73, R135, R84, R85 ;  /* 0x0000005487497223 */ /* 0x000fe20000010055 */
[----:B------:R-:W-:Y:S01]  /*3600*/  FADD.FTZ R75, R145, -R72 ;  /* 0x80000048914b7221 */ /* 0x000fe20000010000 */
[----:B------:R-:W-:Y:S01]  /*3610*/  ISETP.GE.U32.AND.EX P4, PT, R89, 0x1000000, PT, P4 ;  /* 0x010000005900780c */ /* 0x000fe20003f86140 */
[----:B------:R-:W-:Y:S01]  /*3620*/  FMUL.FTZ R72, R80, UR13 ;  /* 0x0000000d50487c20 */ /* 0x000fe20008410000 */
[----:B------:R-:W-:Y:S01]  /*3630*/  FADD.FTZ R73, R138, -R73 ;  /* 0x800000498a497221 */ /* 0x000fe20000010000 */
[----:B------:R-:W-:Y:S01]  /*3640*/  FMUL.FTZ R83, R98, R75 ;  /* 0x0000004b62537220 */ /* 0x000fe20000410000 */
[----:B------:R-:W-:-:S02]  /*3650*/  FSEL R179, R74, RZ, P4 ;  /* 0x000000ff4ab37208 */ /* 0x000fc40002000000 */
[----:B------:R-:W-:Y:S01]  /*3660*/  ISETP.GE.U32.AND P4, PT, R152, RZ, PT ;  /* 0x000000ff9800720c */ /* 0x000fe20003f86070 */
[----:B------:R-:W-:-:S03]  /*3670*/  FMUL.FTZ R78, R98, R73 ;  /* 0x00000049624e7220 */ /* 0x000fc60000410000 */
[----:B------:R-:W-:Y:S01]  /*3680*/  ISETP.GE.U32.AND.EX P4, PT, R153, 0x1000000, PT, P4 ;  /* 0x010000009900780c */ /* 0x000fe20003f86140 */
[----:B------:R-:W-:-:S03]  /*3690*/  FMUL.FTZ R73, R78, UR13 ;  /* 0x0000000d4e497c20 */ /* 0x000fc60008410000 */
[----:B------:R-:W-:Y:S01]  /*36a0*/  FSEL R178, R74, RZ, P4 ;  /* 0x000000ff4ab27208 */ /* 0x000fe20002000000 */
[----:B------:R-:W-:Y:S01]  /*36b0*/  FMUL.FTZ R74, R83, UR13 ;  /* 0x0000000d534a7c20 */ /* 0x000fe20008410000 */
[----:B------:R-:W-:-:S04]  /*36c0*/  LOP3.LUT P4, RZ, R89, 0xff, RZ, 0xc0, !PT ;  /* 0x000000ff59ff7812 */ /* 0x000fc8000788c0ff */
[----:B------:R-:W-:Y:S02]  /*36d0*/  FSEL R82, R72, RZ, P4 ;  /* 0x000000ff48527208 */ /* 0x000fe40002000000 */
[----:B------:R-:W-:-:S04]  /*36e0*/  LOP3.LUT P4, RZ, R153, 0xff, RZ, 0xc0, !PT ;  /* 0x000000ff99ff7812 */ /* 0x000fc8000788c0ff */
[----:B------:R-:W-:Y:S01]  /*36f0*/  FSEL R159, R72, RZ, P4 ;  /* 0x000000ff489f7208 */ /* 0x000fe20002000000 */
[----:B------:R-:W-:Y:S01]  /*3700*/  FFMA.FTZ R72, R146, R84, R85 ;  /* 0x0000005492487223 */ /* 0x000fe20000010055 */
[----:B------:R-:W-:-:S03]  /*3710*/  LOP3.LUT P4, RZ, R89, 0xff00, RZ, 0xc0, !PT ;  /* 0x0000ff0059ff7812 */ /* 0x000fc6000788c0ff */
[----:B------:R-:W-:Y:S01]  /*3720*/  FADD.FTZ R75, R143, -R72 ;  /* 0x800000488f4b7221 */ /* 0x000fe20000010000 */
[----:B------:R-:W-:Y:S01]  /*3730*/  FSEL R161, R74, RZ, P4 ;  /* 0x000000ff4aa17208 */ /* 0x000fe20002000000 */
[----:B------:R-:W-:Y:S01]  /*3740*/  FFMA.FTZ R72, R144, R84, R85 ;  /* 0x0000005490487223 */ /* 0x000fe20000010055 */
[----:B------:R-:W-:Y:S01]  /*3750*/  LOP3.LUT P4, RZ, R153, 0xff00, RZ, 0xc0, !PT ;  /* 0x0000ff0099ff7812 */ /* 0x000fe2000788c0ff */
[----:B------:R-:W-:Y:S01]  /*3760*/  FMUL.FTZ R79, R98, R75 ;  /* 0x0000004b624f7220 */ /* 0x000fe20000410000 */
[----:B------:R-:W-:Y:S01]  /*3770*/  F2FP.BF16.F32.PACK_AB R82, R161, R82 ;  /* 0x00000052a152723e */ /* 0x000fe200000010ff */
[----:B------:R-:W-:Y:S01]  /*3780*/  FADD.FTZ R75, R141, -R72 ;  /* 0x800000488d4b7221 */ /* 0x000fe20000010000 */
[----:B------:R-:W-:Y:S01]  /*3790*/  FSEL R160, R74, RZ, P4 ;  /* 0x000000ff4aa07208 */ /* 0x000fe20002000000 */
[----:B------:R-:W-:Y:S01]  /*37a0*/  FMUL.FTZ R72, R79, UR13 ;  /* 0x0000000d4f487c20 */ /* 0x000fe20008410000 */
[----:B------:R-:W-:Y:S01]  /*37b0*/  LOP3.LUT P4, RZ, R88, 0xff0000, RZ, 0xc0, !PT ;  /* 0x00ff000058ff7812 */ /* 0x000fe2000788c0ff */
[----:B------:R-:W-:Y:S01]  /*37c0*/  FMUL.FTZ R77, R98, R75 ;  /* 0x0000004b624d7220 */ /* 0x000fe20000410000 */
[----:B------:R-:W-:-:S02]  /*37d0*/  F2FP.BF16.F32.PACK_AB R75, R149, R76 ;  /* 0x0000004c954b723e */ /* 0x000fc400000010ff */
[----:B------:R-:W-:Y:S01]  /*37e0*/  FSEL R81, R73, RZ, P4 ;  /* 0x000000ff49517208 */ /* 0x000fe20002000000 */
[----:B------:R-:W-:Y:S01]  /*37f0*/  FMUL.FTZ R74, R77, UR13 ;  /* 0x0000000d4d4a7c20 */ /* 0x000fe20008410000 */
[----:B------:R-:W-:-:S04]  /*3800*/  LOP3.LUT P4, RZ, R152, 0xff0000, RZ, 0xc0, !PT ;  /* 0x00ff000098ff7812 */ /* 0x000fc8000788c0ff */
[----:B------:R-:W-:Y:S01]  /*3810*/  FSEL R86, R73, RZ, P4 ;  /* 0x000000ff49567208 */ /* 0x000fe20002000000 */
[----:B------:R-:W-:Y:S01]  /*3820*/  FFMA.FTZ R73, R3, R84, R85 ;  /* 0x0000005403497223 */ /* 0x000fe20000010055 */
[----:B------:R-:W-:-:S03]  /*3830*/  LOP3.LUT P4, RZ, R88, 0xff000000, RZ, 0xc0, !PT ;  /* 0xff00000058ff7812 */ /* 0x000fc6000788c0ff */
[----:B------:R-:W-:Y:S01]  /*3840*/  FADD.FTZ R73, R136, -R73 ;  /* 0x8000004988497221 */ /* 0x000fe20000010000 */
[----:B------:R-:W-:Y:S02]  /*3850*/  FSEL R158, R72, RZ, P4 ;  /* 0x000000ff489e7208 */ /* 0x000fe40002000000 */
[----:B------:R-:W-:Y:S02]  /*3860*/  LOP3.LUT P4, RZ, R152, 0xff000000, RZ, 0xc0, !PT ;  /* 0xff00000098ff7812 */ /* 0x000fe4000788c0ff */
[----:B------:R-:W-:Y:S02]  /*3870*/  F2FP.BF16.F32.PACK_AB R81, R158, R81 ;  /* 0x000000519e51723e */ /* 0x000fe400000010ff */
[----:B------:R-:W-:Y:S01]  /*3880*/  FSEL R151, R72, RZ, P4 ;  /* 0x000000ff48977208 */ /* 0x000fe20002000000 */
[----:B------:R-:W-:Y:S01]  /*3890*/  FMUL.FTZ R72, R98, R73 ;  /* 0x0000004962487220 */ /* 0x000fe20000410000 */
[----:B------:R-:W-:Y:S02]  /*38a0*/  LOP3.LUT P4, RZ, R88, 0xff00, RZ, 0xc0, !PT ;  /* 0x0000ff0058ff7812 */ /* 0x000fe4000788c0ff */
[----:B------:R-:W-:Y:S01]  /*38b0*/  F2FP.BF16.F32.PACK_AB R73, R79, R78 ;  /* 0x0000004e4f49723e */ /* 0x000fe200000010ff */
[----:B------:R-:W-:Y:S01]  /*38c0*/  FMUL.FTZ R76, R72, UR13 ;  /* 0x0000000d484c7c20 */ /* 0x000fe20008410000 */
[----:B------:R-:W-:-:S02]  /*38d0*/  FSEL R87, R74, RZ, P4 ;  /* 0x000000ff4a577208 */ /* 0x000fc40002000000 */
[----:B------:R-:W-:Y:S02]  /*38e0*/  LOP3.LUT P4, RZ, R152, 0xff00, RZ, 0xc0, !PT ;  /* 0x0000ff0098ff7812 */ /* 0x000fe4000788c0ff */
[----:B------:R-:W-:Y:S02]  /*38f0*/  F2FP.BF16.F32.PACK_AB R72, R77, R72 ;  /* 0x000000484d48723e */ /* 0x000fe400000010ff */
[----:B------:R-:W-:Y:S02]  /*3900*/  FSEL R149, R74, RZ, P4 ;  /* 0x000000ff4a957208 */ /* 0x000fe40002000000 */
[----:B------:R-:W-:Y:S02]  /*3910*/  LOP3.LUT P4, RZ, R88, 0xff, RZ, 0xc0, !PT ;  /* 0x000000ff58ff7812 */ /* 0x000fe4000788c0ff */
[----:B------:R-:W-:Y:S02]  /*3920*/  F2FP.BF16.F32.PACK_AB R74, R83, R80 ;  /* 0x00000050534a723e */ /* 0x000fe400000010ff */
[----:B------:R-:W-:-:S02]  /*3930*/  FSEL R80, R76, RZ, P4 ;  /* 0x000000ff4c507208 */ /* 0x000fc40002000000 */
[----:B------:R-:W-:Y:S02]  /*3940*/  LOP3.LUT P4, RZ, R152, 0xff, RZ, 0xc0, !PT ;  /* 0x000000ff98ff7812 */ /* 0x000fe4000788c0ff */
[----:B------:R-:W-:Y:S02]  /*3950*/  F2FP.BF16.F32.PACK_AB R79, R178, R177 ;  /* 0x000000b1b24f723e */ /* 0x000fe400000010ff */
[----:B------:R-:W-:Y:S02]  /*3960*/  FSEL R76, R76, RZ, P4 ;  /* 0x000000ff4c4c7208 */ /* 0x000fe40002000000 */
[----:B------:R-:W-:Y:S02]  /*3970*/  F2FP.BF16.F32.PACK_AB R83, R179, R176 ;  /* 0x000000b0b353723e */ /* 0x000fe400000010ff */
[----:B------:R-:W-:Y:S02]  /*3980*/  F2FP.BF16.F32.PACK_AB R78, R160, R159 ;  /* 0x0000009fa04e723e */ /* 0x000fe400000010ff */
[----:B------:R-:W-:-:S02]  /*3990*/  F2FP.BF16.F32.PACK_AB R77, R151, R86 ;  /* 0x00000056974d723e */ /* 0x000fc400000010ff */
[----:B------:R-:W-:Y:S02]  /*39a0*/  F2FP.BF16.F32.PACK_AB R76, R149, R76 ;  /* 0x0000004c954c723e */ /* 0x000fe400000010ff */
[----:B------:R-:W-:Y:S01]  /*39b0*/  F2FP.BF16.F32.PACK_AB R80, R87, R80 ;  /* 0x000000505750723e */ /* 0x000fe200000010ff */
[----:B------:R-:W-:Y:S06]  /*39c0*/  BRA `(.L_x_247) ;  /* 0x0000000800b07947 */ /* 0x000fec0003800000 */
.L_x_249:
[----:B------:R-:W-:-:S04]  /*39d0*/  UISETP.NE.U32.AND UP0, UPT, UR4, URZ, UPT ;  /* 0x000000ff0400728c */ /* 0x000fc8000bf05070 */
[----:B------:R-:W-:-:S09]  /*39e0*/  UISETP.NE.AND.EX UP0, UPT, UR5, URZ, UPT, UP0 ;  /* 0x000000ff0500728c */ /* 0x000fd2000bf05300 */
[----:B------:R-:W-:Y:S05]  /*39f0*/  BRA.U UP0, `(.L_x_251) ;  /* 0x00000005004c7547 */ /* 0x000fea000b800000 */
[-CC-:B------:R-:W-:Y:S01]  /*3a00*/  FFMA.FTZ R77, R139, R84.reuse, R85.reuse ;  /* 0x000000548b4d7223 */ /* 0x180fe20000010055 */
[----:B------:R-:W-:Y:S01]  /*3a10*/  SHF.L.U32 R79, R15, 0x10, RZ ;  /* 0x000000100f4f7819 */ /* 0x000fe200000006ff */
[-C--:B------:R-:W-:Y:S01]  /*3a20*/  FFMA.FTZ R76, R150, R84.reuse, R85 ;  /* 0x00000054964c7223 */ /* 0x080fe20000010055 */
[----:B------:R-:W-:Y:S01]  /*3a30*/  LOP3.LUT P4, RZ, R89, 0xff0000, RZ, 0xc0, !PT ;  /* 0x00ff000059ff7812 */ /* 0x000fe2000788c0ff */
[----:B------:R-:W-:Y:S01]  /*3a40*/  FADD.FTZ R77, R142, -R77 ;  /* 0x8000004d8e4d7221 */ /* 0x000fe20000010000 */
[----:B------:R-:W-:Y:S02]  /*3a50*/  IMAD.U32 R81, R81, 0x10000, RZ ;  /* 0x0001000051517824 */ /* 0x000fe400078e00ff */
[----:B------:R-:W-:Y:S02]  /*3a60*/  IMAD.U32 R87, R82, 0x10000, RZ ;  /* 0x0001000052577824 */ /* 0x000fe400078e00ff */
[----:B-----5:R-:W-:Y:S01]  /*3a70*/  FFMA.FTZ R77, R98, R77, R79 ;  /* 0x0000004d624d7223 */ /* 0x020fe2000001004f */
[----:B------:R-:W-:Y:S01]  /*3a80*/  FADD.FTZ R79, R147, -R76 ;  /* 0x8000004c934f7221 */ /* 0x000fe20000010000 */
[-CC-:B------:R-:W-:Y:S01]  /*3a90*/  FFMA.FTZ R76, R148, R84.reuse, R85.reuse ;  /* 0x00000054944c7223 */ /* 0x180fe20000010055 */
[----:B------:R-:W-:Y:S01]  /*3aa0*/  FFMA.FTZ R82, R146, R84, R85 ;  /* 0x0000005492527223 */ /* 0x000fe20000010055 */
[----:B------:R-:W-:Y:S01]  /*3ab0*/  FMUL.FTZ R77, R77, UR13 ;  /* 0x0000000d4d4d7c20 */ /* 0x000fe20008410000 */
[----:B------:R-:W-:-:S04]  /*3ac0*/  FFMA.FTZ R81, R98, R79, R81 ;  /* 0x0000004f62517223 */ /* 0x000fc80000010051 */
[----:B------:R-:W-:Y:S01]  /*3ad0*/  FSEL R161, R77, RZ, P4 ;  /* 0x000000ff4da17208 */ /* 0x000fe20002000000 */
[----:B------:R-:W-:Y:S01]  /*3ae0*/  FMUL.FTZ R86, R81, UR13 ;  /* 0x0000000d51567c20 */ /* 0x000fe20008410000 */
[----:B------:R-:W-:Y:S02]  /*3af0*/  LOP3.LUT P4, RZ, R153, 0xff0000, RZ, 0xc0, !PT ;  /* 0x00ff000099ff7812 */ /* 0x000fe4000788c0ff */
[----:B------:R-:W-:Y:S02]  /*3b00*/  SHF.L.U32 R81, R14, 0x10, RZ ;  /* 0x000000100e517819 */ /* 0x000fe400000006ff */
[----:B------:R-:W-:Y:S01]  /*3b10*/  FSEL R79, R77, RZ, P4 ;  /* 0x000000ff4d4f7208 */ /* 0x000fe20002000000 */
[----:B------:R-:W-:Y:S01]  /*3b20*/  FFMA.FTZ R77, R137, R84, R85 ;  /* 0x00000054894d7223 */ /* 0x000fe20000010055 */
[----:B------:R-:W-:-:S03]  /*3b30*/  ISETP.GE.U32.AND P4, PT, R88, RZ, PT ;  /* 0x000000ff5800720c */ /* 0x000fc60003f86070 */
[----:B------:R-:W-:Y:S01]  /*3b40*/  FADD.FTZ R77, R140, -R77 ;  /* 0x8000004d8c4d7221 */ /* 0x000fe20000010000 */
[----:B------:R-:W-:-:S03]  /*3b50*/  ISETP.GE.U32.AND.EX P4, PT, R89, 0x1000000, PT, P4 ;  /* 0x010000005900780c */ /* 0x000fc60003f86140 */
[----:B------:R-:W-:Y:S01]  /*3b60*/  FFMA.FTZ R77, R98, R77, R81 ;  /* 0x0000004d624d7223 */ /* 0x000fe20000010051 */
[----:B------:R-:W-:Y:S01]  /*3b70*/  FSEL R176, R86, RZ, P4 ;  /* 0x000000ff56b07208 */ /* 0x000fe20002000000 */
[----:B------:R-:W-:Y:S01]  /*3b80*/  FADD.FTZ R81, R145, -R76 ;  /* 0x8000004c91517221 */ /* 0x000fe20000010000 */
[----:B------:R-:W-:Y:S01]  /*3b90*/  ISETP.GE.U32.AND P4, PT, R152, RZ, PT ;  /* 0x000000ff9800720c */ /* 0x000fe20003f86070 */
[----:B------:R-:W-:Y:S01]  /*3ba0*/  FMUL.FTZ R78, R77, UR13 ;  /* 0x0000000d4d4e7c20 */ /* 0x000fe20008410000 */
[----:B------:R-:W-:Y:S01]  /*3bb0*/  FFMA.FTZ R77, R135, R84, R85 ;  /* 0x00000054874d7223 */ /* 0x000fe20000010055 */
[----:B------:R-:W-:Y:S01]  /*3bc0*/  FFMA.FTZ R87, R98, R81, R87 ;  /* 0x0000005162577223 */ /* 0x000fe20000010057 */
[----:B------:R-:W-:Y:S02]  /*3bd0*/  ISETP.GE.U32.AND.EX P4, PT, R153, 0x1000000, PT, P4 ;  /* 0x010000009900780c */ /* 0x000fe40003f86140 */
[----:B------:R-:W-:Y:S01]  /*3be0*/  SHF.L.U32 R81, R13, 0x10, RZ ;  /* 0x000000100d517819 */ /* 0x000fe200000006ff */
[----:B------:R-:W-:Y:S01]  /*3bf0*/  FADD.FTZ R77, R138, -R77 ;  /* 0x8000004d8a4d7221 */ /* 0x000fe20000010000 */
[----:B------:R-:W-:Y:S01]  /*3c00*/  FSEL R76, R86, RZ, P4 ;  /* 0x000000ff564c7208 */ /* 0x000fe20002000000 */
[----:B------:R-:W-:Y:S01]  /*3c10*/  FMUL.FTZ R86, R87, UR13 ;  /* 0x0000000d57567c20 */ /* 0x000fe20008410000 */
[----:B------:R-:W-:Y:S01]  /*3c20*/  LOP3.LUT P4, RZ, R89, 0xff, RZ, 0xc0, !PT ;  /* 0x000000ff59ff7812 */ /* 0x000fe2000788c0ff */
[----:B------:R-:W-:Y:S01]  /*3c30*/  FFMA.FTZ R77, R98, R77, R81 ;  /* 0x0000004d624d7223 */ /* 0x000fe20000010051 */
[----:B------:R-:W-:-:S02]  /*3c40*/  IMAD.U32 R87, R83, 0x10000, RZ ;  /* 0x0001000053577824 */ /* 0x000fc400078e00ff */
[----:B------:R-:W-:Y:S01]  /*3c50*/  FADD.FTZ R83, R143, -R82 ;  /* 0x800000528f537221 */ /* 0x000fe20000010000 */
[----:B------:R-:W-:Y:S01]  /*3c60*/  FSEL R159, R78, RZ, P4 ;  /* 0x000000ff4e9f7208 */ /* 0x000fe20002000000 */
[----:B------:R-:W-:Y:S01]  /*3c70*/  FMUL.FTZ R77, R77, UR13 ;  /* 0x0000000d4d4d7c20 */ /* 0x000fe20008410000 */
[----:B------:R-:W-:Y:S01]  /*3c80*/  LOP3.LUT P4, RZ, R153, 0xff, RZ, 0xc0, !PT ;  /* 0x000000ff99ff7812 */ /* 0x000fe2000788c0ff */
[----:B------:R-:W-:Y:S01]  /*3c90*/  FFMA.FTZ R82, R144, R84, R85 ;  /* 0x0000005490527223 */ /* 0x000fe20000010055 */
[----:B------:R-:W-:Y:S02]  /*3ca0*/  F2FP.BF16.F32.PACK_AB R79, R76, R79 ;  /* 0x0000004f4c4f723e */ /* 0x000fe400000010ff */
[----:B------:R-:W-:Y:S02]  /*3cb0*/  FSEL R78, R78, RZ, P4 ;  /* 0x000000ff4e4e7208 */ /* 0x000fe40002000000 */
[----:B------:R-:W-:-:S04]  /*3cc0*/  LOP3.LUT P4, RZ, R89, 0xff00, RZ, 0xc0, !PT ;  /* 0x0000ff0059ff7812 */ /* 0x000fc8000788c0ff */
[----:B------:R-:W-:Y:S02]  /*3cd0*/  FSEL R160, R86, RZ, P4 ;  /* 0x000000ff56a07208 */ /* 0x000fe40002000000 */
[----:B------:R-:W-:-:S04]  /*3ce0*/  LOP3.LUT P4, RZ, R153, 0xff00, RZ, 0xc0, !PT ;  /* 0x0000ff0099ff7812 */ /* 0x000fc8000788c0ff */
[----:B------:R-:W-:Y:S01]  /*3cf0*/  FSEL R81, R86, RZ, P4 ;  /* 0x000000ff56517208 */ /* 0x000fe20002000000 */
[----:B------:R-:W-:Y:S01]  /*3d00*/  FFMA.FTZ R86, R98, R83, R87 ;  /* 0x0000005362567223 */ /* 0x000fe20000010057 */
[----:B------:R-:W-:Y:S01]  /*3d10*/  LOP3.LUT P4, RZ, R88, 0xff0000, RZ, 0xc0, !PT ;  /* 0x00ff000058ff7812 */ /* 0x000fe2000788c0ff */
[----:B------:R-:W-:Y:S01]  /*3d20*/  FADD.FTZ R83, R141, -R82 ;  /* 0x800000528d537221 */ /* 0x000fe20000010000 */
[----:B------:R-:W-:Y:S01]  /*3d30*/  SHF.L.U32 R87, R80, 0x10, RZ ;  /* 0x0000001050577819 */ /* 0x000fe200000006ff */
[----:B------:R-:W-:Y:S01]  /*3d40*/  FMUL.FTZ R82, R86, UR13 ;  /* 0x0000000d56527c20 */ /* 0x000fe20008410000 */
[----:B------:R-:W-:Y:S02]  /*3d50*/  FSEL R151, R77, RZ, P4 ;  /* 0x000000ff4d977208 */ /* 0x000fe40002000000 */
[----:B------:R-:W-:Y:S01]  /*3d60*/  LOP3.LUT P4, RZ, R152, 0xff0000, RZ, 0xc0, !PT ;  /* 0x00ff000098ff7812 */ /* 0x000fe2000788c0ff */
[----:B------:R-:W-:Y:S01]  /*3d70*/  FFMA.FTZ R80, R98, R83, R87 ;  /* 0x0000005362507223 */ /* 0x000fe20000010057 */
[----:B------:R-:W-:Y:S01]  /*3d80*/  FFMA.FTZ R83, R3, R84, R85 ;  /* 0x0000005403537223 */ /* 0x000fe20000010055 */
[----:B------:R-:W-:Y:S01]  /*3d90*/  IMAD.U32 R87, R12, 0x10000, RZ ;  /* 0x000100000c577824 */ /* 0x000fe200078e00ff */
[----:B------:R-:W-:Y:S01]  /*3da0*/  FSEL R77, R77, RZ, P4 ;  /* 0x000000ff4d4d7208 */ /* 0x000fe20002000000 */
[----:B------:R-:W-:Y:S01]  /*3db0*/  FMUL.FTZ R86, R80, UR13 ;  /* 0x0000000d50567c20 */ /* 0x000fe20008410000 */
[----:B------:R-:W-:Y:S01]  /*3dc0*/  LOP3.LUT P4, RZ, R88, 0xff000000, RZ, 0xc0, !PT ;  /* 0xff00000058ff7812 */ /* 0x000fe2000788c0ff */
[----:B------:R-:W-:Y:S01]  /*3dd0*/  FADD.FTZ R83, R136, -R83 ;  /* 0x8000005388537221 */ /* 0x000fe20000010000 */
[----:B------:R-:W-:-:S02]  /*3de0*/  F2FP.BF16.F32.PACK_AB R78, R81, R78 ;  /* 0x0000004e514e723e */ /* 0x000fc400000010ff */
[----:B------:R-:W-:Y:S01]  /*3df0*/  FSEL R158, R82, RZ, P4 ;  /* 0x000000ff529e7208 */ /* 0x000fe20002000000 */
[----:B------:R-:W-:Y:S01]  /*3e00*/  FFMA.FTZ R83, R98, R83, R87 ;  /* 0x0000005362537223 */ /* 0x000fe20000010057 */
[----:B------:R-:W-:Y:S02]  /*3e10*/  LOP3.LUT P4, RZ, R152, 0xff000000, RZ, 0xc0, !PT ;  /* 0xff00000098ff7812 */ /* 0x000fe4000788c0ff */
[----:B------:R-:W-:Y:S02]  /*3e20*/  F2FP.BF16.F32.PACK_AB R81, R158, R151 ;  /* 0x000000979e51723e */ /* 0x000fe400000010ff */
[----:B------:R-:W-:Y:S01]  /*3e30*/  FSEL R80, R82, RZ, P4 ;  /* 0x000000ff52507208 */ /* 0x000fe20002000000 */
[----:B------:R-:W-:Y:S01]  /*3e40*/  FMUL.FTZ R82, R83, UR13 ;  /* 0x0000000d53527c20 */ /* 0x000fe20008410000 */
[----:B------:R-:W-:Y:S02]  /*3e50*/  LOP3.LUT P4, RZ, R88, 0xff00, RZ, 0xc0, !PT ;  /* 0x0000ff0058ff7812 */ /* 0x000fe4000788c0ff */
[----:B------:R-:W-:-:S02]  /*3e60*/  F2FP.BF16.F32.PACK_AB R77, R80, R77 ;  /* 0x0000004d504d723e */ /* 0x000fc400000010ff */
[----:B------:R-:W-:Y:S02]  /*3e70*/  FSEL R149, R86, RZ, P4 ;  /* 0x000000ff56957208 */ /* 0x000fe40002000000 */
[----:B------:R-:W-:Y:S02]  /*3e80*/  LOP3.LUT P4, RZ, R152, 0xff00, RZ, 0xc0, !PT ;  /* 0x0000ff0098ff7812 */ /* 0x000fe4000788c0ff */
[----:B------:R-:W-:Y:S02]  /*3e90*/  F2FP.BF16.F32.PACK_AB R83, R176, R161 ;  /* 0x000000a1b053723e */ /* 0x000fe400000010ff */
        /* <DEDUP_REMOVED lines=9> */
.L_x_251:
[-CC-:B------:R-:W-:Y:S01]  /*3f30*/  FFMA.FTZ R73, R139, R84.reuse, R85.reuse ;  /* 0x000000548b497223 */ /* 0x180fe20000010055 */
[----:B------:R-:W-:Y:S01]  /*3f40*/  SHF.L.U32 R75, R15, 0x10, RZ ;  /* 0x000000100f4b7819 */ /* 0x000fe200000006ff */
[----:B------:R-:W-:Y:S01]  /*3f50*/  FFMA.FTZ R74, R150, R84, R85 ;  /* 0x00000054964a7223 */ /* 0x000fe20000010055 */
[----:B------:R-:W-:Y:S01]  /*3f60*/  LOP3.LUT P4, RZ, R89, 0xff0000, RZ, 0xc0, !PT ;  /* 0x00ff000059ff7812 */ /* 0x000fe2000788c0ff */
[----:B------:R-:W-:Y:S01]  /*3f70*/  FADD.FTZ R73, R142, -R73 ;  /* 0x800000498e497221 */ /* 0x000fe20000010000 */
[----:B------:R-:W-:Y:S01]  /*3f80*/  IMAD.U32 R87, R87, 0x10000, RZ ;  /* 0x0001000057577824 */ /* 0x000fe200078e00ff */
[----:B------:R-:W-:Y:S01]  /*3f90*/  SHF.L.U32 R77, R80, 0x10, RZ ;  /* 0x00000010504d7819 */ /* 0x000fe200000006ff */
[----:B------:R-:W-:Y:S02]  /*3fa0*/  IMAD.U32 R83, R12, 0x10000, RZ ;  /* 0x000100000c537824 */ /* 0x000fe400078e00ff */
[----:B-----5:R-:W-:Y:S01]  /*3fb0*/  FFMA.FTZ R151, R98, R73, R75 ;  /* 0x0000004962977223 */ /* 0x020fe2000001004b */
[----:B------:R-:W-:Y:S01]  /*3fc0*/  FADD.FTZ R73, R147, -R74 ;  /* 0x8000004a93497221 */ /* 0x000fe20000010000 */
[----:B------:R-:W-:-:S02]  /*3fd0*/  SHF.L.U32 R75, R14, 0x10, RZ ;  /* 0x000000100e4b7819 */ /* 0x000fc400000006ff */
[----:B------:R-:W-:Y:S01]  /*3fe0*/  FMUL.FTZ R72, R151, UR13 ;  /* 0x0000000d97487c20 */ /* 0x000fe20008410000 */
[----:B------:R-:W-:Y:S01]  /*3ff0*/  FFMA.FTZ R182, R98, R73, R87 ;  /* 0x0000004962b67223 */ /* 0x000fe20000010057 */
[----:B------:R-:W-:-:S03]  /*4000*/  FFMA.FTZ R73, R137, R84, R85 ;  /* 0x0000005489497223 */ /* 0x000fc60000010055 */
[----:B------:R-:W-:Y:S01]  /*4010*/  FSEL R178, R72, RZ, P4 ;  /* 0x000000ff48b27208 */ /* 0x000fe20002000000 */
[----:B------:R-:W-:Y:S01]  /*4020*/  FMUL.FTZ R79, R182, UR13 ;  /* 0x0000000db64f7c20 */ /* 0x000fe20008410000 */
[----:B------:R-:W-:Y:S01]  /*4030*/  LOP3.LUT P4, RZ, R153, 0xff0000, RZ, 0xc0, !PT ;  /* 0x00ff000099ff7812 */ /* 0x000fe2000788c0ff */
[----:B------:R-:W-:-:S03]  /*4040*/  FADD.FTZ R73, R140, -R73 ;  /* 0x800000498c497221 */ /* 0x000fc60000010000 */
[----:B------:R-:W-:Y:S01]  /*4050*/  FSEL R180, R72, RZ, P4 ;  /* 0x000000ff48b47208 */ /* 0x000fe20002000000 */
[-C--:B------:R-:W-:Y:S01]  /*4060*/  FFMA.FTZ R72, R148, R84.reuse, R85 ;  /* 0x0000005494487223 */ /* 0x080fe20000010055 */
[----:B------:R-:W-:Y:S01]  /*4070*/  ISETP.GE.U32.AND P4, PT, R88, RZ, PT ;  /* 0x000000ff5800720c */ /* 0x000fe20003f86070 */
[----:B------:R-:W-:Y:S01]  /*4080*/  FFMA.FTZ R159, R98, R73, R75 ;  /* 0x00000049629f7223 */ /* 0x000fe2000001004b */
[----:B------:R-:W-:Y:S02]  /*4090*/  IMAD.U32 R75, R82, 0x10000, RZ ;  /* 0x00010000524b7824 */ /* 0x000fe400078e00ff */
[----:B------:R-:W-:Y:S01]  /*40a0*/  FADD.FTZ R73, R145, -R72 ;  /* 0x8000004891497221 */ /* 0x000fe20000010000 */
[----:B------:R-:W-:Y:S01]  /*40b0*/  ISETP.GE.U32.AND.EX P4, PT, R89, 0x1000000, PT, P4 ;  /* 0x010000005900780c */ /* 0x000fe20003f86140 */
[----:B------:R-:W-:Y:S02]  /*40c0*/  FMUL.FTZ R72, R159, UR13 ;  /* 0x0000000d9f487c20 */ /* 0x000fe40008410000 */
[----:B------:R-:W-:Y:S01]  /*40d0*/  FFMA.FTZ R176, R98, R73, R75 ;  /* 0x0000004962b07223 */ /* 0x000fe2000001004b */
[----:B------:R-:W-:Y:S01]  /*40e0*/  FSEL R179, R79, RZ, P4 ;  /* 0x000000ff4fb37208 */ /* 0x000fe20002000000 */
[----:B------:R-:W-:Y:S01]  /*40f0*/  FFMA.FTZ R73, R135, R84, R85 ;  /* 0x0000005487497223 */ /* 0x000fe20000010055 */
[----:B------:R-:W-:Y:S01]  /*4100*/  ISETP.GE.U32.AND P4, PT, R152, RZ, PT ;  /* 0x000000ff9800720c */ /* 0x000fe20003f86070 */
[----:B------:R-:W-:Y:S01]  /*4110*/  FMUL.FTZ R76, R176, UR13 ;  /* 0x0000000db04c7c20 */ /* 0x000fe20008410000 */
[----:B------:R-:W-:Y:S01]  /*4120*/  SHF.L.U32 R75, R13, 0x10, RZ ;  /* 0x000000100d4b7819 */ /* 0x000fe200000006ff */
[----:B------:R-:W-:Y:S01]  /*4130*/  FADD.FTZ R73, R138, -R73 ;  /* 0x800000498a497221 */ /* 0x000fe20000010000 */
[----:B------:R-:W-:-:S03]  /*4140*/  ISETP.GE.U32.AND.EX P4, PT, R153, 0x1000000, PT, P4 ;  /* 0x010000009900780c */ /* 0x000fc60003f86140 */
[----:B------:R-:W-:Y:S01]  /*4150*/  FFMA.FTZ R78, R98, R73, R75 ;  /* 0x00000049624e7223 */ /* 0x000fe2000001004b */
[----:B------:R-:W-:Y:S01]  /*4160*/  FSEL R79, R79, RZ, P4 ;  /* 0x000000ff4f4f7208 */ /* 0x000fe20002000000 */
[----:B------:R-:W-:Y:S01]  /*4170*/  IMAD.U32 R73, R86, 0x10000, RZ ;  /* 0x0001000056497824 */ /* 0x000fe200078e00ff */
[----:B------:R-:W-:Y:S01]  /*4180*/  LOP3.LUT P4, RZ, R89, 0xff, RZ, 0xc0, !PT ;  /* 0x000000ff59ff7812 */ /* 0x000fe2000788c0ff */
[----:B------:R-:W-:Y:S01]  /*4190*/  FMUL.FTZ R74, R78, UR13 ;  /* 0x0000000d4e4a7c20 */ /* 0x000fe20008410000 */
[----:B------:R-:W-:Y:S02]  /*41a0*/  F2FP.BF16.F32.PACK_AB R79, R79, R180 ;  /* 0x000000b44f4f723e */ /* 0x000fe400000010ff */
[----:B------:R-:W-:Y:S02]  /*41b0*/  FSEL R82, R72, RZ, P4 ;  /* 0x000000ff48527208 */ /* 0x000fe40002000000 */
[----:B------:R-:W-:-:S04]  /*41c0*/  LOP3.LUT P4, RZ, R153, 0xff, RZ, 0xc0, !PT ;  /* 0x000000ff99ff7812 */ /* 0x000fc8000788c0ff */
[----:B------:R-:W-:Y:S01]  /*41d0*/  FSEL R160, R72, RZ, P4 ;  /* 0x000000ff48a07208 */ /* 0x000fe20002000000 */
[----:B------:R-:W-:Y:S01]  /*41e0*/  FFMA.FTZ R72, R146, R84, R85 ;  /* 0x0000005492487223 */ /* 0x000fe20000010055 */
[----:B------:R-:W-:-:S03]  /*41f0*/  LOP3.LUT P4, RZ, R89, 0xff00, RZ, 0xc0, !PT ;  /* 0x0000ff0059ff7812 */ /* 0x000fc6000788c0ff */
[----:B------:R-:W-:Y:S01]  /*4200*/  FADD.FTZ R72, R143, -R72 ;  /* 0x800000488f487221 */ /* 0x000fe20000010000 */
[----:B------:R-:W-:Y:S02]  /*4210*/  FSEL R161, R76, RZ, P4 ;  /* 0x000000ff4ca17208 */ /* 0x000fe40002000000 */
[----:B------:R-:W-:Y:S01]  /*4220*/  LOP3.LUT P4, RZ, R153, 0xff00, RZ, 0xc0, !PT ;  /* 0x0000ff0099ff7812 */ /* 0x000fe2000788c0ff */
[----:B------:R-:W-:Y:S01]  /*4230*/  FFMA.FTZ R73, R98, R72, R73 ;  /* 0x0000004862497223 */ /* 0x000fe20000010049 */
[----:B------:R-:W-:Y:S01]  /*4240*/  FFMA.FTZ R72, R144, R84, R85 ;  /* 0x0000005490487223 */ /* 0x000fe20000010055 */
[----:B------:R-:W-:Y:S02]  /*4250*/  F2FP.BF16.F32.PACK_AB R82, R161, R82 ;  /* 0x00000052a152723e */ /* 0x000fe400000010ff */
[----:B------:R-:W-:Y:S01]  /*4260*/  FSEL R177, R76, RZ, P4 ;  /* 0x000000ff4cb17208 */ /* 0x000fe20002000000 */
[----:B------:R-:W-:Y:S01]  /*4270*/  FADD.FTZ R75, R141, -R72 ;  /* 0x800000488d4b7221 */ /* 0x000fe20000010000 */
[----:B------:R-:W-:Y:S01]  /*4280*/  LOP3.LUT P4, RZ, R88, 0xff0000, RZ, 0xc0, !PT ;  /* 0x00ff000058ff7812 */ /* 0x000fe2000788c0ff */
[C---:B------:R-:W-:Y:S01]  /*4290*/  FMUL.FTZ R72, R73.reuse, UR13 ;  /* 0x0000000d49487c20 */ /* 0x040fe20008410000 */
[----:B------:R-:W-:Y:S01]  /*42a0*/  F2FP.BF16.F32.PACK_AB R73, R73, R78 ;  /* 0x0000004e4949723e */ /* 0x000fe200000010ff */
[----:B------:R-:W-:Y:S01]  /*42b0*/  FFMA.FTZ R87, R98, R75, R77 ;  /* 0x0000004b62577223 */ /* 0x000fe2000001004d */
[----:B------:R-:W-:Y:S01]  /*42c0*/  FSEL R86, R74, RZ, P4 ;  /* 0x000000ff4a567208 */ /* 0x000fe20002000000 */
[----:B------:R-:W-:Y:S01]  /*42d0*/  FFMA.FTZ R75, R3, R84, R85 ;  /* 0x00000054034b7223 */ /* 0x000fe20000010055 */
[----:B------:R-:W-:-:S02]  /*42e0*/  LOP3.LUT P4, RZ, R152, 0xff0000, RZ, 0xc0, !PT ;  /* 0x00ff000098ff7812 */ /* 0x000fc4000788c0ff */
[----:B------:R-:W-:Y:S01]  /*42f0*/  F2FP.BF16.F32.PACK_AB R78, R177, R160 ;  /* 0x000000a0b14e723e */ /* 0x000fe200000010ff */
[----:B------:R-:W-:Y:S01]  /*4300*/  FADD.FTZ R75, R136, -R75 ;  /* 0x8000004b884b7221 */ /* 0x000fe20000010000 */
[----:B------:R-:W-:Y:S01]  /*4310*/  FSEL R158, R74, RZ, P4 ;  /* 0x000000ff4a9e7208 */ /* 0x000fe20002000000 */
[----:B------:R-:W-:Y:S01]  /*4320*/  FMUL.FTZ R74, R87, UR13 ;  /* 0x0000000d574a7c20 */ /* 0x000fe20008410000 */
[----:B------:R-:W-:-:S04]  /*4330*/  LOP3.LUT P4, RZ, R88, 0xff000000, RZ, 0xc0, !PT ;  /* 0xff00000058ff7812 */ /* 0x000fc8000788c0ff */
[----:B------:R-:W-:Y:S02]  /*4340*/  FSEL R81, R72, RZ, P4 ;  /* 0x000000ff48517208 */ /* 0x000fe40002000000 */
[----:B------:R-:W-:Y:S02]  /*4350*/  LOP3.LUT P4, RZ, R152, 0xff000000, RZ, 0xc0, !PT ;  /* 0xff00000098ff7812 */ /* 0x000fe4000788c0ff */
[----:B------:R-:W-:Y:S02]  /*4360*/  F2FP.BF16.F32.PACK_AB R81, R81, R86 ;  /* 0x000000565151723e */ /* 0x000fe400000010ff */
[----:B------:R-:W-:Y:S01]  /*4370*/  FSEL R77, R72, RZ, P4 ;  /* 0x000000ff484d7208 */ /* 0x000fe20002000000 */
[----:B------:R-:W-:Y:S01]  /*4380*/  FFMA.FTZ R72, R98, R75, R83 ;  /* 0x0000004b62487223 */ /* 0x000fe20000010053 */
        /* <DEDUP_REMOVED lines=15> */
[----:B------:R-:W-:-:S07]  /*4480*/  F2FP.BF16.F32.PACK_AB R80, R149, R80 ;  /* 0x000000509550723e */ /* 0x000fce00000010ff */
.L_x_247:
        /* <DEDUP_REMOVED lines=14> */
.L_x_243:
[----:B------:R-:W-:Y:S05]  /*4570*/  BSYNC.RECONVERGENT B0 ;  /* 0x0000000000007941 */ /* 0x000fea0003800200 */
.L_x_242:
        /* <DEDUP_REMOVED lines=12> */
[-CC-:B0-----:R-:W-:Y:S01]  /*4640*/  FFMA.FTZ R73, R105, R84.reuse, R85.reuse ;  /* 0x0000005469497223 */ /* 0x181fe20000010055 */
[----:B------:R-:W-:Y:S01]  /*4650*/  IMAD.U32 R75, R11, 0x10000, RZ ;  /* 0x000100000b4b7824 */ /* 0x000fe200078e00ff */
[----:B------:R-:W-:Y:S01]  /*4660*/  LOP3.LUT P6, RZ, R91, 0xff0000, RZ, 0xc0, !PT ;  /* 0x00ff00005bff7812 */ /* 0x000fe200078cc0ff */
[----:B------:R-:W-:Y:S01]  /*4670*/  FFMA.FTZ R74, R114, R84, R85 ;  /* 0x00000054724a7223 */ /* 0x000fe20000010055 */
[----:B------:R-:W-:-:S04]  /*4680*/  FADD.FTZ R73, R106, -R73 ;  /* 0x800000496a497221 */ /* 0x000fc80000010000 */
[----:B-----5:R-:W-:Y:S01]  /*4690*/  FFMA.FTZ R177, R98, R73, R75 ;  /* 0x0000004962b17223 */ /* 0x020fe2000001004b */
[----:B------:R-:W-:Y:S01]  /*46a0*/  FADD.FTZ R73, R113, -R74 ;  /* 0x8000004a71497221 */ /* 0x000fe20000010000 */
[----:B------:R-:W-:Y:S02]  /*46b0*/  FFMA.FTZ R74, R112, R84, R85 ;  /* 0x00000054704a7223 */ /* 0x000fe40000010055 */
[----:B------:R-:W-:-:S05]  /*46c0*/  FMUL.FTZ R72, R177, UR13 ;  /* 0x0000000db1487c20 */ /* 0x000fca0008410000 */
[----:B------:R-:W-:Y:S02]  /*46d0*/  FSEL R178, R72, RZ, P6 ;  /* 0x000000ff48b27208 */ /* 0x000fe40003000000 */
[----:B------:R-:W-:-:S04]  /*46e0*/  LOP3.LUT P6, RZ, R155, 0xff0000, RZ, 0xc0, !PT ;  /* 0x00ff00009bff7812 */ /* 0x000fc800078cc0ff */
[----:B------:R-:W-:Y:S02]  /*46f0*/  FSEL R179, R72, RZ, P6 ;  /* 0x000000ff48b37208 */ /* 0x000fe40003000000 */
[----:B------:R-:W-:Y:S02]  /*4700*/  PRMT R72, R11, 0x7632, R72 ;  /* 0x000076320b487816 */ /* 0x000fe40000000048 */
[----:B------:R-:W-:Y:S02]  /*4710*/  ISETP.GE.U32.AND P6, PT, R90, RZ, PT ;  /* 0x000000ff5a00720c */ /* 0x000fe40003fc6070 */
[----:B------:R-:W-:Y:S02]  /*4720*/  SHF.L.U32 R75, R72, 0x10, RZ ;  /* 0x00000010484b7819 */ /* 0x000fe400000006ff */
[----:B------:R-:W-:-:S03]  /*4730*/  ISETP.GE.U32.AND.EX P6, PT, R91, 0x1000000, PT, P6 ;  /* 0x010000005b00780c */ /* 0x000fc60003fc6160 */
[----:B------:R-:W-:Y:S01]  /*4740*/  FFMA.FTZ R180, R98, R73, R75 ;  /* 0x0000004962b47223 */ /* 0x000fe2000001004b */
[----:B------:R-:W-:Y:S01]  /*4750*/  FFMA.FTZ R73, R103, R84, R85 ;  /* 0x0000005467497223 */ /* 0x000fe20000010055 */
[----:B------:R-:W-:Y:S02]  /*4760*/  IMAD.U32 R75, R10, 0x10000, RZ ;  /* 0x000100000a4b7824 */ /* 0x000fe400078e00ff */
[----:B------:R-:W-:Y:S01]  /*4770*/  FMUL.FTZ R72, R180, UR13 ;  /* 0x0000000db4487c20 */ /* 0x000fe20008410000 */
[----:B------:R-:W-:-:S04]  /*4780*/  FADD.FTZ R73, R104, -R73 ;  /* 0x8000004968497221 */ /* 0x000fc80000010000 */
[----:B------:R-:W-:Y:S01]  /*4790*/  FSEL R181, R72, RZ, P6 ;  /* 0x000000ff48b57208 */ /* 0x000fe20003000000 */
[----:B------:R-:W-:Y:S01]  /*47a0*/  FFMA.FTZ R82, R98, R73, R75 ;  /* 0x0000004962527223 */ /* 0x000fe2000001004b */
[----:B------:R-:W-:Y:S01]  /*47b0*/  ISETP.GE.U32.AND P6, PT, R154, RZ, PT ;  /* 0x000000ff9a00720c */ /* 0x000fe20003fc6070 */
[----:B------:R-:W-:Y:S01]  /*47c0*/  FADD.FTZ R73, R111, -R74 ;  /* 0x8000004a6f497221 */ /* 0x000fe20000010000 */
[----:B------:R-:W-:Y:S02]  /*47d0*/  FFMA.FTZ R74, R110, R84, R85 ;  /* 0x000000546e4a7223 */ /* 0x000fe40000010055 */
[----:B------:R-:W-:-:S04]  /*47e0*/  ISETP.GE.U32.AND.EX P6, PT, R155, 0x1000000, PT, P6 ;  /* 0x010000009b00780c */ /* 0x000fc80003fc6160 */
[----:B------:R-:W-:Y:S01]  /*47f0*/  FSEL R182, R72, RZ, P6 ;  /* 0x000000ff48b67208 */ /* 0x000fe20003000000 */
[----:B------:R-:W-:Y:S01]  /*4800*/  FMUL.FTZ R72, R82, UR13 ;  /* 0x0000000d52487c20 */ /* 0x000fe20008410000 */
[----:B------:R-:W-:-:S04]  /*4810*/  LOP3.LUT P6, RZ, R91, 0xff, RZ, 0xc0, !PT ;  /* 0x000000ff5bff7812 */ /* 0x000fc800078cc0ff */
[----:B------:R-:W-:Y:S02]  /*4820*/  FSEL R159, R72, RZ, P6 ;  /* 0x000000ff489f7208 */ /* 0x000fe40003000000 */
[----:B------:R-:W-:-:S04]  /*4830*/  LOP3.LUT P6, RZ, R155, 0xff, RZ, 0xc0, !PT ;  /* 0x000000ff9bff7812 */ /* 0x000fc800078cc0ff */
[----:B------:R-:W-:Y:S02]  /*4840*/  FSEL R160, R72, RZ, P6 ;  /* 0x000000ff48a07208 */ /* 0x000fe40003000000 */
[----:B------:R-:W-:Y:S02]  /*4850*/  PRMT R72, R10, 0x7632, R72 ;  /* 0x000076320a487816 */ /* 0x000fe40000000048 */
[----:B------:R-:W-:Y:S02]  /*4860*/  LOP3.LUT P6, RZ, R91, 0xff00, RZ, 0xc0, !PT ;  /* 0x0000ff005bff7812 */ /* 0x000fe400078cc0ff */
[----:B------:R-:W-:-:S05]  /*4870*/  SHF.L.U32 R75, R72, 0x10, RZ ;  /* 0x00000010484b7819 */ /* 0x000fca00000006ff */
[----:B------:R-:W-:Y:S01]  /*4880*/  FFMA.FTZ R83, R98, R73, R75 ;  /* 0x0000004962537223 */ /* 0x000fe2000001004b */
[----:B------:R-:W-:Y:S01]  /*4890*/  FFMA.FTZ R73, R101, R84, R85 ;  /* 0x0000005465497223 */ /* 0x000fe20000010055 */
[----:B------:R-:W-:Y:S02]  /*48a0*/  IMAD.U32 R75, R9, 0x10000, RZ ;  /* 0x00010000094b7824 */ /* 0x000fe400078e00ff */
[----:B------:R-:W-:Y:S01]  /*48b0*/  FMUL.FTZ R72, R83, UR13 ;  /* 0x0000000d53487c20 */ /* 0x000fe20008410000 */
[----:B------:R-:W-:-:S04]  /*48c0*/  FADD.FTZ R73, R102, -R73 ;  /* 0x8000004966497221 */ /* 0x000fc80000010000 */
[----:B------:R-:W-:Y:S01]  /*48d0*/  FSEL R176, R72, RZ, P6 ;  /* 0x000000ff48b07208 */ /* 0x000fe20003000000 */
[----:B------:R-:W-:Y:S01]  /*48e0*/  FFMA.FTZ R78, R98, R73, R75 ;  /* 0x00000049624e7223 */ /* 0x000fe2000001004b */
[----:B------:R-:W-:Y:S01]  /*48f0*/  LOP3.LUT P6, RZ, R155, 0xff00, RZ, 0xc0, !PT ;  /* 0x0000ff009bff7812 */ /* 0x000fe200078cc0ff */
[----:B------:R-:W-:Y:S01]  /*4900*/  FADD.FTZ R73, R109, -R74 ;  /* 0x8000004a6d497221 */ /* 0x000fe20000010000 */
[----:B------:R-:W-:Y:S02]  /*4910*/  FFMA.FTZ R74, R108, R84, R85 ;  /* 0x000000546c4a7223 */ /* 0x000fe40000010055 */
        /* <DEDUP_REMOVED lines=10> */
[----:B------:R-:W-:Y:S01]  /*49c0*/  FADD.FTZ R73, R107, -R74 ;  /* 0x8000004a6b497221 */ /* 0x000fe20000010000 */
[----:B------:R-:W-:Y:S02]  /*49d0*/  F2FP.BF16.F32.PACK_AB R74, R83, R82 ;  /* 0x00000052534a723e */ /* 0x000fe400000010ff */
[----:B------:R-:W-:Y:S01]  /*49e0*/  FMUL.FTZ R72, R79, UR13 ;  /* 0x0000000d4f487c20 */ /* 0x000fe20008410000 */
[----:B------:R-:W-:Y:S02]  /*49f0*/  F2FP.BF16.F32.PACK_AB R83, R181, R178 ;  /* 0x000000b2b553723e */ /* 0x000fe400000010ff */
[----:B------:R-:W-:Y:S02]  /*4a00*/  F2FP.BF16.F32.PACK_AB R82, R176, R159 ;  /* 0x0000009fb052723e */ /* 0x000fe400000010ff */
[----:B------:R-:W-:Y:S02]  /*4a10*/  FSEL R158, R72, RZ, P6 ;  /* 0x000000ff489e7208 */ /* 0x000fe40003000000 */
[----:B------:R-:W-:-:S02]  /*4a20*/  LOP3.LUT P6, RZ, R154, 0xff000000, RZ, 0xc0, !PT ;  /* 0xff0000009aff7812 */ /* 0x000fc400078cc0ff */
[----:B------:R-:W-:Y:S02]  /*4a30*/  F2FP.BF16.F32.PACK_AB R81, R158, R81 ;  /* 0x000000519e51723e */ /* 0x000fe400000010ff */
[----:B------:R-:W-:Y:S02]  /*4a40*/  FSEL R151, R72, RZ, P6 ;  /* 0x000000ff48977208 */ /* 0x000fe40003000000 */
[----:B------:R-:W-:Y:S02]  /*4a50*/  PRMT R72, R8, 0x7632, R72 ;  /* 0x0000763208487816 */ /* 0x000fe40000000048 */
[----:B------:R-:W-:-:S03]  /*4a60*/  LOP3.LUT P6, RZ, R90, 0xff00, RZ, 0xc0, !PT ;  /* 0x0000ff005aff7812 */ /* 0x000fc600078cc0ff */
[----:B------:R-:W-:-:S04]  /*4a70*/  IMAD.U32 R75, R72, 0x10000, RZ ;  /* 0x00010000484b7824 */ /* 0x000fc800078e00ff */
[----:B------:R-:W-:Y:S01]  /*4a80*/  FFMA.FTZ R77, R98, R73, R75 ;  /* 0x00000049624d7223 */ /* 0x000fe2000001004b */
[----:B------:R-:W-:Y:S01]  /*4a90*/  FFMA.FTZ R73, R99, R84, R85 ;  /* 0x0000005463497223 */ /* 0x000fe20000010055 */
[----:B------:R-:W-:Y:S02]  /*4aa0*/  SHF.L.U32 R75, R8, 0x10, RZ ;  /* 0x00000010084b7819 */ /* 0x000fe400000006ff */
[----:B------:R-:W-:Y:S01]  /*4ab0*/  FMUL.FTZ R72, R77, UR13 ;  /* 0x0000000d4d487c20 */ /* 0x000fe20008410000 */
[----:B------:R-:W-:-:S04]  /*4ac0*/  FADD.FTZ R73, R100, -R73 ;  /* 0x8000004964497221 */ /* 0x000fc80000010000 */
[----:B------:R-:W-:Y:S02]  /*4ad0*/  FSEL R87, R72, RZ, P6 ;  /* 0x000000ff48577208 */ /* 0x000fe40003000000 */
[----:B------:R-:W-:-:S04]  /*4ae0*/  LOP3.LUT P6, RZ, R154, 0xff00, RZ, 0xc0, !PT ;  /* 0x0000ff009aff7812 */ /* 0x000fc800078cc0ff */
[----:B------:R-:W-:Y:S01]  /*4af0*/  FSEL R149, R72, RZ, P6 ;  /* 0x000000ff48957208 */ /* 0x000fe20003000000 */
[----:B------:R-:W-:Y:S01]  /*4b00*/  FFMA.FTZ R72, R98, R73, R75 ;  /* 0x0000004962487223 */ /* 0x000fe2000001004b */
[----:B------:R-:W-:Y:S02]  /*4b10*/  LOP3.LUT P6, RZ, R90, 0xff, RZ, 0xc0, !PT ;  /* 0x000000ff5aff7812 */ /* 0x000fe400078cc0ff */
[----:B------:R-:W-:Y:S01]  /*4b20*/  F2FP.BF16.F32.PACK_AB R75, R180, R177 ;  /* 0x000000b1b44b723e */ /* 0x000fe200000010ff */
[----:B------:R-:W-:Y:S01]  /*4b30*/  FMUL.FTZ R73, R72, UR13 ;  /* 0x0000000d48497c20 */ /* 0x000fe20008410000 */
[----:B------:R-:W-:Y:S02]  /*4b40*/  F2FP.BF16.F32.PACK_AB R72, R77, R72 ;  /* 0x000000484d48723e */ /* 0x000fe400000010ff */
        /* <DEDUP_REMOVED lines=8> */
[----:B------:R-:W-:Y:S01]  /*4bd0*/  F2FP.BF16.F32.PACK_AB R76, R149, R76 ;  /* 0x0000004c954c723e */ /* 0x000fe200000010ff */
[----:B------:R-:W-:Y:S06]  /*4be0*/  BRA `(.L_x_257) ;  /* 0x0000001c00dc7947 */ /* 0x000fec0003800000 */
.L_x_256:
[-CC-:B0-----:R-:W-:Y:S01]  /*4bf0*/  FFMA.FTZ R77, R105, R84.reuse, R85.reuse ;  /* 0x00000054694d7223 */ /* 0x181fe20000010055 */
[----:B------:R-:W-:Y:S01]  /*4c00*/  IMAD.U32 R79, R11, 0x10000, RZ ;  /* 0x000100000b4f7824 */ /* 0x000fe200078e00ff */
[----:B------:R-:W-:Y:S01]  /*4c10*/  LOP3.LUT P6, RZ, R91, 0xff0000, RZ, 0xc0, !PT ;  /* 0x00ff00005bff7812 */ /* 0x000fe200078cc0ff */
[----:B------:R-:W-:Y:S01]  /*4c20*/  FFMA.FTZ R78, R114, R84, R85 ;  /* 0x00000054724e7223 */ /* 0x000fe20000010055 */
[----:B------:R-:W-:Y:S01]  /*4c30*/  FADD.FTZ R77, R106, -R77 ;  /* 0x8000004d6a4d7221 */ /* 0x000fe20000010000 */
[----:B------:R-:W-:-:S03]  /*4c40*/  PRMT R76, R11, 0x7632, R76 ;  /* 0x000076320b4c7816 */ /* 0x000fc6000000004c */
[----:B-----5:R-:W-:Y:S01]  /*4c50*/  FFMA.FTZ R77, R98, R77, R79 ;  /* 0x0000004d624d7223 */ /* 0x020fe2000001004f */
[----:B------:R-:W-:Y:S02]  /*4c60*/  SHF.L.U32 R79, R76, 0x10, RZ ;  /* 0x000000104c4f7819 */ /* 0x000fe400000006ff */
[----:B------:R-:W-:Y:S01]  /*4c70*/  PRMT R76, R10, 0x7632, R76 ;  /* 0x000076320a4c7816 */ /* 0x000fe2000000004c */
[----:B------:R-:W-:-:S05]  /*4c80*/  FMUL.FTZ R77, R77, UR13 ;  /* 0x0000000d4d4d7c20 */ /* 0x000fca0008410000 */
[----:B------:R-:W-:Y:S02]  /*4c90*/  FSEL R83, R77, RZ, P6 ;  /* 0x000000ff4d537208 */ /* 0x000fe40003000000 */
[----:B------:R-:W-:-:S04]  /*4ca0*/  LOP3.LUT P6, RZ, R155, 0xff0000, RZ, 0xc0, !PT ;  /* 0x00ff00009bff7812 */ /* 0x000fc800078cc0ff */
[----:B------:R-:W-:Y:S01]  /*4cb0*/  FSEL R176, R77, RZ, P6 ;  /* 0x000000ff4db07208 */ /* 0x000fe20003000000 */
[----:B------:R-:W-:Y:S01]  /*4cc0*/  FADD.FTZ R77, R113, -R78 ;  /* 0x8000004e714d7221 */ /* 0x000fe20000010000 */
[----:B------:R-:W-:Y:S01]  /*4cd0*/  ISETP.GE.U32.AND P6, PT, R90, RZ, PT ;  /* 0x000000ff5a00720c */ /* 0x000fe20003fc6070 */
[----:B------:R-:W-:Y:S02]  /*4ce0*/  FFMA.FTZ R78, R112, R84, R85 ;  /* 0x00000054704e7223 */ /* 0x000fe40000010055 */
[----:B------:R-:W-:Y:S01]  /*4cf0*/  FFMA.FTZ R77, R98, R77, R79 ;  /* 0x0000004d624d7223 */ /* 0x000fe2000001004f */
[----:B------:R-:W-:Y:S01]  /*4d00*/  ISETP.GE.U32.AND.EX P6, PT, R91, 0x1000000, PT, P6 ;  /* 0x010000005b00780c */ /* 0x000fe20003fc6160 */
[----:B------:R-:W-:Y:S02]  /*4d10*/  IMAD.U32 R79, R10, 0x10000, RZ ;  /* 0x000100000a4f7824 */ /* 0x000fe400078e00ff */
[----:B------:R-:W-:-:S05]  /*4d20*/  FMUL.FTZ R77, R77, UR13 ;  /* 0x0000000d4d4d7c20 */ /* 0x000fca0008410000 */
[----:B------:R-:W-:Y:S02]  /*4d30*/  FSEL R178, R77, RZ, P6 ;  /* 0x000000ff4db27208 */ /* 0x000fe40003000000 */
[----:B------:R-:W-:Y:S02]  /*4d40*/  ISETP.GE.U32.AND P6, PT, R154, RZ, PT ;  /* 0x000000ff9a00720c */ /* 0x000fe40003fc6070 */
[----:B------:R-:W-:Y:S02]  /*4d50*/  F2FP.BF16.F32.PACK_AB R83, R178, R83 ;  /* 0x00000053b253723e */ /* 0x000fe400000010ff */
[----:B------:R-:W-:-:S04]  /*4d60*/  ISETP.GE.U32.AND.EX P6, PT, R155, 0x1000000, PT, P6 ;  /* 0x010000009b00780c */ /* 0x000fc80003fc6160 */
[----:B------:R-:W-:Y:S01]  /*4d70*/  FSEL R177, R77, RZ, P6 ;  /* 0x000000ff4db17208 */ /* 0x000fe20003000000 */
[----:B------:R-:W-:Y:S01]  /*4d80*/  FFMA.FTZ R77, R103, R84, R85 ;  /* 0x00000054674d7223 */ /* 0x000fe20000010055 */
[----:B------:R-:W-:-:S03]  /*4d90*/  LOP3.LUT P6, RZ, R91, 0xff, RZ, 0xc0, !PT ;  /* 0x000000ff5bff7812 */ /* 0x000fc600078cc0ff */
[----:B------:R-:W-:-:S04]  /*4da0*/  FADD.FTZ R77, R104, -R77 ;  /* 0x8000004d684d7221 */ /* 0x000fc80000010000 */
[----:B------:R-:W-:Y:S01]  /*4db0*/  FFMA.FTZ R77, R98, R77, R79 ;  /* 0x0000004d624d7223 */ /* 0x000fe2000001004f */
[----:B------:R-:W-:Y:S02]  /*4dc0*/  SHF.L.U32 R79, R76, 0x10, RZ ;  /* 0x000000104c4f7819 */ /* 0x000fe400000006ff */
[----:B------:R-:W-:Y:S01]  /*4dd0*/  PRMT R76, R9, 0x7632, R76 ;  /* 0x00007632094c7816 */ /* 0x000fe2000000004c */
[----:B------:R-:W-:-:S05]  /*4de0*/  FMUL.FTZ R77, R77, UR13 ;  /* 0x0000000d4d4d7c20 */ /* 0x000fca0008410000 */
[----:B------:R-:W-:Y:S02]  /*4df0*/  FSEL R82, R77, RZ, P6 ;  /* 0x000000ff4d527208 */ /* 0x000fe40003000000 */
[----:B------:R-:W-:-:S04]  /*4e00*/  LOP3.LUT P6, RZ, R155, 0xff, RZ, 0xc0, !PT ;  /* 0x000000ff9bff7812 */ /* 0x000fc800078cc0ff */
[----:B------:R-:W-:Y:S01]  /*4e10*/  FSEL R159, R77, RZ, P6 ;  /* 0x000000ff4d9f7208 */ /* 0x000fe20003000000 */
[----:B------:R-:W-:Y:S01]  /*4e20*/  FADD.FTZ R77, R111, -R78 ;  /* 0x8000004e6f4d7221 */ /* 0x000fe20000010000 */
[----:B------:R-:W-:Y:S01]  /*4e30*/  LOP3.LUT P6, RZ, R91, 0xff00, RZ, 0xc0, !PT ;  /* 0x0000ff005bff7812 */ /* 0x000fe200078cc0ff */
[----:B------:R-:W-:Y:S02]  /*4e40*/  FFMA.FTZ R78, R110, R84, R85 ;  /* 0x000000546e4e7223 */ /* 0x000fe40000010055 */
[----:B------:R-:W-:Y:S01]  /*4e50*/  FFMA.FTZ R77, R98, R77, R79 ;  /* 0x0000004d624d7223 */ /* 0x000fe2000001004f */
[----:B------:R-:W-:-:S03]  /*4e60*/  IMAD.U32 R79, R9, 0x10000, RZ ;  /* 0x00010000094f7824 */ /* 0x000fc600078e00ff */
[----:B------:R-:W-:-:S05]  /*4e70*/  FMUL.FTZ R77, R77, UR13 ;  /* 0x0000000d4d4d7c20 */ /* 0x000fca0008410000 */
[----:B------:R-:W-:Y:S02]  /*4e80*/  FSEL R161, R77, RZ, P6 ;  /* 0x000000ff4da17208 */ /* 0x000fe40003000000 */
[----:B------:R-:W-:Y:S02]  /*4e90*/  LOP3.LUT P6, RZ, R155, 0xff00, RZ, 0xc0, !PT ;  /* 0x0000ff009bff7812 */ /* 0x000fe400078cc0ff */
[----:B------:R-:W-:Y:S02]  /*4ea0*/  F2FP.BF16.F32.PACK_AB R82, R161, R82 ;  /* 0x00000052a152723e */ /* 0x000fe400000010ff */
        /* <DEDUP_REMOVED lines=17> */
[C---:B------:R-:W-:Y:S02]  /*4fc0*/  FSEL R158, R77.reuse, RZ, P6 ;  /* 0x000000ff4d9e7208 */ /* 0x040fe40003000000 */
[----:B------:R-:W-:Y:S02]  /*4fd0*/  LOP3.LUT P6, RZ, R154, 0xff000000, RZ, 0xc0, !PT ;  /* 0xff0000009aff7812 */ /* 0x000fe400078cc0ff */
[----:B------:R-:W-:Y:S02]  /*4fe0*/  F2FP.BF16.F32.PACK_AB R81, R158, R81 ;  /* 0x000000519e51723e */ /* 0x000fe400000010ff */
[----:B------:R-:W-:Y:S01]  /*4ff0*/  FSEL R151, R77, RZ, P6 ;  /* 0x000000ff4d977208 */ /* 0x000fe20003000000 */
[----:B------:R-:W-:Y:S01]  /*5000*/  FADD.FTZ R77, R107, -R78 ;  /* 0x8000004e6b4d7221 */ /* 0x000fe20000010000 */
[----:B------:R-:W-:Y:S02]  /*5010*/  LOP3.LUT P6, RZ, R90, 0xff00, RZ, 0xc0, !PT ;  /* 0x0000ff005aff7812 */ /* 0x000fe400078cc0ff */
[----:B------:R-:W-:Y:S01]  /*5020*/  F2FP.BF16.F32.PACK_AB R78, R160, R159 ;  /* 0x0000009fa04e723e */ /* 0x000fe200000010ff */
[----:B------:R-:W-:Y:S01]  /*5030*/  FFMA.FTZ R77, R98, R77, R79 ;  /* 0x0000004d624d7223 */ /* 0x000fe2000001004f */
[----:B------:R-:W-:-:S03]  /*5040*/  SHF.L.U32 R79, R8, 0x10, RZ ;  /* 0x00000010084f7819 */ /* 0x000fc600000006ff */
[----:B------:R-:W-:-:S05]  /*5050*/  FMUL.FTZ R77, R77, UR13 ;  /* 0x0000000d4d4d7c20 */ /* 0x000fca0008410000 */
[----:B------:R-:W-:Y:S02]  /*5060*/  FSEL R87, R77, RZ, P6 ;  /* 0x000000ff4d577208 */ /* 0x000fe40003000000 */
[----:B------:R-:W-:-:S04]  /*5070*/  LOP3.LUT P6, RZ, R154, 0xff00, RZ, 0xc0, !PT ;  /* 0x0000ff009aff7812 */ /* 0x000fc800078cc0ff */
[----:B------:R-:W-:Y:S01]  /*5080*/  FSEL R149, R77, RZ, P6 ;  /* 0x000000ff4d957208 */ /* 0x000fe20003000000 */
[----:B------:R-:W-:Y:S01]  /*5090*/  FFMA.FTZ R77, R99, R84, R85 ;  /* 0x00000054634d7223 */ /* 0x000fe20000010055 */
[----:B------:R-:W-:-:S03]  /*50a0*/  LOP3.LUT P6, RZ, R90, 0xff, RZ, 0xc0, !PT ;  /* 0x000000ff5aff7812 */ /* 0x000fc600078cc0ff */
[----:B------:R-:W-:-:S04]  /*50b0*/  FADD.FTZ R77, R100, -R77 ;  /* 0x8000004d644d7221 */ /* 0x000fc80000010000 */
[----:B------:R-:W-:Y:S01]  /*50c0*/  FFMA.FTZ R77, R98, R77, R79 ;  /* 0x0000004d624d7223 */ /* 0x000fe2000001004f */
[----:B------:R-:W-:-:S03]  /*50d0*/  F2FP.BF16.F32.PACK_AB R79, R177, R176 ;  /* 0x000000b0b14f723e */ /* 0x000fc600000010ff */
[----:B------:R-:W-:-:S05]  /*50e0*/  FMUL.FTZ R77, R77, UR13 ;  /* 0x0000000d4d4d7c20 */ /* 0x000fca0008410000 */
[----:B------:R-:W-:Y:S02]  /*50f0*/  FSEL R80, R77, RZ, P6 ;  /* 0x000000ff4d507208 */ /* 0x000fe40003000000 */
[----:B------:R-:W-:Y:S02]  /*5100*/  LOP3.LUT P6, RZ, R154, 0xff, RZ, 0xc0, !PT ;  /* 0x000000ff9aff7812 */ /* 0x000fe400078cc0ff */
[----:B------:R-:W-:Y:S02]  /*5110*/  F2FP.BF16.F32.PACK_AB R80, R87, R80 ;  /* 0x000000505750723e */ /* 0x000fe400000010ff */
[----:B------:R-:W-:Y:S02]  /*5120*/  FSEL R76, R77, RZ, P6 ;  /* 0x000000ff4d4c7208 */ /* 0x000fe40003000000 */
[----:B------:R-:W-:Y:S02]  /*5130*/  F2FP.BF16.F32.PACK_AB R77, R151, R86 ;  /* 0x00000056974d723e */ /* 0x000fe400000010ff */
[----:B------:R-:W-:Y:S01]  /*5140*/  F2FP.BF16.F32.PACK_AB R76, R149, R76 ;  /* 0x0000004c954c723e */ /* 0x000fe200000010ff */
[----:B------:R-:W-:Y:S06]  /*5150*/  BRA `(.L_x_257) ;  /* 0x0000001800807947 */ /* 0x000fec0003800000 */
.L_x_255:
[----:B0-----:R-:W0:Y:S02]  /*5160*/  LDC.64 R76, c[0x0][0x478] ;  /* 0x00011e00ff4c7b82 */ /* 0x001e240000000a00 */
[----:B0-----:R-:W-:-:S04]  /*5170*/  ISETP.NE.U32.AND P5, PT, R76, RZ, PT ;  /* 0x000000ff4c00720c */ /* 0x001fc80003fa5070 */
[----:B------:R-:W-:-:S13]  /*5180*/  ISETP.NE.AND.EX P5, PT, R77, RZ, PT, P5 ;  /* 0x000000ff4d00720c */ /* 0x000fda0003fa5350 */
[----:B------:R-:W-:Y:S05]  /*5190*/  @!P5 BRA `(.L_x_258) ;  /* 0x00000004003cd947 */ /* 0x000fea0003800000 */
[----:B------:R-:W-:Y:S01]  /*51a0*/  FFMA.FTZ R73, R105, R84, R85 ;  /* 0x0000005469497223 */ /* 0x000fe20000010055 */
[----:B------:R-:W-:-:S03]  /*51b0*/  LOP3.LUT P6, RZ, R91, 0xff0000, RZ, 0xc0, !PT ;  /* 0x00ff00005bff7812 */ /* 0x000fc600078cc0ff */
[----:B------:R-:W-:-:S04]  /*51c0*/  FADD.FTZ R73, R106, -R73 ;  /* 0x800000496a497221 */ /* 0x000fc80000010000 */
[----:B-----5:R-:W-:-:S04]  /*51d0*/  FMUL.FTZ R75, R98, R73 ;  /* 0x00000049624b7220 */ /* 0x020fc80000410000 */
[----:B------:R-:W-:-:S05]  /*51e0*/  FMUL.FTZ R72, R75, UR13 ;  /* 0x0000000d4b487c20 */ /* 0x000fca0008410000 */
[----:B------:R-:W-:Y:S02]  /*51f0*/  FSEL R176, R72, RZ, P6 ;  /* 0x000000ff48b07208 */ /* 0x000fe40003000000 */
[----:B------:R-:W-:-:S04]  /*5200*/  LOP3.LUT P6, RZ, R155, 0xff0000, RZ, 0xc0, !PT ;  /* 0x00ff00009bff7812 */ /* 0x000fc800078cc0ff */
[----:B------:R-:W-:Y:S01]  /*5210*/  FSEL R177, R72, RZ, P6 ;  /* 0x000000ff48b17208 */ /* 0x000fe20003000000 */
[----:B------:R-:W-:Y:S01]  /*5220*/  FFMA.FTZ R72, R114, R84, R85 ;  /* 0x0000005472487223 */ /* 0x000fe20000010055 */
[----:B------:R-:W-:-:S03]  /*5230*/  ISETP.GE.U32.AND P6, PT, R90, RZ, PT ;  /* 0x000000ff5a00720c */ /* 0x000fc60003fc6070 */
[----:B------:R-:W-:Y:S01]  /*5240*/  FADD.FTZ R73, R113, -R72 ;  /* 0x8000004871497221 */ /* 0x000fe20000010000 */
[----:B------:R-:W-:-:S03]  /*5250*/  ISETP.GE.U32.AND.EX P6, PT, R91, 0x1000000, PT, P6 ;  /* 0x010000005b00780c */ /* 0x000fc60003fc6160 */
[----:B------:R-:W-:Y:S01]  /*5260*/  FMUL.FTZ R178, R98, R73 ;  /* 0x0000004962b27220 */ /* 0x000fe20000410000 */
[----:B------:R-:W-:-:S03]  /*5270*/  FFMA.FTZ R73, R103, R84, R85 ;  /* 0x0000005467497223 */ /* 0x000fc60000010055 */
[----:B------:R-:W-:Y:S01]  /*5280*/  FMUL.FTZ R72, R178, UR13 ;  /* 0x0000000db2487c20 */ /* 0x000fe20008410000 */
[----:B------:R-:W-:Y:S01]  /*5290*/  FADD.FTZ R73, R104, -R73 ;  /* 0x8000004968497221 */ /* 0x000fe20000010000 */
[----:B------:R-:W-:-:S03]  /*52a0*/  F2FP.BF16.F32.PACK_AB R75, R178, R75 ;  /* 0x0000004bb24b723e */ /* 0x000fc600000010ff */
[----:B------:R-:W-:Y:S01]  /*52b0*/  FSEL R179, R72, RZ, P6 ;  /* 0x000000ff48b37208 */ /* 0x000fe20003000000 */
[----:B------:R-:W-:Y:S01]  /*52c0*/  FMUL.FTZ R74, R98, R73 ;  /* 0x00000049624a7220 */ /* 0x000fe20000410000 */
[----:B------:R-:W-:Y:S01]  /*52d0*/  ISETP.GE.U32.AND P6, PT, R154, RZ, PT ;  /* 0x000000ff9a00720c */ /* 0x000fe20003fc6070 */
[----:B------:R-:W-:-:S03]  /*52e0*/  FFMA.FTZ R73, R101, R84, R85 ;  /* 0x0000005465497223 */ /* 0x000fc60000010055 */
[----:B------:R-:W-:Y:S01]  /*52f0*/  ISETP.GE.U32.AND.EX P6, PT, R155, 0x1000000, PT, P6 ;  /* 0x010000009b00780c */ /* 0x000fe20003fc6160 */
[----:B------:R-:W-:-:S03]  /*5300*/  FADD.FTZ R73, R102, -R73 ;  /* 0x8000004966497221 */ /* 0x000fc60000010000 */
[----:B------:R-:W-:Y:S01]  /*5310*/  FSEL R180, R72, RZ, P6 ;  /* 0x000000ff48b47208 */ /* 0x000fe20003000000 */
[----:B------:R-:W-:Y:S01]  /*5320*/  FMUL.FTZ R72, R74, UR13 ;  /* 0x0000000d4a487c20 */ /* 0x000fe20008410000 */
[----:B------:R-:W-:Y:S01]  /*5330*/  LOP3.LUT P6, RZ, R91, 0xff, RZ, 0xc0, !PT ;  /* 0x000000ff5bff7812 */ /* 0x000fe200078cc0ff */
[----:B------:R-:W-:Y:S01]  /*5340*/  FMUL.FTZ R78, R98, R73 ;  /* 0x00000049624e7220 */ /* 0x000fe20000410000 */
[----:B------:R-:W-:Y:S02]  /*5350*/  FFMA.FTZ R73, R99, R84, R85 ;  /* 0x0000005463497223 */ /* 0x000fe40000010055 */
[----:B------:R-:W-:Y:S02]  /*5360*/  FSEL R82, R72, RZ, P6 ;  /* 0x000000ff48527208 */ /* 0x000fe40003000000 */
[----:B------:R-:W-:Y:S01]  /*5370*/  LOP3.LUT P6, RZ, R155, 0xff, RZ, 0xc0, !PT ;  /* 0x000000ff9bff7812 */ /* 0x000fe200078cc0ff */
[----:B------:R-:W-:-:S03]  /*5380*/  FADD.FTZ R73, R100, -R73 ;  /* 0x8000004964497221 */ /* 0x000fc60000010000 */
[----:B------:R-:W-:Y:S01]  /*5390*/  FSEL R159, R72, RZ, P6 ;  /* 0x000000ff489f7208 */ /* 0x000fe20003000000 */
[----:B------:R-:W-:Y:S01]  /*53a0*/  FFMA.FTZ R72, R112, R84, R85 ;  /* 0x0000005470487223 */ /* 0x000fe20000010055 */
[----:B------:R-:W-:-:S03]  /*53b0*/  LOP3.LUT P6, RZ, R91, 0xff00, RZ, 0xc0, !PT ;  /* 0x0000ff005bff7812 */ /* 0x000fc600078cc0ff */
[----:B------:R-:W-:-:S04]  /*53c0*/  FADD.FTZ R83, R111, -R72 ;  /* 0x800000486f537221 */ /* 0x000fc80000010000 */
[----:B------:R-:W-:-:S04]  /*53d0*/  FMUL.FTZ R83, R98, R83 ;  /* 0x0000005362537220 */ /* 0x000fc80000410000 */
[C---:B------:R-:W-:Y:S01]  /*53e0*/  FMUL.FTZ R72, R83.reuse, UR13 ;  /* 0x0000000d53487c20 */ /* 0x040fe20008410000 */
[----:B------:R-:W-:Y:S02]  /*53f0*/  F2FP.BF16.F32.PACK_AB R74, R83, R74 ;  /* 0x0000004a534a723e */ /* 0x000fe400000010ff */
[----:B------:R-:W-:Y:S02]  /*5400*/  F2FP.BF16.F32.PACK_AB R83, R179, R176 ;  /* 0x000000b0b353723e */ /* 0x000fe400000010ff */
[C---:B------:R-:W-:Y:S02]  /*5410*/  FSEL R161, R72.reuse, RZ, P6 ;  /* 0x000000ff48a17208 */ /* 0x040fe40003000000 */
[----:B------:R-:W-:Y:S02]  /*5420*/  LOP3.LUT P6, RZ, R155, 0xff00, RZ, 0xc0, !PT ;  /* 0x0000ff009bff7812 */ /* 0x000fe400078cc0ff */
[----:B------:R-:W-:Y:S02]  /*5430*/  F2FP.BF16.F32.PACK_AB R82, R161, R82 ;  /* 0x00000052a152723e */ /* 0x000fe400000010ff */
        /* <DEDUP_REMOVED lines=8> */
[----:B------:R-:W-:-:S04]  /*54c0*/  FADD.FTZ R79, R109, -R72 ;  /* 0x800000486d4f7221 */ /* 0x000fc80000010000 */
[----:B------:R-:W-:-:S04]  /*54d0*/  FMUL.FTZ R79, R98, R79 ;  /* 0x0000004f624f7220 */ /* 0x000fc80000410000 */
        /* <DEDUP_REMOVED lines=8> */
[----:B------:R-:W-:-:S04]  /*5560*/  FMUL.FTZ R77, R98, R77 ;  /* 0x0000004d624d7220 */ /* 0x000fc80000410000 */
[----:B------:R-:W-:-:S05]  /*5570*/  FMUL.FTZ R72, R77, UR13 ;  /* 0x0000000d4d487c20 */ /* 0x000fca0008410000 */
[----:B------:R-:W-:Y:S02]  /*5580*/  FSEL R87, R72, RZ, P6 ;  /* 0x000000ff48577208 */ /* 0x000fe40003000000 */
[----:B------:R-:W-:-:S04]  /*5590*/  LOP3.LUT P6, RZ, R154, 0xff00, RZ, 0xc0, !PT ;  /* 0x0000ff009aff7812 */ /* 0x000fc800078cc0ff */
[----:B------:R-:W-:Y:S01]  /*55a0*/  FSEL R149, R72, RZ, P6 ;  /* 0x000000ff48957208 */ /* 0x000fe20003000000 */
[----:B------:R-:W-:Y:S01]  /*55b0*/  FMUL.FTZ R72, R98, R73 ;  /* 0x0000004962487220 */ /* 0x000fe20000410000 */
[----:B------:R-:W-:-:S03]  /*55c0*/  LOP3.LUT P6, RZ, R90, 0xff, RZ, 0xc0, !PT ;  /* 0x000000ff5aff7812 */ /* 0x000fc600078cc0ff */
[----:B------:R-:W-:Y:S01]  /*55d0*/  FMUL.FTZ R73, R72, UR13 ;  /* 0x0000000d48497c20 */ /* 0x000fe20008410000 */
[----:B------:R-:W-:Y:S02]  /*55e0*/  F2FP.BF16.F32.PACK_AB R72, R77, R72 ;  /* 0x000000484d48723e */ /* 0x000fe400000010ff */
[----:B------:R-:W-:Y:S02]  /*55f0*/  F2FP.BF16.F32.PACK_AB R77, R151, R86 ;  /* 0x00000056974d723e */ /* 0x000fe400000010ff */
[----:B------:R-:W-:Y:S02]  /*5600*/  FSEL R80, R73, RZ, P6 ;  /* 0x000000ff49507208 */ /* 0x000fe40003000000 */
[----:B------:R-:W-:Y:S02]  /*5610*/  LOP3.LUT P6, RZ, R154, 0xff, RZ, 0xc0, !PT ;  /* 0x000000ff9aff7812 */ /* 0x000fe400078cc0ff */
[----:B------:R-:W-:Y:S02]  /*5620*/  F2FP.BF16.F32.PACK_AB R80, R87, R80 ;  /* 0x000000505750723e */ /* 0x000fe400000010ff */
[----:B------:R-:W-:-:S02]  /*5630*/  FSEL R76, R73, RZ, P6 ;  /* 0x000000ff494c7208 */ /* 0x000fc40003000000 */
[----:B------:R-:W-:Y:S02]  /*5640*/  F2FP.BF16.F32.PACK_AB R73, R79, R78 ;  /* 0x0000004e4f49723e */ /* 0x000fe400000010ff */
[----:B------:R-:W-:Y:S02]  /*5650*/  F2FP.BF16.F32.PACK_AB R79, R180, R177 ;  /* 0x000000b1b44f723e */ /* 0x000fe400000010ff */
[----:B------:R-:W-:Y:S02]  /*5660*/  F2FP.BF16.F32.PACK_AB R78, R160, R159 ;  /* 0x0000009fa04e723e */ /* 0x000fe400000010ff */
[----:B------:R-:W-:Y:S01]  /*5670*/  F2FP.BF16.F32.PACK_AB R76, R149, R76 ;  /* 0x0000004c954c723e */ /* 0x000fe200000010ff */
[----:B------:R-:W-:Y:S06]  /*5680*/  BRA `(.L_x_257) ;  /* 0x0000001400347947 */ /* 0x000fec0003800000 */
.L_x_258:
[-CC-:B------:R-:W-:Y:S01]  /*5690*/  FFMA.FTZ R77, R105, R84.reuse, R85.reuse ;  /* 0x00000054694d7223 */ /* 0x180fe20000010055 */
[----:B------:R-:W-:Y:S01]  /*56a0*/  LOP3.LUT P6, RZ, R91, 0xff0000, RZ, 0xc0, !PT ;  /* 0x00ff00005bff7812 */ /* 0x000fe200078cc0ff */
[----:B------:R-:W-:Y:S02]  /*56b0*/  FFMA.FTZ R76, R114, R84, R85 ;  /* 0x00000054724c7223 */ /* 0x000fe40000010055 */
[----:B------:R-:W-:-:S04]  /*56c0*/  FADD.FTZ R77, R106, -R77 ;  /* 0x8000004d6a4d7221 */ /* 0x000fc80000010000 */
[----:B-----5:R-:W-:-:S04]  /*56d0*/  FMUL.FTZ R77, R98, R77 ;  /* 0x0000004d624d7220 */ /* 0x020fc80000410000 */
[----:B------:R-:W-:-:S05]  /*56e0*/  FMUL.FTZ R77, R77, UR13 ;  /* 0x0000000d4d4d7c20 */ /* 0x000fca0008410000 */
[----:B------:R-:W-:Y:S02]  /*56f0*/  FSEL R83, R77, RZ, P6 ;  /* 0x000000ff4d537208 */ /* 0x000fe40003000000 */
[----:B------:R-:W-:-:S04]  /*5700*/  LOP3.LUT P6, RZ, R155, 0xff0000, RZ, 0xc0, !PT ;  /* 0x00ff00009bff7812 */ /* 0x000fc800078cc0ff */
[----:B------:R-:W-:Y:S01]  /*5710*/  FSEL R79, R77, RZ, P6 ;  /* 0x000000ff4d4f7208 */ /* 0x000fe20003000000 */
[----:B------:R-:W-:Y:S01]  /*5720*/  FADD.FTZ R77, R113, -R76 ;  /* 0x8000004c714d7221 */ /* 0x000fe20000010000 */
[----:B------:R-:W-:Y:S01]  /*5730*/  ISETP.GE.U32.AND P6, PT, R90, RZ, PT ;  /* 0x000000ff5a00720c */ /* 0x000fe20003fc6070 */
[----:B------:R-:W-:Y:S02]  /*5740*/  FFMA.FTZ R76, R112, R84, R85 ;  /* 0x00000054704c7223 */ /* 0x000fe40000010055 */
[----:B------:R-:W-:Y:S01]  /*5750*/  FMUL.FTZ R77, R98, R77 ;  /* 0x0000004d624d7220 */ /* 0x000fe20000410000 */
[----:B------:R-:W-:-:S03]  /*5760*/  ISETP.GE.U32.AND.EX P6, PT, R91, 0x1000000, PT, P6 ;  /* 0x010000005b00780c */ /* 0x000fc60003fc6160 */
[----:B------:R-:W-:-:S05]  /*5770*/  FMUL.FTZ R77, R77, UR13 ;  /* 0x0000000d4d4d7c20 */ /* 0x000fca0008410000 */
[----:B------:R-:W-:Y:S02]  /*5780*/  FSEL R160, R77, RZ, P6 ;  /* 0x000000ff4da07208 */ /* 0x000fe40003000000 */
[----:B------:R-:W-:Y:S02]  /*5790*/  ISETP.GE.U32.AND P6, PT, R154, RZ, PT ;  /* 0x000000ff9a00720c */ /* 0x000fe40003fc6070 */
[----:B------:R-:W-:Y:S02]  /*57a0*/  F2FP.BF16.F32.PACK_AB R83, R160, R83 ;  /* 0x00000053a053723e */ /* 0x000fe400000010ff */
[----:B------:R-:W-:-:S04]  /*57b0*/  ISETP.GE.U32.AND.EX P6, PT, R155, 0x1000000, PT, P6 ;  /* 0x010000009b00780c */ /* 0x000fc80003fc6160 */
[----:B------:R-:W-:Y:S01]  /*57c0*/  FSEL R176, R77, RZ, P6 ;  /* 0x000000ff4db07208 */ /* 0x000fe20003000000 */
[----:B------:R-:W-:Y:S01]  /*57d0*/  FFMA.FTZ R77, R103, R84, R85 ;  /* 0x00000054674d7223 */ /* 0x000fe20000010055 */
[----:B------:R-:W-:Y:S02]  /*57e0*/  LOP3.LUT P6, RZ, R91, 0xff, RZ, 0xc0, !PT ;  /* 0x000000ff5bff7812 */ /* 0x000fe400078cc0ff */
[----:B------:R-:W-:Y:S01]  /*57f0*/  F2FP.BF16.F32.PACK_AB R79, R176, R79 ;  /* 0x0000004fb04f723e */ /* 0x000fe200000010ff */
[----:B------:R-:W-:-:S04]  /*5800*/  FADD.FTZ R77, R104, -R77 ;  /* 0x8000004d684d7221 */ /* 0x000fc80000010000 */
[----:B------:R-:W-:-:S04]  /*5810*/  FMUL.FTZ R77, R98, R77 ;  /* 0x0000004d624d7220 */ /* 0x000fc80000410000 */
[----:B------:R-:W-:-:S05]  /*5820*/  FMUL.FTZ R77, R77, UR13 ;  /* 0x0000000d4d4d7c20 */ /* 0x000fca0008410000 */
[----:B------:R-:W-:Y:S02]  /*5830*/  FSEL R82, R77, RZ, P6 ;  /* 0x000000ff4d527208 */ /* 0x000fe40003000000 */
[----:B------:R-:W-:-:S04]  /*5840*/  LOP3.LUT P6, RZ, R155, 0xff, RZ, 0xc0, !PT ;  /* 0x000000ff9bff7812 */ /* 0x000fc800078cc0ff */
[----:B------:R-:W-:Y:S01]  /*5850*/  FSEL R78, R77, RZ, P6 ;  /* 0x000000ff4d4e7208 */ /* 0x000fe20003000000 */
[----:B------:R-:W-:Y:S01]  /*5860*/  FADD.FTZ R77, R111, -R76 ;  /* 0x8000004c6f4d7221 */ /* 0x000fe20000010000 */
[----:B------:R-:W-:Y:S01]  /*5870*/  LOP3.LUT P6, RZ, R91, 0xff00, RZ, 0xc0, !PT ;  /* 0x0000ff005bff7812 */ /* 0x000fe200078cc0ff */
[----:B------:R-:W-:Y:S02]  /*5880*/  FFMA.FTZ R76, R110, R84, R85 ;  /* 0x000000546e4c7223 */ /* 0x000fe40000010055 */
[----:B------:R-:W-:-:S04]  /*5890*/  FMUL.FTZ R77, R98, R77 ;  /* 0x0000004d624d7220 */ /* 0x000fc80000410000 */
[----:B------:R-:W-:-:S05]  /*58a0*/  FMUL.FTZ R77, R77, UR13 ;  /* 0x0000000d4d4d7c20 */ /* 0x000fca0008410000 */
[----:B------:R-:W-:Y:S02]  /*58b0*/  FSEL R159, R77, RZ, P6 ;  /* 0x000000ff4d9f7208 */ /* 0x000fe40003000000 */
[----:B------:R-:W-:Y:S02]  /*58c0*/  LOP3.LUT P6, RZ, R155, 0xff00, RZ, 0xc0, !PT ;  /* 0x0000ff009bff7812 */ /* 0x000fe400078cc0ff */
[----:B------:R-:W-:Y:S02]  /*58d0*/  F2FP.BF16.F32.PACK_AB R82, R159, R82 ;  /* 0x000000529f52723e */ /* 0x000fe400000010ff */
        /* <DEDUP_REMOVED lines=15> */
[C---:B------:R-:W-:Y:S02]  /*59d0*/  FSEL R158, R77.reuse, RZ, P6 ;  /* 0x000000ff4d9e7208 */ /* 0x040fe40003000000 */
[----:B------:R-:W-:Y:S02]  /*59e0*/  LOP3.LUT P6, RZ, R154, 0xff000000, RZ, 0xc0, !PT ;  /* 0xff0000009aff7812 */ /* 0x000fe400078cc0ff */
[----:B------:R-:W-:Y:S02]  /*59f0*/  F2FP.BF16.F32.PACK_AB R81, R158, R81 ;  /* 0x000000519e51723e */ /* 0x000fe400000010ff */
[----:B------:R-:W-:Y:S01]  /*5a00*/  FSEL R151, R77, RZ, P6 ;  /* 0x000000ff4d977208 */ /* 0x000fe20003000000 */
[----:B------:R-:W-:Y:S01]  /*5a10*/  FADD.FTZ R77, R107, -R76 ;  /* 0x8000004c6b4d7221 */ /* 0x000fe20000010000 */
[----:B------:R-:W-:-:S03]  /*5a20*/  LOP3.LUT P6, RZ, R90, 0xff00, RZ, 0xc0, !PT ;  /* 0x0000ff005aff7812 */ /* 0x000fc600078cc0ff */
[----:B------:R-:W-:-:S04]  /*5a30*/  FMUL.FTZ R77, R98, R77 ;  /* 0x0000004d624d7220 */ /* 0x000fc80000410000 */
[----:B------:R-:W-:-:S05]  /*5a40*/  FMUL.FTZ R77, R77, UR13 ;  /* 0x0000000d4d4d7c20 */ /* 0x000fca0008410000 */
        /* <DEDUP_REMOVED lines=15> */
.L_x_254:
[----:B------:R-:W-:-:S04]  /*5b40*/  UISETP.NE.U32.AND UP0, UPT, UR14, URZ, UPT ;  /* 0x000000ff0e00728c */ /* 0x000fc8000bf05070 */
[----:B------:R-:W-:-:S09]  /*5b50*/  UISETP.NE.AND.EX UP0, UPT, UR15, URZ, UPT, UP0 ;  /* 0x000000ff0f00728c */ /* 0x000fd2000bf05300 */
[----:B------:R-:W-:Y:S05]  /*5b60*/  BRA.U !UP0, `(.L_x_259) ;  /* 0x0000000908307547 */ /* 0x000fea000b800000 */
[----:B0-----:R-:W0:Y:S02]  /*5b70*/  LDC.64 R80, c[0x0][0x478] ;  /* 0x00011e00ff507b82 */ /* 0x001e240000000a00 */
[----:B0-----:R-:W-:-:S04]  /*5b80*/  ISETP.NE.U32.AND P5, PT, R80, RZ, PT ;  /* 0x000000ff5000720c */ /* 0x001fc80003fa5070 */
[----:B------:R-:W-:-:S13]  /*5b90*/  ISETP.NE.AND.EX P5, PT, R81, RZ, PT, P5 ;  /* 0x000000ff5100720c */ /* 0x000fda0003fa5350 */
[----:B------:R-:W-:Y:S05]  /*5ba0*/  @!P5 BRA `(.L_x_260) ;  /* 0x000000040018d947 */ /* 0x000fea0003800000 */
[----:B------:R-:W-:Y:S01]  /*5bb0*/  PRMT R72, R11, 0x7632, R72 ;  /* 0x000076320b487816 */ /* 0x000fe20000000048 */
[----:B------:R-:W-:Y:S01]  /*5bc0*/  FFMA.FTZ R74, R114, R84, R85 ;  /* 0x00000054724a7223 */ /* 0x000fe20000010055 */
[----:B------:R-:W-:-:S03]  /*5bd0*/  ISETP.GE.U32.AND P6, PT, R90, RZ, PT ;  /* 0x000000ff5a00720c */ /* 0x000fc60003fc6070 */
[----:B------:R-:W-:Y:S02]  /*5be0*/  IMAD.U32 R75, R72, 0x10000, RZ ;  /* 0x00010000484b7824 */ /* 0x000fe400078e00ff */
[----:B------:R-:W-:Y:S01]  /*5bf0*/  FADD.FTZ R73, R113, -R74 ;  /* 0x8000004a71497221 */ /* 0x000fe20000010000 */
[----:B------:R-:W-:Y:S01]  /*5c00*/  ISETP.GE.U32.AND.EX P6, PT, R91, 0x1000000, PT, P6 ;  /* 0x010000005b00780c */ /* 0x000fe20003fc6160 */
[-C--:B------:R-:W-:Y:S02]  /*5c10*/  FFMA.FTZ R74, R112, R84.reuse, R85 ;  /* 0x00000054704a7223 */ /* 0x080fe40000010055 */
[----:B-----5:R-:W-:Y:S01]  /*5c20*/  FFMA.FTZ R178, R98, R73, R75 ;  /* 0x0000004962b27223 */ /* 0x020fe2000001004b */
[----:B------:R-:W-:Y:S01]  /*5c30*/  FFMA.FTZ R73, R105, R84, R85 ;  /* 0x0000005469497223 */ /* 0x000fe20000010055 */
[----:B------:R-:W-:Y:S02]  /*5c40*/  SHF.L.U32 R75, R11, 0x10, RZ ;  /* 0x000000100b4b7819 */ /* 0x000fe400000006ff */
[----:B------:R-:W-:Y:S01]  /*5c50*/  FMUL.FTZ R72, R178, UR13 ;  /* 0x0000000db2487c20 */ /* 0x000fe20008410000 */
[----:B------:R-:W-:-:S04]  /*5c60*/  FADD.FTZ R73, R106, -R73 ;  /* 0x800000496a497221 */ /* 0x000fc80000010000 */
[----:B------:R-:W-:Y:S01]  /*5c70*/  FFMA.FTZ R161, R98, R73, R75 ;  /* 0x0000004962a17223 */ /* 0x000fe2000001004b */
[----:B------:R-:W-:Y:S01]  /*5c80*/  FFMA.FTZ R73, R103, R84, R85 ;  /* 0x0000005467497223 */ /* 0x000fe20000010055 */
[----:B------:R-:W-:Y:S01]  /*5c90*/  IMAD.U32 R75, R10, 0x10000, RZ ;  /* 0x000100000a4b7824 */ /* 0x000fe200078e00ff */
[----:B------:R-:W-:Y:S01]  /*5ca0*/  FSEL R180, R72, RZ, P6 ;  /* 0x000000ff48b47208 */ /* 0x000fe20003000000 */
[----:B------:R-:W-:Y:S01]  /*5cb0*/  FMUL.FTZ R72, R161, UR13 ;  /* 0x0000000da1487c20 */ /* 0x000fe20008410000 */
[----:B------:R-:W-:Y:S01]  /*5cc0*/  FADD.FTZ R73, R104, -R73 ;  /* 0x8000004968497221 */ /* 0x000fe20000010000 */
[----:B------:R-:W-:-:S03]  /*5cd0*/  LOP3.LUT P6, RZ, R91, 0xff0000, RZ, 0xc0, !PT ;  /* 0x00ff00005bff7812 */ /* 0x000fc600078cc0ff */
[----:B------:R-:W-:Y:S01]  /*5ce0*/  FFMA.FTZ R151, R98, R73, R75 ;  /* 0x0000004962977223 */ /* 0x000fe2000001004b */
[----:B------:R-:W-:Y:S01]  /*5cf0*/  FSEL R177, R72, RZ, P6 ;  /* 0x000000ff48b17208 */ /* 0x000fe20003000000 */
[----:B------:R-:W-:Y:S01]  /*5d00*/  FADD.FTZ R73, R111, -R74 ;  /* 0x8000004a6f497221 */ /* 0x000fe20000010000 */
[----:B------:R-:W-:Y:S01]  /*5d10*/  LOP3.LUT P6, RZ, R91, 0xff, RZ, 0xc0, !PT ;  /* 0x000000ff5bff7812 */ /* 0x000fe200078cc0ff */
[----:B------:R-:W-:Y:S01]  /*5d20*/  FMUL.FTZ R72, R151, UR13 ;  /* 0x0000000d97487c20 */ /* 0x000fe20008410000 */
[----:B------:R-:W-:-:S04]  /*5d30*/  FFMA.FTZ R74, R110, R84, R85 ;  /* 0x000000546e4a7223 */ /* 0x000fc80000010055 */
        /* <DEDUP_REMOVED lines=29> */
[----:B------:R-:W-:-:S04]  /*5f10*/  F2FP.BF16.F32.PACK_AB R74, R160, R151 ;  /* 0x00000097a04a723e */ /* 0x000fc800000010ff */
[----:B------:R-:W-:Y:S02]  /*5f20*/  FSEL R86, R72, RZ, P6 ;  /* 0x000000ff48567208 */ /* 0x000fe40003000000 */
[----:B------:R-:W-:Y:S02]  /*5f30*/  PRMT R72, R8, 0x7632, R72 ;  /* 0x0000763208487816 */ /* 0x000fe40000000048 */
[----:B------:R-:W-:Y:S02]  /*5f40*/  LOP3.LUT P6, RZ, R90, 0xff00, RZ, 0xc0, !PT ;  /* 0x0000ff005aff7812 */ /* 0x000fe400078cc0ff */
[----:B------:R-:W-:-:S05]  /*5f50*/  SHF.L.U32 R75, R72, 0x10, RZ ;  /* 0x00000010484b7819 */ /* 0x000fca00000006ff */
[----:B------:R-:W-:Y:S01]  /*5f60*/  FFMA.FTZ R81, R98, R73, R75 ;  /* 0x0000004962517223 */ /* 0x000fe2000001004b */
[----:B------:R-:W-:Y:S02]  /*5f70*/  F2FP.BF16.F32.PACK_AB R73, R83, R82 ;  /* 0x000000525349723e */ /* 0x000fe400000010ff */
[----:B------:R-:W-:Y:S01]  /*5f80*/  F2FP.BF16.F32.PACK_AB R75, R178, R161 ;  /* 0x000000a1b24b723e */ /* 0x000fe200000010ff */
[C---:B------:R-:W-:Y:S01]  /*5f90*/  FMUL.FTZ R72, R81.reuse, UR13 ;  /* 0x0000000d51487c20 */ /* 0x040fe20008410000 */
[----:B------:R-:W-:Y:S02]  /*5fa0*/  F2FP.BF16.F32.PACK_AB R83, R180, R177 ;  /* 0x000000b1b453723e */ /* 0x000fe400000010ff */
[----:B------:R-:W-:Y:S02]  /*5fb0*/  F2FP.BF16.F32.PACK_AB R82, R176, R159 ;  /* 0x0000009fb052723e */ /* 0x000fe400000010ff */
[----:B------:R-:W-:Y:S02]  /*5fc0*/  FSEL R87, R72, RZ, P6 ;  /* 0x000000ff48577208 */ /* 0x000fe40003000000 */
[----:B------:R-:W-:-:S02]  /*5fd0*/  F2FP.BF16.F32.PACK_AB R72, R81, R80 ;  /* 0x000000505148723e */ /* 0x000fc400000010ff */
[----:B------:R-:W-:Y:S02]  /*5fe0*/  F2FP.BF16.F32.PACK_AB R81, R158, R149 ;  /* 0x000000959e51723e */ /* 0x000fe400000010ff */
[----:B------:R-:W-:Y:S01]  /*5ff0*/  F2FP.BF16.F32.PACK_AB R80, R87, R86 ;  /* 0x000000565750723e */ /* 0x000fe200000010ff */
[----:B------:R-:W-:Y:S06]  /*6000*/  BRA `(.L_x_257) ;  /* 0x0000000800d47947 */ /* 0x000fec0003800000 */
.L_x_260:
[-CC-:B------:R-:W-:Y:S01]  /*6010*/  FFMA.FTZ R81, R105, R84.reuse, R85.reuse ;  /* 0x0000005469517223 */ /* 0x180fe20000010055 */
        /* <DEDUP_REMOVED lines=25> */
[----:B------:R-:W-:Y:S01]  /*61b0*/  FSEL R151, R81, RZ, P6 ;  /* 0x000000ff51977208 */ /* 0x000fe20003000000 */
[----:B------:R-:W-:Y:S01]  /*61c0*/  FADD.FTZ R81, R111, -R82 ;  /* 0x800000526f517221 */ /* 0x000fe20000010000 */
[----:B------:R-:W-:Y:S01]  /*61d0*/  LOP3.LUT P6, RZ, R91, 0xff00, RZ, 0xc0, !PT ;  /* 0x0000ff005bff7812 */ /* 0x000fe200078cc0ff */
[----:B------:R-:W-:Y:S02]  /*61e0*/  FFMA.FTZ R82, R110, R84, R85 ;  /* 0x000000546e527223 */ /* 0x000fe40000010055 */
[----:B------:R-:W-:Y:S01]  /*61f0*/  FFMA.FTZ R81, R98, R81, R83 ;  /* 0x0000005162517223 */ /* 0x000fe20000010053 */
[----:B------:R-:W-:-:S03]  /*6200*/  IMAD.U32 R83, R9, 0x10000, RZ ;  /* 0x0001000009537824 */ /* 0x000fc600078e00ff */
        /* <DEDUP_REMOVED lines=17> */
[----:B------:R-:W-:Y:S01]  /*6320*/  FADD.FTZ R81, R107, -R82 ;  /* 0x800000526b517221 */ /* 0x000fe20000010000 */
[----:B------:R-:W-:Y:S02]  /*6330*/  LOP3.LUT P6, RZ, R90, 0xff00, RZ, 0xc0, !PT ;  /* 0x0000ff005aff7812 */ /* 0x000fe400078cc0ff */
[----:B------:R-:W-:Y:S01]  /*6340*/  F2FP.BF16.F32.PACK_AB R82, R158, R151 ;  /* 0x000000979e52723e */ /* 0x000fe200000010ff */
[----:B------:R-:W-:Y:S01]  /*6350*/  FFMA.FTZ R81, R98, R81, R83 ;  /* 0x0000005162517223 */ /* 0x000fe20000010053 */
[----:B------:R-:W-:-:S03]  /*6360*/  SHF.L.U32 R83, R8, 0x10, RZ ;  /* 0x0000001008537819 */ /* 0x000fc600000006ff */
[----:B------:R-:W-:-:S05]  /*6370*/  FMUL.FTZ R81, R81, UR13 ;  /* 0x0000000d51517c20 */ /* 0x000fca0008410000 */
        /* <DEDUP_REMOVED lines=8> */
[----:B------:R-:W-:Y:S02]  /*6400*/  F2FP.BF16.F32.PACK_AB R81, R149, R86 ;  /* 0x000000569551723e */ /* 0x000fe400000010ff */
[----:B------:R-:W-:Y:S01]  /*6410*/  F2FP.BF16.F32.PACK_AB R80, R87, R80 ;  /* 0x000000505750723e */ /* 0x000fe200000010ff */
[----:B------:R-:W-:Y:S06]  /*6420*/  BRA `(.L_x_257) ;  /* 0x0000000400cc7947 */ /* 0x000fec0003800000 */
.L_x_259:
[----:B0-----:R-:W0:Y:S02]  /*6430*/  LDC.64 R80, c[0x0][0x478] ;  /* 0x00011e00ff507b82 */ /* 0x001e240000000a00 */
[----:B0-----:R-:W-:-:S04]  /*6440*/  ISETP.NE.U32.AND P5, PT, R80, RZ, PT ;  /* 0x000000ff5000720c */ /* 0x001fc80003fa5070 */
[----:B------:R-:W-:-:S13]  /*6450*/  ISETP.NE.AND.EX P5, PT, R81, RZ, PT, P5 ;  /* 0x000000ff5100720c */ /* 0x000fda0003fa5350 */
[----:B------:R-:W-:Y:S05]  /*6460*/  @!P5 BRA `(.L_x_261) ;  /* 0x0000000000e8d947 */ /* 0x000fea0003800000 */
[-CC-:B------:R-:W-:Y:S01]  /*6470*/  FFMA.FTZ R73, R105, R84.reuse, R85.reuse ;  /* 0x0000005469497223 */ /* 0x180fe20000010055 */
[----:B------:R-:W-:Y:S01]  /*6480*/  LOP3.LUT P6, RZ, R91, 0xff0000, RZ, 0xc0, !PT ;  /* 0x00ff00005bff7812 */ /* 0x000fe200078cc0ff */
[----:B------:R-:W-:Y:S02]  /*6490*/  FFMA.FTZ R74, R108, R84, R85 ;  /* 0x000000546c4a7223 */ /* 0x000fe40000010055 */
[----:B------:R-:W-:-:S04]  /*64a0*/  FADD.FTZ R73, R106, -R73 ;  /* 0x800000496a497221 */ /* 0x000fc80000010000 */
[----:B-----5:R-:W-:-:S04]  /*64b0*/  FMUL.FTZ R75, R98, R73 ;  /* 0x00000049624b7220 */ /* 0x020fc80000410000 */
[----:B------:R-:W-:-:S05]  /*64c0*/  FMUL.FTZ R72, R75, UR13 ;  /* 0x0000000d4b487c20 */ /* 0x000fca0008410000 */
        /* <DEDUP_REMOVED lines=10> */
[----:B------:R-:W-:Y:S01]  /*6570*/  FMUL.FTZ R151, R98, R73 ;  /* 0x0000004962977220 */ /* 0x000fe20000410000 */
[----:B------:R-:W-:Y:S02]  /*6580*/  FSEL R178, R72, RZ, P6 ;  /* 0x000000ff48b27208 */ /* 0x000fe40003000000 */
[----:B------:R-:W-:Y:S01]  /*6590*/  LOP3.LUT P6, RZ, R91, 0xff, RZ, 0xc0, !PT ;  /* 0x000000ff5bff7812 */ /* 0x000fe200078cc0ff */
[----:B------:R-:W-:-:S05]  /*65a0*/  FMUL.FTZ R72, R151, UR13 ;  /* 0x0000000d97487c20 */ /* 0x000fca0008410000 */
[----:B------:R-:W-:Y:S01]  /*65b0*/  FSEL R158, R72, RZ, P6 ;  /* 0x000000ff489e7208 */ /* 0x000fe20003000000 */
[----:B------:R-:W-:Y:S01]  /*65c0*/  FFMA.FTZ R72, R112, R84, R85 ;  /* 0x0000005470487223 */ /* 0x000fe20000010055 */
[----:B------:R-:W-:-:S03]  /*65d0*/  LOP3.LUT P6, RZ, R91, 0xff00, RZ, 0xc0, !PT ;  /* 0x0000ff005bff7812 */ /* 0x000fc600078cc0ff */
[----:B------:R-:W-:-:S04]  /*65e0*/  FADD.FTZ R73, R111, -R72 ;  /* 0x800000486f497221 */ /* 0x000fc80000010000 */
[----:B------:R-:W-:Y:S01]  /*65f0*/  FMUL.FTZ R160, R98, R73 ;  /* 0x0000004962a07220 */ /* 0x000fe20000410000 */
[----:B------:R-:W-:-:S03]  /*6600*/  FFMA.FTZ R73, R101, R84, R85 ;  /* 0x0000005465497223 */ /* 0x000fc60000010055 */
[----:B------:R-:W-:Y:S01]  /*6610*/  FMUL.FTZ R72, R160, UR13 ;  /* 0x0000000da0487c20 */ /* 0x000fe20008410000 */
[----:B------:R-:W-:-:S04]  /*6620*/  FADD.FTZ R73, R102, -R73 ;  /* 0x8000004966497221 */ /* 0x000fc80000010000 */
        /* <DEDUP_REMOVED lines=12> */
[----:B------:R-:W-:Y:S01]  /*66f0*/  FSEL R149, R72, RZ, P6 ;  /* 0x000000ff48957208 */ /* 0x000fe20003000000 */
[----:B------:R-:W-:Y:S01]  /*6700*/  FMUL.FTZ R72, R98, R73 ;  /* 0x0000004962487220 */ /* 0x000fe20000410000 */
[----:B------:R-:W-:-:S03]  /*6710*/  LOP3.LUT P6, RZ, R90, 0xff, RZ, 0xc0, !PT ;  /* 0x000000ff5aff7812 */ /* 0x000fc600078cc0ff */
[----:B------:R-:W-:-:S05]  /*6720*/  FMUL.FTZ R73, R72, UR13 ;  /* 0x0000000d48497c20 */ /* 0x000fca0008410000 */
[----:B------:R-:W-:Y:S01]  /*6730*/  FSEL R80, R73, RZ, P6 ;  /* 0x000000ff49507208 */ /* 0x000fe20003000000 */
[----:B------:R-:W-:Y:S01]  /*6740*/  FADD.FTZ R73, R107, -R74 ;  /* 0x8000004a6b497221 */ /* 0x000fe20000010000 */
[----:B------:R-:W-:Y:S02]  /*6750*/  LOP3.LUT P6, RZ, R90, 0xff00, RZ, 0xc0, !PT ;  /* 0x0000ff005aff7812 */ /* 0x000fe400078cc0ff */
[----:B------:R-:W-:Y:S01]  /*6760*/  F2FP.BF16.F32.PACK_AB R74, R160, R151 ;  /* 0x00000097a04a723e */ /* 0x000fe200000010ff */
[----:B------:R-:W-:-:S04]  /*6770*/  FMUL.FTZ R81, R98, R73 ;  /* 0x0000004962517220 */ /* 0x000fc80000410000 */
[C---:B------:R-:W-:Y:S01]  /*6780*/  FMUL.FTZ R73, R81.reuse, UR13 ;  /* 0x0000000d51497c20 */ /* 0x040fe20008410000 */
[----:B------:R-:W-:Y:S02]  /*6790*/  F2FP.BF16.F32.PACK_AB R72, R81, R72 ;  /* 0x000000485148723e */ /* 0x000fe400000010ff */
[----:B------:R-:W-:Y:S02]  /*67a0*/  F2FP.BF16.F32.PACK_AB R81, R149, R86 ;  /* 0x000000569551723e */ /* 0x000fe400000010ff */
[----:B------:R-:W-:Y:S02]  /*67b0*/  FSEL R87, R73, RZ, P6 ;  /* 0x000000ff49577208 */ /* 0x000fe40003000000 */
[----:B------:R-:W-:Y:S02]  /*67c0*/  F2FP.BF16.F32.PACK_AB R73, R83, R82 ;  /* 0x000000525349723e */ /* 0x000fe400000010ff */
[----:B------:R-:W-:Y:S02]  /*67d0*/  F2FP.BF16.F32.PACK_AB R83, R178, R161 ;  /* 0x000000a1b253723e */ /* 0x000fe400000010ff */
[----:B------:R-:W-:-:S02]  /*67e0*/  F2FP.BF16.F32.PACK_AB R82, R159, R158 ;  /* 0x0000009e9f52723e */ /* 0x000fc400000010ff */
[----:B------:R-:W-:Y:S01]  /*67f0*/  F2FP.BF16.F32.PACK_AB R80, R87, R80 ;  /* 0x000000505750723e */ /* 0x000fe200000010ff */
[----:B------:R-:W-:Y:S06]  /*6800*/  BRA `(.L_x_257) ;  /* 0x0000000000d47947 */ /* 0x000fec0003800000 */
.L_x_261:
[-CC-:B------:R-:W-:Y:S01]  /*6810*/  FFMA.FTZ R81, R105, R84.reuse, R85.reuse ;  /* 0x0000005469517223 */ /* 0x180fe20000010055 */
[----:B------:R-:W-:Y:S01]  /*6820*/  LOP3.LUT P6, RZ, R91, 0xff0000, RZ, 0xc0, !PT ;  /* 0x00ff00005bff7812 */ /* 0x000fe200078cc0ff */
[----:B------:R-:W-:Y:S02]  /*6830*/  FFMA.FTZ R80, R114, R84, R85 ;  /* 0x0000005472507223 */ /* 0x000fe40000010055 */
[----:B------:R-:W-:-:S04]  /*6840*/  FADD.FTZ R81, R106, -R81 ;  /* 0x800000516a517221 */ /* 0x000fc80000010000 */
[----:B-----5:R-:W-:-:S04]  /*6850*/  FMUL.FTZ R81, R98, R81 ;  /* 0x0000005162517220 */ /* 0x020fc80000410000 */
[----:B------:R-:W-:-:S05]  /*6860*/  FMUL.FTZ R81, R81, UR13 ;  /* 0x0000000d51517c20 */ /* 0x000fca0008410000 */
[----:B------:R-:W-:Y:S01]  /*6870*/  FSEL R83, R81, RZ, P6 ;  /* 0x000000ff51537208 */ /* 0x000fe20003000000 */
[----:B------:R-:W-:Y:S01]  /*6880*/  FADD.FTZ R81, R113, -R80 ;  /* 0x8000005071517221 */ /* 0x000fe20000010000 */
[----:B------:R-:W-:Y:S01]  /*6890*/  ISETP.GE.U32.AND P6, PT, R90, RZ, PT ;  /* 0x000000ff5a00720c */ /* 0x000fe20003fc6070 */
[----:B------:R-:W-:Y:S02]  /*68a0*/  FFMA.FTZ R80, R112, R84, R85 ;  /* 0x0000005470507223 */ /* 0x000fe40000010055 */
[----:B------:R-:W-:Y:S01]  /*68b0*/  FMUL.FTZ R81, R98, R81 ;  /* 0x0000005162517220 */ /* 0x000fe20000410000 */
[----:B------:R-:W-:-:S03]  /*68c0*/  ISETP.GE.U32.AND.EX P6, PT, R91, 0x1000000, PT, P6 ;  /* 0x010000005b00780c */ /* 0x000fc60003fc6160 */
[----:B------:R-:W-:-:S05]  /*68d0*/  FMUL.FTZ R81, R81, UR13 ;  /* 0x0000000d51517c20 */ /* 0x000fca0008410000 */
[----:B------:R-:W-:Y:S01]  /*68e0*/  FSEL R158, R81, RZ, P6 ;  /* 0x000000ff519e7208 */ /* 0x000fe20003000000 */
[----:B------:R-:W-:Y:S01]  /*68f0*/  FFMA.FTZ R81, R103, R84, R85 ;  /* 0x0000005467517223 */ /* 0x000fe20000010055 */
[----:B------:R-:W-:Y:S02]  /*6900*/  LOP3.LUT P6, RZ, R91, 0xff, RZ, 0xc0, !PT ;  /* 0x000000ff5bff7812 */ /* 0x000fe400078cc0ff */
[----:B------:R-:W-:Y:S01]  /*6910*/  F2FP.BF16.F32.PACK_AB R83, R158, R83 ;  /* 0x000000539e53723e */ /* 0x000fe200000010ff */
[----:B------:R-:W-:-:S04]  /*6920*/  FADD.FTZ R81, R104, -R81 ;  /* 0x8000005168517221 */ /* 0x000fc80000010000 */
[----:B------:R-:W-:-:S04]  /*6930*/  FMUL.FTZ R81, R98, R81 ;  /* 0x0000005162517220 */ /* 0x000fc80000410000 */
[----:B------:R-:W-:-:S05]  /*6940*/  FMUL.FTZ R81, R81, UR13 ;  /* 0x0000000d51517c20 */ /* 0x000fca0008410000 */
[----:B------:R-:W-:Y:S01]  /*6950*/  FSEL R82, R81, RZ, P6 ;  /* 0x000000ff51527208 */ /* 0x000fe20003000000 */
[----:B------:R-:W-:Y:S01]  /*6960*/  FADD.FTZ R81, R111, -R80 ;  /* 0x800000506f517221 */ /* 0x000fe20000010000 */
[----:B------:R-:W-:Y:S01]  /*6970*/  LOP3.LUT P6, RZ, R91, 0xff00, RZ, 0xc0, !PT ;  /* 0x0000ff005bff7812 */ /* 0x000fe200078cc0ff */
[----:B------:R-:W-:Y:S02]  /*6980*/  FFMA.FTZ R80, R110, R84, R85 ;  /* 0x000000546e507223 */ /* 0x000fe40000010055 */
[----:B------:R-:W-:-:S04]  /*6990*/  FMUL.FTZ R81, R98, R81 ;  /* 0x0000005162517220 */ /* 0x000fc80000410000 */
        /* <DEDUP_REMOVED lines=15> */
[----:B------:R-:W-:Y:S01]  /*6a90*/  FADD.FTZ R81, R107, -R80 ;  /* 0x800000506b517221 */ /* 0x000fe20000010000 */
[----:B------:R-:W-:-:S03]  /*6aa0*/  LOP3.LUT P6, RZ, R90, 0xff00, RZ, 0xc0, !PT ;  /* 0x0000ff005aff7812 */ /* 0x000fc600078cc0ff */
[----:B------:R-:W-:-:S04]  /*6ab0*/  FMUL.FTZ R81, R98, R81 ;  /* 0x0000005162517220 */ /* 0x000fc80000410000 */
[----:B------:R-:W-:-:S05]  /*6ac0*/  FMUL.FTZ R81, R81, UR13 ;  /* 0x0000000d51517c20 */ /* 0x000fca0008410000 */
[----:B------:R-:W-:Y:S01]  /*6ad0*/  FSEL R87, R81, RZ, P6 ;  /* 0x000000ff51577208 */ /* 0x000fe20003000000 */
[----:B------:R-:W-:Y:S01]  /*6ae0*/  FFMA.FTZ R81, R99, R84, R85 ;  /* 0x0000005463517223 */ /* 0x000fe20000010055 */
[----:B------:R-:W-:-:S03]  /*6af0*/  LOP3.LUT P6, RZ, R90, 0xff, RZ, 0xc0, !PT ;  /* 0x000000ff5aff7812 */ /* 0x000fc600078cc0ff */
[----:B------:R-:W-:-:S04]  /*6b00*/  FADD.FTZ R81, R100, -R81 ;  /* 0x8000005164517221 */ /* 0x000fc80000010000 */
[----:B------:R-:W-:-:S04]  /*6b10*/  FMUL.FTZ R81, R98, R81 ;  /* 0x0000005162517220 */ /* 0x000fc80000410000 */
[----:B------:R-:W-:-:S05]  /*6b20*/  FMUL.FTZ R81, R81, UR13 ;  /* 0x0000000d51517c20 */ /* 0x000fca0008410000 */
[----:B------:R-:W-:Y:S02]  /*6b30*/  FSEL R80, R81, RZ, P6 ;  /* 0x000000ff51507208 */ /* 0x000fe40003000000 */
[----:B------:R-:W-:Y:S02]  /*6b40*/  F2FP.BF16.F32.PACK_AB R81, R149, R86 ;  /* 0x000000569551723e */ /* 0x000fe400000010ff */
[----:B------:R-:W-:-:S07]  /*6b50*/  F2FP.BF16.F32.PACK_AB R80, R87, R80 ;  /* 0x000000505750723e */ /* 0x000fce00000010ff */
.L_x_257:
[----:B------:R-:W0:Y:S08]  /*6b60*/  @P5 LDC.64 R86, c[0x0][0x478] ;  /* 0x00011e00ff565b82 */ /* 0x000e300000000a00 */
[----:B------:R-:W1:Y:S08]  /*6b70*/  LDC.64 R158, c[0x0][0x468] ;  /* 0x00011a00ff9e7b82 */ /* 0x000e700000000a00 */
[----:B------:R-:W2:Y:S01]  /*6b80*/  @P4 LDC.64 R160, c[0x0][0x470] ;  /* 0x00011c00ffa04b82 */ /* 0x000ea20000000a00 */
[----:B0-----:R-:W-:-:S05]  /*6b90*/  @P5 IMAD.WIDE.U32 R86, R96, 0x10, R86 ;  /* 0x0000001060565825 */ /* 0x001fca00078e0056 */
[----:B------:R3:W-:Y:S01]  /*6ba0*/  @P5 STG.E.128 desc[UR6][R86.64], R72 ;  /* 0x0000004856005986 */ /* 0x0007e2000c101d06 */
[----:B-1----:R-:W-:-:S05]  /*6bb0*/  IMAD.WIDE.U32 R158, R96, 0x10, R158 ;  /* 0x00000010609e7825 */ /* 0x002fca00078e009e */
[----:B------:R3:W-:Y:S01]  /*6bc0*/  STG.E.128 desc[UR6][R158.64], R80 ;  /* 0x000000509e007986 */ /* 0x0007e2000c101d06 */
[----:B--2---:R-:W-:-:S04]  /*6bd0*/  @P4 IMAD.WIDE.U32 R160, R96, 0x10, R160 ;  /* 0x0000001060a04825 */ /* 0x004fc800078e00a0 */
[----:B------:R-:W-:Y:S01]  /*6be0*/  VIADD R96, R96, 0x80 ;  /* 0x0000008060607836 */ /* 0x000fe20000000000 */
[----:B------:R3:W-:Y:S06]  /*6bf0*/  @P4 STG.E.128 desc[UR6][R160.64], R76 ;  /* 0x0000004ca0004986 */ /* 0x0007ec000c101d06 */
.L_x_253:
[----:B------:R-:W-:Y:S05]  /*6c00*/  BSYNC.RECONVERGENT B0 ;  /* 0x0000000000007941 */ /* 0x000fea0003800200 */
.L_x_252:
        /* <DEDUP_REMOVED lines=12> */
[-CC-:B0--3--:R-:W-:Y:S01]  /*6cd0*/  FFMA.FTZ R73, R125, R84.reuse, R85.reuse ;  /* 0x000000547d497223 */ /* 0x189fe20000010055 */
[----:B------:R-:W-:Y:S01]  /*6ce0*/  SHF.L.U32 R75, R7, 0x10, RZ ;  /* 0x00000010074b7819 */ /* 0x000fe200000006ff */
[----:B------:R-:W-:Y:S01]  /*6cf0*/  FFMA.FTZ R74, R134, R84, R85 ;  /* 0x00000054864a7223 */ /* 0x000fe20000010055 */
[----:B------:R-:W-:Y:S01]  /*6d00*/  LOP3.LUT P6, RZ, R93, 0xff0000, RZ, 0xc0, !PT ;  /* 0x00ff00005dff7812 */ /* 0x000fe200078cc0ff */
        /* <DEDUP_REMOVED lines=9> */
[----:B------:R-:W-:-:S03]  /*6da0*/  ISETP.GE.U32.AND P6, PT, R92, RZ, PT ;  /* 0x000000ff5c00720c */ /* 0x000fc60003fc6070 */
[----:B------:R-:W-:Y:S01]  /*6db0*/  IMAD.U32 R75, R72, 0x10000, RZ ;  /* 0x00010000484b7824 */ /* 0x000fe200078e00ff */
[----:B------:R-:W-:-:S03]  /*6dc0*/  ISETP.GE.U32.AND.EX P6, PT, R93, 0x1000000, PT, P6 ;  /* 0x010000005d00780c */ /* 0x000fc60003fc6160 */
[----:B------:R-:W-:Y:S01]  /*6dd0*/  FFMA.FTZ R180, R98, R73, R75 ;  /* 0x0000004962b47223 */ /* 0x000fe2000001004b */
[----:B------:R-:W-:Y:S01]  /*6de0*/  FFMA.FTZ R73, R119, R84, R85 ;  /* 0x0000005477497223 */ /* 0x000fe20000010055 */
[----:B------:R-:W-:Y:S02]  /*6df0*/  SHF.L.U32 R75, R6, 0x10, RZ ;  /* 0x00000010064b7819 */ /* 0x000fe400000006ff */
        /* <DEDUP_REMOVED lines=22> */
[----:B------:R-:W-:Y:S01]  /*6f60*/  FSEL R176, R72, RZ, P6 ;  /* 0x000000ff48b07208 */ /* 0x000fe20003000000 */
[----:B------:R-:W-:Y:S01]  /*6f70*/  FFMA.FTZ R78, R98, R73, R75 ;  /* 0x00000049624e7223 */ /* 0x000fe2000001004b */
[----:B------:R-:W-:Y:S01]  /*6f80*/  LOP3.LUT P6, RZ, R157, 0xff00, RZ, 0xc0, !PT ;  /* 0x0000ff009dff7812 */ /* 0x000fe200078cc0ff */
[----:B------:R-:W-:Y:S01]  /*6f90*/  FADD.FTZ R73, R129, -R74 ;  /* 0x8000004a81497221 */ /* 0x000fe20000010000 */
[-CC-:B------:R-:W-:Y:S01]  /*6fa0*/  FFMA.FTZ R74, R128, R84.reuse, R85.reuse ;  /* 0x00000054804a7223 */ /* 0x180fe20000010055 */
[----:B------:R-:W-:Y:S01]  /*6fb0*/  FFMA.FTZ R85, R115, R84, R85 ;  /* 0x0000005473557223 */ /* 0x000fe20000010055 */
[----:B------:R-:W-:Y:S01]  /*6fc0*/  FSEL R161, R72, RZ, P6 ;  /* 0x000000ff48a17208 */ /* 0x000fe20003000000 */
[----:B------:R-:W-:Y:S01]  /*6fd0*/  FMUL.FTZ R72, R78, UR13 ;  /* 0x0000000d4e487c20 */ /* 0x000fe20008410000 */
[----:B------:R-:W-:Y:S01]  /*6fe0*/  LOP3.LUT P6, RZ, R92, 0xff0000, RZ, 0xc0, !PT ;  /* 0x00ff00005cff7812 */ /* 0x000fe200078cc0ff */
[----:B------:R-:W-:-:S03]  /*6ff0*/  FADD.FTZ R85, R116, -R85 ;  /* 0x8000005574557221 */ /* 0x000fc60000010000 */
[----:B------:R-:W-:Y:S02]  /*7000*/  FSEL R81, R72, RZ, P6 ;  /* 0x000000ff48517208 */ /* 0x000fe40003000000 */
[----:B------:R-:W-:-:S04]  /*7010*/  LOP3.LUT P6, RZ, R156, 0xff0000, RZ, 0xc0, !PT ;  /* 0x00ff00009cff7812 */ /* 0x000fc800078cc0ff */
[----:B------:R-:W-:Y:S02]  /*7020*/  FSEL R86, R72, RZ, P6 ;  /* 0x000000ff48567208 */ /* 0x000fe40003000000 */
[----:B------:R-:W-:Y:S02]  /*7030*/  PRMT R72, R5, 0x7632, R72 ;  /* 0x0000763205487816 */ /* 0x000fe40000000048 */
[----:B------:R-:W-:-:S03]  /*7040*/  LOP3.LUT P6, RZ, R92, 0xff000000, RZ, 0xc0, !PT ;  /* 0xff0000005cff7812 */ /* 0x000fc600078cc0ff */
[----:B------:R-:W-:-:S04]  /*7050*/  IMAD.U32 R75, R72, 0x10000, RZ ;  /* 0x00010000484b7824 */ /* 0x000fc800078e00ff */
        /* <DEDUP_REMOVED lines=11> */
[----:B------:R-:W-:Y:S02]  /*7110*/  LOP3.LUT P6, RZ, R92, 0xff00, RZ, 0xc0, !PT ;  /* 0x0000ff005cff7812 */ /* 0x000fe400078cc0ff */
[----:B------:R-:W-:-:S05]  /*7120*/  SHF.L.U32 R75, R72, 0x10, RZ ;  /* 0x00000010484b7819 */ /* 0x000fca00000006ff */
[----:B------:R-:W-:Y:S01]  /*7130*/  FFMA.FTZ R77, R98, R73, R75 ;  /* 0x00000049624d7223 */ /* 0x000fe2000001004b */
[----:B------:R-:W-:Y:S01]  /*7140*/  IMAD.U32 R73, R4, 0x10000, RZ ;  /* 0x0001000004497824 */ /* 0x000fe200078e00ff */
[----:B------:R-:W-:Y:S02]  /*7150*/  F2FP.BF16.F32.PACK_AB R75, R180, R177 ;  /* 0x000000b1b44b723e */ /* 0x000fe400000010ff */
[----:B------:R-:W-:-:S05]  /*7160*/  FMUL.FTZ R72, R77, UR13 ;  /* 0x0000000d4d487c20 */ /* 0x000fca0008410000 */
[----:B------:R-:W-:Y:S02]  /*7170*/  FSEL R87, R72, RZ, P6 ;  /* 0x000000ff48577208 */ /* 0x000fe40003000000 */
[----:B------:R-:W-:-:S04]  /*7180*/  LOP3.LUT P6, RZ, R156, 0xff00, RZ, 0xc0, !PT ;  /* 0x0000ff009cff7812 */ /* 0x000fc800078cc0ff */
[----:B------:R-:W-:Y:S01]  /*7190*/  FSEL R149, R72, RZ, P6 ;  /* 0x000000ff48957208 */ /* 0x000fe20003000000 */
[----:B------:R-:W-:Y:S01]  /*71a0*/  FFMA.FTZ R72, R98, R85, R73 ;  /* 0x0000005562487223 */ /* 0x000fe20000010049 */
        /* <DEDUP_REMOVED lines=13> */
.L_x_266:
[-CC-:B0--3--:R-:W-:Y:S01]  /*7280*/  FFMA.FTZ R77, R125, R84.reuse, R85.reuse ;  /* 0x000000547d4d7223 */ /* 0x189fe20000010055 */
[----:B------:R-:W-:Y:S01]  /*7290*/  SHF.L.U32 R79, R7, 0x10, RZ ;  /* 0x00000010074f7819 */ /* 0x000fe200000006ff */
[----:B------:R-:W-:Y:S01]  /*72a0*/  FFMA.FTZ R78, R134, R84, R85 ;  /* 0x00000054864e7223 */ /* 0x000fe20000010055 */
[----:B------:R-:W-:Y:S01]  /*72b0*/  LOP3.LUT P6, RZ, R93, 0xff0000, RZ, 0xc0, !PT ;  /* 0x00ff00005dff7812 */ /* 0x000fe200078cc0ff */
[----:B------:R-:W-:Y:S01]  /*72c0*/  FADD.FTZ R77, R126, -R77 ;  /* 0x8000004d7e4d7221 */ /* 0x000fe20000010000 */
[----:B------:R-:W-:-:S03]  /*72d0*/  PRMT R76, R7, 0x7632, R76 ;  /* 0x00007632074c7816 */ /* 0x000fc6000000004c */
[----:B-----5:R-:W-:Y:S02]  /*72e0*/  FFMA.FTZ R77, R98, R77, R79 ;  /* 0x0000004d624d7223 */ /* 0x020fe4000001004f */
[----:B------:R-:W-:Y:S01]  /*72f0*/  IMAD.U32 R79, R76, 0x10000, RZ ;  /* 0x000100004c4f7824 */ /* 0x000fe200078e00ff */
        /* <DEDUP_REMOVED lines=9> */
[----:B------:R-:W-:Y:S02]  /*7390*/  ISETP.GE.U32.AND.EX P6, PT, R93, 0x1000000, PT, P6 ;  /* 0x010000005d00780c */ /* 0x000fe40003fc6160 */
[----:B------:R-:W-:Y:S01]  /*73a0*/  SHF.L.U32 R79, R6, 0x10, RZ ;  /* 0x00000010064f7819 */ /* 0x000fe200000006ff */
        /* <DEDUP_REMOVED lines=10> */
[----:B------:R-:W-:Y:S01]  /*7450*/  IMAD.U32 R79, R76, 0x10000, RZ ;  /* 0x000100004c4f7824 */ /* 0x000fe200078e00ff */
[----:B------:R-:W-:Y:S02]  /*7460*/  PRMT R76, R5, 0x7632, R76 ;  /* 0x00007632054c7816 */ /* 0x000fe4000000004c */
        /* <DEDUP_REMOVED lines=8> */
[----:B------:R-:W-:-:S03]  /*74f0*/  SHF.L.U32 R79, R5, 0x10, RZ ;  /* 0x00000010054f7819 */ /* 0x000fc600000006ff */
        /* <DEDUP_REMOVED lines=17> */
[-CC-:B------:R-:W-:Y:S01]  /*7610*/  FFMA.FTZ R78, R128, R84.reuse, R85.reuse ;  /* 0x00000054804e7223 */ /* 0x180fe20000010055 */
[----:B------:R-:W-:Y:S01]  /*7620*/  FFMA.FTZ R85, R115, R84, R85 ;  /* 0x0000005473557223 */ /* 0x000fe20000010055 */
[----:B------:R-:W-:Y:S01]  /*7630*/  FFMA.FTZ R77, R98, R77, R79 ;  /* 0x0000004d624d7223 */ /* 0x000fe2000001004f */
[----:B------:R-:W-:Y:S02]  /*7640*/  SHF.L.U32 R79, R76, 0x10, RZ ;  /* 0x000000104c4f7819 */ /* 0x000fe400000006ff */
[----:B------:R-:W-:Y:S01]  /*7650*/  FADD.FTZ R85, R116, -R85 ;  /* 0x8000005574557221 */ /* 0x000fe20000010000 */
        /* <DEDUP_REMOVED lines=9> */
[----:B------:R-:W-:-:S03]  /*76f0*/  F2FP.BF16.F32.PACK_AB R79, R177, R176 ;  /* 0x000000b0b14f723e */ /* 0x000fc600000010ff */
[----:B------:R-:W-:-:S05]  /*7700*/  FMUL.FTZ R77, R77, UR13 ;  /* 0x0000000d4d4d7c20 */ /* 0x000fca0008410000 */
[----:B------:R-:W-:Y:S02]  /*7710*/  FSEL R87, R77, RZ, P6 ;  /* 0x000000ff4d577208 */ /* 0x000fe40003000000 */
[----:B------:R-:W-:-:S04]  /*7720*/  LOP3.LUT P6, RZ, R156, 0xff00, RZ, 0xc0, !PT ;  /* 0x0000ff009cff7812 */ /* 0x000fc800078cc0ff */
[----:B------:R-:W-:Y:S01]  /*7730*/  FSEL R149, R77, RZ, P6 ;  /* 0x000000ff4d957208 */ /* 0x000fe20003000000 */
[----:B------:R-:W-:Y:S01]  /*7740*/  IMAD.U32 R77, R4, 0x10000, RZ ;  /* 0x00010000044d7824 */ /* 0x000fe200078e00ff */
[----:B------:R-:W-:-:S03]  /*7750*/  LOP3.LUT P6, RZ, R92, 0xff, RZ, 0xc0, !PT ;  /* 0x000000ff5cff7812 */ /* 0x000fc600078cc0ff */
[----:B------:R-:W-:-:S04]  /*7760*/  FFMA.FTZ R77, R98, R85, R77 ;  /* 0x00000055624d7223 */ /* 0x000fc8000001004d */
        /* <DEDUP_REMOVED lines=8> */
.L_x_265:
[----:B0--3--:R-:W0:Y:S02]  /*77f0*/  LDC.64 R76, c[0x0][0x478] ;  /* 0x00011e00ff4c7b82 */ /* 0x009e240000000a00 */
[----:B0-----:R-:W-:-:S04]  /*7800*/  ISETP.NE.U32.AND P5, PT, R76, RZ, PT ;  /* 0x000000ff4c00720c */ /* 0x001fc80003fa5070 */
[----:B------:R-:W-:-:S13]  /*7810*/  ISETP.NE.AND.EX P5, PT, R77, RZ, PT, P5 ;  /* 0x000000ff4d00720c */ /* 0x000fda0003fa5350 */
[----:B------:R-:W-:Y:S05]  /*7820*/  @!P5 BRA `(.L_x_268) ;  /* 0x00000004003cd947 */ /* 0x000fea0003800000 */
[----:B------:R-:W-:Y:S01]  /*7830*/  FFMA.FTZ R72, R134, R84, R85 ;  /* 0x0000005486487223 */ /* 0x000fe20000010055 */
[----:B------:R-:W-:-:S03]  /*7840*/  ISETP.GE.U32.AND P6, PT, R92, RZ, PT ;  /* 0x000000ff5c00720c */ /* 0x000fc60003fc6070 */
[----:B------:R-:W-:Y:S01]  /*7850*/  FADD.FTZ R73, R133, -R72 ;  /* 0x8000004885497221 */ /* 0x000fe20000010000 */
[----:B------:R-:W-:-:S03]  /*7860*/  ISETP.GE.U32.AND.EX P6, PT, R93, 0x1000000, PT, P6 ;  /* 0x010000005d00780c */ /* 0x000fc60003fc6160 */
[----:B-----5:R-:W-:Y:S01]  /*7870*/  FMUL.FTZ R178, R98, R73 ;  /* 0x0000004962b27220 */ /* 0x020fe20000410000 */
[----:B------:R-:W-:-:S03]  /*7880*/  FFMA.FTZ R73, R125, R84, R85 ;  /* 0x000000547d497223 */ /* 0x000fc60000010055 */
[----:B------:R-:W-:Y:S01]  /*7890*/  FMUL.FTZ R72, R178, UR13 ;  /* 0x0000000db2487c20 */ /* 0x000fe20008410000 */
[----:B------:R-:W-:-:S04]  /*78a0*/  FADD.FTZ R73, R126, -R73 ;  /* 0x800000497e497221 */ /* 0x000fc80000010000 */
        /* <DEDUP_REMOVED lines=10> */
[----:B------:R-:W-:Y:S01]  /*7950*/  FFMA.FTZ R73, R117, R84, R85 ;  /* 0x0000005475497223 */ /* 0x000fe20000010055 */
[----:B------:R-:W-:Y:S02]  /*7960*/  F2FP.BF16.F32.PACK_AB R75, R178, R75 ;  /* 0x0000004bb24b723e */ /* 0x000fe400000010ff */
[----:B------:R-:W-:Y:S01]  /*7970*/  FSEL R176, R72, RZ, P6 ;  /* 0x000000ff48b07208 */ /* 0x000fe20003000000 */
[----:B------:R-:W-:Y:S01]  /*7980*/  FADD.FTZ R73, R118, -R73 ;  /* 0x8000004976497221 */ /* 0x000fe20000010000 */
[----:B------:R-:W-:-:S03]  /*7990*/  LOP3.LUT P6, RZ, R157, 0xff0000, RZ, 0xc0, !PT ;  /* 0x00ff00009dff7812 */ /* 0x000fc600078cc0ff */
[----:B------:R-:W-:Y:S01]  /*79a0*/  FMUL.FTZ R78, R98, R73 ;  /* 0x00000049624e7220 */ /* 0x000fe20000410000 */
        /* <DEDUP_REMOVED lines=31> */
[-CC-:B------:R-:W-:Y:S01]  /*7ba0*/  FFMA.FTZ R72, R128, R84.reuse, R85.reuse ;  /* 0x0000005480487223 */ /* 0x180fe20000010055 */
[----:B------:R-:W-:Y:S01]  /*7bb0*/  LOP3.LUT P6, RZ, R92, 0xff00, RZ, 0xc0, !PT ;  /* 0x0000ff005cff7812 */ /* 0x000fe200078cc0ff */
[----:B------:R-:W-:Y:S02]  /*7bc0*/  FFMA.FTZ R85, R115, R84, R85 ;  /* 0x0000005473557223 */ /* 0x000fe40000010055 */
[----:B------:R-:W-:-:S02]  /*7bd0*/  FADD.FTZ R77, R127, -R72 ;  /* 0x800000487f4d7221 */ /* 0x000fc40000010000 */
[----:B------:R-:W-:Y:S02]  /*7be0*/  FADD.FTZ R85, R116, -R85 ;  /* 0x8000005574557221 */ /* 0x000fe40000010000 */
        /* <DEDUP_REMOVED lines=19> */
.L_x_268:
        /* <DEDUP_REMOVED lines=51> */
[----:B------:R-:W-:-:S03]  /*8050*/  FMUL.FTZ R77, R98, R77 ;  /* 0x0000004d624d7220 */ /* 0x000fc60000410000 */
[----:B------:R-:W-:Y:S01]  /*8060*/  FADD.FTZ R85, R116, -R85 ;  /* 0x8000005574557221 */ /* 0x000fe20000010000 */
[----:B------:R-:W-:-:S03]  /*8070*/  FMUL.FTZ R77, R77, UR13 ;  /* 0x0000000d4d4d7c20 */ /* 0x000fc60008410000 */
[----:B------:R-:W-:Y:S02]  /*8080*/  FMUL.FTZ R85, R98, R85 ;  /* 0x0000005562557220 */ /* 0x000fe40000410000 */
[----:B------:R-:W-:Y:S02]  /*8090*/  FSEL R158, R77, RZ, P6 ;  /* 0x000000ff4d9e7208 */ /* 0x000fe40003000000 */
[----:B------:R-:W-:Y:S01]  /*80a0*/  LOP3.LUT P6, RZ, R156, 0xff000000, RZ, 0xc0, !PT ;  /* 0xff0000009cff7812 */ /* 0x000fe200078cc0ff */
[----:B------:R-:W-:Y:S01]  /*80b0*/  FMUL.FTZ R85, R85, UR13 ;  /* 0x0000000d55557c20 */ /* 0x000fe20008410000 */
        /* <DEDUP_REMOVED lines=14> */
[----:B------:R-:W-:-:S04]  /*81a0*/  FSEL R76, R85, RZ, P6 ;  /* 0x000000ff554c7208 */ /* 0x000fc80003000000 */
[----:B------:R-:W-:Y:S01]  /*81b0*/  F2FP.BF16.F32.PACK_AB R76, R149, R76 ;  /* 0x0000004c954c723e */ /* 0x000fe200000010ff */
[----:B------:R-:W-:Y:S06]  /*81c0*/  BRA `(.L_x_267) ;  /* 0x0000001000087947 */ /* 0x000fec0003800000 */
.L_x_264:
[----:B------:R-:W-:-:S04]  /*81d0*/  UISETP.NE.U32.AND UP0, UPT, UR14, URZ, UPT ;  /* 0x000000ff0e00728c */ /* 0x000fc8000bf05070 */
[----:B------:R-:W-:-:S09]  /*81e0*/  UISETP.NE.AND.EX UP0, UPT, UR15, URZ, UPT, UP0 ;  /* 0x000000ff0f00728c */ /* 0x000fd2000bf05300 */
[----:B------:R-:W-:Y:S05]  /*81f0*/  BRA.U !UP0, `(.L_x_269) ;  /* 0x0000000908307547 */ /* 0x000fea000b800000 */
[----:B0--3--:R-:W0:Y:S02]  /*8200*/  LDC.64 R80, c[0x0][0x478] ;  /* 0x00011e00ff507b82 */ /* 0x009e240000000a00 */
[----:B0-----:R-:W-:-:S04]  /*8210*/  ISETP.NE.U32.AND P5, PT, R80, RZ, PT ;  /* 0x000000ff5000720c */ /* 0x001fc80003fa5070 */
[----:B------:R-:W-:-:S13]  /*8220*/  ISETP.NE.AND.EX P5, PT, R81, RZ, PT, P5 ;  /* 0x000000ff5100720c */ /* 0x000fda0003fa5350 */
[----:B------:R-:W-:Y:S05]  /*8230*/  @!P5 BRA `(.L_x_270) ;  /* 0x000000040018d947 */ /* 0x000fea0003800000 */
[----:B------:R-:W-:Y:S01]  /*8240*/  PRMT R72, R7, 0x7632, R72 ;  /* 0x0000763207487816 */ /* 0x000fe20000000048 */
[-CC-:B------:R-:W-:Y:S01]  /*8250*/  FFMA.FTZ R74, R134, R84.reuse, R85.reuse ;  /* 0x00000054864a7223 */ /* 0x180fe20000010055 */
[----:B------:R-:W-:Y:S02]  /*8260*/  ISETP.GE.U32.AND P6, PT, R92, RZ, PT ;  /* 0x000000ff5c00720c */ /* 0x000fe40003fc6070 */
[----:B------:R-:W-:Y:S01]  /*8270*/  SHF.L.U32 R75, R72, 0x10, RZ ;  /* 0x00000010484b7819 */ /* 0x000fe200000006ff */
[----:B------:R-:W-:Y:S01]  /*8280*/  FADD.FTZ R73, R133, -R74 ;  /* 0x8000004a85497221 */ /* 0x000fe20000010000 */
[----:B------:R-:W-:Y:S01]  /*8290*/  ISETP.GE.U32.AND.EX P6, PT, R93, 0x1000000, PT, P6 ;  /* 0x010000005d00780c */ /* 0x000fe20003fc6160 */
[-C--:B------:R-:W-:Y:S02]  /*82a0*/  FFMA.FTZ R74, R132, R84.reuse, R85 ;  /* 0x00000054844a7223 */ /* 0x080fe40000010055 */
[----:B-----5:R-:W-:Y:S01]  /*82b0*/  FFMA.FTZ R178, R98, R73, R75 ;  /* 0x0000004962b27223 */ /* 0x020fe2000001004b */
[----:B------:R-:W-:Y:S01]  /*82c0*/  FFMA.FTZ R73, R125, R84, R85 ;  /* 0x000000547d497223 */ /* 0x000fe20000010055 */
[----:B------:R-:W-:-:S02]  /*82d0*/  IMAD.U32 R75, R7, 0x10000, RZ ;  /* 0x00010000074b7824 */ /* 0x000fc400078e00ff */
[----:B------:R-:W-:Y:S01]  /*82e0*/  FMUL.FTZ R72, R178, UR13 ;  /* 0x0000000db2487c20 */ /* 0x000fe20008410000 */
[----:B------:R-:W-:-:S04]  /*82f0*/  FADD.FTZ R73, R126, -R73 ;  /* 0x800000497e497221 */ /* 0x000fc80000010000 */
[----:B------:R-:W-:Y:S01]  /*8300*/  FFMA.FTZ R159, R98, R73, R75 ;  /* 0x00000049629f7223 */ /* 0x000fe2000001004b */
[-C--:B------:R-:W-:Y:S01]  /*8310*/  FFMA.FTZ R73, R119, R84.reuse, R85 ;  /* 0x0000005477497223 */ /* 0x080fe20000010055 */
[----:B------:R-:W-:Y:S02]  /*8320*/  SHF.L.U32 R75, R6, 0x10, RZ ;  /* 0x00000010064b7819 */ /* 0x000fe400000006ff */
[----:B------:R-:W-:Y:S01]  /*8330*/  FSEL R180, R72, RZ, P6 ;  /* 0x000000ff48b47208 */ /* 0x000fe20003000000 */
[----:B------:R-:W-:Y:S01]  /*8340*/  FADD.FTZ R73, R124, -R73 ;  /* 0x800000497c497221 */ /* 0x000fe20000010000 */
[----:B------:R-:W-:Y:S01]  /*8350*/  FMUL.FTZ R72, R159, UR13 ;  /* 0x0000000d9f487c20 */ /* 0x000fe20008410000 */
[----:B------:R-:W-:Y:S02]  /*8360*/  LOP3.LUT P6, RZ, R93, 0xff0000, RZ, 0xc0, !PT ;  /* 0x00ff00005dff7812 */ /* 0x000fe400078cc0ff */
[----:B------:R-:W-:Y:S01]  /*8370*/  FFMA.FTZ R149, R98, R73, R75 ;  /* 0x0000004962957223 */ /* 0x000fe2000001004b */
[----:B------:R-:W-:Y:S01]  /*8380*/  FADD.FTZ R73, R131, -R74 ;  /* 0x8000004a83497221 */ /* 0x000fe20000010000 */
[----:B------:R-:W-:Y:S01]  /*8390*/  FSEL R161, R72, RZ, P6 ;  /* 0x000000ff48a17208 */ /* 0x000fe20003000000 */
[----:B------:R-:W-:Y:S01]  /*83a0*/  FFMA.FTZ R74, R130, R84, R85 ;  /* 0x00000054824a7223 */ /* 0x000fe20000010055 */
[----:B------:R-:W-:Y:S01]  /*83b0*/  FMUL.FTZ R72, R149, UR13 ;  /* 0x0000000d95487c20 */ /* 0x000fe20008410000 */
        /* <DEDUP_REMOVED lines=18> */
[----:B------:R-:W-:-:S03]  /*84e0*/  LOP3.LUT P6, RZ, R92, 0xff000000, RZ, 0xc0, !PT ;  /* 0xff0000005cff7812 */ /* 0x000fc600078cc0ff */
[----:B------:R-:W-:-:S04]  /*84f0*/  IMAD.U32 R75, R72, 0x10000, RZ ;  /* 0x00010000484b7824 */ /* 0x000fc800078e00ff */
[----:B------:R-:W-:Y:S01]  /*8500*/  FFMA.FTZ R83, R98, R73, R75 ;  /* 0x0000004962537223 */ /* 0x000fe2000001004b */
[-CC-:B------:R-:W-:Y:S01]  /*8510*/  FFMA.FTZ R73, R115, R84.reuse, R85.reuse ;  /* 0x0000005473497223 */ /* 0x180fe20000010055 */
[----:B------:R-:W-:Y:S01]  /*8520*/  SHF.L.U32 R75, R4, 0x10, RZ ;  /* 0x00000010044b7819 */ /* 0x000fe200000006ff */
[----:B------:R-:W-:Y:S01]  /*8530*/  FFMA.FTZ R84, R128, R84, R85 ;  /* 0x0000005480547223 */ /* 0x000fe20000010055 */
[----:B------:R-:W-:Y:S01]  /*8540*/  FMUL.FTZ R72, R83, UR13 ;  /* 0x0000000d53487c20 */ /* 0x000fe20008410000 */
[----:B------:R-:W-:-:S04]  /*8550*/  FADD.FTZ R73, R116, -R73 ;  /* 0x8000004974497221 */ /* 0x000fc80000010000 */
[----:B------:R-:W-:Y:S01]  /*8560*/  FFMA.FTZ R80, R98, R73, R75 ;  /* 0x0000004962507223 */ /* 0x000fe2000001004b */
[----:B------:R-:W-:Y:S01]  /*8570*/  FSEL R158, R72, RZ, P6 ;  /* 0x000000ff489e7208 */ /* 0x000fe20003000000 */
[----:B------:R-:W-:Y:S01]  /*8580*/  FADD.FTZ R73, R127, -R84 ;  /* 0x800000547f497221 */ /* 0x000fe20000010000 */
[----:B------:R-:W-:Y:S01]  /*8590*/  LOP3.LUT P6, RZ, R92, 0xff, RZ, 0xc0, !PT ;  /* 0x000000ff5cff7812 */ /* 0x000fe200078cc0ff */
[----:B------:R-:W-:-:S05]  /*85a0*/  FMUL.FTZ R72, R80, UR13 ;  /* 0x0000000d50487c20 */ /* 0x000fca0008410000 */
[----:B------:R-:W-:Y:S02]  /*85b0*/  FSEL R86, R72, RZ, P6 ;  /* 0x000000ff48567208 */ /* 0x000fe40003000000 */
[----:B------:R-:W-:Y:S02]  /*85c0*/  PRMT R72, R4, 0x7632, R72 ;  /* 0x0000763204487816 */ /* 0x000fe40000000048 */
[----:B------:R-:W-:-:S03]  /*85d0*/  LOP3.LUT P6, RZ, R92, 0xff00, RZ, 0xc0, !PT ;  /* 0x0000ff005cff7812 */ /* 0x000fc600078cc0ff */
[----:B------:R-:W-:-:S04]  /*85e0*/  IMAD.U32 R75, R72, 0x10000, RZ ;  /* 0x00010000484b7824 */ /* 0x000fc800078e00ff */
        /* <DEDUP_REMOVED lines=11> */
.L_x_270:
[-CC-:B------:R-:W-:Y:S01]  /*86a0*/  FFMA.FTZ R81, R125, R84.reuse, R85.reuse ;  /* 0x000000547d517223 */ /* 0x180fe20000010055 */
        /* <DEDUP_REMOVED lines=25> */
[----:B------:R-:W-:Y:S01]  /*8840*/  FSEL R151, R81, RZ, P6 ;  /* 0x000000ff51977208 */ /* 0x000fe20003000000 */
[----:B------:R-:W-:Y:S01]  /*8850*/  FADD.FTZ R81, R131, -R82 ;  /* 0x8000005283517221 */ /* 0x000fe20000010000 */
[----:B------:R-:W-:Y:S01]  /*8860*/  LOP3.LUT P6, RZ, R93, 0xff00, RZ, 0xc0, !PT ;  /* 0x0000ff005dff7812 */ /* 0x000fe200078cc0ff */
[----:B------:R-:W-:Y:S02]  /*8870*/  FFMA.FTZ R82, R130, R84, R85 ;  /* 0x0000005482527223 */ /* 0x000fe40000010055 */
        /* <DEDUP_REMOVED lines=20> */
[----:B------:R-:W-:Y:S01]  /*89c0*/  FSEL R149, R81, RZ, P6 ;  /* 0x000000ff51957208 */ /* 0x000fe20003000000 */
[----:B------:R-:W-:Y:S01]  /*89d0*/  FADD.FTZ R81, R127, -R82 ;  /* 0x800000527f517221 */ /* 0x000fe20000010000 */
[----:B------:R-:W-:Y:S02]  /*89e0*/  LOP3.LUT P6, RZ, R92, 0xff00, RZ, 0xc0, !PT ;  /* 0x0000ff005cff7812 */ /* 0x000fe400078cc0ff */
[----:B------:R-:W-:Y:S01]  /*89f0*/  F2FP.BF16.F32.PACK_AB R82, R158, R151 ;  /* 0x000000979e52723e */ /* 0x000fe200000010ff */
[----:B------:R-:W-:Y:S01]  /*8a00*/  FFMA.FTZ R81, R98, R81, R83 ;  /* 0x0000005162517223 */ /* 0x000fe20000010053 */
[----:B------:R-:W-:-:S03]  /*8a10*/  F2FP.BF16.F32.PACK_AB R83, R160, R159 ;  /* 0x0000009fa053723e */ /* 0x000fc600000010ff */
[----:B------:R-:W-:-:S05]  /*8a20*/  FMUL.FTZ R81, R81, UR13 ;  /* 0x0000000d51517c20 */ /* 0x000fca0008410000 */
[----:B------:R-:W-:Y:S01]  /*8a30*/  FSEL R87, R81, RZ, P6 ;  /* 0x000000ff51577208 */ /* 0x000fe20003000000 */
[----:B------:R-:W-:Y:S01]  /*8a40*/  IMAD.U32 R81, R4, 0x10000, RZ ;  /* 0x0001000004517824 */ /* 0x000fe200078e00ff */
[----:B------:R-:W-:-:S03]  /*8a50*/  LOP3.LUT P6, RZ, R92, 0xff, RZ, 0xc0, !PT ;  /* 0x000000ff5cff7812 */ /* 0x000fc600078cc0ff */
[----:B------:R-:W-:-:S04]  /*8a60*/  FFMA.FTZ R81, R98, R85, R81 ;  /* 0x0000005562517223 */ /* 0x000fc80000010051 */
[----:B------:R-:W-:-:S05]  /*8a70*/  FMUL.FTZ R81, R81, UR13 ;  /* 0x0000000d51517c20 */ /* 0x000fca0008410000 */
[----:B------:R-:W-:Y:S02]  /*8a80*/  FSEL R80, R81, RZ, P6 ;  /* 0x000000ff51507208 */ /* 0x000fe40003000000 */
[----:B------:R-:W-:Y:S02]  /*8a90*/  F2FP.BF16.F32.PACK_AB R81, R149, R86 ;  /* 0x000000569551723e */ /* 0x000fe400000010ff */
[----:B------:R-:W-:Y:S01]  /*8aa0*/  F2FP.BF16.F32.PACK_AB R80, R87, R80 ;  /* 0x000000505750723e */ /* 0x000fe200000010ff */
[----:B------:R-:W-:Y:S06]  /*8ab0*/  BRA `(.L_x_267) ;  /* 0x0000000400cc7947 */ /* 0x000fec0003800000 */
.L_x_269:
        /* <DEDUP_REMOVED lines=12> */
[----:B------:R-:W-:Y:S01]  /*8b80*/  FMUL.FTZ R75, R98, R73 ;  /* 0x00000049624b7220 */ /* 0x000fe20000410000 */
[----:B------:R-:W-:Y:S01]  /*8b90*/  FFMA.FTZ R73, R119, R84, R85 ;  /* 0x0000005477497223 */ /* 0x000fe20000010055 */
[----:B------:R-:W-:Y:S02]  /*8ba0*/  FSEL R176, R72, RZ, P6 ;  /* 0x000000ff48b07208 */ /* 0x000fe40003000000 */
[----:B------:R-:W-:Y:S01]  /*8bb0*/  FMUL.FTZ R72, R75, UR13 ;  /* 0x0000000d4b487c20 */ /* 0x000fe20008410000 */
[----:B------:R-:W-:Y:S01]  /*8bc0*/  FADD.FTZ R73, R124, -R73 ;  /* 0x800000497c497221 */ /* 0x000fe20000010000 */
[----:B------:R-:W-:Y:S02]  /*8bd0*/  LOP3.LUT P6, RZ, R93, 0xff0000, RZ, 0xc0, !PT ;  /* 0x00ff00005dff7812 */ /* 0x000fe400078cc0ff */
[----:B------:R-:W-:Y:S01]  /*8be0*/  F2FP.BF16.F32.PACK_AB R75, R160, R75 ;  /* 0x0000004ba04b723e */ /* 0x000fe200000010ff */
[----:B------:R-:W-:Y:S01]  /*8bf0*/  FMUL.FTZ R74, R98, R73 ;  /* 0x00000049624a7220 */ /* 0x000fe20000410000 */
[----:B------:R-:W-:-:S02]  /*8c00*/  FSEL R159, R72, RZ, P6 ;  /* 0x000000ff489f7208 */ /* 0x000fc40003000000 */
        /* <DEDUP_REMOVED lines=8> */
[C---:B------:R-:W-:Y:S01]  /*8c90*/  FMUL.FTZ R72, R151.reuse, UR13 ;  /* 0x0000000d97487c20 */ /* 0x040fe20008410000 */
        /* <DEDUP_REMOVED lines=11> */
[-CC-:B------:R-:W-:Y:S01]  /*8d50*/  FFMA.FTZ R73, R115, R84.reuse, R85.reuse ;  /* 0x0000005473497223 */ /* 0x180fe20000010055 */
[----:B------:R-:W-:Y:S02]  /*8d60*/  FFMA.FTZ R84, R128, R84, R85 ;  /* 0x0000005480547223 */ /* 0x000fe40000010055 */
        /* <DEDUP_REMOVED lines=8> */
[----:B------:R-:W-:-:S03]  /*8df0*/  LOP3.LUT P6, RZ, R92, 0xff00, RZ, 0xc0, !PT ;  /* 0x0000ff005cff7812 */ /* 0x000fc600078cc0ff */
        /* <DEDUP_REMOVED lines=10> */
.L_x_271:
        /* <DEDUP_REMOVED lines=42> */
[----:B------:R-:W-:Y:S01]  /*9140*/  FSEL R149, R81, RZ, P6 ;  /* 0x000000ff51957208 */ /* 0x000fe20003000000 */
[----:B------:R-:W-:Y:S01]  /*9150*/  FADD.FTZ R81, R127, -R80 ;  /* 0x800000507f517221 */ /* 0x000fe20000010000 */
[----:B------:R-:W-:Y:S01]  /*9160*/  LOP3.LUT P6, RZ, R92, 0xff00, RZ, 0xc0, !PT ;  /* 0x0000ff005cff7812 */ /* 0x000fe200078cc0ff */
[----:B------:R-:W-:Y:S02]  /*9170*/  FMUL.FTZ R85, R85, UR13 ;  /* 0x0000000d55557c20 */ /* 0x000fe40008410000 */
[----:B------:R-:W-:-:S04]  /*9180*/  FMUL.FTZ R81, R98, R81 ;  /* 0x0000005162517220 */ /* 0x000fc80000410000 */
[----:B------:R-:W-:-:S05]  /*9190*/  FMUL.FTZ R81, R81, UR13 ;  /* 0x0000000d51517c20 */ /* 0x000fca0008410000 */
[----:B------:R-:W-:Y:S02]  /*91a0*/  FSEL R87, R81, RZ, P6 ;  /* 0x000000ff51577208 */ /* 0x000fe40003000000 */
[----:B------:R-:W-:Y:S02]  /*91b0*/  LOP3.LUT P6, RZ, R92, 0xff, RZ, 0xc0, !PT ;  /* 0x000000ff5cff7812 */ /* 0x000fe400078cc0ff */
[----:B------:R-:W-:Y:S02]  /*91c0*/  F2FP.BF16.F32.PACK_AB R81, R149, R86 ;  /* 0x000000569551723e */ /* 0x000fe400000010ff */
[----:B------:R-:W-:-:S04]  /*91d0*/  FSEL R80, R85, RZ, P6 ;  /* 0x000000ff55507208 */ /* 0x000fc80003000000 */
[----:B------:R-:W-:-:S07]  /*91e0*/  F2FP.BF16.F32.PACK_AB R80, R87, R80 ;  /* 0x000000505750723e */ /* 0x000fce00000010ff */
.L_x_267:
        /* <DEDUP_REMOVED lines=9> */
.L_x_263:
[----:B------:R-:W-:Y:S05]  /*9280*/  BSYNC.RECONVERGENT B0 ;  /* 0x0000000000007941 */ /* 0x000fea0003800200 */
.L_x_262:
[----:B------:R-:W-:Y:S02]  /*9290*/  ISETP.NE.AND P4, PT, R175, RZ, PT ;  /* 0x000000ffaf00720c */ /* 0x000fe40003f85270 */
[----:B------:R-:W-:-:S11]  /*92a0*/  PLOP3.LUT P3, PT, P3, PT, PT, 0x8, 0x80 ;  /* 0x000000000080781c */ /* 0x000fd60001f6e170 */
[----:B------:R-:W-:Y:S05]  /*92b0*/  @!P4 BRA `(.L_x_272) ;  /* 0xffffff7000e0c947 */ /* 0x000fea000383ffff */
.L_x_235:
        /* <DEDUP_REMOVED lines=21> */
[----:B------:R-:W-:-:S07]  /*9410*/  @P0 VIADD R11, R11, 0x80 ;  /* 0x000000800b0b0836 */ /* 0x000fce0000000000 */
        /* <DEDUP_REMOVED lines=8> */
.L_x_273:
        /* <DEDUP_REMOVED lines=14> */
.L_x_3780:


//--------------------- .text._ZN10layer_norm22ln_bwd_finalize_kernelINS_22Kernel_traits_finalizeILj3072E13__nv_bfloat16S2_S2_S2_fjLb0ELj1024ELj4ENS_18Kernel_traits_baseILj3072ES2_S2_S2_S2_fjLj1024EEEEELb0ELb1EEEvNS_9BwdParamsE --------------------------
	.section	.text._ZN10layer_norm22ln_bwd_finalize_kernelINS_22Kernel_traits_finalizeILj3072E13__nv_bfloat16S2_S2_S2_fjLb0ELj1024ELj4ENS_18Kernel_traits_baseILj3072ES2_S2_S2_S2_fjLj1024EEEEELb0ELb1EEEvNS_9BwdParamsE,"ax",@progbits
	.align	128
        .global         _ZN10layer_norm22ln_bwd_finalize_kernelINS_22Kernel_traits_finalizeILj3072E13__nv_bfloat16S2_S2_S2_fjLb0ELj1024ELj4ENS_18Kernel_traits_baseILj3072ES2_S2_S2_S2_fjLj1024EEEEELb0ELb1EEEvNS_9BwdParamsE
        .type           _ZN10layer_norm22ln_bwd_finalize_kernelINS_22Kernel_traits_finalizeILj3072E13__nv_bfloat16S2_S2_S2_fjLb0ELj1024ELj4ENS_18Kernel_traits_baseILj3072ES2_S2_S2_S2_fjLj1024EEEEELb0ELb1EEEvNS_9BwdParamsE,@function
        .size           _ZN10layer_norm22ln_bwd_finalize_kernelINS_22Kernel_traits_finalizeILj3072E13__nv_bfloat16S2_S2_S2_fjLb0ELj1024ELj4ENS_18Kernel_traits_baseILj3072ES2_S2_S2_S2_fjLj1024EEEEELb0ELb1EEEvNS_9BwdParamsE,(.L_x_3781 - _ZN10layer_norm22ln_bwd_finalize_kernelINS_22Kernel_traits_finalizeILj3072E13__nv_bfloat16S2_S2_S2_fjLb0ELj1024ELj4ENS_18Kernel_traits_baseILj3072ES2_S2_S2_S2_fjLj1024EEEEELb0ELb1EEEvNS_9BwdParamsE)
        .other          _ZN10layer_norm22ln_bwd_finalize_kernelINS_22Kernel_traits_finalizeILj3072E13__nv_bfloat16S2_S2_S2_fjLb0ELj1024ELj4ENS_18Kernel_traits_baseILj3072ES2_S2_S2_S2_fjLj1024EEEEELb0ELb1EEEvNS_9BwdParamsE,@"STO_CUDA_ENTRY STV_DEFAULT"
_ZN10layer_norm22ln_bwd_finalize_kernelINS_22Kernel_traits_finalizeILj3072E13__nv_bfloat16S2_S2_S2_fjLb0ELj1024ELj4ENS_18Kernel_traits_baseILj3072ES2_S2_S2_S2_fjLj1024EEEEELb0ELb1EEEvNS_9BwdParamsE:
.text._ZN10layer_norm22ln_bwd_finalize_kernelINS_22Kernel_traits_finalizeILj3072E13__nv_bfloat16S2_S2_S2_fjLb0ELj1024ELj4ENS_18Kernel_traits_baseILj3072ES2_S2_S2_S2_fjLj1024EEEEELb0ELb1EEEvNS_9BwdParamsE:
[----:B------:R-:W-:Y:S08]  /*0000*/  LDC R1, c[0x0][0x37c] ;  /* 0x0000df00ff017b82 */ /* 0x000ff00000000800 */
[----:B------:R-:W0:Y:S01]  /*0010*/  S2UR UR4, SR_CTAID.X ;  /* 0x00000000000479c3 */ /* 0x000e220000002500 */
[----:B------:R-:W1:Y:S01]  /*0020*/  S2R R4, SR_TID.X ;  /* 0x0000000000047919 */ /* 0x000e620000002100 */
[----:B0-----:R-:W-:-:S06]  /*0030*/  USHF.L.U32 UR7, UR4, 0x5, URZ ;  /* 0x0000000504077899 */ /* 0x001fcc00080006ff */
[----:B------:R-:W-:-:S04]  /*0040*/  MOV R3, UR7 ;  /* 0x0000000700037c02 */ /* 0x000fc80008000f00 */
[----:B-1----:R-:W-:-:S04]  /*0050*/  LOP3.LUT R0, R3, 0x1f, R4, 0xf8, !PT ;  /* 0x0000001f03007812 */ /* 0x002fc800078ef804 */
[----:B------:R-:W-:-:S13]  /*0060*/  ISETP.GT.U32.AND P0, PT, R0, 0xbff, PT ;  /* 0x00000bff0000780c */ /* 0x000fda0003f04070 */
[----:B------:R-:W-:Y:S05]  /*0070*/  @P0 EXIT ;  /* 0x000000000000094d */ /* 0x000fea0003800000 */
[----:B------:R-:W0:Y:S01]  /*0080*/  LDCU UR10, c[0x0][0x380] ;  /* 0x00007000ff0a77ac */ /* 0x000e220008000800 */
[----:B------:R-:W-:Y:S01]  /*0090*/  SHF.R.U32.HI R0, RZ, 0x5, R4 ;  /* 0x00000005ff007819 */ /* 0x000fe20000011604 */
[----:B------:R-:W-:Y:S01]  /*00a0*/  BSSY.RECONVERGENT B0, `(.L_x_274) ;  /* 0x0000145000007945 */ /* 0x000fe20003800200 */
[----:B------:R-:W-:Y:S01]  /*00b0*/  HFMA2 R3, -RZ, RZ, 0, 0 ;  /* 0x00000000ff037431 */ /* 0x000fe200000001ff */
[----:B------:R-:W-:Y:S01]  /*00c0*/  USHF.L.U32 UR4, UR4, 0x4, URZ ;  /* 0x0000000404047899 */ /* 0x000fe200080006ff */
[----:B------:R-:W-:Y:S01]  /*00d0*/  LOP3.LUT R4, R4, 0x1f, RZ, 0xc0, !PT ;  /* 0x0000001f04047812 */ /* 0x000fe200078ec0ff */
[----:B------:R-:W1:Y:S01]  /*00e0*/  LDCU.64 UR8, c[0x0][0x358] ;  /* 0x00006b00ff0877ac */ /* 0x000e620008000a00 */
[----:B------:R-:W-:Y:S01]  /*00f0*/  MOV R26, RZ ;  /* 0x000000ff001a7202 */ /* 0x000fe20000000f00 */
[----:B------:R-:W-:Y:S01]  /*0100*/  ULOP3.LUT UR4, UR4, 0x7ffffff0, URZ, 0xc0, !UPT ;  /* 0x7ffffff004047892 */ /* 0x000fe2000f8ec0ff */
[----:B0-----:R-:W-:-:S13]  /*0110*/  ISETP.GE.U32.AND P0, PT, R0, UR10, PT ;  /* 0x0000000a00007c0c */ /* 0x001fda000bf06070 */
[----:B-1----:R-:W-:Y:S05]  /*0120*/  @P0 BRA `(.L_x_275) ;  /* 0x0000001000f00947 */ /* 0x002fea0003800000 */
        /* <DEDUP_REMOVED lines=11> */
[----:B------:R-:W0:Y:S01]  /*01e0*/  LDC R5, c[0x0][0x388] ;  /* 0x0000e200ff057b82 */ /* 0x000e220000000800 */
[C---:B------:R-:W-:Y:S02]  /*01f0*/  LOP3.LUT R10, R0.reuse, 0x100, RZ, 0xfc, !PT ;  /* 0x00000100000a7812 */ /* 0x040fe400078efcff */
[C---:B------:R-:W-:Y:S02]  /*0200*/  LOP3.LUT R12, R0.reuse, 0x120, RZ, 0xfc, !PT ;  /* 0x00000120000c7812 */ /* 0x040fe400078efcff */
[C---:B------:R-:W-:Y:S02]  /*0210*/  LOP3.LUT R14, R0.reuse, 0x140, RZ, 0xfc, !PT ;  /* 0x00000140000e7812 */ /* 0x040fe400078efcff */
[C---:B------:R-:W-:Y:S02]  /*0220*/  LOP3.LUT R22, R0.reuse, 0x160, RZ, 0xfc, !PT ;  /* 0x0000016000167812 */ /* 0x040fe400078efcff */
[C---:B------:R-:W-:Y:S02]  /*0230*/  LOP3.LUT R26, R0.reuse, 0x180, RZ, 0xfc, !PT ;  /* 0x00000180001a7812 */ /* 0x040fe400078efcff */
[----:B------:R-:W-:-:S02]  /*0240*/  LOP3.LUT R28, R0, 0x1a0, RZ, 0xfc, !PT ;  /* 0x000001a0001c7812 */ /* 0x000fc400078efcff */
[C---:B------:R-:W-:Y:S02]  /*0250*/  LOP3.LUT R27, R0.reuse, 0x1c0, RZ, 0xfc, !PT ;  /* 0x000001c0001b7812 */ /* 0x040fe400078efcff */
[C---:B------:R-:W-:Y:S02]  /*0260*/  LOP3.LUT R7, R0.reuse, 0x1e0, RZ, 0xfc, !PT ;  /* 0x000001e000077812 */ /* 0x040fe400078efcff */
[C---:B------:R-:W-:Y:S02]  /*0270*/  LOP3.LUT R19, R0.reuse, 0x80, RZ, 0xfc, !PT ;  /* 0x0000008000137812 */ /* 0x040fe400078efcff */
[C---:B------:R-:W-:Y:S02]  /*0280*/  LOP3.LUT R20, R0.reuse, 0xa0, RZ, 0xfc, !PT ;  /* 0x000000a000147812 */ /* 0x040fe400078efcff */
[C---:B------:R-:W-:Y:S02]  /*0290*/  LOP3.LUT R18, R0.reuse, 0xc0, RZ, 0xfc, !PT ;  /* 0x000000c000127812 */ /* 0x040fe400078efcff */
[----:B------:R-:W-:Y:S01]  /*02a0*/  LOP3.LUT R16, R0, 0xe0, RZ, 0xfc, !PT ;  /* 0x000000e000107812 */ /* 0x000fe200078efcff */
[-C--:B0-----:R-:W-:Y:S01]  /*02b0*/  IMAD R25, R8, R5.reuse, UR7 ;  /* 0x0000000708197e24 */ /* 0x081fe2000f8e0205 */
[----:B------:R-:W-:Y:S01]  /*02c0*/  LOP3.LUT R6, R0, 0x40, RZ, 0xfc, !PT ;  /* 0x0000004000067812 */ /* 0x000fe200078efcff */
[-C--:B------:R-:W-:Y:S01]  /*02d0*/  IMAD R15, R10, R5.reuse, UR7 ;  /* 0x000000070a0f7e24 */ /* 0x080fe2000f8e0205 */
[----:B------:R-:W-:Y:S01]  /*02e0*/  LOP3.LUT R2, R0, 0x60, RZ, 0xfc, !PT ;  /* 0x0000006000027812 */ /* 0x000fe200078efcff */
[-C--:B------:R-:W-:Y:S01]  /*02f0*/  IMAD R8, R12, R5.reuse, UR7 ;  /* 0x000000070c087e24 */ /* 0x080fe2000f8e0205 */
[----:B------:R-:W-:Y:S01]  /*0300*/  LOP3.LUT R24, R24, 0xffffff0, RZ, 0xc0, !PT ;  /* 0x0ffffff018187812 */ /* 0x000fe200078ec0ff */
[----:B------:R-:W-:Y:S01]  /*0310*/  IMAD R10, R14, R5, UR7 ;  /* 0x000000070e0a7e24 */ /* 0x000fe2000f8e0205 */
[----:B------:R-:W-:Y:S01]  /*0320*/  IADD3 R25, PT, PT, R4, R25, RZ ;  /* 0x0000001904197210 */ /* 0x000fe20007ffe0ff */
[----:B------:R-:W-:Y:S01]  /*0330*/  IMAD R12, R22, R5, UR7 ;  /* 0x00000007160c7e24 */ /* 0x000fe2000f8e0205 */
[----:B------:R-:W-:Y:S01]  /*0340*/  IADD3 R15, PT, PT, R4, R15, RZ ;  /* 0x0000000f040f7210 */ /* 0x000fe20007ffe0ff */
[----:B------:R-:W-:-:S02]  /*0350*/  IMAD R14, R26, R5, UR7 ;  /* 0x000000071a0e7e24 */ /* 0x000fc4000f8e0205 */
[----:B------:R-:W-:Y:S02]  /*0360*/  HFMA2 R26, -RZ, RZ, 0, 0 ;  /* 0x00000000ff1a7431 */ /* 0x000fe400000001ff */
[-C--:B------:R-:W-:Y:S01]  /*0370*/  IMAD R29, R28, R5.reuse, UR7 ;  /* 0x000000071c1d7e24 */ /* 0x080fe2000f8e0205 */
[C---:B------:R-:W-:Y:S01]  /*0380*/  IADD3 R8, PT, PT, R4.reuse, R8, RZ ;  /* 0x0000000804087210 */ /* 0x040fe20007ffe0ff */
[-C--:B------:R-:W-:Y:S01]  /*0390*/  IMAD R27, R27, R5.reuse, UR7 ;  /* 0x000000071b1b7e24 */ /* 0x080fe2000f8e0205 */
[C---:B------:R-:W-:Y:S01]  /*03a0*/  IADD3 R10, PT, PT, R4.reuse, R10, RZ ;  /* 0x0000000a040a7210 */ /* 0x040fe20007ffe0ff */
[-C--:B------:R-:W-:Y:S01]  /*03b0*/  IMAD R7, R7, R5.reuse, UR7 ;  /* 0x0000000707077e24 */ /* 0x080fe2000f8e0205 */
[C---:B------:R-:W-:Y:S01]  /*03c0*/  IADD3 R12, PT, PT, R4.reuse, R12, RZ ;  /* 0x0000000c040c7210 */ /* 0x040fe20007ffe0ff */
[-C--:B------:R-:W-:Y:S01]  /*03d0*/  IMAD R19, R19, R5.reuse, UR7 ;  /* 0x0000000713137e24 */ /* 0x080fe2000f8e0205 */
[----:B------:R-:W-:Y:S01]  /*03e0*/  IADD3 R14, PT, PT, R4, R14, RZ ;  /* 0x0000000e040e7210 */ /* 0x000fe20007ffe0ff */
[----:B------:R-:W-:Y:S01]  /*03f0*/  IMAD R9, R20, R5, UR7 ;  /* 0x0000000714097e24 */ /* 0x000fe2000f8e0205 */
        /* <DEDUP_REMOVED lines=10> */
[----:B------:R-:W-:-:S02]  /*04a0*/  IADD3 R11, PT, PT, R4, R11, RZ ;  /* 0x0000000b040b7210 */ /* 0x000fc40007ffe0ff */
[C---:B------:R-:W-:Y:S02]  /*04b0*/  IADD3 R13, PT, PT, R4.reuse, R13, RZ ;  /* 0x0000000d040d7210 */ /* 0x040fe40007ffe0ff */
[C---:B------:R-:W-:Y:S02]  /*04c0*/  IADD3 R6, PT, PT, R4.reuse, R23, RZ ;  /* 0x0000001704067210 */ /* 0x040fe40007ffe0ff */
[C---:B------:R-:W-:Y:S02]  /*04d0*/  IADD3 R17, PT, PT, R4.reuse, R17, RZ ;  /* 0x0000001104117210 */ /* 0x040fe40007ffe0ff */
[----:B------:R-:W-:Y:S02]  /*04e0*/  IADD3 R4, PT, PT, R4, R21, RZ ;  /* 0x0000001504047210 */ /* 0x000fe40007ffe0ff */
[----:B------:R-:W-:Y:S02]  /*04f0*/  MOV R2, R0 ;  /* 0x0000000000027202 */ /* 0x000fe40000000f00 */
[----:B------:R-:W-:-:S07]  /*0500*/  IADD3 R24, PT, PT, -R24, RZ, RZ ;  /* 0x000000ff18187210 */ /* 0x000fce0007ffe1ff */
.L_x_278:
[----:B------:R-:W0:Y:S02]  /*0510*/  LDC.64 R20, c[0x0][0x440] ;  /* 0x00011000ff147b82 */ /* 0x000e240000000a00 */
[----:B0-----:R-:W-:-:S06]  /*0520*/  IMAD.WIDE.U32 R22, R4, 0x4, R20 ;  /* 0x0000000404167825 */ /* 0x001fcc00078e0014 */
[----:B------:R-:W2:Y:S02]  /*0530*/  LDG.E R23, desc[UR8][R22.64] ;  /* 0x0000000816177981 */ /* 0x000ea4000c1e1900 */
[----:B--2---:R-:W-:Y:S01]  /*0540*/  FADD.FTZ R28, R23, R26 ;  /* 0x0000001a171c7221 */ /* 0x004fe20000010000 */
[----:B------:R-:W-:-:S06]  /*0550*/  IMAD.WIDE.U32 R26, R25, 0x4, R20 ;  /* 0x00000004191a7825 */ /* 0x000fcc00078e0014 */
[----:B------:R-:W2:Y:S02]  /*0560*/  LDG.E R27, desc[UR8][R26.64] ;  /* 0x000000081a1b7981 */ /* 0x000ea4000c1e1900 */
[----:B--2---:R-:W-:Y:S01]  /*0570*/  FADD.FTZ R27, R28, R27 ;  /* 0x0000001b1c1b7221 */ /* 0x004fe20000010000 */
[----:B------:R-:W-:-:S06]  /*0580*/  IMAD.WIDE.U32 R28, R6, 0x4, R20 ;  /* 0x00000004061c7825 */ /* 0x000fcc00078e0014 */
[----:B------:R-:W2:Y:S01]  /*0590*/  LDG.E R28, desc[UR8][R28.64] ;  /* 0x000000081c1c7981 */ /* 0x000ea2000c1e1900 */
[----:B------:R-:W-:-:S06]  /*05a0*/  IMAD.WIDE.U32 R22, R19, 0x4, R20 ;  /* 0x0000000413167825 */ /* 0x000fcc00078e0014 */
[----:B------:R-:W3:Y:S01]  /*05b0*/  LDG.E R23, desc[UR8][R22.64] ;  /* 0x0000000816177981 */ /* 0x000ee2000c1e1900 */
[----:B--2---:R-:W-:Y:S01]  /*05c0*/  FADD.FTZ R28, R27, R28 ;  /* 0x0000001c1b1c7221 */ /* 0x004fe20000010000 */
[----:B------:R-:W-:-:S06]  /*05d0*/  IMAD.WIDE.U32 R26, R17, 0x4, R20 ;  /* 0x00000004111a7825 */ /* 0x000fcc00078e0014 */
[----:B------:R-:W2:Y:S02]  /*05e0*/  LDG.E R27, desc[UR8][R26.64] ;  /* 0x000000081a1b7981 */ /* 0x000ea4000c1e1900 */
[----:B--2---:R-:W-:-:S04]  /*05f0*/  FADD.FTZ R28, R28, R27 ;  /* 0x0000001b1c1c7221 */ /* 0x004fc80000010000 */
[----:B---3--:R-:W-:Y:S01]  /*0600*/  FADD.FTZ R28, R28, R23 ;  /* 0x000000171c1c7221 */ /* 0x008fe20000010000 */
        /* <DEDUP_REMOVED lines=12> */
[----:B------:R-:W-:-:S04]  /*06d0*/  IMAD.WIDE.U32 R22, R8, 0x4, R20 ;  /* 0x0000000408167825 */ /* 0x000fc800078e0014 */
[----:B------:R-:W-:Y:S02]  /*06e0*/  IMAD.WIDE.U32 R28, R10, 0x4, R20 ;  /* 0x000000040a1c7825 */ /* 0x000fe400078e0014 */
[----:B------:R-:W2:Y:S04]  /*06f0*/  LDG.E R23, desc[UR8][R22.64] ;  /* 0x0000000816177981 */ /* 0x000ea8000c1e1900 */
[----:B------:R-:W3:Y:S01]  /*0700*/  LDG.E R29, desc[UR8][R28.64] ;  /* 0x000000081c1d7981 */ /* 0x000ee2000c1e1900 */
        /* <DEDUP_REMOVED lines=8> */
[----:B------:R-:W-:-:S06]  /*0790*/  IMAD.WIDE.U32 R26, R16, 0x4, R20 ;  /* 0x00000004101a7825 */ /* 0x000fcc00078e0014 */
[----:B------:R-:W2:Y:S02]  /*07a0*/  LDG.E R27, desc[UR8][R26.64] ;  /* 0x000000081a1b7981 */ /* 0x000ea4000c1e1900 */
[----:B--2---:R-:W-:Y:S01]  /*07b0*/  FADD.FTZ R22, R28, R27 ;  /* 0x0000001b1c167221 */ /* 0x004fe20000010000 */
[----:B------:R-:W-:-:S04]  /*07c0*/  IMAD.WIDE.U32 R28, R18, 0x4, R20 ;  /* 0x00000004121c7825 */ /* 0x000fc800078e0014 */
[----:B------:R-:W-:Y:S02]  /*07d0*/  IMAD.WIDE.U32 R20, R7, 0x4, R20 ;  /* 0x0000000407147825 */ /* 0x000fe400078e0014 */
[----:B------:R-:W2:Y:S04]  /*07e0*/  LDG.E R29, desc[UR8][R28.64] ;  /* 0x000000081c1d7981 */ /* 0x000ea8000c1e1900 */
[----:B------:R0:W3:Y:S02]  /*07f0*/  LDG.E R23, desc[UR8][R20.64] ;  /* 0x0000000814177981 */ /* 0x0000e4000c1e1900 */
[----:B0-----:R-:W0:Y:S01]  /*0800*/  LDC.64 R20, c[0x0][0x448] ;  /* 0x00011200ff147b82 */ /* 0x001e220000000a00 */
[----:B--2---:R-:W-:-:S04]  /*0810*/  FADD.FTZ R22, R22, R29 ;  /* 0x0000001d16167221 */ /* 0x004fc80000010000 */
[----:B---3--:R-:W-:Y:S01]  /*0820*/  FADD.FTZ R26, R22, R23 ;  /* 0x00000017161a7221 */ /* 0x008fe20000010000 */
[----:B0-----:R-:W-:-:S04]  /*0830*/  IMAD.WIDE.U32 R22, R4, 0x4, R20 ;  /* 0x0000000404167825 */ /* 0x001fc800078e0014 */
[----:B------:R-:W-:Y:S02]  /*0840*/  IMAD.WIDE.U32 R28, R25, 0x4, R20 ;  /* 0x00000004191c7825 */ /* 0x000fe400078e0014 */
[----:B------:R-:W2:Y:S04]  /*0850*/  LDG.E R22, desc[UR8][R22.64] ;  /* 0x0000000816167981 */ /* 0x000ea8000c1e1900 */
[----:B------:R-:W3:Y:S01]  /*0860*/  LDG.E R27, desc[UR8][R28.64] ;  /* 0x000000081c1b7981 */ /* 0x000ee2000c1e1900 */
[----:B--2---:R-:W-:Y:S01]  /*0870*/  FADD.FTZ R3, R22, R3 ;  /* 0x0000000316037221 */ /* 0x004fe20000010000 */
[----:B------:R-:W-:-:S04]  /*0880*/  IMAD.WIDE.U32 R22, R6, 0x4, R20 ;  /* 0x0000000406167825 */ /* 0x000fc800078e0014 */
[----:B---3--:R-:W-:Y:S02]  /*0890*/  FADD.FTZ R3, R3, R27 ;  /* 0x0000001b03037221 */ /* 0x008fe40000010000 */
[----:B------:R-:W2:Y:S01]  /*08a0*/  LDG.E R27, desc[UR8][R22.64] ;  /* 0x00000008161b7981 */ /* 0x000ea2000c1e1900 */
[----:B------:R-:W-:-:S04]  /*08b0*/  IMAD.WIDE.U32 R28, R17, 0x4, R20 ;  /* 0x00000004111c7825 */ /* 0x000fc800078e0014 */
[----:B--2---:R-:W-:Y:S02]  /*08c0*/  FADD.FTZ R3, R3, R27 ;  /* 0x0000001b03037221 */ /* 0x004fe40000010000 */
        /* <DEDUP_REMOVED lines=32> */
[----:B------:R-:W-:-:S06]  /*0ad0*/  IMAD.WIDE.U32 R20, R7, 0x4, R20 ;  /* 0x0000000407147825 */ /* 0x000fcc00078e0014 */
[----:B------:R-:W3:Y:S01]  /*0ae0*/  LDG.E R20, desc[UR8][R20.64] ;  /* 0x0000000814147981 */ /* 0x000ee2000c1e1900 */
[----:B------:R-:W-:Y:S01]  /*0af0*/  IADD3 R24, PT, PT, R24, 0x10, RZ ;  /* 0x0000001018187810 */ /* 0x000fe20007ffe0ff */
[----:B--2---:R-:W-:Y:S02]  /*0b00*/  FADD.FTZ R3, R3, R27 ;  /* 0x0000001b03037221 */ /* 0x004fe40000010000 */
[----:B------:R-:W2:Y:S01]  /*0b10*/  LDG.E R27, desc[UR8][R22.64] ;  /* 0x00000008161b7981 */ /* 0x000ea2000c1e1900 */
[----:B------:R-:W-:Y:S02]  /*0b20*/  ISETP.NE.AND P0, PT, R24, RZ, PT ;  /* 0x000000ff1800720c */ /* 0x000fe40003f05270 */
[----:B------:R-:W-:Y:S02]  /*0b30*/  IADD3 R2, PT, PT, R2, 0x200, RZ ;  /* 0x0000020002027810 */ /* 0x000fe40007ffe0ff */
        /* <DEDUP_REMOVED lines=15> */
[----:B------:R-:W-:Y:S01]  /*0c30*/  LEA R7, R5, R7, 0x9 ;  /* 0x0000000705077211 */ /* 0x000fe200078e48ff */
[----:B--2---:R-:W-:-:S04]  /*0c40*/  FADD.FTZ R3, R3, R27 ;  /* 0x0000001b03037221 */ /* 0x004fc80000010000 */
[----:B---3--:R-:W-:Y:S01]  /*0c50*/  FADD.FTZ R3, R3, R20 ;  /* 0x0000001403037221 */ /* 0x008fe20000010000 */
[----:B------:R-:W-:Y:S06]  /*0c60*/  @P0 BRA `(.L_x_278) ;  /* 0xfffffff800280947 */ /* 0x000fec000383ffff */
.L_x_277:
[----:B------:R-:W-:Y:S05]  /*0c70*/  BSYNC.RECONVERGENT B1 ;  /* 0x0000000000017941 */ /* 0x000fea0003800200 */
.L_x_276:
        /* <DEDUP_REMOVED lines=12> */
[----:B------:R-:W-:Y:S02]  /*0d40*/  LOP3.LUT R7, R4, 0x7, RZ, 0xc0, !PT ;  /* 0x0000000704077812 */ /* 0x000fe400078ec0ff */
[----:B------:R-:W-:Y:S02]  /*0d50*/  MOV R5, UR7 ;  /* 0x0000000700057c02 */ /* 0x000fe40008000f00 */
[----:B------:R-:W-:Y:S02]  /*0d60*/  ISETP.NE.AND P1, PT, R7, RZ, PT ;  /* 0x000000ff0700720c */ /* 0x000fe40003f25270 */
[----:B0-----:R-:W-:-:S05]  /*0d70*/  LOP3.LUT R5, R5, 0x1f, R6, 0xf8, !PT ;  /* 0x0000001f05057812 */ /* 0x001fca00078ef806 */
[----:B------:R-:W-:Y:S06]  /*0d80*/  @!P0 BRA `(.L_x_280) ;  /* 0x0000000000f08947 */ /* 0x000fec0003800000 */
[----:B------:R-:W0:Y:S08]  /*0d90*/  LDC R18, c[0x0][0x388] ;  /* 0x0000e200ff127b82 */ /* 0x000e300000000800 */
[----:B------:R-:W1:Y:S08]  /*0da0*/  LDC.64 R10, c[0x0][0x440] ;  /* 0x00011000ff0a7b82 */ /* 0x000e700000000a00 */
[----:B------:R-:W2:Y:S01]  /*0db0*/  LDC.64 R14, c[0x0][0x448] ;  /* 0x00011200ff0e7b82 */ /* 0x000ea20000000a00 */
[----:B0-----:R-:W-:-:S05]  /*0dc0*/  IMAD R19, R2, R18, R5 ;  /* 0x0000001202137224 */ /* 0x001fca00078e0205 */
[----:B------:R-:W-:Y:S01]  /*0dd0*/  LEA R25, R18, R19, 0x5 ;  /* 0x0000001312197211 */ /* 0x000fe200078e28ff */
[----:B-1----:R-:W-:-:S04]  /*0de0*/  IMAD.WIDE.U32 R8, R19, 0x4, R10 ;  /* 0x0000000413087825 */ /* 0x002fc800078e000a */
[----:B------:R-:W-:Y:S01]  /*0df0*/  IMAD.WIDE.U32 R22, R25, 0x4, R10 ;  /* 0x0000000419167825 */ /* 0x000fe200078e000a */
[----:B------:R-:W3:Y:S03]  /*0e00*/  LDG.E R21, desc[UR8][R8.64] ;  /* 0x0000000808157981 */ /* 0x000ee6000c1e1900 */
[----:B--2---:R-:W-:Y:S02]  /*0e10*/  IMAD.WIDE.U32 R12, R19, 0x4, R14 ;  /* 0x00000004130c7825 */ /* 0x004fe400078e000e */
[----:B------:R-:W2:Y:S04]  /*0e20*/  LDG.E R22, desc[UR8][R22.64] ;  /* 0x0000000816167981 */ /* 0x000ea8000c1e1900 */
[----:B------:R0:W4:Y:S01]  /*0e30*/  LDG.E R20, desc[UR8][R12.64] ;  /* 0x000000080c147981 */ /* 0x000122000c1e1900 */
[----:B------:R-:W-:-:S04]  /*0e40*/  LEA R17, R18, R19, 0x6 ;  /* 0x0000001312117211 */ /* 0x000fc800078e30ff */
[C---:B------:R-:W-:Y:S01]  /*0e50*/  LEA R27, R18.reuse, R17, 0x5 ;  /* 0x00000011121b7211 */ /* 0x040fe200078e28ff */
[----:B------:R-:W-:Y:S01]  /*0e60*/  IMAD.WIDE.U32 R24, R25, 0x4, R14 ;  /* 0x0000000419187825 */ /* 0x000fe200078e000e */
[----:B------:R-:W-:-:S03]  /*0e70*/  LEA R19, R18, R19, 0x7 ;  /* 0x0000001312137211 */ /* 0x000fc600078e38ff */
[----:B0-----:R-:W-:-:S04]  /*0e80*/  IMAD.WIDE.U32 R12, R27, 0x4, R10 ;  /* 0x000000041b0c7825 */ /* 0x001fc800078e000a */
[C---:B------:R-:W-:Y:S02]  /*0e90*/  IMAD.WIDE.U32 R8, R17.reuse, 0x4, R10 ;  /* 0x0000000411087825 */ /* 0x040fe400078e000a */
[----:B------:R-:W5:Y:S02]  /*0ea0*/  LDG.E R13, desc[UR8][R12.64] ;  /* 0x000000080c0d7981 */ /* 0x000f64000c1e1900 */
[----:B------:R-:W-:Y:S02]  /*0eb0*/  IMAD.WIDE.U32 R16, R17, 0x4, R14 ;  /* 0x0000000411107825 */ /* 0x000fe400078e000e */
[----:B------:R-:W5:Y:S02]  /*0ec0*/  LDG.E R9, desc[UR8][R8.64] ;  /* 0x0000000808097981 */ /* 0x000f64000c1e1900 */
[C---:B------:R-:W-:Y:S02]  /*0ed0*/  IMAD.WIDE.U32 R28, R19.reuse, 0x4, R10 ;  /* 0x00000004131c7825 */ /* 0x040fe400078e000a */
[----:B------:R-:W5:Y:S04]  /*0ee0*/  LDG.E R16, desc[UR8][R16.64] ;  /* 0x0000000810107981 */ /* 0x000f68000c1e1900 */
[----:B------:R-:W5:Y:S04]  /*0ef0*/  LDG.E R12, desc[UR8][R24.64] ;  /* 0x00000008180c7981 */ /* 0x000f68000c1e1900 */
[----:B------:R0:W5:Y:S02]  /*0f00*/  LDG.E R8, desc[UR8][R28.64] ;  /* 0x000000081c087981 */ /* 0x000164000c1e1900 */
[----:B0-----:R-:W-:-:S05]  /*0f10*/  IMAD.WIDE.U32 R28, R19, 0x4, R14 ;  /* 0x00000004131c7825 */ /* 0x001fca00078e000e */
[----:B------:R0:W5:Y:S01]  /*0f20*/  LDG.E R17, desc[UR8][R28.64] ;  /* 0x000000081c117981 */ /* 0x000162000c1e1900 */
[----:B---3--:R-:W-:Y:S01]  /*0f30*/  FADD.FTZ R26, R26, R21 ;  /* 0x000000151a1a7221 */ /* 0x008fe20000010000 */
[----:B------:R-:W-:-:S03]  /*0f40*/  LEA R21, R18, R19, 0x5 ;  /* 0x0000001312157211 */ /* 0x000fc600078e28ff */
[----:B--2---:R-:W-:Y:S01]  /*0f50*/  FADD.FTZ R22, R26, R22 ;  /* 0x000000161a167221 */ /* 0x004fe20000010000 */
[----:B------:R-:W-:Y:S01]  /*0f60*/  IMAD.WIDE.U32 R26, R27, 0x4, R14 ;  /* 0x000000041b1a7825 */ /* 0x000fe200078e000e */
[----:B------:R-:W-:-:S03]  /*0f70*/  LEA R19, R18, R19, 0x6 ;  /* 0x0000001312137211 */ /* 0x000fc600078e30ff */
[----:B------:R-:W-:-:S04]  /*0f80*/  IMAD.WIDE.U32 R24, R21, 0x4, R10 ;  /* 0x0000000415187825 */ /* 0x000fc800078e000a */
[----:B----4-:R-:W-:Y:S01]  /*0f90*/  FADD.FTZ R23, R3, R20 ;  /* 0x0000001403177221 */ /* 0x010fe20000010000 */
[----:B------:R-:W2:Y:S01]  /*0fa0*/  LDG.E R26, desc[UR8][R26.64] ;  /* 0x000000081a1a7981 */ /* 0x000ea2000c1e1900 */
[----:B------:R-:W-:-:S03]  /*0fb0*/  IMAD.WIDE.U32 R20, R21, 0x4, R14 ;  /* 0x0000000415147825 */ /* 0x000fc600078e000e */
[----:B------:R1:W3:Y:S01]  /*0fc0*/  LDG.E R3, desc[UR8][R24.64] ;  /* 0x0000000818037981 */ /* 0x0002e2000c1e1900 */
[----:B0-----:R-:W-:-:S03]  /*0fd0*/  IMAD.WIDE.U32 R28, R19, 0x4, R10 ;  /* 0x00000004131c7825 */ /* 0x001fc600078e000a */
[----:B------:R-:W4:Y:S01]  /*0fe0*/  LDG.E R20, desc[UR8][R20.64] ;  /* 0x0000000814147981 */ /* 0x000f22000c1e1900 */
[----:B-1----:R-:W-:Y:S01]  /*0ff0*/  LEA R25, R18, R19, 0x5 ;  /* 0x0000001312197211 */ /* 0x002fe200078e28ff */
[----:B------:R-:W-:Y:S02]  /*1000*/  IMAD.WIDE.U32 R18, R19, 0x4, R14 ;  /* 0x0000000413127825 */ /* 0x000fe400078e000e */
[----:B------:R-:W4:Y:S02]  /*1010*/  LDG.E R24, desc[UR8][R28.64] ;  /* 0x000000081c187981 */ /* 0x000f24000c1e1900 */
[C---:B------:R-:W-:Y:S02]  /*1020*/  IMAD.WIDE.U32 R10, R25.reuse, 0x4, R10 ;  /* 0x00000004190a7825 */ /* 0x040fe400078e000a */
[----:B------:R-:W4:Y:S02]  /*1030*/  LDG.E R18, desc[UR8][R18.64] ;  /* 0x0000000812127981 */ /* 0x000f24000c1e1900 */
[----:B------:R-:W-:-:S02]  /*1040*/  IMAD.WIDE.U32 R14, R25, 0x4, R14 ;  /* 0x00000004190e7825 */ /* 0x000fc400078e000e */
[----:B------:R-:W4:Y:S04]  /*1050*/  LDG.E R10, desc[UR8][R10.64] ;  /* 0x000000080a0a7981 */ /* 0x000f28000c1e1900 */
[----:B------:R-:W4:Y:S01]  /*1060*/  LDG.E R14, desc[UR8][R14.64] ;  /* 0x000000080e0e7981 */ /* 0x000f22000c1e1900 */
[----:B-----5:R-:W-:Y:S01]  /*1070*/  FADD.FTZ R23, R23, R12 ;  /* 0x0000000c17177221 */ /* 0x020fe20000010000 */
[----:B------:R-:W-:-:S03]  /*1080*/  FADD.FTZ R22, R22, R9 ;  /* 0x0000000916167221 */ /* 0x000fc60000010000 */
[----:B------:R-:W-:Y:S01]  /*1090*/  FADD.FTZ R23, R23, R16 ;  /* 0x0000001017177221 */ /* 0x000fe20000010000 */
[----:B------:R-:W-:-:S04]  /*10a0*/  FADD.FTZ R13, R22, R13 ;  /* 0x0000000d160d7221 */ /* 0x000fc80000010000 */
[----:B------:R-:W-:Y:S01]  /*10b0*/  FADD.FTZ R8, R13, R8 ;  /* 0x000000080d087221 */ /* 0x000fe20000010000 */
[----:B------:R-:W-:Y:S01]  /*10c0*/  IADD3 R2, PT, PT, R2, 0x100, RZ ;  /* 0x0000010002027810 */ /* 0x000fe20007ffe0ff */
[----:B--2---:R-:W-:-:S04]  /*10d0*/  FADD.FTZ R26, R23, R26 ;  /* 0x0000001a171a7221 */ /* 0x004fc80000010000 */
[----:B------:R-:W-:Y:S01]  /*10e0*/  FADD.FTZ R17, R26, R17 ;  /* 0x000000111a117221 */ /* 0x000fe20000010000 */
[----:B---3--:R-:W-:-:S03]  /*10f0*/  FADD.FTZ R3, R8, R3 ;  /* 0x0000000308037221 */ /* 0x008fc60000010000 */
[----:B----4-:R-:W-:Y:S01]  /*1100*/  FADD.FTZ R17, R17, R20 ;  /* 0x0000001411117221 */ /* 0x010fe20000010000 */
[----:B------:R-:W-:-:S03]  /*1110*/  FADD.FTZ R3, R3, R24 ;  /* 0x0000001803037221 */ /* 0x000fc60000010000 */
[----:B------:R-:W-:Y:S01]  /*1120*/  FADD.FTZ R17, R17, R18 ;  /* 0x0000001211117221 */ /* 0x000fe20000010000 */
[----:B------:R-:W-:-:S03]  /*1130*/  FADD.FTZ R26, R3, R10 ;  /* 0x0000000a031a7221 */ /* 0x000fc60000010000 */
[----:B------:R-:W-:-:S07]  /*1140*/  FADD.FTZ R3, R17, R14 ;  /* 0x0000000e11037221 */ /* 0x000fce0000010000 */
.L_x_280:
[----:B------:R-:W-:Y:S05]  /*1150*/  BSYNC.RECONVERGENT B1 ;  /* 0x0000000000017941 */ /* 0x000fea0003800200 */
.L_x_279:
[----:B------:R-:W-:Y:S05]  /*1160*/  @!P1 BRA `(.L_x_275) ;  /* 0x0000000000e09947 */ /* 0x000fea0003800000 */
[----:B------:R-:W-:Y:S01]  /*1170*/  ISETP.GE.U32.AND P0, PT, R7, 0x4, PT ;  /* 0x000000040700780c */ /* 0x000fe20003f06070 */
[----:B------:R-:W-:Y:S01]  /*1180*/  BSSY.RECONVERGENT B1, `(.L_x_281) ;  /* 0x0000024000017945 */ /* 0x000fe20003800200 */
[----:B------:R-:W-:-:S04]  /*1190*/  LOP3.LUT R4, R4, 0x3, RZ, 0xc0, !PT ;  /* 0x0000000304047812 */ /* 0x000fc800078ec0ff */
[----:B------:R-:W-:-:S07]  /*11a0*/  ISETP.NE.AND P1, PT, R4, RZ, PT ;  /* 0x000000ff0400720c */ /* 0x000fce0003f25270 */
[----:B------:R-:W-:Y:S06]  /*11b0*/  @!P0 BRA `(.L_x_282) ;  /* 0x0000000000808947 */ /* 0x000fec0003800000 */
[----:B------:R-:W0:Y:S08]  /*11c0*/  LDC R7, c[0x0][0x388] ;  /* 0x0000e200ff077b82 */ /* 0x000e300000000800 */
[----:B------:R-:W1:Y:S08]  /*11d0*/  LDC.64 R8, c[0x0][0x448] ;  /* 0x00011200ff087b82 */ /* 0x000e700000000a00 */
[----:B------:R-:W2:Y:S01]  /*11e0*/  LDC.64 R10, c[0x0][0x440] ;  /* 0x00011000ff0a7b82 */ /* 0x000ea20000000a00 */
[----:B0-----:R-:W-:-:S05]  /*11f0*/  IMAD R12, R2, R7, R5 ;  /* 0x00000007020c7224 */ /* 0x001fca00078e0205 */
[CC--:B------:R-:W-:Y:S01]  /*1200*/  LEA R17, R7.reuse, R12.reuse, 0x5 ;  /* 0x0000000c07117211 */ /* 0x0c0fe200078e28ff */
[----:B-1----:R-:W-:Y:S01]  /*1210*/  IMAD.WIDE.U32 R20, R12, 0x4, R8 ;  /* 0x000000040c147825 */ /* 0x002fe200078e0008 */
[----:B------:R-:W-:-:S03]  /*1220*/  LEA R15, R7, R12, 0x6 ;  /* 0x0000000c070f7211 */ /* 0x000fc600078e30ff */
[--C-:B--2---:R-:W-:Y:S02]  /*1230*/  IMAD.WIDE.U32 R22, R12, 0x4, R10.reuse ;  /* 0x000000040c167825 */ /* 0x104fe400078e000a */
[----:B------:R-:W2:Y:S02]  /*1240*/  LDG.E R20, desc[UR8][R20.64] ;  /* 0x0000000814147981 */ /* 0x000ea4000c1e1900 */
[C---:B------:R-:W-:Y:S02]  /*1250*/  IMAD.WIDE.U32 R18, R17.reuse, 0x4, R10 ;  /* 0x0000000411127825 */ /* 0x040fe400078e000a */
        /* <DEDUP_REMOVED lines=14> */
[----:B--2---:R-:W-:Y:S01]  /*1340*/  FADD.FTZ R3, R3, R20 ;  /* 0x0000001403037221 */ /* 0x004fe20000010000 */
[----:B---3--:R-:W-:-:S04]  /*1350*/  FADD.FTZ R5, R26, R5 ;  /* 0x000000051a057221 */ /* 0x008fc80000010000 */
[----:B----4-:R-:W-:Y:S01]  /*1360*/  FADD.FTZ R5, R5, R18 ;  /* 0x0000001205057221 */ /* 0x010fe20000010000 */
[----:B-----5:R-:W-:-:S03]  /*1370*/  FADD.FTZ R3, R3, R16 ;  /* 0x0000001003037221 */ /* 0x020fc60000010000 */
[----:B------:R-:W-:Y:S01]  /*1380*/  FADD.FTZ R5, R5, R12 ;  /* 0x0000000c05057221 */ /* 0x000fe20000010000 */
[----:B------:R-:W-:-:S03]  /*1390*/  FADD.FTZ R3, R3, R14 ;  /* 0x0000000e03037221 */ /* 0x000fc60000010000 */
[----:B------:R-:W-:Y:S01]  /*13a0*/  FADD.FTZ R26, R5, R10 ;  /* 0x0000000a051a7221 */ /* 0x000fe20000010000 */
[----:B------:R-:W-:-:S07]  /*13b0*/  FADD.FTZ R3, R3, R8 ;  /* 0x0000000803037221 */ /* 0x000fce0000010000 */
.L_x_282:
[----:B------:R-:W-:Y:S05]  /*13c0*/  BSYNC.RECONVERGENT B1 ;  /* 0x0000000000017941 */ /* 0x000fea0003800200 */
.L_x_281:
[----:B------:R-:W-:Y:S05]  /*13d0*/  @!P1 BRA `(.L_x_275) ;  /* 0x0000000000449947 */ /* 0x000fea0003800000 */
[----:B------:R-:W0:Y:S01]  /*13e0*/  LDC R12, c[0x0][0x388] ;  /* 0x0000e200ff0c7b82 */ /* 0x000e220000000800 */
[----:B------:R-:W-:-:S07]  /*13f0*/  LOP3.LUT R13, R6, 0x1f, RZ, 0xc0, !PT ;  /* 0x0000001f060d7812 */ /* 0x000fce00078ec0ff */
[----:B------:R-:W1:Y:S08]  /*1400*/  LDC.64 R8, c[0x0][0x440] ;  /* 0x00011000ff087b82 */ /* 0x000e700000000a00 */
[----:B------:R-:W2:Y:S01]  /*1410*/  LDC.64 R10, c[0x0][0x448] ;  /* 0x00011200ff0a7b82 */ /* 0x000ea20000000a00 */
[----:B0-----:R-:W-:-:S05]  /*1420*/  IMAD R2, R2, R12, UR7 ;  /* 0x0000000702027e24 */ /* 0x001fca000f8e020c */
[----:B------:R-:W-:Y:S02]  /*1430*/  IADD3 R13, PT, PT, R13, R2, RZ ;  /* 0x000000020d0d7210 */ /* 0x000fe40007ffe0ff */
[----:B------:R-:W-:-:S07]  /*1440*/  IADD3 R2, PT, PT, -R4, RZ, RZ ;  /* 0x000000ff04027210 */ /* 0x000fce0007ffe1ff */
.L_x_283:
[----:B-1----:R-:W-:-:S04]  /*1450*/  IMAD.WIDE.U32 R4, R13, 0x4, R8 ;  /* 0x000000040d047825 */ /* 0x002fc800078e0008 */
[----:B--2---:R-:W-:Y:S02]  /*1460*/  IMAD.WIDE.U32 R6, R13, 0x4, R10 ;  /* 0x000000040d067825 */ /* 0x004fe400078e000a */
        /* <DEDUP_REMOVED lines=8> */
.L_x_275:
[----:B------:R-:W-:Y:S05]  /*14f0*/  BSYNC.RECONVERGENT B0 ;  /* 0x0000000000007941 */ /* 0x000fea0003800200 */
.L_x_274:
        /* <DEDUP_REMOVED lines=10> */
[C---:B------:R-:W-:Y:S01]  /*15a0*/  ISETP.NE.AND P1, PT, R2.reuse, RZ, PT ;  /* 0x000000ff0200720c */ /* 0x040fe20003f25270 */
[----:B------:R-:W-:Y:S01]  /*15b0*/  STS [R5], R3 ;  /* 0x0000000305007388 */ /* 0x000fe20000000800 */
[----:B------:R-:W-:Y:S02]  /*15c0*/  LOP3.LUT R4, R7, R4, RZ, 0xfc, !PT ;  /* 0x0000000407047212 */ /* 0x000fe400078efcff */
[----:B------:R-:W-:Y:S01]  /*15d0*/  ISETP.GT.U32.AND P0, PT, R2, 0xf, PT ;  /* 0x0000000f0200780c */ /* 0x000fe20003f04070 */
[----:B------:R-:W-:Y:S01]  /*15e0*/  STS [R5+0x1000], R26 ;  /* 0x0010001a05007388 */ /* 0x000fe20000000800 */
[----:B------:R-:W-:Y:S02]  /*15f0*/  BAR.SYNC.DEFER_BLOCKING 0x0 ;  /* 0x0000000000007b1d */ /* 0x000fe40000010000 */
[----:B------:R-:W-:-:S04]  /*1600*/  ISETP.NE.OR P0, PT, R0, 0x1f, P0 ;  /* 0x0000001f0000780c */ /* 0x000fc80000705670 */
        /* <DEDUP_REMOVED lines=10> */
[----:B------:R-:W0:Y:S01]  /*16b0*/  SHFL.BFLY PT, R3, R12, 0x4, 0x1f ;  /* 0x0c801f000c037f89 */ /* 0x000e2200000e0000 */
[----:B------:R-:W-:-:S03]  /*16c0*/  @!P1 LEA R8, R0, UR5, 0x2 ;  /* 0x0000000500089c11 */ /* 0x000fc6000f8e10ff */
[----:B------:R-:W1:Y:S01]  /*16d0*/  SHFL.BFLY PT, R10, R9, 0x4, 0x1f ;  /* 0x0c801f00090a7f89 */ /* 0x000e6200000e0000 */
        /* <DEDUP_REMOVED lines=14> */
[C---:B------:R-:W-:Y:S01]  /*17c0*/  LEA R0, R2.reuse, UR5, 0x3 ;  /* 0x0000000502007c11 */ /* 0x040fe2000f8e18ff */
[----:B0-----:R-:W0:Y:S01]  /*17d0*/  LDC.64 R4, c[0x0][0x488] ;  /* 0x00012200ff047b82 */ /* 0x001e220000000a00 */
[----:B------:R-:W-:-:S03]  /*17e0*/  IADD3 R9, PT, PT, R2, UR4, RZ ;  /* 0x0000000402097c10 */ /* 0x000fc6000fffe0ff */
        /* <DEDUP_REMOVED lines=10> */
.L_x_284:
        /* <DEDUP_REMOVED lines=15> */
.L_x_3781:


//--------------------- .text._ZN10layer_norm40ln_parallel_residual_bwd_finalize_kernelINS_22Kernel_traits_finalizeILj3072E13__nv_bfloat16S2_S2_S2_fjLb0ELj1024ELj4ENS_18Kernel_traits_baseILj3072ES2_S2_S2_S2_fjLj1024EEEEELb1EEEvNS_9BwdParamsE --------------------------
	.section	.text._ZN10layer_norm40ln_parallel_residual_bwd_finalize_kernelINS_22Kernel_traits_finalizeILj3072E13__nv_bfloat16S2_S2_S2_fjLb0ELj1024ELj4ENS_18Kernel_traits_baseILj3072ES2_S2_S2_S2_fjLj1024EEEEELb1EEEvNS_9BwdParamsE,"ax",@progbits
	.align	128
        .global         _ZN10layer_norm40ln_parallel_residual_bwd_finalize_kernelINS_22Kernel_traits_finalizeILj3072E13__nv_bfloat16S2_S2_S2_fjLb0ELj1024ELj4ENS_18Kernel_traits_baseILj3072ES2_S2_S2_S2_fjLj1024EEEEELb1EEEvNS_9BwdParamsE
        .type           _ZN10layer_norm40ln_parallel_residual_bwd_finalize_kernelINS_22Kernel_traits_finalizeILj3072E13__nv_bfloat16S2_S2_S2_fjLb0ELj1024ELj4ENS_18Kernel_traits_baseILj3072ES2_S2_S2_S2_fjLj1024EEEEELb1EEEvNS_9BwdParamsE,@function
        .size           _ZN10layer_norm40ln_parallel_residual_bwd_finalize_kernelINS_22Kernel_traits_finalizeILj3072E13__nv_bfloat16S2_S2_S2_fjLb0ELj1024ELj4ENS_18Kernel_traits_baseILj3072ES2_S2_S2_S2_fjLj1024EEEEELb1EEEvNS_9BwdParamsE,(.L_x_3782 - _ZN10layer_norm40ln_parallel_residual_bwd_finalize_kernelINS_22Kernel_traits_finalizeILj3072E13__nv_bfloat16S2_S2_S2_fjLb0ELj1024ELj4ENS_18Kernel_traits_baseILj3072ES2_S2_S2_S2_fjLj1024EEEEELb1EEEvNS_9BwdParamsE)
        .other          _ZN10layer_norm40ln_parallel_residual_bwd_finalize_kernelINS_22Kernel_traits_finalizeILj3072E13__nv_bfloat16S2_S2_S2_fjLb0ELj1024ELj4ENS_18Kernel_traits_baseILj3072ES2_S2_S2_S2_fjLj1024EEEEELb1EEEvNS_9BwdParamsE,@"STO_CUDA_ENTRY STV_DEFAULT"
_ZN10layer_norm40ln_parallel_residual_bwd_finalize_kernelINS_22Kernel_traits_finalizeILj3072E13__nv_bfloat16S2_S2_S2_fjLb0ELj1024ELj4ENS_18Kernel_traits_baseILj3072ES2_S2_S2_S2_fjLj1024EEEEELb1EEEvNS_9BwdParamsE:
.text._ZN10layer_norm40ln_parallel_residual_bwd_finalize_kernelINS_22Kernel_traits_finalizeILj3072E13__nv_bfloat16S2_S2_S2_fjLb0ELj1024ELj4ENS_18Kernel_traits_baseILj3072ES2_S2_S2_S2_fjLj1024EEEEELb1EEEvNS_9BwdParamsE:
[----:B------:R-:W-:Y:S01]  /*0000*/  LDC R1, c[0x0][0x37c] ;  /* 0x0000df00ff017b82 */ /* 0x000fe20000000800 */
[----:B------:R-:W0:Y:S01]  /*0010*/  S2R R8, SR_CTAID.X ;  /* 0x0000000000087919 */ /* 0x000e220000002500 */
[----:B------:R-:W1:Y:S01]  /*0020*/  S2R R4, SR_TID.X ;  /* 0x0000000000047919 */ /* 0x000e620000002100 */
[----:B0-----:R-:W-:-:S04]  /*0030*/  SHF.L.U32 R9, R8, 0x5, RZ ;  /* 0x0000000508097819 */ /* 0x001fc800000006ff */
[----:B-1----:R-:W-:-:S04]  /*0040*/  LOP3.LUT R0, R9, 0x1f, R4, 0xf8, !PT ;  /* 0x0000001f09007812 */ /* 0x002fc800078ef804 */
[----:B------:R-:W-:-:S13]  /*0050*/  ISETP.GT.U32.AND P0, PT, R0, 0xbff, PT ;  /* 0x00000bff0000780c */ /* 0x000fda0003f04070 */
[----:B------:R-:W-:Y:S05]  /*0060*/  @P0 EXIT ;  /* 0x000000000000094d */ /* 0x000fea0003800000 */
[----:B------:R-:W0:Y:S01]  /*0070*/  LDCU UR8, c[0x0][0x380] ;  /* 0x00007000ff0877ac */ /* 0x000e220008000800 */
[----:B------:R-:W-:Y:S01]  /*0080*/  SHF.R.U32.HI R2, RZ, 0x5, R4 ;  /* 0x00000005ff027819 */ /* 0x000fe20000011604 */
[----:B------:R-:W-:Y:S01]  /*0090*/  BSSY.RECONVERGENT B0, `(.L_x_285) ;  /* 0x0000120000007945 */ /* 0x000fe20003800200 */
[----:B------:R-:W-:Y:S01]  /*00a0*/  SHF.L.U32 R8, R8, 0x4, RZ ;  /* 0x0000000408087819 */ /* 0x000fe200000006ff */
[----:B------:R-:W1:Y:S01]  /*00b0*/  LDCU.64 UR6, c[0x0][0x358] ;  /* 0x00006b00ff0677ac */ /* 0x000e620008000a00 */
[----:B------:R-:W-:Y:S01]  /*00c0*/  HFMA2 R18, -RZ, RZ, 0, 0 ;  /* 0x00000000ff127431 */ /* 0x000fe200000001ff */
[----:B------:R-:W-:Y:S01]  /*00d0*/  LOP3.LUT R3, R4, 0x1f, RZ, 0xc0, !PT ;  /* 0x0000001f04037812 */ /* 0x000fe200078ec0ff */
[----:B------:R-:W-:Y:S01]  /*00e0*/  HFMA2 R20, -RZ, RZ, 0, 0 ;  /* 0x00000000ff147431 */ /* 0x000fe200000001ff */
[----:B------:R-:W-:Y:S02]  /*00f0*/  MOV R11, RZ ;  /* 0x000000ff000b7202 */ /* 0x000fe40000000f00 */
[----:B------:R-:W-:-:S02]  /*0100*/  MOV R4, RZ ;  /* 0x000000ff00047202 */ /* 0x000fc40000000f00 */
[----:B------:R-:W-:Y:S02]  /*0110*/  LOP3.LUT R8, R8, 0x7ffffff0, RZ, 0xc0, !PT ;  /* 0x7ffffff008087812 */ /* 0x000fe400078ec0ff */
[----:B0-----:R-:W-:-:S13]  /*0120*/  ISETP.GE.U32.AND P0, PT, R2, UR8, PT ;  /* 0x0000000802007c0c */ /* 0x001fda000bf06070 */
[----:B-1----:R-:W-:Y:S05]  /*0130*/  @P0 BRA `(.L_x_286) ;  /* 0x0000001000540947 */ /* 0x002fea0003800000 */
[----:B------:R-:W-:Y:S01]  /*0140*/  LOP3.LUT R12, R2, 0x20, RZ, 0xfc, !PT ;  /* 0x00000020020c7812 */ /* 0x000fe200078efcff */
[----:B------:R-:W-:Y:S01]  /*0150*/  BSSY.RECONVERGENT B1, `(.L_x_287) ;  /* 0x0000097000017945 */ /* 0x000fe20003800200 */
[-C--:B------:R-:W-:Y:S02]  /*0160*/  LOP3.LUT R4, RZ, R2.reuse, RZ, 0x33, !PT ;  /* 0x00000002ff047212 */ /* 0x080fe400078e33ff */
[----:B------:R-:W-:Y:S02]  /*0170*/  VIMNMX.U32 R7, PT, PT, R12, UR8, !PT ;  /* 0x000000080c077c48 */ /* 0x000fe4000ffe0000 */
[----:B------:R-:W-:Y:S02]  /*0180*/  MOV R5, R2 ;  /* 0x0000000200057202 */ /* 0x000fe40000000f00 */
[----:B------:R-:W-:Y:S02]  /*0190*/  IADD3 R7, PT, PT, R7, R4, RZ ;  /* 0x0000000407077210 */ /* 0x000fe40007ffe0ff */
[----:B------:R-:W-:-:S02]  /*01a0*/  MOV R4, RZ ;  /* 0x000000ff00047202 */ /* 0x000fc40000000f00 */
[C---:B------:R-:W-:Y:S02]  /*01b0*/  ISETP.GE.U32.AND P0, PT, R7.reuse, 0xe0, PT ;  /* 0x000000e00700780c */ /* 0x040fe40003f06070 */
[----:B------:R-:W-:Y:S02]  /*01c0*/  MOV R20, RZ ;  /* 0x000000ff00147202 */ /* 0x000fe40000000f00 */
[----:B------:R-:W-:Y:S02]  /*01d0*/  MOV R11, RZ ;  /* 0x000000ff000b7202 */ /* 0x000fe40000000f00 */
[----:B------:R-:W-:Y:S02]  /*01e0*/  MOV R18, RZ ;  /* 0x000000ff00127202 */ /* 0x000fe40000000f00 */
[----:B------:R-:W-:-:S05]  /*01f0*/  LEA.HI R6, R7, 0x1, RZ, 0x1b ;  /* 0x0000000107067811 */ /* 0x000fca00078fd8ff */
[----:B------:R-:W-:Y:S05]  /*0200*/  @!P0 BRA `(.L_x_288) ;  /* 0x00000008002c8947 */ /* 0x000fea0003800000 */
[----:B------:R-:W0:Y:S01]  /*0210*/  LDC R10, c[0x0][0x388] ;  /* 0x0000e200ff0a7b82 */ /* 0x000e220000000800 */
[C---:B------:R-:W-:Y:S01]  /*0220*/  LOP3.LUT R13, R2.reuse, 0x80, RZ, 0xfc, !PT ;  /* 0x00000080020d7812 */ /* 0x040fe200078efcff */
[----:B------:R-:W-:Y:S01]  /*0230*/  HFMA2 R4, -RZ, RZ, 0, 0 ;  /* 0x00000000ff047431 */ /* 0x000fe200000001ff */
[C---:B------:R-:W-:Y:S02]  /*0240*/  LOP3.LUT R14, R2.reuse, 0xa0, RZ, 0xfc, !PT ;  /* 0x000000a0020e7812 */ /* 0x040fe400078efcff */
[C---:B------:R-:W-:Y:S02]  /*0250*/  LOP3.LUT R15, R2.reuse, 0xc0, RZ, 0xfc, !PT ;  /* 0x000000c0020f7812 */ /* 0x040fe400078efcff */
[C---:B------:R-:W-:Y:S02]  /*0260*/  LOP3.LUT R17, R2.reuse, 0xe0, RZ, 0xfc, !PT ;  /* 0x000000e002117812 */ /* 0x040fe400078efcff */
[C---:B------:R-:W-:Y:S02]  /*0270*/  LOP3.LUT R19, R2.reuse, 0x40, RZ, 0xfc, !PT ;  /* 0x0000004002137812 */ /* 0x040fe400078efcff */
[----:B------:R-:W-:-:S02]  /*0280*/  LOP3.LUT R21, R2, 0x60, RZ, 0xfc, !PT ;  /* 0x0000006002157812 */ /* 0x000fc400078efcff */
[----:B------:R-:W-:Y:S02]  /*0290*/  LOP3.LUT R6, R6, 0xffffff8, RZ, 0xc0, !PT ;  /* 0x0ffffff806067812 */ /* 0x000fe400078ec0ff */
[----:B------:R-:W-:Y:S02]  /*02a0*/  MOV R5, R2 ;  /* 0x0000000200057202 */ /* 0x000fe40000000f00 */
[----:B------:R-:W-:Y:S01]  /*02b0*/  IADD3 R6, PT, PT, -R6, RZ, RZ ;  /* 0x000000ff06067210 */ /* 0x000fe20007ffe1ff */
[-CC-:B0-----:R-:W-:Y:S02]  /*02c0*/  IMAD R28, R12, R10.reuse, R9.reuse ;  /* 0x0000000a0c1c7224 */ /* 0x181fe400078e0209 */
[-CC-:B------:R-:W-:Y:S02]  /*02d0*/  IMAD R12, R13, R10.reuse, R9.reuse ;  /* 0x0000000a0d0c7224 */ /* 0x180fe400078e0209 */
[--C-:B------:R-:W-:Y:S01]  /*02e0*/  IMAD R14, R14, R10, R9.reuse ;  /* 0x0000000a0e0e7224 */ /* 0x100fe200078e0209 */
[----:B------:R-:W-:Y:S01]  /*02f0*/  IADD3 R25, PT, PT, R3, R28, RZ ;  /* 0x0000001c03197210 */ /* 0x000fe20007ffe0ff */
[--C-:B------:R-:W-:Y:S01]  /*0300*/  IMAD R16, R15, R10, R9.reuse ;  /* 0x0000000a0f107224 */ /* 0x100fe200078e0209 */
[----:B------:R-:W-:Y:S01]  /*0310*/  IADD3 R29, PT, PT, R3, R12, RZ ;  /* 0x0000000c031d7210 */ /* 0x000fe20007ffe0ff */
[----:B------:R-:W-:-:S02]  /*0320*/  IMAD R22, R17, R10, R9 ;  /* 0x0000000a11167224 */ /* 0x000fc400078e0209 */
[--C-:B------:R-:W-:Y:S01]  /*0330*/  IMAD R24, R19, R10, R9.reuse ;  /* 0x0000000a13187224 */ /* 0x100fe200078e0209 */
[----:B------:R-:W-:Y:S01]  /*0340*/  IADD3 R19, PT, PT, R3, R14, RZ ;  /* 0x0000000e03137210 */ /* 0x000fe20007ffe0ff */
[--C-:B------:R-:W-:Y:S01]  /*0350*/  IMAD R26, R21, R10, R9.reuse ;  /* 0x0000000a151a7224 */ /* 0x100fe200078e0209 */
[C---:B------:R-:W-:Y:S01]  /*0360*/  IADD3 R21, PT, PT, R3.reuse, R16, RZ ;  /* 0x0000001003157210 */ /* 0x040fe20007ffe0ff */
[----:B------:R-:W-:Y:S01]  /*0370*/  IMAD R9, R2, R10, R9 ;  /* 0x0000000a02097224 */ /* 0x000fe200078e0209 */
[C---:B------:R-:W-:Y:S02]  /*0380*/  IADD3 R23, PT, PT, R3.reuse, R22, RZ ;  /* 0x0000001603177210 */ /* 0x040fe40007ffe0ff */
[C---:B------:R-:W-:Y:S02]  /*0390*/  IADD3 R13, PT, PT, R3.reuse, R24, RZ ;  /* 0x00000018030d7210 */ /* 0x040fe40007ffe0ff */
[C---:B------:R-:W-:Y:S02]  /*03a0*/  IADD3 R27, PT, PT, R3.reuse, R26, RZ ;  /* 0x0000001a031b7210 */ /* 0x040fe40007ffe0ff */
[----:B------:R-:W-:-:S07]  /*03b0*/  IADD3 R9, PT, PT, R3, R9, RZ ;  /* 0x0000000903097210 */ /* 0x000fce0007ffe0ff */
.L_x_289:
        /* <DEDUP_REMOVED lines=17> */
[----:B0-----:R-:W-:-:S05]  /*04d0*/  IMAD.WIDE.U32 R16, R21, 0x4, R14 ;  /* 0x0000000415107825 */ /* 0x001fca00078e000e */
[----:B------:R-:W4:Y:S01]  /*04e0*/  LDG.E R24, desc[UR6][R16.64] ;  /* 0x0000000610187981 */ /* 0x000f22000c1e1900 */
[----:B------:R-:W-:-:S05]  /*04f0*/  IMAD.WIDE.U32 R14, R23, 0x4, R14 ;  /* 0x00000004170e7825 */ /* 0x000fca00078e000e */
[----:B------:R0:W5:Y:S02]  /*0500*/  LDG.E R26, desc[UR6][R14.64] ;  /* 0x000000060e1a7981 */ /* 0x000164000c1e1900 */
[----:B0-----:R-:W0:Y:S02]  /*0510*/  LDC.64 R14, c[0x0][0x448] ;  /* 0x00011200ff0e7b82 */ /* 0x001e240000000a00 */
[----:B0-----:R-:W-:-:S04]  /*0520*/  IMAD.WIDE.U32 R16, R9, 0x4, R14 ;  /* 0x0000000409107825 */ /* 0x001fc800078e000e */
[----:B--2---:R-:W-:-:S04]  /*0530*/  FADD.FTZ R4, R12, R4 ;  /* 0x000000040c047221 */ /* 0x004fc80000010000 */
[----:B---3--:R-:W-:Y:S02]  /*0540*/  FADD.FTZ R4, R4, R22 ;  /* 0x0000001604047221 */ /* 0x008fe40000010000 */
[----:B------:R0:W2:Y:S02]  /*0550*/  LDG.E R22, desc[UR6][R16.64] ;  /* 0x0000000610167981 */ /* 0x0000a4000c1e1900 */
[----:B0-----:R-:W-:-:S04]  /*0560*/  IMAD.WIDE.U32 R16, R25, 0x4, R14 ;  /* 0x0000000419107825 */ /* 0x001fc800078e000e */
[----:B----4-:R-:W-:Y:S01]  /*0570*/  FADD.FTZ R4, R4, R24 ;  /* 0x0000001804047221 */ /* 0x010fe20000010000 */
[----:B------:R0:W3:Y:S02]  /*0580*/  LDG.E R12, desc[UR6][R16.64] ;  /* 0x00000006100c7981 */ /* 0x0000e4000c1e1900 */
[----:B0-----:R-:W-:-:S05]  /*0590*/  IMAD.WIDE.U32 R16, R13, 0x4, R14 ;  /* 0x000000040d107825 */ /* 0x001fca00078e000e */
        /* <DEDUP_REMOVED lines=10> */
[----:B0-----:R-:W-:-:S04]  /*0640*/  IMAD.WIDE.U32 R16, R21, 0x4, R14 ;  /* 0x0000000415107825 */ /* 0x001fc800078e000e */
[----:B------:R-:W-:-:S04]  /*0650*/  IMAD.WIDE.U32 R14, R23, 0x4, R14 ;  /* 0x00000004170e7825 */ /* 0x000fc800078e000e */
[----:B--2---:R-:W-:Y:S02]  /*0660*/  FADD.FTZ R12, R24, R12 ;  /* 0x0000000c180c7221 */ /* 0x004fe40000010000 */
[----:B------:R0:W2:Y:S02]  /*0670*/  LDG.E R24, desc[UR6][R16.64] ;  /* 0x0000000610187981 */ /* 0x0000a4000c1e1900 */
[----:B0-----:R-:W0:Y:S01]  /*0680*/  LDC.64 R16, c[0x0][0x450] ;  /* 0x00011400ff107b82 */ /* 0x001e220000000a00 */
[----:B---3--:R-:W-:Y:S02]  /*0690*/  FADD.FTZ R12, R12, R22 ;  /* 0x000000160c0c7221 */ /* 0x008fe40000010000 */
[----:B------:R0:W3:Y:S02]  /*06a0*/  LDG.E R22, desc[UR6][R14.64] ;  /* 0x000000060e167981 */ /* 0x0000e4000c1e1900 */
[----:B----4-:R-:W-:Y:S01]  /*06b0*/  FADD.FTZ R20, R12, R20 ;  /* 0x000000140c147221 */ /* 0x010fe20000010000 */
[----:B0-----:R-:W-:-:S05]  /*06c0*/  IMAD.WIDE.U32 R14, R9, 0x4, R16 ;  /* 0x00000004090e7825 */ /* 0x001fca00078e0010 */
[----:B------:R0:W4:Y:S02]  /*06d0*/  LDG.E R12, desc[UR6][R14.64] ;  /* 0x000000060e0c7981 */ /* 0x000124000c1e1900 */
[----:B0-----:R-:W-:-:S04]  /*06e0*/  IMAD.WIDE.U32 R14, R25, 0x4, R16 ;  /* 0x00000004190e7825 */ /* 0x001fc800078e0010 */
[----:B--2---:R-:W-:Y:S02]  /*06f0*/  FADD.FTZ R20, R20, R24 ;  /* 0x0000001814147221 */ /* 0x004fe40000010000 */
[----:B------:R0:W2:Y:S02]  /*0700*/  LDG.E R24, desc[UR6][R14.64] ;  /* 0x000000060e187981 */ /* 0x0000a4000c1e1900 */
[----:B0-----:R-:W-:-:S04]  /*0710*/  IMAD.WIDE.U32 R14, R13, 0x4, R16 ;  /* 0x000000040d0e7825 */ /* 0x001fc800078e0010 */
[----:B----4-:R-:W-:Y:S02]  /*0720*/  FADD.FTZ R12, R12, R11 ;  /* 0x0000000b0c0c7221 */ /* 0x010fe40000010000 */
        /* <DEDUP_REMOVED lines=13> */
[----:B0-----:R-:W0:Y:S01]  /*0800*/  LDC.64 R14, c[0x0][0x458] ;  /* 0x00011600ff0e7b82 */ /* 0x001e220000000a00 */
[----:B------:R-:W-:-:S04]  /*0810*/  IMAD.WIDE.U32 R16, R23, 0x4, R16 ;  /* 0x0000000417107825 */ /* 0x000fc800078e0010 */
[----:B--2---:R-:W-:Y:S02]  /*0820*/  FADD.FTZ R24, R11, R24 ;  /* 0x000000180b187221 */ /* 0x004fe40000010000 */
[----:B------:R0:W2:Y:S02]  /*0830*/  LDG.E R11, desc[UR6][R16.64] ;  /* 0x00000006100b7981 */ /* 0x0000a4000c1e1900 */
        /* <DEDUP_REMOVED lines=20> */
[----:B------:R-:W2:Y:S01]  /*0980*/  LDG.E R15, desc[UR6][R14.64] ;  /* 0x000000060e0f7981 */ /* 0x000ea2000c1e1900 */
[----:B----4-:R-:W-:-:S03]  /*0990*/  FADD.FTZ R18, R18, R24 ;  /* 0x0000001812127221 */ /* 0x010fc60000010000 */
[----:B------:R-:W4:Y:S01]  /*09a0*/  LDG.E R24, desc[UR6][R16.64] ;  /* 0x0000000610187981 */ /* 0x000f22000c1e1900 */
[----:B------:R-:W-:-:S04]  /*09b0*/  IADD3 R6, PT, PT, R6, 0x8, RZ ;  /* 0x0000000806067810 */ /* 0x000fc80007ffe0ff */
[----:B------:R-:W-:Y:S01]  /*09c0*/  ISETP.NE.AND P0, PT, R6, RZ, PT ;  /* 0x000000ff0600720c */ /* 0x000fe20003f05270 */
[----:B-----5:R-:W-:Y:S01]  /*09d0*/  FADD.FTZ R4, R4, R26 ;  /* 0x0000001a04047221 */ /* 0x020fe20000010000 */
[----:B---3--:R-:W-:Y:S01]  /*09e0*/  FADD.FTZ R20, R20, R22 ;  /* 0x0000001614147221 */ /* 0x008fe20000010000 */
[----:B--2---:R-:W-:Y:S01]  /*09f0*/  FADD.FTZ R11, R12, R11 ;  /* 0x0000000b0c0b7221 */ /* 0x004fe20000010000 */
[----:B------:R-:W-:Y:S02]  /*0a00*/  IADD3 R5, PT, PT, R5, 0x100, RZ ;  /* 0x0000010005057810 */ /* 0x000fe40007ffe0ff */
        /* <DEDUP_REMOVED lines=9> */
[----:B------:R-:W-:Y:S01]  /*0aa0*/  FADD.FTZ R18, R18, R15 ;  /* 0x0000000f12127221 */ /* 0x000fe20000010000 */
[----:B------:R-:W-:Y:S06]  /*0ab0*/  @P0 BRA `(.L_x_289) ;  /* 0xfffffff800400947 */ /* 0x000fec000383ffff */
.L_x_288:
[----:B------:R-:W-:Y:S05]  /*0ac0*/  BSYNC.RECONVERGENT B1 ;  /* 0x0000000000017941 */ /* 0x000fea0003800200 */
.L_x_287:
        /* <DEDUP_REMOVED lines=8> */
[----:B------:R-:W0:Y:S08]  /*0b50*/  LDC R9, c[0x0][0x388] ;  /* 0x0000e200ff097b82 */ /* 0x000e300000000800 */
[----:B------:R-:W1:Y:S08]  /*0b60*/  LDC.64 R12, c[0x0][0x440] ;  /* 0x00011000ff0c7b82 */ /* 0x000e700000000a00 */
[----:B------:R-:W2:Y:S08]  /*0b70*/  LDC.64 R16, c[0x0][0x450] ;  /* 0x00011400ff107b82 */ /* 0x000eb00000000a00 */
[----:B------:R-:W3:Y:S01]  /*0b80*/  LDC.64 R14, c[0x0][0x448] ;  /* 0x00011200ff0e7b82 */ /* 0x000ee20000000a00 */
[----:B0-----:R-:W-:-:S07]  /*0b90*/  IMAD R19, R5, R9, R0 ;  /* 0x0000000905137224 */ /* 0x001fce00078e0200 */
[----:B------:R-:W0:Y:S01]  /*0ba0*/  LDC.64 R22, c[0x0][0x458] ;  /* 0x00011600ff167b82 */ /* 0x000e220000000a00 */
[----:B-1----:R-:W-:-:S05]  /*0bb0*/  IMAD.WIDE.U32 R26, R19, 0x4, R12 ;  /* 0x00000004131a7825 */ /* 0x002fca00078e000c */
[----:B------:R2:W4:Y:S02]  /*0bc0*/  LDG.E R21, desc[UR6][R26.64] ;  /* 0x000000061a157981 */ /* 0x000524000c1e1900 */
[----:B--2---:R-:W-:-:S04]  /*0bd0*/  IMAD.WIDE.U32 R26, R19, 0x4, R16 ;  /* 0x00000004131a7825 */ /* 0x004fc800078e0010 */
[C---:B---3--:R-:W-:Y:S01]  /*0be0*/  IMAD.WIDE.U32 R28, R19.reuse, 0x4, R14 ;  /* 0x00000004131c7825 */ /* 0x048fe200078e000e */
[----:B------:R-:W2:Y:S03]  /*0bf0*/  LDG.E R10, desc[UR6][R26.64] ;  /* 0x000000061a0a7981 */ /* 0x000ea6000c1e1900 */
[----:B0-----:R-:W-:Y:S02]  /*0c00*/  IMAD.WIDE.U32 R24, R19, 0x4, R22 ;  /* 0x0000000413187825 */ /* 0x001fe400078e0016 */
[----:B------:R-:W3:Y:S04]  /*0c10*/  LDG.E R29, desc[UR6][R28.64] ;  /* 0x000000061c1d7981 */ /* 0x000ee8000c1e1900 */
[----:B------:R2:W5:Y:S01]  /*0c20*/  LDG.E R28, desc[UR6][R24.64] ;  /* 0x00000006181c7981 */ /* 0x000562000c1e1900 */
[----:B----4-:R-:W-:Y:S01]  /*0c30*/  FADD.FTZ R4, R4, R21 ;  /* 0x0000001504047221 */ /* 0x010fe20000010000 */
[----:B------:R-:W-:Y:S01]  /*0c40*/  LEA R21, R9, R19, 0x5 ;  /* 0x0000001309157211 */ /* 0x000fe200078e28ff */
[----:B--2---:R-:W-:-:S04]  /*0c50*/  FADD.FTZ R25, R11, R10 ;  /* 0x0000000a0b197221 */ /* 0x004fc80000010000 */
[----:B------:R-:W-:-:S04]  /*0c60*/  IMAD.WIDE.U32 R10, R21, 0x4, R14 ;  /* 0x00000004150a7825 */ /* 0x000fc800078e000e */
[----:B---3--:R-:W-:Y:S01]  /*0c70*/  FADD.FTZ R24, R20, R29 ;  /* 0x0000001d14187221 */ /* 0x008fe20000010000 */
[----:B------:R0:W2:Y:S01]  /*0c80*/  LDG.E R27, desc[UR6][R10.64] ;  /* 0x000000060a1b7981 */ /* 0x0000a2000c1e1900 */
[----:B-----5:R-:W-:Y:S01]  /*0c90*/  FADD.FTZ R26, R18, R28 ;  /* 0x0000001c121a7221 */ /* 0x020fe20000010000 */
[----:B------:R-:W-:-:S04]  /*0ca0*/  IMAD.WIDE.U32 R28, R21, 0x4, R12 ;  /* 0x00000004151c7825 */ /* 0x000fc800078e000c */
[C---:B0-----:R-:W-:Y:S02]  /*0cb0*/  IMAD.WIDE.U32 R10, R21.reuse, 0x4, R16 ;  /* 0x00000004150a7825 */ /* 0x041fe400078e0010 */
[----:B------:R0:W3:Y:S02]  /*0cc0*/  LDG.E R29, desc[UR6][R28.64] ;  /* 0x000000061c1d7981 */ /* 0x0000e4000c1e1900 */
[----:B------:R-:W-:Y:S02]  /*0cd0*/  IMAD.WIDE.U32 R20, R21, 0x4, R22 ;  /* 0x0000000415147825 */ /* 0x000fe400078e0016 */
[----:B------:R-:W4:Y:S04]  /*0ce0*/  LDG.E R10, desc[UR6][R10.64] ;  /* 0x000000060a0a7981 */ /* 0x000f28000c1e1900 */
[----:B------:R-:W5:Y:S01]  /*0cf0*/  LDG.E R21, desc[UR6][R20.64] ;  /* 0x0000000614157981 */ /* 0x000f62000c1e1900 */
[----:B0-----:R-:W-:-:S05]  /*0d00*/  LEA R28, R9, R19, 0x6 ;  /* 0x00000013091c7211 */ /* 0x001fca00078e30ff */
[----:B------:R-:W-:-:S06]  /*0d10*/  IMAD.WIDE.U32 R18, R28, 0x4, R12 ;  /* 0x000000041c127825 */ /* 0x000fcc00078e000c */
[----:B------:R-:W5:Y:S01]  /*0d20*/  LDG.E R19, desc[UR6][R18.64] ;  /* 0x0000000612137981 */ /* 0x000f62000c1e1900 */
[----:B--2---:R-:W-:Y:S01]  /*0d30*/  FADD.FTZ R24, R24, R27 ;  /* 0x0000001b18187221 */ /* 0x004fe20000010000 */
[----:B------:R-:W-:-:S05]  /*0d40*/  LEA R27, R9, R28, 0x5 ;  /* 0x0000001c091b7211 */ /* 0x000fca00078e28ff */
[----:B------:R-:W-:-:S06]  /*0d50*/  IMAD.WIDE.U32 R12, R27, 0x4, R12 ;  /* 0x000000041b0c7825 */ /* 0x000fcc00078e000c */
[----:B------:R-:W2:Y:S01]  /*0d60*/  LDG.E R13, desc[UR6][R12.64] ;  /* 0x000000060c0d7981 */ /* 0x000ea2000c1e1900 */
[----:B---3--:R-:W-:Y:S01]  /*0d70*/  FADD.FTZ R4, R4, R29 ;  /* 0x0000001d04047221 */ /* 0x008fe20000010000 */
[----:B----4-:R-:W-:Y:S01]  /*0d80*/  FADD.FTZ R25, R25, R10 ;  /* 0x0000000a19197221 */ /* 0x010fe20000010000 */
[----:B------:R-:W-:-:S04]  /*0d90*/  IMAD.WIDE.U32 R10, R28, 0x4, R16 ;  /* 0x000000041c0a7825 */ /* 0x000fc800078e0010 */
[----:B-----5:R-:W-:Y:S01]  /*0da0*/  FADD.FTZ R26, R26, R21 ;  /* 0x000000151a1a7221 */ /* 0x020fe20000010000 */
[C---:B------:R-:W-:Y:S01]  /*0db0*/  IMAD.WIDE.U32 R20, R28.reuse, 0x4, R14 ;  /* 0x000000041c147825 */ /* 0x040fe200078e000e */
[----:B------:R-:W3:Y:S03]  /*0dc0*/  LDG.E R10, desc[UR6][R10.64] ;  /* 0x000000060a0a7981 */ /* 0x000ee6000c1e1900 */
[----:B------:R-:W-:Y:S01]  /*0dd0*/  IMAD.WIDE.U32 R28, R28, 0x4, R22 ;  /* 0x000000041c1c7825 */ /* 0x000fe200078e0016 */
[----:B------:R-:W4:Y:S03]  /*0de0*/  LDG.E R9, desc[UR6][R20.64] ;  /* 0x0000000614097981 */ /* 0x000f26000c1e1900 */
[C---:B------:R-:W-:Y:S02]  /*0df0*/  IMAD.WIDE.U32 R14, R27.reuse, 0x4, R14 ;  /* 0x000000041b0e7825 */ /* 0x040fe400078e000e */
[----:B------:R-:W5:Y:S02]  /*0e00*/  LDG.E R29, desc[UR6][R28.64] ;  /* 0x000000061c1d7981 */ /* 0x000f64000c1e1900 */
[----:B------:R-:W-:-:S02]  /*0e10*/  IMAD.WIDE.U32 R16, R27, 0x4, R16 ;  /* 0x000000041b107825 */ /* 0x000fc400078e0010 */
[----:B------:R-:W5:Y:S02]  /*0e20*/  LDG.E R14, desc[UR6][R14.64] ;  /* 0x000000060e0e7981 */ /* 0x000f64000c1e1900 */
[----:B------:R-:W-:Y:S02]  /*0e30*/  IMAD.WIDE.U32 R22, R27, 0x4, R22 ;  /* 0x000000041b167825 */ /* 0x000fe400078e0016 */
[----:B------:R-:W5:Y:S04]  /*0e40*/  LDG.E R17, desc[UR6][R16.64] ;  /* 0x0000000610117981 */ /* 0x000f68000c1e1900 */
[----:B------:R-:W5:Y:S01]  /*0e50*/  LDG.E R23, desc[UR6][R22.64] ;  /* 0x0000000616177981 */ /* 0x000f62000c1e1900 */
[----:B------:R-:W-:Y:S01]  /*0e60*/  FADD.FTZ R4, R4, R19 ;  /* 0x0000001304047221 */ /* 0x000fe20000010000 */
[----:B------:R-:W-:-:S03]  /*0e70*/  IADD3 R5, PT, PT, R5, 0x80, RZ ;  /* 0x0000008005057810 */ /* 0x000fc60007ffe0ff */
[----:B--2---:R-:W-:Y:S01]  /*0e80*/  FADD.FTZ R4, R4, R13 ;  /* 0x0000000d04047221 */ /* 0x004fe20000010000 */
[----:B---3--:R-:W-:Y:S01]  /*0e90*/  FADD.FTZ R10, R25, R10 ;  /* 0x0000000a190a7221 */ /* 0x008fe20000010000 */
[----:B----4-:R-:W-:Y:S01]  /*0ea0*/  FADD.FTZ R9, R24, R9 ;  /* 0x0000000918097221 */ /* 0x010fe20000010000 */
[----:B-----5:R-:W-:-:S03]  /*0eb0*/  FADD.FTZ R26, R26, R29 ;  /* 0x0000001d1a1a7221 */ /* 0x020fc60000010000 */
[----:B------:R-:W-:Y:S01]  /*0ec0*/  FADD.FTZ R20, R9, R14 ;  /* 0x0000000e09147221 */ /* 0x000fe20000010000 */
[----:B------:R-:W-:Y:S01]  /*0ed0*/  FADD.FTZ R11, R10, R17 ;  /* 0x000000110a0b7221 */ /* 0x000fe20000010000 */
[----:B------:R-:W-:-:S07]  /*0ee0*/  FADD.FTZ R18, R26, R23 ;  /* 0x000000171a127221 */ /* 0x000fce0000010000 */
.L_x_291:
[----:B------:R-:W-:Y:S05]  /*0ef0*/  BSYNC.RECONVERGENT B1 ;  /* 0x0000000000017941 */ /* 0x000fea0003800200 */
.L_x_290:
[----:B------:R-:W-:Y:S05]  /*0f00*/  @!P1 BRA `(.L_x_286) ;  /* 0x0000000000e09947 */ /* 0x000fea0003800000 */
[----:B------:R-:W-:Y:S01]  /*0f10*/  ISETP.NE.AND P1, PT, R6, 0x1, PT ;  /* 0x000000010600780c */ /* 0x000fe20003f25270 */
[----:B------:R-:W-:Y:S01]  /*0f20*/  BSSY.RECONVERGENT B1, `(.L_x_292) ;  /* 0x0000023000017945 */ /* 0x000fe20003800200 */
[----:B------:R-:W-:-:S11]  /*0f30*/  LOP3.LUT P0, RZ, R7, 0x20, RZ, 0xc0, !PT ;  /* 0x0000002007ff7812 */ /* 0x000fd6000780c0ff */
[----:B------:R-:W-:Y:S05]  /*0f40*/  @!P1 BRA `(.L_x_293) ;  /* 0x0000000000809947 */ /* 0x000fea0003800000 */
[----:B------:R-:W0:Y:S08]  /*0f50*/  LDC R21, c[0x0][0x388] ;  /* 0x0000e200ff157b82 */ /* 0x000e300000000800 */
[----:B------:R-:W1:Y:S08]  /*0f60*/  LDC.64 R14, c[0x0][0x440] ;  /* 0x00011000ff0e7b82 */ /* 0x000e700000000a00 */
[----:B------:R-:W2:Y:S08]  /*0f70*/  LDC.64 R12, c[0x0][0x448] ;  /* 0x00011200ff0c7b82 */ /* 0x000eb00000000a00 */
[----:B------:R-:W3:Y:S01]  /*0f80*/  LDC.64 R22, c[0x0][0x450] ;  /* 0x00011400ff167b82 */ /* 0x000ee20000000a00 */
[----:B0-----:R-:W-:-:S05]  /*0f90*/  IMAD R7, R5, R21, R0 ;  /* 0x0000001505077224 */ /* 0x001fca00078e0200 */
[----:B------:R-:W-:Y:S02]  /*0fa0*/  LEA R21, R21, R7, 0x5 ;  /* 0x0000000715157211 */ /* 0x000fe400078e28ff */
[----:B------:R-:W0:Y:S01]  /*0fb0*/  LDC.64 R16, c[0x0][0x458] ;  /* 0x00011600ff107b82 */ /* 0x000e220000000a00 */
[----:B-1----:R-:W-:-:S04]  /*0fc0*/  IMAD.WIDE.U32 R28, R7, 0x4, R14 ;  /* 0x00000004071c7825 */ /* 0x002fc800078e000e */
[C---:B--2---:R-:W-:Y:S01]  /*0fd0*/  IMAD.WIDE.U32 R26, R7.reuse, 0x4, R12 ;  /* 0x00000004071a7825 */ /* 0x044fe200078e000c */
[----:B------:R-:W2:Y:S03]  /*0fe0*/  LDG.E R9, desc[UR6][R28.64] ;  /* 0x000000061c097981 */ /* 0x000ea6000c1e1900 */
[----:B---3--:R-:W-:Y:S01]  /*0ff0*/  IMAD.WIDE.U32 R24, R7, 0x4, R22 ;  /* 0x0000000407187825 */ /* 0x008fe200078e0016 */
[----:B------:R-:W3:Y:S03]  /*1000*/  LDG.E R19, desc[UR6][R26.64] ;  /* 0x000000061a137981 */ /* 0x000ee6000c1e1900 */
[----:B------:R-:W-:Y:S01]  /*1010*/  IMAD.WIDE.U32 R14, R21, 0x4, R14 ;  /* 0x00000004150e7825 */ /* 0x000fe200078e000e */
[----:B------:R-:W4:Y:S03]  /*1020*/  LDG.E R10, desc[UR6][R24.64] ;  /* 0x00000006180a7981 */ /* 0x000f26000c1e1900 */
[----:B0-----:R-:W-:-:S02]  /*1030*/  IMAD.WIDE.U32 R6, R7, 0x4, R16 ;  /* 0x0000000407067825 */ /* 0x001fc400078e0010 */
[----:B------:R-:W5:Y:S02]  /*1040*/  LDG.E R15, desc[UR6][R14.64] ;  /* 0x000000060e0f7981 */ /* 0x000f64000c1e1900 */
[C---:B------:R-:W-:Y:S02]  /*1050*/  IMAD.WIDE.U32 R12, R21.reuse, 0x4, R12 ;  /* 0x00000004150c7825 */ /* 0x040fe400078e000c */
        /* <DEDUP_REMOVED lines=8> */
[----:B---3--:R-:W-:Y:S01]  /*10e0*/  FADD.FTZ R19, R20, R19 ;  /* 0x0000001314137221 */ /* 0x008fe20000010000 */
[----:B----4-:R-:W-:Y:S02]  /*10f0*/  FADD.FTZ R10, R11, R10 ;  /* 0x0000000a0b0a7221 */ /* 0x010fe40000010000 */
[----:B-----5:R-:W-:Y:S01]  /*1100*/  FADD.FTZ R4, R4, R15 ;  /* 0x0000000f04047221 */ /* 0x020fe20000010000 */
[----:B------:R-:W-:Y:S01]  /*1110*/  FADD.FTZ R18, R18, R7 ;  /* 0x0000000712127221 */ /* 0x000fe20000010000 */
[----:B------:R-:W-:Y:S01]  /*1120*/  FADD.FTZ R20, R19, R12 ;  /* 0x0000000c13147221 */ /* 0x000fe20000010000 */
[----:B------:R-:W-:-:S02]  /*1130*/  FADD.FTZ R11, R10, R23 ;  /* 0x000000170a0b7221 */ /* 0x000fc40000010000 */
[----:B------:R-:W-:-:S07]  /*1140*/  FADD.FTZ R18, R18, R17 ;  /* 0x0000001112127221 */ /* 0x000fce0000010000 */
.L_x_293:
[----:B------:R-:W-:Y:S05]  /*1150*/  BSYNC.RECONVERGENT B1 ;  /* 0x0000000000017941 */ /* 0x000fea0003800200 */
.L_x_292:
[----:B------:R-:W-:Y:S05]  /*1160*/  @P0 BRA `(.L_x_286) ;  /* 0x0000000000480947 */ /* 0x000fea0003800000 */
[----:B------:R-:W0:Y:S01]  /*1170*/  LDC.64 R16, c[0x0][0x440] ;  /* 0x00011000ff107b82 */ /* 0x000e220000000a00 */
[----:B------:R-:W1:Y:S07]  /*1180*/  LDCU UR4, c[0x0][0x388] ;  /* 0x00007100ff0477ac */ /* 0x000e6e0008000800 */
[----:B------:R-:W2:Y:S08]  /*1190*/  LDC.64 R14, c[0x0][0x448] ;  /* 0x00011200ff0e7b82 */ /* 0x000eb00000000a00 */
[----:B------:R-:W3:Y:S01]  /*11a0*/  LDC.64 R12, c[0x0][0x450] ;  /* 0x00011400ff0c7b82 */ /* 0x000ee20000000a00 */
[----:B-1----:R-:W-:-:S07]  /*11b0*/  IMAD R5, R5, UR4, R0 ;  /* 0x0000000405057c24 */ /* 0x002fce000f8e0200 */
[----:B------:R-:W1:Y:S01]  /*11c0*/  LDC.64 R6, c[0x0][0x458] ;  /* 0x00011600ff067b82 */ /* 0x000e620000000a00 */
[----:B0-----:R-:W-:-:S06]  /*11d0*/  IMAD.WIDE.U32 R16, R5, 0x4, R16 ;  /* 0x0000000405107825 */ /* 0x001fcc00078e0010 */
[----:B------:R-:W4:Y:S01]  /*11e0*/  LDG.E R17, desc[UR6][R16.64] ;  /* 0x0000000610117981 */ /* 0x000f22000c1e1900 */
[----:B--2---:R-:W-:-:S06]  /*11f0*/  IMAD.WIDE.U32 R14, R5, 0x4, R14 ;  /* 0x00000004050e7825 */ /* 0x004fcc00078e000e */
[----:B------:R-:W2:Y:S01]  /*1200*/  LDG.E R15, desc[UR6][R14.64] ;  /* 0x000000060e0f7981 */ /* 0x000ea2000c1e1900 */
[----:B---3--:R-:W-:-:S06]  /*1210*/  IMAD.WIDE.U32 R12, R5, 0x4, R12 ;  /* 0x00000004050c7825 */ /* 0x008fcc00078e000c */
[----:B------:R-:W3:Y:S01]  /*1220*/  LDG.E R12, desc[UR6][R12.64] ;  /* 0x000000060c0c7981 */ /* 0x000ee2000c1e1900 */
[----:B-1----:R-:W-:-:S06]  /*1230*/  IMAD.WIDE.U32 R6, R5, 0x4, R6 ;  /* 0x0000000405067825 */ /* 0x002fcc00078e0006 */
[----:B------:R-:W5:Y:S01]  /*1240*/  LDG.E R7, desc[UR6][R6.64] ;  /* 0x0000000606077981 */ /* 0x000f62000c1e1900 */
[----:B----4-:R-:W-:Y:S01]  /*1250*/  FADD.FTZ R4, R4, R17 ;  /* 0x0000001104047221 */ /* 0x010fe20000010000 */
[----:B--2---:R-:W-:Y:S01]  /*1260*/  FADD.FTZ R20, R20, R15 ;  /* 0x0000000f14147221 */ /* 0x004fe20000010000 */
[----:B---3--:R-:W-:Y:S01]  /*1270*/  FADD.FTZ R11, R11, R12 ;  /* 0x0000000c0b0b7221 */ /* 0x008fe20000010000 */
[----:B-----5:R-:W-:-:S07]  /*1280*/  FADD.FTZ R18, R18, R7 ;  /* 0x0000000712127221 */ /* 0x020fce0000010000 */
.L_x_286:
[----:B------:R-:W-:Y:S05]  /*1290*/  BSYNC.RECONVERGENT B0 ;  /* 0x0000000000007941 */ /* 0x000fea0003800200 */
.L_x_285:
[----:B------:R-:W0:Y:S01]  /*12a0*/  S2R R5, SR_TID.X ;  /* 0x0000000000057919 */ /* 0x000e220000002100 */
[----:B------:R-:W1:Y:S01]  /*12b0*/  S2UR UR5, SR_CgaCtaId ;  /* 0x00000000000579c3 */ /* 0x000e620000008800 */
[----:B------:R-:W-:Y:S01]  /*12c0*/  UMOV UR4, 0x400 ;  /* 0x0000040000047882 */ /* 0x000fe20000000000 */
[C---:B------:R-:W-:Y:S02]  /*12d0*/  SHF.L.U32 R7, R3.reuse, 0x7, RZ ;  /* 0x0000000703077819 */ /* 0x040fe400000006ff */
[C---:B------:R-:W-:Y:S02]  /*12e0*/  ISETP.NE.AND P1, PT, R3.reuse, RZ, PT ;  /* 0x000000ff0300720c */ /* 0x040fe40003f25270 */
[----:B------:R-:W-:-:S04]  /*12f0*/  ISETP.GT.U32.AND P0, PT, R3, 0xf, PT ;  /* 0x0000000f0300780c */ /* 0x000fc80003f04070 */
[C---:B------:R-:W-:Y:S01]  /*1300*/  ISETP.NE.OR P0, PT, R2.reuse, 0x1f, P0 ;  /* 0x0000001f0200780c */ /* 0x040fe20000705670 */
[----:B-1----:R-:W-:Y:S01]  /*1310*/  ULEA UR4, UR5, UR4, 0x18 ;  /* 0x0000000405047291 */ /* 0x002fe2000f8ec0ff */
[----:B0-----:R-:W-:-:S05]  /*1320*/  LOP3.LUT R0, R2, 0x1f, R5, 0x78, !PT ;  /* 0x0000001f02007812 */ /* 0x001fca00078e7805 */
[----:B------:R-:W-:Y:S02]  /*1330*/  @!P1 LEA R2, R2, UR4, 0x2 ;  /* 0x0000000402029c11 */ /* 0x000fe4000f8e10ff */
        /* <DEDUP_REMOVED lines=28> */
[----:B--2---:R-:W-:Y:S01]  /*1500*/  FADD.FTZ R9, R11, R0 ;  /* 0x000000000b097221 */ /* 0x004fe20000010000 */
[----:B---3--:R-:W-:-:S04]  /*1510*/  FADD.FTZ R16, R14, R5 ;  /* 0x000000050e107221 */ /* 0x008fc80000010000 */
[----:B------:R-:W1:Y:S04]  /*1520*/  SHFL.BFLY PT, R0, R9, 0x4, 0x1f ;  /* 0x0c801f0009007f89 */ /* 0x000e6800000e0000 */
[----:B------:R-:W2:Y:S04]  /*1530*/  SHFL.BFLY PT, R5, R4, 0x4, 0x1f ;  /* 0x0c801f0004057f89 */ /* 0x000ea800000e0000 */
[----:B------:R-:W3:Y:S01]  /*1540*/  SHFL.BFLY PT, R13, R16, 0x4, 0x1f ;  /* 0x0c801f00100d7f89 */ /* 0x000ee200000e0000 */
[----:B0-----:R-:W-:-:S05]  /*1550*/  FADD.FTZ R6, R12, R7 ;  /* 0x000000070c067221 */ /* 0x001fca0000010000 */
[----:B------:R-:W0:Y:S01]  /*1560*/  SHFL.BFLY PT, R7, R6, 0x8, 0x1f ;  /* 0x0d001f0006077f89 */ /* 0x000e2200000e0000 */
[----:B-1----:R-:W-:Y:S01]  /*1570*/  FADD.FTZ R10, R9, R0 ;  /* 0x00000000090a7221 */ /* 0x002fe20000010000 */
[----:B--2---:R-:W-:-:S04]  /*1580*/  FADD.FTZ R5, R4, R5 ;  /* 0x0000000504057221 */ /* 0x004fc80000010000 */
[----:B------:R-:W1:Y:S01]  /*1590*/  SHFL.BFLY PT, R11, R10, 0x8, 0x1f ;  /* 0x0d001f000a0b7f89 */ /* 0x000e6200000e0000 */
[----:B---3--:R-:W-:-:S03]  /*15a0*/  FADD.FTZ R13, R16, R13 ;  /* 0x0000000d100d7221 */ /* 0x008fc60000010000 */
        /* <DEDUP_REMOVED lines=11> */
[----:B------:R0:W-:Y:S01]  /*1660*/  @!P1 STS [R2+0x4000], R9 ;  /* 0x0040000902009388 */ /* 0x0001e20000000800 */
[----:B-1----:R-:W-:Y:S01]  /*1670*/  FADD.FTZ R12, R11, R12 ;  /* 0x0000000c0b0c7221 */ /* 0x002fe20000010000 */
[----:B--2---:R-:W-:-:S04]  /*1680*/  FADD.FTZ R7, R0, R7 ;  /* 0x0000000700077221 */ /* 0x004fc80000010000 */
[----:B------:R0:W-:Y:S01]  /*1690*/  @!P1 STS [R2+0x4180], R12 ;  /* 0x0041800c02009388 */ /* 0x0001e20000000800 */
[----:B---3--:R-:W-:-:S03]  /*16a0*/  FADD.FTZ R15, R14, R15 ;  /* 0x0000000f0e0f7221 */ /* 0x008fc60000010000 */
[----:B------:R0:W-:Y:S04]  /*16b0*/  @!P1 STS [R2+0x4080], R7 ;  /* 0x0040800702009388 */ /* 0x0001e80000000800 */
[----:B------:R0:W-:Y:S01]  /*16c0*/  @!P1 STS [R2+0x4100], R15 ;  /* 0x0041000f02009388 */ /* 0x0001e20000000800 */
[----:B------:R-:W-:Y:S06]  /*16d0*/  BAR.SYNC.DEFER_BLOCKING 0x0 ;  /* 0x0000000000007b1d */ /* 0x000fec0000010000 */
[----:B------:R-:W-:Y:S05]  /*16e0*/  @P0 EXIT ;  /* 0x000000000000094d */ /* 0x000fea0003800000 */
[C---:B------:R-:W-:Y:S01]  /*16f0*/  LEA R0, R3.reuse, UR4, 0x3 ;  /* 0x0000000403007c11 */ /* 0x040fe2000f8e18ff */
[----:B0-----:R-:W0:Y:S01]  /*1700*/  LDC.64 R12, c[0x0][0x488] ;  /* 0x00012200ff0c7b82 */ /* 0x001e220000000a00 */
[----:B------:R-:W-:-:S03]  /*1710*/  IADD3 R3, PT, PT, R3, R8, RZ ;  /* 0x0000000803037210 */ /* 0x000fc60007ffe0ff */
        /* <DEDUP_REMOVED lines=9> */
[----:B-1----:R-:W-:Y:S01]  /*17b0*/  IMAD.WIDE.U32 R6, R3, 0x4, R6 ;  /* 0x0000000403067825 */ /* 0x002fe200078e0006 */
        /* <DEDUP_REMOVED lines=10> */
.L_x_294:
        /* <DEDUP_REMOVED lines=10> */
.L_x_3782:


//--------------------- .text._ZN10layer_norm31ln_parallel_residual_bwd_kernelINS_13Kernel_traitsI13__nv_bfloat16S2_S2_S2_fjLj3072ELj1ELj1ELj4ELj16ENS_18Kernel_traits_baseILj3072ES2_S2_S2_S2_fjLj128EEEEELb1ELb1ELb1EEEvNS_9BwdParamsE --------------------------
	.section	.text._ZN10layer_norm31ln_parallel_residual_bwd_kernelINS_13Kernel_traitsI13__nv_bfloat16S2_S2_S2_fjLj3072ELj1ELj1ELj4ELj16ENS_18Kernel_traits_baseILj3072ES2_S2_S2_S2_fjLj128EEEEELb1ELb1ELb1EEEvNS_9BwdParamsE,"ax",@progbits
	.align	128
        .global         _ZN10layer_norm31ln_parallel_residual_bwd_kernelINS_13Kernel_traitsI13__nv_bfloat16S2_S2_S2_fjLj3072ELj1ELj1ELj4ELj16ENS_18Kernel_traits_baseILj3072ES2_S2_S2_S2_fjLj128EEEEELb1ELb1ELb1EEEvNS_9BwdParamsE
        .type           _ZN10layer_norm31ln_parallel_residual_bwd_kernelINS_13Kernel_traitsI13__nv_bfloat16S2_S2_S2_fjLj3072ELj1ELj1ELj4ELj16ENS_18Kernel_traits_baseILj3072ES2_S2_S2_S2_fjLj128EEEEELb1ELb1ELb1EEEvNS_9BwdParamsE,@function
        .size           _ZN10layer_norm31ln_parallel_residual_bwd_kernelINS_13Kernel_traitsI13__nv_bfloat16S2_S2_S2_fjLj3072ELj1ELj1ELj4ELj16ENS_18Kernel_traits_baseILj3072ES2_S2_S2_S2_fjLj128EEEEELb1ELb1ELb1EEEvNS_9BwdParamsE,(.L_x_3783 - _ZN10layer_norm31ln_parallel_residual_bwd_kernelINS_13Kernel_traitsI13__nv_bfloat16S2_S2_S2_fjLj3072ELj1ELj1ELj4ELj16ENS_18Kernel_traits_baseILj3072ES2_S2_S2_S2_fjLj128EEEEELb1ELb1ELb1EEEvNS_9BwdParamsE)
        .other          _ZN10layer_norm31ln_parallel_residual_bwd_kernelINS_13Kernel_traitsI13__nv_bfloat16S2_S2_S2_fjLj3072ELj1ELj1ELj4ELj16ENS_18Kernel_traits_baseILj3072ES2_S2_S2_S2_fjLj128EEEEELb1ELb1ELb1EEEvNS_9BwdParamsE,@"STO_CUDA_ENTRY STV_DEFAULT"
_ZN10layer_norm31ln_parallel_residual_bwd_kernelINS_13Kernel_traitsI13__nv_bfloat16S2_S2_S2_fjLj3072ELj1ELj1ELj4ELj16ENS_18Kernel_traits_baseILj3072ES2_S2_S2_S2_fjLj128EEEEELb1ELb1ELb1EEEvNS_9BwdParamsE:
.text._ZN10layer_norm31ln_parallel_residual_bwd_kernelINS_13Kernel_traitsI13__nv_bfloat16S2_S2_S2_fjLj3072ELj1ELj1ELj4ELj16ENS_18Kernel_traits_baseILj3072ES2_S2_S2_S2_fjLj128EEEEELb1ELb1ELb1EEEvNS_9BwdParamsE:
        /* <DEDUP_REMOVED lines=63> */
[----:B------:R-:W-:Y:S01]  /*03f0*/  IMAD.MOV.U32 R113, RZ, RZ, RZ ;  /* 0x000000ffff717224 */ /* 0x000fe200078e00ff */
[----:B------:R-:W-:Y:S01]  /*0400*/  MOV R111, UR7 ;  /* 0x00000007006f7c02 */ /* 0x000fe20008000f00 */
[----:B------:R-:W5:Y:S01]  /*0410*/  LDG.E.128 R4, desc[UR8][R2.64+0x1000] ;  /* 0x0010000802047981 */ /* 0x000f62000c1e1d00 */
[----:B--2---:R-:W-:Y:S02]  /*0420*/  UISETP.NE.U32.AND UP0, UPT, UR4, URZ, UPT ;  /* 0x000000ff0400728c */ /* 0x004fe4000bf05070 */
[----:B---3--:R-:W-:-:S02]  /*0430*/  UISETP.NE.AND UP1, UPT, UR10, URZ, UPT ;  /* 0x000000ff0a00728c */ /* 0x008fc4000bf25270 */
[----:B------:R-:W-:Y:S01]  /*0440*/  UISETP.NE.AND.EX UP0, UPT, UR5, URZ, UPT, UP0 ;  /* 0x000000ff0500728c */ /* 0x000fe2000bf05300 */
[----:B------:R-:W0:Y:S03]  /*0450*/  LDCU UR6, c[0x0][0x408] ;  /* 0x00008100ff0677ac */ /* 0x000e260008000800 */
[----:B------:R-:W-:Y:S02]  /*0460*/  PLOP3.LUT P4, PT, PT, PT, UP1, 0x80, 0x8 ;  /* 0x000000000008781c */ /* 0x000fe40003f8f018 */
[----:B------:R-:W-:Y:S01]  /*0470*/  PLOP3.LUT P0, PT, PT, PT, UP0, 0x80, 0x8 ;  /* 0x000000000008781c */ /* 0x000fe20003f0f008 */
[----:B------:R-:W1:Y:S01]  /*0480*/  LDCU UR11, c[0x0][0x388] ;  /* 0x00007100ff0b77ac */ /* 0x000e620008000800 */
[----:B------:R-:W2:Y:S01]  /*0490*/  LDCU UR14, c[0x0][0x400] ;  /* 0x00008000ff0e77ac */ /* 0x000ea20008000800 */
[----:B------:R-:W3:Y:S01]  /*04a0*/  LDCU.64 UR4, c[0x0][0x478] ;  /* 0x00008f00ff0477ac */ /* 0x000ee20008000a00 */
[----:B------:R-:W0:Y:S01]  /*04b0*/  LDCU.64 UR12, c[0x0][0x470] ;  /* 0x00008e00ff0c77ac */ /* 0x000e220008000a00 */
[----:B----4-:R-:W-:Y:S01]  /*04c0*/  PRMT R110, R12, 0x7632, R110 ;  /* 0x000076320c6e7816 */ /* 0x010fe2000000006e */
[----:B------:R-:W-:Y:S01]  /*04d0*/  IMAD.U32 R124, R13, 0x10000, RZ ;  /* 0x000100000d7c7824 */ /* 0x000fe200078e00ff */
[----:B------:R-:W-:Y:S01]  /*04e0*/  PRMT R108, R14, 0x7632, R108 ;  /* 0x000076320e6c7816 */ /* 0x000fe2000000006c */
[----:B------:R-:W-:Y:S01]  /*04f0*/  IMAD.U32 R122, R15, 0x10000, RZ ;  /* 0x000100000f7a7824 */ /* 0x000fe200078e00ff */
[----:B-----5:R-:W-:Y:S01]  /*0500*/  PRMT R106, R8, 0x7632, R106 ;  /* 0x00007632086a7816 */ /* 0x020fe2000000006a */
[----:B------:R-:W-:Y:S01]  /*0510*/  IMAD.U32 R120, R9, 0x10000, RZ ;  /* 0x0001000009787824 */ /* 0x000fe200078e00ff */
[----:B------:R-:W-:Y:S01]  /*0520*/  PRMT R104, R10, 0x7632, R104 ;  /* 0x000076320a687816 */ /* 0x000fe20000000068 */
        /* <DEDUP_REMOVED lines=28> */
[----:B0123--:R-:W-:-:S07]  /*06f0*/  SHF.L.U32 R98, R98, 0x10, RZ ;  /* 0x0000001062627819 */ /* 0x00ffce00000006ff */
.L_x_320:
[----:B0-----:R-:W0:Y:S01]  /*0700*/  LDC.64 R44, c[0x0][0x3a8] ;  /* 0x0000ea00ff2c7b82 */ /* 0x001e220000000a00 */
[----:B------:R-:W-:-:S05]  /*0710*/  IMAD R0, R111, UR11, RZ ;  /* 0x0000000b6f007c24 */ /* 0x000fca000f8e02ff */
[----:B------:R-:W-:Y:S02]  /*0720*/  SHF.R.S32.HI R27, RZ, 0x1f, R0 ;  /* 0x0000001fff1b7819 */ /* 0x000fe40000011400 */
[----:B------:R-:W1:Y:S02]  /*0730*/  LDC.64 R24, c[0x0][0x428] ;  /* 0x00010a00ff187b82 */ /* 0x000e640000000a00 */
[----:B------:R-:W-:-:S04]  /*0740*/  LEA.HI R27, R27, R0, RZ, 0x3 ;  /* 0x000000001b1b7211 */ /* 0x000fc800078f18ff */
[----:B------:R-:W-:Y:S02]  /*0750*/  LEA.HI.SX32 R131, R27, R90, 0x1d ;  /* 0x0000005a1b837211 */ /* 0x000fe400078feaff */
[----:B------:R-:W2:Y:S03]  /*0760*/  LDC.64 R132, c[0x0][0x3c0] ;  /* 0x0000f000ff847b82 */ /* 0x000ea60000000a00 */
[----:B------:R-:W-:-:S04]  /*0770*/  VIADD R127, R131, 0x80 ;  /* 0x00000080837f7836 */ /* 0x000fc80000000000 */
[--C-:B0-----:R-:W-:Y:S01]  /*0780*/  IMAD.WIDE.U32 R36, R127, 0x10, R44.reuse ;  /* 0x000000107f247825 */ /* 0x101fe200078e002c */
[----:B------:R-:W0:Y:S01]  /*0790*/  LDC.64 R134, c[0x0][0x3c8] ;  /* 0x0000f200ff867b82 */ /* 0x000e220000000a00 */
[C---:B------:R-:W-:Y:S02]  /*07a0*/  IADD3 R99, PT, PT, R131.reuse, 0x100, RZ ;  /* 0x0000010083637810 */ /* 0x040fe40007ffe0ff */
[----:B------:R-:W-:Y:S02]  /*07b0*/  IMAD.WIDE.U32 R28, R131, 0x10, R44 ;  /* 0x00000010831c7825 */ /* 0x000fe400078e002c */
[----:B------:R-:W3:Y:S02]  /*07c0*/  LDG.E.128 R36, desc[UR8][R36.64] ;  /* 0x0000000824247981 */ /* 0x000ee4000c1e1d00 */
[--C-:B-1----:R-:W-:Y:S02]  /*07d0*/  IMAD.WIDE.U32 R40, R127, 0x10, R24.reuse ;  /* 0x000000107f287825 */ /* 0x102fe400078e0018 */
[----:B------:R-:W4:Y:S02]  /*07e0*/  LDG.E.128 R28, desc[UR8][R28.64] ;  /* 0x000000081c1c7981 */ /* 0x000f24000c1e1d00 */
[----:B------:R-:W-:-:S02]  /*07f0*/  IMAD.WIDE.U32 R32, R131, 0x10, R24 ;  /* 0x0000001083207825 */ /* 0x000fc400078e0018 */
[----:B------:R-:W4:Y:S04]  /*0800*/  LDG.E.128 R40, desc[UR8][R40.64] ;  /* 0x0000000828287981 */ /* 0x000f28000c1e1d00 */
[----:B------:R-:W4:Y:S01]  /*0810*/  LDG.E.128 R32, desc[UR8][R32.64] ;  /* 0x0000000820207981 */ /* 0x000f22000c1e1d00 */
[----:B------:R-:W-:-:S04]  /*0820*/  IMAD.WIDE.U32 R44, R99, 0x10, R44 ;  /* 0x00000010632c7825 */ /* 0x000fc800078e002c */
[----:B--2---:R-:W-:Y:S02]  /*0830*/  IMAD.WIDE R132, R111, 0x4, R132 ;  /* 0x000000046f847825 */ /* 0x004fe400078e0284 */
[----:B------:R-:W2:Y:S02]  /*0840*/  LDG.E.128 R44, desc[UR8][R44.64] ;  /* 0x000000082c2c7981 */ /* 0x000ea4000c1e1d00 */
[----:B------:R-:W-:Y:S02]  /*0850*/  IMAD.WIDE.U32 R24, R99, 0x10, R24 ;  /* 0x0000001063187825 */ /* 0x000fe400078e0018 */
[----:B------:R-:W2:Y:S02]  /*0860*/  LDG.E R0, desc[UR8][R132.64] ;  /* 0x0000000884007981 */ /* 0x000ea4000c1e1900 */
[----:B0-----:R-:W-:Y:S02]  /*0870*/  IMAD.WIDE R134, R111, 0x4, R134 ;  /* 0x000000046f867825 */ /* 0x001fe400078e0286 */
[----:B------:R-:W2:Y:S04]  /*0880*/  LDG.E.128 R24, desc[UR8][R24.64] ;  /* 0x0000000818187981 */ /* 0x000ea8000c1e1d00 */
[----:B------:R4:W2:Y:S01]  /*0890*/  LDG.E R126, desc[UR8][R134.64] ;  /* 0x00000008867e7981 */ /* 0x0008a2000c1e1900 */
[----:B------:R-:W-:-:S04]  /*08a0*/  ISETP.NE.U32.AND P1, PT, RZ, UR12, PT ;  /* 0x0000000cff007c0c */ /* 0x000fc8000bf25070 */
[----:B------:R-:W-:Y:S01]  /*08b0*/  ISETP.NE.AND.EX P1, PT, RZ, UR13, PT, P1 ;  /* 0x0000000dff007c0c */ /* 0x000fe2000bf25310 */
[----:B------:R-:W0:Y:S01]  /*08c0*/  S2R R194, SR_CgaCtaId ;  /* 0x0000000000c27919 */ /* 0x000e220000008800 */
[----:B------:R-:W-:Y:S02]  /*08d0*/  LOP3.LUT P2, RZ, R90, 0x1f, RZ, 0xc0, !PT ;  /* 0x0000001f5aff7812 */ /* 0x000fe4000784c0ff */
[C---:B---3--:R-:W-:Y:S01]  /*08e0*/  PRMT R153, R36.reuse, 0x7632, R153 ;  /* 0x0000763224997816 */ /* 0x048fe20000000099 */
[----:B------:R-:W-:Y:S01]  /*08f0*/  IMAD.U32 R179, R36, 0x10000, RZ ;  /* 0x0001000024b37824 */ /* 0x000fe200078e00ff */
[C---:B------:R-:W-:Y:S01]  /*0900*/  PRMT R36, R37.reuse, 0x7632, R36 ;  /* 0x0000763225247816 */ /* 0x040fe20000000024 */
[C---:B------:R-:W-:Y:S01]  /*0910*/  IMAD.U32 R183, R38.reuse, 0x10000, RZ ;  /* 0x0001000026b77824 */ /* 0x040fe200078e00ff */
[----:B------:R-:W-:Y:S02]  /*0920*/  SHF.L.U32 R185, R37, 0x10, RZ ;  /* 0x0000001025b97819 */ /* 0x000fe400000006ff */
[----:B------:R-:W-:-:S02]  /*0930*/  PRMT R37, R38, 0x7632, R37 ;  /* 0x0000763226257816 */ /* 0x000fc40000000025 */
[C---:B------:R-:W-:Y:S01]  /*0940*/  PRMT R154, R39.reuse, 0x7632, R154 ;  /* 0x00007632279a7816 */ /* 0x040fe2000000009a */
[C---:B----4-:R-:W-:Y:S01]  /*0950*/  IMAD.U32 R135, R40.reuse, 0x10000, RZ ;  /* 0x0001000028877824 */ /* 0x050fe200078e00ff */
[----:B------:R-:W-:Y:S02]  /*0960*/  SHF.L.U32 R177, R39, 0x10, RZ ;  /* 0x0000001027b17819 */ /* 0x000fe400000006ff */
[----:B------:R-:W-:Y:S01]  /*0970*/  PRMT R170, R40, 0x7632, R170 ;  /* 0x0000763228aa7816 */ /* 0x000fe200000000aa */
[----:B------:R-:W1:Y:S01]  /*0980*/  @P0 LDC.64 R38, c[0x0][0x438] ;  /* 0x00010e00ff260b82 */ /* 0x000e620000000a00 */
[C---:B------:R-:W-:Y:S02]  /*0990*/  PRMT R144, R41.reuse, 0x7632, R144 ;  /* 0x0000763229907816 */ /* 0x040fe40000000090 */
[----:B------:R-:W-:Y:S01]  /*09a0*/  SHF.L.U32 R139, R41, 0x10, RZ ;  /* 0x00000010298b7819 */ /* 0x000fe200000006ff */
[C---:B------:R-:W-:Y:S01]  /*09b0*/  IMAD.U32 R130, R32.reuse, 0x10000, RZ ;  /* 0x0001000020827824 */ /* 0x040fe200078e00ff */
[----:B------:R-:W-:-:S03]  /*09c0*/  PRMT R140, R32, 0x7632, R140 ;  /* 0x00007632208c7816 */ /* 0x000fc6000000008c */
[----:B------:R-:W3:Y:S01]  /*09d0*/  @P1 LDC.64 R40, c[0x0][0x3b8] ;  /* 0x0000ee00ff281b82 */ /* 0x000ee20000000a00 */
[C---:B------:R-:W-:Y:S02]  /*09e0*/  PRMT R148, R33.reuse, 0x7632, R148 ;  /* 0x0000763221947816 */ /* 0x040fe40000000094 */
[----:B------:R-:W-:-:S05]  /*09f0*/  SHF.L.U32 R137, R33, 0x10, RZ ;  /* 0x0000001021897819 */ /* 0x000fca00000006ff */
[----:B------:R-:W4:Y:S01]  /*0a00*/  @P0 LDC.64 R32, c[0x0][0x438] ;  /* 0x00010e00ff200b82 */ /* 0x000f220000000a00 */
[C---:B------:R-:W-:Y:S01]  /*0a10*/  PRMT R132, R42.reuse, 0x7632, R132 ;  /* 0x000076322a847816 */ /* 0x040fe20000000084 */
[----:B------:R-:W-:Y:S01]  /*0a20*/  IMAD.U32 R141, R42, 0x10000, RZ ;  /* 0x000100002a8d7824 */ /* 0x000fe200078e00ff */
[C---:B------:R-:W-:Y:S01]  /*0a30*/  PRMT R142, R43.reuse, 0x7632, R142 ;  /* 0x000076322b8e7816 */ /* 0x040fe2000000008e */
[C---:B--2---:R-:W-:Y:S01]  /*0a40*/  IMAD.U32 R167, R44.reuse, 0x10000, RZ ;  /* 0x000100002ca77824 */ /* 0x044fe200078e00ff */
[----:B------:R-:W-:Y:S02]  /*0a50*/  SHF.L.U32 R145, R43, 0x10, RZ ;  /* 0x000000102b917819 */ /* 0x000fe400000006ff */
[----:B------:R-:W-:Y:S01]  /*0a60*/  PRMT R155, R44, 0x7632, R155 ;  /* 0x000076322c9b7816 */ /* 0x000fe2000000009b */
[----:B------:R-:W2:Y:S01]  /*0a70*/  @P1 LDC.64 R42, c[0x0][0x3b8] ;  /* 0x0000ee00ff2a1b82 */ /* 0x000ea20000000a00 */
[C---:B------:R-:W-:Y:S02]  /*0a80*/  PRMT R44, R45.reuse, 0x7632, R44 ;  /* 0x000076322d2c7816 */ /* 0x040fe4000000002c */
[----:B------:R-:W-:Y:S01]  /*0a90*/  SHF.L.U32 R161, R45, 0x10, RZ ;  /* 0x000000102da17819 */ /* 0x000fe200000006ff */
[----:B------:R-:W-:Y:S01]  /*0aa0*/  IMAD.U32 R143, R34, 0x10000, RZ ;  /* 0x00010000228f7824 */ /* 0x000fe200078e00ff */
[----:B------:R-:W-:-:S02]  /*0ab0*/  PRMT R146, R29, 0x7632, R146 ;  /* 0x000076321d927816 */ /* 0x000fc40000000092 */
[----:B------:R-:W-:Y:S01]  /*0ac0*/  PRMT R45, R46, 0x7632, R45 ;  /* 0x000076322e2d7816 */ /* 0x000fe2000000002d */
[----:B------:R-:W-:Y:S01]  /*0ad0*/  IMAD.U32 R138, R28, 0x10000, RZ ;  /* 0x000100001c8a7824 */ /* 0x000fe200078e00ff */
[----:B------:R-:W-:Y:S01]  /*0ae0*/  PRMT R160, R34, 0x7632, R160 ;  /* 0x0000763222a07816 */ /* 0x000fe200000000a0 */
[----:B------:R-:W-:Y:S01]  /*0af0*/  IMAD.U32 R157, R46, 0x10000, RZ ;  /* 0x000100002e9d7824 */ /* 0x000fe200078e00ff */
[C---:B------:R-:W-:Y:S02]  /*0b00*/  PRMT R134, R35.reuse, 0x7632, R134 ;  /* 0x0000763223867816 */ /* 0x040fe40000000086 */
[----:B------:R-:W-:Y:S02]  /*0b10*/  SHF.L.U32 R133, R35, 0x10, RZ ;  /* 0x0000001023857819 */ /* 0x000fe400000006ff */
[----:B------:R-:W-:Y:S01]  /*0b20*/  PRMT R136, R28, 0x7632, R136 ;  /* 0x000076321c887816 */ /* 0x000fe20000000088 */
[----:B------:R-:W0:Y:S01]  /*0b30*/  @P1 LDC.64 R34, c[0x0][0x3b8] ;  /* 0x0000ee00ff221b82 */ /* 0x000e220000000a00 */
[----:B------:R-:W-:Y:S01]  /*0b40*/  SHF.L.U32 R147, R29, 0x10, RZ ;  /* 0x000000101d937819 */ /* 0x000fe200000006ff */
[----:B------:R-:W-:Y:S01]  /*0b50*/  IMAD.U32 R155, R155, 0x10000, RZ ;  /* 0x000100009b9b7824 */ /* 0x000fe200078e00ff */
[----:B------:R-:W-:-:S02]  /*0b60*/  PRMT R46, R47, 0x7632, R46 ;  /* 0x000076322f2e7816 */ /* 0x000fc4000000002e */
[----:B------:R-:W-:Y:S01]  /*0b70*/  FSEL R156, R0, RZ, !P4 ;  /* 0x000000ff009c7208 */ /* 0x000fe20006000000 */
[----:B------:R-:W-:Y:S01]  /*0b80*/  IMAD.U32 R45, R45, 0x10000, RZ ;  /* 0x000100002d2d7824 */ /* 0x000fe200078e00ff */
[----:B------:R-:W-:Y:S01]  /*0b90*/  SHF.L.U32 R47, R47, 0x10, RZ ;  /* 0x000000102f2f7819 */ /* 0x000fe200000006ff */
[----:B------:R-:W0:Y:S01]  /*0ba0*/  LDC.64 R28, c[0x0][0x3b0] ;  /* 0x0000ec00ff1c7b82 */ /* 0x000e220000000a00 */
[----:B------:R-:W-:Y:S01]  /*0bb0*/  SHF.L.U32 R146, R146, 0x10, RZ ;  /* 0x0000001092927819 */ /* 0x000fe200000006ff */
[----:B-1----:R-:W-:-:S04]  /*0bc0*/  @P0 IMAD.WIDE.U32 R38, R131, 0x10, R38 ;  /* 0x0000001083260825 */ /* 0x002fc800078e0026 */
[C---:B------:R-:W-:Y:S01]  /*0bd0*/  FADD.FTZ R163, -R156.reuse, R155 ;  /* 0x0000009b9ca37221 */ /* 0x040fe20000010100 */
[----:B------:R-:W-:Y:S01]  /*0be0*/  FADD.FTZ R165, -R156, R138 ;  /* 0x0000008a9ca57221 */ /* 0x000fe20000010100 */
[----:B---3--:R-:W-:-:S04]  /*0bf0*/  @P1 IMAD.WIDE.U32 R40, R127, 0x8, R40 ;  /* 0x000000087f281825 */ /* 0x008fc800078e0028 */
[C-C-:B------:R-:W-:Y:S01]  /*0c00*/  FADD.FTZ R181, -R156.reuse, R146.reuse ;  /* 0x000000929cb57221 */ /* 0x140fe20000010100 */
[C---:B------:R-:W-:Y:S01]  /*0c10*/  FADD.FTZ R155, -R156.reuse, R45 ;  /* 0x0000002d9c9b7221 */ /* 0x040fe20000010100 */
[----:B------:R-:W-:Y:S02]  /*0c20*/  IMAD.U32 R0, R153, 0x10000, RZ ;  /* 0x0001000099007824 */ /* 0x000fe400078e00ff */
[----:B------:R-:W-:Y:S01]  /*0c30*/  FADD.FTZ R153, -R156, R47 ;  /* 0x0000002f9c997221 */ /* 0x000fe20000010100 */
[----:B------:R-:W-:Y:S01]  /*0c40*/  IMAD.U32 R136, R136, 0x10000, RZ ;  /* 0x0001000088887824 */ /* 0x000fe200078e00ff */
[C---:B------:R-:W-:Y:S01]  /*0c50*/  PRMT R146, R24.reuse, 0x7632, R146 ;  /* 0x0000763218927816 */ /* 0x040fe20000000092 */
[----:B------:R-:W-:Y:S01]  /*0c60*/  IMAD.U32 R45, R24, 0x10000, RZ ;  /* 0x00010000182d7824 */ /* 0x000fe200078e00ff */
[C---:B------:R-:W-:Y:S01]  /*0c70*/  PRMT R190, R25.reuse, 0x7632, R190 ;  /* 0x0000763219be7816 */ /* 0x040fe200000000be */
[----:B------:R1:W5:Y:S01]  /*0c80*/  @P1 LDG.E.64 R2, desc[UR8][R40.64] ;  /* 0x0000000828021981 */ /* 0x000362000c1e1b00 */
[----:B------:R-:W-:Y:S01]  /*0c90*/  SHF.L.U32 R47, R25, 0x10, RZ ;  /* 0x00000010192f7819 */ /* 0x000fe200000006ff */
[----:B----4-:R-:W-:-:S04]  /*0ca0*/  @P0 IMAD.WIDE.U32 R24, R127, 0x10, R32 ;  /* 0x000000107f180825 */ /* 0x010fc800078e0020 */
[C---:B------:R-:W-:Y:S01]  /*0cb0*/  FADD.FTZ R197, -R156.reuse, R0 ;  /* 0x000000009cc57221 */ /* 0x040fe20000010100 */
[----:B------:R3:W4:Y:S01]  /*0cc0*/  @P0 LDG.E.128 R4, desc[UR8][R38.64] ;  /* 0x0000000826040981 */ /* 0x000722000c1e1d00 */
[----:B------:R-:W-:Y:S01]  /*0cd0*/  FADD.FTZ R173, -R156, R136 ;  /* 0x000000889cad7221 */ /* 0x000fe20000010100 */
[----:B------:R-:W-:Y:S01]  /*0ce0*/  FMUL.FTZ R0, R126, R165 ;  /* 0x000000a57e007220 */ /* 0x000fe20000410000 */
[C---:B------:R-:W-:Y:S01]  /*0cf0*/  PRMT R149, R30.reuse, 0x7632, R149 ;  /* 0x000076321e957816 */ /* 0x040fe20000000095 */
[----:B------:R-:W-:Y:S01]  /*0d00*/  IMAD.U32 R150, R30, 0x10000, RZ ;  /* 0x000100001e967824 */ /* 0x000fe200078e00ff */
[----:B------:R-:W-:Y:S01]  /*0d10*/  PRMT R151, R31, 0x7632, R151 ;  /* 0x000076321f977816 */ /* 0x000fe20000000097 */
[----:B-1----:R-:W-:Y:S01]  /*0d20*/  FMUL.FTZ R41, R125, R130 ;  /* 0x000000827d297220 */ /* 0x002fe20000410000 */
[----:B------:R-:W-:Y:S01]  /*0d30*/  SHF.L.U32 R152, R31, 0x10, RZ ;  /* 0x000000101f987819 */ /* 0x000fe200000006ff */
[----:B------:R1:W5:Y:S01]  /*0d40*/  @P0 LDG.E.128 R8, desc[UR8][R24.64] ;  /* 0x0000000818080981 */ /* 0x000362000c1e1d00 */
[----:B------:R-:W0:Y:S01]  /*0d50*/  @P0 LDC.64 R30, c[0x0][0x438] ;  /* 0x00010e00ff1e0b82 */ /* 0x000e220000000a00 */
[----:B---3--:R-:W-:Y:S01]  /*0d60*/  IMAD.U32 R39, R140, 0x10000, RZ ;  /* 0x000100008c277824 */ /* 0x008fe200078e00ff */
[----:B------:R-:W-:Y:S01]  /*0d70*/  SHF.L.U32 R38, R134, 0x10, RZ ;  /* 0x0000001086267819 */ /* 0x000fe200000006ff */
[----:B------:R-:W-:Y:S01]  /*0d80*/  FADD.FTZ R169, -R156, R147 ;  /* 0x000000939ca97221 */ /* 0x000fe20000010100 */
[----:B------:R-:W-:Y:S01]  /*0d90*/  FMUL.FTZ R173, R126, R173 ;  /* 0x000000ad7ead7220 */ /* 0x000fe20000410000 */
[----:B------:R-:W-:Y:S01]  /*0da0*/  FMUL.FTZ R134, R110, R39 ;  /* 0x000000276e867220 */ /* 0x000fe20000410000 */
[----:B------:R-:W-:Y:S01]  /*0db0*/  SHF.L.U32 R151, R151, 0x10, RZ ;  /* 0x0000001097977819 */ /* 0x000fe200000006ff */
[----:B-1----:R-:W-:Y:S01]  /*0dc0*/  FADD.FTZ R25, RZ, R41 ;  /* 0x00000029ff197221 */ /* 0x002fe20000010000 */
[----:B------:R-:W-:Y:S01]  /*0dd0*/  FFMA.FTZ R24, R0, R41, RZ ;  /* 0x0000002900187223 */ /* 0x000fe200000100ff */
[----:B------:R-:W-:Y:S01]  /*0de0*/  SHF.L.U32 R36, R36, 0x10, RZ ;  /* 0x0000001024247819 */ /* 0x000fe200000006ff */
[----:B------:R-:W-:Y:S01]  /*0df0*/  IMAD.U32 R149, R149, 0x10000, RZ ;  /* 0x0001000095957824 */ /* 0x000fe200078e00ff */
[----:B------:R-:W-:Y:S01]  /*0e00*/  SHF.L.U32 R154, R154, 0x10, RZ ;  /* 0x000000109a9a7819 */ /* 0x000fe200000006ff */
[----:B------:R-:W-:Y:S01]  /*0e10*/  IMAD.U32 R37, R37, 0x10000, RZ ;  /* 0x0001000025257824 */ /* 0x000fe200078e00ff */
[----:B------:R-:W-:Y:S01]  /*0e20*/  SHF.L.U32 R44, R44, 0x10, RZ ;  /* 0x000000102c2c7819 */ /* 0x000fe200000006ff */
[----:B------:R-:W-:Y:S01]  /*0e30*/  FMUL.FTZ R40, R124, R137 ;  /* 0x000000897c287220 */ /* 0x000fe20000410000 */
[----:B------:R-:W-:Y:S01]  /*0e40*/  SHF.L.U32 R46, R46, 0x10, RZ ;  /* 0x000000102e2e7819 */ /* 0x000fe200000006ff */
[----:B------:R-:W-:Y:S01]  /*0e50*/  FMUL.FTZ R165, R126, R169 ;  /* 0x000000a97ea57220 */ /* 0x000fe20000410000 */
[----:B------:R-:W-:Y:S01]  /*0e60*/  SHF.L.U32 R148, R148, 0x10, RZ ;  /* 0x0000001094947819 */ /* 0x000fe200000006ff */
[----:B------:R-:W-:Y:S01]  /*0e70*/  FADD.FTZ R25, R25, R134 ;  /* 0x0000008619197221 */ /* 0x000fe20000010000 */
[----:B------:R-:W-:Y:S01]  /*0e80*/  FFMA.FTZ R24, R173, R134, R24 ;  /* 0x00000086ad187223 */ /* 0x000fe20000010018 */
[----:B--2---:R-:W-:-:S04]  /*0e90*/  @P1 IMAD.WIDE.U32 R42, R99, 0x8, R42 ;  /* 0x00000008632a1825 */ /* 0x004fc800078e002a */
        /* <DEDUP_REMOVED lines=16> */
[----:B------:R-:W-:Y:S01]  /*0fa0*/  FMUL.FTZ R136, R109, R148 ;  /* 0x000000946d887220 */ /* 0x000fe20000410000 */
[----:B------:R-:W-:Y:S01]  /*0fb0*/  FMUL.FTZ R181, R126, R181 ;  /* 0x000000b57eb57220 */ /* 0x000fe20000410000 */
[----:B------:R-:W-:Y:S01]  /*0fc0*/  FADD.FTZ R25, R25, R40 ;  /* 0x0000002819197221 */ /* 0x000fe20000010000 */
[----:B------:R-:W-:Y:S01]  /*0fd0*/  FFMA.FTZ R24, R165, R40, R24 ;  /* 0x00000028a5187223 */ /* 0x000fe20000010018 */
[----:B0-----:R-:W-:Y:S01]  /*0fe0*/  @P1 IMAD.WIDE.U32 R34, R131, 0x8, R34 ;  /* 0x0000000883221825 */ /* 0x001fe200078e0022 */
[C---:B------:R-:W-:Y:S01]  /*0ff0*/  PRMT R156, R26.reuse, 0x7632, R156 ;  /* 0x000076321a9c7816 */ /* 0x040fe2000000009c */
[----:B------:R0:W5:Y:S01]  /*1000*/  @P1 LDG.E.64 R48, desc[UR8][R42.64] ;  /* 0x000000082a301981 */ /* 0x000162000c1e1b00 */
[C---:B------:R-:W-:Y:S01]  /*1010*/  PRMT R192, R27.reuse, 0x7632, R192 ;  /* 0x000076321bc07816 */ /* 0x040fe200000000c0 */
[----:B------:R-:W-:Y:S01]  /*1020*/  IMAD.U32 R147, R26, 0x10000, RZ ;  /* 0x000100001a937824 */ /* 0x000fe200078e00ff */
[----:B------:R-:W-:Y:S01]  /*1030*/  SHF.L.U32 R149, R27, 0x10, RZ ;  /* 0x000000101b957819 */ /* 0x000fe200000006ff */
[----:B------:R-:W-:-:S04]  /*1040*/  IMAD.WIDE.U32 R26, R127, 0x8, R28 ;  /* 0x000000087f1a7825 */ /* 0x000fc800078e001c */
[----:B------:R-:W-:Y:S01]  /*1050*/  FMUL.FTZ R169, R126, R171 ;  /* 0x000000ab7ea97220 */ /* 0x000fe20000410000 */
[----:B------:R-:W-:Y:S01]  /*1060*/  FADD.FTZ R25, R25, R136 ;  /* 0x0000008819197221 */ /* 0x000fe20000010000 */
[----:B------:R-:W-:Y:S01]  /*1070*/  FFMA.FTZ R24, R181, R136, R24 ;  /* 0x00000088b5187223 */ /* 0x000fe20000010018 */
[----:B------:R-:W-:Y:S01]  /*1080*/  IMAD.U32 R160, R160, 0x10000, RZ ;  /* 0x00010000a0a07824 */ /* 0x000fe200078e00ff */
[----:B------:R-:W5:Y:S01]  /*1090*/  @P1 LDG.E.64 R128, desc[UR8][R34.64] ;  /* 0x0000000822801981 */ /* 0x000f62000c1e1b00 */
[----:B0-----:R-:W-:Y:S01]  /*10a0*/  FMUL.FTZ R42, R123, R143 ;  /* 0x0000008f7b2a7220 */ /* 0x001fe20000410000 */
[----:B------:R-:W-:Y:S01]  /*10b0*/  FMUL.FTZ R152, R126, R193 ;  /* 0x000000c17e987220 */ /* 0x000fe20000410000 */
[----:B------:R-:W-:Y:S02]  /*10c0*/  FMUL.FTZ R138, R108, R160 ;  /* 0x000000a06c8a7220 */ /* 0x000fe40000410000 */
[----:B------:R-:W-:Y:S01]  /*10d0*/  FADD.FTZ R25, R25, R42 ;  /* 0x0000002a19197221 */ /* 0x000fe20000010000 */
[----:B------:R0:W5:Y:S01]  /*10e0*/  LDG.E.64 R34, desc[UR8][R26.64] ;  /* 0x000000081a227981 */ /* 0x000162000c1e1b00 */
[----:B------:R-:W-:Y:S01]  /*10f0*/  FMUL.FTZ R43, R122, R133 ;  /* 0x000000857a2b7220 */ /* 0x000fe20000410000 */
[----:B------:R-:W-:Y:S01]  /*1100*/  FMUL.FTZ R171, R126, R195 ;  /* 0x000000c37eab7220 */ /* 0x000fe20000410000 */
[----:B------:R-:W-:-:S04]  /*1110*/  @P0 IMAD.WIDE.U32 R30, R99, 0x10, R30 ;  /* 0x00000010631e0825 */ /* 0x000fc800078e001e */
[----:B------:R-:W-:Y:S01]  /*1120*/  FMUL.FTZ R140, R107, R38 ;  /* 0x000000266b8c7220 */ /* 0x000fe20000410000 */
[----:B------:R-:W-:Y:S01]  /*1130*/  FMUL.FTZ R162, R126, R189 ;  /* 0x000000bd7ea27220 */ /* 0x000fe20000410000 */
[----:B------:R-:W-:Y:S01]  /*1140*/  FMUL.FTZ R44, R121, R135 ;  /* 0x00000087792c7220 */ /* 0x000fe20000410000 */
[----:B------:R-:W-:Y:S01]  /*1150*/  IMAD.U32 R170, R170, 0x10000, RZ ;  /* 0x00010000aaaa7824 */ /* 0x000fe200078e00ff */
[----:B------:R1:W2:Y:S01]  /*1160*/  @P0 LDG.E.128 R12, desc[UR8][R30.64] ;  /* 0x000000081e0c0981 */ /* 0x0002a2000c1e1d00 */
[----:B0-----:R-:W-:Y:S01]  /*1170*/  FFMA.FTZ R27, R169, R42, R24 ;  /* 0x0000002aa91b7223 */ /* 0x001fe20000010018 */
[----:B------:R-:W-:-:S03]  /*1180*/  FADD.FTZ R24, R25, R138 ;  /* 0x0000008a19187221 */ /* 0x000fc60000010000 */
[----:B------:R-:W-:Y:S01]  /*1190*/  FFMA.FTZ R26, R152, R138, R27 ;  /* 0x0000008a981a7223 */ /* 0x000fe2000001001b */
[----:B------:R-:W-:-:S03]  /*11a0*/  FADD.FTZ R25, R24, R43 ;  /* 0x0000002b18197221 */ /* 0x000fc60000010000 */
[----:B------:R-:W-:Y:S01]  /*11b0*/  FFMA.FTZ R27, R171, R43, R26 ;  /* 0x0000002bab1b7223 */ /* 0x000fe2000001001a */
[----:B------:R-:W-:Y:S01]  /*11c0*/  FMUL.FTZ R179, R126, R179 ;  /* 0x000000b37eb37220 */ /* 0x000fe20000410000 */
[----:B------:R-:W-:Y:S02]  /*11d0*/  FADD.FTZ R25, R25, R140 ;  /* 0x0000008c19197221 */ /* 0x000fe40000010000 */
[----:B------:R-:W-:Y:S01]  /*11e0*/  FFMA.FTZ R24, R162, R140, R27 ;  /* 0x0000008ca2187223 */ /* 0x000fe2000001001b */
[----:B------:R-:W-:Y:S01]  /*11f0*/  SHF.L.U32 R176, R144, 0x10, RZ ;  /* 0x0000001090b07819 */ /* 0x000fe200000006ff */
[----:B------:R-:W-:Y:S02]  /*1200*/  IMAD.U32 R189, R146, 0x10000, RZ ;  /* 0x0001000092bd7824 */ /* 0x000fe400078e00ff */
[----:B------:R-:W-:Y:S01]  /*1210*/  FMUL.FTZ R144, R106, R170 ;  /* 0x000000aa6a907220 */ /* 0x000fe20000410000 */
[----:B------:R-:W-:Y:S01]  /*1220*/  FMUL.FTZ R146, R126, R197 ;  /* 0x000000c57e927220 */ /* 0x000fe20000410000 */
[----:B------:R-:W-:Y:S01]  /*1230*/  FADD.FTZ R25, R25, R44 ;  /* 0x0000002c19197221 */ /* 0x000fe20000010000 */
        /* <DEDUP_REMOVED lines=9> */
[----:B------:R-:W-:-:S02]  /*12d0*/  IMAD.U32 R182, R132, 0x10000, RZ ;  /* 0x0001000084b67824 */ /* 0x000fc400078e00ff */
        /* <DEDUP_REMOVED lines=8> */
[----:B------:R-:W-:Y:S01]  /*1360*/  SHF.L.U32 R178, R142, 0x10, RZ ;  /* 0x000000108eb27819 */ /* 0x000fe200000006ff */
        /* <DEDUP_REMOVED lines=45> */
[----:B------:R-:W0:Y:S04]  /*1640*/  SHFL.DOWN PT, R27, R24, 0x10, 0x1f ;  /* 0x0a001f00181b7f89 */ /* 0x000e2800000e0000 */
[----:B------:R-:W3:Y:S01]  /*1650*/  SHFL.DOWN PT, R26, R25, 0x10, 0x1f ;  /* 0x0a001f00191a7f89 */ /* 0x000ee200000e0000 */
[----:B------:R-:W-:-:S04]  /*1660*/  IMAD.WIDE.U32 R36, R131, 0x8, R28 ;  /* 0x0000000883247825 */ /* 0x000fc800078e001c */
[----:B------:R-:W-:Y:S01]  /*1670*/  IMAD.WIDE.U32 R32, R99, 0x8, R28 ;  /* 0x0000000863207825 */ /* 0x000fe200078e001c */
[----:B------:R-:W-:Y:S01]  /*1680*/  MOV R151, 0x400 ;  /* 0x0000040000977802 */ /* 0x000fe20000000f00 */
[----:B------:R-:W5:Y:S02]  /*1690*/  LDG.E.64 R36, desc[UR8][R36.64] ;  /* 0x0000000824247981 */ /* 0x000f64000c1e1b00 */
[----:B0-----:R-:W-:Y:S01]  /*16a0*/  FADD.FTZ R27, R24, R27 ;  /* 0x0000001b181b7221 */ /* 0x001fe20000010000 */
[----:B------:R-:W-:Y:S01]  /*16b0*/  PLOP3.LUT P0, PT, PT, PT, PT, 0x80, 0x8 ;  /* 0x000000000008781c */ /* 0x000fe20003f0f070 */
[----:B------:R-:W5:Y:S01]  /*16c0*/  LDG.E.64 R32, desc[UR8][R32.64] ;  /* 0x0000000820207981 */ /* 0x000f62000c1e1b00 */
[----:B---3--:R-:W-:-:S03]  /*16d0*/  FADD.FTZ R26, R25, R26 ;  /* 0x0000001a191a7221 */ /* 0x008fc60000010000 */
[----:B------:R-:W0:Y:S04]  /*16e0*/  SHFL.DOWN PT, R28, R27, 0x8, 0x1f ;  /* 0x09001f001b1c7f89 */ /* 0x000e2800000e0000 */
[----:B------:R-:W3:Y:S01]  /*16f0*/  SHFL.DOWN PT, R29, R26, 0x8, 0x1f ;  /* 0x09001f001a1d7f89 */ /* 0x000ee200000e0000 */
[----:B0-----:R-:W-:Y:S01]  /*1700*/  FADD.FTZ R28, R27, R28 ;  /* 0x0000001c1b1c7221 */ /* 0x001fe20000010000 */
[----:B---3--:R-:W-:-:S04]  /*1710*/  FADD.FTZ R29, R26, R29 ;  /* 0x0000001d1a1d7221 */ /* 0x008fc80000010000 */
[----:B-1----:R-:W0:Y:S04]  /*1720*/  SHFL.DOWN PT, R31, R28, 0x4, 0x1f ;  /* 0x08801f001c1f7f89 */ /* 0x002e2800000e0000 */
[----:B------:R-:W1:Y:S01]  /*1730*/  SHFL.DOWN PT, R30, R29, 0x4, 0x1f ;  /* 0x08801f001d1e7f89 */ /* 0x000e6200000e0000 */
[----:B0-----:R-:W-:Y:S01]  /*1740*/  FADD.FTZ R31, R28, R31 ;  /* 0x0000001f1c1f7221 */ /* 0x001fe20000010000 */
[----:B-1----:R-:W-:-:S04]  /*1750*/  FADD.FTZ R30, R29, R30 ;  /* 0x0000001e1d1e7221 */ /* 0x002fc80000010000 */
[----:B------:R-:W0:Y:S04]  /*1760*/  SHFL.DOWN PT, R24, R31, 0x2, 0x1f ;  /* 0x08401f001f187f89 */ /* 0x000e2800000e0000 */
[----:B------:R-:W1:Y:S01]  /*1770*/  SHFL.DOWN PT, R25, R30, 0x2, 0x1f ;  /* 0x08401f001e197f89 */ /* 0x000e6200000e0000 */
[----:B------:R-:W-:Y:S02]  /*1780*/  @!P2 PLOP3.LUT P0, PT, P3, PT, PT, 0x80, 0x8 ;  /* 0x000000000008a81c */ /* 0x000fe40001f0f070 */
[----:B------:R-:W-:Y:S01]  /*1790*/  LEA R151, R194, R151, 0x18 ;  /* 0x00000097c2977211 */ /* 0x000fe200078ec0ff */
[----:B0-----:R-:W-:Y:S01]  /*17a0*/  FADD.FTZ R24, R31, R24 ;  /* 0x000000181f187221 */ /* 0x001fe20000010000 */
[----:B-1----:R-:W-:-:S04]  /*17b0*/  FADD.FTZ R25, R30, R25 ;  /* 0x000000191e197221 */ /* 0x002fc80000010000 */
[----:B------:R-:W0:Y:S04]  /*17c0*/  SHFL.DOWN PT, R27, R24, 0x1, 0x1f ;  /* 0x08201f00181b7f89 */ /* 0x000e2800000e0000 */
[----:B------:R-:W1:Y:S01]  /*17d0*/  SHFL.DOWN PT, R26, R25, 0x1, 0x1f ;  /* 0x08201f00191a7f89 */ /* 0x000e6200000e0000 */
[----:B------:R-:W-:-:S05]  /*17e0*/  VIADD R193, R151, 0x3020 ;  /* 0x0000302097c17836 */ /* 0x000fca0000000000 */
[----:B------:R-:W-:Y:S02]  /*17f0*/  @!P2 MOV R28, R193 ;  /* 0x000000c1001ca202 */ /* 0x000fe40000000f00 */
[C---:B------:R-:W-:Y:S01]  /*1800*/  @!P0 IADD3 R28, PT, PT, R151.reuse, 0x3000, RZ ;  /* 0x00003000971c8810 */ /* 0x040fe20007ffe0ff */
[C---:B------:R-:W-:Y:S01]  /*1810*/  VIADD R31, R151.reuse, 0x3030 ;  /* 0x00003030971f7836 */ /* 0x040fe20000000000 */
[C---:B------:R-:W-:Y:S01]  /*1820*/  @!P3 IADD3 R193, PT, PT, R151.reuse, 0x3000, RZ ;  /* 0x0000300097c1b810 */ /* 0x040fe20007ffe0ff */
[----:B------:R-:W-:Y:S02]  /*1830*/  @!P3 VIADD R31, R151, 0x3010 ;  /* 0x00003010971fb836 */ /* 0x000fe40000000000 */
[----:B------:R-:W-:-:S05]  /*1840*/  @!P2 IMAD.MOV.U32 R151, RZ, RZ, R28 ;  /* 0x000000ffff97a224 */ /* 0x000fca00078e001c */
[----:B------:R-:W-:Y:S01]  /*1850*/  @!P2 LEA R30, R112, R151, 0x3 ;  /* 0x00000097701ea211 */ /* 0x000fe200078e18ff */
[----:B0-----:R-:W-:Y:S01]  /*1860*/  FADD.FTZ R28, R24, R27 ;  /* 0x0000001b181c7221 */ /* 0x001fe20000010000 */
[----:B-1----:R-:W-:-:S05]  /*1870*/  FADD.FTZ R29, R25, R26 ;  /* 0x0000001a191d7221 */ /* 0x002fca0000010000 */
[----:B------:R-:W-:Y:S01]  /*1880*/  @!P2 STS.64 [R30], R28 ;  /* 0x0000001c1e00a388 */ /* 0x000fe20000000a00 */
[----:B------:R-:W-:Y:S06]  /*1890*/  BAR.SYNC.DEFER_BLOCKING 0x0 ;  /* 0x0000000000007b1d */ /* 0x000fec0000010000 */
[----:B------:R-:W0:Y:S04]  /*18a0*/  LDS.128 R24, [R193] ;  /* 0x00000000c1187984 */ /* 0x000e280000000c00 */
[----:B------:R-:W1:Y:S01]  /*18b0*/  LDS.128 R28, [R31] ;  /* 0x000000001f1c7984 */ /* 0x000e620000000c00 */
[----:B------:R-:W-:Y:S01]  /*18c0*/  FADD.FTZ R95, R39, R95 ;  /* 0x0000005f275f7221 */ /* 0x000fe20000010000 */
[----:B------:R-:W-:Y:S01]  /*18d0*/  FFMA.FTZ R96, R173, R39, R96 ;  /* 0x00000027ad607223 */ /* 0x000fe20000010060 */
[----:B------:R-:W-:Y:S01]  /*18e0*/  FADD.FTZ R73, R38, R73 ;  /* 0x0000004926497221 */ /* 0x000fe20000010000 */
[----:B------:R-:W-:-:S02]  /*18f0*/  FFMA.FTZ R53, R162, R38, R53 ;  /* 0x00000026a2357223 */ /* 0x000fc40000010035 */
[----:B------:R-:W3:Y:S01]  /*1900*/  LDC.64 R38, c[0x0][0x380] ;  /* 0x0000e000ff267b82 */ /* 0x000ee20000000a00 */
[----:B------:R-:W-:Y:S01]  /*1910*/  FADD.FTZ R82, R45, R82 ;  /* 0x000000522d527221 */ /* 0x000fe20000010000 */
[----:B------:R-:W-:Y:S01]  /*1920*/  FFMA.FTZ R62, R167, R45, R62 ;  /* 0x0000002da73e7223 */ /* 0x000fe2000001003e */
[----:B------:R-:W-:-:S04]  /*1930*/  UISETP.NE.U32.AND UP0, UPT, UR12, URZ, UPT ;  /* 0x000000ff0c00728c */ /* 0x000fc8000bf05070 */
[----:B------:R-:W-:Y:S01]  /*1940*/  UISETP.NE.AND.EX UP0, UPT, UR13, URZ, UPT, UP0 ;  /* 0x000000ff0d00728c */ /* 0x000fe2000bf05300 */
[----:B------:R-:W-:Y:S01]  /*1950*/  ISETP.NE.AND P4, PT, RZ, UR10, PT ;  /* 0x0000000aff007c0c */ /* 0x000fe2000bf85270 */
        /* <DEDUP_REMOVED lines=9> */
[----:B---3--:R-:W-:Y:S02]  /*19f0*/  IMAD.IADD R111, R111, 0x1, R38 ;  /* 0x000000016f6f7824 */ /* 0x008fe400078e0226 */
[----:B------:R-:W-:Y:S01]  /*1a00*/  FADD.FTZ R31, R31, R24 ;  /* 0x000000181f1f7221 */ /* 0x000fe20000010000 */
        /* <DEDUP_REMOVED lines=42> */
[----:B------:R-:W-:Y:S01]  /*1cb0*/  FMUL.FTZ R160, R31, UR14 ;  /* 0x0000000e1fa07c20 */ /* 0x000fe20008410000 */
[----:B----4-:R-:W-:-:S02]  /*1cc0*/  PRMT R25, R7, 0x7632, R25 ;  /* 0x0000763207197816 */ /* 0x010fc40000000019 */
[----:B------:R-:W-:Y:S02]  /*1cd0*/  PRMT R26, R6, 0x7632, R26 ;  /* 0x00007632061a7816 */ /* 0x000fe4000000001a */
[----:B------:R-:W-:Y:S02]  /*1ce0*/  PRMT R27, R5, 0x7632, R27 ;  /* 0x00007632051b7816 */ /* 0x000fe4000000001b */
[----:B------:R-:W-:Y:S02]  /*1cf0*/  PRMT R24, R4, 0x7632, R24 ;  /* 0x0000763204187816 */ /* 0x000fe40000000018 */
[C---:B--2---:R-:W-:Y:S02]  /*1d00*/  PRMT R45, R12.reuse, 0x7632, R45 ;  /* 0x000076320c2d7816 */ /* 0x044fe4000000002d */
[----:B------:R-:W-:Y:S02]  /*1d10*/  PRMT R47, R12, 0x7632, R47 ;  /* 0x000076320c2f7816 */ /* 0x000fe4000000002f */
[----:B------:R-:W-:-:S02]  /*1d20*/  PRMT R130, R15, 0x7632, R130 ;  /* 0x000076320f827816 */ /* 0x000fc40000000082 */
[----:B------:R-:W-:Y:S02]  /*1d30*/  PRMT R133, R15, 0x7632, R133 ;  /* 0x000076320f857816 */ /* 0x000fe40000000085 */
[C---:B------:R-:W-:Y:S02]  /*1d40*/  PRMT R135, R14.reuse, 0x7632, R135 ;  /* 0x000076320e877816 */ /* 0x040fe40000000087 */
[----:B------:R-:W-:Y:S02]  /*1d50*/  PRMT R137, R14, 0x7632, R137 ;  /* 0x000076320e897816 */ /* 0x000fe40000000089 */
[C---:B------:R-:W-:Y:S02]  /*1d60*/  PRMT R139, R13.reuse, 0x7632, R139 ;  /* 0x000076320d8b7816 */ /* 0x040fe4000000008b */
[----:B------:R-:W-:Y:S02]  /*1d70*/  PRMT R141, R13, 0x7632, R141 ;  /* 0x000076320d8d7816 */ /* 0x000fe4000000008d */
[----:B------:R-:W-:Y:S01]  /*1d80*/  FSEL R143, R30, RZ, !P4 ;  /* 0x000000ff1e8f7208 */ /* 0x000fe20006000000 */
[----:B------:R-:W-:Y:S06]  /*1d90*/  BRA.U UP0, `(.L_x_296) ;  /* 0x0000000d00e87547 */ /* 0x000fec000b800000 */
[----:B------:R-:W0:Y:S02]  /*1da0*/  LDC.64 R148, c[0x0][0x438] ;  /* 0x00010e00ff947b82 */ /* 0x000e240000000a00 */
[----:B0-----:R-:W-:-:S04]  /*1db0*/  ISETP.NE.U32.AND P0, PT, R148, RZ, PT ;  /* 0x000000ff9400720c */ /* 0x001fc80003f05070 */
[----:B------:R-:W-:-:S13]  /*1dc0*/  ISETP.NE.AND.EX P0, PT, R149, RZ, PT, P0 ;  /* 0x000000ff9500720c */ /* 0x000fda0003f05300 */
[----:B------:R-:W-:Y:S05]  /*1dd0*/  @P0 BRA `(.L_x_297) ;  /* 0x0000000400cc0947 */ /* 0x000fea0003800000 */
        /* <DEDUP_REMOVED lines=9> */
[-C--:B------:R-:W-:Y:S01]  /*1e70*/  FFMA.FTZ R169, R169, R160.reuse, R143 ;  /* 0x000000a0a9a97223 */ /* 0x080fe2000001008f */
[----:B------:R-:W-:Y:S01]  /*1e80*/  FADD.FTZ R25, R138, -R25 ;  /* 0x800000198a197221 */ /* 0x000fe20000010000 */
[----:B------:R-:W-:Y:S01]  /*1e90*/  FMUL.FTZ R27, R126, R27 ;  /* 0x0000001b7e1b7220 */ /* 0x000fe20000410000 */
[----:B-----5:R-:W-:Y:S01]  /*1ea0*/  ISETP.GE.U32.AND P0, PT, R36, RZ, PT ;  /* 0x000000ff2400720c */ /* 0x020fe20003f06070 */
[----:B------:R-:W-:Y:S01]  /*1eb0*/  FMUL.FTZ R43, R126, R43 ;  /* 0x0000002b7e2b7220 */ /* 0x000fe20000410000 */
[----:B------:R-:W-:Y:S01]  /*1ec0*/  FADD.FTZ R165, R40, -R165 ;  /* 0x800000a528a57221 */ /* 0x000fe20000010000 */
[----:B------:R-:W-:Y:S01]  /*1ed0*/  FADD.FTZ R169, R42, -R169 ;  /* 0x800000a92aa97221 */ /* 0x000fe20000010000 */
[-CC-:B------:R-:W-:Y:S01]  /*1ee0*/  FFMA.FTZ R173, R173, R160.reuse, R143.reuse ;  /* 0x000000a0adad7223 */ /* 0x180fe2000001008f */
[-CC-:B------:R-:W-:Y:S01]  /*1ef0*/  FFMA.FTZ R181, R181, R160.reuse, R143.reuse ;  /* 0x000000a0b5b57223 */ /* 0x180fe2000001008f */
[----:B------:R-:W-:Y:S01]  /*1f00*/  FFMA.FTZ R0, R0, R160, R143 ;  /* 0x000000a000007223 */ /* 0x000fe2000001008f */
[----:B------:R-:W-:Y:S01]  /*1f10*/  FMUL.FTZ R27, R27, UR6 ;  /* 0x000000061b1b7c20 */ /* 0x000fe20008410000 */
[----:B------:R-:W-:Y:S01]  /*1f20*/  ISETP.GE.U32.AND.EX P0, PT, R37, 0x1000000, PT, P0 ;  /* 0x010000002500780c */ /* 0x000fe20003f06100 */
[----:B------:R-:W-:Y:S01]  /*1f30*/  FMUL.FTZ R43, R43, UR6 ;  /* 0x000000062b2b7c20 */ /* 0x000fe20008410000 */
[C---:B------:R-:W-:Y:S01]  /*1f40*/  FMUL.FTZ R25, R126.reuse, R25 ;  /* 0x000000197e197220 */ /* 0x040fe20000410000 */
[----:B------:R-:W-:Y:S01]  /*1f50*/  LOP3.LUT P2, RZ, R37, 0xff0000, RZ, 0xc0, !PT ;  /* 0x00ff000025ff7812 */ /* 0x000fe2000784c0ff */
[C---:B------:R-:W-:Y:S01]  /*1f60*/  FMUL.FTZ R169, R126.reuse, R169 ;  /* 0x000000a97ea97220 */ /* 0x040fe20000410000 */
[----:B------:R-:W-:Y:S01]  /*1f70*/  FMUL.FTZ R165, R126, R165 ;  /* 0x000000a57ea57220 */ /* 0x000fe20000410000 */
[----:B------:R-:W-:Y:S01]  /*1f80*/  FADD.FTZ R173, R134, -R173 ;  /* 0x800000ad86ad7221 */ /* 0x000fe20000010000 */
[----:B------:R-:W-:Y:S01]  /*1f90*/  FADD.FTZ R181, R136, -R181 ;  /* 0x800000b588b57221 */ /* 0x000fe20000010000 */
[----:B------:R-:W-:Y:S01]  /*1fa0*/  FADD.FTZ R41, R41, -R0 ;  /* 0x8000000029297221 */ /* 0x000fe20000010000 */
[----:B------:R-:W-:Y:S01]  /*1fb0*/  FSEL R28, R27, RZ, P0 ;  /* 0x000000ff1b1c7208 */ /* 0x000fe20000000000 */
[----:B------:R-:W-:Y:S01]  /*1fc0*/  FMUL.FTZ R25, R25, UR6 ;  /* 0x0000000619197c20 */ /* 0x000fe20008410000 */
[----:B------:R-:W-:Y:S01]  /*1fd0*/  FMUL.FTZ R169, R169, UR6 ;  /* 0x00000006a9a97c20 */ /* 0x000fe20008410000 */
[----:B------:R-:W-:Y:S01]  /*1fe0*/  LOP3.LUT P0, RZ, R37, 0xff00, RZ, 0xc0, !PT ;  /* 0x0000ff0025ff7812 */ /* 0x000fe2000780c0ff */
[----:B------:R-:W-:Y:S01]  /*1ff0*/  FMUL.FTZ R165, R165, UR6 ;  /* 0x00000006a5a57c20 */ /* 0x000fe20008410000 */
[----:B------:R-:W-:Y:S01]  /*2000*/  FSEL R27, R43, RZ, P2 ;  /* 0x000000ff2b1b7208 */ /* 0x000fe20001000000 */
[C---:B------:R-:W-:Y:S01]  /*2010*/  FMUL.FTZ R173, R126.reuse, R173 ;  /* 0x000000ad7ead7220 */ /* 0x040fe20000410000 */
[----:B------:R-:W-:Y:S01]  /*2020*/  LOP3.LUT P6, RZ, R37, 0xff, RZ, 0xc0, !PT ;  /* 0x000000ff25ff7812 */ /* 0x000fe200078cc0ff */
[----:B------:R-:W-:Y:S01]  /*2030*/  FMUL.FTZ R181, R126, R181 ;  /* 0x000000b57eb57220 */ /* 0x000fe20000410000 */
        /* <DEDUP_REMOVED lines=17> */
[----:B------:R-:W-:Y:S01]  /*2150*/  F2FP.BF16.F32.PACK_AB R24, R173, R24 ;  /* 0x00000018ad18723e */ /* 0x000fe200000010ff */
[----:B------:R-:W-:Y:S06]  /*2160*/  BRA `(.L_x_299) ;  /* 0x0000002000287947 */ /* 0x000fec0003800000 */
.L_x_298:
[-CC-:B------:R-:W-:Y:S01]  /*2170*/  FFMA.FTZ R25, R162, R160.reuse, R143.reuse ;  /* 0x000000a0a2197223 */ /* 0x180fe2000001008f */
[-CC-:B------:R-:W-:Y:S01]  /*2180*/  FFMA.FTZ R16, R171, R160.reuse, R143.reuse ;  /* 0x000000a0ab107223 */ /* 0x180fe2000001008f */
[-CC-:B------:R-:W-:Y:S01]  /*2190*/  FFMA.FTZ R17, R152, R160.reuse, R143.reuse ;  /* 0x000000a098117223 */ /* 0x180fe2000001008f */
[-C--:B------:R-:W-:Y:S01]  /*21a0*/  FFMA.FTZ R169, R169, R160.reuse, R143 ;  /* 0x000000a0a9a97223 */ /* 0x080fe2000001008f */
[----:B------:R-:W-:Y:S01]  /*21b0*/  FADD.FTZ R25, R140, -R25 ;  /* 0x800000198c197221 */ /* 0x000fe20000010000 */
[----:B------:R-:W-:Y:S01]  /*21c0*/  FADD.FTZ R43, R43, -R16 ;  /* 0x800000102b2b7221 */ /* 0x000fe20000010000 */
[----:B-----5:R-:W-:Y:S01]  /*21d0*/  ISETP.GE.U32.AND P0, PT, R36, RZ, PT ;  /* 0x000000ff2400720c */ /* 0x020fe20003f06070 */
[-C--:B------:R-:W-:Y:S01]  /*21e0*/  FFMA.FTZ R165, R165, R160.reuse, R143 ;  /* 0x000000a0a5a57223 */ /* 0x080fe2000001008f */
[----:B------:R-:W-:Y:S01]  /*21f0*/  FMUL.FTZ R26, R126, R25 ;  /* 0x000000197e1a7220 */ /* 0x000fe20000410000 */
[----:B------:R-:W-:Y:S01]  /*2200*/  FADD.FTZ R19, R138, -R17 ;  /* 0x800000118a137221 */ /* 0x000fe20000010000 */
[----:B------:R-:W-:Y:S01]  /*2210*/  FMUL.FTZ R43, R126, R43 ;  /* 0x0000002b7e2b7220 */ /* 0x000fe20000410000 */
[----:B------:R-:W-:Y:S01]  /*2220*/  FADD.FTZ R169, R42, -R169 ;  /* 0x800000a92aa97221 */ /* 0x000fe20000010000 */
[----:B------:R-:W-:Y:S01]  /*2230*/  FMUL.FTZ R17, R26, UR6 ;  /* 0x000000061a117c20 */ /* 0x000fe20008410000 */
[----:B------:R-:W-:Y:S01]  /*2240*/  ISETP.GE.U32.AND.EX P0, PT, R37, 0x1000000, PT, P0 ;  /* 0x010000002500780c */ /* 0x000fe20003f06100 */
[----:B------:R-:W-:Y:S01]  /*2250*/  FADD.FTZ R165, R40, -R165 ;  /* 0x800000a528a57221 */ /* 0x000fe20000010000 */
[----:B------:R-:W-:Y:S01]  /*2260*/  FMUL.FTZ R16, R43, UR6 ;  /* 0x000000062b107c20 */ /* 0x000fe20008410000 */
[----:B------:R-:W-:Y:S01]  /*2270*/  LOP3.LUT P2, RZ, R37, 0xff0000, RZ, 0xc0, !PT ;  /* 0x00ff000025ff7812 */ /* 0x000fe2000784c0ff */
[C---:B------:R-:W-:Y:S01]  /*2280*/  FMUL.FTZ R18, R126.reuse, R169 ;  /* 0x000000a97e127220 */ /* 0x040fe20000410000 */
[----:B------:R-:W-:Y:S01]  /*2290*/  FSEL R38, R17, RZ, P0 ;  /* 0x000000ff11267208 */ /* 0x000fe20000000000 */
[C---:B------:R-:W-:Y:S01]  /*22a0*/  FMUL.FTZ R17, R126.reuse, R165 ;  /* 0x000000a57e117220 */ /* 0x040fe20000410000 */
[-CC-:B------:R-:W-:Y:S01]  /*22b0*/  FFMA.FTZ R173, R173, R160.reuse, R143.reuse ;  /* 0x000000a0adad7223 */ /* 0x180fe2000001008f */
[-CC-:B------:R-:W-:Y:S01]  /*22c0*/  FFMA.FTZ R181, R181, R160.reuse, R143.reuse ;  /* 0x000000a0b5b57223 */ /* 0x180fe2000001008f */
[C---:B------:R-:W-:Y:S01]  /*22d0*/  LOP3.LUT P6, RZ, R37.reuse, 0xff, RZ, 0xc0, !PT ;  /* 0x000000ff25ff7812 */ /* 0x040fe200078cc0ff */
[----:B------:R-:W-:Y:S01]  /*22e0*/  FMUL.FTZ R27, R126, R19 ;  /* 0x000000137e1b7220 */ /* 0x000fe20000410000 */
[----:B------:R-:W-:Y:S01]  /*22f0*/  LOP3.LUT P0, RZ, R37, 0xff00, RZ, 0xc0, !PT ;  /* 0x0000ff0025ff7812 */ /* 0x000fe2000780c0ff */
[----:B------:R-:W-:Y:S01]  /*2300*/  FFMA.FTZ R0, R0, R160, R143 ;  /* 0x000000a000007223 */ /* 0x000fe2000001008f */
[----:B------:R-:W-:Y:S01]  /*2310*/  FMUL.FTZ R19, R18, UR6 ;  /* 0x0000000612137c20 */ /* 0x000fe20008410000 */
[----:B------:R-:W-:Y:S01]  /*2320*/  FSEL R37, R16, RZ, P2 ;  /* 0x000000ff10257208 */ /* 0x000fe20001000000 */
[----:B------:R-:W-:Y:S01]  /*2330*/  FMUL.FTZ R16, R17, UR6 ;  /* 0x0000000611107c20 */ /* 0x000fe20008410000 */
[----:B------:R-:W-:Y:S01]  /*2340*/  LOP3.LUT P2, RZ, R36, 0xff0000, RZ, 0xc0, !PT ;  /* 0x00ff000024ff7812 */ /* 0x000fe2000784c0ff */
[----:B------:R-:W-:Y:S01]  /*2350*/  FADD.FTZ R181, R136, -R181 ;  /* 0x800000b588b57221 */ /* 0x000fe20000010000 */
[----:B------:R-:W-:Y:S01]  /*2360*/  FADD.FTZ R41, R41, -R0 ;  /* 0x8000000029297221 */ /* 0x000fe20000010000 */
[----:B------:R-:W-:Y:S01]  /*2370*/  FADD.FTZ R173, R134, -R173 ;  /* 0x800000ad86ad7221 */ /* 0x000fe20000010000 */
[----:B------:R-:W-:Y:S01]  /*2380*/  FMUL.FTZ R24, R27, UR6 ;  /* 0x000000061b187c20 */ /* 0x000fe20008410000 */
[----:B------:R-:W-:-:S02]  /*2390*/  FSEL R30, R19, RZ, P6 ;  /* 0x000000ff131e7208 */ /* 0x000fc40003000000 */
[----:B------:R-:W-:Y:S01]  /*23a0*/  FSEL R25, R16, RZ, P2 ;  /* 0x000000ff10197208 */ /* 0x000fe20001000000 */
[----:B------:R-:W-:Y:S01]  /*23b0*/  FMUL.FTZ R16, R126, R41 ;  /* 0x000000297e107220 */ /* 0x000fe20000410000 */
[----:B------:R-:W-:Y:S01]  /*23c0*/  F2FP.BF16.F32.PACK_AB R19, R26, R43 ;  /* 0x0000002b1a13723e */ /* 0x000fe200000010ff */
[C---:B------:R-:W-:Y:S01]  /*23d0*/  FMUL.FTZ R26, R126.reuse, R181 ;  /* 0x000000b57e1a7220 */ /* 0x040fe20000410000 */
[----:B------:R-:W-:Y:S01]  /*23e0*/  FMUL.FTZ R173, R126, R173 ;  /* 0x000000ad7ead7220 */ /* 0x000fe20000410000 */
[----:B------:R-:W-:Y:S01]  /*23f0*/  FSEL R31, R24, RZ, P0 ;  /* 0x000000ff181f7208 */ /* 0x000fe20000000000 */
[----:B------:R-:W-:Y:S01]  /*2400*/  FMUL.FTZ R0, R16, UR6 ;  /* 0x0000000610007c20 */ /* 0x000fe20008410000 */
[----:B------:R-:W-:Y:S01]  /*2410*/  F2FP.BF16.F32.PACK_AB R18, R27, R18 ;  /* 0x000000121b12723e */ /* 0x000fe200000010ff */
[----:B------:R-:W-:Y:S01]  /*2420*/  FMUL.FTZ R27, R26, UR6 ;  /* 0x000000061a1b7c20 */ /* 0x000fe20008410000 */
[----:B------:R-:W-:Y:S01]  /*2430*/  FMUL.FTZ R24, R173, UR6 ;  /* 0x00000006ad187c20 */ /* 0x000fe20008410000 */
[----:B------:R-:W-:-:S02]  /*2440*/  LOP3.LUT P6, RZ, R36, 0xff000000, RZ, 0xc0, !PT ;  /* 0xff00000024ff7812 */ /* 0x000fc400078cc0ff */
[C---:B------:R-:W-:Y:S02]  /*2450*/  LOP3.LUT P0, RZ, R36.reuse, 0xff, RZ, 0xc0, !PT ;  /* 0x000000ff24ff7812 */ /* 0x040fe4000780c0ff */
[----:B------:R-:W-:Y:S02]  /*2460*/  LOP3.LUT P2, RZ, R36, 0xff00, RZ, 0xc0, !PT ;  /* 0x0000ff0024ff7812 */ /* 0x000fe4000784c0ff */
        /* <DEDUP_REMOVED lines=10> */
.L_x_297:
[----:B------:R-:W-:-:S04]  /*2510*/  UISETP.NE.U32.AND UP0, UPT, UR4, URZ, UPT ;  /* 0x000000ff0400728c */ /* 0x000fc8000bf05070 */
[----:B------:R-:W-:-:S09]  /*2520*/  UISETP.NE.AND.EX UP0, UPT, UR5, URZ, UPT, UP0 ;  /* 0x000000ff0500728c */ /* 0x000fd2000bf05300 */
[----:B------:R-:W-:Y:S05]  /*2530*/  BRA.U UP0, `(.L_x_300) ;  /* 0x0000000100f87547 */ /* 0x000fea000b800000 */
[-CC-:B------:R-:W-:Y:S01]  /*2540*/  FFMA.FTZ R0, R0, R160.reuse, R143.reuse ;  /* 0x000000a000007223 */ /* 0x180fe2000001008f */
[-CC-:B------:R-:W-:Y:S01]  /*2550*/  FFMA.FTZ R39, R162, R160.reuse, R143.reuse ;  /* 0x000000a0a2277223 */ /* 0x180fe2000001008f */
[-CC-:B------:R-:W-:Y:S01]  /*2560*/  FFMA.FTZ R181, R181, R160.reuse, R143.reuse ;  /* 0x000000a0b5b57223 */ /* 0x180fe2000001008f */
[-CC-:B------:R-:W-:Y:S01]  /*2570*/  FFMA.FTZ R29, R152, R160.reuse, R143.reuse ;  /* 0x000000a0981d7223 */ /* 0x180fe2000001008f */
[-C--:B------:R-:W-:Y:S01]  /*2580*/  FFMA.FTZ R28, R171, R160.reuse, R143 ;  /* 0x000000a0ab1c7223 */ /* 0x080fe2000001008f */
[----:B------:R-:W-:Y:S01]  /*2590*/  SHF.L.U32 R31, R26, 0x10, RZ ;  /* 0x000000101a1f7819 */ /* 0x000fe200000006ff */
[----:B------:R-:W-:Y:S01]  /*25a0*/  FADD.FTZ R26, R41, -R0 ;  /* 0x80000000291a7221 */ /* 0x000fe20000010000 */
[----:B------:R-:W-:Y:S01]  /*25b0*/  FADD.FTZ R140, R140, -R39 ;  /* 0x800000278c8c7221 */ /* 0x000fe20000010000 */
[----:B------:R-:W-:Y:S02]  /*25c0*/  IMAD.U32 R41, R25, 0x10000, RZ ;  /* 0x0001000019297824 */ /* 0x000fe400078e00ff */
[----:B------:R-:W-:Y:S01]  /*25d0*/  FADD.FTZ R136, R136, -R181 ;  /* 0x800000b588887221 */ /* 0x000fe20000010000 */
[----:B------:R-:W-:Y:S01]  /*25e0*/  FADD.FTZ R138, R138, -R29 ;  /* 0x8000001d8a8a7221 */ /* 0x000fe20000010000 */
[----:B------:R-:W-:Y:S01]  /*25f0*/  IMAD.U32 R27, R27, 0x10000, RZ ;  /* 0x000100001b1b7824 */ /* 0x000fe200078e00ff */
[----:B------:R-:W-:Y:S01]  /*2600*/  SHF.L.U32 R39, R7, 0x10, RZ ;  /* 0x0000001007277819 */ /* 0x000fe200000006ff */
[-CC-:B------:R-:W-:Y:S01]  /*2610*/  FFMA.FTZ R169, R169, R160.reuse, R143.reuse ;  /* 0x000000a0a9a97223 */ /* 0x180fe2000001008f */
[----:B------:R-:W-:Y:S01]  /*2620*/  FADD.FTZ R28, R43, -R28 ;  /* 0x8000001c2b1c7221 */ /* 0x000fe20000010000 */
[----:B------:R-:W-:Y:S01]  /*2630*/  FFMA.FTZ R165, R165, R160, R143 ;  /* 0x000000a0a5a57223 */ /* 0x000fe2000001008f */
[----:B------:R-:W-:Y:S01]  /*2640*/  SHF.L.U32 R29, R24, 0x10, RZ ;  /* 0x00000010181d7819 */ /* 0x000fe200000006ff */
[C---:B------:R-:W-:Y:S01]  /*2650*/  FFMA.FTZ R41, R126.reuse, R140, R41 ;  /* 0x0000008c7e297223 */ /* 0x040fe20000010029 */
[C---:B------:R-:W-:Y:S01]  /*2660*/  FFMA.FTZ R0, R126.reuse, R136, R27 ;  /* 0x000000887e007223 */ /* 0x040fe2000001001b */
[----:B------:R-:W-:Y:S01]  /*2670*/  FFMA.FTZ R24, R126, R138, R31 ;  /* 0x0000008a7e187223 */ /* 0x000fe2000001001f */
[----:B-----5:R-:W-:Y:S01]  /*2680*/  ISETP.GE.U32.AND P0, PT, R36, RZ, PT ;  /* 0x000000ff2400720c */ /* 0x020fe20003f06070 */
[----:B------:R-:W-:Y:S01]  /*2690*/  FADD.FTZ R42, R42, -R169 ;  /* 0x800000a92a2a7221 */ /* 0x000fe20000010000 */
[----:B------:R-:W-:Y:S01]  /*26a0*/  IMAD.U32 R31, R6, 0x10000, RZ ;  /* 0x00010000061f7824 */ /* 0x000fe200078e00ff */
[----:B------:R-:W-:Y:S01]  /*26b0*/  SHF.L.U32 R27, R5, 0x10, RZ ;  /* 0x00000010051b7819 */ /* 0x000fe200000006ff */
[----:B------:R-:W-:Y:S01]  /*26c0*/  FFMA.FTZ R39, R126, R28, R39 ;  /* 0x0000001c7e277223 */ /* 0x000fe20000010027 */
[----:B------:R-:W-:Y:S01]  /*26d0*/  FADD.FTZ R40, R40, -R165 ;  /* 0x800000a528287221 */ /* 0x000fe20000010000 */
[----:B------:R-:W-:Y:S01]  /*26e0*/  FFMA.FTZ R173, R173, R160, R143 ;  /* 0x000000a0adad7223 */ /* 0x000fe2000001008f */
[----:B------:R-:W-:Y:S01]  /*26f0*/  FMUL.FTZ R41, R41, UR6 ;  /* 0x0000000629297c20 */ /* 0x000fe20008410000 */
[----:B------:R-:W-:Y:S01]  /*2700*/  ISETP.GE.U32.AND.EX P0, PT, R37, 0x1000000, PT, P0 ;  /* 0x010000002500780c */ /* 0x000fe20003f06100 */
[C---:B------:R-:W-:Y:S01]  /*2710*/  FFMA.FTZ R31, R126.reuse, R42, R31 ;  /* 0x0000002a7e1f7223 */ /* 0x040fe2000001001f */
[----:B------:R-:W-:Y:S01]  /*2720*/  FMUL.FTZ R39, R39, UR6 ;  /* 0x0000000627277c20 */ /* 0x000fe20008410000 */
[----:B------:R-:W-:Y:S01]  /*2730*/  FFMA.FTZ R27, R126, R40, R27 ;  /* 0x000000287e1b7223 */ /* 0x000fe2000001001b */
[----:B------:R-:W-:Y:S01]  /*2740*/  LOP3.LUT P2, RZ, R37, 0xff0000, RZ, 0xc0, !PT ;  /* 0x00ff000025ff7812 */ /* 0x000fe2000784c0ff */
[----:B------:R-:W-:Y:S01]  /*2750*/  FADD.FTZ R173, R134, -R173 ;  /* 0x800000ad86ad7221 */ /* 0x000fe20000010000 */
[----:B------:R-:W-:Y:S01]  /*2760*/  IMAD.U32 R25, R4, 0x10000, RZ ;  /* 0x0001000004197824 */ /* 0x000fe200078e00ff */
[----:B------:R-:W-:Y:S01]  /*2770*/  FSEL R28, R41, RZ, P0 ;  /* 0x000000ff291c7208 */ /* 0x000fe20000000000 */
[----:B------:R-:W-:Y:S01]  /*2780*/  FMUL.FTZ R24, R24, UR6 ;  /* 0x0000000618187c20 */ /* 0x000fe20008410000 */
[----:B------:R-:W-:Y:S01]  /*2790*/  FMUL.FTZ R31, R31, UR6 ;  /* 0x000000061f1f7c20 */ /* 0x000fe20008410000 */
[----:B------:R-:W-:Y:S01]  /*27a0*/  LOP3.LUT P0, RZ, R37, 0xff00, RZ, 0xc0, !PT ;  /* 0x0000ff0025ff7812 */ /* 0x000fe2000780c0ff */
[----:B------:R-:W-:Y:S01]  /*27b0*/  FMUL.FTZ R27, R27, UR6 ;  /* 0x000000061b1b7c20 */ /* 0x000fe20008410000 */
[----:B------:R-:W-:Y:S01]  /*27c0*/  LOP3.LUT P6, RZ, R37, 0xff, RZ, 0xc0, !PT ;  /* 0x000000ff25ff7812 */ /* 0x000fe200078cc0ff */
[C---:B------:R-:W-:Y:S01]  /*27d0*/  FFMA.FTZ R29, R126.reuse, R173, R29 ;  /* 0x000000ad7e1d7223 */ /* 0x040fe2000001001d */
[----:B------:R-:W-:Y:S01]  /*27e0*/  FSEL R39, R39, RZ, P2 ;  /* 0x000000ff27277208 */ /* 0x000fe20001000000 */
[----:B------:R-:W-:Y:S01]  /*27f0*/  FFMA.FTZ R25, R126, R26, R25 ;  /* 0x0000001a7e197223 */ /* 0x000fe20000010019 */
        /* <DEDUP_REMOVED lines=18> */
.L_x_300:
[-CC-:B------:R-:W-:Y:S01]  /*2920*/  FFMA.FTZ R19, R162, R160.reuse, R143.reuse ;  /* 0x000000a0a2137223 */ /* 0x180fe2000001008f */
[-CC-:B------:R-:W-:Y:S01]  /*2930*/  FFMA.FTZ R0, R0, R160.reuse, R143.reuse ;  /* 0x000000a000007223 */ /* 0x180fe2000001008f */
[-CC-:B------:R-:W-:Y:S01]  /*2940*/  FFMA.FTZ R165, R165, R160.reuse, R143.reuse ;  /* 0x000000a0a5a57223 */ /* 0x180fe2000001008f */
[-C--:B------:R-:W-:Y:S01]  /*2950*/  FFMA.FTZ R16, R171, R160.reuse, R143 ;  /* 0x000000a0ab107223 */ /* 0x080fe2000001008f */
[----:B------:R-:W-:Y:S01]  /*2960*/  FADD.FTZ R29, R140, -R19 ;  /* 0x800000138c1d7221 */ /* 0x000fe20000010000 */
[----:B------:R-:W-:Y:S02]  /*2970*/  IMAD.U32 R28, R25, 0x10000, RZ ;  /* 0x00010000191c7824 */ /* 0x000fe400078e00ff */
[----:B------:R-:W-:Y:S01]  /*2980*/  FADD.FTZ R41, R41, -R0 ;  /* 0x8000000029297221 */ /* 0x000fe20000010000 */
[----:B------:R-:W-:Y:S01]  /*2990*/  FFMA.FTZ R169, R169, R160, R143 ;  /* 0x000000a0a9a97223 */ /* 0x000fe2000001008f */
[----:B------:R-:W-:Y:S01]  /*29a0*/  SHF.L.U32 R0, R5, 0x10, RZ ;  /* 0x0000001005007819 */ /* 0x000fe200000006ff */
[----:B------:R-:W-:Y:S01]  /*29b0*/  FADD.FTZ R165, R40, -R165 ;  /* 0x800000a528a57221 */ /* 0x000fe20000010000 */
[----:B------:R-:W-:Y:S01]  /*29c0*/  SHF.L.U32 R18, R7, 0x10, RZ ;  /* 0x0000001007127819 */ /* 0x000fe200000006ff */
[----:B------:R-:W-:Y:S01]  /*29d0*/  FADD.FTZ R43, R43, -R16 ;  /* 0x800000102b2b7221 */ /* 0x000fe20000010000 */
[----:B------:R-:W-:Y:S01]  /*29e0*/  FFMA.FTZ R38, R126, R29, R28 ;  /* 0x0000001d7e267223 */ /* 0x000fe2000001001c */
[----:B-----5:R-:W-:Y:S01]  /*29f0*/  ISETP.GE.U32.AND P0, PT, R36, RZ, PT ;  /* 0x000000ff2400720c */ /* 0x020fe20003f06070 */
[----:B------:R-:W-:Y:S01]  /*2a00*/  FADD.FTZ R169, R42, -R169 ;  /* 0x800000a92aa97221 */ /* 0x000fe20000010000 */
[----:B------:R-:W-:-:S02]  /*2a10*/  IMAD.U32 R16, R6, 0x10000, RZ ;  /* 0x0001000006107824 */ /* 0x000fc400078e00ff */
[C---:B------:R-:W-:Y:S01]  /*2a20*/  FFMA.FTZ R165, R126.reuse, R165, R0 ;  /* 0x000000a57ea57223 */ /* 0x040fe20000010000 */
[----:B------:R-:W-:Y:S01]  /*2a30*/  FFMA.FTZ R43, R126, R43, R18 ;  /* 0x0000002b7e2b7223 */ /* 0x000fe20000010012 */
[----:B------:R-:W-:Y:S01]  /*2a40*/  FMUL.FTZ R0, R38, UR6 ;  /* 0x0000000626007c20 */ /* 0x000fe20008410000 */
[----:B------:R-:W-:Y:S01]  /*2a50*/  ISETP.GE.U32.AND.EX P0, PT, R37, 0x1000000, PT, P0 ;  /* 0x010000002500780c */ /* 0x000fe20003f06100 */
[----:B------:R-:W-:Y:S01]  /*2a60*/  FFMA.FTZ R169, R126, R169, R16 ;  /* 0x000000a97ea97223 */ /* 0x000fe20000010010 */
[-CC-:B------:R-:W-:Y:S01]  /*2a70*/  FFMA.FTZ R17, R152, R160.reuse, R143.reuse ;  /* 0x000000a098117223 */ /* 0x180fe2000001008f */
[----:B------:R-:W-:Y:S01]  /*2a80*/  FMUL.FTZ R16, R43, UR6 ;  /* 0x000000062b107c20 */ /* 0x000fe20008410000 */
[----:B------:R-:W-:Y:S01]  /*2a90*/  LOP3.LUT P6, RZ, R37, 0xff0000, RZ, 0xc0, !PT ;  /* 0x00ff000025ff7812 */ /* 0x000fe200078cc0ff */
[-C--:B------:R-:W-:Y:S01]  /*2aa0*/  FFMA.FTZ R173, R173, R160.reuse, R143 ;  /* 0x000000a0adad7223 */ /* 0x080fe2000001008f */
[----:B------:R-:W-:Y:S01]  /*2ab0*/  FSEL R40, R0, RZ, P0 ;  /* 0x000000ff00287208 */ /* 0x000fe20000000000 */
[----:B------:R-:W-:Y:S01]  /*2ac0*/  FMUL.FTZ R0, R169, UR6 ;  /* 0x00000006a9007c20 */ /* 0x000fe20008410000 */
[----:B------:R-:W-:Y:S01]  /*2ad0*/  SHF.L.U32 R19, R26, 0x10, RZ ;  /* 0x000000101a137819 */ /* 0x000fe200000006ff */
[----:B------:R-:W-:Y:S01]  /*2ae0*/  FADD.FTZ R17, R138, -R17 ;  /* 0x800000118a117221 */ /* 0x000fe20000010000 */
[----:B------:R-:W-:Y:S01]  /*2af0*/  LOP3.LUT P2, RZ, R37, 0xff, RZ, 0xc0, !PT ;  /* 0x000000ff25ff7812 */ /* 0x000fe2000784c0ff */
[----:B------:R-:W-:Y:S01]  /*2b00*/  FFMA.FTZ R181, R181, R160, R143 ;  /* 0x000000a0b5b57223 */ /* 0x000fe2000001008f */
[----:B------:R-:W-:Y:S01]  /*2b10*/  SHF.L.U32 R18, R27, 0x10, RZ ;  /* 0x000000101b127819 */ /* 0x000fe200000006ff */
[----:B------:R-:W-:Y:S01]  /*2b20*/  FFMA.FTZ R26, R126, R17, R19 ;  /* 0x000000117e1a7223 */ /* 0x000fe20000010013 */
[----:B------:R-:W-:Y:S01]  /*2b30*/  FSEL R27, R16, RZ, P6 ;  /* 0x000000ff101b7208 */ /* 0x000fe20003000000 */
[----:B------:R-:W-:Y:S01]  /*2b40*/  FMUL.FTZ R16, R165, UR6 ;  /* 0x00000006a5107c20 */ /* 0x000fe20008410000 */
[----:B------:R-:W-:Y:S01]  /*2b50*/  LOP3.LUT P6, RZ, R36, 0xff0000, RZ, 0xc0, !PT ;  /* 0x00ff000024ff7812 */ /* 0x000fe200078cc0ff */
[----:B------:R-:W-:Y:S01]  /*2b60*/  FADD.FTZ R173, R134, -R173 ;  /* 0x800000ad86ad7221 */ /* 0x000fe20000010000 */
[----:B------:R-:W-:Y:S01]  /*2b70*/  FSEL R30, R0, RZ, P2 ;  /* 0x000000ff001e7208 */ /* 0x000fe20001000000 */
[----:B------:R-:W-:Y:S01]  /*2b80*/  FADD.FTZ R181, R136, -R181 ;  /* 0x800000b588b57221 */ /* 0x000fe20000010000 */
[----:B------:R-:W-:-:S02]  /*2b90*/  IMAD.U32 R17, R24, 0x10000, RZ ;  /* 0x0001000018117824 */ /* 0x000fc400078e00ff */
[----:B------:R-:W-:Y:S01]  /*2ba0*/  FMUL.FTZ R19, R26, UR6 ;  /* 0x000000061a137c20 */ /* 0x000fe20008410000 */
[----:B------:R-:W-:Y:S01]  /*2bb0*/  IMAD.U32 R0, R4, 0x10000, RZ ;  /* 0x0001000004007824 */ /* 0x000fe200078e00ff */
[----:B------:R-:W-:Y:S01]  /*2bc0*/  FSEL R28, R16, RZ, P6 ;  /* 0x000000ff101c7208 */ /* 0x000fe20003000000 */
[C---:B------:R-:W-:Y:S01]  /*2bd0*/  FFMA.FTZ R173, R126.reuse, R173, R17 ;  /* 0x000000ad7ead7223 */ /* 0x040fe20000010011 */
[----:B------:R-:W-:Y:S01]  /*2be0*/  LOP3.LUT P0, RZ, R37, 0xff00, RZ, 0xc0, !PT ;  /* 0x0000ff0025ff7812 */ /* 0x000fe2000780c0ff */
[C---:B------:R-:W-:Y:S01]  /*2bf0*/  FFMA.FTZ R16, R126.reuse, R181, R18 ;  /* 0x000000b57e107223 */ /* 0x040fe20000010012 */
[----:B------:R-:W-:Y:S01]  /*2c00*/  FFMA.FTZ R0, R126, R41, R0 ;  /* 0x000000297e007223 */ /* 0x000fe20000010000 */
[----:B------:R-:W-:Y:S01]  /*2c10*/  F2FP.BF16.F32.PACK_AB R18, R26, R169 ;  /* 0x000000a91a12723e */ /* 0x000fe200000010ff */
[----:B------:R-:W-:Y:S01]  /*2c20*/  FMUL.FTZ R25, R173, UR6 ;  /* 0x00000006ad197c20 */ /* 0x000fe20008410000 */
[----:B------:R-:W-:Y:S01]  /*2c30*/  FSEL R37, R19, RZ, P0 ;  /* 0x000000ff13257208 */ /* 0x000fe20000000000 */
        /* <DEDUP_REMOVED lines=13> */
[----:B------:R-:W-:Y:S02]  /*2d10*/  F2FP.BF16.F32.PACK_AB R25, R31, R28 ;  /* 0x0000001c1f19723e */ /* 0x000fe400000010ff */
[----:B------:R-:W-:Y:S01]  /*2d20*/  F2FP.BF16.F32.PACK_AB R24, R29, R24 ;  /* 0x000000181d18723e */ /* 0x000fe200000010ff */
[----:B------:R-:W-:Y:S06]  /*2d30*/  BRA `(.L_x_299) ;  /* 0x0000001400347947 */ /* 0x000fec0003800000 */
.L_x_296:
        /* <DEDUP_REMOVED lines=14> */
[----:B-----5:R-:W-:Y:S01]  /*2e20*/  ISETP.GE.U32.AND P0, PT, R36, RZ, PT ;  /* 0x000000ff2400720c */ /* 0x020fe20003f06070 */
[C---:B------:R-:W-:Y:S01]  /*2e30*/  FMUL.FTZ R43, R126.reuse, R43 ;  /* 0x0000002b7e2b7220 */ /* 0x040fe20000410000 */
[C---:B------:R-:W-:Y:S01]  /*2e40*/  FMUL.FTZ R23, R126.reuse, R23 ;  /* 0x000000177e177220 */ /* 0x040fe20000410000 */
        /* <DEDUP_REMOVED lines=17> */
[-C--:B------:R-:W-:Y:S01]  /*2f60*/  FFMA.FTZ R173, R173, R160.reuse, R143 ;  /* 0x000000a0adad7223 */ /* 0x080fe2000001008f */
[----:B------:R-:W-:Y:S01]  /*2f70*/  FSEL R23, R43, RZ, P6 ;  /* 0x000000ff2b177208 */ /* 0x000fe20003000000 */
[----:B------:R-:W-:Y:S01]  /*2f80*/  FMUL.FTZ R21, R21, UR6 ;  /* 0x0000000615157c20 */ /* 0x000fe20008410000 */
[----:B------:R-:W-:Y:S01]  /*2f90*/  FSEL R26, R169, RZ, P2 ;  /* 0x000000ffa91a7208 */ /* 0x000fe20001000000 */
[C---:B------:R-:W-:Y:S01]  /*2fa0*/  FMUL.FTZ R165, R126.reuse, R165 ;  /* 0x000000a57ea57220 */ /* 0x040fe20000410000 */
[C---:B------:R-:W-:Y:S01]  /*2fb0*/  ISETP.GE.U32.AND.EX P0, PT, R129.reuse, 0x1000000, PT, P0 ;  /* 0x010000008100780c */ /* 0x040fe20003f06100 */
[----:B------:R-:W-:Y:S01]  /*2fc0*/  FMUL.FTZ R181, R126, R181 ;  /* 0x000000b57eb57220 */ /* 0x000fe20000410000 */
[C---:B------:R-:W-:Y:S01]  /*2fd0*/  LOP3.LUT P6, RZ, R129.reuse, 0xff, RZ, 0xc0, !PT ;  /* 0x000000ff81ff7812 */ /* 0x040fe200078cc0ff */
        /* <DEDUP_REMOVED lines=11> */
[C---:B------:R-:W-:Y:S01]  /*3090*/  LOP3.LUT P6, RZ, R36.reuse, 0xff0000, RZ, 0xc0, !PT ;  /* 0x00ff000024ff7812 */ /* 0x040fe200078cc0ff */
        /* <DEDUP_REMOVED lines=18> */
[----:B------:R-:W-:Y:S02]  /*31c0*/  F2FP.BF16.F32.PACK_AB R26, R29, R26 ;  /* 0x0000001a1d1a723e */ /* 0x000fe400000010ff */
[----:B------:R-:W-:Y:S02]  /*31d0*/  FSEL R29, R173, RZ, P2 ;  /* 0x000000ffad1d7208 */ /* 0x000fe40001000000 */
[C---:B------:R-:W-:Y:S02]  /*31e0*/  FSEL R20, R41.reuse, RZ, P6 ;  /* 0x000000ff29147208 */ /* 0x040fe40003000000 */
[----:B------:R-:W-:Y:S02]  /*31f0*/  FSEL R24, R41, RZ, P0 ;  /* 0x000000ff29187208 */ /* 0x000fe40000000000 */
[----:B------:R-:W-:-:S02]  /*3200*/  F2FP.BF16.F32.PACK_AB R22, R25, R22 ;  /* 0x000000161916723e */ /* 0x000fc400000010ff */
[----:B------:R-:W-:Y:S02]  /*3210*/  F2FP.BF16.F32.PACK_AB R21, R0, R21 ;  /* 0x000000150015723e */ /* 0x000fe400000010ff */
[----:B------:R-:W-:Y:S02]  /*3220*/  F2FP.BF16.F32.PACK_AB R25, R37, R28 ;  /* 0x0000001c2519723e */ /* 0x000fe400000010ff */
[----:B------:R-:W-:Y:S02]  /*3230*/  F2FP.BF16.F32.PACK_AB R20, R29, R20 ;  /* 0x000000141d14723e */ /* 0x000fe400000010ff */
[----:B------:R-:W-:Y:S01]  /*3240*/  F2FP.BF16.F32.PACK_AB R24, R31, R24 ;  /* 0x000000181f18723e */ /* 0x000fe200000010ff */
[----:B------:R-:W-:Y:S06]  /*3250*/  BRA `(.L_x_299) ;  /* 0x0000000c00ec7947 */ /* 0x000fec0003800000 */
.L_x_302:
[-CC-:B------:R-:W-:Y:S01]  /*3260*/  FFMA.FTZ R16, R171, R160.reuse, R143.reuse ;  /* 0x000000a0ab107223 */ /* 0x180fe2000001008f */
[-CC-:B------:R-:W-:Y:S01]  /*3270*/  FFMA.FTZ R19, R162, R160.reuse, R143.reuse ;  /* 0x000000a0a2137223 */ /* 0x180fe2000001008f */
[----:B-----5:R-:W-:Y:S01]  /*3280*/  LOP3.LUT P2, RZ, R37, 0xff0000, RZ, 0xc0, !PT ;  /* 0x00ff000025ff7812 */ /* 0x020fe2000784c0ff */
[-C--:B------:R-:W-:Y:S01]  /*3290*/  FFMA.FTZ R169, R169, R160.reuse, R143 ;  /* 0x000000a0a9a97223 */ /* 0x080fe2000001008f */
[----:B------:R-:W-:Y:S01]  /*32a0*/  FADD.FTZ R43, R43, -R16 ;  /* 0x800000102b2b7221 */ /* 0x000fe20000010000 */
[----:B------:R-:W-:Y:S01]  /*32b0*/  FADD.FTZ R19, R140, -R19 ;  /* 0x800000138c137221 */ /* 0x000fe20000010000 */
[-C--:B------:R-:W-:Y:S01]  /*32c0*/  FFMA.FTZ R17, R152, R160.reuse, R143 ;  /* 0x000000a098117223 */ /* 0x080fe2000001008f */
[----:B------:R-:W-:Y:S01]  /*32d0*/  FADD.FTZ R169, R42, -R169 ;  /* 0x800000a92aa97221 */ /* 0x000fe20000010000 */
[C---:B------:R-:W-:Y:S01]  /*32e0*/  FMUL.FTZ R43, R126.reuse, R43 ;  /* 0x0000002b7e2b7220 */ /* 0x040fe20000410000 */
[----:B------:R-:W-:Y:S01]  /*32f0*/  FMUL.FTZ R20, R126, R19 ;  /* 0x000000137e147220 */ /* 0x000fe20000410000 */
[----:B------:R-:W-:Y:S01]  /*3300*/  ISETP.GE.U32.AND P0, PT, R36, RZ, PT ;  /* 0x000000ff2400720c */ /* 0x000fe20003f06070 */
[----:B------:R-:W-:Y:S01]  /*3310*/  FADD.FTZ R17, R138, -R17 ;  /* 0x800000118a117221 */ /* 0x000fe20000010000 */
[----:B------:R-:W-:Y:S01]  /*3320*/  FMUL.FTZ R16, R43, UR6 ;  /* 0x000000062b107c20 */ /* 0x000fe20008410000 */
[-C--:B------:R-:W-:Y:S01]  /*3330*/  FFMA.FTZ R165, R165, R160.reuse, R143 ;  /* 0x000000a0a5a57223 */ /* 0x080fe2000001008f */
[----:B------:R-:W-:Y:S01]  /*3340*/  LOP3.LUT P6, RZ, R129, 0xff0000, RZ, 0xc0, !PT ;  /* 0x00ff000081ff7812 */ /* 0x000fe200078cc0ff */
[----:B------:R-:W-:Y:S01]  /*3350*/  FMUL.FTZ R19, R20, UR6 ;  /* 0x0000000614137c20 */ /* 0x000fe20008410000 */
[----:B------:R-:W-:Y:S01]  /*3360*/  ISETP.GE.U32.AND.EX P0, PT, R37, 0x1000000, PT, P0 ;  /* 0x010000002500780c */ /* 0x000fe20003f06100 */
[----:B------:R-:W-:Y:S01]  /*3370*/  FMUL.FTZ R18, R126, R169 ;  /* 0x000000a97e127220 */ /* 0x000fe20000410000 */
        /* <DEDUP_REMOVED lines=9> */
[-C--:B------:R-:W-:Y:S01]  /*3410*/  FFMA.FTZ R181, R181, R160.reuse, R143 ;  /* 0x000000a0b5b57223 */ /* 0x080fe2000001008f */
        /* <DEDUP_REMOVED lines=8> */
[----:B------:R-:W-:Y:S01]  /*34a0*/  FSEL R26, R16, RZ, P6 ;  /* 0x000000ff101a7208 */ /* 0x000fe20003000000 */
[----:B------:R-:W-:Y:S01]  /*34b0*/  FADD.FTZ R173, R134, -R173 ;  /* 0x800000ad86ad7221 */ /* 0x000fe20000010000 */
[----:B------:R-:W-:Y:S01]  /*34c0*/  FSEL R22, R16, RZ, P0 ;  /* 0x000000ff10167208 */ /* 0x000fe20000000000 */
[----:B------:R-:W-:Y:S01]  /*34d0*/  FMUL.FTZ R16, R17, UR6 ;  /* 0x0000000611107c20 */ /* 0x000fe20008410000 */
[----:B------:R-:W-:Y:S01]  /*34e0*/  FSEL R31, R19, RZ, P2 ;  /* 0x000000ff131f7208 */ /* 0x000fe20001000000 */
[----:B------:R-:W-:Y:S01]  /*34f0*/  FADD.FTZ R41, R41, -R0 ;  /* 0x8000000029297221 */ /* 0x000fe20000010000 */
[----:B------:R-:W-:-:S02]  /*3500*/  LOP3.LUT P0, RZ, R36, 0xff0000, RZ, 0xc0, !PT ;  /* 0x00ff000024ff7812 */ /* 0x000fc4000780c0ff */
[----:B------:R-:W-:Y:S01]  /*3510*/  LOP3.LUT P2, RZ, R128, 0xff0000, RZ, 0xc0, !PT ;  /* 0x00ff000080ff7812 */ /* 0x000fe2000784c0ff */
[----:B------:R-:W-:Y:S01]  /*3520*/  FMUL.FTZ R41, R126, R41 ;  /* 0x000000297e297220 */ /* 0x000fe20000410000 */
[----:B------:R-:W-:Y:S02]  /*3530*/  LOP3.LUT P6, RZ, R129, 0xff00, RZ, 0xc0, !PT ;  /* 0x0000ff0081ff7812 */ /* 0x000fe400078cc0ff */
[C---:B------:R-:W-:Y:S02]  /*3540*/  FSEL R25, R16.reuse, RZ, P0 ;  /* 0x000000ff10197208 */ /* 0x040fe40000000000 */
[----:B------:R-:W-:Y:S01]  /*3550*/  FSEL R21, R16, RZ, P2 ;  /* 0x000000ff10157208 */ /* 0x000fe20001000000 */
[----:B------:R-:W-:Y:S01]  /*3560*/  FMUL.FTZ R16, R126, R181 ;  /* 0x000000b57e107220 */ /* 0x000fe20000410000 */
[----:B------:R-:W-:Y:S02]  /*3570*/  FSEL R37, R19, RZ, P6 ;  /* 0x000000ff13257208 */ /* 0x000fe40003000000 */
[----:B------:R-:W-:Y:S01]  /*3580*/  F2FP.BF16.F32.PACK_AB R19, R20, R43 ;  /* 0x0000002b1413723e */ /* 0x000fe200000010ff */
[C---:B------:R-:W-:Y:S01]  /*3590*/  FMUL.FTZ R20, R16.reuse, UR6 ;  /* 0x0000000610147c20 */ /* 0x040fe20008410000 */
[----:B------:R-:W-:Y:S01]  /*35a0*/  F2FP.BF16.F32.PACK_AB R17, R16, R17 ;  /* 0x000000111011723e */ /* 0x000fe200000010ff */
[----:B------:R-:W-:Y:S01]  /*35b0*/  FMUL.FTZ R16, R126, R173 ;  /* 0x000000ad7e107220 */ /* 0x000fe20000410000 */
[----:B------:R-:W-:-:S02]  /*35c0*/  LOP3.LUT P6, RZ, R36, 0xff000000, RZ, 0xc0, !PT ;  /* 0xff00000024ff7812 */ /* 0x000fc400078cc0ff */
[----:B------:R-:W-:Y:S01]  /*35d0*/  LOP3.LUT P0, RZ, R36, 0xff00, RZ, 0xc0, !PT ;  /* 0x0000ff0024ff7812 */ /* 0x000fe2000780c0ff */
[----:B------:R-:W-:Y:S01]  /*35e0*/  FMUL.FTZ R0, R16, UR6 ;  /* 0x0000000610007c20 */ /* 0x000fe20008410000 */
[----:B------:R-:W-:Y:S02]  /*35f0*/  FSEL R28, R20, RZ, P6 ;  /* 0x000000ff141c7208 */ /* 0x000fe40003000000 */
[----:B------:R-:W-:Y:S02]  /*3600*/  LOP3.LUT P6, RZ, R128, 0xff000000, RZ, 0xc0, !PT ;  /* 0xff00000080ff7812 */ /* 0x000fe400078cc0ff */
[----:B------:R-:W-:Y:S02]  /*3610*/  F2FP.BF16.F32.PACK_AB R18, R23, R18 ;  /* 0x000000121712723e */ /* 0x000fe400000010ff */
[----:B------:R-:W-:Y:S02]  /*3620*/  F2FP.BF16.F32.PACK_AB R23, R29, R24 ;  /* 0x000000181d17723e */ /* 0x000fe400000010ff */
[----:B------:R-:W-:-:S02]  /*3630*/  F2FP.BF16.F32.PACK_AB R27, R30, R27 ;  /* 0x0000001b1e1b723e */ /* 0x000fc400000010ff */
[----:B------:R-:W-:Y:S01]  /*3640*/  F2FP.BF16.F32.PACK_AB R16, R16, R41 ;  /* 0x000000291010723e */ /* 0x000fe200000010ff */
[----:B------:R-:W-:Y:S01]  /*3650*/  FMUL.FTZ R41, R41, UR6 ;  /* 0x0000000629297c20 */ /* 0x000fe20008410000 */
[----:B------:R-:W-:Y:S02]  /*3660*/  FSEL R30, R20, RZ, P6 ;  /* 0x000000ff141e7208 */ /* 0x000fe40003000000 */
[----:B------:R-:W-:Y:S02]  /*3670*/  FSEL R29, R0, RZ, P0 ;  /* 0x000000ff001d7208 */ /* 0x000fe40000000000 */
[----:B------:R-:W-:Y:S02]  /*3680*/  LOP3.LUT P2, RZ, R36, 0xff, RZ, 0xc0, !PT ;  /* 0x000000ff24ff7812 */ /* 0x000fe4000784c0ff */
[C---:B------:R-:W-:Y:S02]  /*3690*/  LOP3.LUT P6, RZ, R128.reuse, 0xff00, RZ, 0xc0, !PT ;  /* 0x0000ff0080ff7812 */ /* 0x040fe400078cc0ff */
        /* <DEDUP_REMOVED lines=11> */
.L_x_301:
[----:B------:R-:W-:-:S04]  /*3750*/  UISETP.NE.U32.AND UP0, UPT, UR4, URZ, UPT ;  /* 0x000000ff0400728c */ /* 0x000fc8000bf05070 */
[----:B------:R-:W-:-:S09]  /*3760*/  UISETP.NE.AND.EX UP0, UPT, UR5, URZ, UPT, UP0 ;  /* 0x000000ff0500728c */ /* 0x000fd2000bf05300 */
[----:B------:R-:W-:Y:S05]  /*3770*/  BRA.U UP0, `(.L_x_303) ;  /* 0x00000005004c7547 */ /* 0x000fea000b800000 */
[-CC-:B------:R-:W-:Y:S01]  /*3780*/  FFMA.FTZ R23, R162, R160.reuse, R143.reuse ;  /* 0x000000a0a2177223 */ /* 0x180fe2000001008f */
[-CC-:B------:R-:W-:Y:S01]  /*3790*/  FFMA.FTZ R20, R171, R160.reuse, R143.reuse ;  /* 0x000000a0ab147223 */ /* 0x180fe2000001008f */
[----:B------:R-:W-:Y:S02]  /*37a0*/  IMAD.U32 R22, R7, 0x10000, RZ ;  /* 0x0001000007167824 */ /* 0x000fe400078e00ff */
[-C--:B------:R-:W-:Y:S01]  /*37b0*/  FFMA.FTZ R169, R169, R160.reuse, R143 ;  /* 0x000000a0a9a97223 */ /* 0x080fe2000001008f */
[----:B------:R-:W-:Y:S01]  /*37c0*/  FADD.FTZ R29, R140, -R23 ;  /* 0x800000178c1d7221 */ /* 0x000fe20000010000 */
[----:B------:R-:W-:Y:S01]  /*37d0*/  IMAD.U32 R23, R26, 0x10000, RZ ;  /* 0x000100001a177824 */ /* 0x000fe200078e00ff */
[----:B------:R-:W-:Y:S01]  /*37e0*/  SHF.L.U32 R26, R25, 0x10, RZ ;  /* 0x00000010191a7819 */ /* 0x000fe200000006ff */
[----:B------:R-:W-:Y:S01]  /*37f0*/  FADD.FTZ R43, R43, -R20 ;  /* 0x800000142b2b7221 */ /* 0x000fe20000010000 */
[-C--:B------:R-:W-:Y:S01]  /*3800*/  FFMA.FTZ R181, R181, R160.reuse, R143 ;  /* 0x000000a0b5b57223 */ /* 0x080fe2000001008f */
[----:B------:R-:W-:Y:S01]  /*3810*/  SHF.L.U32 R20, R6, 0x10, RZ ;  /* 0x0000001006147819 */ /* 0x000fe200000006ff */
[----:B------:R-:W-:Y:S01]  /*3820*/  FADD.FTZ R169, R42, -R169 ;  /* 0x800000a92aa97221 */ /* 0x000fe20000010000 */
[C---:B------:R-:W-:Y:S01]  /*3830*/  FFMA.FTZ R26, R126.reuse, R29, R26 ;  /* 0x0000001d7e1a7223 */ /* 0x040fe2000001001a */
[----:B------:R-:W-:Y:S01]  /*3840*/  FFMA.FTZ R22, R126, R43, R22 ;  /* 0x0000002b7e167223 */ /* 0x000fe20000010016 */
[----:B-----5:R-:W-:Y:S01]  /*3850*/  ISETP.GE.U32.AND P0, PT, R36, RZ, PT ;  /* 0x000000ff2400720c */ /* 0x020fe20003f06070 */
[-C--:B------:R-:W-:Y:S01]  /*3860*/  FFMA.FTZ R21, R152, R160.reuse, R143 ;  /* 0x000000a098157223 */ /* 0x080fe2000001008f */
[----:B------:R-:W-:Y:S01]  /*3870*/  SHF.L.U32 R27, R27, 0x10, RZ ;  /* 0x000000101b1b7819 */ /* 0x000fe200000006ff */
[----:B------:R-:W-:Y:S01]  /*3880*/  FADD.FTZ R181, R136, -R181 ;  /* 0x800000b588b57221 */ /* 0x000fe20000010000 */
[-CC-:B------:R-:W-:Y:S01]  /*3890*/  FFMA.FTZ R0, R0, R160.reuse, R143.reuse ;  /* 0x000000a000007223 */ /* 0x180fe2000001008f */
[----:B------:R-:W-:Y:S01]  /*38a0*/  FMUL.FTZ R26, R26, UR6 ;  /* 0x000000061a1a7c20 */ /* 0x000fe20008410000 */
[-C--:B------:R-:W-:Y:S01]  /*38b0*/  FFMA.FTZ R165, R165, R160.reuse, R143 ;  /* 0x000000a0a5a57223 */ /* 0x080fe2000001008f */
[C---:B------:R-:W-:Y:S01]  /*38c0*/  ISETP.GE.U32.AND.EX P6, PT, R37.reuse, 0x1000000, PT, P0 ;  /* 0x010000002500780c */ /* 0x040fe20003fc6100 */
[----:B------:R-:W-:Y:S01]  /*38d0*/  FMUL.FTZ R22, R22, UR6 ;  /* 0x0000000616167c20 */ /* 0x000fe20008410000 */
[----:B------:R-:W-:Y:S01]  /*38e0*/  FFMA.FTZ R20, R126, R169, R20 ;  /* 0x000000a97e147223 */ /* 0x000fe20000010014 */
[----:B------:R-:W-:Y:S01]  /*38f0*/  LOP3.LUT P2, RZ, R37, 0xff0000, RZ, 0xc0, !PT ;  /* 0x00ff000025ff7812 */ /* 0x000fe2000784c0ff */
[----:B------:R-:W-:Y:S01]  /*3900*/  FADD.FTZ R21, R138, -R21 ;  /* 0x800000158a157221 */ /* 0x000fe20000010000 */
[----:B------:R-:W-:Y:S01]  /*3910*/  ISETP.GE.U32.AND P0, PT, R128, RZ, PT ;  /* 0x000000ff8000720c */ /* 0x000fe20003f06070 */
[----:B------:R-:W-:Y:S01]  /*3920*/  FADD.FTZ R41, R41, -R0 ;  /* 0x8000000029297221 */ /* 0x000fe20000010000 */
[----:B------:R-:W-:Y:S01]  /*3930*/  FFMA.FTZ R181, R126, R181, R27 ;  /* 0x000000b57eb57223 */ /* 0x000fe2000001001b */
[----:B------:R-:W-:Y:S01]  /*3940*/  FADD.FTZ R165, R40, -R165 ;  /* 0x800000a528a57221 */ /* 0x000fe20000010000 */
[----:B------:R-:W-:Y:S01]  /*3950*/  IMAD.U32 R0, R5, 0x10000, RZ ;  /* 0x0001000005007824 */ /* 0x000fe200078e00ff */
[----:B------:R-:W-:Y:S01]  /*3960*/  SHF.L.U32 R27, R24, 0x10, RZ ;  /* 0x00000010181b7819 */ /* 0x000fe200000006ff */
[----:B------:R-:W-:Y:S01]  /*3970*/  FMUL.FTZ R20, R20, UR6 ;  /* 0x0000000614147c20 */ /* 0x000fe20008410000 */
[----:B------:R-:W-:Y:S01]  /*3980*/  FSEL R31, R26, RZ, P6 ;  /* 0x000000ff1a1f7208 */ /* 0x000fe20003000000 */
[----:B------:R-:W-:Y:S01]  /*3990*/  FFMA.FTZ R21, R126, R21, R23 ;  /* 0x000000157e157223 */ /* 0x000fe20000010017 */
[----:B------:R-:W-:Y:S01]  /*39a0*/  LOP3.LUT P6, RZ, R129, 0xff0000, RZ, 0xc0, !PT ;  /* 0x00ff000081ff7812 */ /* 0x000fe200078cc0ff */
[----:B------:R-:W-:Y:S01]  /*39b0*/  FFMA.FTZ R173, R173, R160, R143 ;  /* 0x000000a0adad7223 */ /* 0x000fe2000001008f */
[----:B------:R-:W-:Y:S01]  /*39c0*/  FSEL R24, R22, RZ, P2 ;  /* 0x000000ff16187208 */ /* 0x000fe20001000000 */
[----:B------:R-:W-:Y:S01]  /*39d0*/  FFMA.FTZ R165, R126, R165, R0 ;  /* 0x000000a57ea57223 */ /* 0x000fe20000010000 */
[----:B------:R-:W-:Y:S01]  /*39e0*/  ISETP.GE.U32.AND.EX P0, PT, R129, 0x1000000, PT, P0 ;  /* 0x010000008100780c */ /* 0x000fe20003f06100 */
        /* <DEDUP_REMOVED lines=8> */
[----:B------:R-:W-:Y:S01]  /*3a70*/  FFMA.FTZ R27, R126, R173, R27 ;  /* 0x000000ad7e1b7223 */ /* 0x000fe2000001001b */
[----:B------:R-:W-:-:S02]  /*3a80*/  FSEL R26, R20, RZ, P2 ;  /* 0x000000ff141a7208 */ /* 0x000fc40001000000 */
[----:B------:R-:W-:Y:S01]  /*3a90*/  LOP3.LUT P2, RZ, R129, 0xff00, RZ, 0xc0, !PT ;  /* 0x0000ff0081ff7812 */ /* 0x000fe2000784c0ff */
[----:B------:R-:W-:Y:S01]  /*3aa0*/  FMUL.FTZ R29, R27, UR6 ;  /* 0x000000061b1d7c20 */ /* 0x000fe20008410000 */
[----:B------:R-:W-:Y:S02]  /*3ab0*/  FSEL R22, R20, RZ, P6 ;  /* 0x000000ff14167208 */ /* 0x000fe40003000000 */
[----:B------:R-:W-:Y:S02]  /*3ac0*/  LOP3.LUT P6, RZ, R36, 0xff0000, RZ, 0xc0, !PT ;  /* 0x00ff000024ff7812 */ /* 0x000fe400078cc0ff */
[----:B------:R-:W-:Y:S02]  /*3ad0*/  FSEL R25, R21, RZ, P2 ;  /* 0x000000ff15197208 */ /* 0x000fe40001000000 */
[----:B------:R-:W-:Y:S02]  /*3ae0*/  SHF.L.U32 R20, R4, 0x10, RZ ;  /* 0x0000001004147819 */ /* 0x000fe400000006ff */
[----:B------:R-:W-:-:S02]  /*3af0*/  LOP3.LUT P0, RZ, R37, 0xff00, RZ, 0xc0, !PT ;  /* 0x0000ff0025ff7812 */ /* 0x000fc4000780c0ff */
[----:B------:R-:W-:Y:S01]  /*3b00*/  LOP3.LUT P2, RZ, R36, 0xff000000, RZ, 0xc0, !PT ;  /* 0xff00000024ff7812 */ /* 0x000fe2000784c0ff */
[----:B------:R-:W-:Y:S01]  /*3b10*/  FFMA.FTZ R20, R126, R41, R20 ;  /* 0x000000297e147223 */ /* 0x000fe20000010014 */
[----:B------:R-:W-:Y:S02]  /*3b20*/  FSEL R28, R165, RZ, P6 ;  /* 0x000000ffa51c7208 */ /* 0x000fe40003000000 */
[----:B------:R-:W-:Y:S02]  /*3b30*/  FSEL R39, R21, RZ, P0 ;  /* 0x000000ff15277208 */ /* 0x000fe40000000000 */
[----:B------:R-:W-:Y:S02]  /*3b40*/  LOP3.LUT P6, RZ, R36, 0xff00, RZ, 0xc0, !PT ;  /* 0x0000ff0024ff7812 */ /* 0x000fe400078cc0ff */
[----:B------:R-:W-:Y:S02]  /*3b50*/  FSEL R37, R181, RZ, P2 ;  /* 0x000000ffb5257208 */ /* 0x000fe40001000000 */
[----:B------:R-:W-:-:S02]  /*3b60*/  LOP3.LUT P0, RZ, R128, 0xff0000, RZ, 0xc0, !PT ;  /* 0x00ff000080ff7812 */ /* 0x000fc4000780c0ff */
[----:B------:R-:W-:Y:S02]  /*3b70*/  LOP3.LUT P2, RZ, R128, 0xff000000, RZ, 0xc0, !PT ;  /* 0xff00000080ff7812 */ /* 0x000fe4000784c0ff */
[----:B------:R-:W-:Y:S01]  /*3b80*/  F2FP.BF16.F32.PACK_AB R27, R31, R24 ;  /* 0x000000181f1b723e */ /* 0x000fe200000010ff */
[----:B------:R-:W-:Y:S01]  /*3b90*/  FMUL.FTZ R24, R20, UR6 ;  /* 0x0000000614187c20 */ /* 0x000fe20008410000 */
[----:B------:R-:W-:Y:S02]  /*3ba0*/  F2FP.BF16.F32.PACK_AB R23, R0, R23 ;  /* 0x000000170017723e */ /* 0x000fe400000010ff */
[----:B------:R-:W-:Y:S02]  /*3bb0*/  FSEL R31, R29, RZ, P6 ;  /* 0x000000ff1d1f7208 */ /* 0x000fe40003000000 */
[----:B------:R-:W-:Y:S02]  /*3bc0*/  FSEL R21, R165, RZ, P0 ;  /* 0x000000ffa5157208 */ /* 0x000fe40000000000 */
[----:B------:R-:W-:-:S02]  /*3bd0*/  FSEL R0, R181, RZ, P2 ;  /* 0x000000ffb5007208 */ /* 0x000fc40001000000 */
[----:B------:R-:W-:Y:S02]  /*3be0*/  LOP3.LUT P6, RZ, R128, 0xff, RZ, 0xc0, !PT ;  /* 0x000000ff80ff7812 */ /* 0x000fe400078cc0ff */
[----:B------:R-:W-:Y:S02]  /*3bf0*/  LOP3.LUT P0, RZ, R36, 0xff, RZ, 0xc0, !PT ;  /* 0x000000ff24ff7812 */ /* 0x000fe4000780c0ff */
[----:B------:R-:W-:Y:S02]  /*3c00*/  LOP3.LUT P2, RZ, R128, 0xff00, RZ, 0xc0, !PT ;  /* 0x0000ff0080ff7812 */ /* 0x000fe4000784c0ff */
[C---:B------:R-:W-:Y:S02]  /*3c10*/  FSEL R20, R24.reuse, RZ, P6 ;  /* 0x000000ff18147208 */ /* 0x040fe40003000000 */
[----:B------:R-:W-:Y:S02]  /*3c20*/  FSEL R29, R29, RZ, P2 ;  /* 0x000000ff1d1d7208 */ /* 0x000fe40001000000 */
[----:B------:R-:W-:-:S02]  /*3c30*/  FSEL R24, R24, RZ, P0 ;  /* 0x000000ff18187208 */ /* 0x000fc40000000000 */
[----:B------:R-:W-:Y:S02]  /*3c40*/  F2FP.BF16.F32.PACK_AB R22, R25, R22 ;  /* 0x000000161916723e */ /* 0x000fe400000010ff */
[----:B------:R-:W-:Y:S02]  /*3c50*/  F2FP.BF16.F32.PACK_AB R26, R39, R26 ;  /* 0x0000001a271a723e */ /* 0x000fe400000010ff */
[----:B------:R-:W-:Y:S02]  /*3c60*/  F2FP.BF16.F32.PACK_AB R21, R0, R21 ;  /* 0x000000150015723e */ /* 0x000fe400000010ff */
[----:B------:R-:W-:Y:S02]  /*3c70*/  F2FP.BF16.F32.PACK_AB R25, R37, R28 ;  /* 0x0000001c2519723e */ /* 0x000fe400000010ff */
[----:B------:R-:W-:Y:S02]  /*3c80*/  F2FP.BF16.F32.PACK_AB R20, R29, R20 ;  /* 0x000000141d14723e */ /* 0x000fe400000010ff */
[----:B------:R-:W-:Y:S01]  /*3c90*/  F2FP.BF16.F32.PACK_AB R24, R31, R24 ;  /* 0x000000181f18723e */ /* 0x000fe200000010ff */
[----:B------:R-:W-:Y:S06]  /*3ca0*/  BRA `(.L_x_299) ;  /* 0x0000000400587947 */ /* 0x000fec0003800000 */
.L_x_303:
[-CC-:B------:R-:W-:Y:S01]  /*3cb0*/  FFMA.FTZ R16, R171, R160.reuse, R143.reuse ;  /* 0x000000a0ab107223 */ /* 0x180fe2000001008f */
[-CC-:B------:R-:W-:Y:S01]  /*3cc0*/  FFMA.FTZ R0, R0, R160.reuse, R143.reuse ;  /* 0x000000a000007223 */ /* 0x180fe2000001008f */
[-C--:B------:R-:W-:Y:S01]  /*3cd0*/  FFMA.FTZ R165, R165, R160.reuse, R143 ;  /* 0x000000a0a5a57223 */ /* 0x080fe2000001008f */
[----:B------:R-:W-:Y:S02]  /*3ce0*/  IMAD.U32 R18, R7, 0x10000, RZ ;  /* 0x0001000007127824 */ /* 0x000fe400078e00ff */
[----:B------:R-:W-:Y:S01]  /*3cf0*/  FADD.FTZ R43, R43, -R16 ;  /* 0x800000102b2b7221 */ /* 0x000fe20000010000 */
[----:B------:R-:W-:Y:S01]  /*3d00*/  FADD.FTZ R41, R41, -R0 ;  /* 0x8000000029297221 */ /* 0x000fe20000010000 */
[----:B------:R-:W-:Y:S01]  /*3d10*/  SHF.L.U32 R0, R5, 0x10, RZ ;  /* 0x0000001005007819 */ /* 0x000fe200000006ff */
[----:B------:R-:W-:Y:S01]  /*3d20*/  FADD.FTZ R165, R40, -R165 ;  /* 0x800000a528a57221 */ /* 0x000fe20000010000 */
[-CC-:B------:R-:W-:Y:S01]  /*3d30*/  FFMA.FTZ R181, R181, R160.reuse, R143.reuse ;  /* 0x000000a0b5b57223 */ /* 0x180fe2000001008f */
[----:B------:R-:W-:Y:S01]  /*3d40*/  FFMA.FTZ R43, R126, R43, R18 ;  /* 0x0000002b7e2b7223 */ /* 0x000fe20000010012 */
[-CC-:B------:R-:W-:Y:S01]  /*3d50*/  FFMA.FTZ R19, R162, R160.reuse, R143.reuse ;  /* 0x000000a0a2137223 */ /* 0x180fe2000001008f */
[----:B------:R-:W-:Y:S01]  /*3d60*/  FFMA.FTZ R165, R126, R165, R0 ;  /* 0x000000a57ea57223 */ /* 0x000fe20000010000 */
[-C--:B------:R-:W-:Y:S01]  /*3d70*/  FFMA.FTZ R169, R169, R160.reuse, R143 ;  /* 0x000000a0a9a97223 */ /* 0x080fe2000001008f */
[----:B------:R-:W-:Y:S01]  /*3d80*/  FADD.FTZ R181, R136, -R181 ;  /* 0x800000b588b57221 */ /* 0x000fe20000010000 */
[----:B------:R-:W-:Y:S01]  /*3d90*/  IMAD.U32 R27, R27, 0x10000, RZ ;  /* 0x000100001b1b7824 */ /* 0x000fe200078e00ff */
[----:B------:R-:W-:Y:S01]  /*3da0*/  SHF.L.U32 R22, R25, 0x10, RZ ;  /* 0x0000001019167819 */ /* 0x000fe200000006ff */
[----:B------:R-:W-:Y:S01]  /*3db0*/  FMUL.FTZ R0, R43, UR6 ;  /* 0x000000062b007c20 */ /* 0x000fe20008410000 */
[----:B------:R-:W-:Y:S01]  /*3dc0*/  FADD.FTZ R21, R140, -R19 ;  /* 0x800000138c157221 */ /* 0x000fe20000010000 */
[----:B-----5:R-:W-:Y:S01]  /*3dd0*/  LOP3.LUT P2, RZ, R37, 0xff0000, RZ, 0xc0, !PT ;  /* 0x00ff000025ff7812 */ /* 0x020fe2000784c0ff */
[-C--:B------:R-:W-:Y:S01]  /*3de0*/  FFMA.FTZ R17, R152, R160.reuse, R143 ;  /* 0x000000a098117223 */ /* 0x080fe2000001008f */
[----:B------:R-:W-:Y:S01]  /*3df0*/  SHF.L.U32 R16, R6, 0x10, RZ ;  /* 0x0000001006107819 */ /* 0x000fe200000006ff */
[----:B------:R-:W-:Y:S01]  /*3e00*/  FADD.FTZ R169, R42, -R169 ;  /* 0x800000a92aa97221 */ /* 0x000fe20000010000 */
[----:B------:R-:W-:Y:S01]  /*3e10*/  FFMA.FTZ R20, R126, R181, R27 ;  /* 0x000000b57e147223 */ /* 0x000fe2000001001b */
[----:B------:R-:W-:Y:S01]  /*3e20*/  SHF.L.U32 R19, R26, 0x10, RZ ;  /* 0x000000101a137819 */ /* 0x000fe200000006ff */
[----:B------:R-:W-:Y:S01]  /*3e30*/  FFMA.FTZ R28, R126, R21, R22 ;  /* 0x000000157e1c7223 */ /* 0x000fe20000010016 */
[----:B------:R-:W-:Y:S01]  /*3e40*/  FSEL R27, R0, RZ, P2 ;  /* 0x000000ff001b7208 */ /* 0x000fe20001000000 */
[----:B------:R-:W-:Y:S01]  /*3e50*/  FADD.FTZ R17, R138, -R17 ;  /* 0x800000118a117221 */ /* 0x000fe20000010000 */
[----:B------:R-:W-:Y:S01]  /*3e60*/  ISETP.GE.U32.AND P0, PT, R36, RZ, PT ;  /* 0x000000ff2400720c */ /* 0x000fe20003f06070 */
[----:B------:R-:W-:Y:S01]  /*3e70*/  FFMA.FTZ R18, R126, R169, R16 ;  /* 0x000000a97e127223 */ /* 0x000fe20000010010 */
[----:B------:R-:W-:Y:S01]  /*3e80*/  ISETP.GE.U32.AND P2, PT, R128, RZ, PT ;  /* 0x000000ff8000720c */ /* 0x000fe20003f46070 */
[----:B------:R-:W-:Y:S01]  /*3e90*/  FMUL.FTZ R16, R28, UR6 ;  /* 0x000000061c107c20 */ /* 0x000fe20008410000 */
[----:B------:R-:W-:Y:S01]  /*3ea0*/  LOP3.LUT P6, RZ, R129, 0xff0000, RZ, 0xc0, !PT ;  /* 0x00ff000081ff7812 */ /* 0x000fe200078cc0ff */
[----:B------:R-:W-:Y:S01]  /*3eb0*/  FFMA.FTZ R23, R126, R17, R19 ;  /* 0x000000117e177223 */ /* 0x000fe20000010013 */
[----:B------:R-:W-:Y:S01]  /*3ec0*/  ISETP.GE.U32.AND.EX P0, PT, R37, 0x1000000, PT, P0 ;  /* 0x010000002500780c */ /* 0x000fe20003f06100 */
[----:B------:R-:W-:Y:S01]  /*3ed0*/  IMAD.U32 R17, R24, 0x10000, RZ ;  /* 0x0001000018117824 */ /* 0x000fe200078e00ff */
[----:B------:R-:W-:Y:S01]  /*3ee0*/  ISETP.GE.U32.AND.EX P2, PT, R129, 0x1000000, PT, P2 ;  /* 0x010000008100780c */ /* 0x000fe20003f46120 */
[----:B------:R-:W-:Y:S01]  /*3ef0*/  FMUL.FTZ R19, R23, UR6 ;  /* 0x0000000617137c20 */ /* 0x000fe20008410000 */
[----:B------:R-:W-:Y:S01]  /*3f00*/  FSEL R24, R0, RZ, P6 ;  /* 0x000000ff00187208 */ /* 0x000fe20003000000 */
[----:B------:R-:W-:Y:S01]  /*3f10*/  FMUL.FTZ R0, R18, UR6 ;  /* 0x0000000612007c20 */ /* 0x000fe20008410000 */
[C---:B------:R-:W-:Y:S01]  /*3f20*/  FSEL R30, R16.reuse, RZ, P0 ;  /* 0x000000ff101e7208 */ /* 0x040fe20000000000 */
[----:B------:R-:W-:Y:S01]  /*3f30*/  FFMA.FTZ R173, R173, R160, R143 ;  /* 0x000000a0adad7223 */ /* 0x000fe2000001008f */
[----:B------:R-:W-:Y:S01]  /*3f40*/  FSEL R29, R16, RZ, P2 ;  /* 0x000000ff101d7208 */ /* 0x000fe20001000000 */
[----:B------:R-:W-:Y:S01]  /*3f50*/  FMUL.FTZ R16, R165, UR6 ;  /* 0x00000006a5107c20 */ /* 0x000fe20008410000 */
[----:B------:R-:W-:Y:S01]  /*3f60*/  LOP3.LUT P0, RZ, R129, 0xff, RZ, 0xc0, !PT ;  /* 0x000000ff81ff7812 */ /* 0x000fe2000780c0ff */
[----:B------:R-:W-:Y:S01]  /*3f70*/  FADD.FTZ R173, R134, -R173 ;  /* 0x800000ad86ad7221 */ /* 0x000fe20000010000 */
[----:B------:R-:W-:-:S02]  /*3f80*/  LOP3.LUT P2, RZ, R37, 0xff00, RZ, 0xc0, !PT ;  /* 0x0000ff0025ff7812 */ /* 0x000fc4000784c0ff */
[----:B------:R-:W-:Y:S01]  /*3f90*/  LOP3.LUT P6, RZ, R37, 0xff, RZ, 0xc0, !PT ;  /* 0x000000ff25ff7812 */ /* 0x000fe200078cc0ff */
[----:B------:R-:W-:Y:S01]  /*3fa0*/  FFMA.FTZ R173, R126, R173, R17 ;  /* 0x000000ad7ead7223 */ /* 0x000fe20000010011 */
[C---:B------:R-:W-:Y:S02]  /*3fb0*/  FSEL R22, R0.reuse, RZ, P0 ;  /* 0x000000ff00167208 */ /* 0x040fe40000000000 */
[----:B------:R-:W-:Y:S02]  /*3fc0*/  FSEL R31, R19, RZ, P2 ;  /* 0x000000ff131f7208 */ /* 0x000fe40001000000 */
[----:B------:R-:W-:Y:S02]  /*3fd0*/  FSEL R26, R0, RZ, P6 ;  /* 0x000000ff001a7208 */ /* 0x000fe40003000000 */
[----:B------:R-:W-:Y:S02]  /*3fe0*/  LOP3.LUT P0, RZ, R36, 0xff0000, RZ, 0xc0, !PT ;  /* 0x00ff000024ff7812 */ /* 0x000fe4000780c0ff */
[----:B------:R-:W-:-:S02]  /*3ff0*/  LOP3.LUT P2, RZ, R128, 0xff0000, RZ, 0xc0, !PT ;  /* 0x00ff000080ff7812 */ /* 0x000fc4000784c0ff */
[----:B------:R-:W-:Y:S02]  /*4000*/  LOP3.LUT P6, RZ, R129, 0xff00, RZ, 0xc0, !PT ;  /* 0x0000ff0081ff7812 */ /* 0x000fe400078cc0ff */
[C---:B------:R-:W-:Y:S02]  /*4010*/  FSEL R25, R16.reuse, RZ, P0 ;  /* 0x000000ff10197208 */ /* 0x040fe40000000000 */
[----:B------:R-:W-:Y:S01]  /*4020*/  FSEL R21, R16, RZ, P2 ;  /* 0x000000ff10157208 */ /* 0x000fe20001000000 */
[----:B------:R-:W-:Y:S01]  /*4030*/  FMUL.FTZ R16, R20, UR6 ;  /* 0x0000000614107c20 */ /* 0x000fe20008410000 */
[----:B------:R-:W-:Y:S02]  /*4040*/  FSEL R37, R19, RZ, P6 ;  /* 0x000000ff13257208 */ /* 0x000fe40003000000 */
[----:B------:R-:W-:Y:S02]  /*4050*/  LOP3.LUT P6, RZ, R36, 0xff000000, RZ, 0xc0, !PT ;  /* 0xff00000024ff7812 */ /* 0x000fe400078cc0ff */
[----:B------:R-:W-:-:S02]  /*4060*/  SHF.L.U32 R0, R4, 0x10, RZ ;  /* 0x0000001004007819 */ /* 0x000fc400000006ff */
[----:B------:R-:W-:Y:S02]  /*4070*/  F2FP.BF16.F32.PACK_AB R19, R28, R43 ;  /* 0x0000002b1c13723e */ /* 0x000fe400000010ff */
[----:B------:R-:W-:Y:S01]  /*4080*/  FSEL R28, R16, RZ, P6 ;  /* 0x000000ff101c7208 */ /* 0x000fe20003000000 */
[----:B------:R-:W-:Y:S01]  /*4090*/  FFMA.FTZ R0, R126, R41, R0 ;  /* 0x000000297e007223 */ /* 0x000fe20000010000 */
[----:B------:R-:W-:Y:S01]  /*40a0*/  F2FP.BF16.F32.PACK_AB R17, R20, R165 ;  /* 0x000000a51411723e */ /* 0x000fe200000010ff */
[----:B------:R-:W-:Y:S01]  /*40b0*/  FMUL.FTZ R20, R173, UR6 ;  /* 0x00000006ad147c20 */ /* 0x000fe20008410000 */
[----:B------:R-:W-:Y:S02]  /*40c0*/  LOP3.LUT P6, RZ, R128, 0xff000000, RZ, 0xc0, !PT ;  /* 0xff00000080ff7812 */ /* 0x000fe400078cc0ff */
[----:B------:R-:W-:Y:S02]  /*40d0*/  LOP3.LUT P0, RZ, R36, 0xff00, RZ, 0xc0, !PT ;  /* 0x0000ff0024ff7812 */ /* 0x000fe4000780c0ff */
[----:B------:R-:W-:-:S02]  /*40e0*/  F2FP.BF16.F32.PACK_AB R27, R30, R27 ;  /* 0x0000001b1e1b723e */ /* 0x000fc400000010ff */
[----:B------:R-:W-:Y:S02]  /*40f0*/  F2FP.BF16.F32.PACK_AB R18, R23, R18 ;  /* 0x000000121712723e */ /* 0x000fe400000010ff */
[----:B------:R-:W-:Y:S02]  /*4100*/  FSEL R30, R16, RZ, P6 ;  /* 0x000000ff101e7208 */ /* 0x000fe40003000000 */
[----:B------:R-:W-:Y:S02]  /*4110*/  F2FP.BF16.F32.PACK_AB R23, R29, R24 ;  /* 0x000000181d17723e */ /* 0x000fe400000010ff */
[----:B------:R-:W-:Y:S01]  /*4120*/  F2FP.BF16.F32.PACK_AB R16, R173, R0 ;  /* 0x00000000ad10723e */ /* 0x000fe200000010ff */
[----:B------:R-:W-:Y:S01]  /*4130*/  FMUL.FTZ R0, R0, UR6 ;  /* 0x0000000600007c20 */ /* 0x000fe20008410000 */
[----:B------:R-:W-:Y:S02]  /*4140*/  LOP3.LUT P6, RZ, R128, 0xff00, RZ, 0xc0, !PT ;  /* 0x0000ff0080ff7812 */ /* 0x000fe400078cc0ff */
        /* <DEDUP_REMOVED lines=11> */
[----:B------:R-:W-:-:S07]  /*4200*/  F2FP.BF16.F32.PACK_AB R24, R29, R24 ;  /* 0x000000181d18723e */ /* 0x000fce00000010ff */
.L_x_299:
        /* <DEDUP_REMOVED lines=12> */
[----:B------:R-:W-:-:S04]  /*42d0*/  ISETP.NE.U32.AND P0, PT, R148, RZ, PT ;  /* 0x000000ff9400720c */ /* 0x000fc80003f05070 */
[----:B------:R-:W-:-:S13]  /*42e0*/  ISETP.NE.AND.EX P0, PT, R149, RZ, PT, P0 ;  /* 0x000000ff9500720c */ /* 0x000fda0003f05300 */
[----:B------:R-:W-:Y:S05]  /*42f0*/  @!P0 BRA `(.L_x_305) ;  /* 0x0000000800cc8947 */ /* 0x000fea0003800000 */
[----:B------:R-:W-:Y:S05]  /*4300*/  @!P2 BRA `(.L_x_306) ;  /* 0x00000004006ca947 */ /* 0x000fea0003800000 */
[-CC-:B------:R-:W-:Y:S01]  /*4310*/  FFMA.FTZ R177, R177, R160.reuse, R143.reuse ;  /* 0x000000a0b1b17223 */ /* 0x180fe2000001008f */
[----:B0-----:R-:W-:Y:S01]  /*4320*/  SHF.L.U32 R17, R11, 0x10, RZ ;  /* 0x000000100b117819 */ /* 0x001fe200000006ff */
[-C--:B------:R-:W-:Y:S01]  /*4330*/  FFMA.FTZ R183, R183, R160.reuse, R143 ;  /* 0x000000a0b7b77223 */ /* 0x080fe2000001008f */
[----:B------:R-:W-:Y:S01]  /*4340*/  PRMT R0, R11, 0x7632, R0 ;  /* 0x000076320b007816 */ /* 0x000fe20000000000 */
[----:B------:R-:W-:Y:S01]  /*4350*/  FADD.FTZ R177, R142, -R177 ;  /* 0x800000b18eb17221 */ /* 0x000fe20000010000 */
[----:B------:R-:W-:Y:S01]  /*4360*/  LOP3.LUT P6, RZ, R35, 0xff0000, RZ, 0xc0, !PT ;  /* 0x00ff000023ff7812 */ /* 0x000fe200078cc0ff */
[----:B------:R-:W-:Y:S01]  /*4370*/  FADD.FTZ R183, R132, -R183 ;  /* 0x800000b784b77221 */ /* 0x000fe20000010000 */
[-C--:B------:R-:W-:Y:S01]  /*4380*/  FFMA.FTZ R185, R185, R160.reuse, R143 ;  /* 0x000000a0b9b97223 */ /* 0x080fe2000001008f */
[----:B------:R-:W-:Y:S01]  /*4390*/  FFMA.FTZ R177, R126, R177, R17 ;  /* 0x000000b17eb17223 */ /* 0x000fe20000010011 */
[-C--:B------:R-:W-:Y:S01]  /*43a0*/  FFMA.FTZ R17, R184, R160.reuse, R143 ;  /* 0x000000a0b8117223 */ /* 0x080fe2000001008f */
[----:B------:R-:W-:Y:S01]  /*43b0*/  IMAD.U32 R19, R0, 0x10000, RZ ;  /* 0x0001000000137824 */ /* 0x000fe200078e00ff */
[----:B------:R-:W-:Y:S01]  /*43c0*/  PRMT R0, R10, 0x7632, R0 ;  /* 0x000076320a007816 */ /* 0x000fe20000000000 */
[----:B------:R-:W-:Y:S01]  /*43d0*/  FMUL.FTZ R16, R177, UR6 ;  /* 0x00000006b1107c20 */ /* 0x000fe20008410000 */
[----:B------:R-:W-:Y:S01]  /*43e0*/  FADD.FTZ R17, R180, -R17 ;  /* 0x80000011b4117221 */ /* 0x000fe20000010000 */
[----:B------:R-:W-:Y:S01]  /*43f0*/  FADD.FTZ R185, R46, -R185 ;  /* 0x800000b92eb97221 */ /* 0x000fe20000010000 */
[----:B------:R-:W-:-:S02]  /*4400*/  FFMA.FTZ R179, R179, R160, R143 ;  /* 0x000000a0b3b37223 */ /* 0x000fc4000001008f */
[----:B------:R-:W-:Y:S01]  /*4410*/  FSEL R27, R16, RZ, P6 ;  /* 0x000000ff101b7208 */ /* 0x000fe20003000000 */
[----:B------:R-:W-:Y:S01]  /*4420*/  FFMA.FTZ R38, R126, R17, R19 ;  /* 0x000000117e267223 */ /* 0x000fe20000010013 */
[----:B------:R-:W-:Y:S01]  /*4430*/  LOP3.LUT P6, RZ, R3, 0xff0000, RZ, 0xc0, !PT ;  /* 0x00ff000003ff7812 */ /* 0x000fe200078cc0ff */
[----:B------:R-:W-:Y:S01]  /*4440*/  FFMA.FTZ R19, R168, R160, R143 ;  /* 0x000000a0a8137223 */ /* 0x000fe2000001008f */
[----:B------:R-:W-:Y:S01]  /*4450*/  SHF.L.U32 R17, R10, 0x10, RZ ;  /* 0x000000100a117819 */ /* 0x000fe200000006ff */
[----:B------:R-:W-:Y:S01]  /*4460*/  FADD.FTZ R179, R44, -R179 ;  /* 0x800000b32cb37221 */ /* 0x000fe20000010000 */
[----:B------:R-:W-:Y:S01]  /*4470*/  FSEL R23, R16, RZ, P6 ;  /* 0x000000ff10177208 */ /* 0x000fe20003000000 */
[----:B------:R-:W-:Y:S01]  /*4480*/  FMUL.FTZ R16, R38, UR6 ;  /* 0x0000000626107c20 */ /* 0x000fe20008410000 */
[----:B------:R-:W-:Y:S01]  /*4490*/  ISETP.GE.U32.AND P6, PT, R34, RZ, PT ;  /* 0x000000ff2200720c */ /* 0x000fe20003fc6070 */
[----:B------:R-:W-:Y:S01]  /*44a0*/  FFMA.FTZ R183, R126, R183, R17 ;  /* 0x000000b77eb77223 */ /* 0x000fe20000010011 */
[----:B------:R-:W-:Y:S01]  /*44b0*/  SHF.L.U32 R17, R0, 0x10, RZ ;  /* 0x0000001000117819 */ /* 0x000fe200000006ff */
[----:B------:R-:W-:Y:S01]  /*44c0*/  FADD.FTZ R19, R166, -R19 ;  /* 0x80000013a6137221 */ /* 0x000fe20000010000 */
[----:B------:R-:W-:Y:S01]  /*44d0*/  ISETP.GE.U32.AND.EX P6, PT, R35, 0x1000000, PT, P6 ;  /* 0x010000002300780c */ /* 0x000fe20003fc6160 */
[----:B------:R-:W-:-:S02]  /*44e0*/  FMUL.FTZ R0, R183, UR6 ;  /* 0x00000006b7007c20 */ /* 0x000fc40008410000 */
[----:B------:R-:W-:Y:S01]  /*44f0*/  FFMA.FTZ R24, R126, R19, R17 ;  /* 0x000000137e187223 */ /* 0x000fe20000010011 */
[----:B------:R-:W-:Y:S01]  /*4500*/  FSEL R40, R16, RZ, P6 ;  /* 0x000000ff10287208 */ /* 0x000fe20003000000 */
[----:B------:R-:W-:Y:S01]  /*4510*/  IMAD.U32 R17, R9, 0x10000, RZ ;  /* 0x0001000009117824 */ /* 0x000fe200078e00ff */
[----:B------:R-:W-:Y:S01]  /*4520*/  ISETP.GE.U32.AND P6, PT, R2, RZ, PT ;  /* 0x000000ff0200720c */ /* 0x000fe20003fc6070 */
[----:B------:R-:W-:Y:S01]  /*4530*/  FMUL.FTZ R18, R24, UR6 ;  /* 0x0000000618127c20 */ /* 0x000fe20008410000 */
[----:B------:R-:W-:Y:S01]  /*4540*/  F2FP.BF16.F32.PACK_AB R27, R40, R27 ;  /* 0x0000001b281b723e */ /* 0x000fe200000010ff */
[----:B------:R-:W-:Y:S01]  /*4550*/  FFMA.FTZ R185, R126, R185, R17 ;  /* 0x000000b97eb97223 */ /* 0x000fe20000010011 */
[----:B------:R-:W-:Y:S01]  /*4560*/  ISETP.GE.U32.AND.EX P6, PT, R3, 0x1000000, PT, P6 ;  /* 0x010000000300780c */ /* 0x000fe20003fc6160 */
[----:B------:R-:W-:-:S03]  /*4570*/  FFMA.FTZ R17, R154, R160, R143 ;  /* 0x000000a09a117223 */ /* 0x000fc6000001008f */
[----:B------:R-:W-:Y:S01]  /*4580*/  FSEL R42, R16, RZ, P6 ;  /* 0x000000ff102a7208 */ /* 0x000fe20003000000 */
[----:B------:R-:W-:Y:S01]  /*4590*/  FMUL.FTZ R16, R185, UR6 ;  /* 0x00000006b9107c20 */ /* 0x000fe20008410000 */
[----:B------:R-:W-:Y:S01]  /*45a0*/  LOP3.LUT P6, RZ, R35, 0xff, RZ, 0xc0, !PT ;  /* 0x000000ff23ff7812 */ /* 0x000fe200078cc0ff */
[----:B------:R-:W-:Y:S01]  /*45b0*/  FADD.FTZ R17, R150, -R17 ;  /* 0x8000001196117221 */ /* 0x000fe20000010000 */
[----:B------:R-:W-:Y:S02]  /*45c0*/  F2FP.BF16.F32.PACK_AB R23, R42, R23 ;  /* 0x000000172a17723e */ /* 0x000fe400000010ff */
[----:B------:R-:W-:Y:S02]  /*45d0*/  FSEL R26, R0, RZ, P6 ;  /* 0x000000ff001a7208 */ /* 0x000fe40003000000 */
[----:B------:R-:W-:-:S04]  /*45e0*/  LOP3.LUT P6, RZ, R3, 0xff, RZ, 0xc0, !PT ;  /* 0x000000ff03ff7812 */ /* 0x000fc800078cc0ff */
[----:B------:R-:W-:Y:S02]  /*45f0*/  FSEL R22, R0, RZ, P6 ;  /* 0x000000ff00167208 */ /* 0x000fe40003000000 */
[----:B------:R-:W-:Y:S02]  /*4600*/  LOP3.LUT P6, RZ, R35, 0xff00, RZ, 0xc0, !PT ;  /* 0x0000ff0023ff7812 */ /* 0x000fe400078cc0ff */
[----:B------:R-:W-:Y:S02]  /*4610*/  PRMT R0, R9, 0x7632, R0 ;  /* 0x0000763209007816 */ /* 0x000fe40000000000 */
[----:B------:R-:W-:Y:S02]  /*4620*/  FSEL R39, R18, RZ, P6 ;  /* 0x000000ff12277208 */ /* 0x000fe40003000000 */
[----:B------:R-:W-:Y:S02]  /*4630*/  LOP3.LUT P6, RZ, R3, 0xff00, RZ, 0xc0, !PT ;  /* 0x0000ff0003ff7812 */ /* 0x000fe400078cc0ff */
[----:B------:R-:W-:-:S02]  /*4640*/  SHF.L.U32 R19, R0, 0x10, RZ ;  /* 0x0000001000137819 */ /* 0x000fc400000006ff */
[----:B------:R-:W-:Y:S02]  /*4650*/  FSEL R41, R18, RZ, P6 ;  /* 0x000000ff12297208 */ /* 0x000fe40003000000 */
[----:B------:R-:W-:Y:S01]  /*4660*/  LOP3.LUT P6, RZ, R34, 0xff0000, RZ, 0xc0, !PT ;  /* 0x00ff000022ff7812 */ /* 0x000fe200078cc0ff */
[----:B------:R-:W-:Y:S01]  /*4670*/  FFMA.FTZ R20, R126, R17, R19 ;  /* 0x000000117e147223 */ /* 0x000fe20000010013 */
[----:B------:R-:W-:Y:S01]  /*4680*/  PRMT R0, R8, 0x7632, R0 ;  /* 0x0000763208007816 */ /* 0x000fe20000000000 */
[----:B------:R-:W-:Y:S01]  /*4690*/  FFMA.FTZ R17, R146, R160, R143 ;  /* 0x000000a092117223 */ /* 0x000fe2000001008f */
[----:B------:R-:W-:Y:S01]  /*46a0*/  FSEL R25, R16, RZ, P6 ;  /* 0x000000ff10197208 */ /* 0x000fe20003000000 */
[----:B------:R-:W-:Y:S01]  /*46b0*/  FMUL.FTZ R18, R20, UR6 ;  /* 0x0000000614127c20 */ /* 0x000fe20008410000 */
[----:B------:R-:W-:Y:S01]  /*46c0*/  LOP3.LUT P6, RZ, R2, 0xff0000, RZ, 0xc0, !PT ;  /* 0x00ff000002ff7812 */ /* 0x000fe200078cc0ff */
[----:B------:R-:W-:Y:S01]  /*46d0*/  FADD.FTZ R17, R144, -R17 ;  /* 0x8000001190117221 */ /* 0x000fe20000010000 */
[----:B------:R-:W-:-:S02]  /*46e0*/  SHF.L.U32 R19, R0, 0x10, RZ ;  /* 0x0000001000137819 */ /* 0x000fc400000006ff */
[----:B------:R-:W-:Y:S02]  /*46f0*/  FSEL R30, R16, RZ, P6 ;  /* 0x000000ff101e7208 */ /* 0x000fe40003000000 */
[----:B------:R-:W-:Y:S01]  /*4700*/  LOP3.LUT P6, RZ, R34, 0xff000000, RZ, 0xc0, !PT ;  /* 0xff00000022ff7812 */ /* 0x000fe200078cc0ff */
[----:B------:R-:W-:Y:S01]  /*4710*/  FFMA.FTZ R21, R126, R17, R19 ;  /* 0x000000117e157223 */ /* 0x000fe20000010013 */
[----:B------:R-:W-:Y:S01]  /*4720*/  IMAD.U32 R17, R8, 0x10000, RZ ;  /* 0x0001000008117824 */ /* 0x000fe200078e00ff */
[----:B------:R-:W-:Y:S02]  /*4730*/  F2FP.BF16.F32.PACK_AB R19, R38, R177 ;  /* 0x000000b12613723e */ /* 0x000fe400000010ff */
[----:B------:R-:W-:Y:S01]  /*4740*/  FSEL R36, R18, RZ, P6 ;  /* 0x000000ff12247208 */ /* 0x000fe20003000000 */
[----:B------:R-:W-:Y:S01]  /*4750*/  FMUL.FTZ R0, R21, UR6 ;  /* 0x0000000615007c20 */ /* 0x000fe20008410000 */
[----:B------:R-:W-:Y:S01]  /*4760*/  LOP3.LUT P6, RZ, R2, 0xff000000, RZ, 0xc0, !PT ;  /* 0xff00000002ff7812 */ /* 0x000fe200078cc0ff */
[----:B------:R-:W-:Y:S01]  /*4770*/  FFMA.FTZ R16, R126, R179, R17 ;  /* 0x000000b37e107223 */ /* 0x000fe20000010011 */
[----:B------:R-:W-:-:S02]  /*4780*/  F2FP.BF16.F32.PACK_AB R17, R20, R185 ;  /* 0x000000b91411723e */ /* 0x000fc400000010ff */
[----:B------:R-:W-:Y:S02]  /*4790*/  FSEL R37, R18, RZ, P6 ;  /* 0x000000ff12257208 */ /* 0x000fe40003000000 */
[----:B------:R-:W-:Y:S02]  /*47a0*/  LOP3.LUT P6, RZ, R34, 0xff00, RZ, 0xc0, !PT ;  /* 0x0000ff0022ff7812 */ /* 0x000fe400078cc0ff */
[----:B------:R-:W-:Y:S02]  /*47b0*/  F2FP.BF16.F32.PACK_AB R18, R24, R183 ;  /* 0x000000b71812723e */ /* 0x000fe400000010ff */
[----:B------:R-:W-:Y:S02]  /*47c0*/  FSEL R31, R0, RZ, P6 ;  /* 0x000000ff001f7208 */ /* 0x000fe40003000000 */
[----:B------:R-:W-:Y:S02]  /*47d0*/  LOP3.LUT P6, RZ, R2, 0xff00, RZ, 0xc0, !PT ;  /* 0x0000ff0002ff7812 */ /* 0x000fe400078cc0ff */
[----:B------:R-:W-:-:S02]  /*47e0*/  F2FP.BF16.F32.PACK_AB R22, R41, R22 ;  /* 0x000000162916723e */ /* 0x000fc400000010ff */
[----:B------:R-:W-:Y:S01]  /*47f0*/  FSEL R35, R0, RZ, P6 ;  /* 0x000000ff00237208 */ /* 0x000fe20003000000 */
[----:B------:R-:W-:Y:S01]  /*4800*/  FMUL.FTZ R0, R16, UR6 ;  /* 0x0000000610007c20 */ /* 0x000fe20008410000 */
[----:B------:R-:W-:Y:S02]  /*4810*/  LOP3.LUT P6, RZ, R34, 0xff, RZ, 0xc0, !PT ;  /* 0x000000ff22ff7812 */ /* 0x000fe400078cc0ff */
[----:B------:R-:W-:Y:S02]  /*4820*/  F2FP.BF16.F32.PACK_AB R16, R21, R16 ;  /* 0x000000101510723e */ /* 0x000fe400000010ff */
[----:B------:R-:W-:Y:S02]  /*4830*/  FSEL R24, R0, RZ, P6 ;  /* 0x000000ff00187208 */ /* 0x000fe40003000000 */
[----:B------:R-:W-:Y:S02]  /*4840*/  LOP3.LUT P6, RZ, R2, 0xff, RZ, 0xc0, !PT ;  /* 0x000000ff02ff7812 */ /* 0x000fe400078cc0ff */
[----:B------:R-:W-:-:S02]  /*4850*/  F2FP.BF16.F32.PACK_AB R26, R39, R26 ;  /* 0x0000001a271a723e */ /* 0x000fc400000010ff */
[----:B------:R-:W-:Y:S02]  /*4860*/  FSEL R20, R0, RZ, P6 ;  /* 0x000000ff00147208 */ /* 0x000fe40003000000 */
[----:B------:R-:W-:Y:S02]  /*4870*/  F2FP.BF16.F32.PACK_AB R21, R37, R30 ;  /* 0x0000001e2515723e */ /* 0x000fe400000010ff */
[----:B------:R-:W-:Y:S02]  /*4880*/  F2FP.BF16.F32.PACK_AB R25, R36, R25 ;  /* 0x000000192419723e */ /* 0x000fe400000010ff */
[----:B------:R-:W-:Y:S02]  /*4890*/  F2FP.BF16.F32.PACK_AB R20, R35, R20 ;  /* 0x000000142314723e */ /* 0x000fe400000010ff */
[----:B------:R-:W-:Y:S01]  /*48a0*/  F2FP.BF16.F32.PACK_AB R24, R31, R24 ;  /* 0x000000181f18723e */ /* 0x000fe200000010ff */
[----:B------:R-:W-:Y:S06]  /*48b0*/  BRA `(.L_x_307) ;  /* 0x0000001c00b87947 */ /* 0x000fec0003800000 */
.L_x_306:
[-CC-:B------:R-:W-:Y:S01]  /*48c0*/  FFMA.FTZ R177, R177, R160.reuse, R143.reuse ;  /* 0x000000a0b1b17223 */ /* 0x180fe2000001008f */
[C---:B0-----:R-:W-:Y:S01]  /*48d0*/  SHF.L.U32 R21, R11.reuse, 0x10, RZ ;  /* 0x000000100b157819 */ /* 0x041fe200000006ff */
[-C--:B------:R-:W-:Y:S01]  /*48e0*/  FFMA.FTZ R23, R184, R160.reuse, R143 ;  /* 0x000000a0b8177223 */ /* 0x080fe2000001008f */
[----:B------:R-:W-:Y:S01]  /*48f0*/  PRMT R0, R11, 0x7632, R0 ;  /* 0x000076320b007816 */ /* 0x000fe20000000000 */
[----:B------:R-:W-:Y:S01]  /*4900*/  FADD.FTZ R177, R142, -R177 ;  /* 0x800000b18eb17221 */ /* 0x000fe20000010000 */
[----:B------:R-:W-:Y:S01]  /*4910*/  LOP3.LUT P6, RZ, R35, 0xff0000, RZ, 0xc0, !PT ;  /* 0x00ff000023ff7812 */ /* 0x000fe200078cc0ff */
[----:B------:R-:W-:Y:S01]  /*4920*/  FADD.FTZ R23, R180, -R23 ;  /* 0x80000017b4177221 */ /* 0x000fe20000010000 */
[----:B------:R-:W-:Y:S01]  /*4930*/  SHF.L.U32 R25, R0, 0x10, RZ ;  /* 0x0000001000197819 */ /* 0x000fe200000006ff */
[----:B------:R-:W-:Y:S01]  /*4940*/  FFMA.FTZ R21, R126, R177, R21 ;  /* 0x000000b17e157223 */ /* 0x000fe20000010015 */
[-CC-:B------:R-:W-:Y:S01]  /*4950*/  FFMA.FTZ R183, R183, R160.reuse, R143.reuse ;  /* 0x000000a0b7b77223 */ /* 0x180fe2000001008f */
[----:B------:R-:W-:Y:S01]  /*4960*/  PRMT R0, R10, 0x7632, R0 ;  /* 0x000076320a007816 */ /* 0x000fe20000000000 */
[-C--:B------:R-:W-:Y:S01]  /*4970*/  FFMA.FTZ R185, R185, R160.reuse, R143 ;  /* 0x000000a0b9b97223 */ /* 0x080fe2000001008f */
[----:B------:R-:W-:Y:S01]  /*4980*/  FMUL.FTZ R21, R21, UR6 ;  /* 0x0000000615157c20 */ /* 0x000fe20008410000 */
[----:B------:R-:W-:Y:S01]  /*4990*/  FFMA.FTZ R23, R126, R23, R25 ;  /* 0x000000177e177223 */ /* 0x000fe20000010019 */
[----:B------:R-:W-:Y:S01]  /*49a0*/  FADD.FTZ R183, R132, -R183 ;  /* 0x800000b784b77221 */ /* 0x000fe20000010000 */
[----:B------:R-:W-:Y:S01]  /*49b0*/  SHF.L.U32 R25, R0, 0x10, RZ ;  /* 0x0000001000197819 */ /* 0x000fe200000006ff */
[----:B------:R-:W-:Y:S01]  /*49c0*/  FADD.FTZ R185, R46, -R185 ;  /* 0x800000b92eb97221 */ /* 0x000fe20000010000 */
[----:B------:R-:W-:Y:S01]  /*49d0*/  FSEL R27, R21, RZ, P6 ;  /* 0x000000ff151b7208 */ /* 0x000fe20003000000 */
[----:B------:R-:W-:Y:S01]  /*49e0*/  FMUL.FTZ R20, R23, UR6 ;  /* 0x0000000617147c20 */ /* 0x000fe20008410000 */
[----:B------:R-:W-:Y:S01]  /*49f0*/  LOP3.LUT P6, RZ, R3, 0xff0000, RZ, 0xc0, !PT ;  /* 0x00ff000003ff7812 */ /* 0x000fe200078cc0ff */
[-CC-:B------:R-:W-:Y:S01]  /*4a00*/  FFMA.FTZ R23, R168, R160.reuse, R143.reuse ;  /* 0x000000a0a8177223 */ /* 0x180fe2000001008f */
[----:B------:R-:W-:-:S02]  /*4a10*/  FFMA.FTZ R179, R179, R160, R143 ;  /* 0x000000a0b3b37223 */ /* 0x000fc4000001008f */
[----:B------:R-:W-:Y:S01]  /*4a20*/  FSEL R38, R21, RZ, P6 ;  /* 0x000000ff15267208 */ /* 0x000fe20003000000 */
[----:B------:R-:W-:Y:S01]  /*4a30*/  IMAD.U32 R21, R10, 0x10000, RZ ;  /* 0x000100000a157824 */ /* 0x000fe200078e00ff */
[----:B------:R-:W-:Y:S01]  /*4a40*/  ISETP.GE.U32.AND P6, PT, R34, RZ, PT ;  /* 0x000000ff2200720c */ /* 0x000fe20003fc6070 */
[----:B------:R-:W-:Y:S01]  /*4a50*/  FADD.FTZ R23, R166, -R23 ;  /* 0x80000017a6177221 */ /* 0x000fe20000010000 */
[----:B------:R-:W-:Y:S01]  /*4a60*/  FADD.FTZ R179, R44, -R179 ;  /* 0x800000b32cb37221 */ /* 0x000fe20000010000 */
[C---:B------:R-:W-:Y:S01]  /*4a70*/  FFMA.FTZ R21, R126.reuse, R183, R21 ;  /* 0x000000b77e157223 */ /* 0x040fe20000010015 */
[----:B------:R-:W-:Y:S01]  /*4a80*/  ISETP.GE.U32.AND.EX P6, PT, R35, 0x1000000, PT, P6 ;  /* 0x010000002300780c */ /* 0x000fe20003fc6160 */
[----:B------:R-:W-:Y:S02]  /*4a90*/  FFMA.FTZ R23, R126, R23, R25 ;  /* 0x000000177e177223 */ /* 0x000fe40000010019 */
[----:B------:R-:W-:Y:S01]  /*4aa0*/  FMUL.FTZ R0, R21, UR6 ;  /* 0x0000000615007c20 */ /* 0x000fe20008410000 */
[----:B------:R-:W-:Y:S01]  /*4ab0*/  FSEL R40, R20, RZ, P6 ;  /* 0x000000ff14287208 */ /* 0x000fe20003000000 */
[----:B------:R-:W-:Y:S01]  /*4ac0*/  FMUL.FTZ R22, R23, UR6 ;  /* 0x0000000617167c20 */ /* 0x000fe20008410000 */
[----:B------:R-:W-:Y:S01]  /*4ad0*/  ISETP.GE.U32.AND P6, PT, R2, RZ, PT ;  /* 0x000000ff0200720c */ /* 0x000fe20003fc6070 */
[----:B------:R-:W-:Y:S01]  /*4ae0*/  FFMA.FTZ R23, R154, R160, R143 ;  /* 0x000000a09a177223 */ /* 0x000fe2000001008f */
[----:B------:R-:W-:-:S02]  /*4af0*/  SHF.L.U32 R21, R9, 0x10, RZ ;  /* 0x0000001009157819 */ /* 0x000fc400000006ff */
[----:B------:R-:W-:Y:S01]  /*4b00*/  ISETP.GE.U32.AND.EX P6, PT, R3, 0x1000000, PT, P6 ;  /* 0x010000000300780c */ /* 0x000fe20003fc6160 */
[----:B------:R-:W-:Y:S01]  /*4b10*/  FADD.FTZ R23, R150, -R23 ;  /* 0x8000001796177221 */ /* 0x000fe20000010000 */
[----:B------:R-:W-:Y:S01]  /*4b20*/  F2FP.BF16.F32.PACK_AB R27, R40, R27 ;  /* 0x0000001b281b723e */ /* 0x000fe200000010ff */
[----:B------:R-:W-:Y:S01]  /*4b30*/  FFMA.FTZ R21, R126, R185, R21 ;  /* 0x000000b97e157223 */ /* 0x000fe20000010015 */
[----:B------:R-:W-:Y:S02]  /*4b40*/  FSEL R43, R20, RZ, P6 ;  /* 0x000000ff142b7208 */ /* 0x000fe40003000000 */
[----:B------:R-:W-:Y:S01]  /*4b50*/  LOP3.LUT P6, RZ, R35, 0xff, RZ, 0xc0, !PT ;  /* 0x000000ff23ff7812 */ /* 0x000fe200078cc0ff */
[----:B------:R-:W-:Y:S01]  /*4b60*/  FMUL.FTZ R20, R21, UR6 ;  /* 0x0000000615147c20 */ /* 0x000fe20008410000 */
[----:B------:R-:W-:Y:S02]  /*4b70*/  FFMA.FTZ R21, R146, R160, R143 ;  /* 0x000000a092157223 */ /* 0x000fe4000001008f */
[----:B------:R-:W-:-:S02]  /*4b80*/  FSEL R26, R0, RZ, P6 ;  /* 0x000000ff001a7208 */ /* 0x000fc40003000000 */
[----:B------:R-:W-:Y:S01]  /*4b90*/  LOP3.LUT P6, RZ, R3, 0xff, RZ, 0xc0, !PT ;  /* 0x000000ff03ff7812 */ /* 0x000fe200078cc0ff */
[----:B------:R-:W-:-:S03]  /*4ba0*/  FADD.FTZ R21, R144, -R21 ;  /* 0x8000001590157221 */ /* 0x000fc60000010000 */
[----:B------:R-:W-:Y:S02]  /*4bb0*/  FSEL R36, R0, RZ, P6 ;  /* 0x000000ff00247208 */ /* 0x000fe40003000000 */
[----:B------:R-:W-:Y:S02]  /*4bc0*/  LOP3.LUT P6, RZ, R35, 0xff00, RZ, 0xc0, !PT ;  /* 0x0000ff0023ff7812 */ /* 0x000fe400078cc0ff */
[----:B------:R-:W-:Y:S02]  /*4bd0*/  PRMT R0, R9, 0x7632, R0 ;  /* 0x0000763209007816 */ /* 0x000fe40000000000 */
[----:B------:R-:W-:Y:S02]  /*4be0*/  FSEL R39, R22, RZ, P6 ;  /* 0x000000ff16277208 */ /* 0x000fe40003000000 */
[----:B------:R-:W-:Y:S01]  /*4bf0*/  LOP3.LUT P6, RZ, R3, 0xff00, RZ, 0xc0, !PT ;  /* 0x0000ff0003ff7812 */ /* 0x000fe200078cc0ff */
[----:B------:R-:W-:Y:S01]  /*4c00*/  IMAD.U32 R25, R0, 0x10000, RZ ;  /* 0x0001000000197824 */ /* 0x000fe200078e00ff */
[----:B------:R-:W-:-:S02]  /*4c10*/  PRMT R0, R8, 0x7632, R0 ;  /* 0x0000763208007816 */ /* 0x000fc40000000000 */
[----:B------:R-:W-:Y:S01]  /*4c20*/  FSEL R41, R22, RZ, P6 ;  /* 0x000000ff16297208 */ /* 0x000fe20003000000 */
[----:B------:R-:W-:Y:S01]  /*4c30*/  FFMA.FTZ R22, R126, R23, R25 ;  /* 0x000000177e167223 */ /* 0x000fe20000010019 */
[----:B------:R-:W-:Y:S02]  /*4c40*/  LOP3.LUT P6, RZ, R34, 0xff0000, RZ, 0xc0, !PT ;  /* 0x00ff000022ff7812 */ /* 0x000fe400078cc0ff */
[----:B------:R-:W-:Y:S01]  /*4c50*/  SHF.L.U32 R23, R0, 0x10, RZ ;  /* 0x0000001000177819 */ /* 0x000fe200000006ff */
[----:B------:R-:W-:Y:S01]  /*4c60*/  FMUL.FTZ R22, R22, UR6 ;  /* 0x0000000616167c20 */ /* 0x000fe20008410000 */
[----:B------:R-:W-:Y:S02]  /*4c70*/  FSEL R25, R20, RZ, P6 ;  /* 0x000000ff14197208 */ /* 0x000fe40003000000 */
[----:B------:R-:W-:Y:S01]  /*4c80*/  LOP3.LUT P6, RZ, R2, 0xff0000, RZ, 0xc0, !PT ;  /* 0x00ff000002ff7812 */ /* 0x000fe200078cc0ff */
[----:B------:R-:W-:Y:S01]  /*4c90*/  FFMA.FTZ R23, R126, R21, R23 ;  /* 0x000000157e177223 */ /* 0x000fe20000010017 */
[----:B------:R-:W-:-:S02]  /*4ca0*/  SHF.L.U32 R21, R8, 0x10, RZ ;  /* 0x0000001008157819 */ /* 0x000fc400000006ff */
        /* <DEDUP_REMOVED lines=21> */
[----:B------:R-:W-:Y:S02]  /*4e00*/  F2FP.BF16.F32.PACK_AB R21, R37, R0 ;  /* 0x000000002515723e */ /* 0x000fe400000010ff */
[----:B------:R-:W-:Y:S01]  /*4e10*/  F2FP.BF16.F32.PACK_AB R20, R35, R20 ;  /* 0x000000142314723e */ /* 0x000fe200000010ff */
[----:B------:R-:W-:Y:S06]  /*4e20*/  BRA `(.L_x_307) ;  /* 0x00000018005c7947 */ /* 0x000fec0003800000 */
.L_x_305:
[----:B------:R-:W-:Y:S05]  /*4e30*/  @!P2 BRA `(.L_x_308) ;  /* 0x00000004003ca947 */ /* 0x000fea0003800000 */
[-CC-:B------:R-:W-:Y:S01]  /*4e40*/  FFMA.FTZ R177, R177, R160.reuse, R143.reuse ;  /* 0x000000a0b1b17223 */ /* 0x180fe2000001008f */
[----:B------:R-:W-:Y:S01]  /*4e50*/  LOP3.LUT P6, RZ, R35, 0xff0000, RZ, 0xc0, !PT ;  /* 0x00ff000023ff7812 */ /* 0x000fe200078cc0ff */
[-CC-:B0-----:R-:W-:Y:S01]  /*4e60*/  FFMA.FTZ R17, R184, R160.reuse, R143.reuse ;  /* 0x000000a0b8117223 */ /* 0x181fe2000001008f */
[-C--:B------:R-:W-:Y:S01]  /*4e70*/  FFMA.FTZ R183, R183, R160.reuse, R143 ;  /* 0x000000a0b7b77223 */ /* 0x080fe2000001008f */
[----:B------:R-:W-:Y:S01]  /*4e80*/  FADD.FTZ R19, R142, -R177 ;  /* 0x800000b18e137221 */ /* 0x000fe20000010000 */
[-C--:B------:R-:W-:Y:S01]  /*4e90*/  FFMA.FTZ R185, R185, R160.reuse, R143 ;  /* 0x000000a0b9b97223 */ /* 0x080fe2000001008f */
[----:B------:R-:W-:Y:S01]  /*4ea0*/  FADD.FTZ R17, R180, -R17 ;  /* 0x80000011b4117221 */ /* 0x000fe20000010000 */
[----:B------:R-:W-:Y:S01]  /*4eb0*/  FADD.FTZ R183, R132, -R183 ;  /* 0x800000b784b77221 */ /* 0x000fe20000010000 */
[----:B------:R-:W-:Y:S01]  /*4ec0*/  FMUL.FTZ R19, R126, R19 ;  /* 0x000000137e137220 */ /* 0x000fe20000410000 */
[-CC-:B------:R-:W-:Y:S01]  /*4ed0*/  FFMA.FTZ R21, R154, R160.reuse, R143.reuse ;  /* 0x000000a09a157223 */ /* 0x180fe2000001008f */
[C---:B------:R-:W-:Y:S01]  /*4ee0*/  FMUL.FTZ R24, R126.reuse, R17 ;  /* 0x000000117e187220 */ /* 0x040fe20000410000 */
[----:B------:R-:W-:Y:S01]  /*4ef0*/  FMUL.FTZ R18, R126, R183 ;  /* 0x000000b77e127220 */ /* 0x000fe20000410000 */
[----:B------:R-:W-:Y:S01]  /*4f00*/  FMUL.FTZ R0, R19, UR6 ;  /* 0x0000000613007c20 */ /* 0x000fe20008410000 */
[-C--:B------:R-:W-:Y:S01]  /*4f10*/  FFMA.FTZ R17, R168, R160.reuse, R143 ;  /* 0x000000a0a8117223 */ /* 0x080fe2000001008f */
[----:B------:R-:W-:Y:S01]  /*4f20*/  FMUL.FTZ R16, R24, UR6 ;  /* 0x0000000618107c20 */ /* 0x000fe20008410000 */
[----:B------:R-:W-:Y:S01]  /*4f30*/  FADD.FTZ R25, R150, -R21 ;  /* 0x8000001596197221 */ /* 0x000fe20000010000 */
[-C--:B------:R-:W-:Y:S01]  /*4f40*/  FFMA.FTZ R21, R146, R160.reuse, R143 ;  /* 0x000000a092157223 */ /* 0x080fe2000001008f */
[----:B------:R-:W-:Y:S01]  /*4f50*/  FSEL R27, R0, RZ, P6 ;  /* 0x000000ff001b7208 */ /* 0x000fe20003000000 */
[----:B------:R-:W-:Y:S01]  /*4f60*/  FADD.FTZ R17, R166, -R17 ;  /* 0x80000011a6117221 */ /* 0x000fe20000010000 */
[----:B------:R-:W-:Y:S01]  /*4f70*/  LOP3.LUT P6, RZ, R3, 0xff0000, RZ, 0xc0, !PT ;  /* 0x00ff000003ff7812 */ /* 0x000fe200078cc0ff */
[----:B------:R-:W-:Y:S01]  /*4f80*/  FMUL.FTZ R20, R126, R25 ;  /* 0x000000197e147220 */ /* 0x000fe20000410000 */
[----:B------:R-:W-:Y:S01]  /*4f90*/  FADD.FTZ R21, R144, -R21 ;  /* 0x8000001590157221 */ /* 0x000fe20000010000 */
[----:B------:R-:W-:Y:S01]  /*4fa0*/  FMUL.FTZ R23, R126, R17 ;  /* 0x000000117e177220 */ /* 0x000fe20000410000 */
[----:B------:R-:W-:Y:S01]  /*4fb0*/  FSEL R38, R0, RZ, P6 ;  /* 0x000000ff00267208 */ /* 0x000fe20003000000 */
[----:B------:R-:W-:Y:S01]  /*4fc0*/  FMUL.FTZ R0, R18, UR6 ;  /* 0x0000000612007c20 */ /* 0x000fe20008410000 */
[----:B------:R-:W-:Y:S01]  /*4fd0*/  ISETP.GE.U32.AND P6, PT, R34, RZ, PT ;  /* 0x000000ff2200720c */ /* 0x000fe20003fc6070 */
[----:B------:R-:W-:Y:S01]  /*4fe0*/  FADD.FTZ R17, R46, -R185 ;  /* 0x800000b92e117221 */ /* 0x000fe20000010000 */
[C---:B------:R-:W-:Y:S01]  /*4ff0*/  FMUL.FTZ R21, R126.reuse, R21 ;  /* 0x000000157e157220 */ /* 0x040fe20000410000 */
[----:B------:R-:W-:Y:S01]  /*5000*/  FFMA.FTZ R179, R179, R160, R143 ;  /* 0x000000a0b3b37223 */ /* 0x000fe2000001008f */
[----:B------:R-:W-:Y:S01]  /*5010*/  ISETP.GE.U32.AND.EX P6, PT, R35, 0x1000000, PT, P6 ;  /* 0x010000002300780c */ /* 0x000fe20003fc6160 */
[----:B------:R-:W-:Y:S01]  /*5020*/  FMUL.FTZ R17, R126, R17 ;  /* 0x000000117e117220 */ /* 0x000fe20000410000 */
[----:B------:R-:W-:Y:S01]  /*5030*/  F2FP.BF16.F32.PACK_AB R19, R24, R19 ;  /* 0x000000131813723e */ /* 0x000fe200000010ff */
[----:B------:R-:W-:Y:S01]  /*5040*/  FADD.FTZ R179, R44, -R179 ;  /* 0x800000b32cb37221 */ /* 0x000fe20000010000 */
[----:B------:R-:W-:-:S02]  /*5050*/  FSEL R40, R16, RZ, P6 ;  /* 0x000000ff10287208 */ /* 0x000fc40003000000 */
[----:B------:R-:W-:Y:S02]  /*5060*/  ISETP.GE.U32.AND P6, PT, R2, RZ, PT ;  /* 0x000000ff0200720c */ /* 0x000fe40003fc6070 */
[----:B------:R-:W-:Y:S02]  /*5070*/  F2FP.BF16.F32.PACK_AB R18, R23, R18 ;  /* 0x000000121712723e */ /* 0x000fe400000010ff */
[----:B------:R-:W-:Y:S02]  /*5080*/  ISETP.GE.U32.AND.EX P6, PT, R3, 0x1000000, PT, P6 ;  /* 0x010000000300780c */ /* 0x000fe40003fc6160 */
[----:B------:R-:W-:Y:S02]  /*5090*/  F2FP.BF16.F32.PACK_AB R27, R40, R27 ;  /* 0x0000001b281b723e */ /* 0x000fe400000010ff */
[----:B------:R-:W-:Y:S01]  /*50a0*/  FSEL R43, R16, RZ, P6 ;  /* 0x000000ff102b7208 */ /* 0x000fe20003000000 */
[----:B------:R-:W-:Y:S01]  /*50b0*/  FMUL.FTZ R16, R23, UR6 ;  /* 0x0000000617107c20 */ /* 0x000fe20008410000 */
[----:B------:R-:W-:-:S02]  /*50c0*/  LOP3.LUT P6, RZ, R35, 0xff, RZ, 0xc0, !PT ;  /* 0x000000ff23ff7812 */ /* 0x000fc400078cc0ff */
[----:B------:R-:W-:Y:S02]  /*50d0*/  F2FP.BF16.F32.PACK_AB R23, R43, R38 ;  /* 0x000000262b17723e */ /* 0x000fe400000010ff */
[----:B------:R-:W-:Y:S02]  /*50e0*/  FSEL R26, R0, RZ, P6 ;  /* 0x000000ff001a7208 */ /* 0x000fe40003000000 */
[----:B------:R-:W-:-:S04]  /*50f0*/  LOP3.LUT P6, RZ, R3, 0xff, RZ, 0xc0, !PT ;  /* 0x000000ff03ff7812 */ /* 0x000fc800078cc0ff */
[----:B------:R-:W-:Y:S01]  /*5100*/  FSEL R22, R0, RZ, P6 ;  /* 0x000000ff00167208 */ /* 0x000fe20003000000 */
[----:B------:R-:W-:Y:S01]  /*5110*/  FMUL.FTZ R0, R17, UR6 ;  /* 0x0000000611007c20 */ /* 0x000fe20008410000 */
        /* <DEDUP_REMOVED lines=10> */
[----:B------:R-:W-:-:S04]  /*51c0*/  LOP3.LUT P6, RZ, R2, 0xff0000, RZ, 0xc0, !PT ;  /* 0x00ff000002ff7812 */ /* 0x000fc800078cc0ff */
[----:B------:R-:W-:Y:S01]  /*51d0*/  FSEL R30, R0, RZ, P6 ;  /* 0x000000ff001e7208 */ /* 0x000fe20003000000 */
[----:B------:R-:W-:Y:S01]  /*51e0*/  FMUL.FTZ R0, R21, UR6 ;  /* 0x0000000615007c20 */ /* 0x000fe20008410000 */
[----:B------:R-:W-:-:S04]  /*51f0*/  LOP3.LUT P6, RZ, R34, 0xff000000, RZ, 0xc0, !PT ;  /* 0xff00000022ff7812 */ /* 0x000fc800078cc0ff */
[----:B------:R-:W-:Y:S02]  /*5200*/  FSEL R36, R16, RZ, P6 ;  /* 0x000000ff10247208 */ /* 0x000fe40003000000 */
[----:B------:R-:W-:Y:S02]  /*5210*/  LOP3.LUT P6, RZ, R2, 0xff000000, RZ, 0xc0, !PT ;  /* 0xff00000002ff7812 */ /* 0x000fe400078cc0ff */
[----:B------:R-:W-:Y:S02]  /*5220*/  F2FP.BF16.F32.PACK_AB R25, R36, R25 ;  /* 0x000000192419723e */ /* 0x000fe400000010ff */
[----:B------:R-:W-:Y:S01]  /*5230*/  FSEL R37, R16, RZ, P6 ;  /* 0x000000ff10257208 */ /* 0x000fe20003000000 */
[----:B------:R-:W-:Y:S01]  /*5240*/  FMUL.FTZ R16, R126, R179 ;  /* 0x000000b37e107220 */ /* 0x000fe20000410000 */
[----:B------:R-:W-:-:S04]  /*5250*/  LOP3.LUT P6, RZ, R34, 0xff00, RZ, 0xc0, !PT ;  /* 0x0000ff0022ff7812 */ /* 0x000fc800078cc0ff */
        /* <DEDUP_REMOVED lines=13> */
.L_x_308:
[-CC-:B0-----:R-:W-:Y:S01]  /*5330*/  FFMA.FTZ R21, R184, R160.reuse, R143.reuse ;  /* 0x000000a0b8157223 */ /* 0x181fe2000001008f */
[-CC-:B------:R-:W-:Y:S01]  /*5340*/  FFMA.FTZ R177, R177, R160.reuse, R143.reuse ;  /* 0x000000a0b1b17223 */ /* 0x180fe2000001008f */
[----:B------:R-:W-:Y:S01]  /*5350*/  ISETP.GE.U32.AND P6, PT, R34, RZ, PT ;  /* 0x000000ff2200720c */ /* 0x000fe20003fc6070 */
[-C--:B------:R-:W-:Y:S01]  /*5360*/  FFMA.FTZ R183, R183, R160.reuse, R143 ;  /* 0x000000a0b7b77223 */ /* 0x080fe2000001008f */
[----:B------:R-:W-:Y:S01]  /*5370*/  FADD.FTZ R21, R180, -R21 ;  /* 0x80000015b4157221 */ /* 0x000fe20000010000 */
[----:B------:R-:W-:Y:S01]  /*5380*/  FADD.FTZ R177, R142, -R177 ;  /* 0x800000b18eb17221 */ /* 0x000fe20000010000 */
[----:B------:R-:W-:Y:S01]  /*5390*/  ISETP.GE.U32.AND.EX P6, PT, R35, 0x1000000, PT, P6 ;  /* 0x010000002300780c */ /* 0x000fe20003fc6160 */
[----:B------:R-:W-:Y:S01]  /*53a0*/  FADD.FTZ R183, R132, -R183 ;  /* 0x800000b784b77221 */ /* 0x000fe20000010000 */
[C---:B------:R-:W-:Y:S01]  /*53b0*/  FMUL.FTZ R21, R126.reuse, R21 ;  /* 0x000000157e157220 */ /* 0x040fe20000410000 */
[C---:B------:R-:W-:Y:S01]  /*53c0*/  FMUL.FTZ R177, R126.reuse, R177 ;  /* 0x000000b17eb17220 */ /* 0x040fe20000410000 */
[-CC-:B------:R-:W-:Y:S01]  /*53d0*/  FFMA.FTZ R185, R185, R160.reuse, R143.reuse ;  /* 0x000000a0b9b97223 */ /* 0x180fe2000001008f */
[----:B------:R-:W-:Y:S01]  /*53e0*/  FMUL.FTZ R183, R126, R183 ;  /* 0x000000b77eb77220 */ /* 0x000fe20000410000 */
[----:B------:R-:W-:Y:S01]  /*53f0*/  FMUL.FTZ R0, R21, UR6 ;  /* 0x0000000615007c20 */ /* 0x000fe20008410000 */
[----:B------:R-:W-:Y:S01]  /*5400*/  FMUL.FTZ R177, R177, UR6 ;  /* 0x00000006b1b17c20 */ /* 0x000fe20008410000 */
[-C--:B------:R-:W-:Y:S01]  /*5410*/  FFMA.FTZ R21, R168, R160.reuse, R143 ;  /* 0x000000a0a8157223 */ /* 0x080fe2000001008f */
[----:B------:R-:W-:Y:S01]  /*5420*/  FMUL.FTZ R183, R183, UR6 ;  /* 0x00000006b7b77c20 */ /* 0x000fe20008410000 */
[----:B------:R-:W-:Y:S01]  /*5430*/  FADD.FTZ R185, R46, -R185 ;  /* 0x800000b92eb97221 */ /* 0x000fe20000010000 */
[----:B------:R-:W-:Y:S01]  /*5440*/  FSEL R20, R0, RZ, P6 ;  /* 0x000000ff00147208 */ /* 0x000fe20003000000 */
[----:B------:R-:W-:Y:S01]  /*5450*/  FADD.FTZ R21, R166, -R21 ;  /* 0x80000015a6157221 */ /* 0x000fe20000010000 */
[----:B------:R-:W-:Y:S01]  /*5460*/  LOP3.LUT P6, RZ, R35, 0xff0000, RZ, 0xc0, !PT ;  /* 0x00ff000023ff7812 */ /* 0x000fe200078cc0ff */
[C---:B------:R-:W-:Y:S01]  /*5470*/  FMUL.FTZ R185, R126.reuse, R185 ;  /* 0x000000b97eb97220 */ /* 0x040fe20000410000 */
[----:B------:R-:W-:Y:S01]  /*5480*/  FFMA.FTZ R179, R179, R160, R143 ;  /* 0x000000a0b3b37223 */ /* 0x000fe2000001008f */
[----:B------:R-:W-:Y:S01]  /*5490*/  FMUL.FTZ R21, R126, R21 ;  /* 0x000000157e157220 */ /* 0x000fe20000410000 */
[----:B------:R-:W-:Y:S01]  /*54a0*/  FSEL R27, R177, RZ, P6 ;  /* 0x000000ffb11b7208 */ /* 0x000fe20003000000 */
[----:B------:R-:W-:Y:S01]  /*54b0*/  FMUL.FTZ R185, R185, UR6 ;  /* 0x00000006b9b97c20 */ /* 0x000fe20008410000 */
[----:B------:R-:W-:Y:S01]  /*54c0*/  LOP3.LUT P6, RZ, R3, 0xff0000, RZ, 0xc0, !PT ;  /* 0x00ff000003ff7812 */ /* 0x000fe200078cc0ff */
[----:B------:R-:W-:Y:S01]  /*54d0*/  FADD.FTZ R179, R44, -R179 ;  /* 0x800000b32cb37221 */ /* 0x000fe20000010000 */
[----:B------:R-:W-:-:S02]  /*54e0*/  F2FP.BF16.F32.PACK_AB R27, R20, R27 ;  /* 0x0000001b141b723e */ /* 0x000fc400000010ff */
[----:B------:R-:W-:Y:S01]  /*54f0*/  FSEL R177, R177, RZ, P6 ;  /* 0x000000ffb1b17208 */ /* 0x000fe20003000000 */
[----:B------:R-:W-:Y:S01]  /*5500*/  FMUL.FTZ R179, R126, R179 ;  /* 0x000000b37eb37220 */ /* 0x000fe20000410000 */
[----:B------:R-:W-:-:S03]  /*5510*/  ISETP.GE.U32.AND P6, PT, R2, RZ, PT ;  /* 0x000000ff0200720c */ /* 0x000fc60003fc6070 */
[----:B------:R-:W-:Y:S01]  /*5520*/  FMUL.FTZ R179, R179, UR6 ;  /* 0x00000006b3b37c20 */ /* 0x000fe20008410000 */
[----:B------:R-:W-:-:S04]  /*5530*/  ISETP.GE.U32.AND.EX P6, PT, R3, 0x1000000, PT, P6 ;  /* 0x010000000300780c */ /* 0x000fc80003fc6160 */
[----:B------:R-:W-:Y:S01]  /*5540*/  FSEL R36, R0, RZ, P6 ;  /* 0x000000ff00247208 */ /* 0x000fe20003000000 */
[----:B------:R-:W-:Y:S01]  /*5550*/  FMUL.FTZ R0, R21, UR6 ;  /* 0x0000000615007c20 */ /* 0x000fe20008410000 */
[----:B------:R-:W-:Y:S01]  /*5560*/  LOP3.LUT P6, RZ, R35, 0xff, RZ, 0xc0, !PT ;  /* 0x000000ff23ff7812 */ /* 0x000fe200078cc0ff */
[----:B------:R-:W-:-:S03]  /*5570*/  FFMA.FTZ R21, R154, R160, R143 ;  /* 0x000000a09a157223 */ /* 0x000fc6000001008f */
[----:B------:R-:W-:Y:S01]  /*5580*/  FSEL R26, R183, RZ, P6 ;  /* 0x000000ffb71a7208 */ /* 0x000fe20003000000 */
[----:B------:R-:W-:Y:S01]  /*5590*/  FADD.FTZ R23, R150, -R21 ;  /* 0x8000001596177221 */ /* 0x000fe20000010000 */
[----:B------:R-:W-:Y:S01]  /*55a0*/  LOP3.LUT P6, RZ, R3, 0xff, RZ, 0xc0, !PT ;  /* 0x000000ff03ff7812 */ /* 0x000fe200078cc0ff */
[----:B------:R-:W-:Y:S02]  /*55b0*/  FFMA.FTZ R21, R146, R160, R143 ;  /* 0x000000a092157223 */ /* 0x000fe4000001008f */
[----:B------:R-:W-:Y:S01]  /*55c0*/  FMUL.FTZ R23, R126, R23 ;  /* 0x000000177e177220 */ /* 0x000fe20000410000 */
[----:B------:R-:W-:Y:S01]  /*55d0*/  FSEL R22, R183, RZ, P6 ;  /* 0x000000ffb7167208 */ /* 0x000fe20003000000 */
[----:B------:R-:W-:Y:S01]  /*55e0*/  FADD.FTZ R21, R144, -R21 ;  /* 0x8000001590157221 */ /* 0x000fe20000010000 */
[----:B------:R-:W-:Y:S01]  /*55f0*/  LOP3.LUT P6, RZ, R35, 0xff00, RZ, 0xc0, !PT ;  /* 0x0000ff0023ff7812 */ /* 0x000fe200078cc0ff */
[----:B------:R-:W-:Y:S02]  /*5600*/  FMUL.FTZ R23, R23, UR6 ;  /* 0x0000000617177c20 */ /* 0x000fe40008410000 */
[----:B------:R-:W-:Y:S01]  /*5610*/  FMUL.FTZ R21, R126, R21 ;  /* 0x000000157e157220 */ /* 0x000fe20000410000 */
[----:B------:R-:W-:-:S02]  /*5620*/  FSEL R37, R0, RZ, P6 ;  /* 0x000000ff00257208 */ /* 0x000fc40003000000 */
[----:B------:R-:W-:Y:S01]  /*5630*/  LOP3.LUT P6, RZ, R3, 0xff00, RZ, 0xc0, !PT ;  /* 0x0000ff0003ff7812 */ /* 0x000fe200078cc0ff */
[----:B------:R-:W-:Y:S01]  /*5640*/  FMUL.FTZ R21, R21, UR6 ;  /* 0x0000000615157c20 */ /* 0x000fe20008410000 */
[----:B------:R-:W-:Y:S02]  /*5650*/  F2FP.BF16.F32.PACK_AB R26, R37, R26 ;  /* 0x0000001a251a723e */ /* 0x000fe400000010ff */
[----:B------:R-:W-:Y:S02]  /*5660*/  FSEL R39, R0, RZ, P6 ;  /* 0x000000ff00277208 */ /* 0x000fe40003000000 */
[----:B------:R-:W-:Y:S02]  /*5670*/  LOP3.LUT P6, RZ, R34, 0xff0000, RZ, 0xc0, !PT ;  /* 0x00ff000022ff7812 */ /* 0x000fe400078cc0ff */
[----:B------:R-:W-:Y:S02]  /*5680*/  F2FP.BF16.F32.PACK_AB R22, R39, R22 ;  /* 0x000000162716723e */ /* 0x000fe400000010ff */
[----:B------:R-:W-:-:S02]  /*5690*/  FSEL R25, R185, RZ, P6 ;  /* 0x000000ffb9197208 */ /* 0x000fc40003000000 */
[----:B------:R-:W-:-:S04]  /*56a0*/  LOP3.LUT P6, RZ, R2, 0xff0000, RZ, 0xc0, !PT ;  /* 0x00ff000002ff7812 */ /* 0x000fc800078cc0ff */
[----:B------:R-:W-:Y:S02]  /*56b0*/  FSEL R185, R185, RZ, P6 ;  /* 0x000000ffb9b97208 */ /* 0x000fe40003000000 */
[----:B------:R-:W-:-:S04]  /*56c0*/  LOP3.LUT P6, RZ, R34, 0xff000000, RZ, 0xc0, !PT ;  /* 0xff00000022ff7812 */ /* 0x000fc800078cc0ff */
[C---:B------:R-:W-:Y:S02]  /*56d0*/  FSEL R0, R23.reuse, RZ, P6 ;  /* 0x000000ff17007208 */ /* 0x040fe40003000000 */
        /* <DEDUP_REMOVED lines=16> */
.L_x_304:
[----:B------:R-:W-:-:S04]  /*57e0*/  ISETP.NE.U32.AND P0, PT, R148, RZ, PT ;  /* 0x000000ff9400720c */ /* 0x000fc80003f05070 */
[----:B------:R-:W-:-:S13]  /*57f0*/  ISETP.NE.AND.EX P0, PT, R149, RZ, PT, P0 ;  /* 0x000000ff9500720c */ /* 0x000fda0003f05300 */
[----:B------:R-:W-:Y:S05]  /*5800*/  @!P0 BRA `(.L_x_309) ;  /* 0x0000000800248947 */ /* 0x000fea0003800000 */
[----:B------:R-:W-:Y:S05]  /*5810*/  @!P2 BRA `(.L_x_310) ;  /* 0x000000040018a947 */ /* 0x000fea0003800000 */
[-CC-:B0-----:R-:W-:Y:S01]  /*5820*/  FFMA.FTZ R17, R154, R160.reuse, R143.reuse ;  /* 0x000000a09a117223 */ /* 0x181fe2000001008f */
[----:B------:R-:W-:Y:S01]  /*5830*/  PRMT R0, R11, 0x7632, R0 ;  /* 0x000076320b007816 */ /* 0x000fe20000000000 */
[-C--:B------:R-:W-:Y:S01]  /*5840*/  FFMA.FTZ R177, R177, R160.reuse, R143 ;  /* 0x000000a0b1b17223 */ /* 0x080fe2000001008f */
[----:B------:R-:W-:Y:S01]  /*5850*/  ISETP.GE.U32.AND P6, PT, R34, RZ, PT ;  /* 0x000000ff2200720c */ /* 0x000fe20003fc6070 */
[----:B------:R-:W-:Y:S01]  /*5860*/  FADD.FTZ R19, R150, -R17 ;  /* 0x8000001196137221 */ /* 0x000fe20000010000 */
[----:B------:R-:W-:Y:S01]  /*5870*/  FFMA.FTZ R17, R184, R160, R143 ;  /* 0x000000a0b8117223 */ /* 0x000fe2000001008f */
[----:B------:R-:W-:Y:S01]  /*5880*/  SHF.L.U32 R18, R0, 0x10, RZ ;  /* 0x0000001000127819 */ /* 0x000fe200000006ff */
[----:B------:R-:W-:Y:S01]  /*5890*/  FADD.FTZ R177, R142, -R177 ;  /* 0x800000b18eb17221 */ /* 0x000fe20000010000 */
[----:B------:R-:W-:Y:S01]  /*58a0*/  PRMT R0, R10, 0x7632, R0 ;  /* 0x000076320a007816 */ /* 0x000fe20000000000 */
[----:B------:R-:W-:Y:S01]  /*58b0*/  FADD.FTZ R27, R180, -R17 ;  /* 0x80000011b41b7221 */ /* 0x000fe20000010000 */
[----:B------:R-:W-:-:S02]  /*58c0*/  IMAD.U32 R17, R11, 0x10000, RZ ;  /* 0x000100000b117824 */ /* 0x000fc400078e00ff */
[-CC-:B------:R-:W-:Y:S01]  /*58d0*/  FFMA.FTZ R183, R183, R160.reuse, R143.reuse ;  /* 0x000000a0b7b77223 */ /* 0x180fe2000001008f */
[-C--:B------:R-:W-:Y:S01]  /*58e0*/  FFMA.FTZ R25, R168, R160.reuse, R143 ;  /* 0x000000a0a8197223 */ /* 0x080fe2000001008f */
[----:B------:R-:W-:Y:S01]  /*58f0*/  FFMA.FTZ R40, R126, R27, R18 ;  /* 0x0000001b7e287223 */ /* 0x000fe20000010012 */
[----:B------:R-:W-:Y:S01]  /*5900*/  IMAD.U32 R27, R0, 0x10000, RZ ;  /* 0x00010000001b7824 */ /* 0x000fe200078e00ff */
[----:B------:R-:W-:Y:S01]  /*5910*/  SHF.L.U32 R16, R10, 0x10, RZ ;  /* 0x000000100a107819 */ /* 0x000fe200000006ff */
[----:B------:R-:W-:Y:S01]  /*5920*/  FFMA.FTZ R177, R126, R177, R17 ;  /* 0x000000b17eb17223 */ /* 0x000fe20000010011 */
[----:B------:R-:W-:Y:S01]  /*5930*/  FMUL.FTZ R0, R40, UR6 ;  /* 0x0000000628007c20 */ /* 0x000fe20008410000 */
[----:B------:R-:W-:Y:S01]  /*5940*/  ISETP.GE.U32.AND.EX P6, PT, R35, 0x1000000, PT, P6 ;  /* 0x010000002300780c */ /* 0x000fe20003fc6160 */
[----:B------:R-:W-:Y:S01]  /*5950*/  FADD.FTZ R183, R132, -R183 ;  /* 0x800000b784b77221 */ /* 0x000fe20000010000 */
[----:B------:R-:W-:Y:S01]  /*5960*/  FADD.FTZ R25, R166, -R25 ;  /* 0x80000019a6197221 */ /* 0x000fe20000010000 */
[----:B------:R-:W-:Y:S01]  /*5970*/  FMUL.FTZ R18, R177, UR6 ;  /* 0x00000006b1127c20 */ /* 0x000fe20008410000 */
[----:B------:R-:W-:Y:S01]  /*5980*/  FSEL R42, R0, RZ, P6 ;  /* 0x000000ff002a7208 */ /* 0x000fe20003000000 */
[C---:B------:R-:W-:Y:S01]  /*5990*/  FFMA.FTZ R183, R126.reuse, R183, R16 ;  /* 0x000000b77eb77223 */ /* 0x040fe20000010010 */
[----:B------:R-:W-:Y:S01]  /*59a0*/  LOP3.LUT P6, RZ, R35, 0xff0000, RZ, 0xc0, !PT ;  /* 0x00ff000023ff7812 */ /* 0x000fe200078cc0ff */
[-C--:B------:R-:W-:Y:S01]  /*59b0*/  FFMA.FTZ R185, R185, R160.reuse, R143 ;  /* 0x000000a0b9b97223 */ /* 0x080fe2000001008f */
[----:B------:R-:W-:Y:S01]  /*59c0*/  FFMA.FTZ R38, R126, R25, R27 ;  /* 0x000000197e267223 */ /* 0x000fe2000001001b */
[----:B------:R-:W-:Y:S01]  /*59d0*/  SHF.L.U32 R17, R9, 0x10, RZ ;  /* 0x0000001009117819 */ /* 0x000fe200000006ff */
[----:B------:R-:W-:Y:S01]  /*59e0*/  FMUL.FTZ R16, R183, UR6 ;  /* 0x00000006b7107c20 */ /* 0x000fe20008410000 */
[----:B------:R-:W-:Y:S01]  /*59f0*/  FSEL R27, R18, RZ, P6 ;  /* 0x000000ff121b7208 */ /* 0x000fe20003000000 */
[----:B------:R-:W-:Y:S01]  /*5a00*/  FADD.FTZ R185, R46, -R185 ;  /* 0x800000b92eb97221 */ /* 0x000fe20000010000 */
[----:B------:R-:W-:Y:S01]  /*5a10*/  LOP3.LUT P6, RZ, R35, 0xff, RZ, 0xc0, !PT ;  /* 0x000000ff23ff7812 */ /* 0x000fe200078cc0ff */
[-C--:B------:R-:W-:Y:S01]  /*5a20*/  FFMA.FTZ R179, R179, R160.reuse, R143 ;  /* 0x000000a0b3b37223 */ /* 0x080fe2000001008f */
[----:B------:R-:W-:Y:S01]  /*5a30*/  PRMT R0, R9, 0x7632, R0 ;  /* 0x0000763209007816 */ /* 0x000fe20000000000 */
[----:B------:R-:W-:Y:S01]  /*5a40*/  FFMA.FTZ R185, R126, R185, R17 ;  /* 0x000000b97eb97223 */ /* 0x000fe20000010011 */
[----:B------:R-:W-:Y:S01]  /*5a50*/  FMUL.FTZ R24, R38, UR6 ;  /* 0x0000000626187c20 */ /* 0x000fe20008410000 */
[----:B------:R-:W-:Y:S01]  /*5a60*/  FSEL R36, R16, RZ, P6 ;  /* 0x000000ff10247208 */ /* 0x000fe20003000000 */
[----:B------:R-:W-:Y:S01]  /*5a70*/  FADD.FTZ R179, R44, -R179 ;  /* 0x800000b32cb37221 */ /* 0x000fe20000010000 */
[----:B------:R-:W-:Y:S01]  /*5a80*/  SHF.L.U32 R17, R0, 0x10, RZ ;  /* 0x0000001000117819 */ /* 0x000fe200000006ff */
[----:B------:R-:W-:Y:S01]  /*5a90*/  IMAD.U32 R0, R8, 0x10000, RZ ;  /* 0x0001000008007824 */ /* 0x000fe200078e00ff */
[----:B------:R-:W-:Y:S01]  /*5aa0*/  LOP3.LUT P6, RZ, R35, 0xff00, RZ, 0xc0, !PT ;  /* 0x0000ff0023ff7812 */ /* 0x000fe200078cc0ff */
[----:B------:R-:W-:Y:S01]  /*5ab0*/  FMUL.FTZ R18, R185, UR6 ;  /* 0x00000006b9127c20 */ /* 0x000fe20008410000 */
[----:B------:R-:W-:Y:S01]  /*5ac0*/  F2FP.BF16.F32.PACK_AB R27, R42, R27 ;  /* 0x0000001b2a1b723e */ /* 0x000fe200000010ff */
[----:B------:R-:W-:Y:S01]  /*5ad0*/  FFMA.FTZ R26, R126, R19, R17 ;  /* 0x000000137e1a7223 */ /* 0x000fe20000010011 */
[----:B------:R-:W-:Y:S01]  /*5ae0*/  FSEL R37, R24, RZ, P6 ;  /* 0x000000ff18257208 */ /* 0x000fe20003000000 */
[--C-:B------:R-:W-:Y:S01]  /*5af0*/  FFMA.FTZ R16, R126, R179, R0.reuse ;  /* 0x000000b37e107223 */ /* 0x100fe20000010000 */
[----:B------:R-:W-:Y:S01]  /*5b00*/  LOP3.LUT P6, RZ, R34, 0xff0000, RZ, 0xc0, !PT ;  /* 0x00ff000022ff7812 */ /* 0x000fe200078cc0ff */
[----:B------:R-:W-:Y:S01]  /*5b10*/  FFMA.FTZ R17, R146, R160, R143 ;  /* 0x000000a092117223 */ /* 0x000fe2000001008f */
[----:B------:R-:W-:Y:S01]  /*5b20*/  PRMT R0, R8, 0x7632, R0 ;  /* 0x0000763208007816 */ /* 0x000fe20000000000 */
[----:B------:R-:W-:Y:S01]  /*5b30*/  FMUL.FTZ R24, R26, UR6 ;  /* 0x000000061a187c20 */ /* 0x000fe20008410000 */
[----:B------:R-:W-:Y:S01]  /*5b40*/  FSEL R30, R18, RZ, P6 ;  /* 0x000000ff121e7208 */ /* 0x000fe20003000000 */
[----:B------:R-:W-:Y:S01]  /*5b50*/  FADD.FTZ R17, R144, -R17 ;  /* 0x8000001190117221 */ /* 0x000fe20000010000 */
[----:B------:R-:W-:-:S02]  /*5b60*/  LOP3.LUT P6, RZ, R34, 0xff000000, RZ, 0xc0, !PT ;  /* 0xff00000022ff7812 */ /* 0x000fc400078cc0ff */
[----:B------:R-:W-:Y:S01]  /*5b70*/  SHF.L.U32 R19, R0, 0x10, RZ ;  /* 0x0000001000137819 */ /* 0x000fe200000006ff */
[----:B------:R-:W-:Y:S01]  /*5b80*/  FMUL.FTZ R0, R16, UR6 ;  /* 0x0000000610007c20 */ /* 0x000fe20008410000 */
[----:B------:R-:W-:Y:S02]  /*5b90*/  FSEL R35, R24, RZ, P6 ;  /* 0x000000ff18237208 */ /* 0x000fe40003000000 */
[----:B------:R-:W-:Y:S01]  /*5ba0*/  LOP3.LUT P6, RZ, R34, 0xff, RZ, 0xc0, !PT ;  /* 0x000000ff22ff7812 */ /* 0x000fe200078cc0ff */
[----:B------:R-:W-:Y:S01]  /*5bb0*/  FFMA.FTZ R25, R126, R17, R19 ;  /* 0x000000117e197223 */ /* 0x000fe20000010013 */
[----:B------:R-:W-:Y:S02]  /*5bc0*/  F2FP.BF16.F32.PACK_AB R17, R26, R185 ;  /* 0x000000b91a11723e */ /* 0x000fe400000010ff */
[----:B------:R-:W-:Y:S01]  /*5bd0*/  FSEL R0, R0, RZ, P6 ;  /* 0x000000ff00007208 */ /* 0x000fe20003000000 */
[----:B------:R-:W-:Y:S01]  /*5be0*/  FMUL.FTZ R24, R25, UR6 ;  /* 0x0000000619187c20 */ /* 0x000fe20008410000 */
[----:B------:R-:W-:-:S02]  /*5bf0*/  LOP3.LUT P6, RZ, R34, 0xff00, RZ, 0xc0, !PT ;  /* 0x0000ff0022ff7812 */ /* 0x000fc400078cc0ff */
[----:B------:R-:W-:Y:S02]  /*5c00*/  F2FP.BF16.F32.PACK_AB R16, R25, R16 ;  /* 0x000000101910723e */ /* 0x000fe400000010ff */
[----:B------:R-:W-:Y:S02]  /*5c10*/  FSEL R31, R24, RZ, P6 ;  /* 0x000000ff181f7208 */ /* 0x000fe40003000000 */
[----:B------:R-:W-:Y:S02]  /*5c20*/  F2FP.BF16.F32.PACK_AB R19, R40, R177 ;  /* 0x000000b12813723e */ /* 0x000fe400000010ff */
[----:B------:R-:W-:Y:S02]  /*5c30*/  F2FP.BF16.F32.PACK_AB R18, R38, R183 ;  /* 0x000000b72612723e */ /* 0x000fe400000010ff */
[----:B------:R-:W-:Y:S02]  /*5c40*/  F2FP.BF16.F32.PACK_AB R26, R37, R36 ;  /* 0x00000024251a723e */ /* 0x000fe400000010ff */
[----:B------:R-:W-:-:S02]  /*5c50*/  F2FP.BF16.F32.PACK_AB R25, R35, R30 ;  /* 0x0000001e2319723e */ /* 0x000fc400000010ff */
[----:B------:R-:W-:Y:S01]  /*5c60*/  F2FP.BF16.F32.PACK_AB R24, R31, R0 ;  /* 0x000000001f18723e */ /* 0x000fe200000010ff */
[----:B------:R-:W-:Y:S06]  /*5c70*/  BRA `(.L_x_307) ;  /* 0x0000000800c87947 */ /* 0x000fec0003800000 */
.L_x_310:
[-CC-:B0-----:R-:W-:Y:S01]  /*5c80*/  FFMA.FTZ R27, R154, R160.reuse, R143.reuse ;  /* 0x000000a09a1b7223 */ /* 0x181fe2000001008f */
[----:B------:R-:W-:Y:S01]  /*5c90*/  PRMT R0, R11, 0x7632, R0 ;  /* 0x000076320b007816 */ /* 0x000fe20000000000 */
[-C--:B------:R-:W-:Y:S01]  /*5ca0*/  FFMA.FTZ R177, R177, R160.reuse, R143 ;  /* 0x000000a0b1b17223 */ /* 0x080fe2000001008f */
[----:B------:R-:W-:Y:S02]  /*5cb0*/  IMAD.U32 R26, R11, 0x10000, RZ ;  /* 0x000100000b1a7824 */ /* 0x000fe400078e00ff */
[----:B------:R-:W-:Y:S01]  /*5cc0*/  FADD.FTZ R31, R150, -R27 ;  /* 0x8000001b961f7221 */ /* 0x000fe20000010000 */
[-C--:B------:R-:W-:Y:S01]  /*5cd0*/  FFMA.FTZ R27, R184, R160.reuse, R143 ;  /* 0x000000a0b81b7223 */ /* 0x080fe2000001008f */
[----:B------:R-:W-:Y:S01]  /*5ce0*/  SHF.L.U32 R39, R0, 0x10, RZ ;  /* 0x0000001000277819 */ /* 0x000fe200000006ff */
[----:B------:R-:W-:Y:S01]  /*5cf0*/  FADD.FTZ R177, R142, -R177 ;  /* 0x800000b18eb17221 */ /* 0x000fe20000010000 */
[----:B------:R-:W-:Y:S01]  /*5d00*/  PRMT R0, R10, 0x7632, R0 ;  /* 0x000076320a007816 */ /* 0x000fe20000000000 */
[----:B------:R-:W-:Y:S01]  /*5d10*/  FADD.FTZ R27, R180, -R27 ;  /* 0x8000001bb41b7221 */ /* 0x000fe20000010000 */
[----:B------:R-:W-:Y:S01]  /*5d20*/  ISETP.GE.U32.AND P6, PT, R34, RZ, PT ;  /* 0x000000ff2200720c */ /* 0x000fe20003fc6070 */
[-C--:B------:R-:W-:Y:S01]  /*5d30*/  FFMA.FTZ R183, R183, R160.reuse, R143 ;  /* 0x000000a0b7b77223 */ /* 0x080fe2000001008f */
[----:B------:R-:W-:Y:S01]  /*5d40*/  SHF.L.U32 R24, R10, 0x10, RZ ;  /* 0x000000100a187819 */ /* 0x000fe200000006ff */
[----:B------:R-:W-:Y:S01]  /*5d50*/  FFMA.FTZ R27, R126, R27, R39 ;  /* 0x0000001b7e1b7223 */ /* 0x000fe20000010027 */
[----:B------:R-:W-:Y:S01]  /*5d60*/  SHF.L.U32 R39, R0, 0x10, RZ ;  /* 0x0000001000277819 */ /* 0x000fe200000006ff */
[----:B------:R-:W-:Y:S01]  /*5d70*/  FFMA.FTZ R26, R126, R177, R26 ;  /* 0x000000b17e1a7223 */ /* 0x000fe2000001001a */
[----:B------:R-:W-:Y:S01]  /*5d80*/  ISETP.GE.U32.AND.EX P6, PT, R35, 0x1000000, PT, P6 ;  /* 0x010000002300780c */ /* 0x000fe20003fc6160 */
[----:B------:R-:W-:Y:S01]  /*5d90*/  FMUL.FTZ R0, R27, UR6 ;  /* 0x000000061b007c20 */ /* 0x000fe20008410000 */
[----:B------:R-:W-:Y:S01]  /*5da0*/  FADD.FTZ R183, R132, -R183 ;  /* 0x800000b784b77221 */ /* 0x000fe20000010000 */
[-CC-:B------:R-:W-:Y:S01]  /*5db0*/  FFMA.FTZ R37, R168, R160.reuse, R143.reuse ;  /* 0x000000a0a8257223 */ /* 0x180fe2000001008f */
[----:B------:R-:W-:Y:S01]  /*5dc0*/  FMUL.FTZ R26, R26, UR6 ;  /* 0x000000061a1a7c20 */ /* 0x000fe20008410000 */
[-C--:B------:R-:W-:Y:S01]  /*5dd0*/  FFMA.FTZ R185, R185, R160.reuse, R143 ;  /* 0x000000a0b9b97223 */ /* 0x080fe2000001008f */
[----:B------:R-:W-:Y:S01]  /*5de0*/  FSEL R41, R0, RZ, P6 ;  /* 0x000000ff00297208 */ /* 0x000fe20003000000 */
[--C-:B------:R-:W-:Y:S01]  /*5df0*/  FFMA.FTZ R183, R126, R183, R24.reuse ;  /* 0x000000b77eb77223 */ /* 0x100fe20000010018 */
[----:B------:R-:W-:Y:S01]  /*5e00*/  LOP3.LUT P6, RZ, R35, 0xff0000, RZ, 0xc0, !PT ;  /* 0x00ff000023ff7812 */ /* 0x000fe200078cc0ff */
[----:B------:R-:W-:Y:S01]  /*5e10*/  FADD.FTZ R37, R166, -R37 ;  /* 0x80000025a6257221 */ /* 0x000fe20000010000 */
[----:B------:R-:W-:Y:S01]  /*5e20*/  FADD.FTZ R185, R46, -R185 ;  /* 0x800000b92eb97221 */ /* 0x000fe20000010000 */
[----:B------:R-:W-:Y:S01]  /*5e30*/  FMUL.FTZ R183, R183, UR6 ;  /* 0x00000006b7b77c20 */ /* 0x000fe20008410000 */
[----:B------:R-:W-:Y:S01]  /*5e40*/  FSEL R30, R26, RZ, P6 ;  /* 0x000000ff1a1e7208 */ /* 0x000fe20003000000 */
[C---:B------:R-:W-:Y:S01]  /*5e50*/  FFMA.FTZ R39, R126.reuse, R37, R39 ;  /* 0x000000257e277223 */ /* 0x040fe20000010027 */
[----:B------:R-:W-:Y:S01]  /*5e60*/  LOP3.LUT P6, RZ, R35, 0xff, RZ, 0xc0, !PT ;  /* 0x000000ff23ff7812 */ /* 0x000fe200078cc0ff */
[C---:B------:R-:W-:Y:S01]  /*5e70*/  IMAD.U32 R27, R9.reuse, 0x10000, RZ ;  /* 0x00010000091b7824 */ /* 0x040fe200078e00ff */
[----:B------:R-:W-:Y:S01]  /*5e80*/  PRMT R24, R9, 0x7632, R24 ;  /* 0x0000763209187816 */ /* 0x000fe20000000018 */
[----:B------:R-:W-:Y:S01]  /*5e90*/  FMUL.FTZ R39, R39, UR6 ;  /* 0x0000000627277c20 */ /* 0x000fe20008410000 */
[----:B------:R-:W-:Y:S01]  /*5ea0*/  FSEL R26, R183, RZ, P6 ;  /* 0x000000ffb71a7208 */ /* 0x000fe20003000000 */
[----:B------:R-:W-:Y:S01]  /*5eb0*/  FFMA.FTZ R185, R126, R185, R27 ;  /* 0x000000b97eb97223 */ /* 0x000fe2000001001b */
[----:B------:R-:W-:Y:S01]  /*5ec0*/  SHF.L.U32 R37, R24, 0x10, RZ ;  /* 0x0000001018257819 */ /* 0x000fe200000006ff */
[-C--:B------:R-:W-:Y:S01]  /*5ed0*/  FFMA.FTZ R25, R146, R160.reuse, R143 ;  /* 0x000000a092197223 */ /* 0x080fe2000001008f */
[----:B------:R-:W-:Y:S01]  /*5ee0*/  LOP3.LUT P6, RZ, R35, 0xff00, RZ, 0xc0, !PT ;  /* 0x0000ff0023ff7812 */ /* 0x000fe200078cc0ff */
[----:B------:R-:W-:Y:S01]  /*5ef0*/  FMUL.FTZ R185, R185, UR6 ;  /* 0x00000006b9b97c20 */ /* 0x000fe20008410000 */
[----:B------:R-:W-:Y:S01]  /*5f00*/  PRMT R0, R8, 0x7632, R0 ;  /* 0x0000763208007816 */ /* 0x000fe20000000000 */
[----:B------:R-:W-:Y:S01]  /*5f10*/  FFMA.FTZ R31, R126, R31, R37 ;  /* 0x0000001f7e1f7223 */ /* 0x000fe20000010025 */
[----:B------:R-:W-:Y:S01]  /*5f20*/  FSEL R39, R39, RZ, P6 ;  /* 0x000000ff27277208 */ /* 0x000fe20003000000 */
[----:B------:R-:W-:Y:S01]  /*5f30*/  FADD.FTZ R25, R144, -R25 ;  /* 0x8000001990197221 */ /* 0x000fe20000010000 */
[----:B------:R-:W-:Y:S01]  /*5f40*/  SHF.L.U32 R27, R0, 0x10, RZ ;  /* 0x00000010001b7819 */ /* 0x000fe200000006ff */
[----:B------:R-:W-:Y:S01]  /*5f50*/  FFMA.FTZ R179, R179, R160, R143 ;  /* 0x000000a0b3b37223 */ /* 0x000fe2000001008f */
[----:B------:R-:W-:Y:S01]  /*5f60*/  LOP3.LUT P6, RZ, R34, 0xff0000, RZ, 0xc0, !PT ;  /* 0x00ff000022ff7812 */ /* 0x000fe200078cc0ff */
[----:B------:R-:W-:Y:S01]  /*5f70*/  FMUL.FTZ R31, R31, UR6 ;  /* 0x000000061f1f7c20 */ /* 0x000fe20008410000 */
[----:B------:R-:W-:Y:S01]  /*5f80*/  F2FP.BF16.F32.PACK_AB R26, R39, R26 ;  /* 0x0000001a271a723e */ /* 0x000fe200000010ff */
[----:B------:R-:W-:Y:S01]  /*5f90*/  FFMA.FTZ R27, R126, R25, R27 ;  /* 0x000000197e1b7223 */ /* 0x000fe2000001001b */
[----:B------:R-:W-:Y:S01]  /*5fa0*/  FSEL R185, R185, RZ, P6 ;  /* 0x000000ffb9b97208 */ /* 0x000fe20003000000 */
[----:B------:R-:W-:Y:S01]  /*5fb0*/  FADD.FTZ R179, R44, -R179 ;  /* 0x800000b32cb37221 */ /* 0x000fe20000010000 */
[----:B------:R-:W-:Y:S01]  /*5fc0*/  LOP3.LUT P6, RZ, R34, 0xff000000, RZ, 0xc0, !PT ;  /* 0xff00000022ff7812 */ /* 0x000fe200078cc0ff */
[----:B------:R-:W-:-:S02]  /*5fd0*/  IMAD.U32 R25, R8, 0x10000, RZ ;  /* 0x0001000008197824 */ /* 0x000fc400078e00ff */
[----:B------:R-:W-:Y:S01]  /*5fe0*/  FMUL.FTZ R27, R27, UR6 ;  /* 0x000000061b1b7c20 */ /* 0x000fe20008410000 */
[----:B------:R-:W-:Y:S01]  /*5ff0*/  FSEL R0, R31, RZ, P6 ;  /* 0x000000ff1f007208 */ /* 0x000fe20003000000 */
[----:B------:R-:W-:Y:S01]  /*6000*/  FFMA.FTZ R25, R126, R179, R25 ;  /* 0x000000b37e197223 */ /* 0x000fe20000010019 */
[----:B------:R-:W-:-:S03]  /*6010*/  LOP3.LUT P6, RZ, R34, 0xff00, RZ, 0xc0, !PT ;  /* 0x0000ff0022ff7812 */ /* 0x000fc600078cc0ff */
[----:B------:R-:W-:Y:S01]  /*6020*/  FMUL.FTZ R25, R25, UR6 ;  /* 0x0000000619197c20 */ /* 0x000fe20008410000 */
[----:B------:R-:W-:Y:S02]  /*6030*/  FSEL R31, R27, RZ, P6 ;  /* 0x000000ff1b1f7208 */ /* 0x000fe40003000000 */
[----:B------:R-:W-:Y:S02]  /*6040*/  LOP3.LUT P6, RZ, R34, 0xff, RZ, 0xc0, !PT ;  /* 0x000000ff22ff7812 */ /* 0x000fe400078cc0ff */
[----:B------:R-:W-:Y:S02]  /*6050*/  F2FP.BF16.F32.PACK_AB R27, R41, R30 ;  /* 0x0000001e291b723e */ /* 0x000fe400000010ff */
[----:B------:R-:W-:Y:S02]  /*6060*/  FSEL R24, R25, RZ, P6 ;  /* 0x000000ff19187208 */ /* 0x000fe40003000000 */
[----:B------:R-:W-:Y:S02]  /*6070*/  F2FP.BF16.F32.PACK_AB R25, R0, R185 ;  /* 0x000000b90019723e */ /* 0x000fe400000010ff */
[----:B------:R-:W-:Y:S01]  /*6080*/  F2FP.BF16.F32.PACK_AB R24, R31, R24 ;  /* 0x000000181f18723e */ /* 0x000fe200000010ff */
[----:B------:R-:W-:Y:S06]  /*6090*/  BRA `(.L_x_307) ;  /* 0x0000000400c07947 */ /* 0x000fec0003800000 */
.L_x_309:
[----:B------:R-:W-:Y:S05]  /*60a0*/  @!P2 BRA `(.L_x_311) ;  /* 0x0000000000e8a947 */ /* 0x000fea0003800000 */
        /* <DEDUP_REMOVED lines=9> */
[----:B------:R-:W-:Y:S01]  /*6140*/  FMUL.FTZ R177, R126, R177 ;  /* 0x000000b17eb17220 */ /* 0x000fe20000410000 */
[-C--:B------:R-:W-:Y:S01]  /*6150*/  FFMA.FTZ R17, R168, R160.reuse, R143 ;  /* 0x000000a0a8117223 */ /* 0x080fe2000001008f */
[----:B------:R-:W-:Y:S01]  /*6160*/  FMUL.FTZ R183, R126, R183 ;  /* 0x000000b77eb77220 */ /* 0x000fe20000410000 */
[----:B------:R-:W-:Y:S01]  /*6170*/  FMUL.FTZ R0, R40, UR6 ;  /* 0x0000000628007c20 */ /* 0x000fe20008410000 */
[----:B------:R-:W-:Y:S01]  /*6180*/  FMUL.FTZ R16, R177, UR6 ;  /* 0x00000006b1107c20 */ /* 0x000fe20008410000 */
[----:B------:R-:W-:Y:S01]  /*6190*/  FADD.FTZ R19, R166, -R17 ;  /* 0x80000011a6137221 */ /* 0x000fe20000010000 */
[-CC-:B------:R-:W-:Y:S01]  /*61a0*/  FFMA.FTZ R185, R185, R160.reuse, R143.reuse ;  /* 0x000000a0b9b97223 */ /* 0x180fe2000001008f */
[-C--:B------:R-:W-:Y:S01]  /*61b0*/  FFMA.FTZ R17, R154, R160.reuse, R143 ;  /* 0x000000a09a117223 */ /* 0x080fe2000001008f */
[----:B------:R-:W-:Y:S01]  /*61c0*/  FSEL R42, R0, RZ, P6 ;  /* 0x000000ff002a7208 */ /* 0x000fe20003000000 */
[----:B------:R-:W-:Y:S01]  /*61d0*/  FMUL.FTZ R0, R183, UR6 ;  /* 0x00000006b7007c20 */ /* 0x000fe20008410000 */
[C---:B------:R-:W-:Y:S01]  /*61e0*/  LOP3.LUT P6, RZ, R35.reuse, 0xff0000, RZ, 0xc0, !PT ;  /* 0x00ff000023ff7812 */ /* 0x040fe200078cc0ff */
[----:B------:R-:W-:Y:S01]  /*61f0*/  FMUL.FTZ R38, R126, R19 ;  /* 0x000000137e267220 */ /* 0x000fe20000410000 */
[----:B------:R-:W-:Y:S01]  /*6200*/  FADD.FTZ R185, R46, -R185 ;  /* 0x800000b92eb97221 */ /* 0x000fe20000010000 */
[----:B------:R-:W-:Y:S01]  /*6210*/  FADD.FTZ R17, R150, -R17 ;  /* 0x8000001196117221 */ /* 0x000fe20000010000 */
[----:B------:R-:W-:Y:S01]  /*6220*/  FSEL R27, R16, RZ, P6 ;  /* 0x000000ff101b7208 */ /* 0x000fe20003000000 */
[----:B------:R-:W-:Y:S01]  /*6230*/  FMUL.FTZ R16, R38, UR6 ;  /* 0x0000000626107c20 */ /* 0x000fe20008410000 */
[----:B------:R-:W-:Y:S01]  /*6240*/  LOP3.LUT P6, RZ, R35, 0xff, RZ, 0xc0, !PT ;  /* 0x000000ff23ff7812 */ /* 0x000fe200078cc0ff */
[C---:B------:R-:W-:Y:S01]  /*6250*/  FMUL.FTZ R185, R126.reuse, R185 ;  /* 0x000000b97eb97220 */ /* 0x040fe20000410000 */
[-C--:B------:R-:W-:Y:S01]  /*6260*/  FFMA.FTZ R179, R179, R160.reuse, R143 ;  /* 0x000000a0b3b37223 */ /* 0x080fe2000001008f */
[----:B------:R-:W-:Y:S01]  /*6270*/  FMUL.FTZ R26, R126, R17 ;  /* 0x000000117e1a7220 */ /* 0x000fe20000410000 */
[----:B------:R-:W-:Y:S01]  /*6280*/  FSEL R36, R0, RZ, P6 ;  /* 0x000000ff00247208 */ /* 0x000fe20003000000 */
[----:B------:R-:W-:Y:S01]  /*6290*/  FMUL.FTZ R0, R185, UR6 ;  /* 0x00000006b9007c20 */ /* 0x000fe20008410000 */
[----:B------:R-:W-:Y:S01]  /*62a0*/  LOP3.LUT P6, RZ, R35, 0xff00, RZ, 0xc0, !PT ;  /* 0x0000ff0023ff7812 */ /* 0x000fe200078cc0ff */
[----:B------:R-:W-:Y:S01]  /*62b0*/  FADD.FTZ R179, R44, -R179 ;  /* 0x800000b32cb37221 */ /* 0x000fe20000010000 */
[----:B------:R-:W-:Y:S01]  /*62c0*/  FFMA.FTZ R17, R146, R160, R143 ;  /* 0x000000a092117223 */ /* 0x000fe2000001008f */
[----:B------:R-:W-:Y:S01]  /*62d0*/  FMUL.FTZ R18, R26, UR6 ;  /* 0x000000061a127c20 */ /* 0x000fe20008410000 */
[----:B------:R-:W-:Y:S01]  /*62e0*/  FSEL R37, R16, RZ, P6 ;  /* 0x000000ff10257208 */ /* 0x000fe20003000000 */
[----:B------:R-:W-:Y:S01]  /*62f0*/  FMUL.FTZ R16, R126, R179 ;  /* 0x000000b37e107220 */ /* 0x000fe20000410000 */
[----:B------:R-:W-:Y:S01]  /*6300*/  LOP3.LUT P6, RZ, R34, 0xff0000, RZ, 0xc0, !PT ;  /* 0x00ff000022ff7812 */ /* 0x000fe200078cc0ff */
[----:B------:R-:W-:Y:S01]  /*6310*/  FADD.FTZ R17, R144, -R17 ;  /* 0x8000001190117221 */ /* 0x000fe20000010000 */
[----:B------:R-:W-:-:S02]  /*6320*/  F2FP.BF16.F32.PACK_AB R19, R40, R177 ;  /* 0x000000b12813723e */ /* 0x000fc400000010ff */
[----:B------:R-:W-:Y:S01]  /*6330*/  FSEL R30, R0, RZ, P6 ;  /* 0x000000ff001e7208 */ /* 0x000fe20003000000 */
[----:B------:R-:W-:Y:S01]  /*6340*/  FMUL.FTZ R0, R16, UR6 ;  /* 0x0000000610007c20 */ /* 0x000fe20008410000 */
[----:B------:R-:W-:Y:S01]  /*6350*/  LOP3.LUT P6, RZ, R34, 0xff000000, RZ, 0xc0, !PT ;  /* 0xff00000022ff7812 */ /* 0x000fe200078cc0ff */
[----:B------:R-:W-:Y:S01]  /*6360*/  FMUL.FTZ R25, R126, R17 ;  /* 0x000000117e197220 */ /* 0x000fe20000410000 */
[----:B------:R-:W-:Y:S02]  /*6370*/  F2FP.BF16.F32.PACK_AB R17, R26, R185 ;  /* 0x000000b91a11723e */ /* 0x000fe400000010ff */
[----:B------:R-:W-:Y:S01]  /*6380*/  FSEL R35, R18, RZ, P6 ;  /* 0x000000ff12237208 */ /* 0x000fe20003000000 */
[C---:B------:R-:W-:Y:S01]  /*6390*/  FMUL.FTZ R24, R25.reuse, UR6 ;  /* 0x0000000619187c20 */ /* 0x040fe20008410000 */
        /* <DEDUP_REMOVED lines=8> */
[----:B------:R-:W-:Y:S02]  /*6420*/  F2FP.BF16.F32.PACK_AB R25, R35, R30 ;  /* 0x0000001e2319723e */ /* 0x000fe400000010ff */
[----:B------:R-:W-:Y:S01]  /*6430*/  F2FP.BF16.F32.PACK_AB R24, R31, R0 ;  /* 0x000000001f18723e */ /* 0x000fe200000010ff */
[----:B------:R-:W-:Y:S06]  /*6440*/  BRA `(.L_x_307) ;  /* 0x0000000000d47947 */ /* 0x000fec0003800000 */
.L_x_311:
        /* <DEDUP_REMOVED lines=15> */
[-C--:B------:R-:W-:Y:S01]  /*6540*/  FFMA.FTZ R185, R185, R160.reuse, R143 ;  /* 0x000000a0b9b97223 */ /* 0x080fe2000001008f */
[----:B------:R-:W-:Y:S01]  /*6550*/  FMUL.FTZ R183, R183, UR6 ;  /* 0x00000006b7b77c20 */ /* 0x000fe20008410000 */
[----:B------:R-:W-:Y:S01]  /*6560*/  FSEL R30, R0, RZ, P6 ;  /* 0x000000ff001e7208 */ /* 0x000fe20003000000 */
[----:B------:R-:W-:Y:S01]  /*6570*/  FMUL.FTZ R31, R126, R31 ;  /* 0x0000001f7e1f7220 */ /* 0x000fe20000410000 */
[----:B------:R-:W-:Y:S01]  /*6580*/  LOP3.LUT P6, RZ, R35, 0xff0000, RZ, 0xc0, !PT ;  /* 0x00ff000023ff7812 */ /* 0x000fe200078cc0ff */
        /* <DEDUP_REMOVED lines=19> */
[----:B------:R-:W-:Y:S01]  /*66c0*/  F2FP.BF16.F32.PACK_AB R26, R35, R26 ;  /* 0x0000001a231a723e */ /* 0x000fe200000010ff */
[----:B------:R-:W-:Y:S01]  /*66d0*/  FMUL.FTZ R25, R25, UR6 ;  /* 0x0000000619197c20 */ /* 0x000fe20008410000 */
[----:B------:R-:W-:Y:S01]  /*66e0*/  FSEL R185, R185, RZ, P6 ;  /* 0x000000ffb9b97208 */ /* 0x000fe20003000000 */
[----:B------:R-:W-:Y:S01]  /*66f0*/  FMUL.FTZ R179, R126, R179 ;  /* 0x000000b37eb37220 */ /* 0x000fe20000410000 */
[----:B------:R-:W-:-:S03]  /*6700*/  LOP3.LUT P6, RZ, R34, 0xff000000, RZ, 0xc0, !PT ;  /* 0xff00000022ff7812 */ /* 0x000fc600078cc0ff */
[----:B------:R-:W-:Y:S01]  /*6710*/  FMUL.FTZ R179, R179, UR6 ;  /* 0x00000006b3b37c20 */ /* 0x000fe20008410000 */
[----:B------:R-:W-:Y:S02]  /*6720*/  FSEL R0, R27, RZ, P6 ;  /* 0x000000ff1b007208 */ /* 0x000fe40003000000 */
[----:B------:R-:W-:Y:S02]  /*6730*/  LOP3.LUT P6, RZ, R34, 0xff00, RZ, 0xc0, !PT ;  /* 0x0000ff0022ff7812 */ /* 0x000fe400078cc0ff */
[----:B------:R-:W-:Y:S02]  /*6740*/  F2FP.BF16.F32.PACK_AB R27, R30, R177 ;  /* 0x000000b11e1b723e */ /* 0x000fe400000010ff */
[----:B------:R-:W-:Y:S02]  /*6750*/  FSEL R31, R25, RZ, P6 ;  /* 0x000000ff191f7208 */ /* 0x000fe40003000000 */
[----:B------:R-:W-:Y:S02]  /*6760*/  LOP3.LUT P6, RZ, R34, 0xff, RZ, 0xc0, !PT ;  /* 0x000000ff22ff7812 */ /* 0x000fe400078cc0ff */
[----:B------:R-:W-:-:S02]  /*6770*/  F2FP.BF16.F32.PACK_AB R25, R0, R185 ;  /* 0x000000b90019723e */ /* 0x000fc400000010ff */
[----:B------:R-:W-:-:S04]  /*6780*/  FSEL R24, R179, RZ, P6 ;  /* 0x000000ffb3187208 */ /* 0x000fc80003000000 */
[----:B------:R-:W-:-:S07]  /*6790*/  F2FP.BF16.F32.PACK_AB R24, R31, R24 ;  /* 0x000000181f18723e */ /* 0x000fce00000010ff */
.L_x_307:
        /* <DEDUP_REMOVED lines=11> */
[-CC-:B------:R-:W-:Y:S01]  /*6850*/  FFMA.FTZ R0, R153, R160.reuse, R143.reuse ;  /* 0x000000a099007223 */ /* 0x180fe2000001008f */
[----:B0-----:R-:W-:Y:S01]  /*6860*/  SHF.L.U32 R17, R15, 0x10, RZ ;  /* 0x000000100f117819 */ /* 0x001fe200000006ff */
[-CC-:B------:R-:W-:Y:S01]  /*6870*/  FFMA.FTZ R188, R188, R160.reuse, R143.reuse ;  /* 0x000000a0bcbc7223 */ /* 0x180fe2000001008f */
[----:B------:R-:W-:Y:S01]  /*6880*/  LOP3.LUT P6, RZ, R33, 0xff0000, RZ, 0xc0, !PT ;  /* 0x00ff000021ff7812 */ /* 0x000fe200078cc0ff */
[----:B------:R-:W-:Y:S01]  /*6890*/  FADD.FTZ R155, R155, -R0 ;  /* 0x800000009b9b7221 */ /* 0x000fe20000010000 */
[----:B------:R-:W-:Y:S01]  /*68a0*/  SHF.L.U32 R133, R133, 0x10, RZ ;  /* 0x0000001085857819 */ /* 0x000fe200000006ff */
[----:B------:R-:W-:Y:S01]  /*68b0*/  FADD.FTZ R187, R187, -R188 ;  /* 0x800000bcbbbb7221 */ /* 0x000fe20000010000 */
[----:B------:R-:W-:Y:S01]  /*68c0*/  FFMA.FTZ R186, R186, R160, R143 ;  /* 0x000000a0baba7223 */ /* 0x000fe2000001008f */
[----:B------:R-:W-:Y:S01]  /*68d0*/  FFMA.FTZ R155, R126, R155, R17 ;  /* 0x0000009b7e9b7223 */ /* 0x000fe20000010011 */
[----:B------:R-:W-:Y:S02]  /*68e0*/  IMAD.U32 R17, R14, 0x10000, RZ ;  /* 0x000100000e117824 */ /* 0x000fe400078e00ff */
[----:B------:R-:W-:Y:S01]  /*68f0*/  FFMA.FTZ R24, R126, R187, R133 ;  /* 0x000000bb7e187223 */ /* 0x000fe20000010085 */
[----:B------:R-:W-:Y:S01]  /*6900*/  SHF.L.U32 R137, R137, 0x10, RZ ;  /* 0x0000001089897819 */ /* 0x000fe200000006ff */
[----:B------:R-:W-:Y:S01]  /*6910*/  FMUL.FTZ R0, R155, UR6 ;  /* 0x000000069b007c20 */ /* 0x000fe20008410000 */
[----:B------:R-:W-:Y:S01]  /*6920*/  FADD.FTZ R175, R175, -R186 ;  /* 0x800000baafaf7221 */ /* 0x000fe20000010000 */
[----:B------:R-:W-:Y:S01]  /*6930*/  FMUL.FTZ R19, R24, UR6 ;  /* 0x0000000618137c20 */ /* 0x000fe20008410000 */
[----:B------:R-:W-:Y:S01]  /*6940*/  IMAD.U32 R141, R141, 0x10000, RZ ;  /* 0x000100008d8d7824 */ /* 0x000fe200078e00ff */
[----:B------:R-:W-:Y:S01]  /*6950*/  SHF.L.U32 R47, R47, 0x10, RZ ;  /* 0x000000102f2f7819 */ /* 0x000fe200000006ff */
[----:B------:R-:W-:Y:S01]  /*6960*/  FFMA.FTZ R137, R126, R175, R137 ;  /* 0x000000af7e897223 */ /* 0x000fe20000010089 */
[----:B------:R-:W-:-:S02]  /*6970*/  FSEL R27, R0, RZ, P6 ;  /* 0x000000ff001b7208 */ /* 0x000fc40003000000 */
[----:B------:R-:W-:Y:S01]  /*6980*/  LOP3.LUT P6, RZ, R49, 0xff0000, RZ, 0xc0, !PT ;  /* 0x00ff000031ff7812 */ /* 0x000fe200078cc0ff */
[----:B------:R-:W-:-:S03]  /*6990*/  FMUL.FTZ R20, R137, UR6 ;  /* 0x0000000689147c20 */ /* 0x000fc60008410000 */
[----:B------:R-:W-:Y:S01]  /*69a0*/  FSEL R23, R0, RZ, P6 ;  /* 0x000000ff00177208 */ /* 0x000fe20003000000 */
[----:B------:R-:W-:Y:S01]  /*69b0*/  FFMA.FTZ R0, R157, R160, R143 ;  /* 0x000000a09d007223 */ /* 0x000fe2000001008f */
[----:B------:R-:W-:-:S03]  /*69c0*/  ISETP.GE.U32.AND P6, PT, R32, RZ, PT ;  /* 0x000000ff2000720c */ /* 0x000fc60003fc6070 */
[----:B------:R-:W-:Y:S01]  /*69d0*/  FADD.FTZ R159, R159, -R0 ;  /* 0x800000009f9f7221 */ /* 0x000fe20000010000 */
[----:B------:R-:W-:Y:S01]  /*69e0*/  ISETP.GE.U32.AND.EX P6, PT, R33, 0x1000000, PT, P6 ;  /* 0x010000002100780c */ /* 0x000fe20003fc6160 */
[----:B------:R-:W-:Y:S02]  /*69f0*/  FFMA.FTZ R0, R161, R160, R143 ;  /* 0x000000a0a1007223 */ /* 0x000fe4000001008f */
[----:B------:R-:W-:Y:S01]  /*6a00*/  FFMA.FTZ R18, R126, R159, R17 ;  /* 0x0000009f7e127223 */ /* 0x000fe20000010011 */
[----:B------:R-:W-:Y:S01]  /*6a10*/  FSEL R36, R19, RZ, P6 ;  /* 0x000000ff13247208 */ /* 0x000fe20003000000 */
[----:B------:R-:W-:Y:S01]  /*6a20*/  FADD.FTZ R163, R163, -R0 ;  /* 0x80000000a3a37221 */ /* 0x000fe20000010000 */
[----:B------:R-:W-:Y:S01]  /*6a30*/  ISETP.GE.U32.AND P6, PT, R48, RZ, PT ;  /* 0x000000ff3000720c */ /* 0x000fe20003fc6070 */
[----:B------:R-:W-:Y:S01]  /*6a40*/  FMUL.FTZ R16, R18, UR6 ;  /* 0x0000000612107c20 */ /* 0x000fe20008410000 */
[----:B------:R-:W-:Y:S02]  /*6a50*/  SHF.L.U32 R17, R13, 0x10, RZ ;  /* 0x000000100d117819 */ /* 0x000fe400000006ff */
[----:B------:R-:W-:-:S02]  /*6a60*/  ISETP.GE.U32.AND.EX P6, PT, R49, 0x1000000, PT, P6 ;  /* 0x010000003100780c */ /* 0x000fc40003fc6160 */
[----:B------:R-:W-:Y:S01]  /*6a70*/  F2FP.BF16.F32.PACK_AB R18, R137, R18 ;  /* 0x000000128912723e */ /* 0x000fe200000010ff */
[----:B------:R-:W-:Y:S01]  /*6a80*/  FFMA.FTZ R163, R126, R163, R17 ;  /* 0x000000a37ea37223 */ /* 0x000fe20000010011 */
[----:B------:R-:W-:Y:S01]  /*6a90*/  FSEL R38, R19, RZ, P6 ;  /* 0x000000ff13267208 */ /* 0x000fe20003000000 */
[-CC-:B------:R-:W-:Y:S01]  /*6aa0*/  FFMA.FTZ R19, R174, R160.reuse, R143.reuse ;  /* 0x000000a0ae137223 */ /* 0x180fe2000001008f */
[----:B------:R-:W-:Y:S01]  /*6ab0*/  LOP3.LUT P6, RZ, R33, 0xff, RZ, 0xc0, !PT ;  /* 0x000000ff21ff7812 */ /* 0x000fe200078cc0ff */
[----:B------:R-:W-:Y:S01]  /*6ac0*/  FMUL.FTZ R0, R163, UR6 ;  /* 0x00000006a3007c20 */ /* 0x000fe20008410000 */
[-C--:B------:R-:W-:Y:S01]  /*6ad0*/  FFMA.FTZ R17, R164, R160.reuse, R143 ;  /* 0x000000a0a4117223 */ /* 0x080fe2000001008f */
[----:B------:R-:W-:Y:S01]  /*6ae0*/  FADD.FTZ R19, R172, -R19 ;  /* 0x80000013ac137221 */ /* 0x000fe20000010000 */
[----:B------:R-:W-:Y:S01]  /*6af0*/  FSEL R26, R16, RZ, P6 ;  /* 0x000000ff101a7208 */ /* 0x000fe20003000000 */
[----:B------:R-:W-:Y:S01]  /*6b00*/  FFMA.FTZ R143, R167, R160, R143 ;  /* 0x000000a0a78f7223 */ /* 0x000fe2000001008f */
[----:B------:R-:W-:Y:S01]  /*6b10*/  LOP3.LUT P6, RZ, R49, 0xff, RZ, 0xc0, !PT ;  /* 0x000000ff31ff7812 */ /* 0x000fe200078cc0ff */
[----:B------:R-:W-:Y:S01]  /*6b20*/  FADD.FTZ R17, R158, -R17 ;  /* 0x800000119e117221 */ /* 0x000fe20000010000 */
[----:B------:R-:W-:Y:S01]  /*6b30*/  F2FP.BF16.F32.PACK_AB R23, R38, R23 ;  /* 0x000000172617723e */ /* 0x000fe200000010ff */
[----:B------:R-:W-:Y:S01]  /*6b40*/  FADD.FTZ R143, R156, -R143 ;  /* 0x8000008f9c8f7221 */ /* 0x000fe20000010000 */
[----:B------:R-:W-:Y:S01]  /*6b50*/  FSEL R22, R16, RZ, P6 ;  /* 0x000000ff10167208 */ /* 0x000fe20003000000 */
[----:B------:R-:W-:Y:S01]  /*6b60*/  FFMA.FTZ R47, R126, R17, R47 ;  /* 0x000000117e2f7223 */ /* 0x000fe2000001002f */
[----:B------:R-:W-:-:S02]  /*6b70*/  LOP3.LUT P6, RZ, R33, 0xff00, RZ, 0xc0, !PT ;  /* 0x0000ff0021ff7812 */ /* 0x000fc400078cc0ff */
[----:B------:R-:W-:Y:S02]  /*6b80*/  SHF.L.U32 R17, R12, 0x10, RZ ;  /* 0x000000100c117819 */ /* 0x000fe400000006ff */
[----:B------:R-:W-:Y:S02]  /*6b90*/  FSEL R35, R20, RZ, P6 ;  /* 0x000000ff14237208 */ /* 0x000fe40003000000 */
[----:B------:R-:W-:Y:S02]  /*6ba0*/  LOP3.LUT P6, RZ, R49, 0xff00, RZ, 0xc0, !PT ;  /* 0x0000ff0031ff7812 */ /* 0x000fe400078cc0ff */
[----:B------:R-:W-:Y:S02]  /*6bb0*/  F2FP.BF16.F32.PACK_AB R27, R36, R27 ;  /* 0x0000001b241b723e */ /* 0x000fe400000010ff */
[----:B------:R-:W-:Y:S01]  /*6bc0*/  FSEL R37, R20, RZ, P6 ;  /* 0x000000ff14257208 */ /* 0x000fe20003000000 */
[----:B------:R-:W-:Y:S01]  /*6bd0*/  FFMA.FTZ R20, R126, R19, R141 ;  /* 0x000000137e147223 */ /* 0x000fe2000001008d */
[----:B------:R-:W-:-:S02]  /*6be0*/  LOP3.LUT P6, RZ, R32, 0xff0000, RZ, 0xc0, !PT ;  /* 0x00ff000020ff7812 */ /* 0x000fc400078cc0ff */
[----:B------:R-:W-:Y:S01]  /*6bf0*/  F2FP.BF16.F32.PACK_AB R19, R24, R155 ;  /* 0x0000009b1813723e */ /* 0x000fe200000010ff */
[----:B------:R-:W-:Y:S01]  /*6c00*/  FMUL.FTZ R16, R20, UR6 ;  /* 0x0000000614107c20 */ /* 0x000fe20008410000 */
[----:B------:R-:W-:Y:S02]  /*6c10*/  FSEL R25, R0, RZ, P6 ;  /* 0x000000ff00197208 */ /* 0x000fe40003000000 */
[----:B------:R-:W-:Y:S02]  /*6c20*/  LOP3.LUT P6, RZ, R48, 0xff0000, RZ, 0xc0, !PT ;  /* 0x00ff000030ff7812 */ /* 0x000fe400078cc0ff */
[----:B------:R-:W-:Y:S02]  /*6c30*/  F2FP.BF16.F32.PACK_AB R22, R37, R22 ;  /* 0x000000162516723e */ /* 0x000fe400000010ff */
[----:B------:R-:W-:Y:S01]  /*6c40*/  FSEL R21, R0, RZ, P6 ;  /* 0x000000ff00157208 */ /* 0x000fe20003000000 */
[----:B------:R-:W-:Y:S01]  /*6c50*/  FMUL.FTZ R0, R47, UR6 ;  /* 0x000000062f007c20 */ /* 0x000fe20008410000 */
[----:B------:R-:W-:-:S02]  /*6c60*/  LOP3.LUT P6, RZ, R32, 0xff000000, RZ, 0xc0, !PT ;  /* 0xff00000020ff7812 */ /* 0x000fc400078cc0ff */
[----:B------:R-:W-:Y:S02]  /*6c70*/  F2FP.BF16.F32.PACK_AB R26, R35, R26 ;  /* 0x0000001a231a723e */ /* 0x000fe400000010ff */
[----:B------:R-:W-:Y:S02]  /*6c80*/  FSEL R30, R16, RZ, P6 ;  /* 0x000000ff101e7208 */ /* 0x000fe40003000000 */
[----:B------:R-:W-:Y:S02]  /*6c90*/  LOP3.LUT P6, RZ, R48, 0xff000000, RZ, 0xc0, !PT ;  /* 0xff00000030ff7812 */ /* 0x000fe400078cc0ff */
[----:B------:R-:W-:Y:S02]  /*6ca0*/  F2FP.BF16.F32.PACK_AB R25, R30, R25 ;  /* 0x000000191e19723e */ /* 0x000fe400000010ff */
[----:B------:R-:W-:Y:S01]  /*6cb0*/  FSEL R34, R16, RZ, P6 ;  /* 0x000000ff10227208 */ /* 0x000fe20003000000 */
[----:B------:R-:W-:Y:S01]  /*6cc0*/  FFMA.FTZ R16, R126, R143, R17 ;  /* 0x0000008f7e107223 */ /* 0x000fe20000010011 */
[----:B------:R-:W-:-:S02]  /*6cd0*/  LOP3.LUT P6, RZ, R32, 0xff00, RZ, 0xc0, !PT ;  /* 0x0000ff0020ff7812 */ /* 0x000fc400078cc0ff */
[----:B------:R-:W-:Y:S02]  /*6ce0*/  F2FP.BF16.F32.PACK_AB R17, R20, R163 ;  /* 0x000000a31411723e */ /* 0x000fe400000010ff */
        /* <DEDUP_REMOVED lines=10> */
[----:B------:R-:W-:-:S04]  /*6d90*/  FSEL R20, R0, RZ, P6 ;  /* 0x000000ff00147208 */ /* 0x000fc80003000000 */
[----:B------:R-:W-:Y:S01]  /*6da0*/  F2FP.BF16.F32.PACK_AB R20, R33, R20 ;  /* 0x000000142114723e */ /* 0x000fe200000010ff */
[----:B------:R-:W-:Y:S06]  /*6db0*/  BRA `(.L_x_315) ;  /* 0x0000001c00807947 */ /* 0x000fec0003800000 */
.L_x_314:
[-CC-:B------:R-:W-:Y:S01]  /*6dc0*/  FFMA.FTZ R188, R188, R160.reuse, R143.reuse ;  /* 0x000000a0bcbc7223 */ /* 0x180fe2000001008f */
[----:B------:R-:W-:Y:S02]  /*6dd0*/  IMAD.U32 R133, R133, 0x10000, RZ ;  /* 0x0001000085857824 */ /* 0x000fe400078e00ff */
[-CC-:B------:R-:W-:Y:S01]  /*6de0*/  FFMA.FTZ R0, R153, R160.reuse, R143.reuse ;  /* 0x000000a099007223 */ /* 0x180fe2000001008f */
[----:B0-----:R-:W-:Y:S01]  /*6df0*/  SHF.L.U32 R20, R15, 0x10, RZ ;  /* 0x000000100f147819 */ /* 0x001fe200000006ff */
[----:B------:R-:W-:Y:S01]  /*6e00*/  FADD.FTZ R187, R187, -R188 ;  /* 0x800000bcbbbb7221 */ /* 0x000fe20000010000 */
[----:B------:R-:W-:Y:S01]  /*6e10*/  ISETP.GE.U32.AND P6, PT, R32, RZ, PT ;  /* 0x000000ff2000720c */ /* 0x000fe20003fc6070 */
[----:B------:R-:W-:Y:S01]  /*6e20*/  FADD.FTZ R155, R155, -R0 ;  /* 0x800000009b9b7221 */ /* 0x000fe20000010000 */
[-C--:B------:R-:W-:Y:S01]  /*6e30*/  FFMA.FTZ R0, R157, R160.reuse, R143 ;  /* 0x000000a09d007223 */ /* 0x080fe2000001008f */
[C---:B------:R-:W-:Y:S01]  /*6e40*/  FFMA.FTZ R133, R126.reuse, R187, R133 ;  /* 0x000000bb7e857223 */ /* 0x040fe20000010085 */
[----:B------:R-:W-:Y:S01]  /*6e50*/  ISETP.GE.U32.AND.EX P6, PT, R33, 0x1000000, PT, P6 ;  /* 0x010000002100780c */ /* 0x000fe20003fc6160 */
[----:B------:R-:W-:Y:S01]  /*6e60*/  FFMA.FTZ R20, R126, R155, R20 ;  /* 0x0000009b7e147223 */ /* 0x000fe20000010014 */
[----:B------:R-:W-:Y:S01]  /*6e70*/  SHF.L.U32 R21, R14, 0x10, RZ ;  /* 0x000000100e157819 */ /* 0x000fe200000006ff */
[----:B------:R-:W-:Y:S01]  /*6e80*/  FMUL.FTZ R133, R133, UR6 ;  /* 0x0000000685857c20 */ /* 0x000fe20008410000 */
[----:B------:R-:W-:Y:S01]  /*6e90*/  FADD.FTZ R159, R159, -R0 ;  /* 0x800000009f9f7221 */ /* 0x000fe20000010000 */
[----:B------:R-:W-:Y:S01]  /*6ea0*/  FMUL.FTZ R20, R20, UR6 ;  /* 0x0000000614147c20 */ /* 0x000fe20008410000 */
[-C--:B------:R-:W-:Y:S01]  /*6eb0*/  FFMA.FTZ R186, R186, R160.reuse, R143 ;  /* 0x000000a0baba7223 */ /* 0x080fe2000001008f */
[----:B------:R-:W-:Y:S01]  /*6ec0*/  IMAD.U32 R137, R137, 0x10000, RZ ;  /* 0x0001000089897824 */ /* 0x000fe200078e00ff */
[----:B------:R-:W-:Y:S01]  /*6ed0*/  FSEL R36, R133, RZ, P6 ;  /* 0x000000ff85247208 */ /* 0x000fe20003000000 */
[----:B------:R-:W-:Y:S01]  /*6ee0*/  FFMA.FTZ R21, R126, R159, R21 ;  /* 0x0000009f7e157223 */ /* 0x000fe20000010015 */
[----:B------:R-:W-:Y:S01]  /*6ef0*/  LOP3.LUT P6, RZ, R33, 0xff0000, RZ, 0xc0, !PT ;  /* 0x00ff000021ff7812 */ /* 0x000fe200078cc0ff */
[----:B------:R-:W-:Y:S01]  /*6f00*/  FADD.FTZ R175, R175, -R186 ;  /* 0x800000baafaf7221 */ /* 0x000fe20000010000 */
[-CC-:B------:R-:W-:Y:S01]  /*6f10*/  FFMA.FTZ R0, R161, R160.reuse, R143.reuse ;  /* 0x000000a0a1007223 */ /* 0x180fe2000001008f */
[-C--:B------:R-:W-:Y:S01]  /*6f20*/  FFMA.FTZ R23, R174, R160.reuse, R143 ;  /* 0x000000a0ae177223 */ /* 0x080fe2000001008f */
[----:B------:R-:W-:Y:S01]  /*6f30*/  FSEL R27, R20, RZ, P6 ;  /* 0x000000ff141b7208 */ /* 0x000fe20003000000 */
[----:B------:R-:W-:Y:S01]  /*6f40*/  FFMA.FTZ R137, R126, R175, R137 ;  /* 0x000000af7e897223 */ /* 0x000fe20000010089 */
[----:B------:R-:W-:Y:S01]  /*6f50*/  LOP3.LUT P6, RZ, R49, 0xff0000, RZ, 0xc0, !PT ;  /* 0x00ff000031ff7812 */ /* 0x000fe200078cc0ff */
[----:B------:R-:W-:Y:S01]  /*6f60*/  FADD.FTZ R163, R163, -R0 ;  /* 0x80000000a3a37221 */ /* 0x000fe20000010000 */
[----:B------:R-:W-:Y:S01]  /*6f70*/  SHF.L.U32 R141, R141, 0x10, RZ ;  /* 0x000000108d8d7819 */ /* 0x000fe200000006ff */
[----:B------:R-:W-:Y:S01]  /*6f80*/  FMUL.FTZ R137, R137, UR6 ;  /* 0x0000000689897c20 */ /* 0x000fe20008410000 */
[----:B------:R-:W-:Y:S01]  /*6f90*/  FSEL R34, R20, RZ, P6 ;  /* 0x000000ff14227208 */ /* 0x000fe20003000000 */
[----:B------:R-:W-:Y:S01]  /*6fa0*/  FMUL.FTZ R20, R21, UR6 ;  /* 0x0000000615147c20 */ /* 0x000fe20008410000 */
[----:B------:R-:W-:Y:S01]  /*6fb0*/  ISETP.GE.U32.AND P6, PT, R48, RZ, PT ;  /* 0x000000ff3000720c */ /* 0x000fe20003fc6070 */
[----:B------:R-:W-:Y:S01]  /*6fc0*/  FADD.FTZ R23, R172, -R23 ;  /* 0x80000017ac177221 */ /* 0x000fe20000010000 */
[----:B------:R-:W-:Y:S01]  /*6fd0*/  SHF.L.U32 R21, R13, 0x10, RZ ;  /* 0x000000100d157819 */ /* 0x000fe200000006ff */
[----:B------:R-:W-:Y:S01]  /*6fe0*/  IMAD.U32 R45, R45, 0x10000, RZ ;  /* 0x000100002d2d7824 */ /* 0x000fe200078e00ff */
[----:B------:R-:W-:Y:S01]  /*6ff0*/  ISETP.GE.U32.AND.EX P6, PT, R49, 0x1000000, PT, P6 ;  /* 0x010000003100780c */ /* 0x000fe20003fc6160 */
[----:B------:R-:W-:Y:S01]  /*7000*/  FFMA.FTZ R23, R126, R23, R141 ;  /* 0x000000177e177223 */ /* 0x000fe2000001008d */
[----:B------:R-:W-:Y:S01]  /*7010*/  F2FP.BF16.F32.PACK_AB R27, R36, R27 ;  /* 0x0000001b241b723e */ /* 0x000fe200000010ff */
[----:B------:R-:W-:Y:S01]  /*7020*/  FFMA.FTZ R21, R126, R163, R21 ;  /* 0x000000a37e157223 */ /* 0x000fe20000010015 */
[----:B------:R-:W-:Y:S01]  /*7030*/  FSEL R133, R133, RZ, P6 ;  /* 0x000000ff85857208 */ /* 0x000fe20003000000 */
[----:B------:R-:W-:Y:S01]  /*7040*/  FMUL.FTZ R23, R23, UR6 ;  /* 0x0000000617177c20 */ /* 0x000fe20008410000 */
[----:B------:R-:W-:Y:S01]  /*7050*/  LOP3.LUT P6, RZ, R33, 0xff, RZ, 0xc0, !PT ;  /* 0x000000ff21ff7812 */ /* 0x000fe200078cc0ff */
[----:B------:R-:W-:Y:S01]  /*7060*/  FMUL.FTZ R0, R21, UR6 ;  /* 0x0000000615007c20 */ /* 0x000fe20008410000 */
[-CC-:B------:R-:W-:Y:S01]  /*7070*/  FFMA.FTZ R21, R164, R160.reuse, R143.reuse ;  /* 0x000000a0a4157223 */ /* 0x180fe2000001008f */
[----:B------:R-:W-:Y:S01]  /*7080*/  FFMA.FTZ R143, R167, R160, R143 ;  /* 0x000000a0a78f7223 */ /* 0x000fe2000001008f */
[----:B------:R-:W-:-:S02]  /*7090*/  FSEL R26, R20, RZ, P6 ;  /* 0x000000ff141a7208 */ /* 0x000fc40003000000 */
[----:B------:R-:W-:Y:S01]  /*70a0*/  LOP3.LUT P6, RZ, R49, 0xff, RZ, 0xc0, !PT ;  /* 0x000000ff31ff7812 */ /* 0x000fe200078cc0ff */
[----:B------:R-:W-:Y:S01]  /*70b0*/  FADD.FTZ R21, R158, -R21 ;  /* 0x800000159e157221 */ /* 0x000fe20000010000 */
[----:B------:R-:W-:Y:S02]  /*70c0*/  FADD.FTZ R143, R156, -R143 ;  /* 0x8000008f9c8f7221 */ /* 0x000fe40000010000 */
[----:B------:R-:W-:Y:S01]  /*70d0*/  FSEL R22, R20, RZ, P6 ;  /* 0x000000ff14167208 */ /* 0x000fe20003000000 */
[----:B------:R-:W-:Y:S01]  /*70e0*/  FFMA.FTZ R45, R126, R21, R45 ;  /* 0x000000157e2d7223 */ /* 0x000fe2000001002d */
[----:B------:R-:W-:Y:S02]  /*70f0*/  LOP3.LUT P6, RZ, R33, 0xff00, RZ, 0xc0, !PT ;  /* 0x0000ff0021ff7812 */ /* 0x000fe400078cc0ff */
[----:B------:R-:W-:Y:S01]  /*7100*/  SHF.L.U32 R21, R12, 0x10, RZ ;  /* 0x000000100c157819 */ /* 0x000fe200000006ff */
[----:B------:R-:W-:Y:S01]  /*7110*/  FMUL.FTZ R45, R45, UR6 ;  /* 0x000000062d2d7c20 */ /* 0x000fe20008410000 */
[----:B------:R-:W-:-:S02]  /*7120*/  FSEL R37, R137, RZ, P6 ;  /* 0x000000ff89257208 */ /* 0x000fc40003000000 */
[----:B------:R-:W-:Y:S01]  /*7130*/  LOP3.LUT P6, RZ, R49, 0xff00, RZ, 0xc0, !PT ;  /* 0x0000ff0031ff7812 */ /* 0x000fe200078cc0ff */
[----:B------:R-:W-:Y:S01]  /*7140*/  FFMA.FTZ R21, R126, R143, R21 ;  /* 0x0000008f7e157223 */ /* 0x000fe20000010015 */
[----:B------:R-:W-:Y:S02]  /*7150*/  F2FP.BF16.F32.PACK_AB R26, R37, R26 ;  /* 0x0000001a251a723e */ /* 0x000fe400000010ff */
[----:B------:R-:W-:Y:S01]  /*7160*/  FSEL R137, R137, RZ, P6 ;  /* 0x000000ff89897208 */ /* 0x000fe20003000000 */
[----:B------:R-:W-:Y:S01]  /*7170*/  FMUL.FTZ R21, R21, UR6 ;  /* 0x0000000615157c20 */ /* 0x000fe20008410000 */
        /* <DEDUP_REMOVED lines=16> */
[C---:B------:R-:W-:Y:S02]  /*7280*/  FSEL R31, R21.reuse, RZ, P6 ;  /* 0x000000ff151f7208 */ /* 0x040fe40003000000 */
[----:B------:R-:W-:Y:S02]  /*7290*/  LOP3.LUT P6, RZ, R48, 0xff, RZ, 0xc0, !PT ;  /* 0x000000ff30ff7812 */ /* 0x000fe400078cc0ff */
[----:B------:R-:W-:Y:S02]  /*72a0*/  F2FP.BF16.F32.PACK_AB R24, R24, R31 ;  /* 0x0000001f1818723e */ /* 0x000fe400000010ff */
[----:B------:R-:W-:Y:S02]  /*72b0*/  FSEL R33, R21, RZ, P6 ;  /* 0x000000ff15217208 */ /* 0x000fe40003000000 */
[----:B------:R-:W-:Y:S02]  /*72c0*/  F2FP.BF16.F32.PACK_AB R21, R35, R0 ;  /* 0x000000002315723e */ /* 0x000fe400000010ff */
[----:B------:R-:W-:Y:S01]  /*72d0*/  F2FP.BF16.F32.PACK_AB R20, R20, R33 ;  /* 0x000000211414723e */ /* 0x000fe200000010ff */
[----:B------:R-:W-:Y:S06]  /*72e0*/  BRA `(.L_x_315) ;  /* 0x0000001800347947 */ /* 0x000fec0003800000 */
.L_x_313:
[----:B------:R-:W-:Y:S05]  /*72f0*/  @!P2 BRA `(.L_x_316) ;  /* 0x00000004003ca947 */ /* 0x000fea0003800000 */
[-CC-:B------:R-:W-:Y:S01]  /*7300*/  FFMA.FTZ R0, R153, R160.reuse, R143.reuse ;  /* 0x000000a099007223 */ /* 0x180fe2000001008f */
[----:B------:R-:W-:Y:S01]  /*7310*/  LOP3.LUT P6, RZ, R33, 0xff0000, RZ, 0xc0, !PT ;  /* 0x00ff000021ff7812 */ /* 0x000fe200078cc0ff */
[-CC-:B------:R-:W-:Y:S01]  /*7320*/  FFMA.FTZ R188, R188, R160.reuse, R143.reuse ;  /* 0x000000a0bcbc7223 */ /* 0x180fe2000001008f */
[-CC-:B------:R-:W-:Y:S01]  /*7330*/  FFMA.FTZ R186, R186, R160.reuse, R143.reuse ;  /* 0x000000a0baba7223 */ /* 0x180fe2000001008f */
[----:B0-----:R-:W-:Y:S01]  /*7340*/  FADD.FTZ R19, R155, -R0 ;  /* 0x800000009b137221 */ /* 0x001fe20000010000 */
[-C--:B------:R-:W-:Y:S01]  /*7350*/  FFMA.FTZ R21, R174, R160.reuse, R143 ;  /* 0x000000a0ae157223 */ /* 0x080fe2000001008f */
[----:B------:R-:W-:Y:S01]  /*7360*/  FADD.FTZ R187, R187, -R188 ;  /* 0x800000bcbbbb7221 */ /* 0x000fe20000010000 */
[----:B------:R-:W-:Y:S01]  /*7370*/  FADD.FTZ R23, R175, -R186 ;  /* 0x800000baaf177221 */ /* 0x000fe20000010000 */
[----:B------:R-:W-:Y:S01]  /*7380*/  FMUL.FTZ R19, R126, R19 ;  /* 0x000000137e137220 */ /* 0x000fe20000410000 */
[----:B------:R-:W-:Y:S01]  /*7390*/  FADD.FTZ R25, R172, -R21 ;  /* 0x80000015ac197221 */ /* 0x000fe20000010000 */
[C---:B------:R-:W-:Y:S01]  /*73a0*/  FMUL.FTZ R24, R126.reuse, R187 ;  /* 0x000000bb7e187220 */ /* 0x040fe20000410000 */
[C---:B------:R-:W-:Y:S01]  /*73b0*/  FMUL.FTZ R23, R126.reuse, R23 ;  /* 0x000000177e177220 */ /* 0x040fe20000410000 */
[----:B------:R-:W-:Y:S01]  /*73c0*/  FMUL.FTZ R0, R19, UR6 ;  /* 0x0000000613007c20 */ /* 0x000fe20008410000 */
[----:B------:R-:W-:Y:S01]  /*73d0*/  FMUL.FTZ R20, R126, R25 ;  /* 0x000000197e147220 */ /* 0x000fe20000410000 */
[----:B------:R-:W-:Y:S01]  /*73e0*/  FMUL.FTZ R16, R24, UR6 ;  /* 0x0000000618107c20 */ /* 0x000fe20008410000 */
[----:B------:R-:W-:Y:S01]  /*73f0*/  FFMA.FTZ R21, R164, R160, R143 ;  /* 0x000000a0a4157223 */ /* 0x000fe2000001008f */
[----:B------:R-:W-:-:S02]  /*7400*/  F2FP.BF16.F32.PACK_AB R19, R24, R19 ;  /* 0x000000131813723e */ /* 0x000fc400000010ff */
[----:B------:R-:W-:Y:S01]  /*7410*/  FSEL R27, R0, RZ, P6 ;  /* 0x000000ff001b7208 */ /* 0x000fe20003000000 */
[----:B------:R-:W-:Y:S01]  /*7420*/  FADD.FTZ R21, R158, -R21 ;  /* 0x800000159e157221 */ /* 0x000fe20000010000 */
[----:B------:R-:W-:-:S03]  /*7430*/  LOP3.LUT P6, RZ, R49, 0xff0000, RZ, 0xc0, !PT ;  /* 0x00ff000031ff7812 */ /* 0x000fc600078cc0ff */
[----:B------:R-:W-:Y:S01]  /*7440*/  FMUL.FTZ R21, R126, R21 ;  /* 0x000000157e157220 */ /* 0x000fe20000410000 */
[----:B------:R-:W-:Y:S01]  /*7450*/  FSEL R36, R0, RZ, P6 ;  /* 0x000000ff00247208 */ /* 0x000fe20003000000 */
[----:B------:R-:W-:Y:S01]  /*7460*/  FFMA.FTZ R0, R157, R160, R143 ;  /* 0x000000a09d007223 */ /* 0x000fe2000001008f */
[----:B------:R-:W-:-:S03]  /*7470*/  ISETP.GE.U32.AND P6, PT, R32, RZ, PT ;  /* 0x000000ff2000720c */ /* 0x000fc60003fc6070 */
[----:B------:R-:W-:Y:S01]  /*7480*/  FADD.FTZ R159, R159, -R0 ;  /* 0x800000009f9f7221 */ /* 0x000fe20000010000 */
[----:B------:R-:W-:-:S03]  /*7490*/  ISETP.GE.U32.AND.EX P6, PT, R33, 0x1000000, PT, P6 ;  /* 0x010000002100780c */ /* 0x000fc60003fc6160 */
[----:B------:R-:W-:Y:S01]  /*74a0*/  FMUL.FTZ R18, R126, R159 ;  /* 0x0000009f7e127220 */ /* 0x000fe20000410000 */
[----:B------:R-:W-:Y:S02]  /*74b0*/  FSEL R38, R16, RZ, P6 ;  /* 0x000000ff10267208 */ /* 0x000fe40003000000 */
[----:B------:R-:W-:Y:S01]  /*74c0*/  ISETP.GE.U32.AND P6, PT, R48, RZ, PT ;  /* 0x000000ff3000720c */ /* 0x000fe20003fc6070 */
[----:B------:R-:W-:Y:S01]  /*74d0*/  FMUL.FTZ R0, R18, UR6 ;  /* 0x0000000612007c20 */ /* 0x000fe20008410000 */
[----:B------:R-:W-:Y:S02]  /*74e0*/  F2FP.BF16.F32.PACK_AB R18, R23, R18 ;  /* 0x000000121712723e */ /* 0x000fe400000010ff */
[----:B------:R-:W-:Y:S02]  /*74f0*/  ISETP.GE.U32.AND.EX P6, PT, R49, 0x1000000, PT, P6 ;  /* 0x010000003100780c */ /* 0x000fe40003fc6160 */
[----:B------:R-:W-:Y:S02]  /*7500*/  F2FP.BF16.F32.PACK_AB R27, R38, R27 ;  /* 0x0000001b261b723e */ /* 0x000fe400000010ff */
[----:B------:R-:W-:Y:S01]  /*7510*/  FSEL R41, R16, RZ, P6 ;  /* 0x000000ff10297208 */ /* 0x000fe20003000000 */
[-CC-:B------:R-:W-:Y:S01]  /*7520*/  FFMA.FTZ R16, R161, R160.reuse, R143.reuse ;  /* 0x000000a0a1107223 */ /* 0x180fe2000001008f */
[----:B------:R-:W-:Y:S01]  /*7530*/  LOP3.LUT P6, RZ, R33, 0xff, RZ, 0xc0, !PT ;  /* 0x000000ff21ff7812 */ /* 0x000fe200078cc0ff */
[----:B------:R-:W-:-:S02]  /*7540*/  FFMA.FTZ R143, R167, R160, R143 ;  /* 0x000000a0a78f7223 */ /* 0x000fc4000001008f */
[----:B------:R-:W-:Y:S01]  /*7550*/  FADD.FTZ R17, R163, -R16 ;  /* 0x80000010a3117221 */ /* 0x000fe20000010000 */
[----:B------:R-:W-:Y:S01]  /*7560*/  FSEL R26, R0, RZ, P6 ;  /* 0x000000ff001a7208 */ /* 0x000fe20003000000 */
[----:B------:R-:W-:Y:S01]  /*7570*/  FMUL.FTZ R16, R23, UR6 ;  /* 0x0000000617107c20 */ /* 0x000fe20008410000 */
[----:B------:R-:W-:Y:S01]  /*7580*/  LOP3.LUT P6, RZ, R49, 0xff, RZ, 0xc0, !PT ;  /* 0x000000ff31ff7812 */ /* 0x000fe200078cc0ff */
[----:B------:R-:W-:Y:S01]  /*7590*/  FMUL.FTZ R17, R126, R17 ;  /* 0x000000117e117220 */ /* 0x000fe20000410000 */
[----:B------:R-:W-:Y:S01]  /*75a0*/  FADD.FTZ R143, R156, -R143 ;  /* 0x8000008f9c8f7221 */ /* 0x000fe20000010000 */
[----:B------:R-:W-:Y:S02]  /*75b0*/  F2FP.BF16.F32.PACK_AB R23, R41, R36 ;  /* 0x000000242917723e */ /* 0x000fe400000010ff */
[----:B------:R-:W-:Y:S01]  /*75c0*/  FSEL R22, R0, RZ, P6 ;  /* 0x000000ff00167208 */ /* 0x000fe20003000000 */
[----:B------:R-:W-:Y:S01]  /*75d0*/  FMUL.FTZ R0, R17, UR6 ;  /* 0x0000000611007c20 */ /* 0x000fe20008410000 */
[----:B------:R-:W-:-:S02]  /*75e0*/  LOP3.LUT P6, RZ, R33, 0xff00, RZ, 0xc0, !PT ;  /* 0x0000ff0021ff7812 */ /* 0x000fc400078cc0ff */
[----:B------:R-:W-:Y:S02]  /*75f0*/  F2FP.BF16.F32.PACK_AB R17, R20, R17 ;  /* 0x000000111411723e */ /* 0x000fe400000010ff */
[C---:B------:R-:W-:Y:S02]  /*7600*/  FSEL R37, R16.reuse, RZ, P6 ;  /* 0x000000ff10257208 */ /* 0x040fe40003000000 */
[----:B------:R-:W-:Y:S02]  /*7610*/  LOP3.LUT P6, RZ, R49, 0xff00, RZ, 0xc0, !PT ;  /* 0x0000ff0031ff7812 */ /* 0x000fe400078cc0ff */
        /* <DEDUP_REMOVED lines=29> */
.L_x_316:
[-CC-:B------:R-:W-:Y:S01]  /*77f0*/  FFMA.FTZ R188, R188, R160.reuse, R143.reuse ;  /* 0x000000a0bcbc7223 */ /* 0x180fe2000001008f */
[-CC-:B------:R-:W-:Y:S01]  /*7800*/  FFMA.FTZ R0, R153, R160.reuse, R143.reuse ;  /* 0x000000a099007223 */ /* 0x180fe2000001008f */
[----:B------:R-:W-:Y:S01]  /*7810*/  ISETP.GE.U32.AND P6, PT, R32, RZ, PT ;  /* 0x000000ff2000720c */ /* 0x000fe20003fc6070 */
[-CC-:B------:R-:W-:Y:S01]  /*7820*/  FFMA.FTZ R186, R186, R160.reuse, R143.reuse ;  /* 0x000000a0baba7223 */ /* 0x180fe2000001008f */
[----:B------:R-:W-:Y:S01]  /*7830*/  FADD.FTZ R187, R187, -R188 ;  /* 0x800000bcbbbb7221 */ /* 0x000fe20000010000 */
[----:B------:R-:W-:Y:S01]  /*7840*/  FADD.FTZ R155, R155, -R0 ;  /* 0x800000009b9b7221 */ /* 0x000fe20000010000 */
[----:B------:R-:W-:Y:S01]  /*7850*/  ISETP.GE.U32.AND.EX P6, PT, R33, 0x1000000, PT, P6 ;  /* 0x010000002100780c */ /* 0x000fe20003fc6160 */
[-CC-:B------:R-:W-:Y:S01]  /*7860*/  FFMA.FTZ R0, R157, R160.reuse, R143.reuse ;  /* 0x000000a09d007223 */ /* 0x180fe2000001008f */
[C---:B------:R-:W-:Y:S01]  /*7870*/  FMUL.FTZ R187, R126.reuse, R187 ;  /* 0x000000bb7ebb7220 */ /* 0x040fe20000410000 */
[C---:B------:R-:W-:Y:S01]  /*7880*/  FMUL.FTZ R155, R126.reuse, R155 ;  /* 0x0000009b7e9b7220 */ /* 0x040fe20000410000 */
[----:B------:R-:W-:Y:S01]  /*7890*/  FADD.FTZ R175, R175, -R186 ;  /* 0x800000baafaf7221 */ /* 0x000fe20000010000 */
[----:B------:R-:W-:Y:S01]  /*78a0*/  FADD.FTZ R159, R159, -R0 ;  /* 0x800000009f9f7221 */ /* 0x000fe20000010000 */
[----:B------:R-:W-:Y:S01]  /*78b0*/  FMUL.FTZ R187, R187, UR6 ;  /* 0x00000006bbbb7c20 */ /* 0x000fe20008410000 */
[----:B------:R-:W-:Y:S01]  /*78c0*/  FMUL.FTZ R155, R155, UR6 ;  /* 0x000000069b9b7c20 */ /* 0x000fe20008410000 */
[C---:B------:R-:W-:Y:S01]  /*78d0*/  FMUL.FTZ R175, R126.reuse, R175 ;  /* 0x000000af7eaf7220 */ /* 0x040fe20000410000 */
[----:B------:R-:W-:Y:S01]  /*78e0*/  FMUL.FTZ R159, R126, R159 ;  /* 0x0000009f7e9f7220 */ /* 0x000fe20000410000 */
[-CC-:B------:R-:W-:Y:S01]  /*78f0*/  FFMA.FTZ R0, R161, R160.reuse, R143.reuse ;  /* 0x000000a0a1007223 */ /* 0x180fe2000001008f */
[----:B0-----:R-:W-:Y:S01]  /*7900*/  FSEL R20, R187, RZ, P6 ;  /* 0x000000ffbb147208 */ /* 0x001fe20003000000 */
[----:B------:R-:W-:Y:S01]  /*7910*/  FMUL.FTZ R175, R175, UR6 ;  /* 0x00000006afaf7c20 */ /* 0x000fe20008410000 */
[----:B------:R-:W-:Y:S01]  /*7920*/  LOP3.LUT P6, RZ, R33, 0xff0000, RZ, 0xc0, !PT ;  /* 0x00ff000021ff7812 */ /* 0x000fe200078cc0ff */
[----:B------:R-:W-:Y:S01]  /*7930*/  FMUL.FTZ R159, R159, UR6 ;  /* 0x000000069f9f7c20 */ /* 0x000fe20008410000 */
[----:B------:R-:W-:Y:S01]  /*7940*/  FADD.FTZ R163, R163, -R0 ;  /* 0x80000000a3a37221 */ /* 0x000fe20000010000 */
[----:B------:R-:W-:Y:S01]  /*7950*/  FFMA.FTZ R21, R174, R160, R143 ;  /* 0x000000a0ae157223 */ /* 0x000fe2000001008f */
[----:B------:R-:W-:-:S02]  /*7960*/  FSEL R27, R155, RZ, P6 ;  /* 0x000000ff9b1b7208 */ /* 0x000fc40003000000 */
[----:B------:R-:W-:Y:S01]  /*7970*/  LOP3.LUT P6, RZ, R49, 0xff0000, RZ, 0xc0, !PT ;  /* 0x00ff000031ff7812 */ /* 0x000fe200078cc0ff */
[----:B------:R-:W-:Y:S01]  /*7980*/  FMUL.FTZ R163, R126, R163 ;  /* 0x000000a37ea37220 */ /* 0x000fe20000410000 */
[----:B------:R-:W-:Y:S01]  /*7990*/  FADD.FTZ R23, R172, -R21 ;  /* 0x80000015ac177221 */ /* 0x000fe20000010000 */
[-C--:B------:R-:W-:Y:S01]  /*79a0*/  FFMA.FTZ R21, R164, R160.reuse, R143 ;  /* 0x000000a0a4157223 */ /* 0x080fe2000001008f */
[----:B------:R-:W-:Y:S01]  /*79b0*/  FSEL R155, R155, RZ, P6 ;  /* 0x000000ff9b9b7208 */ /* 0x000fe20003000000 */
[----:B------:R-:W-:Y:S01]  /*79c0*/  FMUL.FTZ R163, R163, UR6 ;  /* 0x00000006a3a37c20 */ /* 0x000fe20008410000 */
[----:B------:R-:W-:Y:S01]  /*79d0*/  ISETP.GE.U32.AND P6, PT, R48, RZ, PT ;  /* 0x000000ff3000720c */ /* 0x000fe20003fc6070 */
[----:B------:R-:W-:Y:S01]  /*79e0*/  FMUL.FTZ R23, R126, R23 ;  /* 0x000000177e177220 */ /* 0x000fe20000410000 */
[----:B------:R-:W-:Y:S01]  /*79f0*/  FADD.FTZ R21, R158, -R21 ;  /* 0x800000159e157221 */ /* 0x000fe20000010000 */
[----:B------:R-:W-:Y:S01]  /*7a00*/  FFMA.FTZ R143, R167, R160, R143 ;  /* 0x000000a0a78f7223 */ /* 0x000fe2000001008f */
[----:B------:R-:W-:Y:S01]  /*7a10*/  ISETP.GE.U32.AND.EX P6, PT, R49, 0x1000000, PT, P6 ;  /* 0x010000003100780c */ /* 0x000fe20003fc6160 */
[----:B------:R-:W-:Y:S01]  /*7a20*/  FMUL.FTZ R23, R23, UR6 ;  /* 0x0000000617177c20 */ /* 0x000fe20008410000 */
[----:B------:R-:W-:Y:S01]  /*7a30*/  FMUL.FTZ R21, R126, R21 ;  /* 0x000000157e157220 */ /* 0x000fe20000410000 */
[----:B------:R-:W-:Y:S01]  /*7a40*/  FADD.FTZ R143, R156, -R143 ;  /* 0x8000008f9c8f7221 */ /* 0x000fe20000010000 */
        /* <DEDUP_REMOVED lines=37> */
.L_x_312:
[----:B------:R-:W-:Y:S05]  /*7ca0*/  @!P0 BRA `(.L_x_317) ;  /* 0x0000000800048947 */ /* 0x000fea0003800000 */
[----:B------:R-:W-:Y:S05]  /*7cb0*/  @!P2 BRA `(.L_x_318) ;  /* 0x000000040008a947 */ /* 0x000fea0003800000 */
[-CC-:B------:R-:W-:Y:S01]  /*7cc0*/  FFMA.FTZ R0, R161, R160.reuse, R143.reuse ;  /* 0x000000a0a1007223 */ /* 0x180fe2000001008f */
[-CC-:B------:R-:W-:Y:S01]  /*7cd0*/  FFMA.FTZ R188, R188, R160.reuse, R143.reuse ;  /* 0x000000a0bcbc7223 */ /* 0x180fe2000001008f */
[----:B------:R-:W-:Y:S01]  /*7ce0*/  SHF.L.U32 R133, R133, 0x10, RZ ;  /* 0x0000001085857819 */ /* 0x000fe200000006ff */
[-CC-:B0-----:R-:W-:Y:S01]  /*7cf0*/  FFMA.FTZ R16, R157, R160.reuse, R143.reuse ;  /* 0x000000a09d107223 */ /* 0x181fe2000001008f */
[----:B------:R-:W-:Y:S01]  /*7d00*/  FADD.FTZ R163, R163, -R0 ;  /* 0x80000000a3a37221 */ /* 0x000fe20000010000 */
[-CC-:B------:R-:W-:Y:S01]  /*7d10*/  FFMA.FTZ R0, R153, R160.reuse, R143.reuse ;  /* 0x000000a099007223 */ /* 0x180fe2000001008f */
[----:B------:R-:W-:Y:S01]  /*7d20*/  FADD.FTZ R187, R187, -R188 ;  /* 0x800000bcbbbb7221 */ /* 0x000fe20000010000 */
[----:B------:R-:W-:Y:S01]  /*7d30*/  FFMA.FTZ R17, R174, R160, R143 ;  /* 0x000000a0ae117223 */ /* 0x000fe2000001008f */
[----:B------:R-:W-:Y:S01]  /*7d40*/  ISETP.GE.U32.AND P6, PT, R32, RZ, PT ;  /* 0x000000ff2000720c */ /* 0x000fe20003fc6070 */
[----:B------:R-:W-:Y:S01]  /*7d50*/  FADD.FTZ R155, R155, -R0 ;  /* 0x800000009b9b7221 */ /* 0x000fe20000010000 */
[----:B------:R-:W-:Y:S01]  /*7d60*/  FFMA.FTZ R34, R126, R187, R133 ;  /* 0x000000bb7e227223 */ /* 0x000fe20000010085 */
[----:B------:R-:W-:-:S02]  /*7d70*/  IMAD.U32 R0, R15, 0x10000, RZ ;  /* 0x000100000f007824 */ /* 0x000fc400078e00ff */
[----:B------:R-:W-:Y:S01]  /*7d80*/  FADD.FTZ R159, R159, -R16 ;  /* 0x800000109f9f7221 */ /* 0x000fe20000010000 */
[----:B------:R-:W-:Y:S01]  /*7d90*/  FADD.FTZ R19, R172, -R17 ;  /* 0x80000011ac137221 */ /* 0x000fe20000010000 */
[----:B------:R-:W-:Y:S01]  /*7da0*/  FMUL.FTZ R16, R34, UR6 ;  /* 0x0000000622107c20 */ /* 0x000fe20008410000 */
[----:B------:R-:W-:Y:S01]  /*7db0*/  SHF.L.U32 R17, R14, 0x10, RZ ;  /* 0x000000100e117819 */ /* 0x000fe200000006ff */
[----:B------:R-:W-:Y:S01]  /*7dc0*/  FFMA.FTZ R155, R126, R155, R0 ;  /* 0x0000009b7e9b7223 */ /* 0x000fe20000010000 */
[----:B------:R-:W-:Y:S01]  /*7dd0*/  ISETP.GE.U32.AND.EX P6, PT, R33, 0x1000000, PT, P6 ;  /* 0x010000002100780c */ /* 0x000fe20003fc6160 */
[----:B------:R-:W-:Y:S01]  /*7de0*/  FFMA.FTZ R186, R186, R160, R143 ;  /* 0x000000a0baba7223 */ /* 0x000fe2000001008f */
[----:B------:R-:W-:Y:S01]  /*7df0*/  SHF.L.U32 R135, R135, 0x10, RZ ;  /* 0x0000001087877819 */ /* 0x000fe200000006ff */
[----:B------:R-:W-:Y:S01]  /*7e00*/  FMUL.FTZ R0, R155, UR6 ;  /* 0x000000069b007c20 */ /* 0x000fe20008410000 */
[----:B------:R-:W-:Y:S01]  /*7e10*/  FSEL R36, R16, RZ, P6 ;  /* 0x000000ff10247208 */ /* 0x000fe20003000000 */
[----:B------:R-:W-:Y:S01]  /*7e20*/  FFMA.FTZ R159, R126, R159, R17 ;  /* 0x0000009f7e9f7223 */ /* 0x000fe20000010011 */
[----:B------:R-:W-:Y:S01]  /*7e30*/  LOP3.LUT P6, RZ, R33, 0xff0000, RZ, 0xc0, !PT ;  /* 0x00ff000021ff7812 */ /* 0x000fe200078cc0ff */
[----:B------:R-:W-:Y:S01]  /*7e40*/  FADD.FTZ R18, R175, -R186 ;  /* 0x800000baaf127221 */ /* 0x000fe20000010000 */
[----:B------:R-:W-:-:S02]  /*7e50*/  IMAD.U32 R17, R13, 0x10000, RZ ;  /* 0x000100000d117824 */ /* 0x000fc400078e00ff */
[----:B------:R-:W-:Y:S01]  /*7e60*/  FMUL.FTZ R16, R159, UR6 ;  /* 0x000000069f107c20 */ /* 0x000fe20008410000 */
[----:B------:R-:W-:Y:S01]  /*7e70*/  FSEL R27, R0, RZ, P6 ;  /* 0x000000ff001b7208 */ /* 0x000fe20003000000 */
[C---:B------:R-:W-:Y:S01]  /*7e80*/  FFMA.FTZ R18, R126.reuse, R18, R135 ;  /* 0x000000127e127223 */ /* 0x040fe20000010087 */
[----:B------:R-:W-:Y:S01]  /*7e90*/  LOP3.LUT P6, RZ, R33, 0xff, RZ, 0xc0, !PT ;  /* 0x000000ff21ff7812 */ /* 0x000fe200078cc0ff */
[----:B------:R-:W-:Y:S01]  /*7ea0*/  FFMA.FTZ R163, R126, R163, R17 ;  /* 0x000000a37ea37223 */ /* 0x000fe20000010011 */
[----:B------:R-:W-:Y:S01]  /*7eb0*/  SHF.L.U32 R141, R141, 0x10, RZ ;  /* 0x000000108d8d7819 */ /* 0x000fe200000006ff */
[----:B------:R-:W-:Y:S01]  /*7ec0*/  FMUL.FTZ R0, R18, UR6 ;  /* 0x0000000612007c20 */ /* 0x000fe20008410000 */
[----:B------:R-:W-:Y:S01]  /*7ed0*/  FSEL R35, R16, RZ, P6 ;  /* 0x000000ff10237208 */ /* 0x000fe20003000000 */
[-C--:B------:R-:W-:Y:S01]  /*7ee0*/  FFMA.FTZ R167, R167, R160.reuse, R143 ;  /* 0x000000a0a7a77223 */ /* 0x080fe2000001008f */
[----:B------:R-:W-:Y:S01]  /*7ef0*/  LOP3.LUT P6, RZ, R33, 0xff00, RZ, 0xc0, !PT ;  /* 0x0000ff0021ff7812 */ /* 0x000fe200078cc0ff */
[----:B------:R-:W-:Y:S01]  /*7f00*/  FFMA.FTZ R26, R126, R19, R141 ;  /* 0x000000137e1a7223 */ /* 0x000fe2000001008d */
[----:B------:R-:W-:Y:S01]  /*7f10*/  FMUL.FTZ R19, R163, UR6 ;  /* 0x00000006a3137c20 */ /* 0x000fe20008410000 */
[----:B------:R-:W-:Y:S01]  /*7f20*/  SHF.L.U32 R17, R12, 0x10, RZ ;  /* 0x000000100c117819 */ /* 0x000fe200000006ff */
[----:B------:R-:W-:Y:S01]  /*7f30*/  FADD.FTZ R167, R156, -R167 ;  /* 0x800000a79ca77221 */ /* 0x000fe20000010000 */
[----:B------:R-:W-:Y:S01]  /*7f40*/  FSEL R0, R0, RZ, P6 ;  /* 0x000000ff00007208 */ /* 0x000fe20003000000 */
[----:B------:R-:W-:Y:S01]  /*7f50*/  FFMA.FTZ R143, R164, R160, R143 ;  /* 0x000000a0a48f7223 */ /* 0x000fe2000001008f */
[----:B------:R-:W-:Y:S01]  /*7f60*/  LOP3.LUT P6, RZ, R32, 0xff0000, RZ, 0xc0, !PT ;  /* 0x00ff000020ff7812 */ /* 0x000fe200078cc0ff */
[----:B------:R-:W-:Y:S01]  /*7f70*/  FMUL.FTZ R24, R26, UR6 ;  /* 0x000000061a187c20 */ /* 0x000fe20008410000 */
[----:B------:R-:W-:Y:S01]  /*7f80*/  FFMA.FTZ R16, R126, R167, R17 ;  /* 0x000000a77e107223 */ /* 0x000fe20000010011 */
[----:B------:R-:W-:Y:S01]  /*7f90*/  FADD.FTZ R143, R158, -R143 ;  /* 0x8000008f9e8f7221 */ /* 0x000fe20000010000 */
[----:B------:R-:W-:Y:S01]  /*7fa0*/  FSEL R30, R19, RZ, P6 ;  /* 0x000000ff131e7208 */ /* 0x000fe20003000000 */
[----:B------:R-:W-:Y:S01]  /*7fb0*/  IMAD.U32 R45, R45, 0x10000, RZ ;  /* 0x000100002d2d7824 */ /* 0x000fe200078e00ff */
[----:B------:R-:W-:Y:S01]  /*7fc0*/  LOP3.LUT P6, RZ, R32, 0xff000000, RZ, 0xc0, !PT ;  /* 0xff00000020ff7812 */ /* 0x000fe200078cc0ff */
[----:B------:R-:W-:Y:S01]  /*7fd0*/  FMUL.FTZ R17, R16, UR6 ;  /* 0x0000000610117c20 */ /* 0x000fe20008410000 */
[----:B------:R-:W-:Y:S01]  /*7fe0*/  F2FP.BF16.F32.PACK_AB R19, R34, R155 ;  /* 0x0000009b2213723e */ /* 0x000fe200000010ff */
[----:B------:R-:W-:Y:S01]  /*7ff0*/  FFMA.FTZ R45, R126, R143, R45 ;  /* 0x0000008f7e2d7223 */ /* 0x000fe2000001002d */
        /* <DEDUP_REMOVED lines=11> */
[----:B------:R-:W-:Y:S02]  /*80b0*/  F2FP.BF16.F32.PACK_AB R25, R33, R30 ;  /* 0x0000001e2119723e */ /* 0x000fe400000010ff */
[----:B------:R-:W-:Y:S01]  /*80c0*/  F2FP.BF16.F32.PACK_AB R24, R31, R24 ;  /* 0x000000181f18723e */ /* 0x000fe200000010ff */
[----:B------:R-:W-:Y:S06]  /*80d0*/  BRA `(.L_x_315) ;  /* 0x0000000800b87947 */ /* 0x000fec0003800000 */
.L_x_318:
[-CC-:B0-----:R-:W-:Y:S01]  /*80e0*/  FFMA.FTZ R25, R164, R160.reuse, R143.reuse ;  /* 0x000000a0a4197223 */ /* 0x181fe2000001008f */
[-CC-:B------:R-:W-:Y:S01]  /*80f0*/  FFMA.FTZ R188, R188, R160.reuse, R143.reuse ;  /* 0x000000a0bcbc7223 */ /* 0x180fe2000001008f */
[-CC-:B------:R-:W-:Y:S01]  /*8100*/  FFMA.FTZ R27, R174, R160.reuse, R143.reuse ;  /* 0x000000a0ae1b7223 */ /* 0x180fe2000001008f */
[----:B------:R-:W-:Y:S01]  /*8110*/  FFMA.FTZ R26, R153, R160, R143 ;  /* 0x000000a0991a7223 */ /* 0x000fe2000001008f */
[----:B------:R-:W-:Y:S01]  /*8120*/  FADD.FTZ R31, R158, -R25 ;  /* 0x800000199e1f7221 */ /* 0x000fe20000010000 */
[----:B------:R-:W-:Y:S01]  /*8130*/  SHF.L.U32 R25, R130, 0x10, RZ ;  /* 0x0000001082197819 */ /* 0x000fe200000006ff */
[----:B------:R-:W-:Y:S01]  /*8140*/  FADD.FTZ R188, R187, -R188 ;  /* 0x800000bcbbbc7221 */ /* 0x000fe20000010000 */
[----:B------:R-:W-:Y:S01]  /*8150*/  FADD.FTZ R172, R172, -R27 ;  /* 0x8000001bacac7221 */ /* 0x000fe20000010000 */
[----:B------:R-:W-:Y:S01]  /*8160*/  SHF.L.U32 R27, R15, 0x10, RZ ;  /* 0x000000100f1b7819 */ /* 0x000fe200000006ff */
[----:B------:R-:W-:Y:S01]  /*8170*/  FADD.FTZ R155, R155, -R26 ;  /* 0x8000001a9b9b7221 */ /* 0x000fe20000010000 */
[----:B------:R-:W-:Y:S01]  /*8180*/  FFMA.FTZ R25, R126, R188, R25 ;  /* 0x000000bc7e197223 */ /* 0x000fe20000010019 */
[-CC-:B------:R-:W-:Y:S01]  /*8190*/  FFMA.FTZ R0, R161, R160.reuse, R143.reuse ;  /* 0x000000a0a1007223 */ /* 0x180fe2000001008f */
[----:B------:R-:W-:Y:S01]  /*81a0*/  ISETP.GE.U32.AND P6, PT, R32, RZ, PT ;  /* 0x000000ff2000720c */ /* 0x000fe20003fc6070 */
[----:B------:R-:W-:Y:S01]  /*81b0*/  FFMA.FTZ R24, R157, R160, R143 ;  /* 0x000000a09d187223 */ /* 0x000fe2000001008f */
[----:B------:R-:W-:Y:S01]  /*81c0*/  FFMA.FTZ R27, R126, R155, R27 ;  /* 0x0000009b7e1b7223 */ /* 0x000fe2000001001b */
[----:B------:R-:W-:Y:S01]  /*81d0*/  FMUL.FTZ R25, R25, UR6 ;  /* 0x0000000619197c20 */ /* 0x000fe20008410000 */
[----:B------:R-:W-:Y:S01]  /*81e0*/  FADD.FTZ R163, R163, -R0 ;  /* 0x80000000a3a37221 */ /* 0x000fe20000010000 */
[----:B------:R-:W-:Y:S01]  /*81f0*/  ISETP.GE.U32.AND.EX P6, PT, R33, 0x1000000, PT, P6 ;  /* 0x010000002100780c */ /* 0x000fe20003fc6160 */
[----:B------:R-:W-:Y:S01]  /*8200*/  FADD.FTZ R159, R159, -R24 ;  /* 0x800000189f9f7221 */ /* 0x000fe20000010000 */
[----:B------:R-:W-:-:S02]  /*8210*/  IMAD.U32 R0, R14, 0x10000, RZ ;  /* 0x000100000e007824 */ /* 0x000fc400078e00ff */
[-C--:B------:R-:W-:Y:S01]  /*8220*/  FFMA.FTZ R186, R186, R160.reuse, R143 ;  /* 0x000000a0baba7223 */ /* 0x080fe2000001008f */
[----:B------:R-:W-:Y:S01]  /*8230*/  FMUL.FTZ R24, R27, UR6 ;  /* 0x000000061b187c20 */ /* 0x000fe20008410000 */
[----:B------:R-:W-:Y:S01]  /*8240*/  FSEL R27, R25, RZ, P6 ;  /* 0x000000ff191b7208 */ /* 0x000fe20003000000 */
[----:B------:R-:W-:Y:S01]  /*8250*/  FFMA.FTZ R0, R126, R159, R0 ;  /* 0x0000009f7e007223 */ /* 0x000fe20000010000 */
[----:B------:R-:W-:Y:S01]  /*8260*/  SHF.L.U32 R135, R135, 0x10, RZ ;  /* 0x0000001087877819 */ /* 0x000fe200000006ff */
[----:B------:R-:W-:Y:S01]  /*8270*/  FADD.FTZ R175, R175, -R186 ;  /* 0x800000baafaf7221 */ /* 0x000fe20000010000 */
[----:B------:R-:W-:Y:S01]  /*8280*/  LOP3.LUT P6, RZ, R33, 0xff0000, RZ, 0xc0, !PT ;  /* 0x00ff000021ff7812 */ /* 0x000fe200078cc0ff */
[----:B------:R-:W-:Y:S01]  /*8290*/  FMUL.FTZ R0, R0, UR6 ;  /* 0x0000000600007c20 */ /* 0x000fe20008410000 */
[----:B------:R-:W-:Y:S01]  /*82a0*/  SHF.L.U32 R25, R13, 0x10, RZ ;  /* 0x000000100d197819 */ /* 0x000fe200000006ff */
[----:B------:R-:W-:Y:S01]  /*82b0*/  FFMA.FTZ R135, R126, R175, R135 ;  /* 0x000000af7e877223 */ /* 0x000fe20000010087 */
[----:B------:R-:W-:Y:S01]  /*82c0*/  FSEL R30, R24, RZ, P6 ;  /* 0x000000ff181e7208 */ /* 0x000fe20003000000 */
[----:B------:R-:W-:Y:S01]  /*82d0*/  IMAD.U32 R139, R139, 0x10000, RZ ;  /* 0x000100008b8b7824 */ /* 0x000fe200078e00ff */
[----:B------:R-:W-:Y:S01]  /*82e0*/  LOP3.LUT P6, RZ, R33, 0xff, RZ, 0xc0, !PT ;  /* 0x000000ff21ff7812 */ /* 0x000fe200078cc0ff */
[----:B------:R-:W-:Y:S01]  /*82f0*/  FMUL.FTZ R135, R135, UR6 ;  /* 0x0000000687877c20 */ /* 0x000fe20008410000 */
        /* <DEDUP_REMOVED lines=9> */
[----:B------:R-:W-:Y:S01]  /*8390*/  FMUL.FTZ R139, R139, UR6 ;  /* 0x000000068b8b7c20 */ /* 0x000fe20008410000 */
        /* <DEDUP_REMOVED lines=15> */
[----:B------:R-:W-:-:S04]  /*8490*/  FSEL R24, R143, RZ, P6 ;  /* 0x000000ff8f187208 */ /* 0x000fc80003000000 */
[----:B------:R-:W-:Y:S01]  /*84a0*/  F2FP.BF16.F32.PACK_AB R24, R31, R24 ;  /* 0x000000181f18723e */ /* 0x000fe200000010ff */
[----:B------:R-:W-:Y:S06]  /*84b0*/  BRA `(.L_x_315) ;  /* 0x0000000400c07947 */ /* 0x000fec0003800000 */
.L_x_317:
[----:B------:R-:W-:Y:S05]  /*84c0*/  @!P2 BRA `(.L_x_319) ;  /* 0x0000000000e8a947 */ /* 0x000fea0003800000 */
[-CC-:B------:R-:W-:Y:S01]  /*84d0*/  FFMA.FTZ R0, R161, R160.reuse, R143.reuse ;  /* 0x000000a0a1007223 */ /* 0x180fe2000001008f */
[-CC-:B------:R-:W-:Y:S01]  /*84e0*/  FFMA.FTZ R188, R188, R160.reuse, R143.reuse ;  /* 0x000000a0bcbc7223 */ /* 0x180fe2000001008f */
[----:B------:R-:W-:Y:S01]  /*84f0*/  ISETP.GE.U32.AND P6, PT, R32, RZ, PT ;  /* 0x000000ff2000720c */ /* 0x000fe20003fc6070 */
[-CC-:B0-----:R-:W-:Y:S01]  /*8500*/  FFMA.FTZ R16, R157, R160.reuse, R143.reuse ;  /* 0x000000a09d107223 */ /* 0x181fe2000001008f */
[----:B------:R-:W-:Y:S01]  /*8510*/  FADD.FTZ R163, R163, -R0 ;  /* 0x80000000a3a37221 */ /* 0x000fe20000010000 */
[----:B------:R-:W-:Y:S01]  /*8520*/  FADD.FTZ R187, R187, -R188 ;  /* 0x800000bcbbbb7221 */ /* 0x000fe20000010000 */
[-CC-:B------:R-:W-:Y:S01]  /*8530*/  FFMA.FTZ R0, R153, R160.reuse, R143.reuse ;  /* 0x000000a099007223 */ /* 0x180fe2000001008f */
[----:B------:R-:W-:Y:S01]  /*8540*/  ISETP.GE.U32.AND.EX P6, PT, R33, 0x1000000, PT, P6 ;  /* 0x010000002100780c */ /* 0x000fe20003fc6160 */
[----:B------:R-:W-:Y:S01]  /*8550*/  FADD.FTZ R159, R159, -R16 ;  /* 0x800000109f9f7221 */ /* 0x000fe20000010000 */
[----:B------:R-:W-:Y:S01]  /*8560*/  FMUL.FTZ R38, R126, R187 ;  /* 0x000000bb7e267220 */ /* 0x000fe20000410000 */
[----:B------:R-:W-:Y:S01]  /*8570*/  FADD.FTZ R155, R155, -R0 ;  /* 0x800000009b9b7221 */ /* 0x000fe20000010000 */
[-CC-:B------:R-:W-:Y:S01]  /*8580*/  FFMA.FTZ R186, R186, R160.reuse, R143.reuse ;  /* 0x000000a0baba7223 */ /* 0x180fe2000001008f */
[----:B------:R-:W-:Y:S01]  /*8590*/  FMUL.FTZ R159, R126, R159 ;  /* 0x0000009f7e9f7220 */ /* 0x000fe20000410000 */
[----:B------:R-:W-:Y:S01]  /*85a0*/  FMUL.FTZ R0, R38, UR6 ;  /* 0x0000000626007c20 */ /* 0x000fe20008410000 */
[----:B------:R-:W-:Y:S01]  /*85b0*/  FMUL.FTZ R155, R126, R155 ;  /* 0x0000009b7e9b7220 */ /* 0x000fe20000410000 */
[----:B------:R-:W-:Y:S01]  /*85c0*/  FADD.FTZ R175, R175, -R186 ;  /* 0x800000baafaf7221 */ /* 0x000fe20000010000 */
[-CC-:B------:R-:W-:Y:S01]  /*85d0*/  FFMA.FTZ R17, R174, R160.reuse, R143.reuse ;  /* 0x000000a0ae117223 */ /* 0x180fe2000001008f */
[-C--:B------:R-:W-:Y:S01]  /*85e0*/  FFMA.FTZ R167, R167, R160.reuse, R143 ;  /* 0x000000a0a7a77223 */ /* 0x080fe2000001008f */
[----:B------:R-:W-:Y:S01]  /*85f0*/  FMUL.FTZ R16, R155, UR6 ;  /* 0x000000069b107c20 */ /* 0x000fe20008410000 */
[----:B------:R-:W-:Y:S01]  /*8600*/  FSEL R40, R0, RZ, P6 ;  /* 0x000000ff00287208 */ /* 0x000fe20003000000 */
[----:B------:R-:W-:Y:S01]  /*8610*/  FMUL.FTZ R0, R159, UR6 ;  /* 0x000000069f007c20 */ /* 0x000fe20008410000 */
[C---:B------:R-:W-:Y:S01]  /*8620*/  LOP3.LUT P6, RZ, R33.reuse, 0xff0000, RZ, 0xc0, !PT ;  /* 0x00ff000021ff7812 */ /* 0x040fe200078cc0ff */
[----:B------:R-:W-:Y:S01]  /*8630*/  FMUL.FTZ R36, R126, R175 ;  /* 0x000000af7e247220 */ /* 0x000fe20000410000 */
[----:B------:R-:W-:Y:S01]  /*8640*/  FADD.FTZ R19, R172, -R17 ;  /* 0x80000011ac137221 */ /* 0x000fe20000010000 */
[----:B------:R-:W-:Y:S01]  /*8650*/  FMUL.FTZ R17, R126, R163 ;  /* 0x000000a37e117220 */ /* 0x000fe20000410000 */
[----:B------:R-:W-:Y:S01]  /*8660*/  FSEL R27, R16, RZ, P6 ;  /* 0x000000ff101b7208 */ /* 0x000fe20003000000 */
[----:B------:R-:W-:Y:S01]  /*8670*/  FMUL.FTZ R16, R36, UR6 ;  /* 0x0000000624107c20 */ /* 0x000fe20008410000 */
[----:B------:R-:W-:Y:S01]  /*8680*/  LOP3.LUT P6, RZ, R33, 0xff, RZ, 0xc0, !PT ;  /* 0x000000ff21ff7812 */ /* 0x000fe200078cc0ff */
[----:B------:R-:W-:Y:S01]  /*8690*/  FMUL.FTZ R26, R126, R19 ;  /* 0x000000137e1a7220 */ /* 0x000fe20000410000 */
[----:B------:R-:W-:Y:S01]  /*86a0*/  FADD.FTZ R167, R156, -R167 ;  /* 0x800000a79ca77221 */ /* 0x000fe20000010000 */
[----:B------:R-:W-:Y:S01]  /*86b0*/  FFMA.FTZ R143, R164, R160, R143 ;  /* 0x000000a0a48f7223 */ /* 0x000fe2000001008f */
[----:B------:R-:W-:Y:S01]  /*86c0*/  FSEL R34, R0, RZ, P6 ;  /* 0x000000ff00227208 */ /* 0x000fe20003000000 */
[----:B------:R-:W-:Y:S01]  /*86d0*/  FMUL.FTZ R0, R17, UR6 ;  /* 0x0000000611007c20 */ /* 0x000fe20008410000 */
[----:B------:R-:W-:Y:S01]  /*86e0*/  LOP3.LUT P6, RZ, R33, 0xff00, RZ, 0xc0, !PT ;  /* 0x0000ff0021ff7812 */ /* 0x000fe200078cc0ff */
[----:B------:R-:W-:Y:S01]  /*86f0*/  FMUL.FTZ R18, R26, UR6 ;  /* 0x000000061a127c20 */ /* 0x000fe20008410000 */
[----:B------:R-:W-:Y:S01]  /*8700*/  FADD.FTZ R143, R158, -R143 ;  /* 0x8000008f9e8f7221 */ /* 0x000fe20000010000 */
[----:B------:R-:W-:-:S02]  /*8710*/  F2FP.BF16.F32.PACK_AB R17, R26, R17 ;  /* 0x000000111a11723e */ /* 0x000fc400000010ff */
[----:B------:R-:W-:Y:S01]  /*8720*/  FSEL R33, R16, RZ, P6 ;  /* 0x000000ff10217208 */ /* 0x000fe20003000000 */
[----:B------:R-:W-:Y:S01]  /*8730*/  FMUL.FTZ R16, R126, R167 ;  /* 0x000000a77e107220 */ /* 0x000fe20000410000 */
[----:B------:R-:W-:Y:S01]  /*8740*/  LOP3.LUT P6, RZ, R32, 0xff0000, RZ, 0xc0, !PT ;  /* 0x00ff000020ff7812 */ /* 0x000fe200078cc0ff */
[----:B------:R-:W-:Y:S01]  /*8750*/  FMUL.FTZ R143, R126, R143 ;  /* 0x0000008f7e8f7220 */ /* 0x000fe20000410000 */
[----:B------:R-:W-:Y:S02]  /*8760*/  F2FP.BF16.F32.PACK_AB R19, R38, R155 ;  /* 0x0000009b2613723e */ /* 0x000fe400000010ff */
[----:B------:R-:W-:Y:S01]  /*8770*/  FSEL R25, R0, RZ, P6 ;  /* 0x000000ff00197208 */ /* 0x000fe20003000000 */
[----:B------:R-:W-:Y:S01]  /*8780*/  FMUL.FTZ R0, R16, UR6 ;  /* 0x0000000610007c20 */ /* 0x000fe20008410000 */
[----:B------:R-:W-:Y:S01]  /*8790*/  LOP3.LUT P6, RZ, R32, 0xff000000, RZ, 0xc0, !PT ;  /* 0xff00000020ff7812 */ /* 0x000fe200078cc0ff */
[C---:B------:R-:W-:Y:S01]  /*87a0*/  FMUL.FTZ R24, R143.reuse, UR6 ;  /* 0x000000068f187c20 */ /* 0x040fe20008410000 */
[----:B------:R-:W-:-:S02]  /*87b0*/  F2FP.BF16.F32.PACK_AB R16, R143, R16 ;  /* 0x000000108f10723e */ /* 0x000fc400000010ff */
        /* <DEDUP_REMOVED lines=9> */
[----:B------:R-:W-:Y:S01]  /*8850*/  F2FP.BF16.F32.PACK_AB R24, R31, R0 ;  /* 0x000000001f18723e */ /* 0x000fe200000010ff */
[----:B------:R-:W-:Y:S06]  /*8860*/  BRA `(.L_x_315) ;  /* 0x0000000000d47947 */ /* 0x000fec0003800000 */
.L_x_319:
[-CC-:B------:R-:W-:Y:S01]  /*8870*/  FFMA.FTZ R188, R188, R160.reuse, R143.reuse ;  /* 0x000000a0bcbc7223 */ /* 0x180fe2000001008f */
[-CC-:B0-----:R-:W-:Y:S01]  /*8880*/  FFMA.FTZ R26, R153, R160.reuse, R143.reuse ;  /* 0x000000a0991a7223 */ /* 0x181fe2000001008f */
[----:B------:R-:W-:Y:S01]  /*8890*/  ISETP.GE.U32.AND P6, PT, R32, RZ, PT ;  /* 0x000000ff2000720c */ /* 0x000fe20003fc6070 */
[-CC-:B------:R-:W-:Y:S01]  /*88a0*/  FFMA.FTZ R24, R157, R160.reuse, R143.reuse ;  /* 0x000000a09d187223 */ /* 0x180fe2000001008f */
[----:B------:R-:W-:Y:S01]  /*88b0*/  FADD.FTZ R187, R187, -R188 ;  /* 0x800000bcbbbb7221 */ /* 0x000fe20000010000 */
[----:B------:R-:W-:Y:S01]  /*88c0*/  FADD.FTZ R155, R155, -R26 ;  /* 0x8000001a9b9b7221 */ /* 0x000fe20000010000 */
[----:B------:R-:W-:Y:S01]  /*88d0*/  ISETP.GE.U32.AND.EX P6, PT, R33, 0x1000000, PT, P6 ;  /* 0x010000002100780c */ /* 0x000fe20003fc6160 */
[----:B------:R-:W-:Y:S01]  /*88e0*/  FADD.FTZ R159, R159, -R24 ;  /* 0x800000189f9f7221 */ /* 0x000fe20000010000 */
[C---:B------:R-:W-:Y:S01]  /*88f0*/  FMUL.FTZ R187, R126.reuse, R187 ;  /* 0x000000bb7ebb7220 */ /* 0x040fe20000410000 */
[----:B------:R-:W-:Y:S01]  /*8900*/  FMUL.FTZ R155, R126, R155 ;  /* 0x0000009b7e9b7220 */ /* 0x000fe20000410000 */
[-CC-:B------:R-:W-:Y:S01]  /*8910*/  FFMA.FTZ R186, R186, R160.reuse, R143.reuse ;  /* 0x000000a0baba7223 */ /* 0x180fe2000001008f */
[C---:B------:R-:W-:Y:S01]  /*8920*/  FMUL.FTZ R159, R126.reuse, R159 ;  /* 0x0000009f7e9f7220 */ /* 0x040fe20000410000 */
[----:B------:R-:W-:Y:S01]  /*8930*/  FMUL.FTZ R187, R187, UR6 ;  /* 0x00000006bbbb7c20 */ /* 0x000fe20008410000 */
[----:B------:R-:W-:Y:S01]  /*8940*/  FMUL.FTZ R155, R155, UR6 ;  /* 0x000000069b9b7c20 */ /* 0x000fe20008410000 */
[----:B------:R-:W-:Y:S01]  /*8950*/  FADD.FTZ R175, R175, -R186 ;  /* 0x800000baafaf7221 */ /* 0x000fe20000010000 */
[-CC-:B------:R-:W-:Y:S01]  /*8960*/  FFMA.FTZ R0, R161, R160.reuse, R143.reuse ;  /* 0x000000a0a1007223 */ /* 0x180fe2000001008f */
        /* <DEDUP_REMOVED lines=37> */
.L_x_315:
        /* <DEDUP_REMOVED lines=12> */
[----:B------:R-:W-:Y:S01]  /*8c80*/  MOV R6, R94 ;  /* 0x0000005e00067202 */ /* 0x000fe20000000f00 */
[----:B------:R-:W-:Y:S01]  /*8c90*/  IMAD.MOV.U32 R9, RZ, RZ, R95 ;  /* 0x000000ffff097224 */ /* 0x000fe200078e005f */
[----:B------:R-:W-:Y:S01]  /*8ca0*/  MOV R92, R50 ;  /* 0x00000032005c7202 */ /* 0x000fe20000000f00 */
[----:B------:R-:W-:Y:S01]  /*8cb0*/  IMAD.MOV.U32 R4, RZ, RZ, R113 ;  /* 0x000000ffff047224 */ /* 0x000fe200078e0071 */
[----:B------:R-:W-:Y:S01]  /*8cc0*/  MOV R93, R51 ;  /* 0x00000033005d7202 */ /* 0x000fe20000000f00 */
[----:B0-----:R-:W-:Y:S01]  /*8cd0*/  IMAD.MOV.U32 R32, RZ, RZ, R70 ;  /* 0x000000ffff207224 */ /* 0x001fe200078e0046 */
        /* <DEDUP_REMOVED lines=39> */
[----:B------:R-:W-:-:S07]  /*8f50*/  MOV R19, R89 ;  /* 0x0000005900137202 */ /* 0x000fce0000000f00 */
.L_x_295:
[----:B------:R-:W1:Y:S08]  /*8f60*/  LDC R15, c[0x0][0x388] ;  /* 0x0000e200ff0f7b82 */ /* 0x000e700000000800 */
[----:B------:R-:W2:Y:S08]  /*8f70*/  LDC.64 R2, c[0x0][0x440] ;  /* 0x00011000ff027b82 */ /* 0x000eb00000000a00 */
[----:B------:R-:W3:Y:S01]  /*8f80*/  LDC.64 R12, c[0x0][0x448] ;  /* 0x00011200ff0c7b82 */ /* 0x000ee20000000a00 */
[----:B-1----:R-:W-:-:S05]  /*8f90*/  IMAD R15, R15, UR7, RZ ;  /* 0x000000070f0f7c24 */ /* 0x002fca000f8e02ff */
[----:B------:R-:W-:-:S05]  /*8fa0*/  LEA.HI R15, R15, R90, RZ, 0x1d ;  /* 0x0000005a0f0f7211 */ /* 0x000fca00078fe8ff */
[----:B--2---:R-:W-:-:S05]  /*8fb0*/  IMAD.WIDE.U32 R2, R15, 0x20, R2 ;  /* 0x000000200f027825 */ /* 0x004fca00078e0002 */
[----:B0-----:R-:W-:Y:S01]  /*8fc0*/  STG.E.128 desc[UR8][R2.64], R8 ;  /* 0x0000000802007986 */ /* 0x001fe2000c101d08 */
[----:B---3--:R-:W-:-:S03]  /*8fd0*/  IMAD.WIDE.U32 R12, R15, 0x20, R12 ;  /* 0x000000200f0c7825 */ /* 0x008fc600078e000c */
        /* <DEDUP_REMOVED lines=12> */
.L_x_321:
        /* <DEDUP_REMOVED lines=14> */
.L_x_3783:


//--------------------- .text._ZN10layer_norm31ln_parallel_residual_bwd_kernelINS_13Kernel_traitsI6__halfS2_S2_S2_fjLj3072ELj1ELj1ELj4ELj16ENS_18Kernel_traits_baseILj3072ES2_S2_S2_S2_fjLj128EEEEELb0ELb0ELb0EEEvNS_9BwdParamsE --------------------------
	.section	.text._ZN10layer_norm31ln_parallel_residual_bwd_kernelINS_13Kernel_traitsI6__halfS2_S2_S2_fjLj3072ELj1ELj1ELj4ELj16ENS_18Kernel_traits_baseILj3072ES2_S2_S2_S2_fjLj128EEEEELb0ELb0ELb0EEEvNS_9BwdParamsE,"ax",@progbits
	.align	128
        .global         _ZN10layer_norm31ln_parallel_residual_bwd_kernelINS_13Kernel_traitsI6__halfS2_S2_S2_fjLj3072ELj1ELj1ELj4ELj16ENS_18Kernel_traits_baseILj3072ES2_S2_S2_S2_fjLj128EEEEELb0ELb0ELb0EEEvNS_9BwdParamsE
        .type           _ZN10layer_norm31ln_parallel_residual_bwd_kernelINS_13Kernel_traitsI6__halfS2_S2_S2_fjLj3072ELj1ELj1ELj4ELj16ENS_18Kernel_traits_baseILj3072ES2_S2_S2_S2_fjLj128EEEEELb0ELb0ELb0EEEvNS_9BwdParamsE,@function
        .size           _ZN10layer_norm31ln_parallel_residual_bwd_kernelINS_13Kernel_traitsI6__halfS2_S2_S2_fjLj3072ELj1ELj1ELj4ELj16ENS_18Kernel_traits_baseILj3072ES2_S2_S2_S2_fjLj128EEEEELb0ELb0ELb0EEEvNS_9BwdParamsE,(.L_x_3784 - _ZN10layer_norm31ln_parallel_residual_bwd_kernelINS_13Kernel_traitsI6__halfS2_S2_S2_fjLj3072ELj1ELj1ELj4ELj16ENS_18Kernel_traits_baseILj3072ES2_S2_S2_S2_fjLj128EEEEELb0ELb0ELb0EEEvNS_9BwdParamsE)
        .other          _ZN10layer_norm31ln_parallel_residual_bwd_kernelINS_13Kernel_traitsI6__halfS2_S2_S2_fjLj3072ELj1ELj1ELj4ELj16ENS_18Kernel_traits_baseILj3072ES2_S2_S2_S2_fjLj128EEEEELb0ELb0ELb0EEEvNS_9BwdParamsE,@"STO_CUDA_ENTRY STV_DEFAULT"
_ZN10layer_norm31ln_parallel_residual_bwd_kernelINS_13Kernel_traitsI6__halfS2_S2_S2_fjLj3072ELj1ELj1ELj4ELj16ENS_18Kernel_traits_baseILj3072ES2_S2_S2_S2_fjLj128EEEEELb0ELb0ELb0EEEvNS_9BwdParamsE:
.text._ZN10layer_norm31ln_parallel_residual_bwd_kernelINS_13Kernel_traitsI6__halfS2_S2_S2_fjLj3072ELj1ELj1ELj4ELj16ENS_18Kernel_traits_baseILj3072ES2_S2_S2_S2_fjLj128EEEEELb0ELb0ELb0EEEvNS_9BwdParamsE:
        /* <DEDUP_REMOVED lines=17> */
[----:B------:R-:W1:Y:S01]  /*0110*/  LDC.64 R8, c[0x0][0x3d0] ;  /* 0x0000f400ff087b82 */ /* 0x000e620000000a00 */
[C---:B------:R-:W-:Y:S02]  /*0120*/  ISETP.GE.U32.AND P5, PT, R2.reuse, 0x100, PT ;  /* 0x000001000200780c */ /* 0x040fe40003fa6070 */
[----:B------:R-:W-:-:S09]  /*0130*/  ISETP.GE.U32.AND P4, PT, R2, 0x180, PT ;  /* 0x000001800200780c */ /* 0x000fd20003f86070 */
[----:B--2---:R-:W-:-:S04]  /*0140*/  @P6 IMAD.WIDE.U32 R4, R3, 0x10, R4 ;  /* 0x0000001003046825 */ /* 0x004fc800078e0004 */
[C---:B---3--:R-:W-:Y:S01]  /*0150*/  @P6 IMAD.WIDE.U32 R6, R3.reuse, 0x10, R6 ;  /* 0x0000001003066825 */ /* 0x048fe200078e0006 */
[----:B------:R-:W-:Y:S01]  /*0160*/  @P6 LOP3.LUT R3, R3, 0x80, RZ, 0xfc, !PT ;  /* 0x0000008003036812 */ /* 0x000fe200078efcff */
[----:B------:R-:W2:Y:S01]  /*0170*/  S2UR UR4, SR_CTAID.X ;  /* 0x00000000000479c3 */ /* 0x000ea20000002500 */
[----:B------:R2:W5:Y:S03]  /*0180*/  @P6 LDG.E.128 R148, desc[UR12][R4.64] ;  /* 0x0000000c04946981 */ /* 0x000566000c1e1d00 */
[C---:B----4-:R-:W-:Y:S01]  /*0190*/  @P5 IMAD.WIDE.U32 R14, R3.reuse, 0x10, R10 ;  /* 0x00000010030e5825 */ /* 0x050fe200078e000a */
        /* <DEDUP_REMOVED lines=9> */
[----:B--2---:R-:W-:-:S04]  /*0230*/  MOV R5, UR4 ;  /* 0x0000000400057c02 */ /* 0x004fc80008000f00 */
        /* <DEDUP_REMOVED lines=49> */
[----:B---3--:R-:W-:Y:S06]  /*0550*/  @P0 BRA `(.L_x_322) ;  /* 0x0000006000480947 */ /* 0x008fec0003800000 */
[----:B------:R-:W0:Y:S01]  /*0560*/  LDCU.U8 UR4, c[0x0][0x410] ;  /* 0x00008200ff0477ac */ /* 0x000e220008000000 */
        /* <DEDUP_REMOVED lines=17> */
[----:B0-----:R-:W-:Y:S01]  /*0680*/  UISETP.NE.AND UP0, UPT, UR4, URZ, UPT ;  /* 0x000000ff0400728c */ /* 0x001fe2000bf05270 */
        /* <DEDUP_REMOVED lines=37> */
.L_x_361:
[----:B0--34-:R-:W4:Y:S08]  /*08e0*/  LDC.64 R168, c[0x0][0x3c0] ;  /* 0x0000f000ffa87b82 */ /* 0x019f300000000a00 */
[----:B------:R-:W0:Y:S08]  /*08f0*/  LDC.64 R170, c[0x0][0x3c8] ;  /* 0x0000f200ffaa7b82 */ /* 0x000e300000000a00 */
[----:B------:R-:W1:Y:S01]  /*0900*/  LDC R0, c[0x0][0x388] ;  /* 0x0000e200ff007b82 */ /* 0x000e620000000800 */
[----:B----4-:R-:W-:-:S06]  /*0910*/  IMAD.WIDE R168, R5, 0x4, R168 ;  /* 0x0000000405a87825 */ /* 0x010fcc00078e02a8 */
[----:B------:R-:W4:Y:S01]  /*0920*/  LDG.E R168, desc[UR12][R168.64] ;  /* 0x0000000ca8a87981 */ /* 0x000f22000c1e1900 */
[----:B0-----:R-:W-:-:S05]  /*0930*/  IMAD.WIDE R170, R5, 0x4, R170 ;  /* 0x0000000405aa7825 */ /* 0x001fca00078e02aa */
[----:B-----5:R0:W5:Y:S01]  /*0940*/  LDG.E R27, desc[UR12][R170.64] ;  /* 0x0000000caa1b7981 */ /* 0x020162000c1e1900 */
[----:B------:R-:W-:Y:S01]  /*0950*/  BSSY.RECONVERGENT B0, `(.L_x_323) ;  /* 0x0000093000007945 */ /* 0x000fe20003800200 */
[C---:B------:R-:W-:Y:S01]  /*0960*/  ISETP.GE.U32.AND P5, PT, R2.reuse, 0x100, PT ;  /* 0x000001000200780c */ /* 0x040fe20003fa6070 */
[----:B-1----:R-:W-:Y:S01]  /*0970*/  IMAD R4, R5, R0, RZ ;  /* 0x0000000005047224 */ /* 0x002fe200078e02ff */
[----:B------:R-:W-:Y:S02]  /*0980*/  ISETP.GE.U32.AND P4, PT, R2, 0x180, PT ;  /* 0x000001800200780c */ /* 0x000fe40003f86070 */
[----:B------:R-:W-:Y:S02]  /*0990*/  MOV R206, RZ ;  /* 0x000000ff00ce7202 */ /* 0x000fe40000000f00 */
[----:B------:R-:W-:-:S04]  /*09a0*/  SHF.R.S32.HI R173, RZ, 0x1f, R4 ;  /* 0x0000001fffad7819 */ /* 0x000fc80000011404 */
[----:B------:R-:W-:-:S04]  /*09b0*/  LEA.HI R173, R173, R4, RZ, 0x3 ;  /* 0x00000004adad7211 */ /* 0x000fc800078f18ff */
[----:B------:R-:W-:Y:S01]  /*09c0*/  LEA.HI.SX32 R4, R173, R204, 0x1d ;  /* 0x000000ccad047211 */ /* 0x000fe200078feaff */
[----:B------:R-:W-:-:S03]  /*09d0*/  HFMA2 R204, -RZ, RZ, 0, 0 ;  /* 0x00000000ffcc7431 */ /* 0x000fc600000001ff */
[----:B------:R-:W-:Y:S02]  /*09e0*/  MOV R201, R4 ;  /* 0x0000000400c97202 */ /* 0x000fe40000000f00 */
[----:B----4-:R-:W-:Y:S01]  /*09f0*/  FSEL R200, R168, RZ, !P3 ;  /* 0x000000ffa8c87208 */ /* 0x010fe20005800000 */
[----:B0-----:R-:W-:Y:S06]  /*0a00*/  @!P6 BRA `(.L_x_324) ;  /* 0x00000008001ce947 */ /* 0x001fec0003800000 */
[----:B------:R-:W0:Y:S08]  /*0a10*/  LDC.64 R16, c[0x0][0x428] ;  /* 0x00010a00ff107b82 */ /* 0x000e300000000a00 */
[----:B------:R-:W1:Y:S08]  /*0a20*/  LDC.64 R20, c[0x0][0x430] ;  /* 0x00010c00ff147b82 */ /* 0x000e700000000a00 */
[----:B------:R-:W4:Y:S01]  /*0a30*/  LDC.64 R168, c[0x0][0x3a8] ;  /* 0x0000ea00ffa87b82 */ /* 0x000f220000000a00 */
[----:B0-----:R-:W-:-:S06]  /*0a40*/  IMAD.WIDE.U32 R16, R4, 0x10, R16 ;  /* 0x0000001004107825 */ /* 0x001fcc00078e0010 */
[----:B------:R-:W3:Y:S01]  /*0a50*/  LDG.E.128 R16, desc[UR12][R16.64] ;  /* 0x0000000c10107981 */ /* 0x000ee2000c1e1d00 */
[----:B-1----:R-:W-:-:S06]  /*0a60*/  IMAD.WIDE.U32 R20, R4, 0x10, R20 ;  /* 0x0000001004147825 */ /* 0x002fcc00078e0014 */
[----:B------:R-:W3:Y:S01]  /*0a70*/  LDG.E.128 R20, desc[UR12][R20.64] ;  /* 0x0000000c14147981 */ /* 0x000ee2000c1e1d00 */
[----:B----4-:R-:W-:-:S06]  /*0a80*/  IMAD.WIDE.U32 R168, R4, 0x10, R168 ;  /* 0x0000001004a87825 */ /* 0x010fcc00078e00a8 */
[----:B------:R-:W4:Y:S01]  /*0a90*/  LDG.E.128 R168, desc[UR12][R168.64] ;  /* 0x0000000ca8a87981 */ /* 0x000f22000c1e1d00 */
[----:B--2---:R-:W-:-:S04]  /*0aa0*/  ISETP.NE.U32.AND P0, PT, RZ, UR14, PT ;  /* 0x0000000eff007c0c */ /* 0x004fc8000bf05070 */
[----:B------:R-:W-:-:S13]  /*0ab0*/  ISETP.NE.AND.EX P0, PT, RZ, UR15, PT, P0 ;  /* 0x0000000fff007c0c */ /* 0x000fda000bf05300 */
[----:B------:R-:W0:Y:S01]  /*0ac0*/  @P0 LDC.64 R14, c[0x0][0x438] ;  /* 0x00010e00ff0e0b82 */ /* 0x000e220000000a00 */
[----:B------:R-:W-:Y:S02]  /*0ad0*/  HADD2.F32 R3, -RZ, R148.H0_H0 ;  /* 0x20000094ff037230 */ /* 0x000fe40000004100 */
[----:B------:R-:W-:Y:S02]  /*0ae0*/  HADD2.F32 R24, -RZ, R150.H0_H0 ;  /* 0x20000096ff187230 */ /* 0x000fe40000004100 */
[----:B0-----:R-:W-:-:S05]  /*0af0*/  @P0 IMAD.WIDE.U32 R14, R4, 0x10, R14 ;  /* 0x00000010040e0825 */ /* 0x001fca00078e000e */
[----:B------:R0:W5:Y:S02]  /*0b00*/  @P0 LDG.E.128 R28, desc[UR12][R14.64] ;  /* 0x0000000c0e1c0981 */ /* 0x000164000c1e1d00 */
[----:B0-----:R-:W-:Y:S02]  /*0b10*/  HADD2.F32 R15, -RZ, R149.H1_H1 ;  /* 0x30000095ff0f7230 */ /* 0x001fe40000004100 */
[----:B------:R-:W-:Y:S02]  /*0b20*/  HADD2.F32 R14, -RZ, R145.H0_H0 ;  /* 0x20000091ff0e7230 */ /* 0x000fe40000004100 */
[--C-:B---3--:R-:W-:Y:S02]  /*0b30*/  HADD2.F32 R26, -RZ, R16.reuse.H0_H0 ;  /* 0x20000010ff1a7230 */ /* 0x108fe40000004100 */
[----:B------:R-:W-:Y:S02]  /*0b40*/  HADD2.F32 R205, -RZ, R16.H1_H1 ;  /* 0x30000010ffcd7230 */ /* 0x000fe40000004100 */
[----:B------:R-:W-:-:S02]  /*0b50*/  HADD2.F32 R16, -RZ, R144.H0_H0 ;  /* 0x20000090ff107230 */ /* 0x000fc40000004100 */
[----:B------:R-:W-:Y:S01]  /*0b60*/  FADD.FTZ R100, R100, R26 ;  /* 0x0000001a64647221 */ /* 0x000fe20000010000 */
[----:B------:R-:W-:Y:S02]  /*0b70*/  HADD2.F32 R207, -RZ, R17.H0_H0 ;  /* 0x20000011ffcf7230 */ /* 0x000fe40000004100 */
[----:B------:R-:W-:Y:S01]  /*0b80*/  FADD.FTZ R101, R101, R205 ;  /* 0x000000cd65657221 */ /* 0x000fe20000010000 */
[----:B------:R-:W-:Y:S02]  /*0b90*/  HADD2.F32 R201, -RZ, R20.H0_H0 ;  /* 0x20000014ffc97230 */ /* 0x000fe40000004100 */
[--C-:B------:R-:W-:Y:S02]  /*0ba0*/  HADD2.F32 R213, -RZ, R22.reuse.H0_H0 ;  /* 0x20000016ffd57230 */ /* 0x100fe40000004100 */
[----:B------:R-:W-:Y:S01]  /*0bb0*/  FADD.FTZ R102, R102, R207 ;  /* 0x000000cf66667221 */ /* 0x000fe20000010000 */
[----:B------:R-:W-:Y:S02]  /*0bc0*/  HADD2.F32 R204, -RZ, R22.H1_H1 ;  /* 0x30000016ffcc7230 */ /* 0x000fe40000004100 */
[----:B------:R-:W-:Y:S01]  /*0bd0*/  FMUL.FTZ R16, R16, R201 ;  /* 0x000000c910107220 */ /* 0x000fe20000410000 */
[----:B------:R-:W-:-:S02]  /*0be0*/  HADD2.F32 R208, -RZ, R21.H1_H1 ;  /* 0x30000015ffd07230 */ /* 0x000fc40000004100 */
[----:B------:R-:W-:Y:S01]  /*0bf0*/  FADD.FTZ R52, R52, R201 ;  /* 0x000000c934347221 */ /* 0x000fe20000010000 */
[----:B------:R-:W-:Y:S02]  /*0c00*/  HADD2.F32 R180, -RZ, R17.H1_H1 ;  /* 0x30000011ffb47230 */ /* 0x000fe40000004100 */
[----:B------:R-:W-:Y:S01]  /*0c10*/  FFMA.FTZ R22, R3, R26, R16 ;  /* 0x0000001a03167223 */ /* 0x000fe20000010010 */
[----:B------:R-:W-:Y:S02]  /*0c20*/  HADD2.F32 R16, -RZ, R145.H1_H1 ;  /* 0x30000091ff107230 */ /* 0x000fe40000004100 */
[----:B------:R-:W-:Y:S01]  /*0c30*/  FADD.FTZ R49, R49, R204 ;  /* 0x000000cc31317221 */ /* 0x000fe20000010000 */
[----:B------:R-:W-:Y:S02]  /*0c40*/  HADD2.F32 R206, -RZ, R20.H1_H1 ;  /* 0x30000014ffce7230 */ /* 0x000fe40000004100 */
[----:B------:R-:W-:Y:S01]  /*0c50*/  FADD.FTZ R103, R103, R180 ;  /* 0x000000b467677221 */ /* 0x000fe20000010000 */
[----:B------:R-:W-:-:S02]  /*0c60*/  HADD2.F32 R3, -RZ, R144.H1_H1 ;  /* 0x30000090ff037230 */ /* 0x000fc40000004100 */
[----:B------:R-:W-:Y:S01]  /*0c70*/  FMUL.FTZ R16, R16, R208 ;  /* 0x000000d010107220 */ /* 0x000fe20000410000 */
[----:B------:R-:W-:Y:S02]  /*0c80*/  HADD2.F32 R17, -RZ, R146.H0_H0 ;  /* 0x20000092ff117230 */ /* 0x000fe40000004100 */
[----:B------:R-:W-:Y:S01]  /*0c90*/  FADD.FTZ R53, R53, R206 ;  /* 0x000000ce35357221 */ /* 0x000fe20000010000 */
[--C-:B------:R-:W-:Y:S02]  /*0ca0*/  HADD2.F32 R25, -RZ, R18.reuse.H0_H0 ;  /* 0x20000012ff197230 */ /* 0x100fe40000004100 */
[----:B------:R-:W-:Y:S01]  /*0cb0*/  FMUL.FTZ R3, R3, R206 ;  /* 0x000000ce03037220 */ /* 0x000fe20000410000 */
[----:B------:R-:W-:Y:S02]  /*0cc0*/  HADD2.F32 R182, -RZ, R18.H1_H1 ;  /* 0x30000012ffb67230 */ /* 0x000fe40000004100 */
[----:B------:R-:W-:Y:S01]  /*0cd0*/  FMUL.FTZ R17, R17, R213 ;  /* 0x000000d511117220 */ /* 0x000fe20000410000 */
[----:B------:R-:W-:-:S02]  /*0ce0*/  HADD2.F32 R209, -RZ, R21.H0_H0 ;  /* 0x20000015ffd17230 */ /* 0x000fc40000004100 */
[----:B------:R-:W-:Y:S01]  /*0cf0*/  FFMA.FTZ R18, R15, R180, R16 ;  /* 0x000000b40f127223 */ /* 0x000fe20000010010 */
[----:B------:R-:W-:Y:S02]  /*0d00*/  HADD2.F32 R20, -RZ, R148.H1_H1 ;  /* 0x30000094ff147230 */ /* 0x000fe40000004100 */
[----:B------:R-:W-:Y:S01]  /*0d10*/  FFMA.FTZ R17, R24, R25, R17 ;  /* 0x0000001918117223 */ /* 0x000fe20000010011 */
[----:B------:R-:W-:Y:S02]  /*0d20*/  HADD2.F32 R15, -RZ, R146.H1_H1 ;  /* 0x30000092ff0f7230 */ /* 0x000fe40000004100 */
[----:B------:R-:W-:Y:S01]  /*0d30*/  FMUL.FTZ R14, R14, R209 ;  /* 0x000000d10e0e7220 */ /* 0x000fe20000410000 */
[--C-:B------:R-:W-:Y:S02]  /*0d40*/  HADD2.F32 R173, -RZ, R19.reuse.H0_H0 ;  /* 0x20000013ffad7230 */ /* 0x100fe40000004100 */
[----:B------:R-:W-:Y:S01]  /*0d50*/  FFMA.FTZ R20, R20, R205, R3 ;  /* 0x000000cd14147223 */ /* 0x000fe20000010003 */
[----:B------:R-:W-:-:S02]  /*0d60*/  HADD2.F32 R172, -RZ, R19.H1_H1 ;  /* 0x30000013ffac7230 */ /* 0x000fc40000004100 */
[----:B------:R-:W-:Y:S01]  /*0d70*/  FMUL.FTZ R16, R15, R204 ;  /* 0x000000cc0f107220 */ /* 0x000fe20000410000 */
[----:B------:R-:W-:Y:S02]  /*0d80*/  HADD2.F32 R19, -RZ, R149.H0_H0 ;  /* 0x20000095ff137230 */ /* 0x000fe40000004100 */
[----:B------:R-:W-:Y:S01]  /*0d90*/  FADD.FTZ R96, R96, R25 ;  /* 0x0000001960607221 */ /* 0x000fe20000010000 */
[--C-:B------:R-:W-:Y:S02]  /*0da0*/  HADD2.F32 R175, -RZ, R23.reuse.H0_H0 ;  /* 0x20000017ffaf7230 */ /* 0x100fe40000004100 */
[----:B------:R-:W-:Y:S01]  /*0db0*/  FADD.FTZ R97, R97, R182 ;  /* 0x000000b661617221 */ /* 0x000fe20000010000 */
[----:B------:R-:W-:Y:S02]  /*0dc0*/  HADD2.F32 R174, -RZ, R23.H1_H1 ;  /* 0x30000017ffae7230 */ /* 0x000fe40000004100 */
[----:B------:R-:W-:Y:S01]  /*0dd0*/  FFMA.FTZ R19, R19, R207, R14 ;  /* 0x000000cf13137223 */ /* 0x000fe2000001000e */
[----:B------:R-:W-:-:S02]  /*0de0*/  HADD2.F32 R24, -RZ, R147.H0_H0 ;  /* 0x20000093ff187230 */ /* 0x000fc40000004100 */
[----:B------:R-:W-:Y:S01]  /*0df0*/  FADD.FTZ R54, R54, R209 ;  /* 0x000000d136367221 */ /* 0x000fe20000010000 */
[----:B------:R-:W-:Y:S02]  /*0e00*/  HADD2.F32 R3, -RZ, R150.H1_H1 ;  /* 0x30000096ff037230 */ /* 0x000fe40000004100 */
[----:B------:R-:W-:Y:S01]  /*0e10*/  FADD.FTZ R55, R55, R208 ;  /* 0x000000d037377221 */ /* 0x000fe20000010000 */
[----:B------:R-:W-:Y:S02]  /*0e20*/  HADD2.F32 R23, -RZ, R147.H1_H1 ;  /* 0x30000093ff177230 */ /* 0x000fe40000004100 */
[----:B------:R-:W-:Y:S01]  /*0e30*/  FMUL.FTZ R15, R24, R175 ;  /* 0x000000af180f7220 */ /* 0x000fe20000410000 */
[--C-:B------:R-:W-:Y:S02]  /*0e40*/  HADD2.F32 R14, -RZ, R151.reuse.H0_H0 ;  /* 0x20000097ff0e7230 */ /* 0x100fe40000004100 */
[----:B------:R-:W-:Y:S01]  /*0e50*/  FFMA.FTZ R16, R3, R182, R16 ;  /* 0x000000b603107223 */ /* 0x000fe20000010010 */
[----:B------:R-:W-:-:S02]  /*0e60*/  HADD2.F32 R21, -RZ, R151.H1_H1 ;  /* 0x30000097ff157230 */ /* 0x000fc40000004100 */
[----:B------:R-:W-:Y:S01]  /*0e70*/  FMUL.FTZ R24, R23, R174 ;  /* 0x000000ae17187220 */ /* 0x000fe20000410000 */
[----:B----4-:R-:W-:Y:S02]  /*0e80*/  HADD2.F32 R3, -RZ, R168.H0_H0 ;  /* 0x200000a8ff037230 */ /* 0x010fe40000004100 */
[----:B------:R-:W-:Y:S01]  /*0e90*/  FFMA.FTZ R15, R14, R173, R15 ;  /* 0x000000ad0e0f7223 */ /* 0x000fe2000001000f */
[----:B------:R-:W-:Y:S02]  /*0ea0*/  HADD2.F32 R211, -RZ, R170.H0_H0 ;  /* 0x200000aaffd37230 */ /* 0x000fe40000004100 */
[----:B------:R-:W-:Y:S01]  /*0eb0*/  FFMA.FTZ R14, R21, R172, R24 ;  /* 0x000000ac150e7223 */ /* 0x000fe20000010018 */
[----:B------:R-:W-:Y:S02]  /*0ec0*/  HADD2.F32 R23, -RZ, R169.H0_H0 ;  /* 0x200000a9ff177230 */ /* 0x000fe40000004100 */
[----:B------:R-:W-:Y:S01]  /*0ed0*/  FADD.FTZ R24, -R200, R3 ;  /* 0x00000003c8187221 */ /* 0x000fe20000010100 */
[----:B------:R-:W-:-:S02]  /*0ee0*/  HADD2.F32 R21, -RZ, R168.H1_H1 ;  /* 0x300000a8ff157230 */ /* 0x000fc40000004100 */
[C---:B------:R-:W-:Y:S01]  /*0ef0*/  FADD.FTZ R168, -R200.reuse, R211 ;  /* 0x000000d3c8a87221 */ /* 0x040fe20000010100 */
[----:B------:R-:W-:Y:S02]  /*0f00*/  HADD2.F32 R169, -RZ, R169.H1_H1 ;  /* 0x300000a9ffa97230 */ /* 0x000fe40000004100 */
[----:B-----5:R-:W-:Y:S01]  /*0f10*/  FMUL.FTZ R3, R27, R24 ;  /* 0x000000181b037220 */ /* 0x020fe20000410000 */
[----:B------:R-:W-:Y:S02]  /*0f20*/  HADD2.F32 R215, -RZ, R170.H1_H1 ;  /* 0x300000aaffd77230 */ /* 0x000fe40000004100 */
[C---:B------:R-:W-:Y:S01]  /*0f30*/  FADD.FTZ R24, -R200.reuse, R21 ;  /* 0x00000015c8187221 */ /* 0x040fe20000010100 */
[--C-:B------:R-:W-:Y:S02]  /*0f40*/  HADD2.F32 R217, -RZ, R171.reuse.H0_H0 ;  /* 0x200000abffd97230 */ /* 0x100fe40000004100 */
[----:B------:R-:W-:Y:S01]  /*0f50*/  FFMA.FTZ R124, R3, R26, R124 ;  /* 0x0000001a037c7223 */ /* 0x000fe2000001007c */
[----:B------:R-:W-:Y:S01]  /*0f60*/  FADD.FTZ R26, -R200, R23 ;  /* 0x00000017c81a7221 */ /* 0x000fe20000010100 */
[C---:B------:R-:W-:Y:S01]  /*0f70*/  FMUL.FTZ R23, R27.reuse, R168 ;  /* 0x000000a81b177220 */ /* 0x040fe20000410000 */
[----:B------:R-:W-:Y:S01]  /*0f80*/  FMUL.FTZ R24, R27, R24 ;  /* 0x000000181b187220 */ /* 0x000fe20000410000 */
[----:B------:R-:W-:-:S02]  /*0f90*/  HADD2.F32 R219, -RZ, R171.H1_H1 ;  /* 0x300000abffdb7230 */ /* 0x000fc40000004100 */
[----:B------:R-:W-:Y:S01]  /*0fa0*/  FMUL.FTZ R21, R27, R26 ;  /* 0x0000001a1b157220 */ /* 0x000fe20000410000 */
[----:B------:R-:W-:Y:S01]  /*0fb0*/  FADD.FTZ R26, -R200, R169 ;  /* 0x000000a9c81a7221 */ /* 0x000fe20000010100 */
[----:B------:R-:W-:Y:S01]  /*0fc0*/  FFMA.FTZ R120, R23, R25, R120 ;  /* 0x0000001917787223 */ /* 0x000fe20000010078 */
[----:B------:R-:W-:Y:S01]  /*0fd0*/  FADD.FTZ R25, RZ, R22 ;  /* 0x00000016ff197221 */ /* 0x000fe20000010000 */
[----:B------:R-:W-:Y:S01]  /*0fe0*/  FFMA.FTZ R169, R3, R22, RZ ;  /* 0x0000001603a97223 */ /* 0x000fe200000100ff */
[----:B------:R-:W-:Y:S01]  /*0ff0*/  FMUL.FTZ R26, R27, R26 ;  /* 0x0000001a1b1a7220 */ /* 0x000fe20000410000 */
[----:B------:R-:W-:Y:S01]  /*1000*/  FFMA.FTZ R76, R3, R201, R76 ;  /* 0x000000c9034c7223 */ /* 0x000fe2000001004c */
[----:B------:R-:W-:Y:S01]  /*1010*/  FADD.FTZ R168, R25, R20 ;  /* 0x0000001419a87221 */ /* 0x000fe20000010000 */
[----:B------:R-:W-:Y:S01]  /*1020*/  FFMA.FTZ R170, R24, R20, R169 ;  /* 0x0000001418aa7223 */ /* 0x000fe200000100a9 */
[----:B------:R-:W-:Y:S01]  /*1030*/  FFMA.FTZ R127, R26, R180, R127 ;  /* 0x000000b41a7f7223 */ /* 0x000fe2000001007f */
[----:B------:R-:W-:Y:S01]  /*1040*/  FADD.FTZ R180, -R200, R215 ;  /* 0x000000d7c8b47221 */ /* 0x000fe20000010100 */
[----:B------:R-:W-:Y:S01]  /*1050*/  FADD.FTZ R169, R168, R19 ;  /* 0x00000013a8a97221 */ /* 0x000fe20000010000 */
[----:B------:R-:W-:Y:S01]  /*1060*/  FFMA.FTZ R171, R21, R19, R170 ;  /* 0x0000001315ab7223 */ /* 0x000fe200000100aa */
[----:B------:R-:W-:Y:S01]  /*1070*/  FFMA.FTZ R77, R24, R206, R77 ;  /* 0x000000ce184d7223 */ /* 0x000fe2000001004d */
[----:B------:R-:W-:Y:S01]  /*1080*/  FMUL.FTZ R180, R27, R180 ;  /* 0x000000b41bb47220 */ /* 0x000fe20000410000 */
[----:B------:R-:W-:Y:S01]  /*1090*/  FADD.FTZ R168, R169, R18 ;  /* 0x00000012a9a87221 */ /* 0x000fe20000010000 */
[----:B------:R-:W-:Y:S01]  /*10a0*/  FFMA.FTZ R170, R26, R18, R171 ;  /* 0x000000121aaa7223 */ /* 0x000fe200000100ab */
[----:B------:R-:W-:Y:S01]  /*10b0*/  FFMA.FTZ R125, R24, R205, R125 ;  /* 0x000000cd187d7223 */ /* 0x000fe2000001007d */
[----:B------:R-:W-:Y:S01]  /*10c0*/  FFMA.FTZ R121, R180, R182, R121 ;  /* 0x000000b6b4797223 */ /* 0x000fe20000010079 */
[----:B------:R-:W-:Y:S01]  /*10d0*/  FADD.FTZ R182, -R200, R217 ;  /* 0x000000d9c8b67221 */ /* 0x000fe20000010100 */
[----:B------:R-:W-:Y:S01]  /*10e0*/  FADD.FTZ R169, R168, R17 ;  /* 0x00000011a8a97221 */ /* 0x000fe20000010000 */
[----:B------:R-:W-:Y:S01]  /*10f0*/  FFMA.FTZ R171, R23, R17, R170 ;  /* 0x0000001117ab7223 */ /* 0x000fe200000100aa */
[----:B------:R-:W-:Y:S01]  /*1100*/  FFMA.FTZ R73, R180, R204, R73 ;  /* 0x000000ccb4497223 */ /* 0x000fe20000010049 */
[----:B------:R-:W-:Y:S01]  /*1110*/  FMUL.FTZ R25, R27, R182 ;  /* 0x000000b61b197220 */ /* 0x000fe20000410000 */
        /* <DEDUP_REMOVED lines=19> */
[----:B------:R-:W-:Y:S01]  /*1250*/  IADD3 R201, PT, PT, R4, 0x80, RZ ;  /* 0x0000008004c97810 */ /* 0x000fe20007ffe0ff */
[----:B------:R-:W-:Y:S01]  /*1260*/  FADD.FTZ R204, R169, R14 ;  /* 0x0000000ea9cc7221 */ /* 0x000fe20000010000 */
[----:B------:R-:W-:-:S07]  /*1270*/  FFMA.FTZ R206, R182, R14, R171 ;  /* 0x0000000eb6ce7223 */ /* 0x000fce00000100ab */
.L_x_324:
[----:B--23--:R-:W-:Y:S05]  /*1280*/  BSYNC.RECONVERGENT B0 ;  /* 0x0000000000007941 */ /* 0x00cfea0003800200 */
.L_x_323:
        /* <DEDUP_REMOVED lines=14> */
[----:B------:R-:W-:Y:S02]  /*1370*/  HADD2.F32 R189, -RZ, R140.H0_H0 ;  /* 0x2000008cffbd7230 */ /* 0x000fe40000004100 */
[----:B------:R-:W-:Y:S02]  /*1380*/  HADD2.F32 R181, -RZ, R137.H0_H0 ;  /* 0x20000089ffb57230 */ /* 0x000fe40000004100 */
[----:B------:R-:W-:Y:S02]  /*1390*/  HADD2.F32 R214, -RZ, R138.H0_H0 ;  /* 0x2000008affd67230 */ /* 0x000fe40000004100 */
[----:B0-----:R-:W-:-:S05]  /*13a0*/  @P0 IMAD.WIDE.U32 R184, R201, 0x10, R184 ;  /* 0x00000010c9b80825 */ /* 0x001fca00078e00b8 */
[----:B------:R0:W5:Y:S01]  /*13b0*/  @P0 LDG.E.128 R152, desc[UR12][R184.64] ;  /* 0x0000000cb8980981 */ /* 0x000162000c1e1d00 */
[----:B------:R-:W-:Y:S01]  /*13c0*/  HADD2.F32 R183, -RZ, R141.H1_H1 ;  /* 0x3000008dffb77230 */ /* 0x000fe20000004100 */
[----:B------:R-:W-:Y:S01]  /*13d0*/  IADD3 R201, PT, PT, R201, 0x80, RZ ;  /* 0x00000080c9c97810 */ /* 0x000fe20007ffe0ff */
[----:B------:R-:W-:Y:S02]  /*13e0*/  HADD2.F32 R211, -RZ, R139.H1_H1 ;  /* 0x3000008bffd37230 */ /* 0x000fe40000004100 */
[----:B------:R-:W-:Y:S02]  /*13f0*/  HADD2.F32 R212, -RZ, R142.H0_H0 ;  /* 0x2000008effd47230 */ /* 0x000fe40000004100 */
[----:B0-----:R-:W-:Y:S02]  /*1400*/  HADD2.F32 R185, -RZ, R137.H1_H1 ;  /* 0x30000089ffb97230 */ /* 0x001fe40000004100 */
[--C-:B---3--:R-:W-:Y:S02]  /*1410*/  HADD2.F32 R191, -RZ, R169.reuse.H0_H0 ;  /* 0x200000a9ffbf7230 */ /* 0x108fe40000004100 */
[----:B------:R-:W-:-:S02]  /*1420*/  HADD2.F32 R190, -RZ, R169.H1_H1 ;  /* 0x300000a9ffbe7230 */ /* 0x000fc40000004100 */
[----:B------:R-:W-:Y:S02]  /*1430*/  HADD2.F32 R169, -RZ, R136.H0_H0 ;  /* 0x20000088ffa97230 */ /* 0x000fe40000004100 */
[----:B------:R-:W-:Y:S01]  /*1440*/  FADD.FTZ R94, R94, R191 ;  /* 0x000000bf5e5e7221 */ /* 0x000fe20000010000 */
[----:B------:R-:W-:Y:S02]  /*1450*/  HADD2.F32 R193, -RZ, R170.H0_H0 ;  /* 0x200000aaffc17230 */ /* 0x000fe40000004100 */
[----:B------:R-:W-:Y:S01]  /*1460*/  FADD.FTZ R95, R95, R190 ;  /* 0x000000be5f5f7221 */ /* 0x000fe20000010000 */
[----:B----4-:R-:W-:Y:S02]  /*1470*/  HADD2.F32 R209, -RZ, R172.H0_H0 ;  /* 0x200000acffd17230 */ /* 0x010fe40000004100 */
[----:B------:R-:W-:Y:S02]  /*1480*/  HADD2.F32 R192, -RZ, R170.H1_H1 ;  /* 0x300000aaffc07230 */ /* 0x000fe40000004100 */
[----:B------:R-:W-:Y:S01]  /*1490*/  FADD.FTZ R88, R88, R193 ;  /* 0x000000c158587221 */ /* 0x000fe20000010000 */
[----:B------:R-:W-:-:S02]  /*14a0*/  HADD2.F32 R207, -RZ, R168.H0_H0 ;  /* 0x200000a8ffcf7230 */ /* 0x000fc40000004100 */
[----:B------:R-:W-:Y:S01]  /*14b0*/  FMUL.FTZ R184, R169, R209 ;  /* 0x000000d1a9b87220 */ /* 0x000fe20000410000 */
[--C-:B------:R-:W-:Y:S02]  /*14c0*/  HADD2.F32 R169, -RZ, R175.reuse.H0_H0 ;  /* 0x200000afffa97230 */ /* 0x100fe40000004100 */
[----:B------:R-:W-:Y:S01]  /*14d0*/  FADD.FTZ R89, R89, R192 ;  /* 0x000000c059597221 */ /* 0x000fe20000010000 */
[----:B------:R-:W-:Y:S02]  /*14e0*/  HADD2.F32 R170, -RZ, R175.H1_H1 ;  /* 0x300000afffaa7230 */ /* 0x000fe40000004100 */
[----:B------:R-:W-:Y:S01]  /*14f0*/  FFMA.FTZ R189, R189, R207, R184 ;  /* 0x000000cfbdbd7223 */ /* 0x000fe200000100b8 */
[----:B------:R-:W-:Y:S02]  /*1500*/  HADD2.F32 R210, -RZ, R172.H1_H1 ;  /* 0x300000acffd27230 */ /* 0x000fe40000004100 */
[----:B------:R-:W-:Y:S01]  /*1510*/  FADD.FTZ R92, R92, R207 ;  /* 0x000000cf5c5c7221 */ /* 0x000fe20000010000 */
[----:B------:R-:W-:-:S02]  /*1520*/  HADD2.F32 R175, -RZ, R136.H1_H1 ;  /* 0x30000088ffaf7230 */ /* 0x000fc40000004100 */
[----:B------:R-:W-:Y:S01]  /*1530*/  FADD.FTZ R44, R44, R209 ;  /* 0x000000d12c2c7221 */ /* 0x000fe20000010000 */
[--C-:B------:R-:W-:Y:S02]  /*1540*/  HADD2.F32 R213, -RZ, R173.reuse.H0_H0 ;  /* 0x200000adffd57230 */ /* 0x100fe40000004100 */
[----:B------:R-:W-:Y:S01]  /*1550*/  FADD.FTZ R45, R45, R210 ;  /* 0x000000d22d2d7221 */ /* 0x000fe20000010000 */
[----:B------:R-:W-:Y:S02]  /*1560*/  HADD2.F32 R208, -RZ, R168.H1_H1 ;  /* 0x300000a8ffd07230 */ /* 0x000fe40000004100 */
[----:B------:R-:W-:Y:S01]  /*1570*/  FMUL.FTZ R188, R175, R210 ;  /* 0x000000d2afbc7220 */ /* 0x000fe20000410000 */
[----:B------:R-:W-:Y:S02]  /*1580*/  HADD2.F32 R172, -RZ, R173.H1_H1 ;  /* 0x300000adffac7230 */ /* 0x000fe40000004100 */
[----:B------:R-:W-:Y:S01]  /*1590*/  FMUL.FTZ R181, R181, R213 ;  /* 0x000000d5b5b57220 */ /* 0x000fe20000410000 */
[----:B------:R-:W-:-:S02]  /*15a0*/  HADD2.F32 R205, -RZ, R171.H0_H0 ;  /* 0x200000abffcd7230 */ /* 0x000fc40000004100 */
[----:B------:R-:W-:Y:S01]  /*15b0*/  FADD.FTZ R93, R93, R208 ;  /* 0x000000d05d5d7221 */ /* 0x000fe20000010000 */
[----:B------:R-:W-:Y:S02]  /*15c0*/  HADD2.F32 R168, -RZ, R171.H1_H1 ;  /* 0x300000abffa87230 */ /* 0x000fe40000004100 */
[----:B------:R-:W-:Y:S01]  /*15d0*/  FMUL.FTZ R186, R185, R172 ;  /* 0x000000acb9ba7220 */ /* 0x000fe20000410000 */
[----:B------:R-:W-:Y:S02]  /*15e0*/  HADD2.F32 R173, -RZ, R140.H1_H1 ;  /* 0x3000008cffad7230 */ /* 0x000fe40000004100 */
[----:B------:R-:W-:Y:S01]  /*15f0*/  FADD.FTZ R47, R47, R172 ;  /* 0x000000ac2f2f7221 */ /* 0x000fe20000010000 */
[----:B------:R-:W-:Y:S02]  /*1600*/  HADD2.F32 R171, -RZ, R174.H0_H0 ;  /* 0x200000aeffab7230 */ /* 0x000fe40000004100 */
[----:B------:R-:W-:Y:S01]  /*1610*/  FFMA.FTZ R186, R183, R190, R186 ;  /* 0x000000beb7ba7223 */ /* 0x000fe200000100ba */
[----:B------:R-:W-:-:S02]  /*1620*/  HADD2.F32 R184, -RZ, R141.H0_H0 ;  /* 0x2000008dffb87230 */ /* 0x000fc40000004100 */
[----:B------:R-:W-:Y:S01]  /*1630*/  FFMA.FTZ R188, R173, R208, R188 ;  /* 0x000000d0adbc7223 */ /* 0x000fe200000100bc */
[----:B------:R-:W-:Y:S02]  /*1640*/  HADD2.F32 R174, -RZ, R174.H1_H1 ;  /* 0x300000aeffae7230 */ /* 0x000fe40000004100 */
[----:B------:R-:W-:Y:S01]  /*1650*/  FMUL.FTZ R185, R214, R171 ;  /* 0x000000abd6b97220 */ /* 0x000fe20000410000 */
[----:B------:R-:W-:Y:S02]  /*1660*/  HADD2.F32 R175, -RZ, R138.H1_H1 ;  /* 0x3000008affaf7230 */ /* 0x000fe40000004100 */
[----:B------:R-:W-:Y:S01]  /*1670*/  FFMA.FTZ R187, R184, R191, R181 ;  /* 0x000000bfb8bb7223 */ /* 0x000fe200000100b5 */
[----:B------:R-:W-:Y:S02]  /*1680*/  HADD2.F32 R173, -RZ, R142.H1_H1 ;  /* 0x3000008effad7230 */ /* 0x000fe40000004100 */
[----:B------:R-:W-:Y:S01]  /*1690*/  FADD.FTZ R40, R40, R171 ;  /* 0x000000ab28287221 */ /* 0x000fe20000010000 */
[----:B------:R-:W-:-:S02]  /*16a0*/  HADD2.F32 R214, -RZ, R139.H0_H0 ;  /* 0x2000008bffd67230 */ /* 0x000fc40000004100 */
[----:B------:R-:W-:Y:S01]  /*16b0*/  FMUL.FTZ R184, R175, R174 ;  /* 0x000000aeafb87220 */ /* 0x000fe20000410000 */
[--C-:B--2---:R-:W-:Y:S02]  /*16c0*/  HADD2.F32 R175, -RZ, R176.reuse.H1_H1 ;  /* 0x300000b0ffaf7230 */ /* 0x104fe40000004100 */
[----:B------:R-:W-:Y:S01]  /*16d0*/  FADD.FTZ R41, R41, R174 ;  /* 0x000000ae29297221 */ /* 0x000fe20000010000 */
[--C-:B------:R-:W-:Y:S02]  /*16e0*/  HADD2.F32 R215, -RZ, R177.reuse.H1_H1 ;  /* 0x300000b1ffd77230 */ /* 0x100fe40000004100 */
[----:B------:R-:W-:Y:S01]  /*16f0*/  FFMA.FTZ R184, R173, R192, R184 ;  /* 0x000000c0adb87223 */ /* 0x000fe200000100b8 */
[----:B------:R-:W-:Y:S02]  /*1700*/  HADD2.F32 R173, -RZ, R176.H0_H0 ;  /* 0x200000b0ffad7230 */ /* 0x000fe40000004100 */
[----:B------:R-:W-:Y:S01]  /*1710*/  FMUL.FTZ R183, R214, R169 ;  /* 0x000000a9d6b77220 */ /* 0x000fe20000410000 */
[----:B------:R-:W-:Y:S01]  /*1720*/  FMUL.FTZ R214, R211, R170 ;  /* 0x000000aad3d67220 */ /* 0x000fe20000410000 */
[----:B------:R-:W-:-:S02]  /*1730*/  HADD2.F32 R211, -RZ, R177.H0_H0 ;  /* 0x200000b1ffd37230 */ /* 0x000fc40000004100 */
[----:B------:R-:W-:Y:S01]  /*1740*/  FFMA.FTZ R185, R212, R193, R185 ;  /* 0x000000c1d4b97223 */ /* 0x000fe200000100b9 */
[C---:B------:R-:W-:Y:S01]  /*1750*/  FADD.FTZ R176, -R200.reuse, R173 ;  /* 0x000000adc8b07221 */ /* 0x040fe20000010100 */
[--C-:B------:R-:W-:Y:S02]  /*1760*/  HADD2.F32 R173, -RZ, R178.reuse.H0_H0 ;  /* 0x200000b2ffad7230 */ /* 0x100fe40000004100 */
[----:B------:R-:W-:Y:S01]  /*1770*/  FADD.FTZ R91, R91, R168 ;  /* 0x000000a85b5b7221 */ /* 0x000fe20000010000 */
[----:B------:R-:W-:Y:S02]  /*1780*/  HADD2.F32 R217, -RZ, R178.H1_H1 ;  /* 0x300000b2ffd97230 */ /* 0x000fe40000004100 */
[----:B-----5:R-:W-:Y:S01]  /*1790*/  FMUL.FTZ R177, R27, R176 ;  /* 0x000000b01bb17220 */ /* 0x020fe20000410000 */
[C---:B------:R-:W-:Y:S01]  /*17a0*/  FADD.FTZ R178, -R200.reuse, R211 ;  /* 0x000000d3c8b27221 */ /* 0x040fe20000010100 */
[----:B------:R-:W-:Y:S01]  /*17b0*/  FADD.FTZ R176, -R200, R175 ;  /* 0x000000afc8b07221 */ /* 0x000fe20000010100 */
[----:B------:R-:W-:-:S02]  /*17c0*/  HADD2.F32 R219, -RZ, R179.H0_H0 ;  /* 0x200000b3ffdb7230 */ /* 0x000fc40000004100 */
[----:B------:R-:W-:Y:S01]  /*17d0*/  FFMA.FTZ R116, R177, R207, R116 ;  /* 0x000000cfb1747223 */ /* 0x000fe20000010074 */
[----:B------:R-:W-:Y:S02]  /*17e0*/  HADD2.F32 R221, -RZ, R179.H1_H1 ;  /* 0x300000b3ffdd7230 */ /* 0x000fe40000004100 */
[C---:B------:R-:W-:Y:S01]  /*17f0*/  FMUL.FTZ R179, R27.reuse, R178 ;  /* 0x000000b21bb37220 */ /* 0x040fe20000410000 */
[----:B------:R-:W-:Y:S01]  /*1800*/  FMUL.FTZ R176, R27, R176 ;  /* 0x000000b01bb07220 */ /* 0x000fe20000410000 */
[----:B------:R-:W-:Y:S01]  /*1810*/  FADD.FTZ R178, -R200, R215 ;  /* 0x000000d7c8b27221 */ /* 0x000fe20000010100 */
[--C-:B------:R-:W-:Y:S02]  /*1820*/  HADD2.F32 R181, -RZ, R143.reuse.H1_H1 ;  /* 0x3000008fffb57230 */ /* 0x100fe40000004100 */
[----:B------:R-:W-:Y:S01]  /*1830*/  FFMA.FTZ R118, R179, R191, R118 ;  /* 0x000000bfb3767223 */ /* 0x000fe20000010076 */
[----:B------:R-:W-:Y:S01]  /*1840*/  FFMA.FTZ R117, R176, R208, R117 ;  /* 0x000000d0b0757223 */ /* 0x000fe20000010075 */
[----:B------:R-:W-:Y:S01]  /*1850*/  FMUL.FTZ R178, R27, R178 ;  /* 0x000000b21bb27220 */ /* 0x000fe20000410000 */
[----:B------:R-:W-:Y:S01]  /*1860*/  FADD.FTZ R208, -R200, R173 ;  /* 0x000000adc8d07221 */ /* 0x000fe20000010100 */
[----:B------:R-:W-:Y:S01]  /*1870*/  FFMA.FTZ R173, R177, R189, R206 ;  /* 0x000000bdb1ad7223 */ /* 0x000fe200000100ce */
[----:B------:R-:W-:-:S02]  /*1880*/  HADD2.F32 R212, -RZ, R143.H0_H0 ;  /* 0x2000008fffd47230 */ /* 0x000fc40000004100 */
[----:B------:R-:W-:Y:S01]  /*1890*/  FFMA.FTZ R119, R178, R190, R119 ;  /* 0x000000beb2777223 */ /* 0x000fe20000010077 */
[----:B------:R-:W-:Y:S01]  /*18a0*/  FADD.FTZ R190, -R200, R217 ;  /* 0x000000d9c8be7221 */ /* 0x000fe20000010100 */
[----:B------:R-:W-:Y:S01]  /*18b0*/  FMUL.FTZ R191, R27, R208 ;  /* 0x000000d01bbf7220 */ /* 0x000fe20000410000 */
[----:B------:R-:W-:Y:S01]  /*18c0*/  FFMA.FTZ R71, R178, R172, R71 ;  /* 0x000000acb2477223 */ /* 0x000fe20000010047 */
[----:B------:R-:W-:Y:S01]  /*18d0*/  FFMA.FTZ R181, R181, R168, R214 ;  /* 0x000000a8b5b57223 */ /* 0x000fe200000100d6 */
[----:B------:R-:W-:Y:S01]  /*18e0*/  FMUL.FTZ R190, R27, R190 ;  /* 0x000000be1bbe7220 */ /* 0x000fe20000410000 */
[----:B------:R-:W-:Y:S01]  /*18f0*/  FFMA.FTZ R64, R191, R171, R64 ;  /* 0x000000abbf407223 */ /* 0x000fe20000010040 */
[----:B------:R-:W-:Y:S01]  /*1900*/  FADD.FTZ R171, R204, R189 ;  /* 0x000000bdccab7221 */ /* 0x000fe20000010000 */
[----:B------:R-:W-:Y:S01]  /*1910*/  FADD.FTZ R204, -R200, R221 ;  /* 0x000000ddc8cc7221 */ /* 0x000fe20000010100 */
[----:B------:R-:W-:Y:S01]  /*1920*/  FFMA.FTZ R65, R190, R174, R65 ;  /* 0x000000aebe417223 */ /* 0x000fe20000010041 */
[----:B------:R-:W-:Y:S01]  /*1930*/  FFMA.FTZ R174, R176, R188, R173 ;  /* 0x000000bcb0ae7223 */ /* 0x000fe200000100ad */
[----:B------:R-:W-:Y:S01]  /*1940*/  FADD.FTZ R172, R171, R188 ;  /* 0x000000bcabac7221 */ /* 0x000fe20000010000 */
[----:B------:R-:W-:Y:S01]  /*1950*/  FFMA.FTZ R113, R190, R192, R113 ;  /* 0x000000c0be717223 */ /* 0x000fe20000010071 */
[----:B------:R-:W-:Y:S01]  /*1960*/  FADD.FTZ R192, -R200, R219 ;  /* 0x000000dbc8c07221 */ /* 0x000fe20000010100 */
[----:B------:R-:W-:Y:S01]  /*1970*/  FFMA.FTZ R173, R179, R187, R174 ;  /* 0x000000bbb3ad7223 */ /* 0x000fe200000100ae */
[----:B------:R-:W-:Y:S01]  /*1980*/  FADD.FTZ R171, R172, R187 ;  /* 0x000000bbacab7221 */ /* 0x000fe20000010000 */
[----:B------:R-:W-:Y:S01]  /*1990*/  FFMA.FTZ R112, R191, R193, R112 ;  /* 0x000000c1bf707223 */ /* 0x000fe20000010070 */
[----:B------:R-:W-:Y:S01]  /*19a0*/  FMUL.FTZ R193, R27, R192 ;  /* 0x000000c01bc17220 */ /* 0x000fe20000410000 */
[----:B------:R-:W-:Y:S01]  /*19b0*/  FFMA.FTZ R174, R178, R186, R173 ;  /* 0x000000bab2ae7223 */ /* 0x000fe200000100ad */
[----:B------:R-:W-:Y:S01]  /*19c0*/  FADD.FTZ R172, R171, R186 ;  /* 0x000000baabac7221 */ /* 0x000fe20000010000 */
[----:B------:R-:W-:Y:S01]  /*19d0*/  FMUL.FTZ R192, R27, R204 ;  /* 0x000000cc1bc07220 */ /* 0x000fe20000410000 */
[----:B------:R-:W-:Y:S01]  /*19e0*/  FFMA.FTZ R183, R212, R205, R183 ;  /* 0x000000cdd4b77223 */ /* 0x000fe200000100b7 */
[----:B------:R-:W-:Y:S01]  /*19f0*/  FFMA.FTZ R173, R191, R185, R174 ;  /* 0x000000b9bfad7223 */ /* 0x000fe200000100ae */
[----:B------:R-:W-:Y:S01]  /*1a00*/  FADD.FTZ R171, R172, R185 ;  /* 0x000000b9acab7221 */ /* 0x000fe20000010000 */
[----:B------:R-:W-:Y:S01]  /*1a10*/  FFMA.FTZ R115, R192, R168, R115 ;  /* 0x000000a8c0737223 */ /* 0x000fe20000010073 */
[----:B------:R-:W-:Y:S01]  /*1a20*/  FFMA.FTZ R68, R177, R209, R68 ;  /* 0x000000d1b1447223 */ /* 0x000fe20000010044 */
        /* <DEDUP_REMOVED lines=14> */
[----:B------:R-:W-:-:S07]  /*1b10*/  FFMA.FTZ R206, R192, R181, R172 ;  /* 0x000000b5c0ce7223 */ /* 0x000fce00000100ac */
.L_x_326:
[----:B------:R-:W-:Y:S05]  /*1b20*/  BSYNC.RECONVERGENT B0 ;  /* 0x0000000000007941 */ /* 0x000fea0003800200 */
.L_x_325:
        /* <DEDUP_REMOVED lines=14> */
[--C-:B------:R-:W-:Y:S02]  /*1c10*/  HADD2.F32 R194, -RZ, R129.reuse.H0_H0 ;  /* 0x20000081ffc27230 */ /* 0x100fe40000004100 */
[----:B------:R-:W-:Y:S02]  /*1c20*/  HADD2.F32 R195, -RZ, R129.H1_H1 ;  /* 0x30000081ffc37230 */ /* 0x000fe40000004100 */
[--C-:B------:R-:W-:Y:S02]  /*1c30*/  HADD2.F32 R214, -RZ, R131.reuse.H0_H0 ;  /* 0x20000083ffd67230 */ /* 0x100fe40000004100 */
[----:B------:R-:W-:Y:S02]  /*1c40*/  HADD2.F32 R211, -RZ, R131.H1_H1 ;  /* 0x30000083ffd37230 */ /* 0x000fe40000004100 */
[----:B0-----:R-:W-:-:S05]  /*1c50*/  @P0 IMAD.WIDE.U32 R6, R201, 0x10, R6 ;  /* 0x00000010c9060825 */ /* 0x001fca00078e0006 */
[----:B------:R0:W5:Y:S02]  /*1c60*/  @P0 LDG.E.128 R156, desc[UR12][R6.64] ;  /* 0x0000000c069c0981 */ /* 0x000164000c1e1d00 */
[--C-:B0-----:R-:W-:Y:S02]  /*1c70*/  HADD2.F32 R7, -RZ, R132.reuse.H1_H1 ;  /* 0x30000084ff077230 */ /* 0x101fe40000004100 */
[----:B------:R-:W-:Y:S02]  /*1c80*/  HADD2.F32 R6, -RZ, R132.H0_H0 ;  /* 0x20000084ff067230 */ /* 0x000fe40000004100 */
[--C-:B---3--:R-:W-:Y:S02]  /*1c90*/  HADD2.F32 R197, -RZ, R8.reuse.H0_H0 ;  /* 0x20000008ffc57230 */ /* 0x108fe40000004100 */
[----:B------:R-:W-:Y:S02]  /*1ca0*/  HADD2.F32 R196, -RZ, R8.H1_H1 ;  /* 0x30000008ffc47230 */ /* 0x000fe40000004100 */
[----:B------:R-:W-:-:S02]  /*1cb0*/  HADD2.F32 R8, -RZ, R128.H0_H0 ;  /* 0x20000080ff087230 */ /* 0x000fc40000004100 */
[----:B------:R-:W-:Y:S01]  /*1cc0*/  FADD.FTZ R84, R84, R197 ;  /* 0x000000c554547221 */ /* 0x000fe20000010000 */
[----:B------:R-:W-:Y:S02]  /*1cd0*/  HADD2.F32 R203, -RZ, R10.H0_H0 ;  /* 0x2000000affcb7230 */ /* 0x000fe40000004100 */
[----:B------:R-:W-:Y:S01]  /*1ce0*/  FADD.FTZ R85, R85, R196 ;  /* 0x000000c455557221 */ /* 0x000fe20000010000 */
[----:B----4-:R-:W-:Y:S02]  /*1cf0*/  HADD2.F32 R209, -RZ, R172.H0_H0 ;  /* 0x200000acffd17230 */ /* 0x010fe40000004100 */
[--C-:B------:R-:W-:Y:S02]  /*1d00*/  HADD2.F32 R207, -RZ, R173.reuse.H0_H0 ;  /* 0x200000adffcf7230 */ /* 0x100fe40000004100 */
[----:B------:R-:W-:Y:S01]  /*1d10*/  FADD.FTZ R80, R80, R203 ;  /* 0x000000cb50507221 */ /* 0x000fe20000010000 */
[----:B------:R-:W-:Y:S02]  /*1d20*/  HADD2.F32 R210, -RZ, R173.H1_H1 ;  /* 0x300000adffd27230 */ /* 0x000fe40000004100 */
[----:B------:R-:W-:Y:S01]  /*1d30*/  FMUL.FTZ R13, R8, R209 ;  /* 0x000000d1080d7220 */ /* 0x000fe20000410000 */
[----:B------:R-:W-:-:S02]  /*1d40*/  HADD2.F32 R202, -RZ, R10.H1_H1 ;  /* 0x3000000affca7230 */ /* 0x000fc40000004100 */
[----:B------:R-:W-:Y:S01]  /*1d50*/  FADD.FTZ R36, R36, R209 ;  /* 0x000000d124247221 */ /* 0x000fe20000010000 */
[----:B------:R-:W-:Y:S02]  /*1d60*/  HADD2.F32 R212, -RZ, R172.H1_H1 ;  /* 0x300000acffd47230 */ /* 0x000fe40000004100 */
[----:B------:R-:W-:Y:S01]  /*1d70*/  FMUL.FTZ R8, R195, R210 ;  /* 0x000000d2c3087220 */ /* 0x000fe20000410000 */
[----:B------:R-:W-:Y:S02]  /*1d80*/  HADD2.F32 R199, -RZ, R9.H0_H0 ;  /* 0x20000009ffc77230 */ /* 0x000fe40000004100 */
[----:B------:R-:W-:Y:S01]  /*1d90*/  FFMA.FTZ R13, R6, R197, R13 ;  /* 0x000000c5060d7223 */ /* 0x000fe2000001000d */
[--C-:B------:R-:W-:Y:S02]  /*1da0*/  HADD2.F32 R201, -RZ, R11.reuse.H0_H0 ;  /* 0x2000000bffc97230 */ /* 0x100fe40000004100 */
[----:B------:R-:W-:Y:S01]  /*1db0*/  FADD.FTZ R81, R81, R202 ;  /* 0x000000ca51517221 */ /* 0x000fe20000010000 */
[----:B------:R-:W-:-:S02]  /*1dc0*/  HADD2.F32 R208, -RZ, R11.H1_H1 ;  /* 0x3000000bffd07230 */ /* 0x000fc40000004100 */
[----:B------:R-:W-:Y:S01]  /*1dd0*/  FMUL.FTZ R11, R194, R207 ;  /* 0x000000cfc20b7220 */ /* 0x000fe20000410000 */
[--C-:B------:R-:W-:Y:S02]  /*1de0*/  HADD2.F32 R173, -RZ, R175.reuse.H0_H0 ;  /* 0x200000afffad7230 */ /* 0x100fe40000004100 */
[----:B------:R-:W-:Y:S01]  /*1df0*/  FADD.FTZ R86, R86, R199 ;  /* 0x000000c756567221 */ /* 0x000fe20000010000 */
[----:B------:R-:W-:Y:S02]  /*1e00*/  HADD2.F32 R172, -RZ, R175.H1_H1 ;  /* 0x300000afffac7230 */ /* 0x000fe40000004100 */
[----:B------:R-:W-:Y:S01]  /*1e10*/  FADD.FTZ R37, R37, R212 ;  /* 0x000000d425257221 */ /* 0x000fe20000010000 */
[----:B------:R-:W-:Y:S02]  /*1e20*/  HADD2.F32 R10, -RZ, R133.H0_H0 ;  /* 0x20000085ff0a7230 */ /* 0x000fe40000004100 */
[----:B------:R-:W-:Y:S01]  /*1e30*/  FADD.FTZ R38, R38, R207 ;  /* 0x000000cf26267221 */ /* 0x000fe20000010000 */
[----:B------:R-:W-:-:S02]  /*1e40*/  HADD2.F32 R198, -RZ, R9.H1_H1 ;  /* 0x30000009ffc67230 */ /* 0x000fc40000004100 */
[----:B------:R-:W-:Y:S01]  /*1e50*/  FADD.FTZ R39, R39, R210 ;  /* 0x000000d227277221 */ /* 0x000fe20000010000 */
[----:B------:R-:W-:Y:S02]  /*1e60*/  HADD2.F32 R175, -RZ, R133.H1_H1 ;  /* 0x30000085ffaf7230 */ /* 0x000fe40000004100 */
[----:B------:R-:W-:Y:S01]  /*1e70*/  FFMA.FTZ R11, R10, R199, R11 ;  /* 0x000000c70a0b7223 */ /* 0x000fe2000001000b */
[----:B------:R-:W-:Y:S02]  /*1e80*/  HADD2.F32 R9, -RZ, R128.H1_H1 ;  /* 0x30000080ff097230 */ /* 0x000fe40000004100 */
[----:B------:R-:W-:Y:S01]  /*1e90*/  FADD.FTZ R87, R87, R198 ;  /* 0x000000c657577221 */ /* 0x000fe20000010000 */
[----:B------:R-:W-:Y:S02]  /*1ea0*/  HADD2.F32 R205, -RZ, R174.H0_H0 ;  /* 0x200000aeffcd7230 */ /* 0x000fe40000004100 */
[----:B------:R-:W-:Y:S01]  /*1eb0*/  FFMA.FTZ R10, R175, R198, R8 ;  /* 0x000000c6af0a7223 */ /* 0x000fe20000010008 */
[----:B------:R-:W-:-:S02]  /*1ec0*/  HADD2.F32 R8, -RZ, R130.H0_H0 ;  /* 0x20000082ff087230 */ /* 0x000fc40000004100 */
[----:B------:R-:W-:Y:S01]  /*1ed0*/  FMUL.FTZ R12, R9, R212 ;  /* 0x000000d4090c7220 */ /* 0x000fe20000410000 */
[----:B------:R-:W-:Y:S02]  /*1ee0*/  HADD2.F32 R174, -RZ, R174.H1_H1 ;  /* 0x300000aeffae7230 */ /* 0x000fe40000004100 */
[----:B------:R-:W-:Y:S01]  /*1ef0*/  FADD.FTZ R32, R32, R205 ;  /* 0x000000cd20207221 */ /* 0x000fe20000010000 */
[----:B------:R-:W-:Y:S02]  /*1f00*/  HADD2.F32 R175, -RZ, R130.H1_H1 ;  /* 0x30000082ffaf7230 */ /* 0x000fe40000004100 */
[----:B------:R-:W-:Y:S01]  /*1f10*/  FFMA.FTZ R12, R7, R196, R12 ;  /* 0x000000c4070c7223 */ /* 0x000fe2000001000c */
[----:B------:R-:W-:Y:S02]  /*1f20*/  HADD2.F32 R7, -RZ, R134.H1_H1 ;  /* 0x30000086ff077230 */ /* 0x000fe40000004100 */
[----:B------:R-:W-:Y:S01]  /*1f30*/  FMUL.FTZ R9, R8, R205 ;  /* 0x000000cd08097220 */ /* 0x000fe20000410000 */
[----:B------:R-:W-:-:S02]  /*1f40*/  HADD2.F32 R194, -RZ, R135.H0_H0 ;  /* 0x20000087ffc27230 */ /* 0x000fc40000004100 */
[----:B------:R-:W-:Y:S01]  /*1f50*/  FMUL.FTZ R8, R175, R174 ;  /* 0x000000aeaf087220 */ /* 0x000fe20000410000 */
[----:B------:R-:W-:Y:S01]  /*1f60*/  FMUL.FTZ R175, R214, R173 ;  /* 0x000000add6af7220 */ /* 0x000fe20000410000 */
[----:B------:R-:W-:Y:S02]  /*1f70*/  HADD2.F32 R6, -RZ, R134.H0_H0 ;  /* 0x20000086ff067230 */ /* 0x000fe40000004100 */
[----:B------:R-:W-:Y:S01]  /*1f80*/  FMUL.FTZ R214, R211, R172 ;  /* 0x000000acd3d67220 */ /* 0x000fe20000410000 */
[----:B------:R-:W-:Y:S02]  /*1f90*/  HADD2.F32 R195, -RZ, R135.H1_H1 ;  /* 0x30000087ffc37230 */ /* 0x000fe40000004100 */
[----:B------:R-:W-:Y:S01]  /*1fa0*/  FFMA.FTZ R8, R7, R202, R8 ;  /* 0x000000ca07087223 */ /* 0x000fe20000010008 */
[----:B------:R-:W-:Y:S01]  /*1fb0*/  FFMA.FTZ R7, R194, R201, R175 ;  /* 0x000000c9c2077223 */ /* 0x000fe200000100af */
[--C-:B--2---:R-:W-:Y:S02]  /*1fc0*/  HADD2.F32 R175, -RZ, R168.reuse.H0_H0 ;  /* 0x200000a8ffaf7230 */ /* 0x104fe40000004100 */
[----:B------:R-:W-:Y:S01]  /*1fd0*/  FFMA.FTZ R9, R6, R203, R9 ;  /* 0x000000cb06097223 */ /* 0x000fe20000010009 */
[----:B------:R-:W-:Y:S01]  /*1fe0*/  FFMA.FTZ R6, R195, R208, R214 ;  /* 0x000000d0c3067223 */ /* 0x000fe200000100d6 */
[----:B------:R-:W-:-:S02]  /*1ff0*/  HADD2.F32 R195, -RZ, R168.H1_H1 ;  /* 0x300000a8ffc37230 */ /* 0x000fc40000004100 */
[----:B------:R-:W-:Y:S01]  /*2000*/  FADD.FTZ R33, R33, R174 ;  /* 0x000000ae21217221 */ /* 0x000fe20000010000 */
[--C-:B------:R-:W-:Y:S02]  /*2010*/  HADD2.F32 R211, -RZ, R169.reuse.H0_H0 ;  /* 0x200000a9ffd37230 */ /* 0x100fe40000004100 */
[C---:B------:R-:W-:Y:S01]  /*2020*/  FADD.FTZ R168, -R200.reuse, R175 ;  /* 0x000000afc8a87221 */ /* 0x040fe20000010100 */
[----:B------:R-:W-:Y:S02]  /*2030*/  HADD2.F32 R169, -RZ, R169.H1_H1 ;  /* 0x300000a9ffa97230 */ /* 0x000fe40000004100 */
[----:B------:R-:W-:Y:S01]  /*2040*/  FADD.FTZ R194, -R200, R195 ;  /* 0x000000c3c8c27221 */ /* 0x000fe20000010100 */
[--C-:B------:R-:W-:Y:S02]  /*2050*/  HADD2.F32 R213, -RZ, R170.reuse.H0_H0 ;  /* 0x200000aaffd57230 */ /* 0x100fe40000004100 */
[----:B-----5:R-:W-:Y:S01]  /*2060*/  FMUL.FTZ R195, R27, R168 ;  /* 0x000000a81bc37220 */ /* 0x020fe20000410000 */
[----:B------:R-:W-:-:S02]  /*2070*/  HADD2.F32 R215, -RZ, R170.H1_H1 ;  /* 0x300000aaffd77230 */ /* 0x000fc40000004100 */
[C---:B------:R-:W-:Y:S01]  /*2080*/  FADD.FTZ R170, -R200.reuse, R211 ;  /* 0x000000d3c8aa7221 */ /* 0x040fe20000010100 */
[--C-:B------:R-:W-:Y:S02]  /*2090*/  HADD2.F32 R217, -RZ, R171.reuse.H0_H0 ;  /* 0x200000abffd97230 */ /* 0x100fe40000004100 */
[C---:B------:R-:W-:Y:S01]  /*20a0*/  FADD.FTZ R214, -R200.reuse, R169 ;  /* 0x000000a9c8d67221 */ /* 0x040fe20000010100 */
[----:B------:R-:W-:Y:S02]  /*20b0*/  HADD2.F32 R171, -RZ, R171.H1_H1 ;  /* 0x300000abffab7230 */ /* 0x000fe40000004100 */
[C---:B------:R-:W-:Y:S01]  /*20c0*/  FADD.FTZ R216, -R200.reuse, R213 ;  /* 0x000000d5c8d87221 */ /* 0x040fe20000010100 */
[C---:B------:R-:W-:Y:S01]  /*20d0*/  FADD.FTZ R218, -R200.reuse, R215 ;  /* 0x000000d7c8da7221 */ /* 0x040fe20000010100 */
[C---:B------:R-:W-:Y:S01]  /*20e0*/  FADD.FTZ R220, -R200.reuse, R217 ;  /* 0x000000d9c8dc7221 */ /* 0x040fe20000010100 */
[----:B------:R-:W-:Y:S01]  /*20f0*/  FMUL.FTZ R194, R27, R194 ;  /* 0x000000c21bc27220 */ /* 0x000fe20000410000 */
[----:B------:R-:W-:Y:S01]  /*2100*/  FADD.FTZ R200, -R200, R171 ;  /* 0x000000abc8c87221 */ /* 0x000fe20000010100 */
[----:B------:R-:W-:Y:S01]  /*2110*/  FADD.FTZ R169, R204, R13 ;  /* 0x0000000dcca97221 */ /* 0x000fe20000010000 */
[C---:B------:R-:W-:Y:S01]  /*2120*/  FFMA.FTZ R171, R195.reuse, R13, R206 ;  /* 0x0000000dc3ab7223 */ /* 0x040fe200000100ce */
[----:B------:R-:W-:Y:S01]  /*2130*/  FFMA.FTZ R108, R195, R197, R108 ;  /* 0x000000c5c36c7223 */ /* 0x000fe2000001006c */
[----:B------:R-:W-:Y:S01]  /*2140*/  FMUL.FTZ R197, R27, R170 ;  /* 0x000000aa1bc57220 */ /* 0x000fe20000410000 */
        /* <DEDUP_REMOVED lines=21> */
[----:B------:R-:W-:Y:S01]  /*22a0*/  FFMA.FTZ R171, R203, R7, R170 ;  /* 0x00000007cbab7223 */ /* 0x000fe200000100aa */
[----:B------:R-:W-:Y:S01]  /*22b0*/  FFMA.FTZ R60, R195, R209, R60 ;  /* 0x000000d1c33c7223 */ /* 0x000fe2000001003c */
[----:B------:R-:W-:Y:S01]  /*22c0*/  FFMA.FTZ R61, R194, R212, R61 ;  /* 0x000000d4c23d7223 */ /* 0x000fe2000001003d */
[----:B------:R-:W-:Y:S01]  /*22d0*/  FFMA.FTZ R62, R197, R207, R62 ;  /* 0x000000cfc53e7223 */ /* 0x000fe2000001003e */
[----:B------:R-:W-:Y:S01]  /*22e0*/  FFMA.FTZ R63, R196, R210, R63 ;  /* 0x000000d2c43f7223 */ /* 0x000fe2000001003f */
[----:B------:R-:W-:Y:S01]  /*22f0*/  FFMA.FTZ R56, R199, R205, R56 ;  /* 0x000000cdc7387223 */ /* 0x000fe20000010038 */
        /* <DEDUP_REMOVED lines=11> */
.L_x_328:
[----:B------:R-:W-:Y:S05]  /*23b0*/  BSYNC.RECONVERGENT B0 ;  /* 0x0000000000007941 */ /* 0x000fea0003800200 */
.L_x_327:
[----:B------:R-:W0:Y:S01]  /*23c0*/  SHFL.DOWN PT, R169, R204, 0x10, 0x1f ;  /* 0x0a001f00cca97f89 */ /* 0x000e2200000e0000 */
[----:B------:R-:W-:Y:S03]  /*23d0*/  BSSY.RECONVERGENT B0, `(.L_x_329) ;  /* 0x000001f000007945 */ /* 0x000fe60003800200 */
[----:B------:R-:W1:Y:S01]  /*23e0*/  SHFL.DOWN PT, R171, R206, 0x10, 0x1f ;  /* 0x0a001f00ceab7f89 */ /* 0x000e6200000e0000 */
[----:B0-----:R-:W-:Y:S02]  /*23f0*/  FADD.FTZ R169, R169, R204 ;  /* 0x000000cca9a97221 */ /* 0x001fe40000010000 */
[----:B------:R-:W0:Y:S01]  /*2400*/  S2R R204, SR_TID.X ;  /* 0x0000000000cc7919 */ /* 0x000e220000002100 */
[----:B-1----:R-:W-:Y:S02]  /*2410*/  FADD.FTZ R171, R171, R206 ;  /* 0x000000ceabab7221 */ /* 0x002fe40000010000 */
[----:B------:R-:W1:Y:S04]  /*2420*/  SHFL.DOWN PT, R168, R169, 0x8, 0x1f ;  /* 0x09001f00a9a87f89 */ /* 0x000e6800000e0000 */
[----:B------:R-:W2:Y:S01]  /*2430*/  SHFL.DOWN PT, R170, R171, 0x8, 0x1f ;  /* 0x09001f00abaa7f89 */ /* 0x000ea200000e0000 */
[----:B-1----:R-:W-:Y:S01]  /*2440*/  FADD.FTZ R168, R169, R168 ;  /* 0x000000a8a9a87221 */ /* 0x002fe20000010000 */
[----:B--2---:R-:W-:-:S04]  /*2450*/  FADD.FTZ R170, R171, R170 ;  /* 0x000000aaabaa7221 */ /* 0x004fc80000010000 */
[----:B------:R-:W1:Y:S01]  /*2460*/  SHFL.DOWN PT, R173, R168, 0x4, 0x1f ;  /* 0x08801f00a8ad7f89 */ /* 0x000e6200000e0000 */
[----:B0-----:R-:W-:-:S03]  /*2470*/  LOP3.LUT P0, RZ, R204, 0x1f, RZ, 0xc0, !PT ;  /* 0x0000001fccff7812 */ /* 0x001fc6000780c0ff */
[----:B------:R-:W0:Y:S01]  /*2480*/  SHFL.DOWN PT, R175, R170, 0x4, 0x1f ;  /* 0x08801f00aaaf7f89 */ /* 0x000e2200000e0000 */
[----:B-1----:R-:W-:Y:S01]  /*2490*/  FADD.FTZ R173, R168, R173 ;  /* 0x000000ada8ad7221 */ /* 0x002fe20000010000 */
[----:B0-----:R-:W-:-:S04]  /*24a0*/  FADD.FTZ R175, R170, R175 ;  /* 0x000000afaaaf7221 */ /* 0x001fc80000010000 */
        /* <DEDUP_REMOVED lines=17> */
.L_x_330:
[----:B------:R-:W-:Y:S05]  /*25c0*/  BSYNC.RECONVERGENT B0 ;  /* 0x0000000000007941 */ /* 0x000fea0003800200 */
.L_x_329:
        /* <DEDUP_REMOVED lines=64> */
[----:B------:R-:W-:-:S02]  /*29d0*/  F2FP.F16.F32.PACK_AB R168, R169, R168 ;  /* 0x000000a8a9a8723e */ /* 0x000fc400000000ff */
[----:B------:R-:W-:Y:S02]  /*29e0*/  F2FP.F16.F32.PACK_AB R169, R171, R172 ;  /* 0x000000acaba9723e */ /* 0x000fe400000000ff */
[----:B------:R-:W-:Y:S02]  /*29f0*/  F2FP.F16.F32.PACK_AB R170, R173, R170 ;  /* 0x000000aaadaa723e */ /* 0x000fe400000000ff */
[----:B------:R-:W-:Y:S01]  /*2a00*/  F2FP.F16.F32.PACK_AB R171, R175, R210 ;  /* 0x000000d2afab723e */ /* 0x000fe200000000ff */
[----:B------:R-:W-:Y:S06]  /*2a10*/  BRA `(.L_x_336) ;  /* 0x0000001000607947 */ /* 0x000fec0003800000 */
.L_x_335:
        /* <DEDUP_REMOVED lines=27> */
[----:B------:R-:W-:Y:S02]  /*2bd0*/  F2FP.F16.F32.PACK_AB R168, R161, R160 ;  /* 0x000000a0a1a8723e */ /* 0x000fe400000000ff */
[----:B------:R-:W-:Y:S02]  /*2be0*/  MOV R163, R171 ;  /* 0x000000ab00a37202 */ /* 0x000fe40000000f00 */
[----:B------:R-:W-:Y:S02]  /*2bf0*/  MOV R162, R170 ;  /* 0x000000aa00a27202 */ /* 0x000fe40000000f00 */
[----:B------:R-:W-:-:S02]  /*2c00*/  MOV R161, R169 ;  /* 0x000000a900a17202 */ /* 0x000fc40000000f00 */
[----:B------:R-:W-:Y:S01]  /*2c10*/  MOV R160, R168 ;  /* 0x000000a800a07202 */ /* 0x000fe20000000f00 */
[----:B------:R-:W-:Y:S06]  /*2c20*/  BRA `(.L_x_336) ;  /* 0x0000000c00dc7947 */ /* 0x000fec0003800000 */
.L_x_334:
        /* <DEDUP_REMOVED lines=36> */
.L_x_337:
        /* <DEDUP_REMOVED lines=37> */
.L_x_333:
        /* <DEDUP_REMOVED lines=11> */
[----:B------:R-:W-:Y:S02]  /*3170*/  HADD2.F32 R174, -RZ, R31.H1_H1 ;  /* 0x3000001fffae7230 */ /* 0x000fe40000004100 */
[----:B------:R-:W-:Y:S01]  /*3180*/  FFMA.FTZ R200, R23, R205, R206 ;  /* 0x000000cd17c87223 */ /* 0x000fe200000100ce */
[--C-:B------:R-:W-:Y:S02]  /*3190*/  HADD2.F32 R170, -RZ, R30.reuse.H1_H1 ;  /* 0x3000001effaa7230 */ /* 0x100fe40000004100 */
[----:B------:R-:W-:Y:S01]  /*31a0*/  FADD.FTZ R173, R14, -R173 ;  /* 0x800000ad0ead7221 */ /* 0x000fe20000010000 */
[----:B------:R-:W-:Y:S01]  /*31b0*/  FADD.FTZ R169, R16, -R169 ;  /* 0x800000a910a97221 */ /* 0x000fe20000010000 */
[----:B------:R-:W-:-:S02]  /*31c0*/  HADD2.F32 R168, -RZ, R30.H0_H0 ;  /* 0x2000001effa87230 */ /* 0x000fc40000004100 */
[----:B------:R-:W-:Y:S01]  /*31d0*/  FADD.FTZ R171, R15, -R208 ;  /* 0x800000d00fab7221 */ /* 0x000fe20000010000 */
[----:B------:R-:W-:Y:S02]  /*31e0*/  HADD2.F32 R172, -RZ, R31.H0_H0 ;  /* 0x2000001fffac7230 */ /* 0x000fe40000004100 */
        /* <DEDUP_REMOVED lines=8> */
[----:B------:R-:W-:Y:S01]  /*3270*/  FFMA.FTZ R171, R27, R171, R172 ;  /* 0x000000ab1bab7223 */ /* 0x000fe200000100ac */
[----:B------:R-:W-:-:S02]  /*3280*/  HADD2.F32 R168, -RZ, R28.H0_H0 ;  /* 0x2000001cffa87230 */ /* 0x000fc40000004100 */
[----:B------:R-:W-:Y:S01]  /*3290*/  FADD.FTZ R207, R18, -R173 ;  /* 0x800000ad12cf7221 */ /* 0x000fe20000010000 */
[--C-:B------:R-:W-:Y:S02]  /*32a0*/  HADD2.F32 R172, -RZ, R29.reuse.H0_H0 ;  /* 0x2000001dffac7230 */ /* 0x100fe40000004100 */
[----:B------:R-:W-:Y:S01]  /*32b0*/  FADD.FTZ R173, R22, -R169 ;  /* 0x800000a916ad7221 */ /* 0x000fe20000010000 */
[----:B------:R-:W-:Y:S02]  /*32c0*/  HADD2.F32 R174, -RZ, R29.H1_H1 ;  /* 0x3000001dffae7230 */ /* 0x000fe40000004100 */
[----:B------:R-:W-:Y:S01]  /*32d0*/  FADD.FTZ R210, R19, -R210 ;  /* 0x800000d213d27221 */ /* 0x000fe20000010000 */
[----:B------:R-:W-:Y:S02]  /*32e0*/  HADD2.F32 R170, -RZ, R28.H1_H1 ;  /* 0x3000001cffaa7230 */ /* 0x000fe40000004100 */
[----:B------:R-:W-:Y:S01]  /*32f0*/  FADD.FTZ R201, R20, -R201 ;  /* 0x800000c914c97221 */ /* 0x000fe20000010000 */
[C---:B------:R-:W-:Y:S01]  /*3300*/  FFMA.FTZ R168, R27.reuse, R173, R168 ;  /* 0x000000ad1ba87223 */ /* 0x040fe200000100a8 */
[C---:B------:R-:W-:Y:S01]  /*3310*/  FFMA.FTZ R169, R27.reuse, R210, R172 ;  /* 0x000000d21ba97223 */ /* 0x040fe200000100ac */
[C---:B------:R-:W-:Y:S01]  /*3320*/  FFMA.FTZ R174, R27.reuse, R207, R174 ;  /* 0x000000cf1bae7223 */ /* 0x040fe200000100ae */
[----:B------:R-:W-:Y:S01]  /*3330*/  FFMA.FTZ R173, R27, R201, R170 ;  /* 0x000000c91bad7223 */ /* 0x000fe200000100aa */
[----:B------:R-:W-:-:S02]  /*3340*/  F2FP.F16.F32.PACK_AB R171, R208, R171 ;  /* 0x000000abd0ab723e */ /* 0x000fc400000000ff */
[----:B------:R-:W-:Y:S02]  /*3350*/  F2FP.F16.F32.PACK_AB R170, R200, R175 ;  /* 0x000000afc8aa723e */ /* 0x000fe400000000ff */
[----:B------:R-:W-:Y:S02]  /*3360*/  F2FP.F16.F32.PACK_AB R169, R174, R169 ;  /* 0x000000a9aea9723e */ /* 0x000fe400000000ff */
[----:B------:R-:W-:Y:S01]  /*3370*/  F2FP.F16.F32.PACK_AB R168, R173, R168 ;  /* 0x000000a8ada8723e */ /* 0x000fe200000000ff */
[----:B------:R-:W-:Y:S06]  /*3380*/  BRA `(.L_x_336) ;  /* 0x0000000800047947 */ /* 0x000fec0003800000 */
.L_x_339:
[-CC-:B------:R-:W-:Y:S01]  /*3390*/  FFMA.FTZ R170, R23, R205.reuse, R206.reuse ;  /* 0x000000cd17aa7223 */ /* 0x180fe200000100ce */
[----:B------:R-:W-:Y:S02]  /*33a0*/  HADD2.F32 R169, -RZ, R30.H0_H0 ;  /* 0x2000001effa97230 */ /* 0x000fe40000004100 */
[-CC-:B------:R-:W-:Y:S01]  /*33b0*/  FFMA.FTZ R172, R25, R205.reuse, R206.reuse ;  /* 0x000000cd19ac7223 */ /* 0x180fe200000100ce */
[-C--:B------:R-:W-:Y:S01]  /*33c0*/  FFMA.FTZ R168, R21, R205.reuse, R206 ;  /* 0x000000cd15a87223 */ /* 0x080fe200000100ce */
[----:B------:R-:W-:Y:S01]  /*33d0*/  FADD.FTZ R170, R17, -R170 ;  /* 0x800000aa11aa7221 */ /* 0x000fe20000010000 */
[----:B------:R-:W-:Y:S01]  /*33e0*/  FFMA.FTZ R161, R3, R205, R206 ;  /* 0x000000cd03a17223 */ /* 0x000fe200000100ce */
[----:B------:R-:W-:Y:S02]  /*33f0*/  HADD2.F32 R171, -RZ, R31.H0_H0 ;  /* 0x2000001fffab7230 */ /* 0x000fe40000004100 */
[----:B------:R-:W-:Y:S01]  /*3400*/  FADD.FTZ R174, R15, -R172 ;  /* 0x800000ac0fae7221 */ /* 0x000fe20000010000 */
[----:B------:R-:W-:-:S02]  /*3410*/  HADD2.F32 R163, -RZ, R29.H0_H0 ;  /* 0x2000001dffa37230 */ /* 0x000fc40000004100 */
[----:B------:R-:W-:Y:S01]  /*3420*/  FADD.FTZ R168, R19, -R168 ;  /* 0x800000a813a87221 */ /* 0x000fe20000010000 */
[----:B------:R-:W-:Y:S02]  /*3430*/  HADD2.F32 R162, -RZ, R28.H0_H0 ;  /* 0x2000001cffa27230 */ /* 0x000fe40000004100 */
[C---:B-----5:R-:W-:Y:S01]  /*3440*/  FFMA.FTZ R172, R27.reuse, R170, R169 ;  /* 0x000000aa1bac7223 */ /* 0x060fe200000100a9 */
[----:B------:R-:W-:Y:S01]  /*3450*/  FADD.FTZ R160, R22, -R161 ;  /* 0x800000a116a07221 */ /* 0x000fe20000010000 */
[-CC-:B------:R-:W-:Y:S01]  /*3460*/  FFMA.FTZ R169, R26, R205.reuse, R206.reuse ;  /* 0x000000cd1aa97223 */ /* 0x180fe200000100ce */
[-CC-:B------:R-:W-:Y:S01]  /*3470*/  FFMA.FTZ R161, R24, R205.reuse, R206.reuse ;  /* 0x000000cd18a17223 */ /* 0x180fe200000100ce */
[-CC-:B------:R-:W-:Y:S01]  /*3480*/  FFMA.FTZ R201, R182, R205.reuse, R206.reuse ;  /* 0x000000cdb6c97223 */ /* 0x180fe200000100ce */
[----:B------:R-:W-:Y:S01]  /*3490*/  FFMA.FTZ R173, R180, R205, R206 ;  /* 0x000000cdb4ad7223 */ /* 0x000fe200000100ce */
[C---:B------:R-:W-:Y:S01]  /*34a0*/  FFMA.FTZ R200, R27.reuse, R174, R171 ;  /* 0x000000ae1bc87223 */ /* 0x040fe200000100ab */
[----:B------:R-:W-:Y:S01]  /*34b0*/  FFMA.FTZ R168, R27, R168, R163 ;  /* 0x000000a81ba87223 */ /* 0x000fe200000100a3 */
[----:B------:R-:W-:-:S02]  /*34c0*/  HADD2.F32 R171, -RZ, R29.H1_H1 ;  /* 0x3000001dffab7230 */ /* 0x000fc40000004100 */
[C---:B------:R-:W-:Y:S01]  /*34d0*/  FFMA.FTZ R160, R27.reuse, R160, R162 ;  /* 0x000000a01ba07223 */ /* 0x040fe200000100a2 */
[----:B------:R-:W-:Y:S02]  /*34e0*/  HADD2.F32 R163, -RZ, R28.H1_H1 ;  /* 0x3000001cffa37230 */ /* 0x000fe40000004100 */
[----:B------:R-:W-:Y:S01]  /*34f0*/  FADD.FTZ R170, R18, -R169 ;  /* 0x800000a912aa7221 */ /* 0x000fe20000010000 */
[----:B------:R-:W-:Y:S02]  /*3500*/  HADD2.F32 R175, -RZ, R30.H1_H1 ;  /* 0x3000001effaf7230 */ /* 0x000fe40000004100 */
[----:B------:R-:W-:Y:S01]  /*3510*/  FADD.FTZ R208, R14, -R201 ;  /* 0x800000c90ed07221 */ /* 0x000fe20000010000 */
[----:B------:R-:W-:Y:S02]  /*3520*/  HADD2.F32 R210, -RZ, R31.H1_H1 ;  /* 0x3000001fffd27230 */ /* 0x000fe40000004100 */
[----:B------:R-:W-:Y:S01]  /*3530*/  FADD.FTZ R174, R16, -R173 ;  /* 0x800000ad10ae7221 */ /* 0x000fe20000010000 */
[----:B------:R-:W-:Y:S01]  /*3540*/  FADD.FTZ R162, R20, -R161 ;  /* 0x800000a114a27221 */ /* 0x000fe20000010000 */
[C---:B------:R-:W-:Y:S01]  /*3550*/  FFMA.FTZ R169, R27.reuse, R170, R171 ;  /* 0x000000aa1ba97223 */ /* 0x040fe200000100ab */
[C---:B------:R-:W-:Y:S01]  /*3560*/  FFMA.FTZ R161, R27.reuse, R208, R210 ;  /* 0x000000d01ba17223 */ /* 0x040fe200000100d2 */
[C---:B------:R-:W-:Y:S01]  /*3570*/  FFMA.FTZ R175, R27.reuse, R174, R175 ;  /* 0x000000ae1baf7223 */ /* 0x040fe200000100af */
[----:B------:R-:W-:-:S02]  /*3580*/  FFMA.FTZ R163, R27, R162, R163 ;  /* 0x000000a21ba37223 */ /* 0x000fc400000100a3 */
[----:B------:R-:W-:Y:S02]  /*3590*/  F2FP.F16.F32.PACK_AB R169, R169, R168 ;  /* 0x000000a8a9a9723e */ /* 0x000fe400000000ff */
[----:B------:R-:W-:Y:S02]  /*35a0*/  F2FP.F16.F32.PACK_AB R171, R161, R200 ;  /* 0x000000c8a1ab723e */ /* 0x000fe400000000ff */
[----:B------:R-:W-:Y:S02]  /*35b0*/  F2FP.F16.F32.PACK_AB R170, R175, R172 ;  /* 0x000000acafaa723e */ /* 0x000fe400000000ff */
[----:B------:R-:W-:Y:S02]  /*35c0*/  F2FP.F16.F32.PACK_AB R168, R163, R160 ;  /* 0x000000a0a3a8723e */ /* 0x000fe400000000ff */
[----:B------:R-:W-:Y:S02]  /*35d0*/  MOV R163, R171 ;  /* 0x000000ab00a37202 */ /* 0x000fe40000000f00 */
[----:B------:R-:W-:-:S02]  /*35e0*/  MOV R162, R170 ;  /* 0x000000aa00a27202 */ /* 0x000fc40000000f00 */
[----:B------:R-:W-:Y:S02]  /*35f0*/  MOV R161, R169 ;  /* 0x000000a900a17202 */ /* 0x000fe40000000f00 */
[----:B------:R-:W-:Y:S01]  /*3600*/  MOV R160, R168 ;  /* 0x000000a800a07202 */ /* 0x000fe20000000f00 */
[----:B------:R-:W-:Y:S06]  /*3610*/  BRA `(.L_x_336) ;  /* 0x0000000400607947 */ /* 0x000fec0003800000 */
.L_x_338:
[----:B------:R-:W-:-:S04]  /*3620*/  UISETP.NE.U32.AND UP0, UPT, UR6, URZ, UPT ;  /* 0x000000ff0600728c */ /* 0x000fc8000bf05070 */
[----:B------:R-:W-:-:S09]  /*3630*/  UISETP.NE.AND.EX UP0, UPT, UR7, URZ, UPT, UP0 ;  /* 0x000000ff0700728c */ /* 0x000fd2000bf05300 */
[----:B------:R-:W-:Y:S05]  /*3640*/  BRA.U UP0, `(.L_x_340) ;  /* 0x0000000100a47547 */ /* 0x000fea000b800000 */
        /* <DEDUP_REMOVED lines=41> */
.L_x_340:
[-CC-:B------:R-:W-:Y:S01]  /*38e0*/  FFMA.FTZ R166, R23, R205.reuse, R206.reuse ;  /* 0x000000cd17a67223 */ /* 0x180fe200000100ce */
[-CC-:B------:R-:W-:Y:S01]  /*38f0*/  FFMA.FTZ R164, R21, R205.reuse, R206.reuse ;  /* 0x000000cd15a47223 */ /* 0x180fe200000100ce */
[----:B------:R-:W-:Y:S02]  /*3900*/  HADD2.F32 R165, -RZ, R30.H0_H0 ;  /* 0x2000001effa57230 */ /* 0x000fe40000004100 */
[-CC-:B------:R-:W-:Y:S01]  /*3910*/  FFMA.FTZ R168, R25, R205.reuse, R206.reuse ;  /* 0x000000cd19a87223 */ /* 0x180fe200000100ce */
[----:B------:R-:W-:Y:S01]  /*3920*/  FFMA.FTZ R161, R3, R205, R206 ;  /* 0x000000cd03a17223 */ /* 0x000fe200000100ce */
[----:B------:R-:W-:Y:S01]  /*3930*/  FADD.FTZ R166, R17, -R166 ;  /* 0x800000a611a67221 */ /* 0x000fe20000010000 */
[----:B------:R-:W-:Y:S02]  /*3940*/  HADD2.F32 R163, -RZ, R29.H0_H0 ;  /* 0x2000001dffa37230 */ /* 0x000fe40000004100 */
[----:B------:R-:W-:Y:S01]  /*3950*/  FADD.FTZ R164, R19, -R164 ;  /* 0x800000a413a47221 */ /* 0x000fe20000010000 */
[----:B------:R-:W-:-:S02]  /*3960*/  HADD2.F32 R167, -RZ, R31.H0_H0 ;  /* 0x2000001fffa77230 */ /* 0x000fc40000004100 */
[----:B------:R-:W-:Y:S01]  /*3970*/  FADD.FTZ R168, R15, -R168 ;  /* 0x800000a80fa87221 */ /* 0x000fe20000010000 */
[--C-:B------:R-:W-:Y:S02]  /*3980*/  HADD2.F32 R162, -RZ, R28.reuse.H0_H0 ;  /* 0x2000001cffa27230 */ /* 0x100fe40000004100 */
[----:B------:R-:W-:Y:S01]  /*3990*/  FADD.FTZ R160, R22, -R161 ;  /* 0x800000a116a07221 */ /* 0x000fe20000010000 */
[C---:B-----5:R-:W-:Y:S01]  /*39a0*/  FFMA.FTZ R170, R27.reuse, R166, R165 ;  /* 0x000000a61baa7223 */ /* 0x060fe200000100a5 */
[-CC-:B------:R-:W-:Y:S01]  /*39b0*/  FFMA.FTZ R161, R24, R205.reuse, R206.reuse ;  /* 0x000000cd18a17223 */ /* 0x180fe200000100ce */
[-CC-:B------:R-:W-:Y:S01]  /*39c0*/  FFMA.FTZ R165, R26, R205.reuse, R206.reuse ;  /* 0x000000cd1aa57223 */ /* 0x180fe200000100ce */
[-CC-:B------:R-:W-:Y:S01]  /*39d0*/  FFMA.FTZ R173, R182, R205.reuse, R206.reuse ;  /* 0x000000cdb6ad7223 */ /* 0x180fe200000100ce */
[----:B------:R-:W-:Y:S01]  /*39e0*/  FFMA.FTZ R169, R180, R205, R206 ;  /* 0x000000cdb4a97223 */ /* 0x000fe200000100ce */
[C---:B------:R-:W-:Y:S01]  /*39f0*/  FFMA.FTZ R164, R27.reuse, R164, R163 ;  /* 0x000000a41ba47223 */ /* 0x040fe200000100a3 */
[C---:B------:R-:W-:Y:S01]  /*3a00*/  FFMA.FTZ R172, R27.reuse, R168, R167 ;  /* 0x000000a81bac7223 */ /* 0x040fe200000100a7 */
[----:B------:R-:W-:Y:S01]  /*3a10*/  FFMA.FTZ R160, R27, R160, R162 ;  /* 0x000000a01ba07223 */ /* 0x000fe200000100a2 */
[----:B------:R-:W-:-:S02]  /*3a20*/  HADD2.F32 R163, -RZ, R28.H1_H1 ;  /* 0x3000001cffa37230 */ /* 0x000fc40000004100 */
[----:B------:R-:W-:Y:S01]  /*3a30*/  FADD.FTZ R174, R14, -R173 ;  /* 0x800000ad0eae7221 */ /* 0x000fe20000010000 */
[----:B------:R-:W-:Y:S02]  /*3a40*/  HADD2.F32 R167, -RZ, R29.H1_H1 ;  /* 0x3000001dffa77230 */ /* 0x000fe40000004100 */
        /* <DEDUP_REMOVED lines=21> */
.L_x_336:
        /* <DEDUP_REMOVED lines=14> */
.L_x_332:
[----:B------:R-:W-:Y:S05]  /*3c80*/  BSYNC.RECONVERGENT B0 ;  /* 0x0000000000007941 */ /* 0x000fea0003800200 */
.L_x_331:
        /* <DEDUP_REMOVED lines=16> */
[----:B------:R-:W-:Y:S02]  /*3d90*/  HADD2.F32 R162, -RZ, R152.H0_H0 ;  /* 0x20000098ffa27230 */ /* 0x000fe40000004100 */
[----:B------:R-:W-:Y:S01]  /*3da0*/  FFMA.FTZ R166, R191, R205, R206 ;  /* 0x000000cdbfa67223 */ /* 0x000fe200000100ce */
[----:B------:R-:W-:Y:S02]  /*3db0*/  HADD2.F32 R161, -RZ, R153.H0_H0 ;  /* 0x20000099ffa17230 */ /* 0x000fe40000004100 */
[----:B------:R-:W-:Y:S01]  /*3dc0*/  FADD.FTZ R160, R189, -R160 ;  /* 0x800000a0bda07221 */ /* 0x000fe20000010000 */
[----:B------:R-:W-:Y:S02]  /*3dd0*/  HADD2.F32 R165, -RZ, R155.H0_H0 ;  /* 0x2000009bffa57230 */ /* 0x000fe40000004100 */
[----:B------:R-:W-:Y:S01]  /*3de0*/  FADD.FTZ R164, R187, -R164 ;  /* 0x800000a4bba47221 */ /* 0x000fe20000010000 */
[----:B------:R-:W-:Y:S01]  /*3df0*/  FADD.FTZ R168, R183, -R168 ;  /* 0x800000a8b7a87221 */ /* 0x000fe20000010000 */
[----:B------:R-:W-:-:S02]  /*3e00*/  HADD2.F32 R163, -RZ, R154.H0_H0 ;  /* 0x2000009affa37230 */ /* 0x000fc40000004100 */
[----:B------:R-:W-:Y:S01]  /*3e10*/  FADD.FTZ R166, R185, -R166 ;  /* 0x800000a6b9a67221 */ /* 0x000fe20000010000 */
[C---:B-----5:R-:W-:Y:S01]  /*3e20*/  FFMA.FTZ R160, R27.reuse, R160, R162 ;  /* 0x000000a01ba07223 */ /* 0x060fe200000100a2 */
[C---:B------:R-:W-:Y:S01]  /*3e30*/  FFMA.FTZ R164, R27.reuse, R164, R161 ;  /* 0x000000a41ba47223 */ /* 0x040fe200000100a1 */
[C---:B------:R-:W-:Y:S01]  /*3e40*/  FFMA.FTZ R172, R27.reuse, R168, R165 ;  /* 0x000000a81bac7223 */ /* 0x040fe200000100a5 */
[-CC-:B------:R-:W-:Y:S01]  /*3e50*/  FFMA.FTZ R162, R192, R205.reuse, R206.reuse ;  /* 0x000000cdc0a27223 */ /* 0x180fe200000100ce */
[-CC-:B------:R-:W-:Y:S01]  /*3e60*/  FFMA.FTZ R161, R176, R205.reuse, R206.reuse ;  /* 0x000000cdb0a17223 */ /* 0x180fe200000100ce */
[-CC-:B------:R-:W-:Y:S01]  /*3e70*/  FFMA.FTZ R165, R178, R205.reuse, R206.reuse ;  /* 0x000000cdb2a57223 */ /* 0x180fe200000100ce */
[----:B------:R-:W-:Y:S01]  /*3e80*/  FFMA.FTZ R169, R190, R205, R206 ;  /* 0x000000cdbea97223 */ /* 0x000fe200000100ce */
[----:B------:R-:W-:Y:S01]  /*3e90*/  FFMA.FTZ R170, R27, R166, R163 ;  /* 0x000000a61baa7223 */ /* 0x000fe200000100a3 */
[----:B------:R-:W-:Y:S02]  /*3ea0*/  HADD2.F32 R163, -RZ, R152.H1_H1 ;  /* 0x30000098ffa37230 */ /* 0x000fe40000004100 */
[----:B------:R-:W-:Y:S01]  /*3eb0*/  FADD.FTZ R174, R181, -R162 ;  /* 0x800000a2b5ae7221 */ /* 0x000fe20000010000 */
[----:B------:R-:W-:-:S02]  /*3ec0*/  HADD2.F32 R167, -RZ, R153.H1_H1 ;  /* 0x30000099ffa77230 */ /* 0x000fc40000004100 */
        /* <DEDUP_REMOVED lines=22> */
.L_x_345:
        /* <DEDUP_REMOVED lines=41> */
.L_x_344:
[----:B0-----:R-:W0:Y:S02]  /*42c0*/  LDC.64 R168, c[0x0][0x470] ;  /* 0x00011c00ffa87b82 */ /* 0x001e240000000a00 */
[----:B0-----:R-:W-:-:S04]  /*42d0*/  ISETP.NE.U32.AND P1, PT, R168, RZ, PT ;  /* 0x000000ffa800720c */ /* 0x001fc80003f25070 */
[----:B------:R-:W-:-:S13]  /*42e0*/  ISETP.NE.AND.EX P1, PT, R169, RZ, PT, P1 ;  /* 0x000000ffa900720c */ /* 0x000fda0003f25310 */
[----:B------:R-:W-:Y:S05]  /*42f0*/  @!P1 BRA `(.L_x_347) ;  /* 0x0000000000a49947 */ /* 0x000fea0003800000 */
[-CC-:B------:R-:W-:Y:S01]  /*4300*/  FFMA.FTZ R160, R177, R205.reuse, R206.reuse ;  /* 0x000000cdb1a07223 */ /* 0x180fe200000100ce */
        /* <DEDUP_REMOVED lines=40> */
.L_x_347:
[-CC-:B------:R-:W-:Y:S01]  /*4590*/  FFMA.FTZ R170, R193, R205.reuse, R206.reuse ;  /* 0x000000cdc1aa7223 */ /* 0x180fe200000100ce */
[-CC-:B------:R-:W-:Y:S01]  /*45a0*/  FFMA.FTZ R171, R190, R205.reuse, R206.reuse ;  /* 0x000000cdbeab7223 */ /* 0x180fe200000100ce */
[-CC-:B------:R-:W-:Y:S01]  /*45b0*/  FFMA.FTZ R200, R192, R205.reuse, R206.reuse ;  /* 0x000000cdc0c87223 */ /* 0x180fe200000100ce */
[----:B------:R-:W-:Y:S01]  /*45c0*/  FFMA.FTZ R168, R191, R205, R206 ;  /* 0x000000cdbfa87223 */ /* 0x000fe200000100ce */
[--C-:B------:R-:W-:Y:S02]  /*45d0*/  HADD2.F32 R173, -RZ, R154.reuse.H1_H1 ;  /* 0x3000009affad7230 */ /* 0x100fe40000004100 */
[----:B------:R-:W-:Y:S01]  /*45e0*/  FADD.FTZ R172, R183, -R170 ;  /* 0x800000aab7ac7221 */ /* 0x000fe20000010000 */
[----:B------:R-:W-:Y:S02]  /*45f0*/  HADD2.F32 R175, -RZ, R155.H1_H1 ;  /* 0x3000009bffaf7230 */ /* 0x000fe40000004100 */
[----:B------:R-:W-:Y:S01]  /*4600*/  FADD.FTZ R170, R184, -R171 ;  /* 0x800000abb8aa7221 */ /* 0x000fe20000010000 */
[----:B------:R-:W-:-:S02]  /*4610*/  HADD2.F32 R169, -RZ, R154.H0_H0 ;  /* 0x2000009affa97230 */ /* 0x000fc40000004100 */
[----:B------:R-:W-:Y:S01]  /*4620*/  FADD.FTZ R200, R181, -R200 ;  /* 0x800000c8b5c87221 */ /* 0x000fe20000010000 */
[----:B------:R-:W-:Y:S01]  /*4630*/  FADD.FTZ R168, R185, -R168 ;  /* 0x800000a8b9a87221 */ /* 0x000fe20000010000 */
[----:B------:R-:W-:Y:S02]  /*4640*/  HADD2.F32 R174, -RZ, R155.H0_H0 ;  /* 0x2000009bffae7230 */ /* 0x000fe40000004100 */
        /* <DEDUP_REMOVED lines=8> */
[----:B------:R-:W-:-:S02]  /*46d0*/  HADD2.F32 R174, -RZ, R153.H0_H0 ;  /* 0x20000099ffae7230 */ /* 0x000fc40000004100 */
[----:B------:R-:W-:Y:S01]  /*46e0*/  FADD.FTZ R172, R187, -R170 ;  /* 0x800000aabbac7221 */ /* 0x000fe20000010000 */
[----:B------:R-:W-:Y:S02]  /*46f0*/  HADD2.F32 R201, -RZ, R153.H1_H1 ;  /* 0x30000099ffc97230 */ /* 0x000fe40000004100 */
[----:B------:R-:W-:Y:S01]  /*4700*/  FADD.FTZ R200, R186, -R175 ;  /* 0x800000afbac87221 */ /* 0x000fe20000010000 */
[--C-:B------:R-:W-:Y:S02]  /*4710*/  HADD2.F32 R169, -RZ, R152.reuse.H0_H0 ;  /* 0x20000098ffa97230 */ /* 0x100fe40000004100 */
        /* <DEDUP_REMOVED lines=12> */
.L_x_343:
        /* <DEDUP_REMOVED lines=45> */
.L_x_349:
        /* <DEDUP_REMOVED lines=33> */
.L_x_348:
        /* <DEDUP_REMOVED lines=37> */
.L_x_350:
        /* <DEDUP_REMOVED lines=27> */
[----:B------:R-:W-:-:S07]  /*50c0*/  F2FP.F16.F32.PACK_AB R171, R175, R210 ;  /* 0x000000d2afab723e */ /* 0x000fce00000000ff */
.L_x_346:
        /* <DEDUP_REMOVED lines=10> */
.L_x_342:
[----:B------:R-:W-:Y:S05]  /*5170*/  BSYNC.RECONVERGENT B0 ;  /* 0x0000000000007941 */ /* 0x000fea0003800200 */
.L_x_341:
        /* <DEDUP_REMOVED lines=16> */
[----:B------:R-:W-:Y:S01]  /*5280*/  FFMA.FTZ R171, R202, R205, R206 ;  /* 0x000000cdcaab7223 */ /* 0x000fe200000100ce */
[----:B------:R-:W-:Y:S02]  /*5290*/  HADD2.F32 R163, -RZ, R157.H0_H0 ;  /* 0x2000009dffa37230 */ /* 0x000fe40000004100 */
[----:B------:R-:W-:Y:S01]  /*52a0*/  FADD.FTZ R164, R11, -R164 ;  /* 0x800000a40ba47221 */ /* 0x000fe20000010000 */
[----:B------:R-:W-:Y:S02]  /*52b0*/  HADD2.F32 R167, -RZ, R158.H0_H0 ;  /* 0x2000009effa77230 */ /* 0x000fe40000004100 */
[----:B------:R-:W-:Y:S01]  /*52c0*/  FADD.FTZ R166, R9, -R166 ;  /* 0x800000a609a67221 */ /* 0x000fe20000010000 */
[----:B------:R-:W-:-:S02]  /*52d0*/  HADD2.F32 R162, -RZ, R156.H0_H0 ;  /* 0x2000009cffa27230 */ /* 0x000fc40000004100 */
[-CC-:B------:R-:W-:Y:S01]  /*52e0*/  FFMA.FTZ R161, R194, R205.reuse, R206.reuse ;  /* 0x000000cdc2a17223 */ /* 0x180fe200000100ce */
[----:B------:R-:W-:Y:S02]  /*52f0*/  HADD2.F32 R173, -RZ, R159.H1_H1 ;  /* 0x3000009fffad7230 */ /* 0x000fe40000004100 */
[-CC-:B------:R-:W-:Y:S01]  /*5300*/  FFMA.FTZ R165, R196, R205.reuse, R206.reuse ;  /* 0x000000cdc4a57223 */ /* 0x180fe200000100ce */
[-C--:B------:R-:W-:Y:S01]  /*5310*/  FFMA.FTZ R169, R198, R205.reuse, R206 ;  /* 0x000000cdc6a97223 */ /* 0x080fe200000100ce */
[----:B------:R-:W-:Y:S01]  /*5320*/  FADD.FTZ R160, R13, -R160 ;  /* 0x800000a00da07221 */ /* 0x000fe20000010000 */
[----:B------:R-:W-:Y:S01]  /*5330*/  FADD.FTZ R168, R6, -R171 ;  /* 0x800000ab06a87221 */ /* 0x000fe20000010000 */
[----:B------:R-:W-:Y:S01]  /*5340*/  FFMA.FTZ R206, R203, R205, R206 ;  /* 0x000000cdcbce7223 */ /* 0x000fe200000100ce */
[C---:B-----5:R-:W-:Y:S01]  /*5350*/  FFMA.FTZ R164, R27.reuse, R164, R163 ;  /* 0x000000a41ba47223 */ /* 0x060fe200000100a3 */
        /* <DEDUP_REMOVED lines=9> */
[----:B------:R-:W-:Y:S02]  /*53f0*/  HADD2.F32 R172, -RZ, R159.H0_H0 ;  /* 0x2000009fffac7230 */ /* 0x000fe40000004100 */
        /* <DEDUP_REMOVED lines=18> */
.L_x_355:
        /* <DEDUP_REMOVED lines=17> */
[----:B------:R-:W-:Y:S01]  /*5630*/  FFMA.FTZ R168, R27, R168, R167 ;  /* 0x000000a81ba87223 */ /* 0x000fe200000100a7 */
[----:B------:R-:W-:-:S02]  /*5640*/  HADD2.F32 R171, -RZ, R157.H1_H1 ;  /* 0x3000009dffab7230 */ /* 0x000fc40000004100 */
[C---:B------:R-:W-:Y:S01]  /*5650*/  FFMA.FTZ R164, R27.reuse, R164, R166 ;  /* 0x000000a41ba47223 */ /* 0x040fe200000100a6 */
[----:B------:R-:W-:Y:S01]  /*5660*/  FFMA.FTZ R201, R27, R174, R201 ;  /* 0x000000ae1bc97223 */ /* 0x000fe200000100c9 */
[----:B------:R-:W-:Y:S02]  /*5670*/  HADD2.F32 R167, -RZ, R156.H1_H1 ;  /* 0x3000009cffa77230 */ /* 0x000fe40000004100 */
[----:B------:R-:W-:Y:S01]  /*5680*/  FADD.FTZ R170, R10, -R169 ;  /* 0x800000a90aaa7221 */ /* 0x000fe20000010000 */
[----:B------:R-:W-:Y:S02]  /*5690*/  HADD2.F32 R175, -RZ, R158.H1_H1 ;  /* 0x3000009effaf7230 */ /* 0x000fe40000004100 */
[----:B------:R-:W-:Y:S01]  /*56a0*/  FADD.FTZ R206, R7, -R206 ;  /* 0x800000ce07ce7221 */ /* 0x000fe20000010000 */
[----:B------:R-:W-:Y:S02]  /*56b0*/  HADD2.F32 R200, -RZ, R159.H0_H0 ;  /* 0x2000009fffc87230 */ /* 0x000fe40000004100 */
        /* <DEDUP_REMOVED lines=15> */
.L_x_354:
[----:B0--3--:R-:W0:Y:S02]  /*57b0*/  LDC.64 R168, c[0x0][0x470] ;  /* 0x00011c00ffa87b82 */ /* 0x009e240000000a00 */
[----:B0-----:R-:W-:-:S04]  /*57c0*/  ISETP.NE.U32.AND P1, PT, R168, RZ, PT ;  /* 0x000000ffa800720c */ /* 0x001fc80003f25070 */
[----:B------:R-:W-:-:S13]  /*57d0*/  ISETP.NE.AND.EX P1, PT, R169, RZ, PT, P1 ;  /* 0x000000ffa900720c */ /* 0x000fda0003f25310 */
[----:B------:R-:W-:Y:S05]  /*57e0*/  @!P1 BRA `(.L_x_357) ;  /* 0x0000000000a49947 */ /* 0x000fea0003800000 */
[-CC-:B------:R-:W-:Y:S01]  /*57f0*/  FFMA.FTZ R170, R199, R205.reuse, R206.reuse ;  /* 0x000000cdc7aa7223 */ /* 0x180fe200000100ce */
        /* <DEDUP_REMOVED lines=40> */
.L_x_357:
        /* <DEDUP_REMOVED lines=8> */
[--C-:B------:R-:W-:Y:S02]  /*5b00*/  HADD2.F32 R208, -RZ, R159.reuse.H1_H1 ;  /* 0x3000009fffd07230 */ /* 0x100fe40000004100 */
[----:B------:R-:W-:Y:S01]  /*5b10*/  FADD.FTZ R206, R6, -R207 ;  /* 0x800000cf06ce7221 */ /* 0x000fe20000010000 */
[----:B------:R-:W-:-:S02]  /*5b20*/  HADD2.F32 R201, -RZ, R159.H0_H0 ;  /* 0x2000009fffc97230 */ /* 0x000fc40000004100 */
[----:B------:R-:W-:Y:S01]  /*5b30*/  FADD.FTZ R200, R7, -R174 ;  /* 0x800000ae07c87221 */ /* 0x000fe20000010000 */
[--C-:B------:R-:W-:Y:S02]  /*5b40*/  HADD2.F32 R169, -RZ, R158.reuse.H0_H0 ;  /* 0x2000009effa97230 */ /* 0x100fe40000004100 */
[----:B------:R-:W-:Y:S01]  /*5b50*/  FADD.FTZ R172, R9, -R172 ;  /* 0x800000ac09ac7221 */ /* 0x000fe20000010000 */
[----:B------:R-:W-:Y:S02]  /*5b60*/  HADD2.F32 R175, -RZ, R158.H1_H1 ;  /* 0x3000009effaf7230 */ /* 0x000fe40000004100 */
[----:B------:R-:W-:Y:S01]  /*5b70*/  FADD.FTZ R174, R8, -R171 ;  /* 0x800000ab08ae7221 */ /* 0x000fe20000010000 */
[C---:B-----5:R-:W-:Y:S01]  /*5b80*/  FFMA.FTZ R208, R27.reuse, R206, R208 ;  /* 0x000000ce1bd07223 */ /* 0x060fe200000100d0 */
[C---:B------:R-:W-:Y:S01]  /*5b90*/  FFMA.FTZ R207, R27.reuse, R200, R201 ;  /* 0x000000c81bcf7223 */ /* 0x040fe200000100c9 */
[C---:B------:R-:W-:Y:S01]  /*5ba0*/  FFMA.FTZ R201, R27.reuse, R172, R169 ;  /* 0x000000ac1bc97223 */ /* 0x040fe200000100a9 */
        /* <DEDUP_REMOVED lines=18> */
.L_x_353:
        /* <DEDUP_REMOVED lines=45> */
.L_x_359:
        /* <DEDUP_REMOVED lines=33> */
.L_x_358:
        /* <DEDUP_REMOVED lines=37> */
.L_x_360:
        /* <DEDUP_REMOVED lines=28> */
.L_x_356:
        /* <DEDUP_REMOVED lines=9> */
.L_x_352:
[----:B------:R-:W-:Y:S05]  /*6650*/  BSYNC.RECONVERGENT B0 ;  /* 0x0000000000007941 */ /* 0x000fea0003800200 */
.L_x_351:
[----:B------:R-:W-:Y:S01]  /*6660*/  UPLOP3.LUT UP1, UPT, UPT, UPT, UP1, 0x40, 0x4 ;  /* 0x000000000004789c */ /* 0x000fe20003f2e810 */
[----:B------:R-:W-:Y:S10]  /*6670*/  @!P2 BRA `(.L_x_361) ;  /* 0xffffffa00098a947 */ /* 0x000ff4000383ffff */
.L_x_322:
        /* <DEDUP_REMOVED lines=22> */
.L_x_363:
[----:B------:R-:W-:Y:S05]  /*67e0*/  BSYNC.RECONVERGENT B0 ;  /* 0x0000000000007941 */ /* 0x000fea0003800200 */
.L_x_362:
        /* <DEDUP_REMOVED lines=19> */
.L_x_365:
[----:B------:R-:W-:Y:S05]  /*6920*/  BSYNC.RECONVERGENT B0 ;  /* 0x0000000000007941 */ /* 0x000fea0003800200 */
.L_x_364:
        /* <DEDUP_REMOVED lines=18> */
.L_x_366:
        /* <DEDUP_REMOVED lines=11> */
.L_x_3784:


//--------------------- .text._ZN10layer_norm31ln_parallel_residual_bwd_kernelINS_13Kernel_traitsI6__halfS2_S2_S2_fjLj3072ELj1ELj1ELj4ELj16ENS_18Kernel_traits_baseILj3072ES2_S2_S2_S2_fjLj128EEEEELb0ELb0ELb1EEEvNS_9BwdParamsE --------------------------
	.section	.text._ZN10layer_norm31ln_parallel_residual_bwd_kernelINS_13Kernel_traitsI6__halfS2_S2_S2_fjLj3072ELj1ELj1ELj4ELj16ENS_18Kernel_traits_baseILj3072ES2_S2_S2_S2_fjLj128EEEEELb0ELb0ELb1EEEvNS_9BwdParamsE,"ax",@progbits
	.align	128
        .global         _ZN10layer_norm31ln_parallel_residual_bwd_kernelINS_13Kernel_traitsI6__halfS2_S2_S2_fjLj3072ELj1ELj1ELj4ELj16ENS_18Kernel_traits_baseILj3072ES2_S2_S2_S2_fjLj128EEEEELb0ELb0ELb1EEEvNS_9BwdParamsE
        .type           _ZN10layer_norm31ln_parallel_residual_bwd_kernelINS_13Kernel_traitsI6__halfS2_S2_S2_fjLj3072ELj1ELj1ELj4ELj16ENS_18Kernel_traits_baseILj3072ES2_S2_S2_S2_fjLj128EEEEELb0ELb0ELb1EEEvNS_9BwdParamsE,@function
        .size           _ZN10layer_norm31ln_parallel_residual_bwd_kernelINS_13Kernel_traitsI6__halfS2_S2_S2_fjLj3072ELj1ELj1ELj4ELj16ENS_18Kernel_traits_baseILj3072ES2_S2_S2_S2_fjLj128EEEEELb0ELb0ELb1EEEvNS_9BwdParamsE,(.L_x_3785 - _ZN10layer_norm31ln_parallel_residual_bwd_kernelINS_13Kernel_traitsI6__halfS2_S2_S2_fjLj3072ELj1ELj1ELj4ELj16ENS_18Kernel_traits_baseILj3072ES2_S2_S2_S2_fjLj128EEEEELb0ELb0ELb1EEEvNS_9BwdParamsE)
        .other          _ZN10layer_norm31ln_parallel_residual_bwd_kernelINS_13Kernel_traitsI6__halfS2_S2_S2_fjLj3072ELj1ELj1ELj4ELj16ENS_18Kernel_traits_baseILj3072ES2_S2_S2_S2_fjLj128EEEEELb0ELb0ELb1EEEvNS_9BwdParamsE,@"STO_CUDA_ENTRY STV_DEFAULT"
_ZN10layer_norm31ln_parallel_residual_bwd_kernelINS_13Kernel_traitsI6__halfS2_S2_S2_fjLj3072ELj1ELj1ELj4ELj16ENS_18Kernel_traits_baseILj3072ES2_S2_S2_S2_fjLj128EEEEELb0ELb0ELb1EEEvNS_9BwdParamsE:
.text._ZN10layer_norm31ln_parallel_residual_bwd_kernelINS_13Kernel_traitsI6__halfS2_S2_S2_fjLj3072ELj1ELj1ELj4ELj16ENS_18Kernel_traits_baseILj3072ES2_S2_S2_S2_fjLj128EEEEELb0ELb0ELb1EEEvNS_9BwdParamsE:
        /* <DEDUP_REMOVED lines=110> */
[----:B---3--:R-:W-:-:S02]  /*06e0*/  HADD2.F32 R203, -RZ, R28.H0_H0 ;  /* 0x2000001cffcb7230 */ /* 0x008fc40000004100 */
[----:B------:R-:W-:Y:S02]  /*06f0*/  HADD2.F32 R202, -RZ, R28.H1_H1 ;  /* 0x3000001cffca7230 */ /* 0x000fe40000004100 */
[--C-:B------:R-:W-:Y:S02]  /*0700*/  HADD2.F32 R201, -RZ, R29.reuse.H0_H0 ;  /* 0x2000001dffc97230 */ /* 0x100fe40000004100 */
[----:B------:R-:W-:Y:S01]  /*0710*/  HADD2.F32 R200, -RZ, R29.H1_H1 ;  /* 0x3000001dffc87230 */ /* 0x000fe20000004100 */
[----:B------:R-:W-:Y:S01]  /*0720*/  CS2R R28, SRZ ;  /* 0x00000000001c7805 */ /* 0x000fe2000001ff00 */
[--C-:B------:R-:W-:Y:S02]  /*0730*/  HADD2.F32 R199, -RZ, R30.reuse.H0_H0 ;  /* 0x2000001effc77230 */ /* 0x100fe40000004100 */
[----:B------:R-:W-:Y:S02]  /*0740*/  HADD2.F32 R198, -RZ, R30.H1_H1 ;  /* 0x3000001effc67230 */ /* 0x000fe40000004100 */
[----:B------:R-:W-:-:S02]  /*0750*/  HADD2.F32 R197, -RZ, R31.H0_H0 ;  /* 0x2000001fffc57230 */ /* 0x000fc40000004100 */
[----:B------:R-:W-:Y:S01]  /*0760*/  HADD2.F32 R196, -RZ, R31.H1_H1 ;  /* 0x3000001fffc47230 */ /* 0x000fe20000004100 */
[----:B------:R-:W-:Y:S01]  /*0770*/  CS2R R30, SRZ ;  /* 0x00000000001e7805 */ /* 0x000fe2000001ff00 */
[--C-:B----4-:R-:W-:Y:S02]  /*0780*/  HADD2.F32 R195, -RZ, R24.reuse.H0_H0 ;  /* 0x20000018ffc37230 */ /* 0x110fe40000004100 */
[----:B------:R-:W-:Y:S02]  /*0790*/  HADD2.F32 R194, -RZ, R24.H1_H1 ;  /* 0x30000018ffc27230 */ /* 0x000fe40000004100 */
[--C-:B------:R-:W-:Y:S02]  /*07a0*/  HADD2.F32 R193, -RZ, R25.reuse.H0_H0 ;  /* 0x20000019ffc17230 */ /* 0x100fe40000004100 */
[----:B------:R-:W-:Y:S01]  /*07b0*/  HADD2.F32 R192, -RZ, R25.H1_H1 ;  /* 0x30000019ffc07230 */ /* 0x000fe20000004100 */
[----:B------:R-:W-:Y:S01]  /*07c0*/  CS2R R24, SRZ ;  /* 0x0000000000187805 */ /* 0x000fe2000001ff00 */
[----:B------:R-:W-:-:S02]  /*07d0*/  HADD2.F32 R191, -RZ, R26.H0_H0 ;  /* 0x2000001affbf7230 */ /* 0x000fc40000004100 */
[----:B------:R-:W-:Y:S02]  /*07e0*/  HADD2.F32 R190, -RZ, R26.H1_H1 ;  /* 0x3000001affbe7230 */ /* 0x000fe40000004100 */
[--C-:B------:R-:W-:Y:S02]  /*07f0*/  HADD2.F32 R189, -RZ, R27.reuse.H0_H0 ;  /* 0x2000001bffbd7230 */ /* 0x100fe40000004100 */
[----:B------:R-:W-:Y:S01]  /*0800*/  HADD2.F32 R188, -RZ, R27.H1_H1 ;  /* 0x3000001bffbc7230 */ /* 0x000fe20000004100 */
[----:B------:R-:W-:Y:S01]  /*0810*/  CS2R R26, SRZ ;  /* 0x00000000001a7805 */ /* 0x000fe2000001ff00 */
[--C-:B--2---:R-:W-:Y:S02]  /*0820*/  HADD2.F32 R187, -RZ, R20.reuse.H0_H0 ;  /* 0x20000014ffbb7230 */ /* 0x104fe40000004100 */
[----:B------:R-:W-:Y:S02]  /*0830*/  HADD2.F32 R186, -RZ, R20.H1_H1 ;  /* 0x30000014ffba7230 */ /* 0x000fe40000004100 */
[----:B------:R-:W-:-:S02]  /*0840*/  HADD2.F32 R185, -RZ, R21.H0_H0 ;  /* 0x20000015ffb97230 */ /* 0x000fc40000004100 */
[----:B------:R-:W-:Y:S01]  /*0850*/  HADD2.F32 R184, -RZ, R21.H1_H1 ;  /* 0x30000015ffb87230 */ /* 0x000fe20000004100 */
[----:B------:R-:W-:Y:S01]  /*0860*/  CS2R R20, SRZ ;  /* 0x0000000000147805 */ /* 0x000fe2000001ff00 */
[--C-:B------:R-:W-:Y:S02]  /*0870*/  HADD2.F32 R183, -RZ, R22.reuse.H0_H0 ;  /* 0x20000016ffb77230 */ /* 0x100fe40000004100 */
[----:B------:R-:W-:Y:S02]  /*0880*/  HADD2.F32 R182, -RZ, R22.H1_H1 ;  /* 0x30000016ffb67230 */ /* 0x000fe40000004100 */
[--C-:B------:R-:W-:Y:S02]  /*0890*/  HADD2.F32 R181, -RZ, R23.reuse.H0_H0 ;  /* 0x20000017ffb57230 */ /* 0x100fe40000004100 */
[----:B------:R-:W-:Y:S01]  /*08a0*/  HADD2.F32 R180, -RZ, R23.H1_H1 ;  /* 0x30000017ffb47230 */ /* 0x000fe20000004100 */
[----:B------:R-:W-:Y:S01]  /*08b0*/  CS2R R22, SRZ ;  /* 0x0000000000167805 */ /* 0x000fe2000001ff00 */
[----:B-----5:R-:W-:-:S02]  /*08c0*/  HADD2.F32 R179, -RZ, R16.H0_H0 ;  /* 0x20000010ffb37230 */ /* 0x020fc40000004100 */
        /* <DEDUP_REMOVED lines=28> */
[----:B01----:R-:W-:-:S07]  /*0a90*/  CS2R R10, SRZ ;  /* 0x00000000000a7805 */ /* 0x003fce000001ff00 */
.L_x_394:
        /* <DEDUP_REMOVED lines=17> */
[----:B0-----:R-:W-:Y:S01]  /*0bb0*/  IMAD.WIDE R90, R154, 0x4, R72 ;  /* 0x000000049a5a7825 */ /* 0x001fe200078e0248 */
[----:B------:R-:W-:-:S04]  /*0bc0*/  IADD3 R204, PT, PT, R206, 0x80, RZ ;  /* 0x00000080cecc7810 */ /* 0x000fc80007ffe0ff */
[----:B------:R-:W3:Y:S01]  /*0bd0*/  LDG.E R205, desc[UR12][R90.64] ;  /* 0x0000000c5acd7981 */ /* 0x000ee2000c1e1900 */
        /* <DEDUP_REMOVED lines=16> */
[----:B------:R-:W0:Y:S08]  /*0ce0*/  @P1 LDC.64 R230, c[0x0][0x438] ;  /* 0x00010e00ffe61b82 */ /* 0x000e300000000a00 */
[----:B------:R-:W1:Y:S01]  /*0cf0*/  @P1 LDC.64 R228, c[0x0][0x438] ;  /* 0x00010e00ffe41b82 */ /* 0x000e620000000a00 */
[----:B0-----:R-:W-:-:S05]  /*0d00*/  @P1 IMAD.WIDE.U32 R230, R206, 0x10, R230 ;  /* 0x00000010cee61825 */ /* 0x001fca00078e00e6 */
[----:B-----5:R-:W5:Y:S01]  /*0d10*/  @P1 LDG.E.128 R52, desc[UR12][R230.64] ;  /* 0x0000000ce6341981 */ /* 0x020f62000c1e1d00 */
[----:B-1----:R-:W-:-:S05]  /*0d20*/  @P1 IMAD.WIDE.U32 R228, R204, 0x10, R228 ;  /* 0x00000010cce41825 */ /* 0x002fca00078e00e4 */
[----:B------:R-:W5:Y:S01]  /*0d30*/  @P1 LDG.E.128 R56, desc[UR12][R228.64] ;  /* 0x0000000ce4381981 */ /* 0x000f62000c1e1d00 */
[--C-:B----4-:R-:W-:Y:S02]  /*0d40*/  HADD2.F32 R0, -RZ, R96.reuse.H0_H0 ;  /* 0x20000060ff007230 */ /* 0x110fe40000004100 */
[--C-:B------:R-:W-:Y:S02]  /*0d50*/  HADD2.F32 R222, -RZ, R99.reuse.H0_H0 ;  /* 0x20000063ffde7230 */ /* 0x100fe40000004100 */
[----:B------:R-:W-:Y:S01]  /*0d60*/  HADD2.F32 R226, -RZ, R99.H1_H1 ;  /* 0x30000063ffe27230 */ /* 0x000fe20000004100 */
[----:B------:R-:W-:Y:S01]  /*0d70*/  FSEL R217, R217, RZ, !P0 ;  /* 0x000000ffd9d97208 */ /* 0x000fe20004000000 */
[----:B------:R-:W-:-:S04]  /*0d80*/  HADD2.F32 R208, -RZ, R96.H1_H1 ;  /* 0x30000060ffd07230 */ /* 0x000fc80000004100 */
[C---:B------:R-:W-:Y:S01]  /*0d90*/  FADD.FTZ R0, -R217.reuse, R0 ;  /* 0x00000000d9007221 */ /* 0x040fe20000010100 */
[--C-:B--2---:R-:W-:Y:S02]  /*0da0*/  HADD2.F32 R207, -RZ, R100.reuse.H0_H0 ;  /* 0x20000064ffcf7230 */ /* 0x104fe40000004100 */
[----:B------:R-:W-:Y:S02]  /*0db0*/  HADD2.F32 R99, -RZ, R100.H1_H1 ;  /* 0x30000064ff637230 */ /* 0x000fe40000004100 */
[--C-:B------:R-:W-:Y:S02]  /*0dc0*/  HADD2.F32 R210, -RZ, R97.reuse.H0_H0 ;  /* 0x20000061ffd27230 */ /* 0x100fe40000004100 */
[----:B---3--:R-:W-:Y:S02]  /*0dd0*/  HADD2.F32 R100, -RZ, R104.H0_H0 ;  /* 0x20000068ff647230 */ /* 0x008fe40000004100 */
[----:B------:R-:W-:Y:S01]  /*0de0*/  FADD.FTZ R208, -R217, R208 ;  /* 0x000000d0d9d07221 */ /* 0x000fe20000010100 */
[----:B------:R-:W-:-:S02]  /*0df0*/  HADD2.F32 R214, -RZ, R97.H1_H1 ;  /* 0x30000061ffd67230 */ /* 0x000fc40000004100 */
[----:B------:R-:W-:Y:S02]  /*0e00*/  HADD2.F32 R211, -RZ, R105.H0_H0 ;  /* 0x20000069ffd37230 */ /* 0x000fe40000004100 */
[----:B------:R-:W-:Y:S01]  /*0e10*/  FMUL.FTZ R96, R195, R100 ;  /* 0x00000064c3607220 */ /* 0x000fe20000410000 */
[----:B------:R-:W-:Y:S01]  /*0e20*/  FMUL.FTZ R0, R205, R0 ;  /* 0x00000000cd007220 */ /* 0x000fe20000410000 */
[----:B------:R-:W-:Y:S02]  /*0e30*/  HADD2.F32 R213, -RZ, R104.H1_H1 ;  /* 0x30000068ffd57230 */ /* 0x000fe40000004100 */
[----:B------:R-:W-:Y:S01]  /*0e40*/  FADD.FTZ R152, R207, R152 ;  /* 0x00000098cf987221 */ /* 0x000fe20000010000 */
[--C-:B------:R-:W-:Y:S02]  /*0e50*/  HADD2.F32 R220, -RZ, R98.reuse.H1_H1 ;  /* 0x30000062ffdc7230 */ /* 0x100fe40000004100 */
[----:B------:R-:W-:Y:S01]  /*0e60*/  FFMA.FTZ R155, R0, R207, R155 ;  /* 0x000000cf009b7223 */ /* 0x000fe2000001009b */
[----:B------:R-:W-:-:S02]  /*0e70*/  HADD2.F32 R216, -RZ, R98.H0_H0 ;  /* 0x20000062ffd87230 */ /* 0x000fc40000004100 */
[----:B------:R-:W-:Y:S01]  /*0e80*/  FADD.FTZ R210, -R217, R210 ;  /* 0x000000d2d9d27221 */ /* 0x000fe20000010100 */
[----:B------:R-:W-:Y:S02]  /*0e90*/  HADD2.F32 R98, -RZ, R101.H0_H0 ;  /* 0x20000065ff627230 */ /* 0x000fe40000004100 */
[----:B------:R-:W-:Y:S01]  /*0ea0*/  FFMA.FTZ R207, R203, R207, R96 ;  /* 0x000000cfcbcf7223 */ /* 0x000fe20000010060 */
[----:B------:R-:W-:Y:S02]  /*0eb0*/  HADD2.F32 R215, -RZ, R105.H1_H1 ;  /* 0x30000069ffd77230 */ /* 0x000fe40000004100 */
[----:B------:R-:W-:Y:S01]  /*0ec0*/  FMUL.FTZ R212, R205, R208 ;  /* 0x000000d0cdd47220 */ /* 0x000fe20000410000 */
[----:B------:R-:W-:Y:S02]  /*0ed0*/  HADD2.F32 R219, -RZ, R106.H0_H0 ;  /* 0x2000006affdb7230 */ /* 0x000fe40000004100 */
[----:B------:R-:W-:Y:S01]  /*0ee0*/  FMUL.FTZ R96, R193, R211 ;  /* 0x000000d3c1607220 */ /* 0x000fe20000410000 */
[----:B------:R-:W-:-:S02]  /*0ef0*/  HADD2.F32 R224, -RZ, R107.H0_H0 ;  /* 0x2000006bffe07230 */ /* 0x000fc40000004100 */
[----:B------:R-:W-:Y:S01]  /*0f00*/  FADD.FTZ R208, -R217, R214 ;  /* 0x000000d6d9d07221 */ /* 0x000fe20000010100 */
[----:B------:R-:W-:Y:S02]  /*0f10*/  HADD2.F32 R225, -RZ, R107.H1_H1 ;  /* 0x3000006bffe17230 */ /* 0x000fe40000004100 */
[----:B------:R-:W-:Y:S01]  /*0f20*/  FMUL.FTZ R107, R194, R213 ;  /* 0x000000d5c26b7220 */ /* 0x000fe20000410000 */
[----:B------:R-:W-:Y:S02]  /*0f30*/  HADD2.F32 R223, -RZ, R106.H1_H1 ;  /* 0x3000006affdf7230 */ /* 0x000fe40000004100 */
[----:B------:R-:W-:Y:S01]  /*0f40*/  FMUL.FTZ R210, R205, R210 ;  /* 0x000000d2cdd27220 */ /* 0x000fe20000410000 */
[----:B------:R-:W-:Y:S01]  /*0f50*/  FADD.FTZ R104, -R217, R220 ;  /* 0x000000dcd9687221 */ /* 0x000fe20000010100 */
[----:B------:R-:W-:Y:S02]  /*0f60*/  HADD2.F32 R101, -RZ, R101.H1_H1 ;  /* 0x30000065ff657230 */ /* 0x000fe40000004100 */
[----:B------:R-:W-:Y:S01]  /*0f70*/  FFMA.FTZ R105, R201, R98, R96 ;  /* 0x00000062c9697223 */ /* 0x000fe20000010060 */
[----:B------:R-:W-:-:S02]  /*0f80*/  HADD2.F32 R97, -RZ, R103.H0_H0 ;  /* 0x20000067ff617230 */ /* 0x000fc40000004100 */
[----:B------:R-:W-:Y:S01]  /*0f90*/  FMUL.FTZ R208, R205, R208 ;  /* 0x000000d0cdd07220 */ /* 0x000fe20000410000 */
[----:B------:R-:W-:Y:S02]  /*0fa0*/  HADD2.F32 R209, -RZ, R103.H1_H1 ;  /* 0x30000067ffd17230 */ /* 0x000fe40000004100 */
[----:B------:R-:W-:Y:S01]  /*0fb0*/  FMUL.FTZ R103, R192, R215 ;  /* 0x000000d7c0677220 */ /* 0x000fe20000410000 */
[--C-:B------:R-:W-:Y:S02]  /*0fc0*/  HADD2.F32 R218, -RZ, R102.reuse.H0_H0 ;  /* 0x20000066ffda7230 */ /* 0x100fe40000004100 */
[----:B------:R-:W-:Y:S01]  /*0fd0*/  FADD.FTZ R148, R99, R148 ;  /* 0x0000009463947221 */ /* 0x000fe20000010000 */
[----:B------:R-:W-:Y:S02]  /*0fe0*/  HADD2.F32 R221, -RZ, R102.H1_H1 ;  /* 0x30000066ffdd7230 */ /* 0x000fe40000004100 */
[-C--:B------:R-:W-:Y:S01]  /*0ff0*/  FFMA.FTZ R149, R212, R99.reuse, R149 ;  /* 0x00000063d4957223 */ /* 0x080fe20000010095 */
[----:B------:R-:W-:Y:S01]  /*1000*/  FFMA.FTZ R107, R202, R99, R107 ;  /* 0x00000063ca6b7223 */ /* 0x000fe2000001006b */
[----:B------:R-:W-:Y:S01]  /*1010*/  FMUL.FTZ R96, R191, R219 ;  /* 0x000000dbbf607220 */ /* 0x000fe20000410000 */
[----:B------:R-:W-:Y:S01]  /*1020*/  FADD.FTZ R102, -R217, R222 ;  /* 0x000000ded9667221 */ /* 0x000fe20000010100 */
[----:B------:R-:W-:Y:S01]  /*1030*/  FADD.FTZ R144, R98, R144 ;  /* 0x0000009062907221 */ /* 0x000fe20000010000 */
[----:B------:R-:W-:Y:S01]  /*1040*/  FFMA.FTZ R145, R210, R98, R145 ;  /* 0x00000062d2917223 */ /* 0x000fe20000010091 */
[----:B------:R-:W-:Y:S01]  /*1050*/  FMUL.FTZ R104, R205, R104 ;  /* 0x00000068cd687220 */ /* 0x000fe20000410000 */
[----:B------:R-:W-:Y:S01]  /*1060*/  FMUL.FTZ R99, R190, R223 ;  /* 0x000000dfbe637220 */ /* 0x000fe20000410000 */
[C---:B------:R-:W-:Y:S01]  /*1070*/  FADD.FTZ R98, -R217.reuse, R226 ;  /* 0x000000e2d9627221 */ /* 0x040fe20000010100 */
[----:B------:R-:W-:Y:S01]  /*1080*/  FADD.FTZ R106, -R217, R216 ;  /* 0x000000d8d96a7221 */ /* 0x000fe20000010100 */
[----:B------:R-:W-:Y:S01]  /*1090*/  FADD.FTZ R140, R101, R140 ;  /* 0x0000008c658c7221 */ /* 0x000fe20000010000 */
[-C--:B------:R-:W-:Y:S01]  /*10a0*/  FFMA.FTZ R141, R208, R101.reuse, R141 ;  /* 0x00000065d08d7223 */ /* 0x080fe2000001008d */
[----:B------:R-:W-:Y:S01]  /*10b0*/  FFMA.FTZ R103, R200, R101, R103 ;  /* 0x00000065c8677223 */ /* 0x000fe20000010067 */
[----:B------:R-:W-:-:S02]  /*10c0*/  HADD2.F32 R214, -RZ, R72.H0_H0 ;  /* 0x20000048ffd67230 */ /* 0x000fc40000004100 */
[----:B------:R-:W-:Y:S01]  /*10d0*/  FFMA.FTZ R101, R199, R218, R96 ;  /* 0x000000dac7657223 */ /* 0x000fe20000010060 */
[----:B------:R-:W-:Y:S01]  /*10e0*/  FMUL.FTZ R102, R205, R102 ;  /* 0x00000066cd667220 */ /* 0x000fe20000410000 */
[----:B------:R-:W-:Y:S01]  /*10f0*/  FADD.FTZ R132, R221, R132 ;  /* 0x00000084dd847221 */ /* 0x000fe20000010000 */
[-C--:B------:R-:W-:Y:S01]  /*1100*/  FFMA.FTZ R133, R104, R221.reuse, R133 ;  /* 0x000000dd68857223 */ /* 0x080fe20000010085 */
[----:B------:R-:W-:Y:S01]  /*1110*/  FFMA.FTZ R99, R198, R221, R99 ;  /* 0x000000ddc6637223 */ /* 0x000fe20000010063 */
[----:B------:R-:W-:Y:S01]  /*1120*/  FMUL.FTZ R96, R189, R224 ;  /* 0x000000e0bd607220 */ /* 0x000fe20000410000 */
[----:B------:R-:W-:Y:S01]  /*1130*/  FMUL.FTZ R221, R188, R225 ;  /* 0x000000e1bcdd7220 */ /* 0x000fe20000410000 */
[----:B------:R-:W-:Y:S01]  /*1140*/  FMUL.FTZ R98, R205, R98 ;  /* 0x00000062cd627220 */ /* 0x000fe20000410000 */
[----:B------:R-:W-:Y:S01]  /*1150*/  FADD.FTZ R146, R213, R146 ;  /* 0x00000092d5927221 */ /* 0x000fe20000010000 */
[----:B------:R-:W-:Y:S01]  /*1160*/  FFMA.FTZ R147, R212, R213, R147 ;  /* 0x000000d5d4937223 */ /* 0x000fe20000010093 */
[----:B------:R-:W-:-:S02]  /*1170*/  HADD2.F32 R226, -RZ, R73.H0_H0 ;  /* 0x20000049ffe27230 */ /* 0x000fc40000004100 */
[----:B------:R-:W-:Y:S01]  /*1180*/  FMUL.FTZ R106, R205, R106 ;  /* 0x0000006acd6a7220 */ /* 0x000fe20000410000 */
[----:B------:R-:W-:Y:S02]  /*1190*/  HADD2.F32 R222, -RZ, R73.H1_H1 ;  /* 0x30000049ffde7230 */ /* 0x000fe40000004100 */
[----:B------:R-:W-:Y:S01]  /*11a0*/  FADD.FTZ R128, R97, R128 ;  /* 0x0000008061807221 */ /* 0x000fe20000010000 */
[--C-:B------:R-:W-:Y:S02]  /*11b0*/  HADD2.F32 R213, -RZ, R77.reuse.H0_H0 ;  /* 0x2000004dffd57230 */ /* 0x100fe40000004100 */
[----:B------:R-:W-:Y:S01]  /*11c0*/  FFMA.FTZ R129, R102, R97, R129 ;  /* 0x0000006166817223 */ /* 0x000fe20000010081 */
[----:B------:R-:W-:Y:S02]  /*11d0*/  HADD2.F32 R73, -RZ, R77.H1_H1 ;  /* 0x3000004dff497230 */ /* 0x000fe40000004100 */
[----:B------:R-:W-:Y:S01]  /*11e0*/  FADD.FTZ R214, -R217, R214 ;  /* 0x000000d6d9d67221 */ /* 0x000fe20000010100 */
[----:B------:R-:W-:-:S02]  /*11f0*/  HADD2.F32 R77, -RZ, R80.H0_H0 ;  /* 0x20000050ff4d7230 */ /* 0x000fc40000004100 */
[----:B------:R-:W-:Y:S01]  /*1200*/  FFMA.FTZ R97, R197, R97, R96 ;  /* 0x00000061c5617223 */ /* 0x000fe20000010060 */
[----:B------:R-:W-:Y:S01]  /*1210*/  FADD.FTZ R124, R209, R124 ;  /* 0x0000007cd17c7221 */ /* 0x000fe20000010000 */
[-C--:B------:R-:W-:Y:S01]  /*1220*/  FFMA.FTZ R125, R98, R209.reuse, R125 ;  /* 0x000000d1627d7223 */ /* 0x080fe2000001007d */
[----:B------:R-:W-:Y:S01]  /*1230*/  FFMA.FTZ R96, R196, R209, R221 ;  /* 0x000000d1c4607223 */ /* 0x000fe200000100dd */
[----:B------:R-:W-:Y:S01]  /*1240*/  FADD.FTZ R150, R100, R150 ;  /* 0x0000009664967221 */ /* 0x000fe20000010000 */
[----:B------:R-:W-:Y:S01]  /*1250*/  FFMA.FTZ R151, R0, R100, R151 ;  /* 0x0000006400977223 */ /* 0x000fe20000010097 */
[----:B------:R-:W-:Y:S02]  /*1260*/  HADD2.F32 R216, -RZ, R72.H1_H1 ;  /* 0x30000048ffd87230 */ /* 0x000fe40000004100 */
[----:B------:R-:W-:Y:S01]  /*1270*/  FADD.FTZ R136, R218, R136 ;  /* 0x00000088da887221 */ /* 0x000fe20000010000 */
[----:B------:R-:W-:Y:S01]  /*1280*/  FFMA.FTZ R137, R106, R218, R137 ;  /* 0x000000da6a897223 */ /* 0x000fe20000010089 */
[----:B------:R-:W-:Y:S01]  /*1290*/  FADD.FTZ R138, R215, R138 ;  /* 0x0000008ad78a7221 */ /* 0x000fe20000010000 */
[----:B------:R-:W-:Y:S01]  /*12a0*/  FFMA.FTZ R139, R208, R215, R139 ;  /* 0x000000d7d08b7223 */ /* 0x000fe2000001008b */
[----:B------:R-:W-:-:S02]  /*12b0*/  HADD2.F32 R220, -RZ, R74.H0_H0 ;  /* 0x2000004affdc7230 */ /* 0x000fc40000004100 */
[----:B------:R-:W-:Y:S01]  /*12c0*/  FMUL.FTZ R218, R205, R214 ;  /* 0x000000d6cdda7220 */ /* 0x000fe20000410000 */
[----:B------:R-:W-:Y:S02]  /*12d0*/  HADD2.F32 R100, -RZ, R74.H1_H1 ;  /* 0x3000004aff647230 */ /* 0x000fe40000004100 */
[--C-:B------:R-:W-:Y:S02]  /*12e0*/  HADD2.F32 R232, -RZ, R75.reuse.H0_H0 ;  /* 0x2000004bffe87230 */ /* 0x100fe40000004100 */
[----:B------:R-:W-:Y:S02]  /*12f0*/  HADD2.F32 R72, -RZ, R75.H1_H1 ;  /* 0x3000004bff487230 */ /* 0x000fe40000004100 */
[----:B------:R-:W-:Y:S02]  /*1300*/  HADD2.F32 R209, -RZ, R76.H0_H0 ;  /* 0x2000004cffd17230 */ /* 0x000fe40000004100 */
[--C-:B------:R-:W-:Y:S02]  /*1310*/  HADD2.F32 R74, -RZ, R78.reuse.H0_H0 ;  /* 0x2000004eff4a7230 */ /* 0x100fe40000004100 */
[----:B------:R-:W-:-:S02]  /*1320*/  HADD2.F32 R75, -RZ, R78.H1_H1 ;  /* 0x3000004eff4b7230 */ /* 0x000fc40000004100 */
[----:B------:R-:W-:Y:S02]  /*1330*/  HADD2.F32 R215, -RZ, R80.H1_H1 ;  /* 0x30000050ffd77230 */ /* 0x000fe40000004100 */
[----:B------:R-:W-:Y:S01]  /*1340*/  FMUL.FTZ R80, R179, R77 ;  /* 0x0000004db3507220 */ /* 0x000fe20000410000 */
[----:B------:R-:W-:Y:S02]  /*1350*/  HADD2.F32 R78, -RZ, R81.H0_H0 ;  /* 0x20000051ff4e7230 */ /* 0x000fe40000004100 */
[----:B------:R-:W-:Y:S01]  /*1360*/  FADD.FTZ R214, -R217, R226 ;  /* 0x000000e2d9d67221 */ /* 0x000fe20000010100 */
[----:B------:R-:W-:Y:S01]  /*1370*/  FADD.FTZ R126, R224, R126 ;  /* 0x0000007ee07e7221 */ /* 0x000fe20000010000 */
[----:B------:R-:W-:Y:S01]  /*1380*/  FFMA.FTZ R127, R102, R224, R127 ;  /* 0x000000e0667f7223 */ /* 0x000fe2000001007f */
[----:B------:R-:W-:Y:S01]  /*1390*/  FADD.FTZ R120, R209, R120 ;  /* 0x00000078d1787221 */ /* 0x000fe20000010000 */
[----:B------:R-:W-:Y:S01]  /*13a0*/  FFMA.FTZ R121, R218, R209, R121 ;  /* 0x000000d1da797223 */ /* 0x000fe20000010079 */
[----:B------:R-:W-:-:S02]  /*13b0*/  HADD2.F32 R224, -RZ, R82.H0_H0 ;  /* 0x20000052ffe07230 */ /* 0x000fc40000004100 */
[----:B------:R-:W-:Y:S01]  /*13c0*/  FFMA.FTZ R209, R187, R209, R80 ;  /* 0x000000d1bbd17223 */ /* 0x000fe20000010050 */
[----:B------:R-:W-:Y:S02]  /*13d0*/  HADD2.F32 R237, -RZ, R82.H1_H1 ;  /* 0x30000052ffed7230 */ /* 0x000fe40000004100 */
[----:B------:R-:W-:Y:S01]  /*13e0*/  FMUL.FTZ R82, R177, R78 ;  /* 0x0000004eb1527220 */ /* 0x000fe20000410000 */
[----:B------:R-:W-:Y:S01]  /*13f0*/  FMUL.FTZ R214, R205, R214 ;  /* 0x000000d6cdd67220 */ /* 0x000fe20000410000 */
[----:B------:R-:W-:Y:S02]  /*1400*/  HADD2.F32 R80, -RZ, R84.H0_H0 ;  /* 0x20000054ff507230 */ /* 0x000fe40000004100 */
[----:B------:R-:W-:Y:S01]  /*1410*/  FADD.FTZ R112, R213, R112 ;  /* 0x00000070d5707221 */ /* 0x000fe20000010000 */
[-C--:B------:R-:W-:Y:S01]  /*1420*/  FFMA.FTZ R82, R185, R213.reuse, R82 ;  /* 0x000000d5b9527223 */ /* 0x080fe20000010052 */
[----:B------:R-:W-:Y:S01]  /*1430*/  FFMA.FTZ R113, R214, R213, R113 ;  /* 0x000000d5d6717223 */ /* 0x000fe20000010071 */
[----:B------:R-:W0:Y:S01]  /*1440*/  @P1 LDC.64 R226, c[0x0][0x438] ;  /* 0x00010e00ffe21b82 */ /* 0x000e220000000a00 */
[----:B------:R-:W-:Y:S01]  /*1450*/  FADD.FTZ R213, -R217, R80 ;  /* 0x00000050d9d57221 */ /* 0x000fe20000010100 */
[----:B------:R-:W-:Y:S01]  /*1460*/  FADD.FTZ R80, RZ, R207 ;  /* 0x000000cfff507221 */ /* 0x000fe20000010000 */
[----:B------:R-:W-:-:S03]  /*1470*/  HADD2.F32 R246, -RZ, R88.H0_H0 ;  /* 0x20000058fff67230 */ /* 0x000fc60000004100 */
[----:B------:R-:W-:Y:S01]  /*1480*/  FADD.FTZ R80, R107, R80 ;  /* 0x000000506b507221 */ /* 0x000fe20000010000 */
[----:B------:R-:W-:-:S03]  /*1490*/  HADD2.F32 R247, -RZ, R88.H1_H1 ;  /* 0x30000058fff77230 */ /* 0x000fc60000004100 */
[----:B------:R-:W-:Y:S01]  /*14a0*/  FADD.FTZ R88, R105, R80 ;  /* 0x0000005069587221 */ /* 0x000fe20000010000 */
[----:B------:R-:W-:Y:S01]  /*14b0*/  FADD.FTZ R216, -R217, R216 ;  /* 0x000000d8d9d87221 */ /* 0x000fe20000010100 */
[----:B------:R-:W-:Y:S02]  /*14c0*/  FADD.FTZ R142, R211, R142 ;  /* 0x0000008ed38e7221 */ /* 0x000fe40000010000 */
[----:B------:R-:W-:Y:S01]  /*14d0*/  FADD.FTZ R88, R103, R88 ;  /* 0x0000005867587221 */ /* 0x000fe20000010000 */
[----:B------:R-:W-:Y:S01]  /*14e0*/  FFMA.FTZ R143, R210, R211, R143 ;  /* 0x000000d3d28f7223 */ /* 0x000fe2000001008f */
[----:B------:R-:W-:Y:S02]  /*14f0*/  HADD2.F32 R211, -RZ, R76.H1_H1 ;  /* 0x3000004cffd37230 */ /* 0x000fe40000004100 */
[----:B------:R-:W-:Y:S01]  /*1500*/  FMUL.FTZ R216, R205, R216 ;  /* 0x000000d8cdd87220 */ /* 0x000fe20000410000 */
[--C-:B------:R-:W-:Y:S02]  /*1510*/  HADD2.F32 R236, -RZ, R83.reuse.H0_H0 ;  /* 0x20000053ffec7230 */ /* 0x100fe40000004100 */
[----:B------:R-:W-:Y:S01]  /*1520*/  FADD.FTZ R88, R101, R88 ;  /* 0x0000005865587221 */ /* 0x000fe20000010000 */
[----:B------:R-:W-:-:S02]  /*1530*/  HADD2.F32 R241, -RZ, R83.H1_H1 ;  /* 0x30000053fff17230 */ /* 0x000fc40000004100 */
[----:B------:R-:W-:Y:S01]  /*1540*/  FMUL.FTZ R83, R178, R215 ;  /* 0x000000d7b2537220 */ /* 0x000fe20000410000 */
[----:B------:R-:W-:Y:S02]  /*1550*/  HADD2.F32 R84, -RZ, R84.H1_H1 ;  /* 0x30000054ff547230 */ /* 0x000fe40000004100 */
[----:B------:R-:W-:Y:S02]  /*1560*/  HADD2.F32 R234, -RZ, R86.H0_H0 ;  /* 0x20000056ffea7230 */ /* 0x000fe40000004100 */
[----:B------:R-:W-:Y:S01]  /*1570*/  FADD.FTZ R116, R211, R116 ;  /* 0x00000074d3747221 */ /* 0x000fe20000010000 */
[-C--:B------:R-:W-:Y:S01]  /*1580*/  FFMA.FTZ R117, R216, R211.reuse, R117 ;  /* 0x000000d3d8757223 */ /* 0x080fe20000010075 */
[----:B------:R-:W-:Y:S01]  /*1590*/  FFMA.FTZ R83, R186, R211, R83 ;  /* 0x000000d3ba537223 */ /* 0x000fe20000010053 */
[--C-:B------:R-:W-:Y:S02]  /*15a0*/  HADD2.F32 R240, -RZ, R87.reuse.H0_H0 ;  /* 0x20000057fff07230 */ /* 0x100fe40000004100 */
[----:B------:R-:W-:Y:S01]  /*15b0*/  FADD.FTZ R88, R99, R88 ;  /* 0x0000005863587221 */ /* 0x000fe20000010000 */
[----:B------:R-:W-:-:S02]  /*15c0*/  HADD2.F32 R242, -RZ, R87.H1_H1 ;  /* 0x30000057fff27230 */ /* 0x000fc40000004100 */
[C---:B------:R-:W-:Y:S01]  /*15d0*/  FADD.FTZ R87, -R217.reuse, R220 ;  /* 0x000000dcd9577221 */ /* 0x040fe20000010100 */
[--C-:B------:R-:W-:Y:S02]  /*15e0*/  HADD2.F32 R252, -RZ, R85.reuse.H0_H0 ;  /* 0x20000055fffc7230 */ /* 0x100fe40000004100 */
[C---:B------:R-:W-:Y:S01]  /*15f0*/  FADD.FTZ R211, -R217.reuse, R84 ;  /* 0x00000054d9d37221 */ /* 0x040fe20000010100 */
[----:B------:R-:W-:Y:S02]  /*1600*/  HADD2.F32 R250, -RZ, R85.H1_H1 ;  /* 0x30000055fffa7230 */ /* 0x000fe40000004100 */
[----:B------:R-:W-:Y:S01]  /*1610*/  FADD.FTZ R220, -R217, R234 ;  /* 0x000000ead9dc7221 */ /* 0x000fe20000010100 */
[----:B0-----:R-:W-:-:S04]  /*1620*/  @P1 IMAD.WIDE.U32 R84, R153, 0x10, R226 ;  /* 0x0000001099541825 */ /* 0x001fc800078e00e2 */
[--C-:B------:R-:W-:Y:S01]  /*1630*/  HADD2.F32 R234, -RZ, R91.reuse.H0_H0 ;  /* 0x2000005bffea7230 */ /* 0x100fe20000004100 */
[----:B------:R0:W5:Y:S01]  /*1640*/  @P1 LDG.E.128 R60, desc[UR12][R84.64] ;  /* 0x0000000c543c1981 */ /* 0x000162000c1e1d00 */
[----:B------:R-:W-:Y:S02]  /*1650*/  HADD2.F32 R239, -RZ, R91.H1_H1 ;  /* 0x3000005bffef7230 */ /* 0x000fe40000004100 */
[----:B------:R-:W-:Y:S01]  /*1660*/  FADD.FTZ R91, R97, R88 ;  /* 0x00000058615b7221 */ /* 0x000fe20000010000 */
[--C-:B------:R-:W-:Y:S02]  /*1670*/  HADD2.F32 R248, -RZ, R89.reuse.H0_H0 ;  /* 0x20000059fff87230 */ /* 0x100fe40000004100 */
[----:B------:R-:W-:Y:S02]  /*1680*/  HADD2.F32 R245, -RZ, R89.H1_H1 ;  /* 0x30000059fff57230 */ /* 0x000fe40000004100 */
[----:B------:R-:W-:Y:S01]  /*1690*/  FFMA.FTZ R89, R0, R207, RZ ;  /* 0x000000cf00597223 */ /* 0x000fe200000100ff */
[----:B------:R-:W-:-:S02]  /*16a0*/  HADD2.F32 R81, -RZ, R81.H1_H1 ;  /* 0x30000051ff517230 */ /* 0x000fc40000004100 */
[----:B0-----:R-:W-:Y:S01]  /*16b0*/  FADD.FTZ R84, R96, R91 ;  /* 0x0000005b60547221 */ /* 0x001fe20000010000 */
[----:B------:R-:W-:Y:S01]  /*16c0*/  FFMA.FTZ R89, R212, R107, R89 ;  /* 0x0000006bd4597223 */ /* 0x000fe20000010059 */
[----:B------:R-:W-:Y:S02]  /*16d0*/  FADD.FTZ R221, -R217, R222 ;  /* 0x000000ded9dd7221 */ /* 0x000fe40000010100 */
[----:B------:R-:W-:Y:S01]  /*16e0*/  FADD.FTZ R84, R209, R84 ;  /* 0x00000054d1547221 */ /* 0x000fe20000010000 */
[----:B------:R-:W-:Y:S01]  /*16f0*/  FFMA.FTZ R89, R210, R105, R89 ;  /* 0x00000069d2597223 */ /* 0x000fe20000010059 */
[----:B------:R-:W-:Y:S01]  /*1700*/  FMUL.FTZ R226, R205, R221 ;  /* 0x000000ddcde27220 */ /* 0x000fe20000410000 */
[----:B------:R-:W-:Y:S01]  /*1710*/  FMUL.FTZ R221, R176, R81 ;  /* 0x00000051b0dd7220 */ /* 0x000fe20000410000 */
[----:B------:R-:W-:Y:S01]  /*1720*/  FADD.FTZ R85, R83, R84 ;  /* 0x0000005453557221 */ /* 0x000fe20000010000 */
[----:B------:R-:W-:Y:S01]  /*1730*/  FFMA.FTZ R89, R208, R103, R89 ;  /* 0x00000067d0597223 */ /* 0x000fe20000010059 */
[----:B------:R-:W-:Y:S01]  /*1740*/  FMUL.FTZ R84, R175, R224 ;  /* 0x000000e0af547220 */ /* 0x000fe20000410000 */
[----:B------:R-:W-:Y:S01]  /*1750*/  FFMA.FTZ R221, R184, R73, R221 ;  /* 0x00000049b8dd7223 */ /* 0x000fe200000100dd */
[----:B------:R-:W-:Y:S01]  /*1760*/  FADD.FTZ R88, R82, R85 ;  /* 0x0000005552587221 */ /* 0x000fe20000010000 */
[----:B------:R-:W-:Y:S01]  /*1770*/  FFMA.FTZ R89, R106, R101, R89 ;  /* 0x000000656a597223 */ /* 0x000fe20000010059 */
[----:B------:R-:W-:Y:S01]  /*1780*/  FADD.FTZ R130, R223, R130 ;  /* 0x00000082df827221 */ /* 0x000fe20000010000 */
[----:B------:R-:W-:Y:S01]  /*1790*/  FFMA.FTZ R131, R104, R223, R131 ;  /* 0x000000df68837223 */ /* 0x000fe20000010083 */
[----:B------:R-:W-:Y:S01]  /*17a0*/  FMUL.FTZ R85, R174, R237 ;  /* 0x000000edae557220 */ /* 0x000fe20000410000 */
[----:B------:R-:W-:Y:S01]  /*17b0*/  FFMA.FTZ R223, R183, R74, R84 ;  /* 0x0000004ab7df7223 */ /* 0x000fe20000010054 */
[----:B------:R-:W-:Y:S01]  /*17c0*/  FADD.FTZ R88, R221, R88 ;  /* 0x00000058dd587221 */ /* 0x000fe20000010000 */
[----:B------:R-:W-:-:S02]  /*17d0*/  HADD2.F32 R238, -RZ, R86.H1_H1 ;  /* 0x30000056ffee7230 */ /* 0x000fc40000004100 */
[----:B------:R-:W-:Y:S01]  /*17e0*/  FFMA.FTZ R89, R104, R99, R89 ;  /* 0x0000006368597223 */ /* 0x000fe20000010059 */
[--C-:B------:R-:W-:Y:S02]  /*17f0*/  HADD2.F32 R76, -RZ, R79.reuse.H0_H0 ;  /* 0x2000004fff4c7230 */ /* 0x100fe40000004100 */
[----:B------:R-:W-:Y:S01]  /*1800*/  FFMA.FTZ R230, R182, R75, R85 ;  /* 0x0000004bb6e67223 */ /* 0x000fe20000010055 */
[----:B------:R-:W-:Y:S01]  /*1810*/  FADD.FTZ R134, R219, R134 ;  /* 0x00000086db867221 */ /* 0x000fe20000010000 */
[----:B------:R-:W-:Y:S01]  /*1820*/  FFMA.FTZ R135, R106, R219, R135 ;  /* 0x000000db6a877223 */ /* 0x000fe20000010087 */
[----:B------:R-:W-:Y:S01]  /*1830*/  FMUL.FTZ R84, R173, R236 ;  /* 0x000000ecad547220 */ /* 0x000fe20000410000 */
[----:B------:R-:W-:Y:S01]  /*1840*/  FADD.FTZ R85, R223, R88 ;  /* 0x00000058df557221 */ /* 0x000fe20000010000 */
[C---:B------:R-:W-:Y:S01]  /*1850*/  FADD.FTZ R219, -R217.reuse, R100 ;  /* 0x00000064d9db7221 */ /* 0x040fe20000010100 */
[C---:B------:R-:W-:Y:S01]  /*1860*/  FADD.FTZ R86, -R217.reuse, R72 ;  /* 0x00000048d9567221 */ /* 0x040fe20000010100 */
[----:B------:R-:W-:Y:S01]  /*1870*/  FFMA.FTZ R89, R102, R97, R89 ;  /* 0x0000006166597223 */ /* 0x000fe20000010059 */
[C---:B------:R-:W-:Y:S01]  /*1880*/  FADD.FTZ R232, -R217.reuse, R232 ;  /* 0x000000e8d9e87221 */ /* 0x040fe20000010100 */
[C---:B------:R-:W-:Y:S01]  /*1890*/  FADD.FTZ R252, -R217.reuse, R252 ;  /* 0x000000fcd9fc7221 */ /* 0x040fe20000010100 */
[C---:B------:R-:W-:Y:S01]  /*18a0*/  FADD.FTZ R250, -R217.reuse, R250 ;  /* 0x000000fad9fa7221 */ /* 0x040fe20000010100 */
[C---:B------:R-:W-:Y:S01]  /*18b0*/  FADD.FTZ R100, -R217.reuse, R238 ;  /* 0x000000eed9647221 */ /* 0x040fe20000010100 */
[C---:B------:R-:W-:Y:S01]  /*18c0*/  FADD.FTZ R222, -R217.reuse, R240 ;  /* 0x000000f0d9de7221 */ /* 0x040fe20000010100 */
[----:B------:R-:W-:Y:S01]  /*18d0*/  FADD.FTZ R72, -R217, R242 ;  /* 0x000000f2d9487221 */ /* 0x000fe20000010100 */
[----:B------:R-:W-:Y:S01]  /*18e0*/  FADD.FTZ R122, R225, R122 ;  /* 0x0000007ae17a7221 */ /* 0x000fe20000010000 */
[----:B------:R-:W-:Y:S01]  /*18f0*/  FFMA.FTZ R123, R98, R225, R123 ;  /* 0x000000e1627b7223 */ /* 0x000fe2000001007b */
[----:B------:R-:W-:-:S02]  /*1900*/  HADD2.F32 R79, -RZ, R79.H1_H1 ;  /* 0x3000004fff4f7230 */ /* 0x000fc40000004100 */
[----:B------:R-:W-:Y:S01]  /*1910*/  FFMA.FTZ R225, R181, R76, R84 ;  /* 0x0000004cb5e17223 */ /* 0x000fe20000010054 */
[--C-:B------:R-:W-:Y:S02]  /*1920*/  HADD2.F32 R217, -RZ, R92.reuse.H0_H0 ;  /* 0x2000005cffd97230 */ /* 0x100fe40000004100 */
[----:B------:R-:W-:Y:S01]  /*1930*/  FADD.FTZ R88, R230, R85 ;  /* 0x00000055e6587221 */ /* 0x000fe20000010000 */
[----:B------:R-:W-:Y:S01]  /*1940*/  FMUL.FTZ R227, R172, R241 ;  /* 0x000000f1ace37220 */ /* 0x000fe20000410000 */
[----:B------:R-:W-:Y:S01]  /*1950*/  FFMA.FTZ R89, R98, R96, R89 ;  /* 0x0000006062597223 */ /* 0x000fe20000010059 */
[----:B------:R-:W-:Y:S02]  /*1960*/  HADD2.F32 R233, -RZ, R92.H1_H1 ;  /* 0x3000005cffe97230 */ /* 0x000fe40000004100 */
[----:B------:R-:W-:Y:S01]  /*1970*/  FMUL.FTZ R84, R163, R217 ;  /* 0x000000d9a3547220 */ /* 0x000fe20000410000 */
[----:B------:R-:W-:Y:S01]  /*1980*/  FFMA.FTZ R227, R180, R79, R227 ;  /* 0x0000004fb4e37223 */ /* 0x000fe200000100e3 */
[----:B------:R-:W-:Y:S01]  /*1990*/  FADD.FTZ R88, R225, R88 ;  /* 0x00000058e1587221 */ /* 0x000fe20000010000 */
[----:B------:R-:W-:Y:S01]  /*19a0*/  FFMA.FTZ R89, R218, R209, R89 ;  /* 0x000000d1da597223 */ /* 0x000fe20000010059 */
[----:B------:R-:W-:-:S02]  /*19b0*/  HADD2.F32 R231, -RZ, R93.H0_H0 ;  /* 0x2000005dffe77230 */ /* 0x000fc40000004100 */
[----:B------:R-:W-:Y:S01]  /*19c0*/  FMUL.FTZ R228, R205, R87 ;  /* 0x00000057cde47220 */ /* 0x000fe20000410000 */
[----:B------:R-:W-:Y:S01]  /*19d0*/  FFMA.FTZ R84, R171, R246, R84 ;  /* 0x000000f6ab547223 */ /* 0x000fe20000010054 */
[----:B------:R-:W-:Y:S01]  /*19e0*/  FMUL.FTZ R85, R162, R233 ;  /* 0x000000e9a2557220 */ /* 0x000fe20000410000 */
[----:B------:R-:W-:Y:S01]  /*19f0*/  FADD.FTZ R87, R227, R88 ;  /* 0x00000058e3577221 */ /* 0x000fe20000010000 */
[----:B------:R-:W-:Y:S01]  /*1a00*/  FFMA.FTZ R89, R216, R83, R89 ;  /* 0x00000053d8597223 */ /* 0x000fe20000010059 */
[----:B------:R-:W-:Y:S02]  /*1a10*/  HADD2.F32 R240, -RZ, R93.H1_H1 ;  /* 0x3000005dfff07230 */ /* 0x000fe40000004100 */
[----:B------:R-:W-:Y:S01]  /*1a20*/  FMUL.FTZ R229, R205, R86 ;  /* 0x00000056cde57220 */ /* 0x000fe20000410000 */
[----:B------:R-:W-:Y:S01]  /*1a30*/  FFMA.FTZ R85, R170, R247, R85 ;  /* 0x000000f7aa557223 */ /* 0x000fe20000010055 */
[----:B------:R-:W-:Y:S01]  /*1a40*/  FADD.FTZ R88, R84, R87 ;  /* 0x0000005754587221 */ /* 0x000fe20000010000 */
[----:B------:R-:W-:Y:S01]  /*1a50*/  FMUL.FTZ R86, R161, R231 ;  /* 0x000000e7a1567220 */ /* 0x000fe20000410000 */
[----:B------:R-:W-:Y:S01]  /*1a60*/  FFMA.FTZ R89, R214, R82, R89 ;  /* 0x00000052d6597223 */ /* 0x000fe20000010059 */
[----:B------:R-:W-:-:S02]  /*1a70*/  HADD2.F32 R238, -RZ, R94.H0_H0 ;  /* 0x2000005effee7230 */ /* 0x000fc40000004100 */
[----:B------:R-:W-:Y:S01]  /*1a80*/  FMUL.FTZ R87, R160, R240 ;  /* 0x000000f0a0577220 */ /* 0x000fe20000410000 */
[----:B------:R-:W-:Y:S01]  /*1a90*/  FFMA.FTZ R86, R169, R248, R86 ;  /* 0x000000f8a9567223 */ /* 0x000fe20000010056 */
[----:B------:R-:W-:Y:S01]  /*1aa0*/  FADD.FTZ R91, R88, R85 ;  /* 0x00000055585b7221 */ /* 0x000fe20000010000 */
[----:B------:R-:W-:Y:S01]  /*1ab0*/  FFMA.FTZ R89, R226, R221, R89 ;  /* 0x000000dde2597223 */ /* 0x000fe20000010059 */
[----:B------:R-:W-:Y:S02]  /*1ac0*/  HADD2.F32 R80, -RZ, R90.H0_H0 ;  /* 0x2000005aff507230 */ /* 0x000fe40000004100 */
[----:B------:R-:W-:Y:S02]  /*1ad0*/  HADD2.F32 R243, -RZ, R94.H1_H1 ;  /* 0x3000005efff37230 */ /* 0x000fe40000004100 */
[----:B------:R-:W-:Y:S01]  /*1ae0*/  FMUL.FTZ R94, R159, R238 ;  /* 0x000000ee9f5e7220 */ /* 0x000fe20000410000 */
[----:B------:R-:W-:Y:S02]  /*1af0*/  HADD2.F32 R235, -RZ, R90.H1_H1 ;  /* 0x3000005affeb7230 */ /* 0x000fe40000004100 */
[----:B------:R-:W-:Y:S01]  /*1b00*/  FFMA.FTZ R87, R168, R245, R87 ;  /* 0x000000f5a8577223 */ /* 0x000fe20000010057 */
[----:B------:R-:W-:Y:S01]  /*1b10*/  FADD.FTZ R92, R91, R86 ;  /* 0x000000565b5c7221 */ /* 0x000fe20000010000 */
[----:B------:R-:W-:Y:S01]  /*1b20*/  FMUL.FTZ R219, R205, R219 ;  /* 0x000000dbcddb7220 */ /* 0x000fe20000410000 */
[----:B------:R-:W-:Y:S01]  /*1b30*/  FFMA.FTZ R90, R228, R223, R89 ;  /* 0x000000dfe45a7223 */ /* 0x000fe20000010059 */
[----:B------:R-:W-:-:S02]  /*1b40*/  HADD2.F32 R242, -RZ, R95.H0_H0 ;  /* 0x2000005ffff27230 */ /* 0x000fc40000004100 */
[----:B------:R-:W-:Y:S01]  /*1b50*/  FFMA.FTZ R89, R167, R80, R94 ;  /* 0x00000050a7597223 */ /* 0x000fe2000001005e */
[----:B------:R-:W-:Y:S01]  /*1b60*/  FMUL.FTZ R93, R158, R243 ;  /* 0x000000f39e5d7220 */ /* 0x000fe20000410000 */
        /* <DEDUP_REMOVED lines=8> */
[----:B------:R-:W-:Y:S01]  /*1bf0*/  FFMA.FTZ R91, R165, R234, R95 ;  /* 0x000000eaa55b7223 */ /* 0x000fe2000001005f */
[----:B------:R-:W-:Y:S01]  /*1c00*/  FMUL.FTZ R88, R205, R213 ;  /* 0x000000d5cd587220 */ /* 0x000fe20000410000 */
[----:B------:R-:W-:Y:S01]  /*1c10*/  FMUL.FTZ R95, R156, R244 ;  /* 0x000000f49c5f7220 */ /* 0x000fe20000410000 */
[----:B------:R-:W-:Y:S01]  /*1c20*/  FADD.FTZ R94, R93, R90 ;  /* 0x0000005a5d5e7221 */ /* 0x000fe20000010000 */
[----:B------:R-:W-:Y:S01]  /*1c30*/  FFMA.FTZ R213, R229, R227, R92 ;  /* 0x000000e3e5d57223 */ /* 0x000fe2000001005c */
[C---:B------:R-:W-:Y:S01]  /*1c40*/  FMUL.FTZ R93, R205.reuse, R211 ;  /* 0x000000d3cd5d7220 */ /* 0x040fe20000410000 */
[----:B------:R-:W-:Y:S01]  /*1c50*/  FFMA.FTZ R92, R164, R239, R95 ;  /* 0x000000efa45c7223 */ /* 0x000fe2000001005f */
[----:B------:R-:W-:Y:S01]  /*1c60*/  FADD.FTZ R249, R94, R91 ;  /* 0x0000005b5ef97221 */ /* 0x000fe20000010000 */
[----:B------:R-:W-:Y:S01]  /*1c70*/  FFMA.FTZ R95, R88, R84, R213 ;  /* 0x00000054585f7223 */ /* 0x000fe200000100d5 */
[----:B------:R-:W-:-:S02]  /*1c80*/  FMUL.FTZ R94, R205, R252 ;  /* 0x000000fccd5e7220 */ /* 0x000fc40000410000 */
[----:B------:R-:W-:Y:S01]  /*1c90*/  FADD.FTZ R249, R249, R92 ;  /* 0x0000005cf9f97221 */ /* 0x000fe20000010000 */
[----:B------:R-:W-:Y:S01]  /*1ca0*/  FFMA.FTZ R211, R93, R85, R95 ;  /* 0x000000555dd37223 */ /* 0x000fe2000001005f */
[----:B------:R-:W-:-:S03]  /*1cb0*/  FMUL.FTZ R95, R205, R250 ;  /* 0x000000facd5f7220 */ /* 0x000fc60000410000 */
[----:B------:R-:W-:Y:S01]  /*1cc0*/  FFMA.FTZ R252, R94, R86, R211 ;  /* 0x000000565efc7223 */ /* 0x000fe200000100d3 */
[----:B------:R-:W0:Y:S01]  /*1cd0*/  SHFL.DOWN PT, R250, R249, 0x10, 0x1f ;  /* 0x0a001f00f9fa7f89 */ /* 0x000e2200000e0000 */
[----:B------:R-:W-:Y:S02]  /*1ce0*/  FMUL.FTZ R220, R205, R220 ;  /* 0x000000dccddc7220 */ /* 0x000fe40000410000 */
        /* <DEDUP_REMOVED lines=23> */
[----:B------:R-:W-:Y:S02]  /*1e60*/  FFMA.FTZ R109, R226, R73, R109 ;  /* 0x00000049e26d7223 */ /* 0x000fe4000001006d */
[----:B------:R-:W1:Y:S01]  /*1e70*/  SHFL.DOWN PT, R73, R249, 0x1, 0x1f ;  /* 0x08201f00f9497f89 */ /* 0x000e6200000e0000 */
[----:B0-----:R-:W-:Y:S02]  /*1e80*/  FADD.FTZ R250, R100, R72 ;  /* 0x0000004864fa7221 */ /* 0x001fe40000010000 */
[----:B------:R-:W0:Y:S01]  /*1e90*/  S2R R100, SR_TID.X ;  /* 0x0000000000647919 */ /* 0x000e220000002100 */
[----:B-1----:R-:W-:Y:S02]  /*1ea0*/  FADD.FTZ R72, R249, R73 ;  /* 0x00000049f9487221 */ /* 0x002fe40000010000 */
[----:B------:R-:W1:Y:S01]  /*1eb0*/  SHFL.DOWN PT, R73, R250, 0x1, 0x1f ;  /* 0x08201f00fa497f89 */ /* 0x000e6200000e0000 */
[----:B------:R-:W-:Y:S01]  /*1ec0*/  BSSY.RECONVERGENT B0, `(.L_x_368) ;  /* 0x000000c000007945 */ /* 0x000fe20003800200 */
[----:B0-----:R-:W-:Y:S01]  /*1ed0*/  LOP3.LUT P2, RZ, R100, 0x1f, RZ, 0xc0, !PT ;  /* 0x0000001f64ff7812 */ /* 0x001fe2000784c0ff */
[----:B-1----:R-:W-:-:S12]  /*1ee0*/  FADD.FTZ R73, R250, R73 ;  /* 0x00000049fa497221 */ /* 0x002fd80000010000 */
        /* <DEDUP_REMOVED lines=9> */
.L_x_369:
[----:B------:R-:W-:Y:S05]  /*1f80*/  BSYNC.RECONVERGENT B0 ;  /* 0x0000000000007941 */ /* 0x000fea0003800200 */
.L_x_368:
        /* <DEDUP_REMOVED lines=42> */
[----:B------:R-:W-:Y:S01]  /*2230*/  FADD.FTZ R32, R247, R32 ;  /* 0x00000020f7207221 */ /* 0x000fe20000010000 */
[----:B------:R-:W1:Y:S01]  /*2240*/  LDS.128 R76, [UR10] ;  /* 0x0000000aff4c7984 */ /* 0x000e620008000c00 */
[----:B--2---:R-:W-:Y:S01]  /*2250*/  IADD3 R154, PT, PT, R154, R80, RZ ;  /* 0x000000509a9a7210 */ /* 0x004fe20007ffe0ff */
        /* <DEDUP_REMOVED lines=73> */
[----:B------:R-:W-:Y:S01]  /*26f0*/  F2FP.F16.F32.PACK_AB R72, R77, R0 ;  /* 0x000000004d48723e */ /* 0x000fe200000000ff */
[----:B------:R-:W-:Y:S06]  /*2700*/  BRA `(.L_x_373) ;  /* 0x0000001000607947 */ /* 0x000fec0003800000 */
.L_x_372:
        /* <DEDUP_REMOVED lines=33> */
.L_x_371:
        /* <DEDUP_REMOVED lines=36> */
.L_x_374:
        /* <DEDUP_REMOVED lines=37> */
.L_x_370:
        /* <DEDUP_REMOVED lines=12> */
[----:B------:R-:W-:Y:S01]  /*2e70*/  FADD.FTZ R207, R207, -R0 ;  /* 0x80000000cfcf7221 */ /* 0x000fe20000010000 */
[--C-:B-----5:R-:W-:Y:S02]  /*2e80*/  HADD2.F32 R72, -RZ, R55.reuse.H0_H0 ;  /* 0x20000037ff487230 */ /* 0x120fe40000004100 */
[----:B------:R-:W-:Y:S01]  /*2e90*/  FADD.FTZ R75, R97, -R102 ;  /* 0x80000066614b7221 */ /* 0x000fe20000010000 */
[----:B------:R-:W-:Y:S02]  /*2ea0*/  HADD2.F32 R74, -RZ, R55.H1_H1 ;  /* 0x30000037ff4a7230 */ /* 0x000fe40000004100 */
[----:B------:R-:W-:Y:S01]  /*2eb0*/  FADD.FTZ R81, R96, -R79 ;  /* 0x8000004f60517221 */ /* 0x000fe20000010000 */
[----:B------:R-:W-:-:S02]  /*2ec0*/  HADD2.F32 R0, -RZ, R54.H0_H0 ;  /* 0x20000036ff007230 */ /* 0x000fc40000004100 */
[----:B------:R-:W-:Y:S01]  /*2ed0*/  FADD.FTZ R101, R101, -R106 ;  /* 0x8000006a65657221 */ /* 0x000fe20000010000 */
[-CC-:B------:R-:W-:Y:S01]  /*2ee0*/  FFMA.FTZ R212, R212, R215.reuse, R217.reuse ;  /* 0x000000d7d4d47223 */ /* 0x180fe200000100d9 */
[-CC-:B------:R-:W-:Y:S01]  /*2ef0*/  FFMA.FTZ R210, R210, R215.reuse, R217.reuse ;  /* 0x000000d7d2d27223 */ /* 0x180fe200000100d9 */
[-CC-:B------:R-:W-:Y:S01]  /*2f00*/  FFMA.FTZ R208, R208, R215.reuse, R217.reuse ;  /* 0x000000d7d0d07223 */ /* 0x180fe200000100d9 */
[----:B------:R-:W-:Y:S01]  /*2f10*/  FFMA.FTZ R104, R104, R215, R217 ;  /* 0x000000d768687223 */ /* 0x000fe200000100d9 */
[C---:B------:R-:W-:Y:S01]  /*2f20*/  FFMA.FTZ R75, R205.reuse, R75, R72 ;  /* 0x0000004bcd4b7223 */ /* 0x040fe20000010048 */
[C---:B------:R-:W-:Y:S01]  /*2f30*/  FFMA.FTZ R96, R205.reuse, R81, R74 ;  /* 0x00000051cd607223 */ /* 0x040fe2000001004a */
[----:B------:R-:W-:Y:S01]  /*2f40*/  FFMA.FTZ R78, R205, R101, R0 ;  /* 0x00000065cd4e7223 */ /* 0x000fe20000010000 */
[----:B------:R-:W-:Y:S02]  /*2f50*/  HADD2.F32 R80, -RZ, R54.H1_H1 ;  /* 0x30000036ff507230 */ /* 0x000fe40000004100 */
[----:B------:R-:W-:Y:S01]  /*2f60*/  FADD.FTZ R77, R107, -R212 ;  /* 0x800000d46b4d7221 */ /* 0x000fe20000010000 */
[----:B------:R-:W-:-:S02]  /*2f70*/  HADD2.F32 R74, -RZ, R53.H0_H0 ;  /* 0x20000035ff4a7230 */ /* 0x000fc40000004100 */
[----:B------:R-:W-:Y:S01]  /*2f80*/  FADD.FTZ R73, R105, -R210 ;  /* 0x800000d269497221 */ /* 0x000fe20000010000 */
[----:B------:R-:W-:Y:S02]  /*2f90*/  HADD2.F32 R76, -RZ, R53.H1_H1 ;  /* 0x30000035ff4c7230 */ /* 0x000fe40000004100 */
[----:B------:R-:W-:Y:S01]  /*2fa0*/  FADD.FTZ R103, R103, -R208 ;  /* 0x800000d067677221 */ /* 0x000fe20000010000 */
[--C-:B------:R-:W-:Y:S02]  /*2fb0*/  HADD2.F32 R0, -RZ, R52.reuse.H0_H0 ;  /* 0x20000034ff007230 */ /* 0x100fe40000004100 */
[----:B------:R-:W-:Y:S01]  /*2fc0*/  FADD.FTZ R79, R99, -R104 ;  /* 0x80000068634f7221 */ /* 0x000fe20000010000 */
[----:B------:R-:W-:Y:S02]  /*2fd0*/  HADD2.F32 R72, -RZ, R52.H1_H1 ;  /* 0x30000034ff487230 */ /* 0x000fe40000004100 */
[C---:B------:R-:W-:Y:S01]  /*2fe0*/  FFMA.FTZ R73, R205.reuse, R73, R74 ;  /* 0x00000049cd497223 */ /* 0x040fe2000001004a */
        /* <DEDUP_REMOVED lines=9> */
.L_x_376:
[-CC-:B------:R-:W-:Y:S01]  /*3080*/  FFMA.FTZ R0, R0, R215.reuse, R217.reuse ;  /* 0x000000d700007223 */ /* 0x180fe200000100d9 */
[-CC-:B------:R-:W-:Y:S01]  /*3090*/  FFMA.FTZ R210, R210, R215.reuse, R217.reuse ;  /* 0x000000d7d2d27223 */ /* 0x180fe200000100d9 */
[-CC-:B------:R-:W-:Y:S01]  /*30a0*/  FFMA.FTZ R106, R106, R215.reuse, R217.reuse ;  /* 0x000000d76a6a7223 */ /* 0x180fe200000100d9 */
[----:B------:R-:W-:Y:S01]  /*30b0*/  FFMA.FTZ R73, R98, R215, R217 ;  /* 0x000000d762497223 */ /* 0x000fe200000100d9 */
[----:B-----5:R-:W-:Y:S02]  /*30c0*/  HADD2.F32 R68, -RZ, R52.H0_H0 ;  /* 0x20000034ff447230 */ /* 0x020fe40000004100 */
[----:B------:R-:W-:Y:S01]  /*30d0*/  FADD.FTZ R0, R207, -R0 ;  /* 0x80000000cf007221 */ /* 0x000fe20000010000 */
[----:B------:R-:W-:Y:S02]  /*30e0*/  HADD2.F32 R69, -RZ, R53.H0_H0 ;  /* 0x20000035ff457230 */ /* 0x000fe40000004100 */
[----:B------:R-:W-:Y:S01]  /*30f0*/  FADD.FTZ R210, R105, -R210 ;  /* 0x800000d269d27221 */ /* 0x000fe20000010000 */
[----:B------:R-:W-:-:S02]  /*3100*/  HADD2.F32 R71, -RZ, R54.H0_H0 ;  /* 0x20000036ff477230 */ /* 0x000fc40000004100 */
[----:B------:R-:W-:Y:S01]  /*3110*/  FADD.FTZ R106, R101, -R106 ;  /* 0x8000006a656a7221 */ /* 0x000fe20000010000 */
[-CC-:B------:R-:W-:Y:S01]  /*3120*/  FFMA.FTZ R212, R212, R215.reuse, R217.reuse ;  /* 0x000000d7d4d47223 */ /* 0x180fe200000100d9 */
[-CC-:B------:R-:W-:Y:S01]  /*3130*/  FFMA.FTZ R208, R208, R215.reuse, R217.reuse ;  /* 0x000000d7d0d07223 */ /* 0x180fe200000100d9 */
[-CC-:B------:R-:W-:Y:S01]  /*3140*/  FFMA.FTZ R104, R104, R215.reuse, R217.reuse ;  /* 0x000000d768687223 */ /* 0x180fe200000100d9 */
[----:B------:R-:W-:Y:S01]  /*3150*/  FFMA.FTZ R102, R102, R215, R217 ;  /* 0x000000d766667223 */ /* 0x000fe200000100d9 */
[----:B------:R-:W-:Y:S01]  /*3160*/  FADD.FTZ R96, R96, -R73 ;  /* 0x8000004960607221 */ /* 0x000fe20000010000 */
[C---:B------:R-:W-:Y:S01]  /*3170*/  FFMA.FTZ R0, R205.reuse, R0, R68 ;  /* 0x00000000cd007223 */ /* 0x040fe20000010044 */
[C---:B------:R-:W-:Y:S01]  /*3180*/  FFMA.FTZ R73, R205.reuse, R210, R69 ;  /* 0x000000d2cd497223 */ /* 0x040fe20000010045 */
[----:B------:R-:W-:Y:S01]  /*3190*/  FFMA.FTZ R74, R205, R106, R71 ;  /* 0x0000006acd4a7223 */ /* 0x000fe20000010047 */
[--C-:B------:R-:W-:Y:S02]  /*31a0*/  HADD2.F32 R77, -RZ, R55.reuse.H1_H1 ;  /* 0x30000037ff4d7230 */ /* 0x100fe40000004100 */
[----:B------:R-:W-:Y:S01]  /*31b0*/  FADD.FTZ R212, R107, -R212 ;  /* 0x800000d46bd47221 */ /* 0x000fe20000010000 */
[----:B------:R-:W-:-:S02]  /*31c0*/  HADD2.F32 R68, -RZ, R55.H0_H0 ;  /* 0x20000037ff447230 */ /* 0x000fc40000004100 */
[----:B------:R-:W-:Y:S01]  /*31d0*/  FADD.FTZ R208, R103, -R208 ;  /* 0x800000d067d07221 */ /* 0x000fe20000010000 */
[----:B------:R-:W-:Y:S02]  /*31e0*/  HADD2.F32 R75, -RZ, R54.H1_H1 ;  /* 0x30000036ff4b7230 */ /* 0x000fe40000004100 */
[----:B------:R-:W-:Y:S01]  /*31f0*/  FADD.FTZ R104, R99, -R104 ;  /* 0x8000006863687221 */ /* 0x000fe20000010000 */
[----:B------:R-:W-:Y:S02]  /*3200*/  HADD2.F32 R71, -RZ, R53.H1_H1 ;  /* 0x30000035ff477230 */ /* 0x000fe40000004100 */
[----:B------:R-:W-:Y:S01]  /*3210*/  FADD.FTZ R102, R97, -R102 ;  /* 0x8000006661667221 */ /* 0x000fe20000010000 */
[----:B------:R-:W-:Y:S02]  /*3220*/  HADD2.F32 R69, -RZ, R52.H1_H1 ;  /* 0x30000034ff457230 */ /* 0x000fe40000004100 */
[C---:B------:R-:W-:Y:S01]  /*3230*/  FFMA.FTZ R79, R205.reuse, R96, R77 ;  /* 0x00000060cd4f7223 */ /* 0x040fe2000001004d */
        /* <DEDUP_REMOVED lines=13> */
.L_x_375:
[----:B------:R-:W-:-:S04]  /*3310*/  UISETP.NE.U32.AND UP0, UPT, UR6, URZ, UPT ;  /* 0x000000ff0600728c */ /* 0x000fc8000bf05070 */
[----:B------:R-:W-:-:S09]  /*3320*/  UISETP.NE.AND.EX UP0, UPT, UR7, URZ, UPT, UP0 ;  /* 0x000000ff0700728c */ /* 0x000fd2000bf05300 */
[----:B------:R-:W-:Y:S05]  /*3330*/  BRA.U UP0, `(.L_x_377) ;  /* 0x0000000100a47547 */ /* 0x000fea000b800000 */
        /* <DEDUP_REMOVED lines=41> */
.L_x_377:
[-CC-:B------:R-:W-:Y:S01]  /*35d0*/  FFMA.FTZ R0, R0, R215.reuse, R217.reuse ;  /* 0x000000d700007223 */ /* 0x180fe200000100d9 */
[-CC-:B------:R-:W-:Y:S01]  /*35e0*/  FFMA.FTZ R210, R210, R215.reuse, R217.reuse ;  /* 0x000000d7d2d27223 */ /* 0x180fe200000100d9 */
[-CC-:B------:R-:W-:Y:S01]  /*35f0*/  FFMA.FTZ R106, R106, R215.reuse, R217.reuse ;  /* 0x000000d76a6a7223 */ /* 0x180fe200000100d9 */
[----:B-----5:R-:W-:Y:S02]  /*3600*/  HADD2.F32 R64, -RZ, R52.H0_H0 ;  /* 0x20000034ff407230 */ /* 0x020fe40000004100 */
[----:B------:R-:W-:Y:S01]  /*3610*/  FADD.FTZ R0, R207, -R0 ;  /* 0x80000000cf007221 */ /* 0x000fe20000010000 */
[----:B------:R-:W-:Y:S02]  /*3620*/  HADD2.F32 R65, -RZ, R53.H0_H0 ;  /* 0x20000035ff417230 */ /* 0x000fe40000004100 */
[----:B------:R-:W-:Y:S01]  /*3630*/  FADD.FTZ R210, R105, -R210 ;  /* 0x800000d269d27221 */ /* 0x000fe20000010000 */
[----:B------:R-:W-:Y:S02]  /*3640*/  HADD2.F32 R67, -RZ, R54.H0_H0 ;  /* 0x20000036ff437230 */ /* 0x000fe40000004100 */
        /* <DEDUP_REMOVED lines=10> */
[----:B------:R-:W-:-:S02]  /*36f0*/  HADD2.F32 R64, -RZ, R55.H0_H0 ;  /* 0x20000037ff407230 */ /* 0x000fc40000004100 */
[----:B------:R-:W-:Y:S01]  /*3700*/  FADD.FTZ R212, R107, -R212 ;  /* 0x800000d46bd47221 */ /* 0x000fe20000010000 */
[----:B------:R-:W-:Y:S02]  /*3710*/  HADD2.F32 R71, -RZ, R55.H1_H1 ;  /* 0x30000037ff477230 */ /* 0x000fe40000004100 */
[----:B------:R-:W-:Y:S01]  /*3720*/  FADD.FTZ R208, R103, -R208 ;  /* 0x800000d067d07221 */ /* 0x000fe20000010000 */
[----:B------:R-:W-:Y:S02]  /*3730*/  HADD2.F32 R69, -RZ, R54.H1_H1 ;  /* 0x30000036ff457230 */ /* 0x000fe40000004100 */
[----:B------:R-:W-:Y:S01]  /*3740*/  FADD.FTZ R104, R99, -R104 ;  /* 0x8000006863687221 */ /* 0x000fe20000010000 */
[----:B------:R-:W-:Y:S02]  /*3750*/  HADD2.F32 R67, -RZ, R53.H1_H1 ;  /* 0x30000035ff437230 */ /* 0x000fe40000004100 */
[----:B------:R-:W-:Y:S01]  /*3760*/  FADD.FTZ R102, R97, -R102 ;  /* 0x8000006661667221 */ /* 0x000fe20000010000 */
[----:B------:R-:W-:-:S02]  /*3770*/  HADD2.F32 R65, -RZ, R52.H1_H1 ;  /* 0x30000034ff417230 */ /* 0x000fc40000004100 */
[C---:B------:R-:W-:Y:S01]  /*3780*/  FFMA.FTZ R71, R205.reuse, R96, R71 ;  /* 0x00000060cd477223 */ /* 0x040fe20000010047 */
[C---:B------:R-:W-:Y:S01]  /*3790*/  FFMA.FTZ R69, R205.reuse, R104, R69 ;  /* 0x00000068cd457223 */ /* 0x040fe20000010045 */
[C---:B------:R-:W-:Y:S01]  /*37a0*/  FFMA.FTZ R64, R205.reuse, R102, R64 ;  /* 0x00000066cd407223 */ /* 0x040fe20000010040 */
[C---:B------:R-:W-:Y:S01]  /*37b0*/  FFMA.FTZ R208, R205.reuse, R208, R67 ;  /* 0x000000d0cdd07223 */ /* 0x040fe20000010043 */
[----:B------:R-:W-:Y:S02]  /*37c0*/  FFMA.FTZ R65, R205, R212, R65 ;  /* 0x000000d4cd417223 */ /* 0x000fe40000010041 */
[----:B------:R-:W-:Y:S02]  /*37d0*/  F2FP.F16.F32.PACK_AB R74, R69, R74 ;  /* 0x0000004a454a723e */ /* 0x000fe400000000ff */
[----:B------:R-:W-:Y:S02]  /*37e0*/  F2FP.F16.F32.PACK_AB R75, R71, R64 ;  /* 0x00000040474b723e */ /* 0x000fe400000000ff */
[----:B------:R-:W-:-:S02]  /*37f0*/  F2FP.F16.F32.PACK_AB R73, R208, R73 ;  /* 0x00000049d049723e */ /* 0x000fc400000000ff */
[----:B------:R-:W-:Y:S02]  /*3800*/  F2FP.F16.F32.PACK_AB R72, R65, R0 ;  /* 0x000000004148723e */ /* 0x000fe400000000ff */
        /* <DEDUP_REMOVED lines=8> */
.L_x_373:
        /* <DEDUP_REMOVED lines=18> */
[----:B-----5:R-:W-:Y:S02]  /*39b0*/  HADD2.F32 R67, -RZ, R58.H0_H0 ;  /* 0x2000003aff437230 */ /* 0x020fe40000004100 */
[-C--:B------:R-:W-:Y:S01]  /*39c0*/  FFMA.FTZ R64, R229, R215.reuse, R217 ;  /* 0x000000d7e5407223 */ /* 0x080fe200000100d9 */
        /* <DEDUP_REMOVED lines=19> */
[----:B------:R-:W-:-:S02]  /*3b00*/  HADD2.F32 R67, -RZ, R57.H1_H1 ;  /* 0x30000039ff437230 */ /* 0x000fc40000004100 */
[----:B------:R-:W-:Y:S01]  /*3b10*/  FADD.FTZ R232, R225, -R232 ;  /* 0x800000e8e1e87221 */ /* 0x000fe20000010000 */
[----:B------:R-:W-:Y:S02]  /*3b20*/  HADD2.F32 R65, -RZ, R56.H1_H1 ;  /* 0x30000038ff417230 */ /* 0x000fe40000004100 */
[C---:B------:R-:W-:Y:S01]  /*3b30*/  FFMA.FTZ R0, R205.reuse, R218, R0 ;  /* 0x000000dacd007223 */ /* 0x040fe20000010000 */
[C---:B------:R-:W-:Y:S01]  /*3b40*/  FFMA.FTZ R71, R205.reuse, R66, R71 ;  /* 0x00000042cd477223 */ /* 0x040fe20000010047 */
[C---:B------:R-:W-:Y:S01]  /*3b50*/  FFMA.FTZ R64, R205.reuse, R232, R64 ;  /* 0x000000e8cd407223 */ /* 0x040fe20000010040 */
[C---:B------:R-:W-:Y:S01]  /*3b60*/  FFMA.FTZ R69, R205.reuse, R230, R69 ;  /* 0x000000e6cd457223 */ /* 0x040fe20000010045 */
[C---:B------:R-:W-:Y:S01]  /*3b70*/  FFMA.FTZ R226, R205.reuse, R226, R67 ;  /* 0x000000e2cde27223 */ /* 0x040fe20000010043 */
[----:B------:R-:W-:Y:S02]  /*3b80*/  FFMA.FTZ R65, R205, R216, R65 ;  /* 0x000000d8cd417223 */ /* 0x000fe40000010041 */
        /* <DEDUP_REMOVED lines=13> */
.L_x_380:
        /* <DEDUP_REMOVED lines=15> */
[----:B------:R-:W-:-:S02]  /*3d50*/  HADD2.F32 R79, -RZ, R59.H1_H1 ;  /* 0x3000003bff4f7230 */ /* 0x000fc40000004100 */
[----:B------:R-:W-:Y:S01]  /*3d60*/  FADD.FTZ R218, R209, -R218 ;  /* 0x800000dad1da7221 */ /* 0x000fe20000010000 */
[----:B------:R-:W-:Y:S02]  /*3d70*/  HADD2.F32 R0, -RZ, R56.H0_H0 ;  /* 0x20000038ff007230 */ /* 0x000fe40000004100 */
[----:B------:R-:W-:Y:S01]  /*3d80*/  FADD.FTZ R216, R83, -R216 ;  /* 0x800000d853d87221 */ /* 0x000fe20000010000 */
[----:B------:R-:W-:Y:S02]  /*3d90*/  HADD2.F32 R64, -RZ, R59.H0_H0 ;  /* 0x2000003bff407230 */ /* 0x000fe40000004100 */
        /* <DEDUP_REMOVED lines=21> */
.L_x_379:
        /* <DEDUP_REMOVED lines=42> */
.L_x_382:
[-CC-:B0-----:R-:W-:Y:S01]  /*4190*/  FFMA.FTZ R73, R214, R215.reuse, R217.reuse ;  /* 0x000000d7d6497223 */ /* 0x181fe200000100d9 */
[-CC-:B------:R-:W-:Y:S01]  /*41a0*/  FFMA.FTZ R0, R229, R215.reuse, R217.reuse ;  /* 0x000000d7e5007223 */ /* 0x180fe200000100d9 */
[-CC-:B------:R-:W-:Y:S01]  /*41b0*/  FFMA.FTZ R232, R232, R215.reuse, R217.reuse ;  /* 0x000000d7e8e87223 */ /* 0x180fe200000100d9 */
[----:B------:R-:W-:Y:S01]  /*41c0*/  FFMA.FTZ R228, R228, R215, R217 ;  /* 0x000000d7e4e47223 */ /* 0x000fe200000100d9 */
[----:B------:R-:W-:Y:S01]  /*41d0*/  FADD.FTZ R82, R82, -R73 ;  /* 0x8000004952527221 */ /* 0x000fe20000010000 */
[----:B------:R-:W-:Y:S01]  /*41e0*/  FADD.FTZ R72, R227, -R0 ;  /* 0x80000000e3487221 */ /* 0x000fe20000010000 */
[--C-:B-----5:R-:W-:Y:S02]  /*41f0*/  HADD2.F32 R0, -RZ, R59.reuse.H0_H0 ;  /* 0x2000003bff007230 */ /* 0x120fe40000004100 */
[----:B------:R-:W-:Y:S01]  /*4200*/  FADD.FTZ R232, R225, -R232 ;  /* 0x800000e8e1e87221 */ /* 0x000fe20000010000 */
[----:B------:R-:W-:Y:S02]  /*4210*/  HADD2.F32 R75, -RZ, R59.H1_H1 ;  /* 0x3000003bff4b7230 */ /* 0x000fe40000004100 */
[----:B------:R-:W-:Y:S01]  /*4220*/  FADD.FTZ R228, R223, -R228 ;  /* 0x800000e4dfe47221 */ /* 0x000fe20000010000 */
[----:B------:R-:W-:-:S02]  /*4230*/  HADD2.F32 R73, -RZ, R58.H0_H0 ;  /* 0x2000003aff497230 */ /* 0x000fc40000004100 */
[-CC-:B------:R-:W-:Y:S01]  /*4240*/  FFMA.FTZ R218, R218, R215.reuse, R217.reuse ;  /* 0x000000d7dada7223 */ /* 0x180fe200000100d9 */
[-CC-:B------:R-:W-:Y:S01]  /*4250*/  FFMA.FTZ R216, R216, R215.reuse, R217.reuse ;  /* 0x000000d7d8d87223 */ /* 0x180fe200000100d9 */
[-CC-:B------:R-:W-:Y:S01]  /*4260*/  FFMA.FTZ R226, R226, R215.reuse, R217.reuse ;  /* 0x000000d7e2e27223 */ /* 0x180fe200000100d9 */
[----:B------:R-:W-:Y:S01]  /*4270*/  FFMA.FTZ R219, R219, R215, R217 ;  /* 0x000000d7dbdb7223 */ /* 0x000fe200000100d9 */
[C---:B------:R-:W-:Y:S01]  /*4280*/  FFMA.FTZ R232, R205.reuse, R232, R0 ;  /* 0x000000e8cde87223 */ /* 0x040fe20000010000 */
[C---:B------:R-:W-:Y:S01]  /*4290*/  FFMA.FTZ R97, R205.reuse, R72, R75 ;  /* 0x00000048cd617223 */ /* 0x040fe2000001004b */
[----:B------:R-:W-:Y:S01]  /*42a0*/  FFMA.FTZ R74, R205, R228, R73 ;  /* 0x000000e4cd4a7223 */ /* 0x000fe20000010049 */
[----:B------:R-:W-:Y:S02]  /*42b0*/  HADD2.F32 R79, -RZ, R57.H0_H0 ;  /* 0x20000039ff4f7230 */ /* 0x000fe40000004100 */
[----:B------:R-:W-:Y:S01]  /*42c0*/  FADD.FTZ R218, R209, -R218 ;  /* 0x800000dad1da7221 */ /* 0x000fe20000010000 */
[----:B------:R-:W-:-:S02]  /*42d0*/  HADD2.F32 R0, -RZ, R58.H1_H1 ;  /* 0x3000003aff007230 */ /* 0x000fc40000004100 */
        /* <DEDUP_REMOVED lines=16> */
.L_x_378:
[----:B------:R-:W-:Y:S05]  /*43e0*/  @!P0 BRA `(.L_x_383) ;  /* 0x00000004001c8947 */ /* 0x000fea0003800000 */
[----:B------:R-:W-:Y:S05]  /*43f0*/  @!P2 BRA `(.L_x_384) ;  /* 0x000000000094a947 */ /* 0x000fea0003800000 */
[-CC-:B------:R-:W-:Y:S01]  /*4400*/  FFMA.FTZ R218, R218, R215.reuse, R217.reuse ;  /* 0x000000d7dada7223 */ /* 0x180fe200000100d9 */
[-CC-:B------:R-:W-:Y:S01]  /*4410*/  FFMA.FTZ R216, R216, R215.reuse, R217.reuse ;  /* 0x000000d7d8d87223 */ /* 0x180fe200000100d9 */
[-CC-:B0-----:R-:W-:Y:S01]  /*4420*/  FFMA.FTZ R65, R214, R215.reuse, R217.reuse ;  /* 0x000000d7d6417223 */ /* 0x181fe200000100d9 */
        /* <DEDUP_REMOVED lines=34> */
.L_x_384:
        /* <DEDUP_REMOVED lines=33> */
.L_x_383:
        /* <DEDUP_REMOVED lines=34> */
.L_x_385:
        /* <DEDUP_REMOVED lines=27> */
[----:B------:R-:W-:-:S07]  /*4c30*/  F2FP.F16.F32.PACK_AB R72, R79, R72 ;  /* 0x000000484f48723e */ /* 0x000fce00000000ff */
.L_x_381:
        /* <DEDUP_REMOVED lines=17> */
[----:B-----5:R-:W-:Y:S02]  /*4d50*/  HADD2.F32 R65, -RZ, R61.H0_H0 ;  /* 0x2000003dff417230 */ /* 0x020fe40000004100 */
[----:B------:R-:W-:Y:S01]  /*4d60*/  FADD.FTZ R220, R89, -R220 ;  /* 0x800000dc59dc7221 */ /* 0x000fe20000010000 */
[----:B------:R-:W-:Y:S02]  /*4d70*/  HADD2.F32 R67, -RZ, R62.H0_H0 ;  /* 0x2000003eff437230 */ /* 0x000fe40000004100 */
        /* <DEDUP_REMOVED lines=9> */
[--C-:B------:R-:W-:Y:S02]  /*4e10*/  HADD2.F32 R68, -RZ, R63.reuse.H1_H1 ;  /* 0x3000003fff447230 */ /* 0x100fe40000004100 */
[----:B------:R-:W-:Y:S01]  /*4e20*/  FADD.FTZ R90, R90, -R211 ;  /* 0x800000d35a5a7221 */ /* 0x000fe20000010000 */
[----:B------:R-:W-:Y:S02]  /*4e30*/  HADD2.F32 R71, -RZ, R63.H0_H0 ;  /* 0x2000003fff477230 */ /* 0x000fe40000004100 */
[----:B------:R-:W-:Y:S01]  /*4e40*/  FADD.FTZ R222, R91, -R222 ;  /* 0x800000de5bde7221 */ /* 0x000fe20000010000 */
[----:B------:R-:W-:Y:S02]  /*4e50*/  HADD2.F32 R69, -RZ, R62.H1_H1 ;  /* 0x3000003eff457230 */ /* 0x000fe40000004100 */
[----:B------:R-:W-:Y:S01]  /*4e60*/  FADD.FTZ R92, R92, -R213 ;  /* 0x800000d55c5c7221 */ /* 0x000fe20000010000 */
[----:B------:R-:W-:-:S02]  /*4e70*/  HADD2.F32 R67, -RZ, R61.H1_H1 ;  /* 0x3000003dff437230 */ /* 0x000fc40000004100 */
[C---:B------:R-:W-:Y:S01]  /*4e80*/  FFMA.FTZ R0, R205.reuse, R84, R0 ;  /* 0x00000054cd007223 */ /* 0x040fe20000010000 */
[----:B------:R-:W-:Y:S02]  /*4e90*/  HADD2.F32 R65, -RZ, R60.H1_H1 ;  /* 0x3000003cff417230 */ /* 0x000fe40000004100 */
[C---:B------:R-:W-:Y:S01]  /*4ea0*/  FFMA.FTZ R68, R205.reuse, R92, R68 ;  /* 0x0000005ccd447223 */ /* 0x040fe20000010044 */
[C---:B------:R-:W-:Y:S01]  /*4eb0*/  FFMA.FTZ R71, R205.reuse, R222, R71 ;  /* 0x000000decd477223 */ /* 0x040fe20000010047 */
[C---:B------:R-:W-:Y:S01]  /*4ec0*/  FFMA.FTZ R69, R205.reuse, R90, R69 ;  /* 0x0000005acd457223 */ /* 0x040fe20000010045 */
[C---:B------:R-:W-:Y:S01]  /*4ed0*/  FFMA.FTZ R66, R205.reuse, R66, R67 ;  /* 0x00000042cd427223 */ /* 0x040fe20000010043 */
[----:B------:R-:W-:Y:S02]  /*4ee0*/  FFMA.FTZ R65, R205, R64, R65 ;  /* 0x00000040cd417223 */ /* 0x000fe40000010041 */
[----:B------:R-:W-:Y:S02]  /*4ef0*/  F2FP.F16.F32.PACK_AB R75, R68, R71 ;  /* 0x00000047444b723e */ /* 0x000fe400000000ff */
[----:B------:R-:W-:-:S02]  /*4f00*/  F2FP.F16.F32.PACK_AB R74, R69, R74 ;  /* 0x0000004a454a723e */ /* 0x000fc400000000ff */
[----:B------:R-:W-:Y:S02]  /*4f10*/  F2FP.F16.F32.PACK_AB R73, R66, R73 ;  /* 0x000000494249723e */ /* 0x000fe400000000ff */
[----:B------:R-:W-:Y:S02]  /*4f20*/  F2FP.F16.F32.PACK_AB R72, R65, R0 ;  /* 0x000000004148723e */ /* 0x000fe400000000ff */
        /* <DEDUP_REMOVED lines=9> */
.L_x_388:
        /* <DEDUP_REMOVED lines=18> */
[----:B------:R-:W-:Y:S02]  /*50e0*/  HADD2.F32 R0, -RZ, R60.H0_H0 ;  /* 0x2000003cff007230 */ /* 0x000fe40000004100 */
[----:B------:R-:W-:Y:S01]  /*50f0*/  FADD.FTZ R66, R87, -R66 ;  /* 0x8000004257427221 */ /* 0x000fe20000010000 */
[----:B------:R-:W-:Y:S02]  /*5100*/  HADD2.F32 R72, -RZ, R63.H1_H1 ;  /* 0x3000003fff487230 */ /* 0x000fe40000004100 */
        /* <DEDUP_REMOVED lines=18> */
[----:B------:R-:W-:Y:S01]  /*5230*/  MOV R64, R72 ;  /* 0x0000004800407202 */ /* 0x000fe20000000f00 */
[----:B------:R-:W-:Y:S06]  /*5240*/  BRA `(.L_x_389) ;  /* 0x0000000c00547947 */ /* 0x000fec0003800000 */
.L_x_387:
        /* <DEDUP_REMOVED lines=42> */
.L_x_390:
[-CC-:B0-----:R-:W-:Y:S01]  /*54f0*/  FFMA.FTZ R73, R88, R215.reuse, R217.reuse ;  /* 0x000000d758497223 */ /* 0x181fe200000100d9 */
[-CC-:B------:R-:W-:Y:S01]  /*5500*/  FFMA.FTZ R75, R94, R215.reuse, R217.reuse ;  /* 0x000000d75e4b7223 */ /* 0x180fe200000100d9 */
[-CC-:B------:R-:W-:Y:S01]  /*5510*/  FFMA.FTZ R213, R213, R215.reuse, R217.reuse ;  /* 0x000000d7d5d57223 */ /* 0x180fe200000100d9 */
[-CC-:B------:R-:W-:Y:S01]  /*5520*/  FFMA.FTZ R220, R220, R215.reuse, R217.reuse ;  /* 0x000000d7dcdc7223 */ /* 0x180fe200000100d9 */
[-CC-:B------:R-:W-:Y:S01]  /*5530*/  FFMA.FTZ R222, R222, R215.reuse, R217.reuse ;  /* 0x000000d7dede7223 */ /* 0x180fe200000100d9 */
[----:B------:R-:W-:Y:S01]  /*5540*/  FFMA.FTZ R0, R93, R215, R217 ;  /* 0x000000d75d007223 */ /* 0x000fe200000100d9 */
[----:B------:R-:W-:Y:S01]  /*5550*/  FADD.FTZ R84, R84, -R73 ;  /* 0x8000004954547221 */ /* 0x000fe20000010000 */
[----:B-----5:R-:W-:Y:S02]  /*5560*/  HADD2.F32 R74, -RZ, R63.H1_H1 ;  /* 0x3000003fff4a7230 */ /* 0x020fe40000004100 */
[----:B------:R-:W-:Y:S01]  /*5570*/  FADD.FTZ R86, R86, -R75 ;  /* 0x8000004b56567221 */ /* 0x000fe20000010000 */
[----:B------:R-:W-:Y:S01]  /*5580*/  FADD.FTZ R92, R92, -R213 ;  /* 0x800000d55c5c7221 */ /* 0x000fe20000010000 */
[----:B------:R-:W-:-:S02]  /*5590*/  HADD2.F32 R73, -RZ, R62.H0_H0 ;  /* 0x2000003eff497230 */ /* 0x000fc40000004100 */
[-CC-:B------:R-:W-:Y:S01]  /*55a0*/  FFMA.FTZ R211, R211, R215.reuse, R217.reuse ;  /* 0x000000d7d3d37223 */ /* 0x180fe200000100d9 */
[----:B------:R-:W-:Y:S02]  /*55b0*/  HADD2.F32 R75, -RZ, R63.H0_H0 ;  /* 0x2000003fff4b7230 */ /* 0x000fe40000004100 */
[----:B------:R-:W-:Y:S01]  /*55c0*/  FADD.FTZ R220, R89, -R220 ;  /* 0x800000dc59dc7221 */ /* 0x000fe20000010000 */
[----:B------:R-:W-:Y:S01]  /*55d0*/  FFMA.FTZ R72, R95, R215, R217 ;  /* 0x000000d75f487223 */ /* 0x000fe200000100d9 */
[----:B------:R-:W-:Y:S01]  /*55e0*/  FADD.FTZ R222, R91, -R222 ;  /* 0x800000de5bde7221 */ /* 0x000fe20000010000 */
[----:B------:R-:W-:Y:S01]  /*55f0*/  FADD.FTZ R0, R85, -R0 ;  /* 0x8000000055007221 */ /* 0x000fe20000010000 */
[C---:B------:R-:W-:Y:S01]  /*5600*/  FFMA.FTZ R85, R205.reuse, R92, R74 ;  /* 0x0000005ccd557223 */ /* 0x040fe2000001004a */
[----:B------:R-:W-:Y:S02]  /*5610*/  HADD2.F32 R78, -RZ, R62.H1_H1 ;  /* 0x3000003eff4e7230 */ /* 0x000fe40000004100 */
[----:B------:R-:W-:Y:S01]  /*5620*/  FADD.FTZ R90, R90, -R211 ;  /* 0x800000d35a5a7221 */ /* 0x000fe20000010000 */
[----:B------:R-:W-:Y:S01]  /*5630*/  FFMA.FTZ R74, R205, R220, R73 ;  /* 0x000000dccd4a7223 */ /* 0x000fe20000010049 */
[----:B------:R-:W-:-:S02]  /*5640*/  HADD2.F32 R81, -RZ, R61.H1_H1 ;  /* 0x3000003dff517230 */ /* 0x000fc40000004100 */
[----:B------:R-:W-:Y:S01]  /*5650*/  FADD.FTZ R72, R87, -R72 ;  /* 0x8000004857487221 */ /* 0x000fe20000010000 */
[C---:B------:R-:W-:Y:S01]  /*5660*/  FFMA.FTZ R222, R205.reuse, R222, R75 ;  /* 0x000000decdde7223 */ /* 0x040fe2000001004b */
[----:B------:R-:W-:Y:S02]  /*5670*/  HADD2.F32 R79, -RZ, R61.H0_H0 ;  /* 0x2000003dff4f7230 */ /* 0x000fe40000004100 */
[C---:B------:R-:W-:Y:S01]  /*5680*/  FFMA.FTZ R83, R205.reuse, R90, R78 ;  /* 0x0000005acd537223 */ /* 0x040fe2000001004e */
[--C-:B------:R-:W-:Y:S02]  /*5690*/  HADD2.F32 R73, -RZ, R60.reuse.H0_H0 ;  /* 0x2000003cff497230 */ /* 0x100fe40000004100 */
[C---:B------:R-:W-:Y:S01]  /*56a0*/  FFMA.FTZ R78, R205.reuse, R72, R81 ;  /* 0x00000048cd4e7223 */ /* 0x040fe20000010051 */
[----:B------:R-:W-:Y:S02]  /*56b0*/  HADD2.F32 R75, -RZ, R60.H1_H1 ;  /* 0x3000003cff4b7230 */ /* 0x000fe40000004100 */
[----:B------:R-:W-:Y:S01]  /*56c0*/  FFMA.FTZ R79, R205, R86, R79 ;  /* 0x00000056cd4f7223 */ /* 0x000fe2000001004f */
[----:B------:R-:W-:Y:S01]  /*56d0*/  F2FP.F16.F32.PACK_AB R74, R83, R74 ;  /* 0x0000004a534a723e */ /* 0x000fe200000000ff */
[C---:B------:R-:W-:Y:S01]  /*56e0*/  FFMA.FTZ R72, R205.reuse, R84, R73 ;  /* 0x00000054cd487223 */ /* 0x040fe20000010049 */
[----:B------:R-:W-:Y:S01]  /*56f0*/  FFMA.FTZ R205, R205, R0, R75 ;  /* 0x00000000cdcd7223 */ /* 0x000fe2000001004b */
[----:B------:R-:W-:-:S02]  /*5700*/  F2FP.F16.F32.PACK_AB R75, R85, R222 ;  /* 0x000000de554b723e */ /* 0x000fc400000000ff */
[----:B------:R-:W-:Y:S02]  /*5710*/  F2FP.F16.F32.PACK_AB R73, R78, R79 ;  /* 0x0000004f4e49723e */ /* 0x000fe400000000ff */
[----:B------:R-:W-:Y:S01]  /*5720*/  F2FP.F16.F32.PACK_AB R72, R205, R72 ;  /* 0x00000048cd48723e */ /* 0x000fe200000000ff */
[----:B------:R-:W-:Y:S06]  /*5730*/  BRA `(.L_x_389) ;  /* 0x0000000800187947 */ /* 0x000fec0003800000 */
.L_x_386:
        /* <DEDUP_REMOVED lines=39> */
.L_x_392:
        /* <DEDUP_REMOVED lines=33> */
.L_x_391:
        /* <DEDUP_REMOVED lines=34> */
.L_x_393:
        /* <DEDUP_REMOVED lines=28> */
.L_x_389:
        /* <DEDUP_REMOVED lines=12> */
[----:B-----5:R-:W-:Y:S02]  /*6060*/  MOV R59, R125 ;  /* 0x0000007d003b7202 */ /* 0x020fe40000000f00 */
[----:B0-----:R-:W-:Y:S02]  /*6070*/  MOV R71, R124 ;  /* 0x0000007c00477202 */ /* 0x001fe40000000f00 */
        /* <DEDUP_REMOVED lines=92> */
.L_x_367:
        /* <DEDUP_REMOVED lines=37> */
.L_x_395:
        /* <DEDUP_REMOVED lines=15> */
.L_x_3785:


//--------------------- .text._ZN10layer_norm31ln_parallel_residual_bwd_kernelINS_13Kernel_traitsI6__halfS2_S2_S2_fjLj3072ELj1ELj1ELj4ELj16ENS_18Kernel_traits_baseILj3072ES2_S2_S2_S2_fjLj128EEEEELb0ELb1ELb0EEEvNS_9BwdParamsE --------------------------
	.section	.text._ZN10layer_norm31ln_parallel_residual_bwd_kernelINS_13Kernel_traitsI6__halfS2_S2_S2_fjLj3072ELj1ELj1ELj4ELj16ENS_18Kernel_traits_baseILj3072ES2_S2_S2_S2_fjLj128EEEEELb0ELb1ELb0EEEvNS_9BwdParamsE,"ax",@progbits
	.align	128
        .global         _ZN10layer_norm31ln_parallel_residual_bwd_kernelINS_13Kernel_traitsI6__halfS2_S2_S2_fjLj3072ELj1ELj1ELj4ELj16ENS_18Kernel_traits_baseILj3072ES2_S2_S2_S2_fjLj128EEEEELb0ELb1ELb0EEEvNS_9BwdParamsE
        .type           _ZN10layer_norm31ln_parallel_residual_bwd_kernelINS_13Kernel_traitsI6__halfS2_S2_S2_fjLj3072ELj1ELj1ELj4ELj16ENS_18Kernel_traits_baseILj3072ES2_S2_S2_S2_fjLj128EEEEELb0ELb1ELb0EEEvNS_9BwdParamsE,@function
        .size           _ZN10layer_norm31ln_parallel_residual_bwd_kernelINS_13Kernel_traitsI6__halfS2_S2_S2_fjLj3072ELj1ELj1ELj4ELj16ENS_18Kernel_traits_baseILj3072ES2_S2_S2_S2_fjLj128EEEEELb0ELb1ELb0EEEvNS_9BwdParamsE,(.L_x_3786 - _ZN10layer_norm31ln_parallel_residual_bwd_kernelINS_13Kernel_traitsI6__halfS2_S2_S2_fjLj3072ELj1ELj1ELj4ELj16ENS_18Kernel_traits_baseILj3072ES2_S2_S2_S2_fjLj128EEEEELb0ELb1ELb0EEEvNS_9BwdParamsE)
        .other          _ZN10layer_norm31ln_parallel_residual_bwd_kernelINS_13Kernel_traitsI6__halfS2_S2_S2_fjLj3072ELj1ELj1ELj4ELj16ENS_18Kernel_traits_baseILj3072ES2_S2_S2_S2_fjLj128EEEEELb0ELb1ELb0EEEvNS_9BwdParamsE,@"STO_CUDA_ENTRY STV_DEFAULT"
_ZN10layer_norm31ln_parallel_residual_bwd_kernelINS_13Kernel_traitsI6__halfS2_S2_S2_fjLj3072ELj1ELj1ELj4ELj16ENS_18Kernel_traits_baseILj3072ES2_S2_S2_S2_fjLj128EEEEELb0ELb1ELb0EEEvNS_9BwdParamsE:
.text._ZN10layer_norm31ln_parallel_residual_bwd_kernelINS_13Kernel_traitsI6__halfS2_S2_S2_fjLj3072ELj1ELj1ELj4ELj16ENS_18Kernel_traits_baseILj3072ES2_S2_S2_S2_fjLj128EEEEELb0ELb1ELb0EEEvNS_9BwdParamsE:
        /* <DEDUP_REMOVED lines=76> */
[----:B------:R-:W-:Y:S02]  /*04c0*/  PLOP3.LUT P0, PT, PT, PT, UP0, 0x80, 0x8 ;  /* 0x000000000008781c */ /* 0x000fe40003f0f008 */
        /* <DEDUP_REMOVED lines=10> */
.L_x_433:
[----:B0-23--:R-:W4:Y:S01]  /*0570*/  LDC.64 R100, c[0x0][0x3c0] ;  /* 0x0000f000ff647b82 */ /* 0x00df220000000a00 */
[----:B------:R-:W-:-:S07]  /*0580*/  ISETP.NE.AND P4, PT, R104, RZ, PT ;  /* 0x000000ff6800720c */ /* 0x000fce0003f85270 */
        /* <DEDUP_REMOVED lines=20> */
[----:B0-----:R-:W-:-:S06]  /*06d0*/  IMAD.WIDE.U32 R100, R0, 0x10, R100 ;  /* 0x0000001000647825 */ /* 0x001fcc00078e0064 */
[----:B------:R-:W4:Y:S01]  /*06e0*/  LDG.E.128 R100, desc[UR8][R100.64] ;  /* 0x0000000864647981 */ /* 0x000f22000c1e1d00 */
[----:B--2---:R-:W-:-:S06]  /*06f0*/  IMAD.WIDE.U32 R104, R0, 0x10, R104 ;  /* 0x0000001000687825 */ /* 0x004fcc00078e0068 */
[----:B------:R-:W2:Y:S01]  /*0700*/  LDG.E.128 R104, desc[UR8][R104.64] ;  /* 0x0000000868687981 */ /* 0x000ea2000c1e1d00 */
[----:B------:R-:W-:-:S04]  /*0710*/  ISETP.NE.U32.AND P1, PT, RZ, UR12, PT ;  /* 0x0000000cff007c0c */ /* 0x000fc8000bf25070 */
[----:B------:R-:W-:-:S13]  /*0720*/  ISETP.NE.AND.EX P1, PT, RZ, UR13, PT, P1 ;  /* 0x0000000dff007c0c */ /* 0x000fda000bf25310 */
[----:B------:R-:W0:Y:S01]  /*0730*/  @P1 LDC.64 R134, c[0x0][0x438] ;  /* 0x00010e00ff861b82 */ /* 0x000e220000000a00 */
[--C-:B------:R-:W-:Y:S02]  /*0740*/  HADD2.F32 R145, -RZ, R28.reuse.H0_H0 ;  /* 0x2000001cff917230 */ /* 0x100fe40000004100 */
[--C-:B------:R-:W-:Y:S02]  /*0750*/  HADD2.F32 R140, -RZ, R29.reuse.H1_H1 ;  /* 0x3000001dff8c7230 */ /* 0x100fe40000004100 */
[----:B------:R-:W-:Y:S02]  /*0760*/  HADD2.F32 R144, -RZ, R28.H1_H1 ;  /* 0x3000001cff907230 */ /* 0x000fe40000004100 */
[----:B------:R-:W-:Y:S02]  /*0770*/  HADD2.F32 R141, -RZ, R29.H0_H0 ;  /* 0x2000001dff8d7230 */ /* 0x000fe40000004100 */
[----:B------:R-:W-:Y:S02]  /*0780*/  HADD2.F32 R136, -RZ, R30.H1_H1 ;  /* 0x3000001eff887230 */ /* 0x000fe40000004100 */
[----:B0-----:R-:W-:-:S05]  /*0790*/  @P1 IMAD.WIDE.U32 R134, R0, 0x10, R134 ;  /* 0x0000001000861825 */ /* 0x001fca00078e0086 */
[----:B------:R0:W5:Y:S02]  /*07a0*/  @P1 LDG.E.128 R84, desc[UR8][R134.64] ;  /* 0x0000000886541981 */ /* 0x000164000c1e1d00 */
[----:B0-----:R-:W-:Y:S02]  /*07b0*/  HADD2.F32 R135, -RZ, R31.H1_H1 ;  /* 0x3000001fff877230 */ /* 0x001fe40000004100 */
[----:B----4-:R-:W-:Y:S02]  /*07c0*/  HADD2.F32 R131, -RZ, R100.H0_H0 ;  /* 0x20000064ff837230 */ /* 0x010fe40000004100 */
[----:B------:R-:W-:Y:S02]  /*07d0*/  HADD2.F32 R139, -RZ, R101.H1_H1 ;  /* 0x30000065ff8b7230 */ /* 0x000fe40000004100 */
[--C-:B------:R-:W-:Y:S02]  /*07e0*/  HADD2.F32 R149, -RZ, R102.reuse.H0_H0 ;  /* 0x20000066ff957230 */ /* 0x100fe40000004100 */
[----:B------:R-:W-:-:S02]  /*07f0*/  HADD2.F32 R151, -RZ, R102.H1_H1 ;  /* 0x30000066ff977230 */ /* 0x000fc40000004100 */
[C---:B------:R-:W-:Y:S01]  /*0800*/  FADD.FTZ R102, -R128.reuse, R131 ;  /* 0x0000008380667221 */ /* 0x040fe20000010100 */
[----:B------:R-:W-:Y:S02]  /*0810*/  HADD2.F32 R137, -RZ, R101.H0_H0 ;  /* 0x20000065ff897230 */ /* 0x000fe40000004100 */
[C---:B------:R-:W-:Y:S01]  /*0820*/  FADD.FTZ R142, -R128.reuse, R139 ;  /* 0x0000008b808e7221 */ /* 0x040fe20000010100 */
[----:B------:R-:W-:Y:S02]  /*0830*/  HADD2.F32 R133, -RZ, R100.H1_H1 ;  /* 0x30000064ff857230 */ /* 0x000fe40000004100 */
[----:B-----5:R-:W-:Y:S01]  /*0840*/  FMUL.FTZ R147, R111, R102 ;  /* 0x000000666f937220 */ /* 0x020fe20000410000 */
[----:B--2---:R-:W-:Y:S02]  /*0850*/  HADD2.F32 R112, -RZ, R104.H0_H0 ;  /* 0x20000068ff707230 */ /* 0x004fe40000004100 */
[----:B------:R-:W-:Y:S01]  /*0860*/  FADD.FTZ R102, -R128, R137 ;  /* 0x0000008980667221 */ /* 0x000fe20000010100 */
[----:B------:R-:W-:-:S02]  /*0870*/  HADD2.F32 R114, -RZ, R105.H0_H0 ;  /* 0x20000069ff727230 */ /* 0x000fc40000004100 */
[C---:B------:R-:W-:Y:S01]  /*0880*/  FADD.FTZ R146, -R128.reuse, R133 ;  /* 0x0000008580927221 */ /* 0x040fe20000010100 */
[----:B------:R-:W-:Y:S02]  /*0890*/  HADD2.F32 R105, -RZ, R105.H1_H1 ;  /* 0x30000069ff697230 */ /* 0x000fe40000004100 */
[----:B------:R-:W-:Y:S01]  /*08a0*/  FMUL.FTZ R142, R111, R142 ;  /* 0x0000008e6f8e7220 */ /* 0x000fe20000410000 */
[----:B------:R-:W-:Y:S02]  /*08b0*/  HADD2.F32 R104, -RZ, R104.H1_H1 ;  /* 0x30000068ff687230 */ /* 0x000fe40000004100 */
[----:B------:R-:W-:Y:S01]  /*08c0*/  FMUL.FTZ R145, R145, R112 ;  /* 0x0000007091917220 */ /* 0x000fe20000410000 */
[C---:B------:R-:W-:Y:S01]  /*08d0*/  FMUL.FTZ R143, R111.reuse, R102 ;  /* 0x000000666f8f7220 */ /* 0x040fe20000410000 */
[----:B------:R-:W-:Y:S01]  /*08e0*/  FADD.FTZ R138, -R128, R151 ;  /* 0x00000097808a7221 */ /* 0x000fe20000010100 */
[--C-:B------:R-:W-:Y:S02]  /*08f0*/  HADD2.F32 R101, -RZ, R107.reuse.H0_H0 ;  /* 0x2000006bff657230 */ /* 0x100fe40000004100 */
[----:B------:R-:W-:Y:S01]  /*0900*/  FMUL.FTZ R146, R111, R146 ;  /* 0x000000926f927220 */ /* 0x000fe20000410000 */
[----:B------:R-:W-:-:S02]  /*0910*/  HADD2.F32 R100, -RZ, R107.H1_H1 ;  /* 0x3000006bff647230 */ /* 0x000fc40000004100 */
[----:B------:R-:W-:Y:S01]  /*0920*/  FADD.FTZ R102, -R128, R149 ;  /* 0x0000009580667221 */ /* 0x000fe20000010100 */
[-C--:B------:R-:W-:Y:S01]  /*0930*/  FMUL.FTZ R140, R140, R105.reuse ;  /* 0x000000698c8c7220 */ /* 0x080fe20000410000 */
[----:B------:R-:W-:Y:S01]  /*0940*/  FADD.FTZ R59, R59, R105 ;  /* 0x000000693b3b7221 */ /* 0x000fe20000010000 */
[----:B------:R-:W-:Y:S01]  /*0950*/  FFMA.FTZ R39, R142, R105, R39 ;  /* 0x000000698e277223 */ /* 0x000fe20000010027 */
[--C-:B------:R-:W-:Y:S02]  /*0960*/  HADD2.F32 R134, -RZ, R106.reuse.H0_H0 ;  /* 0x2000006aff867230 */ /* 0x100fe40000004100 */
[----:B------:R-:W-:Y:S01]  /*0970*/  FMUL.FTZ R144, R144, R104 ;  /* 0x0000006890907220 */ /* 0x000fe20000410000 */
[----:B------:R-:W-:Y:S01]  /*0980*/  FADD.FTZ R105, RZ, R145 ;  /* 0x00000091ff697221 */ /* 0x000fe20000010000 */
[----:B------:R-:W-:Y:S01]  /*0990*/  FFMA.FTZ R107, R147, R145, RZ ;  /* 0x00000091936b7223 */ /* 0x000fe200000100ff */
[----:B------:R-:W-:Y:S02]  /*09a0*/  HADD2.F32 R106, -RZ, R106.H1_H1 ;  /* 0x3000006aff6a7230 */ /* 0x000fe40000004100 */
[----:B------:R-:W-:Y:S01]  /*09b0*/  FMUL.FTZ R138, R111, R138 ;  /* 0x0000008a6f8a7220 */ /* 0x000fe20000410000 */
[----:B------:R-:W-:-:S02]  /*09c0*/  HADD2.F32 R129, -RZ, R103.H0_H0 ;  /* 0x20000067ff817230 */ /* 0x000fc40000004100 */
[----:B------:R-:W-:Y:S01]  /*09d0*/  FADD.FTZ R57, R57, R104 ;  /* 0x0000006839397221 */ /* 0x000fe20000010000 */
[C---:B------:R-:W-:Y:S01]  /*09e0*/  FFMA.FTZ R37, R146.reuse, R104, R37 ;  /* 0x0000006892257223 */ /* 0x040fe20000010025 */
[----:B------:R-:W-:Y:S01]  /*09f0*/  FMUL.FTZ R139, R111, R102 ;  /* 0x000000666f8b7220 */ /* 0x000fe20000410000 */
[----:B------:R-:W-:Y:S01]  /*0a00*/  FMUL.FTZ R141, R141, R114 ;  /* 0x000000728d8d7220 */ /* 0x000fe20000410000 */
[----:B------:R-:W-:Y:S01]  /*0a10*/  FADD.FTZ R102, R105, R144 ;  /* 0x0000009069667221 */ /* 0x000fe20000010000 */
[----:B------:R-:W-:Y:S01]  /*0a20*/  FFMA.FTZ R104, R146, R144, R107 ;  /* 0x0000009092687223 */ /* 0x000fe2000001006b */
[-C--:B------:R-:W-:Y:S01]  /*0a30*/  FMUL.FTZ R136, R136, R106.reuse ;  /* 0x0000006a88887220 */ /* 0x080fe20000410000 */
[----:B------:R-:W-:Y:S01]  /*0a40*/  FADD.FTZ R61, R61, R106 ;  /* 0x0000006a3d3d7221 */ /* 0x000fe20000010000 */
[----:B------:R-:W-:Y:S01]  /*0a50*/  FFMA.FTZ R41, R138, R106, R41 ;  /* 0x0000006a8a297223 */ /* 0x000fe20000010029 */
[----:B------:R-:W-:Y:S02]  /*0a60*/  HADD2.F32 R137, -RZ, R30.H0_H0 ;  /* 0x2000001eff897230 */ /* 0x000fe40000004100 */
[----:B------:R-:W-:Y:S01]  /*0a70*/  FADD.FTZ R106, -R128, R129 ;  /* 0x00000081806a7221 */ /* 0x000fe20000010100 */
[----:B------:R-:W-:Y:S01]  /*0a80*/  FADD.FTZ R105, R102, R141 ;  /* 0x0000008d66697221 */ /* 0x000fe20000010000 */
[----:B------:R-:W-:Y:S01]  /*0a90*/  FFMA.FTZ R107, R143, R141, R104 ;  /* 0x0000008d8f6b7223 */ /* 0x000fe20000010068 */
[----:B------:R-:W-:Y:S01]  /*0aa0*/  FADD.FTZ R56, R56, R112 ;  /* 0x0000007038387221 */ /* 0x000fe20000010000 */
[----:B------:R-:W-:Y:S01]  /*0ab0*/  FFMA.FTZ R36, R147, R112, R36 ;  /* 0x0000007093247223 */ /* 0x000fe20000010024 */
[----:B------:R-:W-:-:S02]  /*0ac0*/  HADD2.F32 R112, -RZ, R31.H0_H0 ;  /* 0x2000001fff707230 */ /* 0x000fc40000004100 */
[----:B------:R-:W-:Y:S01]  /*0ad0*/  FMUL.FTZ R133, R111, R106 ;  /* 0x0000006a6f857220 */ /* 0x000fe20000410000 */
[----:B------:R-:W-:Y:S01]  /*0ae0*/  FMUL.FTZ R137, R137, R134 ;  /* 0x0000008689897220 */ /* 0x000fe20000410000 */
[----:B------:R-:W-:Y:S01]  /*0af0*/  FADD.FTZ R102, R105, R140 ;  /* 0x0000008c69667221 */ /* 0x000fe20000010000 */
[----:B------:R-:W-:Y:S01]  /*0b00*/  FFMA.FTZ R104, R142, R140, R107 ;  /* 0x0000008c8e687223 */ /* 0x000fe2000001006b */
[----:B------:R-:W-:Y:S02]  /*0b10*/  HADD2.F32 R103, -RZ, R103.H1_H1 ;  /* 0x30000067ff677230 */ /* 0x000fe40000004100 */
[-C--:B------:R-:W-:Y:S01]  /*0b20*/  FMUL.FTZ R131, R112, R101.reuse ;  /* 0x0000006570837220 */ /* 0x080fe20000410000 */
[----:B------:R-:W-:Y:S01]  /*0b30*/  FADD.FTZ R62, R62, R101 ;  /* 0x000000653e3e7221 */ /* 0x000fe20000010000 */
[----:B------:R-:W-:Y:S01]  /*0b40*/  FFMA.FTZ R42, R133, R101, R42 ;  /* 0x00000065852a7223 */ /* 0x000fe2000001002a */
[----:B------:R-:W-:Y:S01]  /*0b50*/  FADD.FTZ R101, R102, R137 ;  /* 0x0000008966657221 */ /* 0x000fe20000010000 */
[----:B------:R-:W-:Y:S01]  /*0b60*/  FFMA.FTZ R105, R139, R137, R104 ;  /* 0x000000898b697223 */ /* 0x000fe20000010068 */
[----:B------:R-:W-:Y:S01]  /*0b70*/  FADD.FTZ R58, R58, R114 ;  /* 0x000000723a3a7221 */ /* 0x000fe20000010000 */
[----:B------:R-:W-:Y:S01]  /*0b80*/  FFMA.FTZ R38, R143, R114, R38 ;  /* 0x000000728f267223 */ /* 0x000fe20000010026 */
[----:B------:R-:W-:Y:S01]  /*0b90*/  FADD.FTZ R114, -R128, R103 ;  /* 0x0000006780727221 */ /* 0x000fe20000010100 */
        /* <DEDUP_REMOVED lines=9> */
[----:B------:R-:W-:Y:S01]  /*0c30*/  FFMA.FTZ R43, R114, R100, R43 ;  /* 0x00000064722b7223 */ /* 0x000fe2000001002b */
[----:B------:R-:W-:Y:S01]  /*0c40*/  IADD3 R135, PT, PT, R0, 0x80, RZ ;  /* 0x0000008000877810 */ /* 0x000fe20007ffe0ff */
[----:B------:R-:W-:Y:S01]  /*0c50*/  FADD.FTZ R129, R129, R112 ;  /* 0x0000007081817221 */ /* 0x000fe20000010000 */
[----:B------:R-:W-:-:S07]  /*0c60*/  FFMA.FTZ R134, R114, R112, R101 ;  /* 0x0000007072867223 */ /* 0x000fce0000010065 */
.L_x_398:
[----:B-1-3--:R-:W-:Y:S05]  /*0c70*/  BSYNC.RECONVERGENT B0 ;  /* 0x0000000000007941 */ /* 0x00afea0003800200 */
.L_x_397:
        /* <DEDUP_REMOVED lines=13> */
[----:B------:R-:W-:Y:S01]  /*0d50*/  HADD2.F32 R108, -RZ, R27.H0_H0 ;  /* 0x2000001bff6c7230 */ /* 0x000fe20000004100 */
[----:B------:R-:W-:Y:S01]  /*0d60*/  IADD3 R135, PT, PT, R135, 0x80, RZ ;  /* 0x0000008087877810 */ /* 0x000fe20007ffe0ff */
[--C-:B--2---:R-:W-:Y:S02]  /*0d70*/  HADD2.F32 R7, -RZ, R8.reuse.H0_H0 ;  /* 0x20000008ff077230 */ /* 0x104fe40000004100 */
[----:B------:R-:W-:Y:S02]  /*0d80*/  HADD2.F32 R105, -RZ, R8.H1_H1 ;  /* 0x30000008ff697230 */ /* 0x000fe40000004100 */
[--C-:B------:R-:W-:Y:S02]  /*0d90*/  HADD2.F32 R107, -RZ, R9.reuse.H0_H0 ;  /* 0x20000009ff6b7230 */ /* 0x100fe40000004100 */
[----:B------:R-:W-:Y:S01]  /*0da0*/  FADD.FTZ R8, -R128, R7 ;  /* 0x0000000780087221 */ /* 0x000fe20000010100 */
[----:B------:R-:W-:-:S02]  /*0db0*/  HADD2.F32 R109, -RZ, R9.H1_H1 ;  /* 0x30000009ff6d7230 */ /* 0x000fc40000004100 */
[--C-:B------:R-:W-:Y:S02]  /*0dc0*/  HADD2.F32 R149, -RZ, R10.reuse.H0_H0 ;  /* 0x2000000aff957230 */ /* 0x100fe40000004100 */
[----:B-----5:R-:W-:Y:S01]  /*0dd0*/  FMUL.FTZ R7, R111, R8 ;  /* 0x000000086f077220 */ /* 0x020fe20000410000 */
[----:B------:R-:W-:Y:S02]  /*0de0*/  HADD2.F32 R151, -RZ, R10.H1_H1 ;  /* 0x3000000aff977230 */ /* 0x000fe40000004100 */
[----:B------:R-:W-:Y:S02]  /*0df0*/  HADD2.F32 R9, -RZ, R24.H0_H0 ;  /* 0x20000018ff097230 */ /* 0x000fe40000004100 */
[--C-:B---3--:R-:W-:Y:S02]  /*0e00*/  HADD2.F32 R10, -RZ, R12.reuse.H0_H0 ;  /* 0x2000000cff0a7230 */ /* 0x108fe40000004100 */
[----:B0-----:R-:W-:Y:S02]  /*0e10*/  HADD2.F32 R16, -RZ, R12.H1_H1 ;  /* 0x3000000cff107230 */ /* 0x001fe40000004100 */
[----:B------:R-:W-:Y:S01]  /*0e20*/  FADD.FTZ R12, -R128, R105 ;  /* 0x00000069800c7221 */ /* 0x000fe20000010100 */
[----:B------:R-:W-:-:S02]  /*0e30*/  HADD2.F32 R19, -RZ, R11.H0_H0 ;  /* 0x2000000bff137230 */ /* 0x000fc40000004100 */
[-C--:B------:R-:W-:Y:S01]  /*0e40*/  FMUL.FTZ R8, R9, R10.reuse ;  /* 0x0000000a09087220 */ /* 0x080fe20000410000 */
[----:B------:R-:W-:Y:S02]  /*0e50*/  HADD2.F32 R101, -RZ, R11.H1_H1 ;  /* 0x3000000bff657230 */ /* 0x000fe40000004100 */
[----:B------:R-:W-:Y:S01]  /*0e60*/  FADD.FTZ R64, R64, R10 ;  /* 0x0000000a40407221 */ /* 0x000fe20000010000 */
[----:B------:R-:W-:Y:S02]  /*0e70*/  HADD2.F32 R11, -RZ, R24.H1_H1 ;  /* 0x30000018ff0b7230 */ /* 0x000fe40000004100 */
[----:B------:R-:W-:Y:S01]  /*0e80*/  FFMA.FTZ R44, R7, R10, R44 ;  /* 0x0000000a072c7223 */ /* 0x000fe2000001002c */
[----:B------:R-:W-:Y:S01]  /*0e90*/  FMUL.FTZ R10, R111, R12 ;  /* 0x0000000c6f0a7220 */ /* 0x000fe20000410000 */
[----:B------:R-:W-:Y:S01]  /*0ea0*/  FADD.FTZ R12, -R128, R107 ;  /* 0x0000006b800c7221 */ /* 0x000fe20000010100 */
[--C-:B------:R-:W-:Y:S02]  /*0eb0*/  HADD2.F32 R104, -RZ, R14.reuse.H0_H0 ;  /* 0x2000000eff687230 */ /* 0x100fe40000004100 */
[----:B------:R-:W-:Y:S01]  /*0ec0*/  FMUL.FTZ R9, R11, R16 ;  /* 0x000000100b097220 */ /* 0x000fe20000410000 */
[----:B------:R-:W-:-:S02]  /*0ed0*/  HADD2.F32 R102, -RZ, R14.H1_H1 ;  /* 0x3000000eff667230 */ /* 0x000fc40000004100 */
[----:B------:R-:W-:Y:S01]  /*0ee0*/  FADD.FTZ R14, -R128, R109 ;  /* 0x0000006d800e7221 */ /* 0x000fe20000010100 */
[--C-:B------:R-:W-:Y:S02]  /*0ef0*/  HADD2.F32 R17, -RZ, R13.reuse.H0_H0 ;  /* 0x2000000dff117230 */ /* 0x100fe40000004100 */
[----:B------:R-:W-:Y:S01]  /*0f00*/  FMUL.FTZ R11, R111, R12 ;  /* 0x0000000c6f0b7220 */ /* 0x000fe20000410000 */
[----:B------:R-:W-:Y:S02]  /*0f10*/  HADD2.F32 R18, -RZ, R13.H1_H1 ;  /* 0x3000000dff127230 */ /* 0x000fe40000004100 */
[----:B------:R-:W-:Y:S01]  /*0f20*/  FADD.FTZ R65, R65, R16 ;  /* 0x0000001041417221 */ /* 0x000fe20000010000 */
[----:B------:R-:W-:Y:S02]  /*0f30*/  HADD2.F32 R13, -RZ, R25.H0_H0 ;  /* 0x20000019ff0d7230 */ /* 0x000fe40000004100 */
[----:B------:R-:W-:Y:S01]  /*0f40*/  FFMA.FTZ R45, R10, R16, R45 ;  /* 0x000000100a2d7223 */ /* 0x000fe2000001002d */
[----:B------:R-:W-:-:S02]  /*0f50*/  HADD2.F32 R103, -RZ, R15.H0_H0 ;  /* 0x2000000fff677230 */ /* 0x000fc40000004100 */
[----:B------:R-:W-:Y:S01]  /*0f60*/  FMUL.FTZ R14, R111, R14 ;  /* 0x0000000e6f0e7220 */ /* 0x000fe20000410000 */
[----:B------:R-:W-:Y:S02]  /*0f70*/  HADD2.F32 R100, -RZ, R15.H1_H1 ;  /* 0x3000000fff647230 */ /* 0x000fe40000004100 */
[----:B------:R-:W-:Y:S01]  /*0f80*/  FADD.FTZ R16, -R128, R149 ;  /* 0x0000009580107221 */ /* 0x000fe20000010100 */
[----:B------:R-:W-:Y:S02]  /*0f90*/  HADD2.F32 R15, -RZ, R25.H1_H1 ;  /* 0x30000019ff0f7230 */ /* 0x000fe40000004100 */
[-C--:B------:R-:W-:Y:S01]  /*0fa0*/  FMUL.FTZ R12, R13, R17.reuse ;  /* 0x000000110d0c7220 */ /* 0x080fe20000410000 */
[----:B------:R-:W-:Y:S01]  /*0fb0*/  FADD.FTZ R66, R66, R17 ;  /* 0x0000001142427221 */ /* 0x000fe20000010000 */
[----:B------:R-:W-:Y:S01]  /*0fc0*/  FFMA.FTZ R46, R11, R17, R46 ;  /* 0x000000110b2e7223 */ /* 0x000fe2000001002e */
[--C-:B------:R-:W-:Y:S02]  /*0fd0*/  HADD2.F32 R17, -RZ, R26.reuse.H0_H0 ;  /* 0x2000001aff117230 */ /* 0x100fe40000004100 */
[-C--:B------:R-:W-:Y:S01]  /*0fe0*/  FMUL.FTZ R13, R15, R18.reuse ;  /* 0x000000120f0d7220 */ /* 0x080fe20000410000 */
[----:B------:R-:W-:Y:S01]  /*0ff0*/  FADD.FTZ R67, R67, R18 ;  /* 0x0000001243437221 */ /* 0x000fe20000010000 */
[----:B------:R-:W-:Y:S01]  /*1000*/  FFMA.FTZ R47, R14, R18, R47 ;  /* 0x000000120e2f7223 */ /* 0x000fe2000001002f */
[----:B------:R-:W-:-:S02]  /*1010*/  HADD2.F32 R105, -RZ, R26.H1_H1 ;  /* 0x3000001aff697230 */ /* 0x000fc40000004100 */
[----:B------:R-:W-:Y:S01]  /*1020*/  FMUL.FTZ R15, R111, R16 ;  /* 0x000000106f0f7220 */ /* 0x000fe20000410000 */
[----:B------:R-:W-:Y:S01]  /*1030*/  FADD.FTZ R18, -R128, R151 ;  /* 0x0000009780127221 */ /* 0x000fe20000010100 */
[-C--:B------:R-:W-:Y:S01]  /*1040*/  FMUL.FTZ R16, R17, R104.reuse ;  /* 0x0000006811107220 */ /* 0x080fe20000410000 */
        /* <DEDUP_REMOVED lines=10> */
[----:B------:R-:W-:Y:S01]  /*10f0*/  FADD.FTZ R106, -R128, R19 ;  /* 0x00000013806a7221 */ /* 0x000fe20000010100 */
[----:B------:R-:W-:Y:S01]  /*1100*/  FMUL.FTZ R19, R108, R103 ;  /* 0x000000676c137220 */ /* 0x000fe20000410000 */
[----:B------:R-:W-:Y:S01]  /*1110*/  FADD.FTZ R104, R107, R12 ;  /* 0x0000000c6b687221 */ /* 0x000fe20000010000 */
[----:B------:R-:W-:Y:S01]  /*1120*/  FFMA.FTZ R105, R11, R12, R102 ;  /* 0x0000000c0b697223 */ /* 0x000fe20000010066 */
[----:B------:R-:W-:Y:S01]  /*1130*/  FMUL.FTZ R109, R111, R106 ;  /* 0x0000006a6f6d7220 */ /* 0x000fe20000410000 */
[----:B------:R-:W-:Y:S01]  /*1140*/  FADD.FTZ R70, R70, R103 ;  /* 0x0000006746467221 */ /* 0x000fe20000010000 */
[----:B------:R-:W-:Y:S01]  /*1150*/  FADD.FTZ R107, R104, R13 ;  /* 0x0000000d686b7221 */ /* 0x000fe20000010000 */
[----:B------:R-:W-:Y:S01]  /*1160*/  FFMA.FTZ R102, R14, R13, R105 ;  /* 0x0000000d0e667223 */ /* 0x000fe20000010069 */
[----:B------:R-:W-:Y:S01]  /*1170*/  FFMA.FTZ R50, R109, R103, R50 ;  /* 0x000000676d327223 */ /* 0x000fe20000010032 */
[----:B------:R-:W-:-:S02]  /*1180*/  HADD2.F32 R129, -RZ, R27.H1_H1 ;  /* 0x3000001bff817230 */ /* 0x000fc40000004100 */
[----:B------:R-:W-:Y:S01]  /*1190*/  FADD.FTZ R104, R107, R16 ;  /* 0x000000106b687221 */ /* 0x000fe20000010000 */
[----:B------:R-:W-:Y:S01]  /*11a0*/  FFMA.FTZ R103, R15, R16, R102 ;  /* 0x000000100f677223 */ /* 0x000fe20000010066 */
[----:B------:R-:W-:Y:S01]  /*11b0*/  FADD.FTZ R110, -R128, R101 ;  /* 0x00000065806e7221 */ /* 0x000fe20000010100 */
[----:B------:R-:W-:Y:S01]  /*11c0*/  FADD.FTZ R71, R71, R100 ;  /* 0x0000006447477221 */ /* 0x000fe20000010000 */
[----:B------:R-:W-:Y:S01]  /*11d0*/  FADD.FTZ R104, R104, R17 ;  /* 0x0000001168687221 */ /* 0x000fe20000010000 */
[----:B------:R-:W-:Y:S01]  /*11e0*/  FFMA.FTZ R102, R18, R17, R103 ;  /* 0x0000001112667223 */ /* 0x000fe20000010067 */
[----:B------:R-:W-:Y:S01]  /*11f0*/  FMUL.FTZ R108, R129, R100 ;  /* 0x00000064816c7220 */ /* 0x000fe20000410000 */
[----:B------:R-:W-:Y:S01]  /*1200*/  FMUL.FTZ R110, R111, R110 ;  /* 0x0000006e6f6e7220 */ /* 0x000fe20000410000 */
[----:B------:R-:W-:Y:S01]  /*1210*/  FADD.FTZ R129, R104, R19 ;  /* 0x0000001368817221 */ /* 0x000fe20000010000 */
[----:B------:R-:W-:Y:S02]  /*1220*/  FFMA.FTZ R101, R109, R19, R102 ;  /* 0x000000136d657223 */ /* 0x000fe40000010066 */
[C---:B------:R-:W-:Y:S01]  /*1230*/  FFMA.FTZ R51, R110.reuse, R100, R51 ;  /* 0x000000646e337223 */ /* 0x040fe20000010033 */
[----:B------:R-:W-:Y:S01]  /*1240*/  FADD.FTZ R129, R129, R108 ;  /* 0x0000006c81817221 */ /* 0x000fe20000010000 */
[----:B------:R-:W-:-:S07]  /*1250*/  FFMA.FTZ R134, R110, R108, R101 ;  /* 0x0000006c6e867223 */ /* 0x000fce0000010065 */
.L_x_400:
[----:B------:R-:W-:Y:S05]  /*1260*/  BSYNC.RECONVERGENT B0 ;  /* 0x0000000000007941 */ /* 0x000fea0003800200 */
.L_x_399:
        /* <DEDUP_REMOVED lines=12> */
[----:B------:R0:W5:Y:S02]  /*1330*/  @P1 LDG.E.128 R20, desc[UR8][R116.64] ;  /* 0x0000000874141981 */ /* 0x000164000c1e1d00 */
[----:B0-----:R-:W-:Y:S02]  /*1340*/  HADD2.F32 R116, -RZ, R32.H0_H0 ;  /* 0x20000020ff747230 */ /* 0x001fe40000004100 */
[--C-:B--2---:R-:W-:Y:S02]  /*1350*/  HADD2.F32 R113, -RZ, R100.reuse.H0_H0 ;  /* 0x20000064ff717230 */ /* 0x104fe40000004100 */
[--C-:B------:R-:W-:Y:S02]  /*1360*/  HADD2.F32 R125, -RZ, R103.reuse.H0_H0 ;  /* 0x20000067ff7d7230 */ /* 0x100fe40000004100 */
[----:B------:R-:W-:Y:S02]  /*1370*/  HADD2.F32 R103, -RZ, R103.H1_H1 ;  /* 0x30000067ff677230 */ /* 0x000fe40000004100 */
[----:B------:R-:W-:Y:S01]  /*1380*/  FADD.FTZ R118, -R128, R113 ;  /* 0x0000007180767221 */ /* 0x000fe20000010100 */
[----:B------:R-:W-:-:S02]  /*1390*/  HADD2.F32 R115, -RZ, R100.H1_H1 ;  /* 0x30000064ff737230 */ /* 0x000fc40000004100 */
[C---:B------:R-:W-:Y:S01]  /*13a0*/  FADD.FTZ R100, -R128.reuse, R125 ;  /* 0x0000007d80647221 */ /* 0x040fe20000010100 */
        /* <DEDUP_REMOVED lines=8> */
[--C-:B---3--:R-:W-:Y:S02]  /*1430*/  HADD2.F32 R103, -RZ, R104.reuse.H0_H0 ;  /* 0x20000068ff677230 */ /* 0x108fe40000004100 */
[C---:B------:R-:W-:Y:S01]  /*1440*/  FADD.FTZ R124, -R128.reuse, R101 ;  /* 0x00000065807c7221 */ /* 0x040fe20000010100 */
[----:B------:R-:W-:Y:S01]  /*1450*/  FMUL.FTZ R118, R111, R120 ;  /* 0x000000786f767220 */ /* 0x000fe20000410000 */
[C---:B------:R-:W-:Y:S01]  /*1460*/  FADD.FTZ R130, -R128.reuse, R121 ;  /* 0x0000007980827221 */ /* 0x040fe20000010100 */
[----:B------:R-:W-:Y:S01]  /*1470*/  FADD.FTZ R126, -R128, R123 ;  /* 0x0000007b807e7221 */ /* 0x000fe20000010100 */
[----:B------:R-:W-:Y:S02]  /*1480*/  HADD2.F32 R104, -RZ, R104.H1_H1 ;  /* 0x30000068ff687230 */ /* 0x000fe40000004100 */
[----:B------:R-:W-:Y:S01]  /*1490*/  FMUL.FTZ R116, R116, R103 ;  /* 0x0000006774747220 */ /* 0x000fe20000410000 */
[----:B------:R-:W-:-:S02]  /*14a0*/  HADD2.F32 R119, -RZ, R105.H0_H0 ;  /* 0x20000069ff777230 */ /* 0x000fc40000004100 */
[----:B------:R-:W-:Y:S01]  /*14b0*/  FADD.FTZ R92, R92, R103 ;  /* 0x000000675c5c7221 */ /* 0x000fe20000010000 */
[----:B------:R-:W-:Y:S02]  /*14c0*/  HADD2.F32 R115, -RZ, R32.H1_H1 ;  /* 0x30000020ff737230 */ /* 0x000fe40000004100 */
[----:B------:R-:W-:Y:S01]  /*14d0*/  FFMA.FTZ R72, R113, R103, R72 ;  /* 0x0000006771487223 */ /* 0x000fe20000010048 */
[----:B------:R-:W-:Y:S02]  /*14e0*/  HADD2.F32 R120, -RZ, R33.H0_H0 ;  /* 0x20000021ff787230 */ /* 0x000fe40000004100 */
[C---:B------:R-:W-:Y:S01]  /*14f0*/  FMUL.FTZ R117, R111.reuse, R122 ;  /* 0x0000007a6f757220 */ /* 0x040fe20000410000 */
[----:B------:R-:W-:Y:S02]  /*1500*/  HADD2.F32 R128, -RZ, R105.H1_H1 ;  /* 0x30000069ff807230 */ /* 0x000fe40000004100 */
[----:B------:R-:W-:Y:S01]  /*1510*/  FMUL.FTZ R122, R111, R124 ;  /* 0x0000007c6f7a7220 */ /* 0x000fe20000410000 */
[----:B------:R-:W-:-:S02]  /*1520*/  HADD2.F32 R103, -RZ, R33.H1_H1 ;  /* 0x30000021ff677230 */ /* 0x000fc40000004100 */
[-C--:B------:R-:W-:Y:S01]  /*1530*/  FMUL.FTZ R115, R115, R104.reuse ;  /* 0x0000006873737220 */ /* 0x080fe20000410000 */
[----:B------:R-:W-:Y:S02]  /*1540*/  HADD2.F32 R105, -RZ, R106.H0_H0 ;  /* 0x2000006aff697230 */ /* 0x000fe40000004100 */
[----:B------:R-:W-:Y:S01]  /*1550*/  FADD.FTZ R93, R93, R104 ;  /* 0x000000685d5d7221 */ /* 0x000fe20000010000 */
[----:B------:R-:W-:Y:S02]  /*1560*/  HADD2.F32 R124, -RZ, R34.H0_H0 ;  /* 0x20000022ff7c7230 */ /* 0x000fe40000004100 */
[----:B------:R-:W-:Y:S01]  /*1570*/  FFMA.FTZ R73, R118, R104, R73 ;  /* 0x0000006876497223 */ /* 0x000fe20000010049 */
[-C--:B------:R-:W-:Y:S01]  /*1580*/  FMUL.FTZ R120, R120, R119.reuse ;  /* 0x0000007778787220 */ /* 0x080fe20000410000 */
[----:B------:R-:W-:Y:S01]  /*1590*/  FADD.FTZ R94, R94, R119 ;  /* 0x000000775e5e7221 */ /* 0x000fe20000010000 */
[----:B------:R-:W-:Y:S01]  /*15a0*/  FFMA.FTZ R74, R117, R119, R74 ;  /* 0x00000077754a7223 */ /* 0x000fe2000001004a */
[----:B------:R-:W-:Y:S01]  /*15b0*/  FMUL.FTZ R121, R111, R130 ;  /* 0x000000826f797220 */ /* 0x000fe20000410000 */
[----:B------:R-:W-:Y:S01]  /*15c0*/  FMUL.FTZ R119, R103, R128 ;  /* 0x0000008067777220 */ /* 0x000fe20000410000 */
[----:B------:R-:W-:Y:S01]  /*15d0*/  FADD.FTZ R104, R129, R116 ;  /* 0x0000007481687221 */ /* 0x000fe20000010000 */
[----:B------:R-:W-:Y:S01]  /*15e0*/  FFMA.FTZ R103, R113, R116, R134 ;  /* 0x0000007471677223 */ /* 0x000fe20000010086 */
[-C--:B------:R-:W-:Y:S01]  /*15f0*/  FMUL.FTZ R124, R124, R105.reuse ;  /* 0x000000697c7c7220 */ /* 0x080fe20000410000 */
[----:B------:R-:W-:Y:S01]  /*1600*/  FADD.FTZ R96, R96, R105 ;  /* 0x0000006960607221 */ /* 0x000fe20000010000 */
[----:B------:R-:W-:Y:S01]  /*1610*/  FFMA.FTZ R76, R121, R105, R76 ;  /* 0x00000069794c7223 */ /* 0x000fe2000001004c */
[----:B------:R-:W-:Y:S01]  /*1620*/  FADD.FTZ R105, R104, R115 ;  /* 0x0000007368697221 */ /* 0x000fe20000010000 */
[----:B------:R-:W-:Y:S01]  /*1630*/  FFMA.FTZ R104, R118, R115, R103 ;  /* 0x0000007376687223 */ /* 0x000fe20000010067 */
[----:B------:R-:W-:-:S02]  /*1640*/  HADD2.F32 R148, -RZ, R106.H1_H1 ;  /* 0x3000006aff947230 */ /* 0x000fc40000004100 */
[----:B------:R-:W-:Y:S01]  /*1650*/  FADD.FTZ R95, R95, R128 ;  /* 0x000000805f5f7221 */ /* 0x000fe20000010000 */
[----:B------:R-:W-:Y:S01]  /*1660*/  FADD.FTZ R106, R105, R120 ;  /* 0x00000078696a7221 */ /* 0x000fe20000010000 */
[----:B------:R-:W-:Y:S01]  /*1670*/  FFMA.FTZ R103, R117, R120, R104 ;  /* 0x0000007875677223 */ /* 0x000fe20000010068 */
[----:B------:R-:W-:Y:S02]  /*1680*/  HADD2.F32 R123, -RZ, R34.H1_H1 ;  /* 0x30000022ff7b7230 */ /* 0x000fe40000004100 */
[----:B------:R-:W-:Y:S01]  /*1690*/  FFMA.FTZ R75, R122, R128, R75 ;  /* 0x000000807a4b7223 */ /* 0x000fe2000001004b */
[----:B------:R-:W-:Y:S01]  /*16a0*/  FADD.FTZ R105, R106, R119 ;  /* 0x000000776a697221 */ /* 0x000fe20000010000 */
[----:B------:R-:W-:Y:S01]  /*16b0*/  FFMA.FTZ R104, R122, R119, R103 ;  /* 0x000000777a687223 */ /* 0x000fe20000010067 */
[----:B------:R-:W-:Y:S02]  /*16c0*/  HADD2.F32 R101, -RZ, R107.H0_H0 ;  /* 0x2000006bff657230 */ /* 0x000fe40000004100 */
[----:B------:R-:W-:Y:S01]  /*16d0*/  FMUL.FTZ R127, R111, R100 ;  /* 0x000000646f7f7220 */ /* 0x000fe20000410000 */
[----:B------:R-:W-:-:S02]  /*16e0*/  HADD2.F32 R128, -RZ, R35.H0_H0 ;  /* 0x20000023ff807230 */ /* 0x000fc40000004100 */
[----:B------:R-:W-:Y:S01]  /*16f0*/  FMUL.FTZ R123, R123, R148 ;  /* 0x000000947b7b7220 */ /* 0x000fe20000410000 */
[----:B------:R-:W-:Y:S01]  /*1700*/  FMUL.FTZ R126, R111, R126 ;  /* 0x0000007e6f7e7220 */ /* 0x000fe20000410000 */
[----:B------:R-:W-:Y:S01]  /*1710*/  FADD.FTZ R100, R105, R124 ;  /* 0x0000007c69647221 */ /* 0x000fe20000010000 */
[----:B------:R-:W-:Y:S01]  /*1720*/  FFMA.FTZ R103, R121, R124, R104 ;  /* 0x0000007c79677223 */ /* 0x000fe20000010068 */
[----:B------:R-:W-:Y:S02]  /*1730*/  HADD2.F32 R102, -RZ, R107.H1_H1 ;  /* 0x3000006bff667230 */ /* 0x000fe40000004100 */
[----:B------:R-:W-:Y:S01]  /*1740*/  FMUL.FTZ R125, R128, R101 ;  /* 0x00000065807d7220 */ /* 0x000fe20000410000 */
[----:B------:R-:W-:Y:S02]  /*1750*/  HADD2.F32 R107, -RZ, R35.H1_H1 ;  /* 0x30000023ff6b7230 */ /* 0x000fe40000004100 */
[----:B------:R-:W-:Y:S01]  /*1760*/  FADD.FTZ R100, R100, R123 ;  /* 0x0000007b64647221 */ /* 0x000fe20000010000 */
[----:B------:R-:W-:Y:S01]  /*1770*/  FFMA.FTZ R104, R126, R123, R103 ;  /* 0x0000007b7e687223 */ /* 0x000fe20000010067 */
        /* <DEDUP_REMOVED lines=12> */
.L_x_402:
[----:B------:R-:W-:Y:S05]  /*1840*/  BSYNC.RECONVERGENT B0 ;  /* 0x0000000000007941 */ /* 0x000fea0003800200 */
.L_x_401:
[----:B------:R-:W0:Y:S01]  /*1850*/  SHFL.DOWN PT, R100, R129, 0x10, 0x1f ;  /* 0x0a001f0081647f89 */ /* 0x000e2200000e0000 */
[----:B------:R-:W-:Y:S01]  /*1860*/  LOP3.LUT P4, RZ, R6, 0x1f, RZ, 0xc0, !PT ;  /* 0x0000001f06ff7812 */ /* 0x000fe2000788c0ff */
[----:B------:R-:W-:Y:S01]  /*1870*/  BSSY.RECONVERGENT B0, `(.L_x_403) ;  /* 0x0000181000007945 */ /* 0x000fe20003800200 */
[----:B------:R-:W-:Y:S01]  /*1880*/  PLOP3.LUT P1, PT, PT, PT, PT, 0x80, 0x8 ;  /* 0x000000000008781c */ /* 0x000fe20003f2f070 */
[----:B------:R-:W1:Y:S01]  /*1890*/  SHFL.DOWN PT, R101, R134, 0x10, 0x1f ;  /* 0x0a001f0086657f89 */ /* 0x000e6200000e0000 */
[----:B------:R-:W-:-:S09]  /*18a0*/  ISETP.NE.AND P5, PT, RZ, UR11, PT ;  /* 0x0000000bff007c0c */ /* 0x000fd2000bfa5270 */
[----:B------:R-:W-:Y:S01]  /*18b0*/  @!P4 PLOP3.LUT P1, PT, P3, PT, PT, 0x80, 0x8 ;  /* 0x000000000008c81c */ /* 0x000fe20001f2f070 */
[----:B0-----:R-:W-:Y:S02]  /*18c0*/  FADD.FTZ R100, R100, R129 ;  /* 0x0000008164647221 */ /* 0x001fe40000010000 */
[----:B------:R-:W0:Y:S01]  /*18d0*/  S2R R129, SR_CgaCtaId ;  /* 0x0000000000817919 */ /* 0x000e220000008800 */
[----:B-1----:R-:W-:Y:S02]  /*18e0*/  FADD.FTZ R101, R101, R134 ;  /* 0x0000008665657221 */ /* 0x002fe40000010000 */
[----:B------:R-:W1:Y:S04]  /*18f0*/  SHFL.DOWN PT, R103, R100, 0x8, 0x1f ;  /* 0x09001f0064677f89 */ /* 0x000e6800000e0000 */
[----:B------:R-:W2:Y:S01]  /*1900*/  SHFL.DOWN PT, R102, R101, 0x8, 0x1f ;  /* 0x09001f0065667f89 */ /* 0x000ea200000e0000 */
[----:B-1----:R-:W-:Y:S01]  /*1910*/  FADD.FTZ R103, R100, R103 ;  /* 0x0000006764677221 */ /* 0x002fe20000010000 */
[----:B------:R-:W-:Y:S01]  /*1920*/  MOV R100, 0x400 ;  /* 0x0000040000647802 */ /* 0x000fe20000000f00 */
[----:B--2---:R-:W-:-:S03]  /*1930*/  FADD.FTZ R102, R101, R102 ;  /* 0x0000006665667221 */ /* 0x004fc60000010000 */
[----:B------:R-:W1:Y:S01]  /*1940*/  SHFL.DOWN PT, R104, R103, 0x4, 0x1f ;  /* 0x08801f0067687f89 */ /* 0x000e6200000e0000 */
[----:B0-----:R-:W-:-:S03]  /*1950*/  LEA R128, R129, R100, 0x18 ;  /* 0x0000006481807211 */ /* 0x001fc600078ec0ff */
[----:B------:R-:W0:Y:S01]  /*1960*/  SHFL.DOWN PT, R105, R102, 0x4, 0x1f ;  /* 0x08801f0066697f89 */ /* 0x000e2200000e0000 */
[----:B------:R-:W-:-:S04]  /*1970*/  IADD3 R101, PT, PT, R128, 0x3020, RZ ;  /* 0x0000302080657810 */ /* 0x000fc80007ffe0ff */
[----:B------:R-:W-:Y:S02]  /*1980*/  @!P4 MOV R100, R101 ;  /* 0x000000650064c202 */ /* 0x000fe40000000f00 */
[C---:B------:R-:W-:Y:S02]  /*1990*/  @!P1 IADD3 R100, PT, PT, R128.reuse, 0x3000, RZ ;  /* 0x0000300080649810 */ /* 0x040fe40007ffe0ff */
[----:B------:R-:W-:Y:S02]  /*19a0*/  @!P3 IADD3 R101, PT, PT, R128, 0x3000, RZ ;  /* 0x000030008065b810 */ /* 0x000fe40007ffe0ff */
[----:B------:R-:W-:Y:S02]  /*19b0*/  @!P4 LEA R148, R3, R100, 0x3 ;  /* 0x000000640394c211 */ /* 0x000fe400078e18ff */
[----:B------:R-:W-:Y:S01]  /*19c0*/  ISETP.GE.U32.AND P1, PT, R4, 0x80, PT ;  /* 0x000000800400780c */ /* 0x000fe20003f26070 */
[----:B-1----:R-:W-:Y:S01]  /*19d0*/  FADD.FTZ R104, R103, R104 ;  /* 0x0000006867687221 */ /* 0x002fe20000010000 */
[----:B0-----:R-:W-:-:S04]  /*19e0*/  FADD.FTZ R105, R102, R105 ;  /* 0x0000006966697221 */ /* 0x001fc80000010000 */
[----:B------:R-:W0:Y:S04]  /*19f0*/  SHFL.DOWN PT, R107, R104, 0x2, 0x1f ;  /* 0x08401f00686b7f89 */ /* 0x000e2800000e0000 */
[----:B------:R-:W1:Y:S01]  /*1a00*/  SHFL.DOWN PT, R106, R105, 0x2, 0x1f ;  /* 0x08401f00696a7f89 */ /* 0x000e6200000e0000 */
[----:B0-----:R-:W-:Y:S01]  /*1a10*/  FADD.FTZ R107, R104, R107 ;  /* 0x0000006b686b7221 */ /* 0x001fe20000010000 */
[C---:B------:R-:W-:Y:S02]  /*1a20*/  IADD3 R104, PT, PT, R128.reuse, 0x3030, RZ ;  /* 0x0000303080687810 */ /* 0x040fe40007ffe0ff */
[----:B------:R-:W-:Y:S01]  /*1a30*/  @!P3 IADD3 R104, PT, PT, R128, 0x3010, RZ ;  /* 0x000030108068b810 */ /* 0x000fe20007ffe0ff */
[----:B-1----:R-:W-:Y:S01]  /*1a40*/  FADD.FTZ R106, R105, R106 ;  /* 0x0000006a696a7221 */ /* 0x002fe20000010000 */
[----:B------:R-:W0:Y:S01]  /*1a50*/  SHFL.DOWN PT, R134, R107, 0x1, 0x1f ;  /* 0x08201f006b867f89 */ /* 0x000e2200000e0000 */
[----:B------:R-:W1:Y:S03]  /*1a60*/  LDC.64 R128, c[0x0][0x380] ;  /* 0x0000e000ff807b82 */ /* 0x000e660000000a00 */
[----:B------:R-:W2:Y:S01]  /*1a70*/  SHFL.DOWN PT, R135, R106, 0x1, 0x1f ;  /* 0x08201f006a877f89 */ /* 0x000ea200000e0000 */
[----:B0-----:R-:W-:Y:S01]  /*1a80*/  FADD.FTZ R134, R107, R134 ;  /* 0x000000866b867221 */ /* 0x001fe20000010000 */
[----:B-1----:R-:W-:Y:S01]  /*1a90*/  IADD3 R2, PT, PT, R2, R128, RZ ;  /* 0x0000008002027210 */ /* 0x002fe20007ffe0ff */
[----:B--2---:R-:W-:-:S03]  /*1aa0*/  FADD.FTZ R135, R106, R135 ;  /* 0x000000876a877221 */ /* 0x004fc60000010000 */
[----:B------:R-:W-:Y:S02]  /*1ab0*/  ISETP.GE.AND P6, PT, R2, R129, PT ;  /* 0x000000810200720c */ /* 0x000fe40003fc6270 */
[----:B------:R-:W-:Y:S01]  /*1ac0*/  @!P4 STS.64 [R148], R134 ;  /* 0x000000869400c388 */ /* 0x000fe20000000a00 */
[----:B------:R-:W-:Y:S06]  /*1ad0*/  BAR.SYNC.DEFER_BLOCKING 0x0 ;  /* 0x0000000000007b1d */ /* 0x000fec0000010000 */
[----:B------:R-:W0:Y:S04]  /*1ae0*/  LDS.128 R100, [R101] ;  /* 0x0000000065647984 */ /* 0x000e280000000c00 */
[----:B------:R-:W1:Y:S01]  /*1af0*/  LDS.128 R104, [R104] ;  /* 0x0000000068687984 */ /* 0x000e620000000c00 */
[----:B0-----:R-:W-:Y:S01]  /*1b00*/  FADD.FTZ R149, RZ, R100 ;  /* 0x00000064ff957221 */ /* 0x001fe20000010000 */
[----:B------:R-:W-:Y:S01]  /*1b10*/  FADD.FTZ R100, RZ, R101 ;  /* 0x00000065ff647221 */ /* 0x000fe20000010000 */
[----:B------:R-:W-:-:S02]  /*1b20*/  P2R R101, PR, RZ, 0x40 ;  /* 0x00000040ff657803 */ /* 0x000fc40000000000 */
[----:B------:R-:W-:Y:S01]  /*1b30*/  FADD.FTZ R149, R102, R149 ;  /* 0x0000009566957221 */ /* 0x000fe20000010000 */
[----:B------:R-:W-:-:S03]  /*1b40*/  FADD.FTZ R100, R103, R100 ;  /* 0x0000006467647221 */ /* 0x000fc60000010000 */
[----:B-1----:R-:W-:Y:S01]  /*1b50*/  FADD.FTZ R149, R149, R104 ;  /* 0x0000006895957221 */ /* 0x002fe20000010000 */
[----:B------:R-:W-:Y:S01]  /*1b60*/  FADD.FTZ R100, R100, R105 ;  /* 0x0000006964647221 */ /* 0x000fe20000010000 */
[----:B------:R-:W-:Y:S02]  /*1b70*/  P2R R104, PR, RZ, 0x20 ;  /* 0x00000020ff687803 */ /* 0x000fe40000000000 */
        /* <DEDUP_REMOVED lines=44> */
.L_x_407:
        /* <DEDUP_REMOVED lines=33> */
.L_x_406:
        /* <DEDUP_REMOVED lines=36> */
.L_x_409:
        /* <DEDUP_REMOVED lines=37> */
.L_x_405:
        /* <DEDUP_REMOVED lines=11> */
[----:B------:R-:W-:Y:S01]  /*2590*/  FADD.FTZ R107, R112, -R107 ;  /* 0x8000006b706b7221 */ /* 0x000fe20000010000 */
[--C-:B------:R-:W-:Y:S02]  /*25a0*/  HADD2.F32 R102, -RZ, R86.reuse.H1_H1 ;  /* 0x30000056ff667230 */ /* 0x100fe40000004100 */
[----:B------:R-:W-:Y:S01]  /*25b0*/  FADD.FTZ R101, R136, -R101 ;  /* 0x8000006588657221 */ /* 0x000fe20000010000 */
[----:B------:R-:W-:-:S02]  /*25c0*/  HADD2.F32 R100, -RZ, R86.H0_H0 ;  /* 0x20000056ff647230 */ /* 0x000fc40000004100 */
[----:B------:R-:W-:Y:S01]  /*25d0*/  FADD.FTZ R103, R131, -R150 ;  /* 0x8000009683677221 */ /* 0x000fe20000010000 */
[----:B------:R-:W-:Y:S02]  /*25e0*/  HADD2.F32 R106, -RZ, R87.H0_H0 ;  /* 0x20000057ff6a7230 */ /* 0x000fe40000004100 */
[----:B------:R-:W-:Y:S01]  /*25f0*/  FADD.FTZ R129, R137, -R148 ;  /* 0x8000009489817221 */ /* 0x000fe20000010000 */
[C---:B-----5:R-:W-:Y:S01]  /*2600*/  FFMA.FTZ R150, R111.reuse, R107, R134 ;  /* 0x0000006b6f967223 */ /* 0x060fe20000010086 */
[----:B------:R-:W-:Y:S01]  /*2610*/  FFMA.FTZ R107, R142, R105, R128 ;  /* 0x000000698e6b7223 */ /* 0x000fe20000010080 */
[----:B------:R-:W-:Y:S01]  /*2620*/  FFMA.FTZ R148, R111, R101, R102 ;  /* 0x000000656f947223 */ /* 0x000fe20000010066 */
        /* <DEDUP_REMOVED lines=22> */
.L_x_411:
[-CC-:B------:R-:W-:Y:S01]  /*2790*/  FFMA.FTZ R106, R133, R105.reuse, R128.reuse ;  /* 0x00000069856a7223 */ /* 0x180fe20000010080 */
[-CC-:B------:R-:W-:Y:S01]  /*27a0*/  FFMA.FTZ R100, R143, R105.reuse, R128.reuse ;  /* 0x000000698f647223 */ /* 0x180fe20000010080 */
[----:B------:R-:W-:Y:S02]  /*27b0*/  HADD2.F32 R101, -RZ, R87.H0_H0 ;  /* 0x20000057ff657230 */ /* 0x000fe40000004100 */
[-C--:B------:R-:W-:Y:S01]  /*27c0*/  FFMA.FTZ R102, R139, R105.reuse, R128 ;  /* 0x000000698b667223 */ /* 0x080fe20000010080 */
[----:B------:R-:W-:Y:S02]  /*27d0*/  HADD2.F32 R53, -RZ, R85.H0_H0 ;  /* 0x20000055ff357230 */ /* 0x000fe40000004100 */
[----:B------:R-:W-:Y:S01]  /*27e0*/  FADD.FTZ R134, R131, -R106 ;  /* 0x8000006a83867221 */ /* 0x000fe20000010000 */
[----:B------:R-:W-:Y:S01]  /*27f0*/  FFMA.FTZ R52, R147, R105, R128 ;  /* 0x0000006993347223 */ /* 0x000fe20000010080 */
[----:B------:R-:W-:Y:S01]  /*2800*/  FADD.FTZ R100, R141, -R100 ;  /* 0x800000648d647221 */ /* 0x000fe20000010000 */
[----:B------:R-:W-:-:S02]  /*2810*/  HADD2.F32 R55, -RZ, R86.H0_H0 ;  /* 0x20000056ff377230 */ /* 0x000fc40000004100 */
[----:B------:R-:W-:Y:S01]  /*2820*/  FADD.FTZ R102, R137, -R102 ;  /* 0x8000006689667221 */ /* 0x000fe20000010000 */
[----:B------:R-:W-:Y:S02]  /*2830*/  HADD2.F32 R54, -RZ, R84.H0_H0 ;  /* 0x20000054ff367230 */ /* 0x000fe40000004100 */
[----:B-----5:R-:W-:Y:S01]  /*2840*/  FFMA.FTZ R135, R111, R134, R101 ;  /* 0x000000866f877223 */ /* 0x020fe20000010065 */
[----:B------:R-:W-:Y:S01]  /*2850*/  FADD.FTZ R52, R145, -R52 ;  /* 0x8000003491347221 */ /* 0x000fe20000010000 */
[C---:B------:R-:W-:Y:S01]  /*2860*/  FFMA.FTZ R100, R111.reuse, R100, R53 ;  /* 0x000000646f647223 */ /* 0x040fe20000010035 */
[-CC-:B------:R-:W-:Y:S01]  /*2870*/  FFMA.FTZ R101, R142, R105.reuse, R128.reuse ;  /* 0x000000698e657223 */ /* 0x180fe20000010080 */
[-CC-:B------:R-:W-:Y:S01]  /*2880*/  FFMA.FTZ R53, R146, R105.reuse, R128.reuse ;  /* 0x0000006992357223 */ /* 0x180fe20000010080 */
[-CC-:B------:R-:W-:Y:S01]  /*2890*/  FFMA.FTZ R149, R114, R105.reuse, R128.reuse ;  /* 0x0000006972957223 */ /* 0x180fe20000010080 */
[----:B------:R-:W-:Y:S01]  /*28a0*/  FFMA.FTZ R107, R138, R105, R128 ;  /* 0x000000698a6b7223 */ /* 0x000fe20000010080 */
        /* <DEDUP_REMOVED lines=23> */
.L_x_410:
[----:B------:R-:W-:-:S04]  /*2a20*/  UISETP.NE.U32.AND UP0, UPT, UR6, URZ, UPT ;  /* 0x000000ff0600728c */ /* 0x000fc8000bf05070 */
[----:B------:R-:W-:-:S09]  /*2a30*/  UISETP.NE.AND.EX UP0, UPT, UR7, URZ, UPT, UP0 ;  /* 0x000000ff0700728c */ /* 0x000fd2000bf05300 */
[----:B------:R-:W-:Y:S05]  /*2a40*/  BRA.U UP0, `(.L_x_412) ;  /* 0x0000000100a47547 */ /* 0x000fea000b800000 */
        /* <DEDUP_REMOVED lines=41> */
.L_x_412:
[-CC-:B------:R-:W-:Y:S01]  /*2ce0*/  FFMA.FTZ R80, R143, R105.reuse, R128.reuse ;  /* 0x000000698f507223 */ /* 0x180fe20000010080 */
[-CC-:B------:R-:W-:Y:S01]  /*2cf0*/  FFMA.FTZ R100, R133, R105.reuse, R128.reuse ;  /* 0x0000006985647223 */ /* 0x180fe20000010080 */
[----:B------:R-:W-:Y:S02]  /*2d00*/  HADD2.F32 R53, -RZ, R85.H0_H0 ;  /* 0x20000055ff357230 */ /* 0x000fe40000004100 */
[-CC-:B------:R-:W-:Y:S01]  /*2d10*/  FFMA.FTZ R82, R139, R105.reuse, R128.reuse ;  /* 0x000000698b527223 */ /* 0x180fe20000010080 */
[----:B------:R-:W-:Y:S02]  /*2d20*/  HADD2.F32 R81, -RZ, R87.H0_H0 ;  /* 0x20000057ff517230 */ /* 0x000fe40000004100 */
[----:B------:R-:W-:Y:S01]  /*2d30*/  FFMA.FTZ R52, R147, R105, R128 ;  /* 0x0000006993347223 */ /* 0x000fe20000010080 */
[----:B------:R-:W-:Y:S01]  /*2d40*/  FADD.FTZ R80, R141, -R80 ;  /* 0x800000508d507221 */ /* 0x000fe20000010000 */
[----:B------:R-:W-:Y:S01]  /*2d50*/  FADD.FTZ R100, R131, -R100 ;  /* 0x8000006483647221 */ /* 0x000fe20000010000 */
[----:B------:R-:W-:-:S02]  /*2d60*/  HADD2.F32 R55, -RZ, R86.H0_H0 ;  /* 0x20000056ff377230 */ /* 0x000fc40000004100 */
[----:B------:R-:W-:Y:S01]  /*2d70*/  FADD.FTZ R82, R137, -R82 ;  /* 0x8000005289527221 */ /* 0x000fe20000010000 */
[--C-:B------:R-:W-:Y:S02]  /*2d80*/  HADD2.F32 R54, -RZ, R84.reuse.H0_H0 ;  /* 0x20000054ff367230 */ /* 0x100fe40000004100 */
[----:B------:R-:W-:Y:S01]  /*2d90*/  FADD.FTZ R52, R145, -R52 ;  /* 0x8000003491347221 */ /* 0x000fe20000010000 */
[C---:B-----5:R-:W-:Y:S01]  /*2da0*/  FFMA.FTZ R80, R111.reuse, R80, R53 ;  /* 0x000000506f507223 */ /* 0x060fe20000010035 */
[C---:B------:R-:W-:Y:S01]  /*2db0*/  FFMA.FTZ R106, R111.reuse, R100, R81 ;  /* 0x000000646f6a7223 */ /* 0x040fe20000010051 */
[-CC-:B------:R-:W-:Y:S01]  /*2dc0*/  FFMA.FTZ R53, R146, R105.reuse, R128.reuse ;  /* 0x0000006992357223 */ /* 0x180fe20000010080 */
[-CC-:B------:R-:W-:Y:S01]  /*2dd0*/  FFMA.FTZ R81, R142, R105.reuse, R128.reuse ;  /* 0x000000698e517223 */ /* 0x180fe20000010080 */
[-CC-:B------:R-:W-:Y:S01]  /*2de0*/  FFMA.FTZ R107, R114, R105.reuse, R128.reuse ;  /* 0x00000069726b7223 */ /* 0x180fe20000010080 */
[----:B------:R-:W-:Y:S01]  /*2df0*/  FFMA.FTZ R101, R138, R105, R128 ;  /* 0x000000698a657223 */ /* 0x000fe20000010080 */
        /* <DEDUP_REMOVED lines=26> */
.L_x_408:
        /* <DEDUP_REMOVED lines=14> */
.L_x_404:
[----:B------:R-:W-:Y:S05]  /*3080*/  BSYNC.RECONVERGENT B0 ;  /* 0x0000000000007941 */ /* 0x000fea0003800200 */
.L_x_403:
        /* <DEDUP_REMOVED lines=22> */
[----:B------:R-:W-:Y:S01]  /*31f0*/  FADD.FTZ R82, R16, -R83 ;  /* 0x8000005310527221 */ /* 0x000fe20000010000 */
[----:B------:R-:W-:Y:S02]  /*3200*/  HADD2.F32 R81, -RZ, R89.H0_H0 ;  /* 0x20000059ff517230 */ /* 0x000fe40000004100 */
[----:B------:R-:W-:Y:S01]  /*3210*/  FADD.FTZ R80, R12, -R55 ;  /* 0x800000370c507221 */ /* 0x000fe20000010000 */
[C---:B-----5:R-:W-:Y:S01]  /*3220*/  FFMA.FTZ R103, R111.reuse, R100, R103 ;  /* 0x000000646f677223 */ /* 0x060fe20000010067 */
[-C--:B------:R-:W-:Y:S01]  /*3230*/  FFMA.FTZ R83, R110, R105.reuse, R128 ;  /* 0x000000696e537223 */ /* 0x080fe20000010080 */
[C---:B------:R-:W-:Y:S01]  /*3240*/  FFMA.FTZ R52, R111.reuse, R52, R54 ;  /* 0x000000346f347223 */ /* 0x040fe20000010036 */
[C---:B------:R-:W-:Y:S01]  /*3250*/  FFMA.FTZ R101, R111.reuse, R82, R101 ;  /* 0x000000526f657223 */ /* 0x040fe20000010065 */
[-CC-:B------:R-:W-:Y:S01]  /*3260*/  FFMA.FTZ R100, R18, R105.reuse, R128.reuse ;  /* 0x0000006912647223 */ /* 0x180fe20000010080 */
[-CC-:B------:R-:W-:Y:S01]  /*3270*/  FFMA.FTZ R54, R10, R105.reuse, R128.reuse ;  /* 0x000000690a367223 */ /* 0x180fe20000010080 */
[----:B------:R-:W-:Y:S01]  /*3280*/  FFMA.FTZ R82, R14, R105, R128 ;  /* 0x000000690e527223 */ /* 0x000fe20000010080 */
        /* <DEDUP_REMOVED lines=26> */
.L_x_417:
        /* <DEDUP_REMOVED lines=13> */
[C---:B------:R-:W-:Y:S01]  /*3500*/  FFMA.FTZ R80, R111.reuse, R80, R82 ;  /* 0x000000506f507223 */ /* 0x040fe20000010052 */
[C---:B------:R-:W-:Y:S01]  /*3510*/  FFMA.FTZ R102, R111.reuse, R102, R107 ;  /* 0x000000666f667223 */ /* 0x040fe2000001006b */
[----:B------:R-:W-:Y:S01]  /*3520*/  FFMA.FTZ R129, R111, R106, R129 ;  /* 0x0000006a6f817223 */ /* 0x000fe20000010081 */
[-CC-:B------:R-:W-:Y:S01]  /*3530*/  FFMA.FTZ R100, R14, R105.reuse, R128.reuse ;  /* 0x000000690e647223 */ /* 0x180fe20000010080 */
[-CC-:B------:R-:W-:Y:S01]  /*3540*/  FFMA.FTZ R82, R10, R105.reuse, R128.reuse ;  /* 0x000000690a527223 */ /* 0x180fe20000010080 */
[-CC-:B------:R-:W-:Y:S01]  /*3550*/  FFMA.FTZ R107, R110, R105.reuse, R128.reuse ;  /* 0x000000696e6b7223 */ /* 0x180fe20000010080 */
        /* <DEDUP_REMOVED lines=22> */
.L_x_416:
        /* <DEDUP_REMOVED lines=45> */
.L_x_419:
[-CC-:B------:R-:W-:Y:S01]  /*3990*/  FFMA.FTZ R100, R109, R105.reuse, R128.reuse ;  /* 0x000000696d647223 */ /* 0x180fe20000010080 */
[-CC-:B------:R-:W-:Y:S01]  /*39a0*/  FFMA.FTZ R101, R15, R105.reuse, R128.reuse ;  /* 0x000000690f657223 */ /* 0x180fe20000010080 */
[-C--:B------:R-:W-:Y:S01]  /*39b0*/  FFMA.FTZ R102, R18, R105.reuse, R128 ;  /* 0x0000006912667223 */ /* 0x080fe20000010080 */
[--C-:B------:R-:W-:Y:S02]  /*39c0*/  HADD2.F32 R103, -RZ, R90.reuse.H0_H0 ;  /* 0x2000005aff677230 */ /* 0x100fe40000004100 */
[----:B------:R-:W-:Y:S01]  /*39d0*/  FADD.FTZ R106, R19, -R100 ;  /* 0x80000064136a7221 */ /* 0x000fe20000010000 */
[----:B------:R-:W-:Y:S01]  /*39e0*/  FFMA.FTZ R129, R110, R105, R128 ;  /* 0x000000696e817223 */ /* 0x000fe20000010080 */
[----:B------:R-:W-:Y:S02]  /*39f0*/  HADD2.F32 R107, -RZ, R90.H1_H1 ;  /* 0x3000005aff6b7230 */ /* 0x000fe40000004100 */
[----:B------:R-:W-:Y:S01]  /*3a00*/  FADD.FTZ R100, R16, -R101 ;  /* 0x8000006510647221 */ /* 0x000fe20000010000 */
[----:B------:R-:W-:Y:S01]  /*3a10*/  FADD.FTZ R102, R17, -R102 ;  /* 0x8000006611667221 */ /* 0x000fe20000010000 */
[----:B------:R-:W-:-:S02]  /*3a20*/  HADD2.F32 R134, -RZ, R91.H0_H0 ;  /* 0x2000005bff867230 */ /* 0x000fc40000004100 */
[----:B------:R-:W-:Y:S01]  /*3a30*/  FADD.FTZ R148, R108, -R129 ;  /* 0x800000816c947221 */ /* 0x000fe20000010000 */
[----:B------:R-:W-:Y:S02]  /*3a40*/  HADD2.F32 R135, -RZ, R91.H1_H1 ;  /* 0x3000005bff877230 */ /* 0x000fe40000004100 */
        /* <DEDUP_REMOVED lines=25> */
.L_x_415:
        /* <DEDUP_REMOVED lines=45> */
.L_x_421:
        /* <DEDUP_REMOVED lines=33> */
.L_x_420:
        /* <DEDUP_REMOVED lines=37> */
.L_x_422:
        /* <DEDUP_REMOVED lines=28> */
.L_x_418:
        /* <DEDUP_REMOVED lines=10> */
.L_x_414:
[----:B------:R-:W-:Y:S05]  /*4570*/  BSYNC.RECONVERGENT B0 ;  /* 0x0000000000007941 */ /* 0x000fea0003800200 */
.L_x_413:
        /* <DEDUP_REMOVED lines=15> */
[----:B------:R-:W-:Y:S02]  /*4670*/  HADD2.F32 R54, -RZ, R20.H0_H0 ;  /* 0x20000014ff367230 */ /* 0x000fe40000004100 */
[-CC-:B------:R-:W-:Y:S01]  /*4680*/  FFMA.FTZ R83, R121, R105.reuse, R128.reuse ;  /* 0x0000006979537223 */ /* 0x180fe20000010080 */
[----:B------:R-:W-:Y:S01]  /*4690*/  FADD.FTZ R52, R116, -R53 ;  /* 0x8000003574347221 */ /* 0x000fe20000010000 */
[-CC-:B------:R-:W-:Y:S01]  /*46a0*/  FFMA.FTZ R80, R118, R105.reuse, R128.reuse ;  /* 0x0000006976507223 */ /* 0x180fe20000010080 */
[-CC-:B------:R-:W-:Y:S01]  /*46b0*/  FFMA.FTZ R100, R122, R105.reuse, R128.reuse ;  /* 0x000000697a647223 */ /* 0x180fe20000010080 */
[-CC-:B------:R-:W-:Y:S01]  /*46c0*/  FFMA.FTZ R106, R126, R105.reuse, R128.reuse ;  /* 0x000000697e6a7223 */ /* 0x180fe20000010080 */
[-CC-:B------:R-:W-:Y:S01]  /*46d0*/  FFMA.FTZ R103, R132, R105.reuse, R128.reuse ;  /* 0x0000006984677223 */ /* 0x180fe20000010080 */
[----:B------:R-:W-:Y:S01]  /*46e0*/  FFMA.FTZ R128, R127, R105, R128 ;  /* 0x000000697f807223 */ /* 0x000fe20000010080 */
[----:B------:R-:W-:Y:S01]  /*46f0*/  FADD.FTZ R82, R120, -R55 ;  /* 0x8000003778527221 */ /* 0x000fe20000010000 */
[----:B------:R-:W-:-:S02]  /*4700*/  HADD2.F32 R81, -RZ, R21.H0_H0 ;  /* 0x20000015ff517230 */ /* 0x000fc40000004100 */
[----:B------:R-:W-:Y:S01]  /*4710*/  FADD.FTZ R102, R124, -R83 ;  /* 0x800000537c667221 */ /* 0x000fe20000010000 */
[----:B-----5:R-:W-:Y:S01]  /*4720*/  FFMA.FTZ R52, R111, R52, R54 ;  /* 0x000000346f347223 */ /* 0x020fe20000010036 */
[----:B------:R-:W-:Y:S02]  /*4730*/  HADD2.F32 R55, -RZ, R21.H1_H1 ;  /* 0x30000015ff377230 */ /* 0x000fe40000004100 */
        /* <DEDUP_REMOVED lines=8> */
[----:B------:R-:W-:Y:S01]  /*47c0*/  FADD.FTZ R80, R115, -R80 ;  /* 0x8000005073507221 */ /* 0x000fe20000010000 */
[----:B------:R-:W-:Y:S02]  /*47d0*/  HADD2.F32 R54, -RZ, R23.H0_H0 ;  /* 0x20000017ff367230 */ /* 0x000fe40000004100 */
[C---:B------:R-:W-:Y:S01]  /*47e0*/  FFMA.FTZ R81, R111.reuse, R82, R81 ;  /* 0x000000526f517223 */ /* 0x040fe20000010051 */
[C---:B------:R-:W-:Y:S01]  /*47f0*/  FFMA.FTZ R100, R111.reuse, R100, R55 ;  /* 0x000000646f647223 */ /* 0x040fe20000010037 */
        /* <DEDUP_REMOVED lines=18> */
.L_x_427:
[-CC-:B0--3--:R-:W-:Y:S01]  /*4920*/  FFMA.FTZ R81, R113, R105.reuse, R128.reuse ;  /* 0x0000006971517223 */ /* 0x189fe20000010080 */
[----:B------:R-:W-:Y:S02]  /*4930*/  HADD2.F32 R82, -RZ, R20.H0_H0 ;  /* 0x20000014ff527230 */ /* 0x000fe40000004100 */
[-CC-:B------:R-:W-:Y:S01]  /*4940*/  FFMA.FTZ R83, R117, R105.reuse, R128.reuse ;  /* 0x0000006975537223 */ /* 0x180fe20000010080 */
[-CC-:B------:R-:W-:Y:S01]  /*4950*/  FFMA.FTZ R103, R121, R105.reuse, R128.reuse ;  /* 0x0000006979677223 */ /* 0x180fe20000010080 */
[----:B------:R-:W-:Y:S01]  /*4960*/  FADD.FTZ R80, R116, -R81 ;  /* 0x8000005174507221 */ /* 0x000fe20000010000 */
[-CC-:B------:R-:W-:Y:S01]  /*4970*/  FFMA.FTZ R100, R118, R105.reuse, R128.reuse ;  /* 0x0000006976647223 */ /* 0x180fe20000010080 */
[-CC-:B------:R-:W-:Y:S01]  /*4980*/  FFMA.FTZ R106, R122, R105.reuse, R128.reuse ;  /* 0x000000697a6a7223 */ /* 0x180fe20000010080 */
[-CC-:B------:R-:W-:Y:S01]  /*4990*/  FFMA.FTZ R134, R126, R105.reuse, R128.reuse ;  /* 0x000000697e867223 */ /* 0x180fe20000010080 */
[-CC-:B------:R-:W-:Y:S01]  /*49a0*/  FFMA.FTZ R107, R132, R105.reuse, R128.reuse ;  /* 0x00000069846b7223 */ /* 0x180fe20000010080 */
[----:B------:R-:W-:Y:S01]  /*49b0*/  FFMA.FTZ R148, R127, R105, R128 ;  /* 0x000000697f947223 */ /* 0x000fe20000010080 */
[----:B------:R-:W-:-:S02]  /*49c0*/  HADD2.F32 R101, -RZ, R21.H0_H0 ;  /* 0x20000015ff657230 */ /* 0x000fc40000004100 */
[----:B------:R-:W-:Y:S01]  /*49d0*/  FADD.FTZ R102, R120, -R83 ;  /* 0x8000005378667221 */ /* 0x000fe20000010000 */
[----:B------:R-:W-:Y:S02]  /*49e0*/  HADD2.F32 R105, -RZ, R22.H0_H0 ;  /* 0x20000016ff697230 */ /* 0x000fe40000004100 */
[----:B------:R-:W-:Y:S01]  /*49f0*/  FADD.FTZ R128, R124, -R103 ;  /* 0x800000677c807221 */ /* 0x000fe20000010000 */
[----:B-----5:R-:W-:Y:S01]  /*4a00*/  FFMA.FTZ R80, R111, R80, R82 ;  /* 0x000000506f507223 */ /* 0x020fe20000010052 */
[----:B------:R-:W-:Y:S02]  /*4a10*/  HADD2.F32 R129, -RZ, R23.H1_H1 ;  /* 0x30000017ff817230 */ /* 0x000fe40000004100 */
        /* <DEDUP_REMOVED lines=25> */
.L_x_426:
[----:B0--3--:R-:W0:Y:S02]  /*4bb0*/  LDC.64 R100, c[0x0][0x470] ;  /* 0x00011c00ff647b82 */ /* 0x009e240000000a00 */
[----:B0-----:R-:W-:-:S04]  /*4bc0*/  ISETP.NE.U32.AND P5, PT, R100, RZ, PT ;  /* 0x000000ff6400720c */ /* 0x001fc80003fa5070 */
[----:B------:R-:W-:-:S13]  /*4bd0*/  ISETP.NE.AND.EX P5, PT, R101, RZ, PT, P5 ;  /* 0x000000ff6500720c */ /* 0x000fda0003fa5350 */
[----:B------:R-:W-:Y:S05]  /*4be0*/  @!P5 BRA `(.L_x_429) ;  /* 0x0000000000a4d947 */ /* 0x000fea0003800000 */
[-CC-:B------:R-:W-:Y:S01]  /*4bf0*/  FFMA.FTZ R53, R113, R105.reuse, R128.reuse ;  /* 0x0000006971357223 */ /* 0x180fe20000010080 */
        /* <DEDUP_REMOVED lines=40> */
.L_x_429:
        /* <DEDUP_REMOVED lines=37> */
.L_x_425:
        /* <DEDUP_REMOVED lines=45> */
.L_x_431:
        /* <DEDUP_REMOVED lines=33> */
.L_x_430:
        /* <DEDUP_REMOVED lines=37> */
.L_x_432:
        /* <DEDUP_REMOVED lines=28> */
.L_x_428:
[----:B------:R-:W0:Y:S08]  /*59c0*/  @P4 LDC.64 R106, c[0x0][0x478] ;  /* 0x00011e00ff6a4b82 */ /* 0x000e300000000a00 */
[----:B------:R-:W1:Y:S01]  /*59d0*/  LDC.64 R128, c[0x0][0x468] ;  /* 0x00011a00ff807b82 */ /* 0x000e620000000a00 */
[----:B0-----:R-:W-:-:S07]  /*59e0*/  @P4 IMAD.WIDE.U32 R134, R0, 0x10, R106 ;  /* 0x0000001000864825 */ /* 0x001fce00078e006a */
[----:B------:R-:W0:Y:S01]  /*59f0*/  @P5 LDC.64 R106, c[0x0][0x470] ;  /* 0x00011c00ff6a5b82 */ /* 0x000e220000000a00 */
[----:B------:R2:W-:Y:S01]  /*5a00*/  @P4 STG.E.128 desc[UR8][R134.64], R80 ;  /* 0x0000005086004986 */ /* 0x0005e2000c101d08 */
[----:B-1----:R-:W-:-:S05]  /*5a10*/  IMAD.WIDE.U32 R128, R0, 0x10, R128 ;  /* 0x0000001000807825 */ /* 0x002fca00078e0080 */
[----:B------:R2:W-:Y:S01]  /*5a20*/  STG.E.128 desc[UR8][R128.64], R100 ;  /* 0x0000006480007986 */ /* 0x0005e2000c101d08 */
[----:B0-----:R-:W-:-:S05]  /*5a30*/  @P5 IMAD.WIDE.U32 R106, R0, 0x10, R106 ;  /* 0x00000010006a5825 */ /* 0x001fca00078e006a */
[----:B------:R2:W-:Y:S02]  /*5a40*/  @P5 STG.E.128 desc[UR8][R106.64], R52 ;  /* 0x000000346a005986 */ /* 0x0005e4000c101d08 */
.L_x_424:
[----:B------:R-:W-:Y:S05]  /*5a50*/  BSYNC.RECONVERGENT B0 ;  /* 0x0000000000007941 */ /* 0x000fea0003800200 */
.L_x_423:
[----:B------:R-:W-:Y:S01]  /*5a60*/  PLOP3.LUT P3, PT, P3, PT, PT, 0x8, 0x80 ;  /* 0x000000000080781c */ /* 0x000fe20001f6e170 */
[----:B------:R-:W-:-:S12]  /*5a70*/  @!P6 BRA `(.L_x_433) ;  /* 0xffffffa800bce947 */ /* 0x000fd8000383ffff */
.L_x_396:
[----:B------:R-:W1:Y:S01]  /*5a80*/  LDC.64 R2, c[0x0][0x440] ;  /* 0x00011000ff027b82 */ /* 0x000e620000000a00 */
[----:B------:R-:W-:-:S05]  /*5a90*/  IMAD R5, R5, UR10, RZ ;  /* 0x0000000a05057c24 */ /* 0x000fca000f8e02ff */
[----:B------:R-:W-:Y:S02]  /*5aa0*/  LEA.HI R7, R5, R6, RZ, 0x1d ;  /* 0x0000000605077211 */ /* 0x000fe400078fe8ff */
[----:B------:R-:W4:Y:S08]  /*5ab0*/  LDC.64 R8, c[0x0][0x448] ;  /* 0x00011200ff087b82 */ /* 0x000f300000000a00 */
[----:B------:R-:W0:Y:S08]  /*5ac0*/  LDC.64 R10, c[0x0][0x440] ;  /* 0x00011000ff0a7b82 */ /* 0x000e300000000a00 */
[----:B------:R-:W2:Y:S01]  /*5ad0*/  LDC.64 R12, c[0x0][0x448] ;  /* 0x00011200ff0c7b82 */ /* 0x000ea20000000a00 */
[----:B-1----:R-:W-:-:S05]  /*5ae0*/  @P1 IMAD.WIDE.U32 R2, R7, 0x20, R2 ;  /* 0x0000002007021825 */ /* 0x002fca00078e0002 */
[----:B------:R1:W-:Y:S01]  /*5af0*/  @P1 STG.E.128 desc[UR8][R2.64], R56 ;  /* 0x0000003802001986 */ /* 0x0003e2000c101d08 */
[C---:B----4-:R-:W-:Y:S01]  /*5b00*/  @P1 IMAD.WIDE.U32 R4, R7.reuse, 0x20, R8 ;  /* 0x0000002007041825 */ /* 0x050fe200078e0008 */
[----:B------:R-:W-:Y:S02]  /*5b10*/  @P1 IADD3 R7, PT, PT, R7, 0x80, RZ ;  /* 0x0000008007071810 */ /* 0x000fe40007ffe0ff */
[----:B------:R1:W-:Y:S04]  /*5b20*/  @P1 STG.E.128 desc[UR8][R2.64+0x10], R60 ;  /* 0x0000103c02001986 */ /* 0x0003e8000c101d08 */
[----:B------:R1:W-:Y:S01]  /*5b30*/  @P1 STG.E.128 desc[UR8][R4.64], R36 ;  /* 0x0000002404001986 */ /* 0x0003e2000c101d08 */
[----:B0-----:R-:W-:-:S03]  /*5b40*/  @P0 IMAD.WIDE.U32 R10, R7, 0x20, R10 ;  /* 0x00000020070a0825 */ /* 0x001fc600078e000a */
[----:B------:R1:W-:Y:S04]  /*5b50*/  @P1 STG.E.128 desc[UR8][R4.64+0x10], R40 ;  /* 0x0000102804001986 */ /* 0x0003e8000c101d08 */
[----:B------:R1:W-:Y:S01]  /*5b60*/  @P0 STG.E.128 desc[UR8][R10.64], R64 ;  /* 0x000000400a000986 */ /* 0x0003e2000c101d08 */
[----:B--2---:R-:W-:-:S03]  /*5b70*/  @P0 IMAD.WIDE.U32 R12, R7, 0x20, R12 ;  /* 0x00000020070c0825 */ /* 0x004fc600078e000c */
        /* <DEDUP_REMOVED lines=14> */
.L_x_434:
        /* <DEDUP_REMOVED lines=10> */
.L_x_3786:


//--------------------- .text._ZN10layer_norm31ln_parallel_residual_bwd_kernelINS_13Kernel_traitsI6__halfS2_S2_S2_fjLj3072ELj1ELj1ELj4ELj16ENS_18Kernel_traits_baseILj3072ES2_S2_S2_S2_fjLj128EEEEELb0ELb1ELb1EEEvNS_9BwdParamsE --------------------------
	.section	.text._ZN10layer_norm31ln_parallel_residual_bwd_kernelINS_13Kernel_traitsI6__halfS2_S2_S2_fjLj3072ELj1ELj1ELj4ELj16ENS_18Kernel_traits_baseILj3072ES2_S2_S2_S2_fjLj128EEEEELb0ELb1ELb1EEEvNS_9BwdParamsE,"ax",@progbits
	.align	128
        .global         _ZN10layer_norm31ln_parallel_residual_bwd_kernelINS_13Kernel_traitsI6__halfS2_S2_S2_fjLj3072ELj1ELj1ELj4ELj16ENS_18Kernel_traits_baseILj3072ES2_S2_S2_S2_fjLj128EEEEELb0ELb1ELb1EEEvNS_9BwdParamsE
        .type           _ZN10layer_norm31ln_parallel_residual_bwd_kernelINS_13Kernel_traitsI6__halfS2_S2_S2_fjLj3072ELj1ELj1ELj4ELj16ENS_18Kernel_traits_baseILj3072ES2_S2_S2_S2_fjLj128EEEEELb0ELb1ELb1EEEvNS_9BwdParamsE,@function
        .size           _ZN10layer_norm31ln_parallel_residual_bwd_kernelINS_13Kernel_traitsI6__halfS2_S2_S2_fjLj3072ELj1ELj1ELj4ELj16ENS_18Kernel_traits_baseILj3072ES2_S2_S2_S2_fjLj128EEEEELb0ELb1ELb1EEEvNS_9BwdParamsE,(.L_x_3787 - _ZN10layer_norm31ln_parallel_residual_bwd_kernelINS_13Kernel_traitsI6__halfS2_S2_S2_fjLj3072ELj1ELj1ELj4ELj16ENS_18Kernel_traits_baseILj3072ES2_S2_S2_S2_fjLj128EEEEELb0ELb1ELb1EEEvNS_9BwdParamsE)
        .other          _ZN10layer_norm31ln_parallel_residual_bwd_kernelINS_13Kernel_traitsI6__halfS2_S2_S2_fjLj3072ELj1ELj1ELj4ELj16ENS_18Kernel_traits_baseILj3072ES2_S2_S2_S2_fjLj128EEEEELb0ELb1ELb1EEEvNS_9BwdParamsE,@"STO_CUDA_ENTRY STV_DEFAULT"
_ZN10layer_norm31ln_parallel_residual_bwd_kernelINS_13Kernel_traitsI6__halfS2_S2_S2_fjLj3072ELj1ELj1ELj4ELj16ENS_18Kernel_traits_baseILj3072ES2_S2_S2_S2_fjLj128EEEEELb0ELb1ELb1EEEvNS_9BwdParamsE:
.text._ZN10layer_norm31ln_parallel_residual_bwd_kernelINS_13Kernel_traitsI6__halfS2_S2_S2_fjLj3072ELj1ELj1ELj4ELj16ENS_18Kernel_traits_baseILj3072ES2_S2_S2_S2_fjLj128EEEEELb0ELb1ELb1EEEvNS_9BwdParamsE:
        /* <DEDUP_REMOVED lines=53> */
[----:B------:R-:W-:Y:S01]  /*0350*/  CS2R R16, SRZ ;  /* 0x0000000000107805 */ /* 0x000fe2000001ff00 */
[----:B------:R-:W1:Y:S03]  /*0360*/  LDCU UR21, c[0x0][0x388] ;  /* 0x00007100ff1577ac */ /* 0x000e660008000800 */
[----:B0-----:R-:W4:Y:S01]  /*0370*/  LDG.E.128 R12, desc[UR18][R2.64] ;  /* 0x00000012020c7981 */ /* 0x001f22000c1e1d00 */
[----:B------:R-:W0:Y:S03]  /*0380*/  LDCU UR24, c[0x0][0x400] ;  /* 0x00008000ff1877ac */ /* 0x000e260008000800 */
[----:B------:R-:W5:Y:S01]  /*0390*/  LDG.E.128 R8, desc[UR18][R2.64+0x800] ;  /* 0x0008001202087981 */ /* 0x000f62000c1e1d00 */
[----:B------:R-:W0:Y:S03]  /*03a0*/  LDCU.64 UR8, c[0x0][0x470] ;  /* 0x00008e00ff0877ac */ /* 0x000e260008000a00 */
[----:B------:R1:W5:Y:S01]  /*03b0*/  LDG.E.128 R4, desc[UR18][R2.64+0x1000] ;  /* 0x0010001202047981 */ /* 0x000362000c1e1d00 */
[----:B--2---:R-:W-:Y:S01]  /*03c0*/  UISETP.NE.U32.AND UP0, UPT, UR4, URZ, UPT ;  /* 0x000000ff0400728c */ /* 0x004fe2000bf05070 */
[----:B------:R-:W-:Y:S01]  /*03d0*/  MOV R95, RZ ;  /* 0x000000ff005f7202 */ /* 0x000fe20000000f00 */
[----:B---3--:R-:W-:-:S02]  /*03e0*/  UISETP.NE.AND UP1, UPT, UR20, URZ, UPT ;  /* 0x000000ff1400728c */ /* 0x008fc4000bf25270 */
[----:B------:R-:W-:Y:S01]  /*03f0*/  UISETP.NE.AND.EX UP0, UPT, UR5, URZ, UPT, UP0 ;  /* 0x000000ff0500728c */ /* 0x000fe2000bf05300 */
[----:B------:R-:W2:Y:S03]  /*0400*/  LDCU.64 UR26, c[0x0][0x438] ;  /* 0x00008700ff1a77ac */ /* 0x000ea60008000a00 */
[----:B------:R-:W-:Y:S02]  /*0410*/  PLOP3.LUT P4, PT, PT, PT, UP1, 0x80, 0x8 ;  /* 0x000000000008781c */ /* 0x000fe40003f8f018 */
[----:B-1----:R-:W-:Y:S02]  /*0420*/  CS2R R2, SRZ ;  /* 0x0000000000027805 */ /* 0x002fe4000001ff00 */
[----:B------:R-:W-:Y:S01]  /*0430*/  PLOP3.LUT P1, PT, PT, PT, UP0, 0x80, 0x8 ;  /* 0x000000000008781c */ /* 0x000fe20003f2f008 */
[----:B------:R-:W1:Y:S01]  /*0440*/  LDCU.64 UR10, c[0x0][0x478] ;  /* 0x00008f00ff0a77ac */ /* 0x000e620008000a00 */
[----:B------:R-:W3:Y:S01]  /*0450*/  LDCU.128 UR12, c[0x0][0x3c0] ;  /* 0x00007800ff0c77ac */ /* 0x000ee20008000c00 */
[----:B------:R-:W0:Y:S01]  /*0460*/  LDCU.64 UR22, c[0x0][0x380] ;  /* 0x00007000ff1677ac */ /* 0x000e220008000a00 */
[----:B------:R-:W-:Y:S01]  /*0470*/  UMOV UR4, UR7 ;  /* 0x0000000700047c82 */ /* 0x000fe20008000000 */
[----:B----4-:R-:W-:-:S02]  /*0480*/  HADD2.F32 R120, -RZ, R12.H0_H0 ;  /* 0x2000000cff787230 */ /* 0x010fc40000004100 */
        /* <DEDUP_REMOVED lines=9> */
[--C-:B-----5:R-:W-:Y:S02]  /*0520*/  HADD2.F32 R112, -RZ, R8.reuse.H0_H0 ;  /* 0x20000008ff707230 */ /* 0x120fe40000004100 */
        /* <DEDUP_REMOVED lines=18> */
[----:B0123--:R-:W-:-:S07]  /*0650*/  CS2R R6, SRZ ;  /* 0x0000000000067805 */ /* 0x00ffce000001ff00 */
.L_x_460:
[----:B0-----:R-:W0:Y:S01]  /*0660*/  LDC.64 R52, c[0x0][0x428] ;  /* 0x00010a00ff347b82 */ /* 0x001e220000000a00 */
[----:B------:R-:W-:Y:S02]  /*0670*/  UIMAD UR5, UR4, UR21, URZ ;  /* 0x00000015040572a4 */ /* 0x000fe4000f8e02ff */
[----:B------:R-:W-:Y:S02]  /*0680*/  UIMAD.WIDE UR16, UR4, 0x4, UR14 ;  /* 0x00000004041078a5 */ /* 0x000fe4000f8e020e */
[----:B------:R-:W-:-:S03]  /*0690*/  USHF.R.S32.HI UR6, URZ, 0x1f, UR5 ;  /* 0x0000001fff067899 */ /* 0x000fc60008011405 */
[----:B------:R-:W1:Y:S01]  /*06a0*/  LDC.64 R54, c[0x0][0x3a8] ;  /* 0x0000ea00ff367b82 */ /* 0x000e620000000a00 */
[----:B------:R-:W-:Y:S01]  /*06b0*/  ULEA.HI UR6, UR6, UR5, URZ, 0x3 ;  /* 0x0000000506067291 */ /* 0x000fe2000f8f18ff */
[----:B------:R-:W-:Y:S02]  /*06c0*/  MOV R72, UR16 ;  /* 0x0000001000487c02 */ /* 0x000fe40008000f00 */
[----:B------:R-:W-:-:S03]  /*06d0*/  MOV R73, UR17 ;  /* 0x0000001100497c02 */ /* 0x000fc60008000f00 */
[----:B------:R-:W-:Y:S01]  /*06e0*/  MOV R57, UR6 ;  /* 0x0000000600397c02 */ /* 0x000fe20008000f00 */
[----:B------:R-:W-:Y:S01]  /*06f0*/  UIMAD.WIDE UR16, UR4, 0x4, UR12 ;  /* 0x00000004041078a5 */ /* 0x000fe2000f8e020c */
[----:B------:R2:W3:Y:S02]  /*0700*/  LDG.E R0, desc[UR18][R72.64] ;  /* 0x0000001248007981 */ /* 0x0004e4000c1e1900 */
[----:B------:R-:W-:-:S03]  /*0710*/  LEA.HI.SX32 R122, R57, R78, 0x1d ;  /* 0x0000004e397a7211 */ /* 0x000fc600078feaff */
[----:B------:R-:W-:Y:S02]  /*0720*/  MOV R124, UR16 ;  /* 0x00000010007c7c02 */ /* 0x000fe40008000f00 */
[C---:B0-----:R-:W-:Y:S01]  /*0730*/  IMAD.WIDE.U32 R60, R122.reuse, 0x10, R52 ;  /* 0x000000107a3c7825 */ /* 0x041fe200078e0034 */
[----:B------:R-:W-:Y:S02]  /*0740*/  MOV R125, UR17 ;  /* 0x00000011007d7c02 */ /* 0x000fe40008000f00 */
[----:B------:R-:W-:-:S03]  /*0750*/  IADD3 R121, PT, PT, R122, 0x80, RZ ;  /* 0x000000807a797810 */ /* 0x000fc60007ffe0ff */
[----:B------:R-:W4:Y:S01]  /*0760*/  LDG.E.128 R60, desc[UR18][R60.64] ;  /* 0x000000123c3c7981 */ /* 0x000f22000c1e1d00 */
[C-C-:B-1----:R-:W-:Y:S01]  /*0770*/  IMAD.WIDE.U32 R56, R122.reuse, 0x10, R54.reuse ;  /* 0x000000107a387825 */ /* 0x142fe200078e0036 */
[----:B------:R-:W-:Y:S02]  /*0780*/  IADD3 R94, PT, PT, R122, 0x100, RZ ;  /* 0x000001007a5e7810 */ /* 0x000fe40007ffe0ff */
[----:B------:R-:W4:Y:S04]  /*0790*/  LDG.E R124, desc[UR18][R124.64] ;  /* 0x000000127c7c7981 */ /* 0x000f28000c1e1900 */
[----:B------:R-:W4:Y:S01]  /*07a0*/  LDG.E.128 R56, desc[UR18][R56.64] ;  /* 0x0000001238387981 */ /* 0x000f22000c1e1d00 */
[----:B------:R-:W-:-:S04]  /*07b0*/  IMAD.WIDE.U32 R64, R121, 0x10, R54 ;  /* 0x0000001079407825 */ /* 0x000fc800078e0036 */
[----:B------:R-:W-:Y:S02]  /*07c0*/  IMAD.WIDE.U32 R68, R121, 0x10, R52 ;  /* 0x0000001079447825 */ /* 0x000fe400078e0034 */
[----:B------:R-:W4:Y:S02]  /*07d0*/  LDG.E.128 R64, desc[UR18][R64.64] ;  /* 0x0000001240407981 */ /* 0x000f24000c1e1d00 */
[C---:B--2---:R-:W-:Y:S02]  /*07e0*/  IMAD.WIDE.U32 R72, R94.reuse, 0x10, R54 ;  /* 0x000000105e487825 */ /* 0x044fe400078e0036 */
[----:B------:R-:W2:Y:S04]  /*07f0*/  LDG.E.128 R68, desc[UR18][R68.64] ;  /* 0x0000001244447981 */ /* 0x000ea8000c1e1d00 */
[----:B------:R-:W2:Y:S01]  /*0800*/  LDG.E.128 R72, desc[UR18][R72.64] ;  /* 0x0000001248487981 */ /* 0x000ea2000c1e1d00 */
[----:B------:R-:W-:-:S06]  /*0810*/  IMAD.WIDE.U32 R52, R94, 0x10, R52 ;  /* 0x000000105e347825 */ /* 0x000fcc00078e0034 */
[----:B------:R-:W2:Y:S01]  /*0820*/  LDG.E.128 R52, desc[UR18][R52.64] ;  /* 0x0000001234347981 */ /* 0x000ea2000c1e1d00 */
[----:B---3--:R-:W-:Y:S01]  /*0830*/  R2UR UR16, R0 ;  /* 0x00000000001072ca */ /* 0x008fe200000e0000 */
[--C-:B----4-:R-:W-:Y:S02]  /*0840*/  HADD2.F32 R146, -RZ, R62.reuse.H0_H0 ;  /* 0x2000003eff927230 */ /* 0x110fe40000004100 */
[----:B------:R-:W-:Y:S01]  /*0850*/  HADD2.F32 R148, -RZ, R62.H1_H1 ;  /* 0x3000003eff947230 */ /* 0x000fe20000004100 */
[----:B------:R-:W-:Y:S01]  /*0860*/  FSEL R62, R124, RZ, !P4 ;  /* 0x000000ff7c3e7208 */ /* 0x000fe20006000000 */
[--C-:B------:R-:W-:Y:S02]  /*0870*/  HADD2.F32 R123, -RZ, R56.reuse.H0_H0 ;  /* 0x20000038ff7b7230 */ /* 0x100fe40000004100 */
[----:B------:R-:W-:-:S03]  /*0880*/  HADD2.F32 R127, -RZ, R56.H1_H1 ;  /* 0x30000038ff7f7230 */ /* 0x000fc60000004100 */
[C---:B------:R-:W-:Y:S01]  /*0890*/  FADD.FTZ R0, -R62.reuse, R123 ;  /* 0x0000007b3e007221 */ /* 0x040fe20000010100 */
[--C-:B------:R-:W-:Y:S02]  /*08a0*/  HADD2.F32 R143, -RZ, R57.reuse.H0_H0 ;  /* 0x20000039ff8f7230 */ /* 0x100fe40000004100 */
[----:B------:R-:W-:Y:S01]  /*08b0*/  FADD.FTZ R139, -R62, R127 ;  /* 0x0000007f3e8b7221 */ /* 0x000fe20000010100 */
[----:B------:R-:W-:Y:S02]  /*08c0*/  HADD2.F32 R141, -RZ, R60.H0_H0 ;  /* 0x2000003cff8d7230 */ /* 0x000fe40000004100 */
[----:B------:R-:W-:Y:S01]  /*08d0*/  FMUL.FTZ R0, R0, UR16 ;  /* 0x0000001000007c20 */ /* 0x000fe20008410000 */
[----:B------:R-:W-:Y:S02]  /*08e0*/  HADD2.F32 R145, -RZ, R57.H1_H1 ;  /* 0x30000039ff917230 */ /* 0x000fe40000004100 */
[--C-:B------:R-:W-:Y:S02]  /*08f0*/  HADD2.F32 R142, -RZ, R61.reuse.H0_H0 ;  /* 0x2000003dff8e7230 */ /* 0x100fe40000004100 */
[----:B------:R-:W-:-:S02]  /*0900*/  HADD2.F32 R144, -RZ, R61.H1_H1 ;  /* 0x3000003dff907230 */ /* 0x000fc40000004100 */
[----:B------:R-:W-:Y:S02]  /*0910*/  HADD2.F32 R61, -RZ, R67.H1_H1 ;  /* 0x30000043ff3d7230 */ /* 0x000fe40000004100 */
[--C-:B--2---:R-:W-:Y:S02]  /*0920*/  HADD2.F32 R57, -RZ, R71.reuse.H0_H0 ;  /* 0x20000047ff397230 */ /* 0x104fe40000004100 */
[----:B------:R-:W-:Y:S02]  /*0930*/  HADD2.F32 R56, -RZ, R71.H1_H1 ;  /* 0x30000047ff387230 */ /* 0x000fe40000004100 */
[----:B------:R-:W-:Y:S01]  /*0940*/  FADD.FTZ R143, -R62, R143 ;  /* 0x0000008f3e8f7221 */ /* 0x000fe20000010100 */
[----:B------:R-:W-:Y:S02]  /*0950*/  HADD2.F32 R140, -RZ, R60.H1_H1 ;  /* 0x3000003cff8c7230 */ /* 0x000fe40000004100 */
[----:B------:R-:W-:Y:S01]  /*0960*/  FADD.FTZ R93, R141, R93 ;  /* 0x0000005d8d5d7221 */ /* 0x000fe20000010000 */
[----:B------:R-:W-:-:S02]  /*0970*/  HADD2.F32 R71, -RZ, R75.H0_H0 ;  /* 0x2000004bff477230 */ /* 0x000fc40000004100 */
[----:B------:R-:W-:Y:S01]  /*0980*/  FMUL.FTZ R139, R139, UR16 ;  /* 0x000000108b8b7c20 */ /* 0x000fe20008410000 */
[-C--:B------:R-:W-:Y:S01]  /*0990*/  FFMA.FTZ R95, R0, R141.reuse, R95 ;  /* 0x0000008d005f7223 */ /* 0x080fe2000001005f */
[----:B------:R-:W-:Y:S01]  /*09a0*/  FMUL.FTZ R141, R120, R141 ;  /* 0x0000008d788d7220 */ /* 0x000fe20000410000 */
[--C-:B------:R-:W-:Y:S02]  /*09b0*/  HADD2.F32 R147, -RZ, R58.reuse.H0_H0 ;  /* 0x2000003aff937230 */ /* 0x100fe40000004100 */
[C---:B------:R-:W-:Y:S01]  /*09c0*/  FADD.FTZ R136, -R62.reuse, R61 ;  /* 0x0000003d3e887221 */ /* 0x040fe20000010100 */
[C---:B------:R-:W-:Y:S01]  /*09d0*/  FADD.FTZ R145, -R62.reuse, R145 ;  /* 0x000000913e917221 */ /* 0x040fe20000010100 */
[----:B------:R-:W-:Y:S01]  /*09e0*/  FADD.FTZ R61, -R62, R71 ;  /* 0x000000473e3d7221 */ /* 0x000fe20000010100 */
[----:B------:R-:W-:Y:S01]  /*09f0*/  FADD.FTZ R91, R140, R91 ;  /* 0x0000005b8c5b7221 */ /* 0x000fe20000010000 */
[----:B------:R-:W-:Y:S01]  /*0a00*/  FMUL.FTZ R143, R143, UR16 ;  /* 0x000000108f8f7c20 */ /* 0x000fe20008410000 */
[-C--:B------:R-:W-:Y:S01]  /*0a10*/  FFMA.FTZ R92, R139, R140.reuse, R92 ;  /* 0x0000008c8b5c7223 */ /* 0x080fe2000001005c */
[----:B------:R-:W-:Y:S01]  /*0a20*/  FMUL.FTZ R140, R119, R140 ;  /* 0x0000008c778c7220 */ /* 0x000fe20000410000 */
[----:B------:R-:W-:Y:S01]  /*0a30*/  FADD.FTZ R71, RZ, R141 ;  /* 0x0000008dff477221 */ /* 0x000fe20000010000 */
[----:B------:R-:W-:-:S02]  /*0a40*/  HADD2.F32 R149, -RZ, R58.H1_H1 ;  /* 0x3000003aff957230 */ /* 0x000fc40000004100 */
[----:B------:R-:W-:Y:S01]  /*0a50*/  FADD.FTZ R147, -R62, R147 ;  /* 0x000000933e937221 */ /* 0x000fe20000010100 */
[----:B------:R-:W-:Y:S01]  /*0a60*/  FADD.FTZ R89, R142, R89 ;  /* 0x000000598e597221 */ /* 0x000fe20000010000 */
[----:B------:R-:W-:Y:S01]  /*0a70*/  FMUL.FTZ R145, R145, UR16 ;  /* 0x0000001091917c20 */ /* 0x000fe20008410000 */
[-C--:B------:R-:W-:Y:S01]  /*0a80*/  FFMA.FTZ R90, R143, R142.reuse, R90 ;  /* 0x0000008e8f5a7223 */ /* 0x080fe2000001005a */
[----:B------:R-:W-:Y:S01]  /*0a90*/  FMUL.FTZ R142, R118, R142 ;  /* 0x0000008e768e7220 */ /* 0x000fe20000410000 */
[----:B------:R-:W-:Y:S01]  /*0aa0*/  FADD.FTZ R71, R71, R140 ;  /* 0x0000008c47477221 */ /* 0x000fe20000010000 */
[--C-:B------:R-:W-:Y:S02]  /*0ab0*/  HADD2.F32 R151, -RZ, R59.reuse.H0_H0 ;  /* 0x2000003bff977230 */ /* 0x100fe40000004100 */
[----:B------:R-:W-:Y:S01]  /*0ac0*/  FADD.FTZ R149, -R62, R149 ;  /* 0x000000953e957221 */ /* 0x000fe20000010100 */
[----:B------:R-:W-:Y:S01]  /*0ad0*/  FADD.FTZ R87, R144, R87 ;  /* 0x0000005790577221 */ /* 0x000fe20000010000 */
[----:B------:R-:W-:Y:S01]  /*0ae0*/  FMUL.FTZ R147, R147, UR16 ;  /* 0x0000001093937c20 */ /* 0x000fe20008410000 */
[-C--:B------:R-:W-:Y:S01]  /*0af0*/  FFMA.FTZ R88, R145, R144.reuse, R88 ;  /* 0x0000009091587223 */ /* 0x080fe20000010058 */
[----:B------:R-:W-:Y:S01]  /*0b00*/  FMUL.FTZ R144, R117, R144 ;  /* 0x0000009075907220 */ /* 0x000fe20000410000 */
[----:B------:R-:W-:Y:S01]  /*0b10*/  FADD.FTZ R71, R71, R142 ;  /* 0x0000008e47477221 */ /* 0x000fe20000010000 */
        /* <DEDUP_REMOVED lines=10> */
[-C--:B------:R-:W-:Y:S01]  /*0bc0*/  FFMA.FTZ R84, R149, R148.reuse, R84 ;  /* 0x0000009495547223 */ /* 0x080fe20000010054 */
[----:B------:R-:W-:Y:S01]  /*0bd0*/  FMUL.FTZ R151, R151, UR16 ;  /* 0x0000001097977c20 */ /* 0x000fe20008410000 */
[----:B------:R-:W-:Y:S01]  /*0be0*/  FMUL.FTZ R148, R115, R148 ;  /* 0x0000009473947220 */ /* 0x000fe20000410000 */
[----:B------:R-:W-:Y:S01]  /*0bf0*/  FADD.FTZ R71, R71, R146 ;  /* 0x0000009247477221 */ /* 0x000fe20000010000 */
[----:B------:R-:W-:-:S02]  /*0c00*/  HADD2.F32 R152, -RZ, R63.H1_H1 ;  /* 0x3000003fff987230 */ /* 0x000fc40000004100 */
[----:B------:R-:W-:Y:S01]  /*0c10*/  FADD.FTZ R81, R150, R81 ;  /* 0x0000005196517221 */ /* 0x000fe20000010000 */
[----:B------:R-:W-:Y:S01]  /*0c20*/  FMUL.FTZ R153, R153, UR16 ;  /* 0x0000001099997c20 */ /* 0x000fe20008410000 */
[-C--:B------:R-:W-:Y:S01]  /*0c30*/  FFMA.FTZ R82, R151, R150.reuse, R82 ;  /* 0x0000009697527223 */ /* 0x080fe20000010052 */
[----:B------:R-:W-:Y:S01]  /*0c40*/  FMUL.FTZ R150, R114, R150 ;  /* 0x0000009672967220 */ /* 0x000fe20000410000 */
[----:B------:R-:W-:Y:S01]  /*0c50*/  FADD.FTZ R71, R71, R148 ;  /* 0x0000009447477221 */ /* 0x000fe20000010000 */
[----:B------:R-:W-:Y:S02]  /*0c60*/  HADD2.F32 R129, -RZ, R64.H1_H1 ;  /* 0x30000040ff817230 */ /* 0x000fe40000004100 */
[----:B------:R-:W-:Y:S01]  /*0c70*/  FADD.FTZ R79, R152, R79 ;  /* 0x0000004f984f7221 */ /* 0x000fe20000010000 */
[----:B------:R-:W-:Y:S02]  /*0c80*/  HADD2.F32 R131, -RZ, R65.H0_H0 ;  /* 0x20000041ff837230 */ /* 0x000fe40000004100 */
[----:B------:R-:W-:Y:S01]  /*0c90*/  FFMA.FTZ R80, R153, R152, R80 ;  /* 0x0000009899507223 */ /* 0x000fe20000010050 */
[----:B------:R-:W-:-:S02]  /*0ca0*/  HADD2.F32 R135, -RZ, R67.H0_H0 ;  /* 0x20000043ff877230 */ /* 0x000fc40000004100 */
[--C-:B------:R-:W-:Y:S02]  /*0cb0*/  HADD2.F32 R161, -RZ, R70.reuse.H0_H0 ;  /* 0x20000046ffa17230 */ /* 0x100fe40000004100 */
[----:B------:R-:W-:Y:S02]  /*0cc0*/  HADD2.F32 R58, -RZ, R70.H1_H1 ;  /* 0x30000046ff3a7230 */ /* 0x000fe40000004100 */
[----:B------:R-:W-:Y:S01]  /*0cd0*/  FFMA.FTZ R70, R0, R141, RZ ;  /* 0x0000008d00467223 */ /* 0x000fe200000100ff */
[----:B------:R-:W-:Y:S02]  /*0ce0*/  HADD2.F32 R67, -RZ, R68.H0_H0 ;  /* 0x20000044ff437230 */ /* 0x000fe40000004100 */
[----:B------:R-:W-:Y:S01]  /*0cf0*/  FMUL.FTZ R152, R113, R152 ;  /* 0x0000009871987220 */ /* 0x000fe20000410000 */
[----:B------:R-:W-:Y:S01]  /*0d00*/  FADD.FTZ R71, R71, R150 ;  /* 0x0000009647477221 */ /* 0x000fe20000010000 */
[----:B------:R-:W-:Y:S02]  /*0d10*/  HADD2.F32 R125, -RZ, R64.H0_H0 ;  /* 0x20000040ff7d7230 */ /* 0x000fe40000004100 */
[----:B------:R-:W-:Y:S01]  /*0d20*/  FADD.FTZ R124, -R62, R129 ;  /* 0x000000813e7c7221 */ /* 0x000fe20000010100 */
[----:B------:R-:W-:-:S02]  /*0d30*/  HADD2.F32 R65, -RZ, R65.H1_H1 ;  /* 0x30000041ff417230 */ /* 0x000fc40000004100 */
[----:B------:R-:W-:Y:S01]  /*0d40*/  FADD.FTZ R127, -R62, R131 ;  /* 0x000000833e7f7221 */ /* 0x000fe20000010100 */
[----:B------:R-:W-:Y:S02]  /*0d50*/  HADD2.F32 R128, -RZ, R68.H1_H1 ;  /* 0x30000044ff807230 */ /* 0x000fe40000004100 */
[----:B------:R-:W-:Y:S01]  /*0d60*/  FFMA.FTZ R70, R139, R140, R70 ;  /* 0x0000008c8b467223 */ /* 0x000fe20000010046 */
[----:B------:R-:W-:Y:S01]  /*0d70*/  FMUL.FTZ R126, R112, R67 ;  /* 0x00000043707e7220 */ /* 0x000fe20000410000 */
[----:B------:R-:W-:Y:S01]  /*0d80*/  FADD.FTZ R71, R71, R152 ;  /* 0x0000009847477221 */ /* 0x000fe20000010000 */
[--C-:B------:R-:W-:Y:S02]  /*0d90*/  HADD2.F32 R59, -RZ, R69.reuse.H0_H0 ;  /* 0x20000045ff3b7230 */ /* 0x100fe40000004100 */
[----:B------:R-:W-:Y:S01]  /*0da0*/  FMUL.FTZ R124, R124, UR16 ;  /* 0x000000107c7c7c20 */ /* 0x000fe20008410000 */
[----:B------:R-:W-:Y:S02]  /*0db0*/  HADD2.F32 R60, -RZ, R69.H1_H1 ;  /* 0x30000045ff3c7230 */ /* 0x000fe40000004100 */
[----:B------:R-:W-:Y:S01]  /*0dc0*/  FADD.FTZ R123, -R62, R125 ;  /* 0x0000007d3e7b7221 */ /* 0x000fe20000010100 */
[----:B------:R-:W-:-:S02]  /*0dd0*/  HADD2.F32 R69, -RZ, R72.H0_H0 ;  /* 0x20000048ff457230 */ /* 0x000fc40000004100 */
[----:B------:R-:W-:Y:S01]  /*0de0*/  FADD.FTZ R130, -R62, R65 ;  /* 0x000000413e827221 */ /* 0x000fe20000010100 */
[----:B------:R-:W-:Y:S02]  /*0df0*/  HADD2.F32 R133, -RZ, R72.H1_H1 ;  /* 0x30000048ff857230 */ /* 0x000fe40000004100 */
[----:B------:R-:W-:Y:S01]  /*0e00*/  FMUL.FTZ R127, R127, UR16 ;  /* 0x000000107f7f7c20 */ /* 0x000fe20008410000 */
[----:B------:R-:W-:Y:S01]  /*0e10*/  FFMA.FTZ R70, R143, R142, R70 ;  /* 0x0000008e8f467223 */ /* 0x000fe20000010046 */
[-C--:B------:R-:W-:Y:S01]  /*0e20*/  FMUL.FTZ R125, R111, R128.reuse ;  /* 0x000000806f7d7220 */ /* 0x080fe20000410000 */
[----:B------:R-:W-:Y:S01]  /*0e30*/  FADD.FTZ R72, R71, R126 ;  /* 0x0000007e47487221 */ /* 0x000fe20000010000 */
[----:B------:R-:W-:Y:S01]  /*0e40*/  FADD.FTZ R19, R128, R19 ;  /* 0x0000001380137221 */ /* 0x000fe20000010000 */
[----:B------:R-:W-:Y:S01]  /*0e50*/  FFMA.FTZ R3, R124, R128, R3 ;  /* 0x000000807c037223 */ /* 0x000fe20000010003 */
[----:B------:R-:W-:Y:S01]  /*0e60*/  FADD.FTZ R20, R59, R20 ;  /* 0x000000143b147221 */ /* 0x000fe20000010000 */
[-C--:B------:R-:W-:Y:S01]  /*0e70*/  FFMA.FTZ R4, R127, R59.reuse, R4 ;  /* 0x0000003b7f047223 */ /* 0x080fe20000010004 */
[----:B------:R-:W-:Y:S01]  /*0e80*/  FMUL.FTZ R128, R110, R59 ;  /* 0x0000003b6e807220 */ /* 0x000fe20000410000 */
[----:B------:R-:W-:Y:S01]  /*0e90*/  FMUL.FTZ R130, R130, UR16 ;  /* 0x0000001082827c20 */ /* 0x000fe20008410000 */
[----:B------:R-:W-:Y:S01]  /*0ea0*/  FFMA.FTZ R70, R145, R144, R70 ;  /* 0x0000009091467223 */ /* 0x000fe20000010046 */
[----:B------:R-:W-:Y:S01]  /*0eb0*/  FADD.FTZ R59, R72, R125 ;  /* 0x0000007d483b7221 */ /* 0x000fe20000010000 */
[----:B------:R-:W-:Y:S01]  /*0ec0*/  FADD.FTZ R21, R60, R21 ;  /* 0x000000153c157221 */ /* 0x000fe20000010000 */
[-C--:B------:R-:W-:Y:S01]  /*0ed0*/  FFMA.FTZ R5, R130, R60.reuse, R5 ;  /* 0x0000003c82057223 */ /* 0x080fe20000010005 */
[----:B------:R-:W-:Y:S01]  /*0ee0*/  FMUL.FTZ R129, R109, R60 ;  /* 0x0000003c6d817220 */ /* 0x000fe20000410000 */
[----:B------:R-:W-:Y:S01]  /*0ef0*/  FFMA.FTZ R70, R147, R146, R70 ;  /* 0x0000009293467223 */ /* 0x000fe20000010046 */
[----:B------:R-:W-:Y:S01]  /*0f00*/  FADD.FTZ R60, R59, R128 ;  /* 0x000000803b3c7221 */ /* 0x000fe20000010000 */
[----:B------:R-:W-:Y:S01]  /*0f10*/  FMUL.FTZ R123, R123, UR16 ;  /* 0x000000107b7b7c20 */ /* 0x000fe20008410000 */
[----:B------:R-:W-:Y:S01]  /*0f20*/  FMUL.FTZ R131, R108, R161 ;  /* 0x000000a16c837220 */ /* 0x000fe20000410000 */
[----:B------:R-:W-:Y:S01]  /*0f30*/  FFMA.FTZ R70, R149, R148, R70 ;  /* 0x0000009495467223 */ /* 0x000fe20000010046 */
[----:B------:R-:W-:Y:S01]  /*0f40*/  FADD.FTZ R60, R60, R129 ;  /* 0x000000813c3c7221 */ /* 0x000fe20000010000 */
[----:B------:R-:W-:Y:S01]  /*0f50*/  FADD.FTZ R18, R67, R18 ;  /* 0x0000001243127221 */ /* 0x000fe20000010000 */
[----:B------:R-:W-:Y:S01]  /*0f60*/  FFMA.FTZ R2, R123, R67, R2 ;  /* 0x000000437b027223 */ /* 0x000fe20000010002 */
[----:B------:R-:W-:Y:S01]  /*0f70*/  FFMA.FTZ R70, R151, R150, R70 ;  /* 0x0000009697467223 */ /* 0x000fe20000010046 */
[----:B------:R-:W-:-:S02]  /*0f80*/  HADD2.F32 R155, -RZ, R73.H0_H0 ;  /* 0x20000049ff9b7230 */ /* 0x000fc40000004100 */
[----:B------:R-:W-:Y:S01]  /*0f90*/  FMUL.FTZ R132, R107, R58 ;  /* 0x0000003a6b847220 */ /* 0x000fe20000410000 */
[----:B------:R-:W-:Y:S01]  /*0fa0*/  FADD.FTZ R67, R60, R131 ;  /* 0x000000833c437221 */ /* 0x000fe20000010000 */
[----:B------:R-:W-:Y:S01]  /*0fb0*/  FADD.FTZ R68, -R62, R133 ;  /* 0x000000853e447221 */ /* 0x000fe20000010100 */
[--C-:B------:R-:W-:Y:S02]  /*0fc0*/  HADD2.F32 R59, -RZ, R52.reuse.H0_H0 ;  /* 0x20000034ff3b7230 */ /* 0x100fe40000004100 */
[----:B------:R-:W-:Y:S01]  /*0fd0*/  FFMA.FTZ R70, R153, R152, R70 ;  /* 0x0000009899467223 */ /* 0x000fe20000010046 */
[----:B------:R-:W-:Y:S02]  /*0fe0*/  HADD2.F32 R154, -RZ, R52.H1_H1 ;  /* 0x30000034ff9a7230 */ /* 0x000fe40000004100 */
[----:B------:R-:W-:Y:S01]  /*0ff0*/  FMUL.FTZ R133, R106, R57 ;  /* 0x000000396a857220 */ /* 0x000fe20000410000 */
[----:B------:R-:W-:Y:S01]  /*1000*/  FADD.FTZ R52, R67, R132 ;  /* 0x0000008443347221 */ /* 0x000fe20000010000 */
[----:B------:R-:W-:Y:S01]  /*1010*/  FADD.FTZ R65, -R62, R155 ;  /* 0x0000009b3e417221 */ /* 0x000fe20000010100 */
[----:B------:R-:W-:-:S02]  /*1020*/  HADD2.F32 R155, -RZ, R53.H0_H0 ;  /* 0x20000035ff9b7230 */ /* 0x000fc40000004100 */
[----:B------:R-:W-:Y:S02]  /*1030*/  HADD2.F32 R156, -RZ, R53.H1_H1 ;  /* 0x30000035ff9c7230 */ /* 0x000fe40000004100 */
[----:B------:R-:W-:Y:S01]  /*1040*/  FFMA.FTZ R53, R123, R126, R70 ;  /* 0x0000007e7b357223 */ /* 0x000fe20000010046 */
[--C-:B------:R-:W-:Y:S02]  /*1050*/  HADD2.F32 R63, -RZ, R66.reuse.H1_H1 ;  /* 0x30000042ff3f7230 */ /* 0x100fe40000004100 */
[----:B------:R-:W-:Y:S01]  /*1060*/  FMUL.FTZ R134, R105, R56 ;  /* 0x0000003869867220 */ /* 0x000fe20000410000 */
[----:B------:R-:W-:Y:S01]  /*1070*/  FADD.FTZ R67, R52, R133 ;  /* 0x0000008534437221 */ /* 0x000fe20000010000 */
[----:B------:R-:W-:Y:S02]  /*1080*/  HADD2.F32 R137, -RZ, R66.H0_H0 ;  /* 0x20000042ff897230 */ /* 0x000fe40000004100 */
[----:B------:R-:W-:Y:S02]  /*1090*/  HADD2.F32 R73, -RZ, R73.H1_H1 ;  /* 0x30000049ff497230 */ /* 0x000fe40000004100 */
[----:B------:R-:W-:-:S02]  /*10a0*/  HADD2.F32 R157, -RZ, R74.H0_H0 ;  /* 0x2000004aff9d7230 */ /* 0x000fc40000004100 */
[----:B------:R-:W-:Y:S02]  /*10b0*/  HADD2.F32 R159, -RZ, R74.H1_H1 ;  /* 0x3000004aff9f7230 */ /* 0x000fe40000004100 */
[----:B------:R-:W-:Y:S01]  /*10c0*/  FFMA.FTZ R52, R124, R125, R53 ;  /* 0x0000007d7c347223 */ /* 0x000fe20000010035 */
[----:B------:R-:W-:Y:S02]  /*10d0*/  HADD2.F32 R75, -RZ, R75.H1_H1 ;  /* 0x3000004bff4b7230 */ /* 0x000fe40000004100 */
[----:B------:R-:W-:Y:S01]  /*10e0*/  FADD.FTZ R67, R67, R134 ;  /* 0x0000008643437221 */ /* 0x000fe20000010000 */
[----:B------:R-:W-:Y:S01]  /*10f0*/  FMUL.FTZ R60, R104, R59 ;  /* 0x0000003b683c7220 */ /* 0x000fe20000410000 */
        /* <DEDUP_REMOVED lines=8> */
[----:B------:R-:W-:-:S02]  /*1180*/  HADD2.F32 R157, -RZ, R54.H0_H0 ;  /* 0x20000036ff9d7230 */ /* 0x000fc40000004100 */
[----:B------:R-:W-:Y:S01]  /*1190*/  FFMA.FTZ R53, R127, R128, R52 ;  /* 0x000000807f357223 */ /* 0x000fe20000010034 */
[----:B------:R-:W-:Y:S02]  /*11a0*/  HADD2.F32 R158, -RZ, R54.H1_H1 ;  /* 0x30000036ff9e7230 */ /* 0x000fe40000004100 */
[----:B------:R-:W-:Y:S01]  /*11b0*/  FADD.FTZ R54, R67, R60 ;  /* 0x0000003c43367221 */ /* 0x000fe20000010000 */
[----:B------:R-:W-:Y:S01]  /*11c0*/  FMUL.FTZ R75, R103, R154 ;  /* 0x0000009a674b7220 */ /* 0x000fe20000410000 */
[--C-:B------:R-:W-:Y:S02]  /*11d0*/  HADD2.F32 R159, -RZ, R55.reuse.H0_H0 ;  /* 0x20000037ff9f7230 */ /* 0x100fe40000004100 */
[----:B------:R-:W-:Y:S01]  /*11e0*/  FMUL.FTZ R137, R137, UR16 ;  /* 0x0000001089897c20 */ /* 0x000fe20008410000 */
[----:B------:R-:W-:Y:S02]  /*11f0*/  HADD2.F32 R160, -RZ, R55.H1_H1 ;  /* 0x30000037ffa07230 */ /* 0x000fe40000004100 */
[----:B------:R-:W-:Y:S01]  /*1200*/  FFMA.FTZ R52, R130, R129, R53 ;  /* 0x0000008182347223 */ /* 0x000fe20000010035 */
[----:B------:R-:W-:Y:S01]  /*1210*/  FADD.FTZ R55, R54, R75 ;  /* 0x0000004b36377221 */ /* 0x000fe20000010000 */
[----:B------:R-:W-:Y:S01]  /*1220*/  FMUL.FTZ R74, R102, R155 ;  /* 0x0000009b664a7220 */ /* 0x000fe20000410000 */
[----:B------:R-:W-:Y:S01]  /*1230*/  FMUL.FTZ R138, R138, UR16 ;  /* 0x000000108a8a7c20 */ /* 0x000fe20008410000 */
[----:B------:R-:W-:Y:S01]  /*1240*/  FFMA.FTZ R53, R137, R131, R52 ;  /* 0x0000008389357223 */ /* 0x000fe20000010034 */
[----:B------:R-:W-:Y:S01]  /*1250*/  FMUL.FTZ R73, R101, R156 ;  /* 0x0000009c65497220 */ /* 0x000fe20000410000 */
[----:B------:R-:W-:Y:S01]  /*1260*/  FADD.FTZ R54, R55, R74 ;  /* 0x0000004a37367221 */ /* 0x000fe20000010000 */
[----:B------:R-:W-:Y:S01]  /*1270*/  FMUL.FTZ R135, R135, UR16 ;  /* 0x0000001087877c20 */ /* 0x000fe20008410000 */
[----:B------:R-:W-:Y:S01]  /*1280*/  FFMA.FTZ R52, R138, R132, R53 ;  /* 0x000000848a347223 */ /* 0x000fe20000010035 */
[----:B------:R-:W-:Y:S01]  /*1290*/  FMUL.FTZ R72, R100, R157 ;  /* 0x0000009d64487220 */ /* 0x000fe20000410000 */
[----:B------:R-:W-:Y:S01]  /*12a0*/  FADD.FTZ R55, R54, R73 ;  /* 0x0000004936377221 */ /* 0x000fe20000010000 */
[----:B------:R-:W-:Y:S01]  /*12b0*/  FMUL.FTZ R71, R99, R158 ;  /* 0x0000009e63477220 */ /* 0x000fe20000410000 */
[----:B------:R-:W-:Y:S01]  /*12c0*/  FFMA.FTZ R53, R135, R133, R52 ;  /* 0x0000008587357223 */ /* 0x000fe20000010034 */
[----:B------:R-:W-:Y:S01]  /*12d0*/  FMUL.FTZ R136, R136, UR16 ;  /* 0x0000001088887c20 */ /* 0x000fe20008410000 */
[----:B------:R-:W-:Y:S01]  /*12e0*/  FADD.FTZ R52, R55, R72 ;  /* 0x0000004837347221 */ /* 0x000fe20000010000 */
[----:B------:R-:W-:Y:S01]  /*12f0*/  FMUL.FTZ R70, R98, R159 ;  /* 0x0000009f62467220 */ /* 0x000fe20000410000 */
[----:B------:R-:W-:Y:S01]  /*1300*/  FMUL.FTZ R69, R69, UR16 ;  /* 0x0000001045457c20 */ /* 0x000fe20008410000 */
[----:B------:R-:W-:Y:S01]  /*1310*/  FFMA.FTZ R54, R136, R134, R53 ;  /* 0x0000008688367223 */ /* 0x000fe20000010035 */
[----:B------:R-:W-:Y:S01]  /*1320*/  FADD.FTZ R55, R52, R71 ;  /* 0x0000004734377221 */ /* 0x000fe20000010000 */
[----:B------:R-:W-:Y:S01]  /*1330*/  FMUL.FTZ R67, R97, R160 ;  /* 0x000000a061437220 */ /* 0x000fe20000410000 */
[----:B------:R-:W-:Y:S01]  /*1340*/  FMUL.FTZ R68, R68, UR16 ;  /* 0x0000001044447c20 */ /* 0x000fe20008410000 */
[----:B------:R-:W-:Y:S01]  /*1350*/  FFMA.FTZ R53, R69, R60, R54 ;  /* 0x0000003c45357223 */ /* 0x000fe20000010036 */
[----:B------:R-:W-:Y:S01]  /*1360*/  FADD.FTZ R52, R55, R70 ;  /* 0x0000004637347221 */ /* 0x000fe20000010000 */
[----:B------:R-:W-:-:S02]  /*1370*/  FMUL.FTZ R65, R65, UR16 ;  /* 0x0000001041417c20 */ /* 0x000fc40008410000 */
[----:B------:R-:W-:Y:S01]  /*1380*/  FFMA.FTZ R54, R68, R75, R53 ;  /* 0x0000004b44367223 */ /* 0x000fe20000010035 */
[----:B------:R-:W-:Y:S01]  /*1390*/  FADD.FTZ R52, R52, R67 ;  /* 0x0000004334347221 */ /* 0x000fe20000010000 */
[----:B------:R-:W-:Y:S02]  /*13a0*/  FMUL.FTZ R66, R66, UR16 ;  /* 0x0000001042427c20 */ /* 0x000fe40008410000 */
[----:B------:R-:W-:Y:S02]  /*13b0*/  FFMA.FTZ R55, R65, R74, R54 ;  /* 0x0000004a41377223 */ /* 0x000fe40000010036 */
[----:B------:R-:W0:Y:S01]  /*13c0*/  SHFL.DOWN PT, R53, R52, 0x10, 0x1f ;  /* 0x0a001f0034357f89 */ /* 0x000e2200000e0000 */
[----:B------:R-:W-:Y:S01]  /*13d0*/  FMUL.FTZ R63, R63, UR16 ;  /* 0x000000103f3f7c20 */ /* 0x000fe20008410000 */
[----:B------:R-:W-:Y:S01]  /*13e0*/  FFMA.FTZ R54, R66, R73, R55 ;  /* 0x0000004942367223 */ /* 0x000fe20000010037 */
[----:B------:R-:W-:-:S03]  /*13f0*/  FMUL.FTZ R64, R64, UR16 ;  /* 0x0000001040407c20 */ /* 0x000fc60008410000 */
[----:B------:R-:W-:Y:S01]  /*1400*/  FFMA.FTZ R55, R63, R72, R54 ;  /* 0x000000483f377223 */ /* 0x000fe20000010036 */
[----:B------:R-:W-:-:S03]  /*1410*/  FMUL.FTZ R61, R61, UR16 ;  /* 0x000000103d3d7c20 */ /* 0x000fc60008410000 */
[----:B------:R-:W-:Y:S01]  /*1420*/  FFMA.FTZ R54, R64, R71, R55 ;  /* 0x0000004740367223 */ /* 0x000fe20000010037 */
[----:B------:R-:W-:-:S03]  /*1430*/  FMUL.FTZ R62, R62, UR16 ;  /* 0x000000103e3e7c20 */ /* 0x000fc60008410000 */
[----:B------:R-:W-:-:S04]  /*1440*/  FFMA.FTZ R55, R61, R70, R54 ;  /* 0x000000463d377223 */ /* 0x000fc80000010036 */
[----:B------:R-:W-:Y:S01]  /*1450*/  FFMA.FTZ R55, R62, R67, R55 ;  /* 0x000000433e377223 */ /* 0x000fe20000010037 */
[----:B0-----:R-:W-:-:S04]  /*1460*/  FADD.FTZ R53, R52, R53 ;  /* 0x0000003534357221 */ /* 0x001fc80000010000 */
[----:B------:R-:W0:Y:S04]  /*1470*/  SHFL.DOWN PT, R52, R55, 0x10, 0x1f ;  /* 0x0a001f0037347f89 */ /* 0x000e2800000e0000 */
[----:B------:R-:W1:Y:S01]  /*1480*/  SHFL.DOWN PT, R54, R53, 0x8, 0x1f ;  /* 0x09001f0035367f89 */ /* 0x000e6200000e0000 */
[----:B0-----:R-:W-:-:S05]  /*1490*/  FADD.FTZ R52, R55, R52 ;  /* 0x0000003437347221 */ /* 0x001fca0000010000 */
[----:B------:R-:W0:Y:S01]  /*14a0*/  SHFL.DOWN PT, R163, R52, 0x8, 0x1f ;  /* 0x09001f0034a37f89 */ /* 0x000e2200000e0000 */
[----:B-1----:R-:W-:-:S05]  /*14b0*/  FADD.FTZ R54, R53, R54 ;  /* 0x0000003635367221 */ /* 0x002fca0000010000 */
[----:B------:R-:W1:Y:S01]  /*14c0*/  SHFL.DOWN PT, R165, R54, 0x4, 0x1f ;  /* 0x08801f0036a57f89 */ /* 0x000e6200000e0000 */
[----:B0-----:R-:W-:-:S05]  /*14d0*/  FADD.FTZ R163, R52, R163 ;  /* 0x000000a334a37221 */ /* 0x001fca0000010000 */
[----:B------:R-:W0:Y:S01]  /*14e0*/  SHFL.DOWN PT, R162, R163, 0x4, 0x1f ;  /* 0x08801f00a3a27f89 */ /* 0x000e2200000e0000 */
[----:B-1----:R-:W-:-:S05]  /*14f0*/  FADD.FTZ R165, R54, R165 ;  /* 0x000000a536a57221 */ /* 0x002fca0000010000 */
[----:B------:R-:W1:Y:S01]  /*1500*/  SHFL.DOWN PT, R164, R165, 0x2, 0x1f ;  /* 0x08401f00a5a47f89 */ /* 0x000e6200000e0000 */
[----:B0-----:R-:W-:-:S05]  /*1510*/  FADD.FTZ R162, R163, R162 ;  /* 0x000000a2a3a27221 */ /* 0x001fca0000010000 */
[----:B------:R-:W0:Y:S01]  /*1520*/  SHFL.DOWN PT, R53, R162, 0x2, 0x1f ;  /* 0x08401f00a2357f89 */ /* 0x000e2200000e0000 */
[----:B------:R-:W-:Y:S01]  /*1530*/  FADD.FTZ R22, R161, R22 ;  /* 0x00000016a1167221 */ /* 0x000fe20000010000 */
[----:B------:R-:W-:Y:S02]  /*1540*/  FFMA.FTZ R6, R137, R161, R6 ;  /* 0x000000a189067223 */ /* 0x000fe40000010006 */
[----:B------:R-:W2:Y:S01]  /*1550*/  S2R R161, SR_CgaCtaId ;  /* 0x0000000000a17919 */ /* 0x000ea20000008800 */
[----:B-1----:R-:W-:Y:S01]  /*1560*/  FADD.FTZ R164, R165, R164 ;  /* 0x000000a4a5a47221 */ /* 0x002fe20000010000 */
[----:B------:R-:W-:Y:S01]  /*1570*/  LOP3.LUT P2, RZ, R78, 0x1f, RZ, 0xc0, !PT ;  /* 0x0000001f4eff7812 */ /* 0x000fe2000784c0ff */
[----:B------:R-:W-:Y:S01]  /*1580*/  FADD.FTZ R23, R58, R23 ;  /* 0x000000173a177221 */ /* 0x000fe20000010000 */
[----:B0-----:R-:W-:Y:S02]  /*1590*/  FADD.FTZ R55, R162, R53 ;  /* 0x00000035a2377221 */ /* 0x001fe40000010000 */
[----:B------:R-:W0:Y:S04]  /*15a0*/  SHFL.DOWN PT, R53, R164, 0x1, 0x1f ;  /* 0x08201f00a4357f89 */ /* 0x000e2800000e0000 */
[----:B------:R-:W1:Y:S01]  /*15b0*/  SHFL.DOWN PT, R54, R55, 0x1, 0x1f ;  /* 0x08201f0037367f89 */ /* 0x000e6200000e0000 */
[----:B------:R-:W-:Y:S01]  /*15c0*/  FFMA.FTZ R7, R138, R58, R7 ;  /* 0x0000003a8a077223 */ /* 0x000fe20000010007 */
[----:B------:R-:W-:-:S02]  /*15d0*/  PLOP3.LUT P0, PT, PT, PT, PT, 0x80, 0x8 ;  /* 0x000000000008781c */ /* 0x000fc40003f0f070 */
[----:B------:R-:W-:Y:S02]  /*15e0*/  MOV R58, 0x400 ;  /* 0x00000400003a7802 */ /* 0x000fe40000000f00 */
[----:B------:R-:W-:Y:S02]  /*15f0*/  @!P2 PLOP3.LUT P0, PT, P3, PT, PT, 0x80, 0x8 ;  /* 0x000000000008a81c */ /* 0x000fe40001f0f070 */
[----:B--2---:R-:W-:-:S04]  /*1600*/  LEA R58, R161, R58, 0x18 ;  /* 0x0000003aa13a7211 */ /* 0x004fc800078ec0ff */
[----:B------:R-:W-:Y:S01]  /*1610*/  IADD3 R161, PT, PT, R58, 0x3020, RZ ;  /* 0x000030203aa17810 */ /* 0x000fe20007ffe0ff */
[----:B0-----:R-:W-:Y:S01]  /*1620*/  FADD.FTZ R52, R164, R53 ;  /* 0x00000035a4347221 */ /* 0x001fe20000010000 */
[----:B-1----:R-:W-:Y:S02]  /*1630*/  FADD.FTZ R53, R55, R54 ;  /* 0x0000003637357221 */ /* 0x002fe40000010000 */
[----:B------:R-:W-:-:S03]  /*1640*/  @!P2 MOV R54, R161 ;  /* 0x000000a10036a202 */ /* 0x000fc60000000f00 */
[----:B------:R-:W-:-:S04]  /*1650*/  @!P0 IADD3 R54, PT, PT, R58, 0x3000, RZ ;  /* 0x000030003a368810 */ /* 0x000fc80007ffe0ff */
[----:B------:R-:W-:Y:S02]  /*1660*/  @!P2 LEA R164, R96, R54, 0x3 ;  /* 0x0000003660a4a211 */ /* 0x000fe400078e18ff */
[----:B------:R-:W0:Y:S02]  /*1670*/  @P1 LDC.64 R54, c[0x0][0x438] ;  /* 0x00010e00ff361b82 */ /* 0x000e240000000a00 */
[----:B0-----:R-:W-:-:S06]  /*1680*/  @P1 IMAD.WIDE.U32 R162, R122, 0x10, R54 ;  /* 0x000000107aa21825 */ /* 0x001fcc00078e0036 */
[----:B------:R-:W0:Y:S01]  /*1690*/  @P1 LDC.64 R54, c[0x0][0x438] ;  /* 0x00010e00ff361b82 */ /* 0x000e220000000a00 */
[----:B------:R0:W-:Y:S04]  /*16a0*/  @!P2 STS.64 [R164], R52 ;  /* 0x00000034a400a388 */ /* 0x0001e80000000a00 */
[----:B-----5:R1:W5:Y:S01]  /*16b0*/  @P1 LDG.E.128 R40, desc[UR18][R162.64] ;  /* 0x00000012a2281981 */ /* 0x020362000c1e1d00 */
[----:B0-----:R-:W-:Y:S02]  /*16c0*/  @P1 IMAD.WIDE.U32 R164, R121, 0x10, R54 ;  /* 0x0000001079a41825 */ /* 0x001fe400078e0036 */
[----:B------:R-:W1:Y:S03]  /*16d0*/  @P1 LDC.64 R54, c[0x0][0x438] ;  /* 0x00010e00ff361b82 */ /* 0x000e660000000a00 */
[----:B------:R0:W5:Y:S01]  /*16e0*/  @P1 LDG.E.128 R36, desc[UR18][R164.64] ;  /* 0x00000012a4241981 */ /* 0x000162000c1e1d00 */
[----:B-1----:R-:W-:-:S05]  /*16f0*/  @P1 IMAD.WIDE.U32 R162, R94, 0x10, R54 ;  /* 0x000000105ea21825 */ /* 0x002fca00078e0036 */
[----:B------:R1:W5:Y:S01]  /*1700*/  @P1 LDG.E.128 R48, desc[UR18][R162.64] ;  /* 0x00000012a2301981 */ /* 0x000362000c1e1d00 */
[C---:B------:R-:W-:Y:S01]  /*1710*/  @!P3 IADD3 R161, PT, PT, R58.reuse, 0x3000, RZ ;  /* 0x000030003aa1b810 */ /* 0x040fe20007ffe0ff */
[----:B------:R-:W-:Y:S01]  /*1720*/  BAR.SYNC.DEFER_BLOCKING 0x0 ;  /* 0x0000000000007b1d */ /* 0x000fe20000010000 */
[C---:B0-----:R-:W-:Y:S02]  /*1730*/  IADD3 R165, PT, PT, R58.reuse, 0x3030, RZ ;  /* 0x000030303aa57810 */ /* 0x041fe40007ffe0ff */
[----:B------:R-:W-:Y:S01]  /*1740*/  @!P3 IADD3 R165, PT, PT, R58, 0x3010, RZ ;  /* 0x000030103aa5b810 */ /* 0x000fe20007ffe0ff */
[----:B------:R-:W-:Y:S01]  /*1750*/  FADD.FTZ R24, R57, R24 ;  /* 0x0000001839187221 */ /* 0x000fe20000010000 */
[----:B------:R-:W-:Y:S01]  /*1760*/  FFMA.FTZ R8, R135, R57, R8 ;  /* 0x0000003987087223 */ /* 0x000fe20000010008 */
[----:B------:R-:W-:Y:S01]  /*1770*/  FADD.FTZ R25, R56, R25 ;  /* 0x0000001938197221 */ /* 0x000fe20000010000 */
[----:B------:R-:W-:Y:S01]  /*1780*/  FFMA.FTZ R9, R136, R56, R9 ;  /* 0x0000003888097223 */ /* 0x000fe20000010009 */
[----:B------:R-:W-:Y:S01]  /*1790*/  FADD.FTZ R26, R59, R26 ;  /* 0x0000001a3b1a7221 */ /* 0x000fe20000010000 */
[----:B------:R-:W-:Y:S01]  /*17a0*/  FFMA.FTZ R10, R69, R59, R10 ;  /* 0x0000003b450a7223 */ /* 0x000fe2000001000a */
[----:B------:R-:W0:Y:S04]  /*17b0*/  LDS.128 R52, [R161] ;  /* 0x00000000a1347984 */ /* 0x000e280000000c00 */
[----:B------:R-:W2:Y:S01]  /*17c0*/  LDS.128 R56, [R165] ;  /* 0x00000000a5387984 */ /* 0x000ea20000000c00 */
[----:B------:R-:W-:Y:S01]  /*17d0*/  FADD.FTZ R27, R154, R27 ;  /* 0x0000001b9a1b7221 */ /* 0x000fe20000010000 */
[----:B------:R-:W-:Y:S01]  /*17e0*/  FFMA.FTZ R11, R68, R154, R11 ;  /* 0x0000009a440b7223 */ /* 0x000fe2000001000b */
[----:B------:R-:W-:-:S04]  /*17f0*/  UISETP.NE.U32.AND UP0, UPT, UR26, URZ, UPT ;  /* 0x000000ff1a00728c */ /* 0x000fc8000bf05070 */
[----:B------:R-:W-:Y:S01]  /*1800*/  UISETP.NE.AND.EX UP0, UPT, UR27, URZ, UPT, UP0 ;  /* 0x000000ff1b00728c */ /* 0x000fe2000bf05300 */
[----:B------:R-:W-:Y:S01]  /*1810*/  ISETP.NE.AND P4, PT, RZ, UR20, PT ;  /* 0x00000014ff007c0c */ /* 0x000fe2000bf85270 */
[----:B0-----:R-:W-:-:S04]  /*1820*/  FADD.FTZ R154, RZ, R53 ;  /* 0x00000035ff9a7221 */ /* 0x001fc80000010000 */
[----:B------:R-:W-:Y:S01]  /*1830*/  FADD.FTZ R154, R55, R154 ;  /* 0x0000009a379a7221 */ /* 0x000fe20000010000 */
[----:B------:R-:W-:-:S03]  /*1840*/  FADD.FTZ R53, RZ, R52 ;  /* 0x00000034ff357221 */ /* 0x000fc60000010000 */
[----:B--2---:R-:W-:Y:S01]  /*1850*/  FADD.FTZ R154, R154, R57 ;  /* 0x000000399a9a7221 */ /* 0x004fe20000010000 */
[----:B------:R-:W-:-:S03]  /*1860*/  FADD.FTZ R53, R54, R53 ;  /* 0x0000003536357221 */ /* 0x000fc60000010000 */
[----:B------:R-:W-:Y:S01]  /*1870*/  FADD.FTZ R59, R59, R154 ;  /* 0x0000009a3b3b7221 */ /* 0x000fe20000010000 */
[----:B------:R-:W-:-:S03]  /*1880*/  FADD.FTZ R53, R53, R56 ;  /* 0x0000003835357221 */ /* 0x000fc60000010000 */
[----:B------:R-:W-:Y:S01]  /*1890*/  FMUL.FTZ R59, R59, UR24 ;  /* 0x000000183b3b7c20 */ /* 0x000fe20008410000 */
[----:B------:R-:W-:-:S04]  /*18a0*/  FADD.FTZ R53, R58, R53 ;  /* 0x000000353a357221 */ /* 0x000fc80000010000 */
[----:B------:R-:W-:Y:S01]  /*18b0*/  R2UR UR17, R59 ;  /* 0x000000003b1172ca */ /* 0x000fe200000e0000 */
[----:B------:R-:W-:Y:S01]  /*18c0*/  FMUL.FTZ R53, R53, UR24 ;  /* 0x0000001835357c20 */ /* 0x000fe20008410000 */
[----:B------:R-:W-:Y:S01]  /*18d0*/  UIADD3 UR4, UPT, UPT, UR4, UR22, URZ ;  /* 0x0000001604047290 */ /* 0x000fe2000fffe0ff */
        /* <DEDUP_REMOVED lines=12> */
[----:B------:R-:W-:Y:S01]  /*19a0*/  FSEL R154, R53, RZ, !P4 ;  /* 0x000000ff359a7208 */ /* 0x000fe20006000000 */
[----:B------:R-:W-:Y:S01]  /*19b0*/  UISETP.GE.AND UP1, UPT, UR4, UR23, UPT ;  /* 0x000000170400728c */ /* 0x000fe2000bf26270 */
[----:B-1----:R-:W-:Y:S10]  /*19c0*/  BRA.U UP0, `(.L_x_436) ;  /* 0x00000009003c7547 */ /* 0x002ff4000b800000 */
        /* <DEDUP_REMOVED lines=8> */
[--C-:B------:R-:W-:Y:S01]  /*1a50*/  FFMA.FTZ R143, R143, UR17, R154.reuse ;  /* 0x000000118f8f7c23 */ /* 0x100fe2000801009a */
[--C-:B------:R-:W-:Y:S01]  /*1a60*/  FFMA.FTZ R145, R145, UR17, R154.reuse ;  /* 0x0000001191917c23 */ /* 0x100fe2000801009a */
[--C-:B------:R-:W-:Y:S01]  /*1a70*/  FFMA.FTZ R0, R0, UR17, R154.reuse ;  /* 0x0000001100007c23 */ /* 0x100fe2000801009a */
[--C-:B------:R-:W-:Y:S01]  /*1a80*/  FFMA.FTZ R139, R139, UR17, R154.reuse ;  /* 0x000000118b8b7c23 */ /* 0x100fe2000801009a */
[--C-:B------:R-:W-:Y:S01]  /*1a90*/  FFMA.FTZ R147, R147, UR17, R154.reuse ;  /* 0x0000001193937c23 */ /* 0x100fe2000801009a */
[--C-:B------:R-:W-:Y:S01]  /*1aa0*/  FFMA.FTZ R149, R149, UR17, R154.reuse ;  /* 0x0000001195957c23 */ /* 0x100fe2000801009a */
[--C-:B------:R-:W-:Y:S01]  /*1ab0*/  FFMA.FTZ R151, R151, UR17, R154.reuse ;  /* 0x0000001197977c23 */ /* 0x100fe2000801009a */
[----:B------:R-:W-:Y:S01]  /*1ac0*/  FFMA.FTZ R153, R153, UR17, R154 ;  /* 0x0000001199997c23 */ /* 0x000fe2000801009a */
        /* <DEDUP_REMOVED lines=8> */
[----:B------:R-:W-:Y:S01]  /*1b50*/  FMUL.FTZ R53, R143, UR16 ;  /* 0x000000108f357c20 */ /* 0x000fe20008410000 */
[----:B------:R-:W-:Y:S01]  /*1b60*/  FMUL.FTZ R52, R145, UR16 ;  /* 0x0000001091347c20 */ /* 0x000fe20008410000 */
[----:B------:R-:W-:Y:S01]  /*1b70*/  FMUL.FTZ R0, R0, UR16 ;  /* 0x0000001000007c20 */ /* 0x000fe20008410000 */
[----:B------:R-:W-:Y:S01]  /*1b80*/  FMUL.FTZ R54, R147, UR16 ;  /* 0x0000001093367c20 */ /* 0x000fe20008410000 */
[----:B------:R-:W-:Y:S01]  /*1b90*/  FMUL.FTZ R55, R151, UR16 ;  /* 0x0000001097377c20 */ /* 0x000fe20008410000 */
[----:B------:R-:W-:Y:S01]  /*1ba0*/  FMUL.FTZ R56, R153, UR16 ;  /* 0x0000001099387c20 */ /* 0x000fe20008410000 */
[----:B------:R-:W-:Y:S01]  /*1bb0*/  FMUL.FTZ R149, R149, UR16 ;  /* 0x0000001095957c20 */ /* 0x000fe20008410000 */
[----:B------:R-:W-:Y:S01]  /*1bc0*/  FMUL.FTZ R139, R139, UR16 ;  /* 0x000000108b8b7c20 */ /* 0x000fe20008410000 */
[----:B------:R-:W-:-:S02]  /*1bd0*/  F2FP.F16.F32.PACK_AB R53, R52, R53 ;  /* 0x000000353435723e */ /* 0x000fc400000000ff */
[----:B------:R-:W-:Y:S02]  /*1be0*/  F2FP.F16.F32.PACK_AB R55, R56, R55 ;  /* 0x000000373837723e */ /* 0x000fe400000000ff */
[----:B------:R-:W-:Y:S02]  /*1bf0*/  F2FP.F16.F32.PACK_AB R54, R149, R54 ;  /* 0x000000369536723e */ /* 0x000fe400000000ff */
[----:B------:R-:W-:Y:S01]  /*1c00*/  F2FP.F16.F32.PACK_AB R52, R139, R0 ;  /* 0x000000008b34723e */ /* 0x000fe200000000ff */
[----:B------:R-:W-:Y:S06]  /*1c10*/  BRA `(.L_x_439) ;  /* 0x0000001000607947 */ /* 0x000fec0003800000 */
.L_x_438:
        /* <DEDUP_REMOVED lines=23> */
[----:B------:R-:W-:-:S02]  /*1d90*/  FMUL.FTZ R139, R139, UR16 ;  /* 0x000000108b8b7c20 */ /* 0x000fc40008410000 */
        /* <DEDUP_REMOVED lines=9> */
.L_x_437:
        /* <DEDUP_REMOVED lines=36> */
.L_x_440:
        /* <DEDUP_REMOVED lines=37> */
.L_x_436:
        /* <DEDUP_REMOVED lines=11> */
[----:B------:R-:W-:Y:S01]  /*2370*/  FFMA.FTZ R147, R147, UR17, R154 ;  /* 0x0000001193937c23 */ /* 0x000fe2000801009a */
[----:B------:R-:W-:Y:S01]  /*2380*/  FADD.FTZ R141, R141, -R0 ;  /* 0x800000008d8d7221 */ /* 0x000fe20000010000 */
[--C-:B-----5:R-:W-:Y:S02]  /*2390*/  HADD2.F32 R52, -RZ, R43.reuse.H0_H0 ;  /* 0x2000002bff347230 */ /* 0x120fe40000004100 */
[----:B------:R-:W-:Y:S01]  /*23a0*/  FFMA.FTZ R143, R143, UR17, R154 ;  /* 0x000000118f8f7c23 */ /* 0x000fe2000801009a */
[----:B------:R-:W-:Y:S01]  /*23b0*/  FADD.FTZ R151, R150, -R151 ;  /* 0x8000009796977221 */ /* 0x000fe20000010000 */
[----:B------:R-:W-:Y:S02]  /*23c0*/  HADD2.F32 R53, -RZ, R43.H1_H1 ;  /* 0x3000002bff357230 */ /* 0x000fe40000004100 */
[----:B------:R-:W-:Y:S01]  /*23d0*/  FADD.FTZ R152, R152, -R153 ;  /* 0x8000009998987221 */ /* 0x000fe20000010000 */
[----:B------:R-:W-:-:S02]  /*23e0*/  HADD2.F32 R0, -RZ, R42.H0_H0 ;  /* 0x2000002aff007230 */ /* 0x000fc40000004100 */
[----:B------:R-:W-:Y:S01]  /*23f0*/  FADD.FTZ R147, R146, -R147 ;  /* 0x8000009392937221 */ /* 0x000fe20000010000 */
[--C-:B------:R-:W-:Y:S01]  /*2400*/  FFMA.FTZ R145, R145, UR17, R154.reuse ;  /* 0x0000001191917c23 */ /* 0x100fe2000801009a */
[--C-:B------:R-:W-:Y:S01]  /*2410*/  FFMA.FTZ R139, R139, UR17, R154.reuse ;  /* 0x000000118b8b7c23 */ /* 0x100fe2000801009a */
[----:B------:R-:W-:Y:S01]  /*2420*/  FFMA.FTZ R149, R149, UR17, R154 ;  /* 0x0000001195957c23 */ /* 0x000fe2000801009a */
[----:B------:R-:W-:Y:S01]  /*2430*/  FADD.FTZ R57, R142, -R143 ;  /* 0x8000008f8e397221 */ /* 0x000fe20000010000 */
[----:B------:R-:W-:Y:S01]  /*2440*/  FFMA.FTZ R58, R151, UR16, R52 ;  /* 0x00000010973a7c23 */ /* 0x000fe20008010034 */
[----:B------:R-:W-:Y:S01]  /*2450*/  FFMA.FTZ R143, R152, UR16, R53 ;  /* 0x00000010988f7c23 */ /* 0x000fe20008010035 */
[----:B------:R-:W-:Y:S01]  /*2460*/  FFMA.FTZ R56, R147, UR16, R0 ;  /* 0x0000001093387c23 */ /* 0x000fe20008010000 */
[--C-:B------:R-:W-:Y:S02]  /*2470*/  HADD2.F32 R52, -RZ, R41.reuse.H0_H0 ;  /* 0x20000029ff347230 */ /* 0x100fe40000004100 */
[----:B------:R-:W-:Y:S01]  /*2480*/  FADD.FTZ R59, R144, -R145 ;  /* 0x80000091903b7221 */ /* 0x000fe20000010000 */
[----:B------:R-:W-:-:S02]  /*2490*/  HADD2.F32 R54, -RZ, R41.H1_H1 ;  /* 0x30000029ff367230 */ /* 0x000fc40000004100 */
[----:B------:R-:W-:Y:S01]  /*24a0*/  FADD.FTZ R140, R140, -R139 ;  /* 0x8000008b8c8c7221 */ /* 0x000fe20000010000 */
[----:B------:R-:W-:Y:S02]  /*24b0*/  HADD2.F32 R55, -RZ, R42.H1_H1 ;  /* 0x3000002aff377230 */ /* 0x000fe40000004100 */
[----:B------:R-:W-:Y:S01]  /*24c0*/  FADD.FTZ R148, R148, -R149 ;  /* 0x8000009594947221 */ /* 0x000fe20000010000 */
[--C-:B------:R-:W-:Y:S02]  /*24d0*/  HADD2.F32 R0, -RZ, R40.reuse.H0_H0 ;  /* 0x20000028ff007230 */ /* 0x100fe40000004100 */
[----:B------:R-:W-:Y:S01]  /*24e0*/  FFMA.FTZ R52, R57, UR16, R52 ;  /* 0x0000001039347c23 */ /* 0x000fe20008010034 */
[----:B------:R-:W-:Y:S02]  /*24f0*/  HADD2.F32 R53, -RZ, R40.H1_H1 ;  /* 0x30000028ff357230 */ /* 0x000fe40000004100 */
[----:B------:R-:W-:Y:S01]  /*2500*/  FFMA.FTZ R59, R59, UR16, R54 ;  /* 0x000000103b3b7c23 */ /* 0x000fe20008010036 */
[----:B------:R-:W-:Y:S01]  /*2510*/  FFMA.FTZ R139, R148, UR16, R55 ;  /* 0x00000010948b7c23 */ /* 0x000fe20008010037 */
[----:B------:R-:W-:Y:S01]  /*2520*/  FFMA.FTZ R0, R141, UR16, R0 ;  /* 0x000000108d007c23 */ /* 0x000fe20008010000 */
[----:B------:R-:W-:Y:S01]  /*2530*/  F2FP.F16.F32.PACK_AB R55, R143, R58 ;  /* 0x0000003a8f37723e */ /* 0x000fe200000000ff */
[----:B------:R-:W-:Y:S01]  /*2540*/  FFMA.FTZ R57, R140, UR16, R53 ;  /* 0x000000108c397c23 */ /* 0x000fe20008010035 */
[----:B------:R-:W-:-:S02]  /*2550*/  F2FP.F16.F32.PACK_AB R53, R59, R52 ;  /* 0x000000343b35723e */ /* 0x000fc400000000ff */
[----:B------:R-:W-:Y:S02]  /*2560*/  F2FP.F16.F32.PACK_AB R54, R139, R56 ;  /* 0x000000388b36723e */ /* 0x000fe400000000ff */
[----:B------:R-:W-:Y:S01]  /*2570*/  F2FP.F16.F32.PACK_AB R52, R57, R0 ;  /* 0x000000003934723e */ /* 0x000fe200000000ff */
[----:B------:R-:W-:Y:S06]  /*2580*/  BRA `(.L_x_439) ;  /* 0x0000000800047947 */ /* 0x000fec0003800000 */
.L_x_442:
[--C-:B------:R-:W-:Y:S01]  /*2590*/  FFMA.FTZ R0, R0, UR17, R154.reuse ;  /* 0x0000001100007c23 */ /* 0x100fe2000801009a */
[--C-:B------:R-:W-:Y:S01]  /*25a0*/  FFMA.FTZ R147, R147, UR17, R154.reuse ;  /* 0x0000001193937c23 */ /* 0x100fe2000801009a */
[----:B-----5:R-:W-:Y:S02]  /*25b0*/  HADD2.F32 R45, -RZ, R40.H0_H0 ;  /* 0x20000028ff2d7230 */ /* 0x020fe40000004100 */
[----:B------:R-:W-:Y:S01]  /*25c0*/  FFMA.FTZ R139, R139, UR17, R154 ;  /* 0x000000118b8b7c23 */ /* 0x000fe2000801009a */
[----:B------:R-:W-:Y:S02]  /*25d0*/  HADD2.F32 R46, -RZ, R42.H0_H0 ;  /* 0x2000002aff2e7230 */ /* 0x000fe40000004100 */
[----:B------:R-:W-:Y:S01]  /*25e0*/  FADD.FTZ R0, R141, -R0 ;  /* 0x800000008d007221 */ /* 0x000fe20000010000 */
[----:B------:R-:W-:Y:S01]  /*25f0*/  FADD.FTZ R147, R146, -R147 ;  /* 0x8000009392937221 */ /* 0x000fe20000010000 */
[--C-:B------:R-:W-:Y:S01]  /*2600*/  FFMA.FTZ R143, R143, UR17, R154.reuse ;  /* 0x000000118f8f7c23 */ /* 0x100fe2000801009a */
[--C-:B------:R-:W-:Y:S01]  /*2610*/  FFMA.FTZ R145, R145, UR17, R154.reuse ;  /* 0x0000001191917c23 */ /* 0x100fe2000801009a */
[--C-:B------:R-:W-:Y:S01]  /*2620*/  FFMA.FTZ R149, R149, UR17, R154.reuse ;  /* 0x0000001195957c23 */ /* 0x100fe2000801009a */
[--C-:B------:R-:W-:Y:S01]  /*2630*/  FFMA.FTZ R151, R151, UR17, R154.reuse ;  /* 0x0000001197977c23 */ /* 0x100fe2000801009a */
[----:B------:R-:W-:Y:S01]  /*2640*/  FFMA.FTZ R153, R153, UR17, R154 ;  /* 0x0000001199997c23 */ /* 0x000fe2000801009a */
[----:B------:R-:W-:Y:S01]  /*2650*/  FFMA.FTZ R0, R0, UR16, R45 ;  /* 0x0000001000007c23 */ /* 0x000fe2000801002d */
[----:B------:R-:W-:Y:S01]  /*2660*/  FFMA.FTZ R54, R147, UR16, R46 ;  /* 0x0000001093367c23 */ /* 0x000fe2000801002e */
        /* <DEDUP_REMOVED lines=12> */
[----:B------:R-:W-:Y:S01]  /*2730*/  FFMA.FTZ R44, R143, UR16, R44 ;  /* 0x000000108f2c7c23 */ /* 0x000fe2000801002c */
[----:B------:R-:W-:Y:S01]  /*2740*/  FFMA.FTZ R55, R151, UR16, R56 ;  /* 0x0000001097377c23 */ /* 0x000fe20008010038 */
[----:B------:R-:W-:Y:S01]  /*2750*/  FFMA.FTZ R149, R149, UR16, R52 ;  /* 0x0000001095957c23 */ /* 0x000fe20008010034 */
[----:B------:R-:W-:Y:S01]  /*2760*/  FFMA.FTZ R58, R153, UR16, R58 ;  /* 0x00000010993a7c23 */ /* 0x000fe2000801003a */
[----:B------:R-:W-:Y:S01]  /*2770*/  FFMA.FTZ R53, R145, UR16, R46 ;  /* 0x0000001091357c23 */ /* 0x000fe2000801002e */
[----:B------:R-:W-:Y:S02]  /*2780*/  FFMA.FTZ R45, R140, UR16, R45 ;  /* 0x000000108c2d7c23 */ /* 0x000fe4000801002d */
        /* <DEDUP_REMOVED lines=9> */
.L_x_441:
[----:B------:R-:W-:-:S04]  /*2820*/  UISETP.NE.U32.AND UP0, UPT, UR8, URZ, UPT ;  /* 0x000000ff0800728c */ /* 0x000fc8000bf05070 */
[----:B------:R-:W-:-:S09]  /*2830*/  UISETP.NE.AND.EX UP0, UPT, UR9, URZ, UPT, UP0 ;  /* 0x000000ff0900728c */ /* 0x000fd2000bf05300 */
[----:B------:R-:W-:Y:S05]  /*2840*/  BRA.U UP0, `(.L_x_443) ;  /* 0x0000000100a47547 */ /* 0x000fea000b800000 */
        /* <DEDUP_REMOVED lines=41> */
.L_x_443:
[--C-:B------:R-:W-:Y:S01]  /*2ae0*/  FFMA.FTZ R143, R143, UR17, R154.reuse ;  /* 0x000000118f8f7c23 */ /* 0x100fe2000801009a */
[--C-:B------:R-:W-:Y:S01]  /*2af0*/  FFMA.FTZ R147, R147, UR17, R154.reuse ;  /* 0x0000001193937c23 */ /* 0x100fe2000801009a */
[----:B-----5:R-:W-:Y:S02]  /*2b00*/  HADD2.F32 R32, -RZ, R41.H0_H0 ;  /* 0x20000029ff207230 */ /* 0x020fe40000004100 */
[--C-:B------:R-:W-:Y:S01]  /*2b10*/  FFMA.FTZ R0, R0, UR17, R154.reuse ;  /* 0x0000001100007c23 */ /* 0x100fe2000801009a */
        /* <DEDUP_REMOVED lines=39> */
[----:B------:R-:W-:-:S07]  /*2d90*/  MOV R32, R52 ;  /* 0x0000003400207202 */ /* 0x000fce0000000f00 */
.L_x_439:
[----:B------:R-:W-:Y:S01]  /*2da0*/  ISETP.NE.U32.AND P0, PT, RZ, UR5, PT ;  /* 0x00000005ff007c0c */ /* 0x000fe2000bf05070 */
[----:B------:R-:W0:Y:S01]  /*2db0*/  LDC.64 R56, c[0x0][0x468] ;  /* 0x00011a00ff387b82 */ /* 0x000e220000000a00 */
[----:B------:R-:W-:Y:S02]  /*2dc0*/  ISETP.NE.U32.AND P2, PT, RZ, UR8, PT ;  /* 0x00000008ff007c0c */ /* 0x000fe4000bf45070 */
[----:B------:R-:W-:Y:S02]  /*2dd0*/  ISETP.NE.AND.EX P0, PT, RZ, UR6, PT, P0 ;  /* 0x00000006ff007c0c */ /* 0x000fe4000bf05300 */
[----:B------:R-:W-:Y:S02]  /*2de0*/  ISETP.NE.AND.EX P2, PT, RZ, UR9, PT, P2 ;  /* 0x00000009ff007c0c */ /* 0x000fe4000bf45320 */
[----:B------:R-:W-:-:S04]  /*2df0*/  ISETP.NE.U32.AND P1, PT, RZ, UR26, PT ;  /* 0x0000001aff007c0c */ /* 0x000fc8000bf25070 */
[----:B------:R-:W-:-:S05]  /*2e00*/  ISETP.NE.AND.EX P1, PT, RZ, UR27, PT, P1 ;  /* 0x0000001bff007c0c */ /* 0x000fca000bf25310 */
        /* <DEDUP_REMOVED lines=11> */
[--C-:B0-----:R-:W-:Y:S01]  /*2ec0*/  FFMA.FTZ R33, R138, UR17, R154.reuse ;  /* 0x000000118a217c23 */ /* 0x101fe2000801009a */
[--C-:B------:R-:W-:Y:S01]  /*2ed0*/  FFMA.FTZ R0, R137, UR17, R154.reuse ;  /* 0x0000001189007c23 */ /* 0x100fe2000801009a */
[--C-:B------:R-:W-:Y:S01]  /*2ee0*/  FFMA.FTZ R44, R135, UR17, R154.reuse ;  /* 0x00000011872c7c23 */ /* 0x100fe2000801009a */
[--C-:B------:R-:W-:Y:S01]  /*2ef0*/  FFMA.FTZ R123, R123, UR17, R154.reuse ;  /* 0x000000117b7b7c23 */ /* 0x100fe2000801009a */
[----:B------:R-:W-:Y:S01]  /*2f00*/  FADD.FTZ R132, R132, -R33 ;  /* 0x8000002184847221 */ /* 0x000fe20000010000 */
[--C-:B------:R-:W-:Y:S01]  /*2f10*/  FFMA.FTZ R33, R136, UR17, R154.reuse ;  /* 0x0000001188217c23 */ /* 0x100fe2000801009a */
[--C-:B------:R-:W-:Y:S01]  /*2f20*/  FFMA.FTZ R124, R124, UR17, R154.reuse ;  /* 0x000000117c7c7c23 */ /* 0x100fe2000801009a */
[--C-:B------:R-:W-:Y:S01]  /*2f30*/  FFMA.FTZ R127, R127, UR17, R154.reuse ;  /* 0x000000117f7f7c23 */ /* 0x100fe2000801009a */
[----:B------:R-:W-:Y:S01]  /*2f40*/  FFMA.FTZ R130, R130, UR17, R154 ;  /* 0x0000001182827c23 */ /* 0x000fe2000801009a */
[----:B------:R-:W-:Y:S01]  /*2f50*/  FADD.FTZ R131, R131, -R0 ;  /* 0x8000000083837221 */ /* 0x000fe20000010000 */
[----:B------:R-:W-:Y:S01]  /*2f60*/  FADD.FTZ R134, R134, -R33 ;  /* 0x8000002186867221 */ /* 0x000fe20000010000 */
[----:B-----5:R-:W-:-:S02]  /*2f70*/  HADD2.F32 R47, -RZ, R39.H0_H0 ;  /* 0x20000027ff2f7230 */ /* 0x020fc40000004100 */
[----:B------:R-:W-:Y:S01]  /*2f80*/  FADD.FTZ R44, R133, -R44 ;  /* 0x8000002c852c7221 */ /* 0x000fe20000010000 */
[----:B------:R-:W-:Y:S02]  /*2f90*/  HADD2.F32 R53, -RZ, R39.H1_H1 ;  /* 0x30000027ff357230 */ /* 0x000fe40000004100 */
[----:B------:R-:W-:Y:S01]  /*2fa0*/  FADD.FTZ R123, R126, -R123 ;  /* 0x8000007b7e7b7221 */ /* 0x000fe20000010000 */
[----:B------:R-:W-:Y:S02]  /*2fb0*/  HADD2.F32 R0, -RZ, R36.H0_H0 ;  /* 0x20000024ff007230 */ /* 0x000fe40000004100 */
[----:B------:R-:W-:Y:S01]  /*2fc0*/  FADD.FTZ R124, R125, -R124 ;  /* 0x8000007c7d7c7221 */ /* 0x000fe20000010000 */
[----:B------:R-:W-:Y:S02]  /*2fd0*/  HADD2.F32 R32, -RZ, R37.H0_H0 ;  /* 0x20000025ff207230 */ /* 0x000fe40000004100 */
[----:B------:R-:W-:Y:S01]  /*2fe0*/  FADD.FTZ R127, R128, -R127 ;  /* 0x8000007f807f7221 */ /* 0x000fe20000010000 */
[----:B------:R-:W-:-:S02]  /*2ff0*/  HADD2.F32 R34, -RZ, R38.H0_H0 ;  /* 0x20000026ff227230 */ /* 0x000fc40000004100 */
[----:B------:R-:W-:Y:S01]  /*3000*/  FADD.FTZ R130, R129, -R130 ;  /* 0x8000008281827221 */ /* 0x000fe20000010000 */
[----:B------:R-:W-:Y:S02]  /*3010*/  HADD2.F32 R45, -RZ, R38.H1_H1 ;  /* 0x30000026ff2d7230 */ /* 0x000fe40000004100 */
[----:B------:R-:W-:Y:S01]  /*3020*/  FFMA.FTZ R44, R44, UR16, R47 ;  /* 0x000000102c2c7c23 */ /* 0x000fe2000801002f */
[----:B------:R-:W-:Y:S02]  /*3030*/  HADD2.F32 R35, -RZ, R37.H1_H1 ;  /* 0x30000025ff237230 */ /* 0x000fe40000004100 */
[----:B------:R-:W-:Y:S01]  /*3040*/  FFMA.FTZ R53, R134, UR16, R53 ;  /* 0x0000001086357c23 */ /* 0x000fe20008010035 */
[----:B------:R-:W-:Y:S02]  /*3050*/  HADD2.F32 R33, -RZ, R36.H1_H1 ;  /* 0x30000024ff217230 */ /* 0x000fe40000004100 */
[----:B------:R-:W-:Y:S01]  /*3060*/  FFMA.FTZ R0, R123, UR16, R0 ;  /* 0x000000107b007c23 */ /* 0x000fe20008010000 */
[----:B------:R-:W-:Y:S01]  /*3070*/  FFMA.FTZ R32, R127, UR16, R32 ;  /* 0x000000107f207c23 */ /* 0x000fe20008010020 */
[----:B------:R-:W-:Y:S01]  /*3080*/  FFMA.FTZ R34, R131, UR16, R34 ;  /* 0x0000001083227c23 */ /* 0x000fe20008010022 */
[----:B------:R-:W-:Y:S01]  /*3090*/  FFMA.FTZ R45, R132, UR16, R45 ;  /* 0x00000010842d7c23 */ /* 0x000fe2000801002d */
[----:B------:R-:W-:Y:S01]  /*30a0*/  FFMA.FTZ R35, R130, UR16, R35 ;  /* 0x0000001082237c23 */ /* 0x000fe20008010023 */
[----:B------:R-:W-:Y:S01]  /*30b0*/  FFMA.FTZ R33, R124, UR16, R33 ;  /* 0x000000107c217c23 */ /* 0x000fe20008010021 */
        /* <DEDUP_REMOVED lines=13> */
.L_x_446:
        /* <DEDUP_REMOVED lines=21> */
[----:B------:R-:W-:Y:S01]  /*32e0*/  FADD.FTZ R52, R133, -R52 ;  /* 0x8000003485347221 */ /* 0x000fe20000010000 */
        /* <DEDUP_REMOVED lines=19> */
.L_x_445:
        /* <DEDUP_REMOVED lines=42> */
.L_x_448:
[--C-:B------:R-:W-:Y:S01]  /*36c0*/  FFMA.FTZ R0, R135, UR17, R154.reuse ;  /* 0x0000001187007c23 */ /* 0x100fe2000801009a */
[--C-:B0-----:R-:W-:Y:S01]  /*36d0*/  FFMA.FTZ R53, R136, UR17, R154.reuse ;  /* 0x0000001188357c23 */ /* 0x101fe2000801009a */
[--C-:B-----5:R-:W-:Y:S02]  /*36e0*/  HADD2.F32 R52, -RZ, R39.reuse.H0_H0 ;  /* 0x20000027ff347230 */ /* 0x120fe40000004100 */
[----:B------:R-:W-:Y:S01]  /*36f0*/  FFMA.FTZ R55, R138, UR17, R154 ;  /* 0x000000118a377c23 */ /* 0x000fe2000801009a */
[----:B------:R-:W-:Y:S01]  /*3700*/  FADD.FTZ R133, R133, -R0 ;  /* 0x8000000085857221 */ /* 0x000fe20000010000 */
[--C-:B------:R-:W-:Y:S01]  /*3710*/  FFMA.FTZ R0, R137, UR17, R154.reuse ;  /* 0x0000001189007c23 */ /* 0x100fe2000801009a */
[----:B------:R-:W-:Y:S01]  /*3720*/  FADD.FTZ R134, R134, -R53 ;  /* 0x8000003586867221 */ /* 0x000fe20000010000 */
[----:B------:R-:W-:Y:S02]  /*3730*/  HADD2.F32 R59, -RZ, R39.H1_H1 ;  /* 0x30000027ff3b7230 */ /* 0x000fe40000004100 */
[----:B------:R-:W-:Y:S01]  /*3740*/  FFMA.FTZ R127, R127, UR17, R154 ;  /* 0x000000117f7f7c23 */ /* 0x000fe2000801009a */
        /* <DEDUP_REMOVED lines=26> */
[----:B------:R-:W-:Y:S01]  /*38f0*/  F2FP.F16.F32.PACK_AB R52, R59, R0 ;  /* 0x000000003b34723e */ /* 0x000fe200000000ff */
[----:B------:R-:W-:Y:S06]  /*3900*/  BRA `(.L_x_447) ;  /* 0x0000000800187947 */ /* 0x000fec0003800000 */
.L_x_444:
[----:B------:R-:W-:Y:S05]  /*3910*/  @!P0 BRA `(.L_x_449) ;  /* 0x00000004001c8947 */ /* 0x000fea0003800000 */
[----:B------:R-:W-:Y:S05]  /*3920*/  @!P2 BRA `(.L_x_450) ;  /* 0x000000000094a947 */ /* 0x000fea0003800000 */
[--C-:B0-----:R-:W-:Y:S01]  /*3930*/  FFMA.FTZ R32, R137, UR17, R154.reuse ;  /* 0x0000001189207c23 */ /* 0x101fe2000801009a */
        /* <DEDUP_REMOVED lines=36> */
.L_x_450:
        /* <DEDUP_REMOVED lines=33> */
.L_x_449:
        /* <DEDUP_REMOVED lines=34> */
.L_x_451:
[--C-:B------:R-:W-:Y:S01]  /*3fb0*/  FFMA.FTZ R123, R123, UR17, R154.reuse ;  /* 0x000000117b7b7c23 */ /* 0x100fe2000801009a */
[--C-:B------:R-:W-:Y:S01]  /*3fc0*/  FFMA.FTZ R124, R124, UR17, R154.reuse ;  /* 0x000000117c7c7c23 */ /* 0x100fe2000801009a */
[--C-:B------:R-:W-:Y:S01]  /*3fd0*/  FFMA.FTZ R127, R127, UR17, R154.reuse ;  /* 0x000000117f7f7c23 */ /* 0x100fe2000801009a */
[--C-:B------:R-:W-:Y:S01]  /*3fe0*/  FFMA.FTZ R130, R130, UR17, R154.reuse ;  /* 0x0000001182827c23 */ /* 0x100fe2000801009a */
[--C-:B------:R-:W-:Y:S01]  /*3ff0*/  FFMA.FTZ R0, R137, UR17, R154.reuse ;  /* 0x0000001189007c23 */ /* 0x100fe2000801009a */
[--C-:B0-----:R-:W-:Y:S01]  /*4000*/  FFMA.FTZ R53, R138, UR17, R154.reuse ;  /* 0x000000118a357c23 */ /* 0x101fe2000801009a */
        /* <DEDUP_REMOVED lines=21> */
[----:B------:R-:W-:-:S07]  /*4160*/  F2FP.F16.F32.PACK_AB R52, R59, R52 ;  /* 0x000000343b34723e */ /* 0x000fce00000000ff */
.L_x_447:
        /* <DEDUP_REMOVED lines=19> */
[----:B-----5:R-:W-:Y:S02]  /*42a0*/  HADD2.F32 R0, -RZ, R48.H0_H0 ;  /* 0x20000030ff007230 */ /* 0x020fe40000004100 */
[----:B------:R-:W-:Y:S01]  /*42b0*/  FADD.FTZ R69, R60, -R69 ;  /* 0x800000453c457221 */ /* 0x000fe20000010000 */
[----:B0-----:R-:W-:-:S02]  /*42c0*/  HADD2.F32 R32, -RZ, R49.H0_H0 ;  /* 0x20000031ff207230 */ /* 0x001fc40000004100 */
[----:B------:R-:W-:Y:S01]  /*42d0*/  FADD.FTZ R68, R75, -R68 ;  /* 0x800000444b447221 */ /* 0x000fe20000010000 */
[--C-:B------:R-:W-:Y:S02]  /*42e0*/  HADD2.F32 R34, -RZ, R50.reuse.H0_H0 ;  /* 0x20000032ff227230 */ /* 0x100fe40000004100 */
[----:B------:R-:W-:Y:S01]  /*42f0*/  FADD.FTZ R65, R74, -R65 ;  /* 0x800000414a417221 */ /* 0x000fe20000010000 */
[--C-:B------:R-:W-:Y:S02]  /*4300*/  HADD2.F32 R44, -RZ, R51.reuse.H0_H0 ;  /* 0x20000033ff2c7230 */ /* 0x100fe40000004100 */
[----:B------:R-:W-:Y:S01]  /*4310*/  FADD.FTZ R66, R73, -R66 ;  /* 0x8000004249427221 */ /* 0x000fe20000010000 */
        /* <DEDUP_REMOVED lines=13> */
[----:B------:R-:W-:Y:S01]  /*43f0*/  FFMA.FTZ R45, R64, UR16, R45 ;  /* 0x00000010402d7c23 */ /* 0x000fe2000801002d */
[----:B------:R-:W-:Y:S01]  /*4400*/  FFMA.FTZ R35, R66, UR16, R35 ;  /* 0x0000001042237c23 */ /* 0x000fe20008010023 */
[----:B------:R-:W-:-:S02]  /*4410*/  FFMA.FTZ R33, R68, UR16, R33 ;  /* 0x0000001044217c23 */ /* 0x000fc40008010021 */
        /* <DEDUP_REMOVED lines=13> */
.L_x_454:
        /* <DEDUP_REMOVED lines=8> */
[----:B0----5:R-:W-:Y:S02]  /*4570*/  HADD2.F32 R34, -RZ, R50.H0_H0 ;  /* 0x20000032ff227230 */ /* 0x021fe40000004100 */
[----:B------:R-:W-:Y:S01]  /*4580*/  FADD.FTZ R63, R72, -R63 ;  /* 0x8000003f483f7221 */ /* 0x000fe20000010000 */
[----:B------:R-:W-:-:S02]  /*4590*/  HADD2.F32 R52, -RZ, R51.H0_H0 ;  /* 0x20000033ff347230 */ /* 0x000fc40000004100 */
[----:B------:R-:W-:Y:S01]  /*45a0*/  FADD.FTZ R64, R71, -R64 ;  /* 0x8000004047407221 */ /* 0x000fe20000010000 */
[----:B------:R-:W-:Y:S02]  /*45b0*/  HADD2.F32 R55, -RZ, R51.H1_H1 ;  /* 0x30000033ff377230 */ /* 0x000fe40000004100 */
[----:B------:R-:W-:Y:S01]  /*45c0*/  FADD.FTZ R61, R70, -R61 ;  /* 0x8000003d463d7221 */ /* 0x000fe20000010000 */
[----:B------:R-:W-:Y:S02]  /*45d0*/  HADD2.F32 R53, -RZ, R50.H1_H1 ;  /* 0x30000032ff357230 */ /* 0x000fe40000004100 */
        /* <DEDUP_REMOVED lines=26> */
.L_x_453:
        /* <DEDUP_REMOVED lines=42> */
.L_x_456:
[--C-:B------:R-:W-:Y:S01]  /*4a20*/  FFMA.FTZ R61, R61, UR17, R154.reuse ;  /* 0x000000113d3d7c23 */ /* 0x100fe2000801009a */
[--C-:B------:R-:W-:Y:S01]  /*4a30*/  FFMA.FTZ R63, R63, UR17, R154.reuse ;  /* 0x000000113f3f7c23 */ /* 0x100fe2000801009a */
[----:B------:R-:W-:Y:S01]  /*4a40*/  FFMA.FTZ R62, R62, UR17, R154 ;  /* 0x000000113e3e7c23 */ /* 0x000fe2000801009a */
[--C-:B0----5:R-:W-:Y:S02]  /*4a50*/  HADD2.F32 R52, -RZ, R51.reuse.H0_H0 ;  /* 0x20000033ff347230 */ /* 0x121fe40000004100 */
[----:B------:R-:W-:Y:S01]  /*4a60*/  FADD.FTZ R61, R70, -R61 ;  /* 0x8000003d463d7221 */ /* 0x000fe20000010000 */
[----:B------:R-:W-:Y:S02]  /*4a70*/  HADD2.F32 R53, -RZ, R51.H1_H1 ;  /* 0x30000033ff357230 */ /* 0x000fe40000004100 */
[----:B------:R-:W-:Y:S01]  /*4a80*/  FADD.FTZ R62, R67, -R62 ;  /* 0x8000003e433e7221 */ /* 0x000fe20000010000 */
[--C-:B------:R-:W-:Y:S02]  /*4a90*/  HADD2.F32 R0, -RZ, R50.reuse.H0_H0 ;  /* 0x20000032ff007230 */ /* 0x100fe40000004100 */
        /* <DEDUP_REMOVED lines=8> */
[----:B------:R-:W-:Y:S01]  /*4b20*/  FFMA.FTZ R54, R63, UR16, R0 ;  /* 0x000000103f367c23 */ /* 0x000fe20008010000 */
[----:B------:R-:W-:-:S02]  /*4b30*/  HADD2.F32 R59, -RZ, R50.H1_H1 ;  /* 0x30000032ff3b7230 */ /* 0x000fc40000004100 */
[----:B------:R-:W-:Y:S01]  /*4b40*/  FADD.FTZ R65, R74, -R65 ;  /* 0x800000414a417221 */ /* 0x000fe20000010000 */
[--C-:B------:R-:W-:Y:S02]  /*4b50*/  HADD2.F32 R52, -RZ, R49.reuse.H0_H0 ;  /* 0x20000031ff347230 */ /* 0x100fe40000004100 */
[----:B------:R-:W-:Y:S01]  /*4b60*/  FADD.FTZ R66, R73, -R66 ;  /* 0x8000004249427221 */ /* 0x000fe20000010000 */
[----:B------:R-:W-:Y:S02]  /*4b70*/  HADD2.F32 R55, -RZ, R49.H1_H1 ;  /* 0x30000031ff377230 */ /* 0x000fe40000004100 */
[----:B------:R-:W-:Y:S01]  /*4b80*/  FADD.FTZ R64, R71, -R64 ;  /* 0x8000004047407221 */ /* 0x000fe20000010000 */
[--C-:B------:R-:W-:Y:S02]  /*4b90*/  HADD2.F32 R0, -RZ, R48.reuse.H0_H0 ;  /* 0x20000030ff007230 */ /* 0x100fe40000004100 */
[----:B------:R-:W-:Y:S01]  /*4ba0*/  FADD.FTZ R69, R60, -R69 ;  /* 0x800000453c457221 */ /* 0x000fe20000010000 */
[----:B------:R-:W-:-:S02]  /*4bb0*/  HADD2.F32 R53, -RZ, R48.H1_H1 ;  /* 0x30000030ff357230 */ /* 0x000fc40000004100 */
[----:B------:R-:W-:Y:S01]  /*4bc0*/  FADD.FTZ R68, R75, -R68 ;  /* 0x800000444b447221 */ /* 0x000fe20000010000 */
[----:B------:R-:W-:Y:S01]  /*4bd0*/  FFMA.FTZ R63, R64, UR16, R59 ;  /* 0x00000010403f7c23 */ /* 0x000fe2000801003b */
[----:B------:R-:W-:Y:S01]  /*4be0*/  FFMA.FTZ R52, R65, UR16, R52 ;  /* 0x0000001041347c23 */ /* 0x000fe20008010034 */
[----:B------:R-:W-:Y:S01]  /*4bf0*/  FFMA.FTZ R61, R66, UR16, R55 ;  /* 0x00000010423d7c23 */ /* 0x000fe20008010037 */
[----:B------:R-:W-:Y:S01]  /*4c00*/  FFMA.FTZ R0, R69, UR16, R0 ;  /* 0x0000001045007c23 */ /* 0x000fe20008010000 */
[----:B------:R-:W-:Y:S01]  /*4c10*/  FFMA.FTZ R59, R68, UR16, R53 ;  /* 0x00000010443b7c23 */ /* 0x000fe20008010035 */
[----:B------:R-:W-:Y:S02]  /*4c20*/  F2FP.F16.F32.PACK_AB R55, R67, R58 ;  /* 0x0000003a4337723e */ /* 0x000fe400000000ff */
[----:B------:R-:W-:Y:S02]  /*4c30*/  F2FP.F16.F32.PACK_AB R53, R61, R52 ;  /* 0x000000343d35723e */ /* 0x000fe400000000ff */
[----:B------:R-:W-:-:S02]  /*4c40*/  F2FP.F16.F32.PACK_AB R54, R63, R54 ;  /* 0x000000363f36723e */ /* 0x000fc400000000ff */
[----:B------:R-:W-:Y:S01]  /*4c50*/  F2FP.F16.F32.PACK_AB R52, R59, R0 ;  /* 0x000000003b34723e */ /* 0x000fe200000000ff */
[----:B------:R-:W-:Y:S06]  /*4c60*/  BRA `(.L_x_455) ;  /* 0x0000000800187947 */ /* 0x000fec0003800000 */
.L_x_452:
        /* <DEDUP_REMOVED lines=10> */
[----:B0-----:R-:W-:Y:S01]  /*4d10*/  FADD.FTZ R52, R60, -R69 ;  /* 0x800000453c347221 */ /* 0x001fe20000010000 */
        /* <DEDUP_REMOVED lines=28> */
.L_x_458:
        /* <DEDUP_REMOVED lines=16> */
[----:B0-----:R-:W-:Y:S01]  /*4fe0*/  FMUL.FTZ R52, R69, UR16 ;  /* 0x0000001045347c20 */ /* 0x001fe20008410000 */
        /* <DEDUP_REMOVED lines=16> */
.L_x_457:
        /* <DEDUP_REMOVED lines=34> */
.L_x_459:
        /* <DEDUP_REMOVED lines=28> */
.L_x_455:
        /* <DEDUP_REMOVED lines=9> */
[----:B------:R-:W-:Y:S05]  /*5560*/  BRA.U !UP1, `(.L_x_460) ;  /* 0xffffffb1093c7547 */ /* 0x000fea000b83ffff */
[----:B0-----:R-:W-:Y:S02]  /*5570*/  MOV R54, R20 ;  /* 0x0000001400367202 */ /* 0x001fe40000000f00 */
[----:B------:R-:W-:Y:S02]  /*5580*/  MOV R55, R21 ;  /* 0x0000001500377202 */ /* 0x000fe40000000f00 */
[----:B------:R-:W-:Y:S02]  /*5590*/  MOV R20, R22 ;  /* 0x0000001600147202 */ /* 0x000fe40000000f00 */
[----:B------:R-:W-:Y:S02]  /*55a0*/  MOV R21, R23 ;  /* 0x0000001700157202 */ /* 0x000fe40000000f00 */
[----:B------:R-:W-:Y:S02]  /*55b0*/  MOV R22, R24 ;  /* 0x0000001800167202 */ /* 0x000fe40000000f00 */
[----:B------:R-:W-:-:S02]  /*55c0*/  MOV R23, R25 ;  /* 0x0000001900177202 */ /* 0x000fc40000000f00 */
[----:B------:R-:W-:Y:S02]  /*55d0*/  MOV R24, R26 ;  /* 0x0000001a00187202 */ /* 0x000fe40000000f00 */
[----:B------:R-:W-:Y:S02]  /*55e0*/  MOV R25, R27 ;  /* 0x0000001b00197202 */ /* 0x000fe40000000f00 */
[----:B-----5:R-:W-:Y:S02]  /*55f0*/  MOV R50, R4 ;  /* 0x0000000400327202 */ /* 0x020fe40000000f00 */
        /* <DEDUP_REMOVED lines=39> */
.L_x_435:
        /* <DEDUP_REMOVED lines=20> */
.L_x_461:
        /* <DEDUP_REMOVED lines=13> */
.L_x_3787:


//--------------------- .text._ZN10layer_norm31ln_parallel_residual_bwd_kernelINS_13Kernel_traitsI6__halfS2_S2_S2_fjLj3072ELj1ELj1ELj4ELj16ENS_18Kernel_traits_baseILj3072ES2_S2_S2_S2_fjLj128EEEEELb1ELb0ELb0EEEvNS_9BwdParamsE --------------------------
	.section	.text._ZN10layer_norm31ln_parallel_residual_bwd_kernelINS_13Kernel_traitsI6__halfS2_S2_S2_fjLj3072ELj1ELj1ELj4ELj16ENS_18Kernel_traits_baseILj3072ES2_S2_S2_S2_fjLj128EEEEELb1ELb0ELb0EEEvNS_9BwdParamsE,"ax",@progbits
	.align	128
        .global         _ZN10layer_norm31ln_parallel_residual_bwd_kernelINS_13Kernel_traitsI6__halfS2_S2_S2_fjLj3072ELj1ELj1ELj4ELj16ENS_18Kernel_traits_baseILj3072ES2_S2_S2_S2_fjLj128EEEEELb1ELb0ELb0EEEvNS_9BwdParamsE
        .type           _ZN10layer_norm31ln_parallel_residual_bwd_kernelINS_13Kernel_traitsI6__halfS2_S2_S2_fjLj3072ELj1ELj1ELj4ELj16ENS_18Kernel_traits_baseILj3072ES2_S2_S2_S2_fjLj128EEEEELb1ELb0ELb0EEEvNS_9BwdParamsE,@function
        .size           _ZN10layer_norm31ln_parallel_residual_bwd_kernelINS_13Kernel_traitsI6__halfS2_S2_S2_fjLj3072ELj1ELj1ELj4ELj16ENS_18Kernel_traits_baseILj3072ES2_S2_S2_S2_fjLj128EEEEELb1ELb0ELb0EEEvNS_9BwdParamsE,(.L_x_3788 - _ZN10layer_norm31ln_parallel_residual_bwd_kernelINS_13Kernel_traitsI6__halfS2_S2_S2_fjLj3072ELj1ELj1ELj4ELj16ENS_18Kernel_traits_baseILj3072ES2_S2_S2_S2_fjLj128EEEEELb1ELb0ELb0EEEvNS_9BwdParamsE)
        .other          _ZN10layer_norm31ln_parallel_residual_bwd_kernelINS_13Kernel_traitsI6__halfS2_S2_S2_fjLj3072ELj1ELj1ELj4ELj16ENS_18Kernel_traits_baseILj3072ES2_S2_S2_S2_fjLj128EEEEELb1ELb0ELb0EEEvNS_9BwdParamsE,@"STO_CUDA_ENTRY STV_DEFAULT"
_ZN10layer_norm31ln_parallel_residual_bwd_kernelINS_13Kernel_traitsI6__halfS2_S2_S2_fjLj3072ELj1ELj1ELj4ELj16ENS_18Kernel_traits_baseILj3072ES2_S2_S2_S2_fjLj128EEEEELb1ELb0ELb0EEEvNS_9BwdParamsE:
.text._ZN10layer_norm31ln_parallel_residual_bwd_kernelINS_13Kernel_traitsI6__halfS2_S2_S2_fjLj3072ELj1ELj1ELj4ELj16ENS_18Kernel_traits_baseILj3072ES2_S2_S2_S2_fjLj128EEEEELb1ELb0ELb0EEEvNS_9BwdParamsE:
        /* <DEDUP_REMOVED lines=139> */
[----:B------:R-:W1:Y:S01]  /*08b0*/  LDCU UR9, c[0x0][0x400] ;  /* 0x00008000ff0977ac */ /* 0x000e620008000800 */
[----:B------:R-:W2:Y:S01]  /*08c0*/  LDCU.64 UR6, c[0x0][0x478] ;  /* 0x00008f00ff0677ac */ /* 0x000ea20008000a00 */
[----:B------:R-:W3:Y:S01]  /*08d0*/  LDCU.64 UR16, c[0x0][0x438] ;  /* 0x00008700ff1077ac */ /* 0x000ee20008000a00 */
[----:B------:R-:W4:Y:S06]  /*08e0*/  LDCU.64 UR12, c[0x0][0x470] ;  /* 0x00008e00ff0c77ac */ /* 0x000f2c0008000a00 */
.L_x_501:
[----:B0--34-:R-:W0:Y:S08]  /*08f0*/  LDC.64 R168, c[0x0][0x3c0] ;  /* 0x0000f000ffa87b82 */ /* 0x019e300000000a00 */
[----:B------:R-:W1:Y:S01]  /*0900*/  LDC R5, c[0x0][0x388] ;  /* 0x0000e200ff057b82 */ /* 0x000e620000000800 */
[----:B0-----:R-:W-:-:S07]  /*0910*/  IMAD.WIDE R170, R2, 0x4, R168 ;  /* 0x0000000402aa7825 */ /* 0x001fce00078e02a8 */
[----:B------:R-:W0:Y:S01]  /*0920*/  LDC.64 R168, c[0x0][0x3c8] ;  /* 0x0000f200ffa87b82 */ /* 0x000e220000000a00 */
[----:B------:R-:W2:Y:S01]  /*0930*/  LDG.E R170, desc[UR10][R170.64] ;  /* 0x0000000aaaaa7981 */ /* 0x000ea2000c1e1900 */
[----:B0-----:R-:W-:-:S05]  /*0940*/  IMAD.WIDE R168, R2, 0x4, R168 ;  /* 0x0000000402a87825 */ /* 0x001fca00078e02a8 */
[----:B-----5:R0:W5:Y:S01]  /*0950*/  LDG.E R181, desc[UR10][R168.64] ;  /* 0x0000000aa8b57981 */ /* 0x020162000c1e1900 */
[----:B-1----:R-:W-:Y:S01]  /*0960*/  IMAD R0, R2, R5, RZ ;  /* 0x0000000502007224 */ /* 0x002fe200078e02ff */
[----:B------:R-:W-:Y:S01]  /*0970*/  BSSY.RECONVERGENT B0, `(.L_x_463) ;  /* 0x0000099000007945 */ /* 0x000fe20003800200 */
[C---:B------:R-:W-:Y:S02]  /*0980*/  ISETP.GE.U32.AND P2, PT, R4.reuse, 0x100, PT ;  /* 0x000001000400780c */ /* 0x040fe40003f46070 */
[----:B------:R-:W-:Y:S02]  /*0990*/  ISETP.GE.U32.AND P3, PT, R4, 0x180, PT ;  /* 0x000001800400780c */ /* 0x000fe40003f66070 */
[----:B------:R-:W-:-:S04]  /*09a0*/  SHF.R.S32.HI R173, RZ, 0x1f, R0 ;  /* 0x0000001fffad7819 */ /* 0x000fc80000011400 */
[----:B------:R-:W-:-:S04]  /*09b0*/  LEA.HI R173, R173, R0, RZ, 0x3 ;  /* 0x00000000adad7211 */ /* 0x000fc800078f18ff */
[----:B------:R-:W-:Y:S02]  /*09c0*/  LEA.HI.SX32 R0, R173, R216, 0x1d ;  /* 0x000000d8ad007211 */ /* 0x000fe400078feaff */
[----:B------:R-:W-:Y:S02]  /*09d0*/  CS2R R216, SRZ ;  /* 0x0000000000d87805 */ /* 0x000fe4000001ff00 */
[----:B------:R-:W-:Y:S02]  /*09e0*/  MOV R201, R0 ;  /* 0x0000000000c97202 */ /* 0x000fe40000000f00 */
[----:B--2---:R-:W-:Y:S01]  /*09f0*/  FSEL R200, R170, RZ, !P4 ;  /* 0x000000ffaac87208 */ /* 0x004fe20006000000 */
[----:B0-----:R-:W-:Y:S06]  /*0a00*/  @!P1 BRA `(.L_x_464) ;  /* 0x00000008003c9947 */ /* 0x001fec0003800000 */
[----:B------:R-:W0:Y:S08]  /*0a10*/  LDC.64 R8, c[0x0][0x428] ;  /* 0x00010a00ff087b82 */ /* 0x000e300000000a00 */
[----:B------:R-:W1:Y:S08]  /*0a20*/  LDC.64 R168, c[0x0][0x430] ;  /* 0x00010c00ffa87b82 */ /* 0x000e700000000a00 */
[----:B------:R-:W2:Y:S01]  /*0a30*/  LDC.64 R24, c[0x0][0x3a8] ;  /* 0x0000ea00ff187b82 */ /* 0x000ea20000000a00 */
[----:B0-----:R-:W-:-:S07]  /*0a40*/  IMAD.WIDE.U32 R8, R0, 0x10, R8 ;  /* 0x0000001000087825 */ /* 0x001fce00078e0008 */
[----:B------:R-:W0:Y:S01]  /*0a50*/  LDC.64 R208, c[0x0][0x3b0] ;  /* 0x0000ec00ffd07b82 */ /* 0x000e220000000a00 */
[----:B------:R-:W4:Y:S01]  /*0a60*/  LDG.E.128 R8, desc[UR10][R8.64] ;  /* 0x0000000a08087981 */ /* 0x000f22000c1e1d00 */
[----:B-1----:R-:W-:-:S06]  /*0a70*/  IMAD.WIDE.U32 R168, R0, 0x10, R168 ;  /* 0x0000001000a87825 */ /* 0x002fcc00078e00a8 */
[----:B------:R-:W4:Y:S01]  /*0a80*/  LDG.E.128 R168, desc[UR10][R168.64] ;  /* 0x0000000aa8a87981 */ /* 0x000f22000c1e1d00 */
[----:B--2---:R-:W-:-:S06]  /*0a90*/  IMAD.WIDE.U32 R24, R0, 0x10, R24 ;  /* 0x0000001000187825 */ /* 0x004fcc00078e0018 */
[----:B------:R-:W2:Y:S01]  /*0aa0*/  LDG.E.128 R24, desc[UR10][R24.64] ;  /* 0x0000000a18187981 */ /* 0x000ea2000c1e1d00 */
[----:B---3--:R-:W-:Y:S01]  /*0ab0*/  ISETP.NE.U32.AND P0, PT, RZ, UR16, PT ;  /* 0x00000010ff007c0c */ /* 0x008fe2000bf05070 */
[C---:B0-----:R-:W-:Y:S01]  /*0ac0*/  IMAD.WIDE.U32 R208, R0.reuse, 0x8, R208 ;  /* 0x0000000800d07825 */ /* 0x041fe200078e00d0 */
[----:B----4-:R-:W-:Y:S02]  /*0ad0*/  ISETP.NE.U32.AND P1, PT, RZ, UR12, PT ;  /* 0x0000000cff007c0c */ /* 0x010fe4000bf25070 */
[----:B------:R-:W-:Y:S02]  /*0ae0*/  ISETP.NE.AND.EX P0, PT, RZ, UR17, PT, P0 ;  /* 0x00000011ff007c0c */ /* 0x000fe4000bf05300 */
[----:B------:R-:W-:Y:S01]  /*0af0*/  ISETP.NE.AND.EX P1, PT, RZ, UR13, PT, P1 ;  /* 0x0000000dff007c0c */ /* 0x000fe2000bf25310 */
[----:B------:R-:W5:Y:S10]  /*0b00*/  LDG.E.64 R208, desc[UR10][R208.64] ;  /* 0x0000000ad0d07981 */ /* 0x000f74000c1e1b00 */
[----:B------:R-:W0:Y:S08]  /*0b10*/  @P0 LDC.64 R6, c[0x0][0x438] ;  /* 0x00010e00ff060b82 */ /* 0x000e300000000a00 */
[----:B------:R-:W1:Y:S01]  /*0b20*/  @P1 LDC.64 R12, c[0x0][0x3b8] ;  /* 0x0000ee00ff0c1b82 */ /* 0x000e620000000a00 */
[----:B0-----:R-:W-:-:S05]  /*0b30*/  @P0 IMAD.WIDE.U32 R6, R0, 0x10, R6 ;  /* 0x0000001000060825 */ /* 0x001fca00078e0006 */
[----:B------:R0:W5:Y:S01]  /*0b40*/  @P0 LDG.E.128 R28, desc[UR10][R6.64] ;  /* 0x0000000a061c0981 */ /* 0x000162000c1e1d00 */
[----:B-1----:R-:W-:-:S05]  /*0b50*/  @P1 IMAD.WIDE.U32 R12, R0, 0x8, R12 ;  /* 0x00000008000c1825 */ /* 0x002fca00078e000c */
[----:B------:R1:W5:Y:S01]  /*0b60*/  @P1 LDG.E.64 R214, desc[UR10][R12.64] ;  /* 0x0000000a0cd61981 */ /* 0x000362000c1e1b00 */
[--C-:B0-----:R-:W-:Y:S02]  /*0b70*/  HADD2.F32 R6, -RZ, R148.reuse.H0_H0 ;  /* 0x20000094ff067230 */ /* 0x101fe40000004100 */
[----:B------:R-:W-:Y:S02]  /*0b80*/  HADD2.F32 R7, -RZ, R148.H1_H1 ;  /* 0x30000094ff077230 */ /* 0x000fe40000004100 */
[----:B------:R-:W-:Y:S02]  /*0b90*/  HADD2.F32 R222, -RZ, R146.H0_H0 ;  /* 0x20000092ffde7230 */ /* 0x000fe40000004100 */
[----:B-1----:R-:W-:Y:S02]  /*0ba0*/  HADD2.F32 R12, -RZ, R145.H0_H0 ;  /* 0x20000091ff0c7230 */ /* 0x002fe40000004100 */
[----:B------:R-:W-:Y:S02]  /*0bb0*/  HADD2.F32 R180, -RZ, R150.H0_H0 ;  /* 0x20000096ffb47230 */ /* 0x000fe40000004100 */
[----:B------:R-:W-:-:S02]  /*0bc0*/  HADD2.F32 R13, -RZ, R151.H1_H1 ;  /* 0x30000097ff0d7230 */ /* 0x000fc40000004100 */
[--C-:B------:R-:W-:Y:S02]  /*0bd0*/  HADD2.F32 R217, -RZ, R8.reuse.H0_H0 ;  /* 0x20000008ffd97230 */ /* 0x100fe40000004100 */
[----:B------:R-:W-:Y:S02]  /*0be0*/  HADD2.F32 R218, -RZ, R8.H1_H1 ;  /* 0x30000008ffda7230 */ /* 0x000fe40000004100 */
[----:B------:R-:W-:Y:S02]  /*0bf0*/  HADD2.F32 R8, -RZ, R144.H0_H0 ;  /* 0x20000090ff087230 */ /* 0x000fe40000004100 */
[----:B------:R-:W-:-:S05]  /*0c00*/  HADD2.F32 R221, -RZ, R168.H0_H0 ;  /* 0x200000a8ffdd7230 */ /* 0x000fca0000004100 */
[----:B------:R-:W-:Y:S01]  /*0c10*/  FMUL.FTZ R3, R8, R221 ;  /* 0x000000dd08037220 */ /* 0x000fe20000410000 */
[----:B------:R-:W-:-:S03]  /*0c20*/  HADD2.F32 R220, -RZ, R168.H1_H1 ;  /* 0x300000a8ffdc7230 */ /* 0x000fc60000004100 */
[----:B------:R-:W-:Y:S01]  /*0c30*/  FFMA.FTZ R6, R6, R217, R3 ;  /* 0x000000d906067223 */ /* 0x000fe20000010003 */
[----:B------:R-:W-:Y:S02]  /*0c40*/  HADD2.F32 R3, -RZ, R144.H1_H1 ;  /* 0x30000090ff037230 */ /* 0x000fe40000004100 */
[----:B------:R-:W-:Y:S02]  /*0c50*/  HADD2.F32 R219, -RZ, R169.H0_H0 ;  /* 0x200000a9ffdb7230 */ /* 0x000fe40000004100 */
[--C-:B------:R-:W-:Y:S02]  /*0c60*/  HADD2.F32 R173, -RZ, R11.reuse.H0_H0 ;  /* 0x2000000bffad7230 */ /* 0x100fe40000004100 */
[----:B------:R-:W-:Y:S02]  /*0c70*/  HADD2.F32 R172, -RZ, R11.H1_H1 ;  /* 0x3000000bffac7230 */ /* 0x000fe40000004100 */
[----:B------:R-:W-:Y:S01]  /*0c80*/  FMUL.FTZ R8, R3, R220 ;  /* 0x000000dc03087220 */ /* 0x000fe20000410000 */
[----:B------:R-:W-:-:S02]  /*0c90*/  HADD2.F32 R23, -RZ, R10.H0_H0 ;  /* 0x2000000aff177230 */ /* 0x000fc40000004100 */
[----:B------:R-:W-:Y:S02]  /*0ca0*/  HADD2.F32 R22, -RZ, R10.H1_H1 ;  /* 0x3000000aff167230 */ /* 0x000fe40000004100 */
[----:B------:R-:W-:Y:S02]  /*0cb0*/  HADD2.F32 R216, -RZ, R169.H1_H1 ;  /* 0x300000a9ffd87230 */ /* 0x000fe40000004100 */
[----:B------:R-:W-:Y:S02]  /*0cc0*/  HADD2.F32 R11, -RZ, R145.H1_H1 ;  /* 0x30000091ff0b7230 */ /* 0x000fe40000004100 */
[----:B------:R-:W-:Y:S01]  /*0cd0*/  FMUL.FTZ R3, R12, R219 ;  /* 0x000000db0c037220 */ /* 0x000fe20000410000 */
[----:B------:R-:W-:Y:S02]  /*0ce0*/  HADD2.F32 R175, -RZ, R9.H0_H0 ;  /* 0x20000009ffaf7230 */ /* 0x000fe40000004100 */
[----:B------:R-:W-:Y:S02]  /*0cf0*/  HADD2.F32 R201, -RZ, R170.H0_H0 ;  /* 0x200000aaffc97230 */ /* 0x000fe40000004100 */
[----:B------:R-:W-:-:S02]  /*0d00*/  HADD2.F32 R10, -RZ, R149.H0_H0 ;  /* 0x20000095ff0a7230 */ /* 0x000fc40000004100 */
[----:B------:R-:W-:Y:S01]  /*0d10*/  FMUL.FTZ R12, R11, R216 ;  /* 0x000000d80b0c7220 */ /* 0x000fe20000410000 */
[----:B------:R-:W-:Y:S02]  /*0d20*/  HADD2.F32 R174, -RZ, R9.H1_H1 ;  /* 0x30000009ffae7230 */ /* 0x000fe40000004100 */
[----:B------:R-:W-:Y:S01]  /*0d30*/  FFMA.FTZ R7, R7, R218, R8 ;  /* 0x000000da07077223 */ /* 0x000fe20000010008 */
[----:B------:R-:W-:Y:S02]  /*0d40*/  HADD2.F32 R9, -RZ, R149.H1_H1 ;  /* 0x30000095ff097230 */ /* 0x000fe40000004100 */
[----:B------:R-:W-:Y:S01]  /*0d50*/  FMUL.FTZ R11, R222, R201 ;  /* 0x000000c9de0b7220 */ /* 0x000fe20000410000 */
[----:B------:R-:W-:Y:S01]  /*0d60*/  FFMA.FTZ R8, R10, R175, R3 ;  /* 0x000000af0a087223 */ /* 0x000fe20000010003 */
[----:B------:R-:W-:Y:S02]  /*0d70*/  HADD2.F32 R170, -RZ, R170.H1_H1 ;  /* 0x300000aaffaa7230 */ /* 0x000fe40000004100 */
[----:B------:R-:W-:-:S02]  /*0d80*/  HADD2.F32 R3, -RZ, R146.H1_H1 ;  /* 0x30000092ff037230 */ /* 0x000fc40000004100 */
[----:B------:R-:W-:Y:S02]  /*0d90*/  HADD2.F32 R169, -RZ, R171.H0_H0 ;  /* 0x200000abffa97230 */ /* 0x000fe40000004100 */
[----:B------:R-:W-:Y:S02]  /*0da0*/  HADD2.F32 R222, -RZ, R147.H0_H0 ;  /* 0x20000093ffde7230 */ /* 0x000fe40000004100 */
[----:B------:R-:W-:Y:S01]  /*0db0*/  FFMA.FTZ R10, R180, R23, R11 ;  /* 0x00000017b40a7223 */ /* 0x000fe2000001000b */
[----:B------:R-:W-:Y:S01]  /*0dc0*/  FFMA.FTZ R9, R9, R174, R12 ;  /* 0x000000ae09097223 */ /* 0x000fe2000001000c */
[----:B------:R-:W-:Y:S02]  /*0dd0*/  HADD2.F32 R11, -RZ, R150.H1_H1 ;  /* 0x30000096ff0b7230 */ /* 0x000fe40000004100 */
[----:B------:R-:W-:Y:S01]  /*0de0*/  FMUL.FTZ R12, R3, R170 ;  /* 0x000000aa030c7220 */ /* 0x000fe20000410000 */
[----:B------:R-:W-:Y:S02]  /*0df0*/  HADD2.F32 R180, -RZ, R151.H0_H0 ;  /* 0x20000097ffb47230 */ /* 0x000fe40000004100 */
[----:B------:R-:W-:Y:S01]  /*0e00*/  FMUL.FTZ R3, R222, R169 ;  /* 0x000000a9de037220 */ /* 0x000fe20000410000 */
[----:B------:R-:W-:-:S02]  /*0e10*/  HADD2.F32 R168, -RZ, R171.H1_H1 ;  /* 0x300000abffa87230 */ /* 0x000fc40000004100 */
[----:B------:R-:W-:Y:S01]  /*0e20*/  FFMA.FTZ R11, R11, R22, R12 ;  /* 0x000000160b0b7223 */ /* 0x000fe2000001000c */
[----:B------:R-:W-:Y:S02]  /*0e30*/  HADD2.F32 R171, -RZ, R147.H1_H1 ;  /* 0x30000093ffab7230 */ /* 0x000fe40000004100 */
[----:B------:R-:W-:Y:S01]  /*0e40*/  FFMA.FTZ R12, R180, R173, R3 ;  /* 0x000000adb40c7223 */ /* 0x000fe20000010003 */
[--C-:B--2---:R-:W-:Y:S02]  /*0e50*/  HADD2.F32 R3, -RZ, R24.reuse.H0_H0 ;  /* 0x20000018ff037230 */ /* 0x104fe40000004100 */
[--C-:B------:R-:W-:Y:S02]  /*0e60*/  HADD2.F32 R223, -RZ, R25.reuse.H0_H0 ;  /* 0x20000019ffdf7230 */ /* 0x100fe40000004100 */
[----:B------:R-:W-:Y:S01]  /*0e70*/  FMUL.FTZ R222, R171, R168 ;  /* 0x000000a8abde7220 */ /* 0x000fe20000410000 */
[----:B------:R-:W-:Y:S02]  /*0e80*/  HADD2.F32 R25, -RZ, R25.H1_H1 ;  /* 0x30000019ff197230 */ /* 0x000fe40000004100 */
[----:B------:R-:W-:-:S02]  /*0e90*/  HADD2.F32 R171, -RZ, R24.H1_H1 ;  /* 0x30000018ffab7230 */ /* 0x000fc40000004100 */
[C---:B------:R-:W-:Y:S01]  /*0ea0*/  FADD.FTZ R24, -R200.reuse, R3 ;  /* 0x00000003c8187221 */ /* 0x040fe20000010100 */
[--C-:B------:R-:W-:Y:S02]  /*0eb0*/  HADD2.F32 R225, -RZ, R26.reuse.H0_H0 ;  /* 0x2000001affe17230 */ /* 0x100fe40000004100 */
[----:B------:R-:W-:Y:S02]  /*0ec0*/  HADD2.F32 R227, -RZ, R26.H1_H1 ;  /* 0x3000001affe37230 */ /* 0x000fe40000004100 */
[C---:B------:R-:W-:Y:S01]  /*0ed0*/  FADD.FTZ R26, -R200.reuse, R25 ;  /* 0x00000019c81a7221 */ /* 0x040fe20000010100 */
[C---:B-----5:R-:W-:Y:S01]  /*0ee0*/  FMUL.FTZ R3, R181.reuse, R24 ;  /* 0x00000018b5037220 */ /* 0x060fe20000410000 */
[----:B------:R-:W-:Y:S02]  /*0ef0*/  FADD.FTZ R24, -R200, R223 ;  /* 0x000000dfc8187221 */ /* 0x000fe40000010100 */
[----:B------:R-:W-:Y:S01]  /*0f00*/  FMUL.FTZ R26, R181, R26 ;  /* 0x0000001ab51a7220 */ /* 0x000fe20000410000 */
[----:B------:R-:W-:-:S02]  /*0f10*/  HADD2.F32 R229, -RZ, R27.H0_H0 ;  /* 0x2000001bffe57230 */ /* 0x000fc40000004100 */
[----:B------:R-:W-:Y:S02]  /*0f20*/  HADD2.F32 R231, -RZ, R27.H1_H1 ;  /* 0x3000001bffe77230 */ /* 0x000fe40000004100 */
[----:B------:R-:W-:Y:S01]  /*0f30*/  FMUL.FTZ R27, R181, R24 ;  /* 0x00000018b51b7220 */ /* 0x000fe20000410000 */
[----:B------:R-:W-:Y:S01]  /*0f40*/  FADD.FTZ R24, -R200, R225 ;  /* 0x000000e1c8187221 */ /* 0x000fe20000010100 */
[----:B------:R-:W-:Y:S01]  /*0f50*/  FADD.FTZ R103, R103, R174 ;  /* 0x000000ae67677221 */ /* 0x000fe20000010000 */
[----:B------:R-:W-:Y:S01]  /*0f60*/  FFMA.FTZ R127, R26, R174, R127 ;  /* 0x000000ae1a7f7223 */ /* 0x000fe2000001007f */
[C---:B------:R-:W-:Y:S01]  /*0f70*/  FADD.FTZ R174, -R200.reuse, R227 ;  /* 0x000000e3c8ae7221 */ /* 0x040fe20000010100 */
[C---:B------:R-:W-:Y:S01]  /*0f80*/  FMUL.FTZ R25, R181.reuse, R24 ;  /* 0x00000018b5197220 */ /* 0x040fe20000410000 */
[----:B------:R-:W-:Y:S02]  /*0f90*/  FADD.FTZ R180, -R200, R171 ;  /* 0x000000abc8b47221 */ /* 0x000fe40000010100 */
[----:B------:R-:W-:Y:S01]  /*0fa0*/  FMUL.FTZ R24, R181, R174 ;  /* 0x000000aeb5187220 */ /* 0x000fe20000410000 */
[----:B------:R-:W-:Y:S01]  /*0fb0*/  FADD.FTZ R97, R97, R22 ;  /* 0x0000001661617221 */ /* 0x000fe20000010000 */
[----:B------:R-:W-:Y:S01]  /*0fc0*/  FADD.FTZ R96, R96, R23 ;  /* 0x0000001760607221 */ /* 0x000fe20000010000 */
[----:B------:R-:W-:Y:S01]  /*0fd0*/  FFMA.FTZ R120, R25, R23, R120 ;  /* 0x0000001719787223 */ /* 0x000fe20000010078 */
[----:B------:R-:W-:Y:S01]  /*0fe0*/  FFMA.FTZ R121, R24, R22, R121 ;  /* 0x0000001618797223 */ /* 0x000fe20000010079 */
[----:B------:R-:W-:Y:S01]  /*0ff0*/  FADD.FTZ R22, RZ, R6 ;  /* 0x00000006ff167221 */ /* 0x000fe20000010000 */
[----:B------:R-:W-:Y:S01]  /*1000*/  FMUL.FTZ R180, R181, R180 ;  /* 0x000000b4b5b47220 */ /* 0x000fe20000410000 */
[----:B------:R-:W-:Y:S01]  /*1010*/  FFMA.FTZ R23, R3, R6, RZ ;  /* 0x0000000603177223 */ /* 0x000fe200000100ff */
[----:B------:R-:W-:Y:S01]  /*1020*/  FADD.FTZ R174, -R200, R229 ;  /* 0x000000e5c8ae7221 */ /* 0x000fe20000010100 */
[----:B------:R-:W-:-:S02]  /*1030*/  FADD.FTZ R171, R22, R7 ;  /* 0x0000000716ab7221 */ /* 0x000fc40000010000 */
[----:B------:R-:W-:Y:S01]  /*1040*/  FFMA.FTZ R22, R180, R7, R23 ;  /* 0x00000007b4167223 */ /* 0x000fe20000010017 */
[----:B------:R-:W-:Y:S01]  /*1050*/  FADD.FTZ R49, R49, R170 ;  /* 0x000000aa31317221 */ /* 0x000fe20000010000 */
[----:B------:R-:W-:Y:S01]  /*1060*/  FFMA.FTZ R73, R24, R170, R73 ;  /* 0x000000aa18497223 */ /* 0x000fe20000010049 */
[----:B------:R-:W-:Y:S01]  /*1070*/  FMUL.FTZ R23, R181, R174 ;  /* 0x000000aeb5177220 */ /* 0x000fe20000410000 */
[----:B------:R-:W-:Y:S01]  /*1080*/  FADD.FTZ R170, R171, R8 ;  /* 0x00000008abaa7221 */ /* 0x000fe20000010000 */
[----:B------:R-:W-:Y:S01]  /*1090*/  FFMA.FTZ R171, R27, R8, R22 ;  /* 0x000000081bab7223 */ /* 0x000fe20000010016 */
[----:B------:R-:W-:Y:S01]  /*10a0*/  FADD.FTZ R98, R98, R173 ;  /* 0x000000ad62627221 */ /* 0x000fe20000010000 */
[C---:B------:R-:W-:Y:S01]  /*10b0*/  FFMA.FTZ R122, R23.reuse, R173, R122 ;  /* 0x000000ad177a7223 */ /* 0x040fe2000001007a */
[----:B------:R-:W-:Y:S01]  /*10c0*/  FADD.FTZ R173, R170, R9 ;  /* 0x00000009aaad7221 */ /* 0x000fe20000010000 */
[----:B------:R-:W-:Y:S01]  /*10d0*/  FFMA.FTZ R22, R26, R9, R171 ;  /* 0x000000091a167223 */ /* 0x000fe200000100ab */
[----:B------:R-:W-:Y:S01]  /*10e0*/  FADD.FTZ R174, -R200, R231 ;  /* 0x000000e7c8ae7221 */ /* 0x000fe20000010100 */
[----:B------:R-:W-:Y:S01]  /*10f0*/  FADD.FTZ R50, R50, R169 ;  /* 0x000000a932327221 */ /* 0x000fe20000010000 */
[----:B------:R-:W-:Y:S01]  /*1100*/  FFMA.FTZ R74, R23, R169, R74 ;  /* 0x000000a9174a7223 */ /* 0x000fe2000001004a */
[----:B------:R-:W-:Y:S01]  /*1110*/  FADD.FTZ R170, R173, R10 ;  /* 0x0000000aadaa7221 */ /* 0x000fe20000010000 */
[----:B------:R-:W-:Y:S01]  /*1120*/  FFMA.FTZ R169, R25, R10, R22 ;  /* 0x0000000a19a97223 */ /* 0x000fe20000010016 */
[----:B------:R-:W-:-:S02]  /*1130*/  FMUL.FTZ R22, R181, R174 ;  /* 0x000000aeb5167220 */ /* 0x000fc40000410000 */
[----:B------:R-:W-:Y:S01]  /*1140*/  FADD.FTZ R171, R170, R11 ;  /* 0x0000000baaab7221 */ /* 0x000fe20000010000 */
[----:B------:R-:W-:Y:S01]  /*1150*/  FFMA.FTZ R170, R24, R11, R169 ;  /* 0x0000000b18aa7223 */ /* 0x000fe200000100a9 */
[-C--:B------:R-:W-:Y:S01]  /*1160*/  FFMA.FTZ R13, R13, R172.reuse, R222 ;  /* 0x000000ac0d0d7223 */ /* 0x080fe200000100de */
        /* <DEDUP_REMOVED lines=22> */
[----:B------:R-:W-:Y:S01]  /*12d0*/  IADD3 R201, PT, PT, R0, 0x80, RZ ;  /* 0x0000008000c97810 */ /* 0x000fe20007ffe0ff */
[----:B------:R-:W-:Y:S01]  /*12e0*/  FADD.FTZ R217, R172, R13 ;  /* 0x0000000dacd97221 */ /* 0x000fe20000010000 */
[----:B------:R-:W-:-:S07]  /*12f0*/  FFMA.FTZ R216, R22, R13, R170 ;  /* 0x0000000d16d87223 */ /* 0x000fce00000100aa */
.L_x_464:
[----:B---34-:R-:W-:Y:S05]  /*1300*/  BSYNC.RECONVERGENT B0 ;  /* 0x0000000000007941 */ /* 0x018fea0003800200 */
.L_x_463:
        /* <DEDUP_REMOVED lines=13> */
[----:B------:R-:W-:Y:S02]  /*13e0*/  ISETP.NE.AND.EX P1, PT, RZ, UR13, PT, P1 ;  /* 0x0000000dff007c0c */ /* 0x000fe4000bf25310 */
[----:B------:R-:W-:Y:S01]  /*13f0*/  ISETP.NE.U32.AND P0, PT, RZ, UR16, PT ;  /* 0x00000010ff007c0c */ /* 0x000fe2000bf05070 */
[----:B0-----:R-:W-:-:S03]  /*1400*/  IMAD.WIDE.U32 R14, R201, 0x8, R14 ;  /* 0x00000008c90e7825 */ /* 0x001fc600078e000e */
[----:B------:R-:W-:Y:S02]  /*1410*/  ISETP.NE.AND.EX P0, PT, RZ, UR17, PT, P0 ;  /* 0x00000011ff007c0c */ /* 0x000fe4000bf05300 */
[----:B------:R-:W5:Y:S05]  /*1420*/  LDG.E.64 R206, desc[UR10][R14.64] ;  /* 0x0000000a0ece7981 */ /* 0x000f6a000c1e1b00 */
[----:B------:R-:W0:Y:S08]  /*1430*/  @P1 LDC.64 R20, c[0x0][0x3b8] ;  /* 0x0000ee00ff141b82 */ /* 0x000e300000000a00 */
[----:B------:R-:W1:Y:S01]  /*1440*/  @P0 LDC.64 R192, c[0x0][0x438] ;  /* 0x00010e00ffc00b82 */ /* 0x000e620000000a00 */
[----:B------:R-:W-:-:S02]  /*1450*/  HADD2.F32 R224, -RZ, R138.H0_H0 ;  /* 0x2000008affe07230 */ /* 0x000fc40000004100 */
[----:B0-----:R-:W-:-:S05]  /*1460*/  @P1 IMAD.WIDE.U32 R20, R201, 0x8, R20 ;  /* 0x00000008c9141825 */ /* 0x001fca00078e0014 */
[----:B------:R0:W5:Y:S01]  /*1470*/  @P1 LDG.E.64 R212, desc[UR10][R20.64] ;  /* 0x0000000a14d41981 */ /* 0x000162000c1e1b00 */
[----:B-1----:R-:W-:-:S05]  /*1480*/  @P0 IMAD.WIDE.U32 R192, R201, 0x10, R192 ;  /* 0x00000010c9c00825 */ /* 0x002fca00078e00c0 */
[----:B------:R1:W5:Y:S01]  /*1490*/  @P0 LDG.E.128 R152, desc[UR10][R192.64] ;  /* 0x0000000ac0980981 */ /* 0x000362000c1e1d00 */
[--C-:B0-----:R-:W-:Y:S02]  /*14a0*/  HADD2.F32 R20, -RZ, R137.reuse.H0_H0 ;  /* 0x20000089ff147230 */ /* 0x101fe40000004100 */
[----:B------:R-:W-:Y:S02]  /*14b0*/  HADD2.F32 R21, -RZ, R137.H1_H1 ;  /* 0x30000089ff157230 */ /* 0x000fe40000004100 */
[----:B-1----:R-:W-:Y:S02]  /*14c0*/  HADD2.F32 R192, -RZ, R142.H0_H0 ;  /* 0x2000008effc07230 */ /* 0x002fe40000004100 */
[----:B------:R-:W-:Y:S01]  /*14d0*/  HADD2.F32 R193, -RZ, R143.H1_H1 ;  /* 0x3000008fffc17230 */ /* 0x000fe20000004100 */
[----:B------:R-:W-:Y:S01]  /*14e0*/  IADD3 R201, PT, PT, R201, 0x80, RZ ;  /* 0x00000080c9c97810 */ /* 0x000fe20007ffe0ff */
[--C-:B---3--:R-:W-:Y:S02]  /*14f0*/  HADD2.F32 R199, -RZ, R18.reuse.H0_H0 ;  /* 0x20000012ffc77230 */ /* 0x108fe40000004100 */
[----:B------:R-:W-:-:S02]  /*1500*/  HADD2.F32 R198, -RZ, R18.H1_H1 ;  /* 0x30000012ffc67230 */ /* 0x000fc40000004100 */
[----:B------:R-:W-:Y:S02]  /*1510*/  HADD2.F32 R18, -RZ, R136.H0_H0 ;  /* 0x20000088ff127230 */ /* 0x000fe40000004100 */
[----:B----4-:R-:W-:Y:S02]  /*1520*/  HADD2.F32 R225, -RZ, R172.H0_H0 ;  /* 0x200000acffe17230 */ /* 0x010fe40000004100 */
[--C-:B------:R-:W-:Y:S02]  /*1530*/  HADD2.F32 R195, -RZ, R16.reuse.H0_H0 ;  /* 0x20000010ffc37230 */ /* 0x100fe40000004100 */
[----:B------:R-:W-:Y:S02]  /*1540*/  HADD2.F32 R194, -RZ, R16.H1_H1 ;  /* 0x30000010ffc27230 */ /* 0x000fe40000004100 */
[----:B------:R-:W-:Y:S01]  /*1550*/  FMUL.FTZ R15, R18, R225 ;  /* 0x000000e1120f7220 */ /* 0x000fe20000410000 */
[--C-:B------:R-:W-:Y:S02]  /*1560*/  HADD2.F32 R197, -RZ, R17.reuse.H0_H0 ;  /* 0x20000011ffc57230 */ /* 0x100fe40000004100 */
[----:B------:R-:W-:-:S02]  /*1570*/  HADD2.F32 R196, -RZ, R17.H1_H1 ;  /* 0x30000011ffc47230 */ /* 0x000fc40000004100 */
[----:B------:R-:W-:Y:S02]  /*1580*/  HADD2.F32 R16, -RZ, R140.H0_H0 ;  /* 0x2000008cff107230 */ /* 0x000fe40000004100 */
[----:B------:R-:W-:Y:S02]  /*1590*/  HADD2.F32 R222, -RZ, R172.H1_H1 ;  /* 0x300000acffde7230 */ /* 0x000fe40000004100 */
[----:B------:R-:W-:Y:S02]  /*15a0*/  HADD2.F32 R17, -RZ, R136.H1_H1 ;  /* 0x30000088ff117230 */ /* 0x000fe40000004100 */
[--C-:B------:R-:W-:Y:S02]  /*15b0*/  HADD2.F32 R223, -RZ, R173.reuse.H0_H0 ;  /* 0x200000adffdf7230 */ /* 0x100fe40000004100 */
[----:B------:R-:W-:Y:S02]  /*15c0*/  HADD2.F32 R220, -RZ, R173.H1_H1 ;  /* 0x300000adffdc7230 */ /* 0x000fe40000004100 */
[----:B------:R-:W-:Y:S01]  /*15d0*/  FFMA.FTZ R14, R16, R195, R15 ;  /* 0x000000c3100e7223 */ /* 0x000fe2000001000f */
[----:B------:R-:W-:-:S02]  /*15e0*/  HADD2.F32 R221, -RZ, R174.H0_H0 ;  /* 0x200000aeffdd7230 */ /* 0x000fc40000004100 */
[----:B------:R-:W-:Y:S01]  /*15f0*/  FMUL.FTZ R16, R17, R222 ;  /* 0x000000de11107220 */ /* 0x000fe20000410000 */
[----:B------:R-:W-:Y:S02]  /*1600*/  HADD2.F32 R15, -RZ, R140.H1_H1 ;  /* 0x3000008cff0f7230 */ /* 0x000fe40000004100 */
[----:B------:R-:W-:Y:S01]  /*1610*/  FMUL.FTZ R17, R20, R223 ;  /* 0x000000df14117220 */ /* 0x000fe20000410000 */
[----:B------:R-:W-:Y:S02]  /*1620*/  HADD2.F32 R18, -RZ, R141.H0_H0 ;  /* 0x2000008dff127230 */ /* 0x000fe40000004100 */
[----:B------:R-:W-:Y:S01]  /*1630*/  FMUL.FTZ R20, R21, R220 ;  /* 0x000000dc15147220 */ /* 0x000fe20000410000 */
[----:B------:R-:W-:Y:S01]  /*1640*/  FMUL.FTZ R21, R224, R221 ;  /* 0x000000dde0157220 */ /* 0x000fe20000410000 */
[----:B------:R-:W-:Y:S01]  /*1650*/  FFMA.FTZ R15, R15, R194, R16 ;  /* 0x000000c20f0f7223 */ /* 0x000fe20000010010 */
[--C-:B------:R-:W-:Y:S02]  /*1660*/  HADD2.F32 R219, -RZ, R19.reuse.H0_H0 ;  /* 0x20000013ffdb7230 */ /* 0x100fe40000004100 */
[----:B------:R-:W-:Y:S01]  /*1670*/  FFMA.FTZ R16, R18, R197, R17 ;  /* 0x000000c512107223 */ /* 0x000fe20000010011 */
[----:B------:R-:W-:-:S02]  /*1680*/  HADD2.F32 R218, -RZ, R19.H1_H1 ;  /* 0x30000013ffda7230 */ /* 0x000fc40000004100 */
[----:B------:R-:W-:Y:S01]  /*1690*/  FFMA.FTZ R18, R192, R199, R21 ;  /* 0x000000c7c0127223 */ /* 0x000fe20000010015 */
[----:B------:R-:W-:Y:S02]  /*16a0*/  HADD2.F32 R19, -RZ, R141.H1_H1 ;  /* 0x3000008dff137230 */ /* 0x000fe40000004100 */
[----:B------:R-:W-:Y:S02]  /*16b0*/  HADD2.F32 R174, -RZ, R174.H1_H1 ;  /* 0x300000aeffae7230 */ /* 0x000fe40000004100 */
[----:B------:R-:W-:Y:S02]  /*16c0*/  HADD2.F32 R21, -RZ, R138.H1_H1 ;  /* 0x3000008aff157230 */ /* 0x000fe40000004100 */
[--C-:B------:R-:W-:Y:S02]  /*16d0*/  HADD2.F32 R173, -RZ, R175.reuse.H0_H0 ;  /* 0x200000afffad7230 */ /* 0x100fe40000004100 */
[----:B------:R-:W-:Y:S02]  /*16e0*/  HADD2.F32 R172, -RZ, R175.H1_H1 ;  /* 0x300000afffac7230 */ /* 0x000fe40000004100 */
[----:B------:R-:W-:-:S02]  /*16f0*/  HADD2.F32 R224, -RZ, R139.H0_H0 ;  /* 0x2000008bffe07230 */ /* 0x000fc40000004100 */
[----:B------:R-:W-:Y:S02]  /*1700*/  HADD2.F32 R175, -RZ, R139.H1_H1 ;  /* 0x3000008bffaf7230 */ /* 0x000fe40000004100 */
[----:B------:R-:W-:Y:S01]  /*1710*/  FFMA.FTZ R17, R19, R196, R20 ;  /* 0x000000c413117223 */ /* 0x000fe20000010014 */
[----:B------:R-:W-:Y:S01]  /*1720*/  FMUL.FTZ R20, R21, R174 ;  /* 0x000000ae15147220 */ /* 0x000fe20000410000 */
[----:B------:R-:W-:Y:S01]  /*1730*/  FMUL.FTZ R21, R224, R173 ;  /* 0x000000ade0157220 */ /* 0x000fe20000410000 */
[----:B------:R-:W-:Y:S01]  /*1740*/  FMUL.FTZ R224, R175, R172 ;  /* 0x000000acafe07220 */ /* 0x000fe20000410000 */
[----:B--2---:R-:W-:Y:S02]  /*1750*/  HADD2.F32 R175, -RZ, R168.H0_H0 ;  /* 0x200000a8ffaf7230 */ /* 0x004fe40000004100 */
[----:B------:R-:W-:Y:S02]  /*1760*/  HADD2.F32 R19, -RZ, R142.H1_H1 ;  /* 0x3000008eff137230 */ /* 0x000fe40000004100 */
[----:B------:R-:W-:-:S02]  /*1770*/  HADD2.F32 R192, -RZ, R143.H0_H0 ;  /* 0x2000008fffc07230 */ /* 0x000fc40000004100 */
[----:B------:R-:W-:Y:S02]  /*1780*/  HADD2.F32 R227, -RZ, R168.H1_H1 ;  /* 0x300000a8ffe37230 */ /* 0x000fe40000004100 */
[----:B------:R-:W-:Y:S01]  /*1790*/  FADD.FTZ R168, -R200, R175 ;  /* 0x000000afc8a87221 */ /* 0x000fe20000010100 */
[--C-:B------:R-:W-:Y:S02]  /*17a0*/  HADD2.F32 R229, -RZ, R169.reuse.H0_H0 ;  /* 0x200000a9ffe57230 */ /* 0x100fe40000004100 */
[----:B------:R-:W-:Y:S01]  /*17b0*/  FFMA.FTZ R19, R19, R198, R20 ;  /* 0x000000c613137223 */ /* 0x000fe20000010014 */
[----:B------:R-:W-:Y:S01]  /*17c0*/  FFMA.FTZ R20, R192, R219, R21 ;  /* 0x000000dbc0147223 */ /* 0x000fe20000010015 */
[----:B------:R-:W-:Y:S01]  /*17d0*/  FFMA.FTZ R21, R193, R218, R224 ;  /* 0x000000dac1157223 */ /* 0x000fe200000100e0 */
[----:B-----5:R-:W-:Y:S01]  /*17e0*/  FMUL.FTZ R193, R181, R168 ;  /* 0x000000a8b5c17220 */ /* 0x020fe20000410000 */
[----:B------:R-:W-:Y:S02]  /*17f0*/  HADD2.F32 R175, -RZ, R170.H0_H0 ;  /* 0x200000aaffaf7230 */ /* 0x000fe40000004100 */
[C---:B------:R-:W-:Y:S01]  /*1800*/  FADD.FTZ R168, -R200.reuse, R229 ;  /* 0x000000e5c8a87221 */ /* 0x040fe20000010100 */
[----:B------:R-:W-:Y:S01]  /*1810*/  FADD.FTZ R192, -R200, R227 ;  /* 0x000000e3c8c07221 */ /* 0x000fe20000010100 */
[----:B------:R-:W-:Y:S01]  /*1820*/  FADD.FTZ R92, R92, R195 ;  /* 0x000000c35c5c7221 */ /* 0x000fe20000010000 */
[----:B------:R-:W-:Y:S01]  /*1830*/  FFMA.FTZ R116, R193, R195, R116 ;  /* 0x000000c3c1747223 */ /* 0x000fe20000010074 */
[----:B------:R-:W-:Y:S01]  /*1840*/  FMUL.FTZ R195, R181, R168 ;  /* 0x000000a8b5c37220 */ /* 0x000fe20000410000 */
[----:B------:R-:W-:-:S02]  /*1850*/  HADD2.F32 R169, -RZ, R169.H1_H1 ;  /* 0x300000a9ffa97230 */ /* 0x000fc40000004100 */
[----:B------:R-:W-:Y:S01]  /*1860*/  FMUL.FTZ R192, R181, R192 ;  /* 0x000000c0b5c07220 */ /* 0x000fe20000410000 */
[----:B------:R-:W-:Y:S01]  /*1870*/  FADD.FTZ R168, -R200, R175 ;  /* 0x000000afc8a87221 */ /* 0x000fe20000010100 */
[----:B------:R-:W-:Y:S01]  /*1880*/  FADD.FTZ R94, R94, R197 ;  /* 0x000000c55e5e7221 */ /* 0x000fe20000010000 */
[----:B------:R-:W-:Y:S01]  /*1890*/  FFMA.FTZ R118, R195, R197, R118 ;  /* 0x000000c5c3767223 */ /* 0x000fe20000010076 */
[----:B------:R-:W-:Y:S02]  /*18a0*/  HADD2.F32 R233, -RZ, R171.H0_H0 ;  /* 0x200000abffe97230 */ /* 0x000fe40000004100 */
[----:B------:R-:W-:Y:S01]  /*18b0*/  FADD.FTZ R93, R93, R194 ;  /* 0x000000c25d5d7221 */ /* 0x000fe20000010000 */
[----:B------:R-:W-:Y:S01]  /*18c0*/  FFMA.FTZ R117, R192, R194, R117 ;  /* 0x000000c2c0757223 */ /* 0x000fe20000010075 */
[----:B------:R-:W-:Y:S01]  /*18d0*/  FMUL.FTZ R197, R181, R168 ;  /* 0x000000a8b5c57220 */ /* 0x000fe20000410000 */
[----:B------:R-:W-:Y:S01]  /*18e0*/  FADD.FTZ R194, -R200, R169 ;  /* 0x000000a9c8c27221 */ /* 0x000fe20000010100 */
[----:B------:R-:W-:Y:S01]  /*18f0*/  FADD.FTZ R168, R217, R14 ;  /* 0x0000000ed9a87221 */ /* 0x000fe20000010000 */
[----:B------:R-:W-:Y:S01]  /*1900*/  FFMA.FTZ R169, R193, R14, R216 ;  /* 0x0000000ec1a97223 */ /* 0x000fe200000100d8 */
[----:B------:R-:W-:-:S02]  /*1910*/  HADD2.F32 R231, -RZ, R170.H1_H1 ;  /* 0x300000aaffe77230 */ /* 0x000fc40000004100 */
[----:B------:R-:W-:Y:S01]  /*1920*/  FADD.FTZ R170, -R200, R233 ;  /* 0x000000e9c8aa7221 */ /* 0x000fe20000010100 */
[----:B------:R-:W-:Y:S02]  /*1930*/  HADD2.F32 R235, -RZ, R171.H1_H1 ;  /* 0x300000abffeb7230 */ /* 0x000fe40000004100 */
[----:B------:R-:W-:Y:S01]  /*1940*/  FADD.FTZ R171, R168, R15 ;  /* 0x0000000fa8ab7221 */ /* 0x000fe20000010000 */
[----:B------:R-:W-:Y:S01]  /*1950*/  FFMA.FTZ R168, R192, R15, R169 ;  /* 0x0000000fc0a87223 */ /* 0x000fe200000100a9 */
[----:B------:R-:W-:Y:S01]  /*1960*/  FMUL.FTZ R194, R181, R194 ;  /* 0x000000c2b5c27220 */ /* 0x000fe20000410000 */
[----:B------:R-:W-:Y:S01]  /*1970*/  FADD.FTZ R88, R88, R199 ;  /* 0x000000c758587221 */ /* 0x000fe20000010000 */
[----:B------:R-:W-:Y:S01]  /*1980*/  FFMA.FTZ R112, R197, R199, R112 ;  /* 0x000000c7c5707223 */ /* 0x000fe20000010070 */
[----:B------:R-:W-:Y:S01]  /*1990*/  FMUL.FTZ R199, R181, R170 ;  /* 0x000000aab5c77220 */ /* 0x000fe20000410000 */
[----:B------:R-:W-:Y:S01]  /*19a0*/  FADD.FTZ R170, R171, R16 ;  /* 0x00000010abaa7221 */ /* 0x000fe20000010000 */
[----:B------:R-:W-:Y:S01]  /*19b0*/  FFMA.FTZ R169, R195, R16, R168 ;  /* 0x00000010c3a97223 */ /* 0x000fe200000100a8 */
[----:B------:R-:W-:Y:S01]  /*19c0*/  FADD.FTZ R95, R95, R196 ;  /* 0x000000c45f5f7221 */ /* 0x000fe20000010000 */
[----:B------:R-:W-:Y:S01]  /*19d0*/  FFMA.FTZ R119, R194, R196, R119 ;  /* 0x000000c4c2777223 */ /* 0x000fe20000010077 */
[----:B------:R-:W-:Y:S01]  /*19e0*/  FADD.FTZ R196, -R200, R231 ;  /* 0x000000e7c8c47221 */ /* 0x000fe20000010100 */
[----:B------:R-:W-:Y:S01]  /*19f0*/  FADD.FTZ R171, R170, R17 ;  /* 0x00000011aaab7221 */ /* 0x000fe20000010000 */
[----:B------:R-:W-:-:S02]  /*1a00*/  FFMA.FTZ R168, R194, R17, R169 ;  /* 0x00000011c2a87223 */ /* 0x000fc400000100a9 */
[----:B------:R-:W-:Y:S01]  /*1a10*/  FMUL.FTZ R196, R181, R196 ;  /* 0x000000c4b5c47220 */ /* 0x000fe20000410000 */
[----:B------:R-:W-:Y:S01]  /*1a20*/  FADD.FTZ R170, R171, R18 ;  /* 0x00000012abaa7221 */ /* 0x000fe20000010000 */
[----:B------:R-:W-:Y:S01]  /*1a30*/  FFMA.FTZ R169, R197, R18, R168 ;  /* 0x00000012c5a97223 */ /* 0x000fe200000100a8 */
[----:B------:R-:W-:Y:S01]  /*1a40*/  FADD.FTZ R89, R89, R198 ;  /* 0x000000c659597221 */ /* 0x000fe20000010000 */
[----:B------:R-:W-:Y:S01]  /*1a50*/  FFMA.FTZ R113, R196, R198, R113 ;  /* 0x000000c6c4717223 */ /* 0x000fe20000010071 */
[----:B------:R-:W-:Y:S01]  /*1a60*/  FADD.FTZ R198, -R200, R235 ;  /* 0x000000ebc8c67221 */ /* 0x000fe20000010100 */
[----:B------:R-:W-:Y:S01]  /*1a70*/  FADD.FTZ R171, R170, R19 ;  /* 0x00000013aaab7221 */ /* 0x000fe20000010000 */
[----:B------:R-:W-:Y:S02]  /*1a80*/  FFMA.FTZ R169, R196, R19, R169 ;  /* 0x00000013c4a97223 */ /* 0x000fe400000100a9 */
        /* <DEDUP_REMOVED lines=25> */
.L_x_466:
[----:B------:R-:W-:Y:S05]  /*1c20*/  BSYNC.RECONVERGENT B0 ;  /* 0x0000000000007941 */ /* 0x000fea0003800200 */
.L_x_465:
        /* <DEDUP_REMOVED lines=14> */
[----:B------:R-:W-:-:S04]  /*1d10*/  ISETP.NE.U32.AND P0, PT, RZ, UR16, PT ;  /* 0x00000010ff007c0c */ /* 0x000fc8000bf05070 */
[----:B------:R-:W-:-:S07]  /*1d20*/  ISETP.NE.AND.EX P0, PT, RZ, UR17, PT, P0 ;  /* 0x00000011ff007c0c */ /* 0x000fce000bf05300 */
[----:B------:R-:W1:Y:S08]  /*1d30*/  @P1 LDC.64 R184, c[0x0][0x3b8] ;  /* 0x0000ee00ffb81b82 */ /* 0x000e700000000a00 */
[----:B------:R-:W1:Y:S01]  /*1d40*/  @P0 LDC.64 R188, c[0x0][0x438] ;  /* 0x00010e00ffbc0b82 */ /* 0x000e620000000a00 */
[----:B0-----:R-:W-:-:S04]  /*1d50*/  IMAD.WIDE.U32 R182, R201, 0x8, R182 ;  /* 0x00000008c9b67825 */ /* 0x001fc800078e00b6 */
[--C-:B------:R-:W-:Y:S01]  /*1d60*/  HADD2.F32 R190, -RZ, R129.reuse.H0_H0 ;  /* 0x20000081ffbe7230 */ /* 0x100fe20000004100 */
[----:B------:R0:W5:Y:S01]  /*1d70*/  LDG.E.64 R186, desc[UR10][R182.64] ;  /* 0x0000000ab6ba7981 */ /* 0x000162000c1e1b00 */
[----:B------:R-:W-:Y:S02]  /*1d80*/  HADD2.F32 R191, -RZ, R129.H1_H1 ;  /* 0x30000081ffbf7230 */ /* 0x000fe40000004100 */
[----:B-1----:R-:W-:-:S05]  /*1d90*/  @P1 IMAD.WIDE.U32 R184, R201, 0x8, R184 ;  /* 0x00000008c9b81825 */ /* 0x002fca00078e00b8 */
[----:B------:R1:W5:Y:S01]  /*1da0*/  @P1 LDG.E.64 R210, desc[UR10][R184.64] ;  /* 0x0000000ab8d21981 */ /* 0x000362000c1e1b00 */
[----:B------:R-:W-:-:S04]  /*1db0*/  @P0 IMAD.WIDE.U32 R188, R201, 0x10, R188 ;  /* 0x00000010c9bc0825 */ /* 0x000fc800078e00bc */
[----:B0-----:R-:W-:Y:S01]  /*1dc0*/  HADD2.F32 R183, -RZ, R132.H1_H1 ;  /* 0x30000084ffb77230 */ /* 0x001fe20000004100 */
[----:B------:R0:W5:Y:S01]  /*1dd0*/  @P0 LDG.E.128 R156, desc[UR10][R188.64] ;  /* 0x0000000abc9c0981 */ /* 0x000162000c1e1d00 */
[--C-:B-1----:R-:W-:Y:S02]  /*1de0*/  HADD2.F32 R184, -RZ, R128.reuse.H0_H0 ;  /* 0x20000080ffb87230 */ /* 0x102fe40000004100 */
[----:B------:R-:W-:Y:S02]  /*1df0*/  HADD2.F32 R185, -RZ, R128.H1_H1 ;  /* 0x30000080ffb97230 */ /* 0x000fe40000004100 */
[--C-:B0-----:R-:W-:Y:S02]  /*1e00*/  HADD2.F32 R188, -RZ, R133.reuse.H0_H0 ;  /* 0x20000085ffbc7230 */ /* 0x101fe40000004100 */
[----:B------:R-:W-:Y:S02]  /*1e10*/  HADD2.F32 R189, -RZ, R133.H1_H1 ;  /* 0x30000085ffbd7230 */ /* 0x000fe40000004100 */
[----:B------:R-:W-:-:S02]  /*1e20*/  HADD2.F32 R182, -RZ, R132.H0_H0 ;  /* 0x20000084ffb67230 */ /* 0x000fc40000004100 */
[--C-:B------:R-:W-:Y:S02]  /*1e30*/  HADD2.F32 R224, -RZ, R131.reuse.H0_H0 ;  /* 0x20000083ffe07230 */ /* 0x100fe40000004100 */
[----:B------:R-:W-:Y:S02]  /*1e40*/  HADD2.F32 R225, -RZ, R131.H1_H1 ;  /* 0x30000083ffe17230 */ /* 0x000fe40000004100 */
[--C-:B------:R-:W-:Y:S02]  /*1e50*/  HADD2.F32 R222, -RZ, R135.reuse.H0_H0 ;  /* 0x20000087ffde7230 */ /* 0x100fe40000004100 */
[----:B------:R-:W-:Y:S02]  /*1e60*/  HADD2.F32 R223, -RZ, R135.H1_H1 ;  /* 0x30000087ffdf7230 */ /* 0x000fe40000004100 */
[--C-:B---3--:R-:W-:Y:S02]  /*1e70*/  HADD2.F32 R221, -RZ, R172.reuse.H0_H0 ;  /* 0x200000acffdd7230 */ /* 0x108fe40000004100 */
[----:B------:R-:W-:-:S02]  /*1e80*/  HADD2.F32 R220, -RZ, R172.H1_H1 ;  /* 0x300000acffdc7230 */ /* 0x000fc40000004100 */
[--C-:B------:R-:W-:Y:S02]  /*1e90*/  HADD2.F32 R219, -RZ, R173.reuse.H0_H0 ;  /* 0x200000adffdb7230 */ /* 0x100fe40000004100 */
[----:B------:R-:W-:Y:S02]  /*1ea0*/  HADD2.F32 R172, -RZ, R173.H1_H1 ;  /* 0x300000adffac7230 */ /* 0x000fe40000004100 */
[--C-:B----4-:R-:W-:Y:S02]  /*1eb0*/  HADD2.F32 R205, -RZ, R168.reuse.H0_H0 ;  /* 0x200000a8ffcd7230 */ /* 0x110fe40000004100 */
[----:B------:R-:W-:Y:S02]  /*1ec0*/  HADD2.F32 R218, -RZ, R168.H1_H1 ;  /* 0x300000a8ffda7230 */ /* 0x000fe40000004100 */
[--C-:B------:R-:W-:Y:S02]  /*1ed0*/  HADD2.F32 R203, -RZ, R169.reuse.H0_H0 ;  /* 0x200000a9ffcb7230 */ /* 0x100fe40000004100 */
[----:B------:R-:W-:-:S02]  /*1ee0*/  HADD2.F32 R202, -RZ, R169.H1_H1 ;  /* 0x300000a9ffca7230 */ /* 0x000fc40000004100 */
[--C-:B------:R-:W-:Y:S02]  /*1ef0*/  HADD2.F32 R201, -RZ, R170.reuse.H0_H0 ;  /* 0x200000aaffc97230 */ /* 0x100fe40000004100 */
[----:B------:R-:W-:Y:S02]  /*1f00*/  HADD2.F32 R204, -RZ, R170.H1_H1 ;  /* 0x300000aaffcc7230 */ /* 0x000fe40000004100 */
[--C-:B------:R-:W-:Y:S02]  /*1f10*/  HADD2.F32 R169, -RZ, R171.reuse.H0_H0 ;  /* 0x200000abffa97230 */ /* 0x100fe40000004100 */
[----:B------:R-:W-:Y:S02]  /*1f20*/  HADD2.F32 R168, -RZ, R171.H1_H1 ;  /* 0x300000abffa87230 */ /* 0x000fe40000004100 */
[--C-:B------:R-:W-:Y:S02]  /*1f30*/  HADD2.F32 R171, -RZ, R175.reuse.H0_H0 ;  /* 0x200000afffab7230 */ /* 0x100fe40000004100 */
[----:B------:R-:W-:-:S02]  /*1f40*/  HADD2.F32 R170, -RZ, R175.H1_H1 ;  /* 0x300000afffaa7230 */ /* 0x000fc40000004100 */
[----:B------:R-:W-:Y:S01]  /*1f50*/  FMUL.FTZ R175, R184, R221 ;  /* 0x000000ddb8af7220 */ /* 0x000fe20000410000 */
[----:B------:R-:W-:Y:S01]  /*1f60*/  FMUL.FTZ R184, R185, R220 ;  /* 0x000000dcb9b87220 */ /* 0x000fe20000410000 */
[----:B------:R-:W-:Y:S01]  /*1f70*/  FMUL.FTZ R185, R190, R219 ;  /* 0x000000dbbeb97220 */ /* 0x000fe20000410000 */
[----:B------:R-:W-:Y:S02]  /*1f80*/  FMUL.FTZ R190, R191, R172 ;  /* 0x000000acbfbe7220 */ /* 0x000fe40000410000 */
[----:B------:R-:W-:Y:S01]  /*1f90*/  FFMA.FTZ R183, R183, R218, R184 ;  /* 0x000000dab7b77223 */ /* 0x000fe200000100b8 */
[----:B------:R-:W-:Y:S01]  /*1fa0*/  FFMA.FTZ R184, R188, R203, R185 ;  /* 0x000000cbbcb87223 */ /* 0x000fe200000100b9 */
[----:B------:R-:W-:Y:S01]  /*1fb0*/  FFMA.FTZ R185, R189, R202, R190 ;  /* 0x000000cabdb97223 */ /* 0x000fe200000100be */
[----:B------:R-:W-:Y:S02]  /*1fc0*/  HADD2.F32 R173, -RZ, R174.H0_H0 ;  /* 0x200000aeffad7230 */ /* 0x000fe40000004100 */
[----:B------:R-:W-:-:S02]  /*1fd0*/  HADD2.F32 R190, -RZ, R130.H0_H0 ;  /* 0x20000082ffbe7230 */ /* 0x000fc40000004100 */
[----:B------:R-:W-:Y:S02]  /*1fe0*/  HADD2.F32 R174, -RZ, R174.H1_H1 ;  /* 0x300000aeffae7230 */ /* 0x000fe40000004100 */
[----:B------:R-:W-:Y:S02]  /*1ff0*/  HADD2.F32 R191, -RZ, R130.H1_H1 ;  /* 0x30000082ffbf7230 */ /* 0x000fe40000004100 */
[----:B------:R-:W-:Y:S01]  /*2000*/  FFMA.FTZ R182, R182, R205, R175 ;  /* 0x000000cdb6b67223 */ /* 0x000fe200000100af */
[--C-:B------:R-:W-:Y:S02]  /*2010*/  HADD2.F32 R189, -RZ, R134.reuse.H1_H1 ;  /* 0x30000086ffbd7230 */ /* 0x100fe40000004100 */
[----:B------:R-:W-:Y:S01]  /*2020*/  FMUL.FTZ R175, R190, R173 ;  /* 0x000000adbeaf7220 */ /* 0x000fe20000410000 */
[----:B------:R-:W-:Y:S02]  /*2030*/  HADD2.F32 R188, -RZ, R134.H0_H0 ;  /* 0x20000086ffbc7230 */ /* 0x000fe40000004100 */
[----:B------:R-:W-:Y:S01]  /*2040*/  FMUL.FTZ R190, R191, R174 ;  /* 0x000000aebfbe7220 */ /* 0x000fe20000410000 */
[----:B------:R-:W-:Y:S01]  /*2050*/  FMUL.FTZ R191, R224, R171 ;  /* 0x000000abe0bf7220 */ /* 0x000fe20000410000 */
[----:B------:R-:W-:Y:S01]  /*2060*/  FMUL.FTZ R224, R225, R170 ;  /* 0x000000aae1e07220 */ /* 0x000fe20000410000 */
[----:B--2---:R-:W-:-:S02]  /*2070*/  HADD2.F32 R225, -RZ, R177.H0_H0 ;  /* 0x200000b1ffe17230 */ /* 0x004fc40000004100 */
[----:B------:R-:W-:Y:S01]  /*2080*/  FFMA.FTZ R189, R189, R204, R190 ;  /* 0x000000ccbdbd7223 */ /* 0x000fe200000100be */
[----:B------:R-:W-:Y:S01]  /*2090*/  FFMA.FTZ R190, R222, R169, R191 ;  /* 0x000000a9debe7223 */ /* 0x000fe200000100bf */
[----:B------:R-:W-:Y:S01]  /*20a0*/  FFMA.FTZ R188, R188, R201, R175 ;  /* 0x000000c9bcbc7223 */ /* 0x000fe200000100af */
[----:B------:R-:W-:Y:S01]  /*20b0*/  FFMA.FTZ R191, R223, R168, R224 ;  /* 0x000000a8dfbf7223 */ /* 0x000fe200000100e0 */
[--C-:B------:R-:W-:Y:S02]  /*20c0*/  HADD2.F32 R175, -RZ, R176.reuse.H0_H0 ;  /* 0x200000b0ffaf7230 */ /* 0x100fe40000004100 */
[----:B------:R-:W-:Y:S02]  /*20d0*/  HADD2.F32 R223, -RZ, R176.H1_H1 ;  /* 0x300000b0ffdf7230 */ /* 0x000fe40000004100 */
[----:B------:R-:W-:Y:S02]  /*20e0*/  HADD2.F32 R177, -RZ, R177.H1_H1 ;  /* 0x300000b1ffb17230 */ /* 0x000fe40000004100 */
[----:B------:R-:W-:-:S02]  /*20f0*/  HADD2.F32 R227, -RZ, R178.H0_H0 ;  /* 0x200000b2ffe37230 */ /* 0x000fc40000004100 */
[----:B------:R-:W-:Y:S02]  /*2100*/  HADD2.F32 R229, -RZ, R178.H1_H1 ;  /* 0x300000b2ffe57230 */ /* 0x000fe40000004100 */
[--C-:B------:R-:W-:Y:S02]  /*2110*/  HADD2.F32 R231, -RZ, R179.reuse.H0_H0 ;  /* 0x200000b3ffe77230 */ /* 0x100fe40000004100 */
[----:B------:R-:W-:Y:S02]  /*2120*/  HADD2.F32 R179, -RZ, R179.H1_H1 ;  /* 0x300000b3ffb37230 */ /* 0x000fe40000004100 */
        /* <DEDUP_REMOVED lines=8> */
[C---:B-----5:R-:W-:Y:S01]  /*21b0*/  FMUL.FTZ R179, R181.reuse, R222 ;  /* 0x000000deb5b37220 */ /* 0x060fe20000410000 */
[C---:B------:R-:W-:Y:S01]  /*21c0*/  FMUL.FTZ R177, R181.reuse, R176 ;  /* 0x000000b0b5b17220 */ /* 0x040fe20000410000 */
[----:B------:R-:W-:Y:S01]  /*21d0*/  FMUL.FTZ R176, R181, R178 ;  /* 0x000000b2b5b07220 */ /* 0x000fe20000410000 */
[----:B------:R-:W-:Y:S01]  /*21e0*/  FADD.FTZ R86, R86, R203 ;  /* 0x000000cb56567221 */ /* 0x000fe20000010000 */
[----:B------:R-:W-:Y:S01]  /*21f0*/  FFMA.FTZ R110, R179, R203, R110 ;  /* 0x000000cbb36e7223 */ /* 0x000fe2000001006e */
[C---:B------:R-:W-:Y:S01]  /*2200*/  FMUL.FTZ R178, R181.reuse, R224 ;  /* 0x000000e0b5b27220 */ /* 0x040fe20000410000 */
[----:B------:R-:W-:Y:S01]  /*2210*/  FMUL.FTZ R203, R181, R226 ;  /* 0x000000e2b5cb7220 */ /* 0x000fe20000410000 */
[----:B------:R-:W-:Y:S01]  /*2220*/  FADD.FTZ R39, R39, R172 ;  /* 0x000000ac27277221 */ /* 0x000fe20000010000 */
[----:B------:R-:W-:Y:S01]  /*2230*/  FADD.FTZ R32, R32, R173 ;  /* 0x000000ad20207221 */ /* 0x000fe20000010000 */
[C---:B------:R-:W-:Y:S01]  /*2240*/  FFMA.FTZ R63, R178.reuse, R172, R63 ;  /* 0x000000acb23f7223 */ /* 0x040fe2000001003f */
[----:B------:R-:W-:Y:S01]  /*2250*/  FFMA.FTZ R56, R203, R173, R56 ;  /* 0x000000adcb387223 */ /* 0x000fe20000010038 */
        /* <DEDUP_REMOVED lines=45> */
.L_x_468:
[----:B------:R-:W-:Y:S05]  /*2530*/  BSYNC.RECONVERGENT B0 ;  /* 0x0000000000007941 */ /* 0x000fea0003800200 */
.L_x_467:
[----:B------:R-:W0:Y:S01]  /*2540*/  SHFL.DOWN PT, R168, R217, 0x10, 0x1f ;  /* 0x0a001f00d9a87f89 */ /* 0x000e2200000e0000 */
[----:B------:R-:W-:Y:S03]  /*2550*/  BSSY.RECONVERGENT B0, `(.L_x_469) ;  /* 0x000001f000007945 */ /* 0x000fe60003800200 */
[----:B------:R-:W1:Y:S01]  /*2560*/  SHFL.DOWN PT, R169, R216, 0x10, 0x1f ;  /* 0x0a001f00d8a97f89 */ /* 0x000e6200000e0000 */
[----:B0-----:R-:W-:Y:S01]  /*2570*/  FADD.FTZ R168, R168, R217 ;  /* 0x000000d9a8a87221 */ /* 0x001fe20000010000 */
[----:B-1----:R-:W-:-:S04]  /*2580*/  FADD.FTZ R169, R169, R216 ;  /* 0x000000d8a9a97221 */ /* 0x002fc80000010000 */
[----:B------:R-:W0:Y:S04]  /*2590*/  SHFL.DOWN PT, R171, R168, 0x8, 0x1f ;  /* 0x09001f00a8ab7f89 */ /* 0x000e2800000e0000 */
        /* <DEDUP_REMOVED lines=26> */
.L_x_470:
[----:B------:R-:W-:Y:S05]  /*2740*/  BSYNC.RECONVERGENT B0 ;  /* 0x0000000000007941 */ /* 0x000fea0003800200 */
.L_x_469:
        /* <DEDUP_REMOVED lines=24> */
[----:B------:R-:W-:Y:S01]  /*28d0*/  FADD.FTZ R168, R175, R168 ;  /* 0x000000a8afa87221 */ /* 0x000fe20000010000 */
[----:B------:R-:W-:Y:S02]  /*28e0*/  P2R R217, PR, RZ, 0x1 ;  /* 0x00000001ffd97803 */ /* 0x000fe40000000000 */
        /* <DEDUP_REMOVED lines=17> */
[----:B------:R-:W-:Y:S01]  /*2a00*/  FFMA.FTZ R169, R25, R218, R219 ;  /* 0x000000da19a97223 */ /* 0x000fe200000100db */
[----:B------:R-:W-:Y:S01]  /*2a10*/  LOP3.LUT P5, RZ, R209, 0xff0000, RZ, 0xc0, !PT ;  /* 0x00ff0000d1ff7812 */ /* 0x000fe200078ac0ff */
[----:B------:R-:W-:Y:S01]  /*2a20*/  FADD.FTZ R170, R12, -R171 ;  /* 0x800000ab0caa7221 */ /* 0x000fe20000010000 */
[----:B------:R-:W-:Y:S01]  /*2a30*/  FADD.FTZ R172, R13, -R168 ;  /* 0x800000a80dac7221 */ /* 0x000fe20000010000 */
[----:B------:R-:W-:Y:S01]  /*2a40*/  FADD.FTZ R168, R10, -R169 ;  /* 0x800000a90aa87221 */ /* 0x000fe20000010000 */
[----:B------:R-:W-:Y:S01]  /*2a50*/  ISETP.GE.U32.AND P0, PT, R208, RZ, PT ;  /* 0x000000ffd000720c */ /* 0x000fe20003f06070 */
[C---:B-----5:R-:W-:Y:S01]  /*2a60*/  FMUL.FTZ R170, R181.reuse, R170 ;  /* 0x000000aab5aa7220 */ /* 0x060fe20000410000 */
[C---:B------:R-:W-:Y:S01]  /*2a70*/  FMUL.FTZ R172, R181.reuse, R172 ;  /* 0x000000acb5ac7220 */ /* 0x040fe20000410000 */
[----:B------:R-:W-:Y:S01]  /*2a80*/  FMUL.FTZ R168, R181, R168 ;  /* 0x000000a8b5a87220 */ /* 0x000fe20000410000 */
[----:B------:R-:W-:Y:S01]  /*2a90*/  ISETP.GE.U32.AND.EX P0, PT, R209, 0x1000000, PT, P0 ;  /* 0x01000000d100780c */ /* 0x000fe20003f06100 */
[----:B------:R-:W-:Y:S01]  /*2aa0*/  FMUL.FTZ R170, R170, UR14 ;  /* 0x0000000eaaaa7c20 */ /* 0x000fe20008410000 */
[----:B------:R-:W-:Y:S01]  /*2ab0*/  FMUL.FTZ R172, R172, UR14 ;  /* 0x0000000eacac7c20 */ /* 0x000fe20008410000 */
[----:B------:R-:W-:Y:S01]  /*2ac0*/  FMUL.FTZ R168, R168, UR14 ;  /* 0x0000000ea8a87c20 */ /* 0x000fe20008410000 */
[----:B------:R-:W-:-:S02]  /*2ad0*/  FFMA.FTZ R169, R27, R218, R219 ;  /* 0x000000da1ba97223 */ /* 0x000fc400000100db */
[----:B------:R-:W-:Y:S01]  /*2ae0*/  FSEL R201, R170, RZ, P5 ;  /* 0x000000ffaac97208 */ /* 0x000fe20002800000 */
[-CC-:B------:R-:W-:Y:S01]  /*2af0*/  FFMA.FTZ R170, R24, R218.reuse, R219.reuse ;  /* 0x000000da18aa7223 */ /* 0x180fe200000100db */
[----:B------:R-:W-:Y:S02]  /*2b00*/  LOP3.LUT P5, RZ, R209, 0xff, RZ, 0xc0, !PT ;  /* 0x000000ffd1ff7812 */ /* 0x000fe400078ac0ff */
[----:B------:R-:W-:Y:S01]  /*2b10*/  FSEL R220, R172, RZ, P0 ;  /* 0x000000ffacdc7208 */ /* 0x000fe20000000000 */
[----:B------:R-:W-:Y:S01]  /*2b20*/  FADD.FTZ R200, R11, -R170 ;  /* 0x800000aa0bc87221 */ /* 0x000fe20000010000 */
[----:B------:R-:W-:Y:S01]  /*2b30*/  FFMA.FTZ R172, R26, R218, R219 ;  /* 0x000000da1aac7223 */ /* 0x000fe200000100db */
[----:B------:R-:W-:Y:S01]  /*2b40*/  FSEL R174, R168, RZ, P5 ;  /* 0x000000ffa8ae7208 */ /* 0x000fe20002800000 */
[----:B------:R-:W-:Y:S01]  /*2b50*/  FADD.FTZ R170, R8, -R169 ;  /* 0x800000a908aa7221 */ /* 0x000fe20000010000 */
[----:B------:R-:W-:Y:S01]  /*2b60*/  FMUL.FTZ R200, R181, R200 ;  /* 0x000000c8b5c87220 */ /* 0x000fe20000410000 */
[-CC-:B------:R-:W-:Y:S01]  /*2b70*/  FFMA.FTZ R168, R180, R218.reuse, R219.reuse ;  /* 0x000000dab4a87223 */ /* 0x180fe200000100db */
[----:B------:R-:W-:Y:S01]  /*2b80*/  FADD.FTZ R172, R9, -R172 ;  /* 0x800000ac09ac7221 */ /* 0x000fe20000010000 */
[----:B------:R-:W-:Y:S01]  /*2b90*/  FFMA.FTZ R169, R3, R218, R219 ;  /* 0x000000da03a97223 */ /* 0x000fe200000100db */
[----:B------:R-:W-:Y:S01]  /*2ba0*/  FMUL.FTZ R171, R181, R170 ;  /* 0x000000aab5ab7220 */ /* 0x000fe20000410000 */
[----:B------:R-:W-:Y:S01]  /*2bb0*/  FMUL.FTZ R200, R200, UR14 ;  /* 0x0000000ec8c87c20 */ /* 0x000fe20008410000 */
[----:B------:R-:W-:Y:S01]  /*2bc0*/  LOP3.LUT P0, RZ, R209, 0xff00, RZ, 0xc0, !PT ;  /* 0x0000ff00d1ff7812 */ /* 0x000fe2000780c0ff */
[----:B------:R-:W-:Y:S01]  /*2bd0*/  FADD.FTZ R170, R7, -R168 ;  /* 0x800000a807aa7221 */ /* 0x000fe20000010000 */
[----:B------:R-:W-:Y:S01]  /*2be0*/  FMUL.FTZ R172, R181, R172 ;  /* 0x000000acb5ac7220 */ /* 0x000fe20000410000 */
[----:B------:R-:W-:Y:S01]  /*2bf0*/  FADD.FTZ R168, R6, -R169 ;  /* 0x800000a906a87221 */ /* 0x000fe20000010000 */
[----:B------:R-:W-:Y:S01]  /*2c00*/  FMUL.FTZ R171, R171, UR14 ;  /* 0x0000000eabab7c20 */ /* 0x000fe20008410000 */
[----:B------:R-:W-:Y:S01]  /*2c10*/  FSEL R175, R200, RZ, P0 ;  /* 0x000000ffc8af7208 */ /* 0x000fe20000000000 */
[----:B------:R-:W-:Y:S01]  /*2c20*/  FMUL.FTZ R172, R172, UR14 ;  /* 0x0000000eacac7c20 */ /* 0x000fe20008410000 */
[C---:B------:R-:W-:Y:S01]  /*2c30*/  LOP3.LUT P5, RZ, R208.reuse, 0xff0000, RZ, 0xc0, !PT ;  /* 0x00ff0000d0ff7812 */ /* 0x040fe200078ac0ff */
[C---:B------:R-:W-:Y:S01]  /*2c40*/  FMUL.FTZ R170, R181.reuse, R170 ;  /* 0x000000aab5aa7220 */ /* 0x040fe20000410000 */
[----:B------:R-:W-:Y:S01]  /*2c50*/  LOP3.LUT P0, RZ, R208, 0xff000000, RZ, 0xc0, !PT ;  /* 0xff000000d0ff7812 */ /* 0x000fe2000780c0ff */
[----:B------:R-:W-:Y:S01]  /*2c60*/  FMUL.FTZ R168, R181, R168 ;  /* 0x000000a8b5a87220 */ /* 0x000fe20000410000 */
[----:B------:R-:W-:Y:S01]  /*2c70*/  FSEL R169, R171, RZ, P5 ;  /* 0x000000ffaba97208 */ /* 0x000fe20002800000 */
[----:B------:R-:W-:Y:S01]  /*2c80*/  FMUL.FTZ R170, R170, UR14 ;  /* 0x0000000eaaaa7c20 */ /* 0x000fe20008410000 */
[----:B------:R-:W-:Y:S01]  /*2c90*/  FSEL R172, R172, RZ, P0 ;  /* 0x000000ffacac7208 */ /* 0x000fe20000000000 */
[----:B------:R-:W-:Y:S01]  /*2ca0*/  FMUL.FTZ R168, R168, UR14 ;  /* 0x0000000ea8a87c20 */ /* 0x000fe20008410000 */
[----:B------:R-:W-:-:S02]  /*2cb0*/  LOP3.LUT P5, RZ, R208, 0xff00, RZ, 0xc0, !PT ;  /* 0x0000ff00d0ff7812 */ /* 0x000fc400078ac0ff */
[----:B------:R-:W-:Y:S02]  /*2cc0*/  LOP3.LUT P0, RZ, R208, 0xff, RZ, 0xc0, !PT ;  /* 0x000000ffd0ff7812 */ /* 0x000fe4000780c0ff */
[----:B------:R-:W-:Y:S02]  /*2cd0*/  FSEL R173, R170, RZ, P5 ;  /* 0x000000ffaaad7208 */ /* 0x000fe40002800000 */
[----:B------:R-:W-:Y:S02]  /*2ce0*/  FSEL R168, R168, RZ, P0 ;  /* 0x000000ffa8a87208 */ /* 0x000fe40000000000 */
[----:B------:R-:W-:Y:S02]  /*2cf0*/  F2FP.F16.F32.PACK_AB R171, R220, R201 ;  /* 0x000000c9dcab723e */ /* 0x000fe400000000ff */
[----:B------:R-:W-:Y:S02]  /*2d00*/  F2FP.F16.F32.PACK_AB R170, R175, R174 ;  /* 0x000000aeafaa723e */ /* 0x000fe400000000ff */
[----:B------:R-:W-:-:S02]  /*2d10*/  F2FP.F16.F32.PACK_AB R169, R172, R169 ;  /* 0x000000a9aca9723e */ /* 0x000fc400000000ff */
[----:B------:R-:W-:Y:S01]  /*2d20*/  F2FP.F16.F32.PACK_AB R168, R173, R168 ;  /* 0x000000a8ada8723e */ /* 0x000fe200000000ff */
[----:B------:R-:W-:Y:S06]  /*2d30*/  BRA `(.L_x_476) ;  /* 0x00000020003c7947 */ /* 0x000fec0003800000 */
.L_x_475:
[-CC-:B------:R-:W-:Y:S01]  /*2d40*/  FFMA.FTZ R161, R23, R218.reuse, R219.reuse ;  /* 0x000000da17a17223 */ /* 0x180fe200000100db */
[-C--:B------:R-:W-:Y:S01]  /*2d50*/  FFMA.FTZ R162, R22, R218.reuse, R219 ;  /* 0x000000da16a27223 */ /* 0x080fe200000100db */
[----:B------:R-:W-:Y:S02]  /*2d60*/  ISETP.GE.U32.AND P0, PT, R208, RZ, PT ;  /* 0x000000ffd000720c */ /* 0x000fe40003f06070 */
[----:B------:R-:W-:Y:S01]  /*2d70*/  FADD.FTZ R160, R12, -R161 ;  /* 0x800000a10ca07221 */ /* 0x000fe20000010000 */
[----:B------:R-:W-:Y:S01]  /*2d80*/  FADD.FTZ R162, R13, -R162 ;  /* 0x800000a20da27221 */ /* 0x000fe20000010000 */
[----:B------:R-:W-:Y:S01]  /*2d90*/  FFMA.FTZ R161, R25, R218, R219 ;  /* 0x000000da19a17223 */ /* 0x000fe200000100db */
[----:B------:R-:W-:Y:S01]  /*2da0*/  ISETP.GE.U32.AND.EX P0, PT, R209, 0x1000000, PT, P0 ;  /* 0x01000000d100780c */ /* 0x000fe20003f06100 */
[C---:B-----5:R-:W-:Y:S01]  /*2db0*/  FMUL.FTZ R163, R181.reuse, R160 ;  /* 0x000000a0b5a37220 */ /* 0x060fe20000410000 */
[----:B------:R-:W-:Y:S01]  /*2dc0*/  FMUL.FTZ R162, R181, R162 ;  /* 0x000000a2b5a27220 */ /* 0x000fe20000410000 */
[----:B------:R-:W-:Y:S01]  /*2dd0*/  FADD.FTZ R160, R10, -R161 ;  /* 0x800000a10aa07221 */ /* 0x000fe20000010000 */
[----:B------:R-:W-:Y:S01]  /*2de0*/  LOP3.LUT P5, RZ, R209, 0xff0000, RZ, 0xc0, !PT ;  /* 0x00ff0000d1ff7812 */ /* 0x000fe200078ac0ff */
[----:B------:R-:W-:Y:S01]  /*2df0*/  FMUL.FTZ R161, R163, UR14 ;  /* 0x0000000ea3a17c20 */ /* 0x000fe20008410000 */
[C---:B------:R-:W-:Y:S01]  /*2e00*/  FMUL.FTZ R168, R162.reuse, UR14 ;  /* 0x0000000ea2a87c20 */ /* 0x040fe20008410000 */
[----:B------:R-:W-:Y:S01]  /*2e10*/  F2FP.F16.F32.PACK_AB R163, R162, R163 ;  /* 0x000000a3a2a3723e */ /* 0x000fe200000000ff */
[--C-:B------:R-:W-:Y:S01]  /*2e20*/  FFMA.FTZ R162, R24, R218, R219.reuse ;  /* 0x000000da18a27223 */ /* 0x100fe200000100db */
[----:B------:R-:W-:Y:S01]  /*2e30*/  FMUL.FTZ R169, R181, R160 ;  /* 0x000000a0b5a97220 */ /* 0x000fe20000410000 */
[----:B------:R-:W-:Y:S01]  /*2e40*/  FSEL R220, R161, RZ, P5 ;  /* 0x000000ffa1dc7208 */ /* 0x000fe20002800000 */
[-CC-:B------:R-:W-:Y:S01]  /*2e50*/  FFMA.FTZ R161, R27, R218.reuse, R219.reuse ;  /* 0x000000da1ba17223 */ /* 0x180fe200000100db */
[----:B------:R-:W-:Y:S01]  /*2e60*/  FSEL R221, R168, RZ, P0 ;  /* 0x000000ffa8dd7208 */ /* 0x000fe20000000000 */
[----:B------:R-:W-:Y:S01]  /*2e70*/  FADD.FTZ R168, R11, -R162 ;  /* 0x800000a20ba87221 */ /* 0x000fe20000010000 */
[----:B------:R-:W-:Y:S01]  /*2e80*/  FMUL.FTZ R160, R169, UR14 ;  /* 0x0000000ea9a07c20 */ /* 0x000fe20008410000 */
[----:B------:R-:W-:Y:S01]  /*2e90*/  LOP3.LUT P5, RZ, R209, 0xff, RZ, 0xc0, !PT ;  /* 0x000000ffd1ff7812 */ /* 0x000fe200078ac0ff */
[--C-:B------:R-:W-:Y:S01]  /*2ea0*/  FFMA.FTZ R162, R26, R218, R219.reuse ;  /* 0x000000da1aa27223 */ /* 0x100fe200000100db */
[----:B------:R-:W-:Y:S01]  /*2eb0*/  FMUL.FTZ R172, R181, R168 ;  /* 0x000000a8b5ac7220 */ /* 0x000fe20000410000 */
[-C--:B------:R-:W-:Y:S01]  /*2ec0*/  FFMA.FTZ R168, R180, R218.reuse, R219 ;  /* 0x000000dab4a87223 */ /* 0x080fe200000100db */
[----:B------:R-:W-:Y:S01]  /*2ed0*/  FSEL R200, R160, RZ, P5 ;  /* 0x000000ffa0c87208 */ /* 0x000fe20002800000 */
[----:B------:R-:W-:Y:S01]  /*2ee0*/  FADD.FTZ R160, R8, -R161 ;  /* 0x800000a108a07221 */ /* 0x000fe20000010000 */
[----:B------:R-:W-:Y:S01]  /*2ef0*/  FADD.FTZ R170, R9, -R162 ;  /* 0x800000a209aa7221 */ /* 0x000fe20000010000 */
[----:B------:R-:W-:Y:S01]  /*2f00*/  FFMA.FTZ R161, R3, R218, R219 ;  /* 0x000000da03a17223 */ /* 0x000fe200000100db */
[C---:B------:R-:W-:Y:S01]  /*2f10*/  F2FP.F16.F32.PACK_AB R162, R172.reuse, R169 ;  /* 0x000000a9aca2723e */ /* 0x040fe200000000ff */
[----:B------:R-:W-:Y:S01]  /*2f20*/  FMUL.FTZ R172, R172, UR14 ;  /* 0x0000000eacac7c20 */ /* 0x000fe20008410000 */
[----:B------:R-:W-:Y:S01]  /*2f30*/  LOP3.LUT P0, RZ, R209, 0xff00, RZ, 0xc0, !PT ;  /* 0x0000ff00d1ff7812 */ /* 0x000fe2000780c0ff */
[C---:B------:R-:W-:Y:S01]  /*2f40*/  FMUL.FTZ R171, R181.reuse, R160 ;  /* 0x000000a0b5ab7220 */ /* 0x040fe20000410000 */
[----:B------:R-:W-:Y:S01]  /*2f50*/  FMUL.FTZ R174, R181, R170 ;  /* 0x000000aab5ae7220 */ /* 0x000fe20000410000 */
[----:B------:R-:W-:Y:S01]  /*2f60*/  FADD.FTZ R160, R6, -R161 ;  /* 0x800000a106a07221 */ /* 0x000fe20000010000 */
        /* <DEDUP_REMOVED lines=19> */
[----:B------:R-:W-:Y:S02]  /*30a0*/  F2FP.F16.F32.PACK_AB R170, R201, R200 ;  /* 0x000000c8c9aa723e */ /* 0x000fe400000000ff */
[----:B------:R-:W-:Y:S02]  /*30b0*/  F2FP.F16.F32.PACK_AB R169, R175, R172 ;  /* 0x000000acafa9723e */ /* 0x000fe400000000ff */
[----:B------:R-:W-:Y:S01]  /*30c0*/  F2FP.F16.F32.PACK_AB R168, R173, R168 ;  /* 0x000000a8ada8723e */ /* 0x000fe200000000ff */
[----:B------:R-:W-:Y:S06]  /*30d0*/  BRA `(.L_x_476) ;  /* 0x0000001c00547947 */ /* 0x000fec0003800000 */
.L_x_474:
        /* <DEDUP_REMOVED lines=8> */
[--C-:B------:R-:W-:Y:S02]  /*3160*/  HADD2.F32 R172, -RZ, R31.reuse.H0_H0 ;  /* 0x2000001fffac7230 */ /* 0x100fe40000004100 */
[-C--:B------:R-:W-:Y:S01]  /*3170*/  FFMA.FTZ R174, R24, R218.reuse, R219 ;  /* 0x000000da18ae7223 */ /* 0x080fe200000100db */
[----:B------:R-:W-:Y:S02]  /*3180*/  HADD2.F32 R200, -RZ, R31.H1_H1 ;  /* 0x3000001fffc87230 */ /* 0x000fe40000004100 */
[----:B------:R-:W-:Y:S01]  /*3190*/  FADD.FTZ R171, R12, -R171 ;  /* 0x800000ab0cab7221 */ /* 0x000fe20000010000 */
[--C-:B------:R-:W-:Y:S02]  /*31a0*/  HADD2.F32 R168, -RZ, R30.reuse.H0_H0 ;  /* 0x2000001effa87230 */ /* 0x100fe40000004100 */
[----:B------:R-:W-:Y:S01]  /*31b0*/  FADD.FTZ R175, R13, -R220 ;  /* 0x800000dc0daf7221 */ /* 0x000fe20000010000 */
[----:B------:R-:W-:Y:S01]  /*31c0*/  FADD.FTZ R169, R10, -R169 ;  /* 0x800000a90aa97221 */ /* 0x000fe20000010000 */
[----:B------:R-:W-:Y:S01]  /*31d0*/  FADD.FTZ R173, R11, -R174 ;  /* 0x800000ae0bad7221 */ /* 0x000fe20000010000 */
[C---:B-----5:R-:W-:Y:S01]  /*31e0*/  FFMA.FTZ R174, R181.reuse, R171, R172 ;  /* 0x000000abb5ae7223 */ /* 0x060fe200000100ac */
[C---:B------:R-:W-:Y:S01]  /*31f0*/  FFMA.FTZ R200, R181.reuse, R175, R200 ;  /* 0x000000afb5c87223 */ /* 0x040fe200000100c8 */
[----:B------:R-:W-:Y:S01]  /*3200*/  FFMA.FTZ R171, R181, R169, R168 ;  /* 0x000000a9b5ab7223 */ /* 0x000fe200000100a8 */
[-CC-:B------:R-:W-:Y:S01]  /*3210*/  FFMA.FTZ R175, R27, R218.reuse, R219.reuse ;  /* 0x000000da1baf7223 */ /* 0x180fe200000100db */
[----:B------:R-:W-:Y:S01]  /*3220*/  FFMA.FTZ R169, R3, R218, R219 ;  /* 0x000000da03a97223 */ /* 0x000fe200000100db */
[----:B------:R-:W-:Y:S01]  /*3230*/  HADD2.F32 R170, -RZ, R30.H1_H1 ;  /* 0x3000001effaa7230 */ /* 0x000fe20000004100 */
[----:B------:R-:W-:Y:S01]  /*3240*/  ISETP.GE.U32.AND P0, PT, R208, RZ, PT ;  /* 0x000000ffd000720c */ /* 0x000fe20003f06070 */
[----:B------:R-:W-:Y:S01]  /*3250*/  FADD.FTZ R201, R8, -R175 ;  /* 0x800000af08c97221 */ /* 0x000fe20000010000 */
[----:B------:R-:W-:-:S02]  /*3260*/  HADD2.F32 R168, -RZ, R28.H0_H0 ;  /* 0x2000001cffa87230 */ /* 0x000fc40000004100 */
[----:B------:R-:W-:Y:S01]  /*3270*/  FADD.FTZ R175, R6, -R169 ;  /* 0x800000a906af7221 */ /* 0x000fe20000010000 */
[C---:B------:R-:W-:Y:S01]  /*3280*/  FFMA.FTZ R173, R181.reuse, R173, R170 ;  /* 0x000000adb5ad7223 */ /* 0x040fe200000100aa */
[-CC-:B------:R-:W-:Y:S01]  /*3290*/  FFMA.FTZ R220, R26, R218.reuse, R219.reuse ;  /* 0x000000da1adc7223 */ /* 0x180fe200000100db */
[--C-:B------:R-:W-:Y:S02]  /*32a0*/  HADD2.F32 R170, -RZ, R29.reuse.H0_H0 ;  /* 0x2000001dffaa7230 */ /* 0x100fe40000004100 */
[----:B------:R-:W-:Y:S01]  /*32b0*/  FFMA.FTZ R168, R181, R175, R168 ;  /* 0x000000afb5a87223 */ /* 0x000fe200000100a8 */
[----:B------:R-:W-:Y:S01]  /*32c0*/  FMUL.FTZ R174, R174, UR14 ;  /* 0x0000000eaeae7c20 */ /* 0x000fe20008410000 */
[----:B------:R-:W-:Y:S01]  /*32d0*/  FMUL.FTZ R175, R200, UR14 ;  /* 0x0000000ec8af7c20 */ /* 0x000fe20008410000 */
[----:B------:R-:W-:Y:S01]  /*32e0*/  HADD2.F32 R172, -RZ, R29.H1_H1 ;  /* 0x3000001dffac7230 */ /* 0x000fe20000004100 */
[----:B------:R-:W-:Y:S01]  /*32f0*/  LOP3.LUT P5, RZ, R209, 0xff0000, RZ, 0xc0, !PT ;  /* 0x00ff0000d1ff7812 */ /* 0x000fe200078ac0ff */
[----:B------:R-:W-:Y:S01]  /*3300*/  FADD.FTZ R221, R9, -R220 ;  /* 0x800000dc09dd7221 */ /* 0x000fe20000010000 */
[----:B------:R-:W-:Y:S01]  /*3310*/  ISETP.GE.U32.AND.EX P0, PT, R209, 0x1000000, PT, P0 ;  /* 0x01000000d100780c */ /* 0x000fe20003f06100 */
[----:B------:R-:W-:Y:S01]  /*3320*/  FFMA.FTZ R220, R180, R218, R219 ;  /* 0x000000dab4dc7223 */ /* 0x000fe200000100db */
[----:B------:R-:W-:Y:S01]  /*3330*/  FFMA.FTZ R169, R181, R201, R170 ;  /* 0x000000c9b5a97223 */ /* 0x000fe200000100aa */
[----:B------:R-:W-:Y:S01]  /*3340*/  FSEL R200, R174, RZ, P5 ;  /* 0x000000ffaec87208 */ /* 0x000fe20002800000 */
[----:B------:R-:W-:Y:S01]  /*3350*/  FMUL.FTZ R171, R171, UR14 ;  /* 0x0000000eabab7c20 */ /* 0x000fe20008410000 */
[----:B------:R-:W-:Y:S01]  /*3360*/  FMUL.FTZ R173, R173, UR14 ;  /* 0x0000000eadad7c20 */ /* 0x000fe20008410000 */
[----:B------:R-:W-:Y:S01]  /*3370*/  FSEL R201, R175, RZ, P0 ;  /* 0x000000ffafc97208 */ /* 0x000fe20000000000 */
[----:B------:R-:W-:Y:S01]  /*3380*/  FFMA.FTZ R172, R181, R221, R172 ;  /* 0x000000ddb5ac7223 */ /* 0x000fe200000100ac */
[----:B------:R-:W-:Y:S01]  /*3390*/  HADD2.F32 R170, -RZ, R28.H1_H1 ;  /* 0x3000001cffaa7230 */ /* 0x000fe20000004100 */
[----:B------:R-:W-:Y:S01]  /*33a0*/  LOP3.LUT P5, RZ, R209, 0xff, RZ, 0xc0, !PT ;  /* 0x000000ffd1ff7812 */ /* 0x000fe200078ac0ff */
[----:B------:R-:W-:Y:S01]  /*33b0*/  FADD.FTZ R220, R7, -R220 ;  /* 0x800000dc07dc7221 */ /* 0x000fe20000010000 */
[----:B------:R-:W-:Y:S01]  /*33c0*/  LOP3.LUT P0, RZ, R209, 0xff00, RZ, 0xc0, !PT ;  /* 0x0000ff00d1ff7812 */ /* 0x000fe2000780c0ff */
[----:B------:R-:W-:Y:S01]  /*33d0*/  FMUL.FTZ R169, R169, UR14 ;  /* 0x0000000ea9a97c20 */ /* 0x000fe20008410000 */
[----:B------:R-:W-:Y:S01]  /*33e0*/  FSEL R174, R171, RZ, P5 ;  /* 0x000000ffabae7208 */ /* 0x000fe20002800000 */
[----:B------:R-:W-:Y:S01]  /*33f0*/  FMUL.FTZ R172, R172, UR14 ;  /* 0x0000000eacac7c20 */ /* 0x000fe20008410000 */
[----:B------:R-:W-:Y:S01]  /*3400*/  FSEL R175, R173, RZ, P0 ;  /* 0x000000ffadaf7208 */ /* 0x000fe20000000000 */
[----:B------:R-:W-:Y:S01]  /*3410*/  FFMA.FTZ R170, R181, R220, R170 ;  /* 0x000000dcb5aa7223 */ /* 0x000fe200000100aa */
[----:B------:R-:W-:Y:S01]  /*3420*/  LOP3.LUT P5, RZ, R208, 0xff0000, RZ, 0xc0, !PT ;  /* 0x00ff0000d0ff7812 */ /* 0x000fe200078ac0ff */
[----:B------:R-:W-:Y:S01]  /*3430*/  FMUL.FTZ R168, R168, UR14 ;  /* 0x0000000ea8a87c20 */ /* 0x000fe20008410000 */
[----:B------:R-:W-:Y:S01]  /*3440*/  LOP3.LUT P0, RZ, R208, 0xff000000, RZ, 0xc0, !PT ;  /* 0xff000000d0ff7812 */ /* 0x000fe2000780c0ff */
[----:B------:R-:W-:Y:S01]  /*3450*/  FMUL.FTZ R170, R170, UR14 ;  /* 0x0000000eaaaa7c20 */ /* 0x000fe20008410000 */
[----:B------:R-:W-:-:S02]  /*3460*/  FSEL R169, R169, RZ, P5 ;  /* 0x000000ffa9a97208 */ /* 0x000fc40002800000 */
[----:B------:R-:W-:Y:S02]  /*3470*/  FSEL R172, R172, RZ, P0 ;  /* 0x000000ffacac7208 */ /* 0x000fe40000000000 */
[C---:B------:R-:W-:Y:S02]  /*3480*/  LOP3.LUT P5, RZ, R208.reuse, 0xff00, RZ, 0xc0, !PT ;  /* 0x0000ff00d0ff7812 */ /* 0x040fe400078ac0ff */
[----:B------:R-:W-:Y:S02]  /*3490*/  LOP3.LUT P0, RZ, R208, 0xff, RZ, 0xc0, !PT ;  /* 0x000000ffd0ff7812 */ /* 0x000fe4000780c0ff */
[----:B------:R-:W-:Y:S02]  /*34a0*/  FSEL R173, R170, RZ, P5 ;  /* 0x000000ffaaad7208 */ /* 0x000fe40002800000 */
[----:B------:R-:W-:Y:S02]  /*34b0*/  FSEL R168, R168, RZ, P0 ;  /* 0x000000ffa8a87208 */ /* 0x000fe40000000000 */
[----:B------:R-:W-:-:S02]  /*34c0*/  F2FP.F16.F32.PACK_AB R171, R201, R200 ;  /* 0x000000c8c9ab723e */ /* 0x000fc400000000ff */
[----:B------:R-:W-:Y:S02]  /*34d0*/  F2FP.F16.F32.PACK_AB R170, R175, R174 ;  /* 0x000000aeafaa723e */ /* 0x000fe400000000ff */
[----:B------:R-:W-:Y:S02]  /*34e0*/  F2FP.F16.F32.PACK_AB R169, R172, R169 ;  /* 0x000000a9aca9723e */ /* 0x000fe400000000ff */
[----:B------:R-:W-:Y:S01]  /*34f0*/  F2FP.F16.F32.PACK_AB R168, R173, R168 ;  /* 0x000000a8ada8723e */ /* 0x000fe200000000ff */
[----:B------:R-:W-:Y:S06]  /*3500*/  BRA `(.L_x_476) ;  /* 0x0000001800487947 */ /* 0x000fec0003800000 */
.L_x_477:
[-CC-:B------:R-:W-:Y:S01]  /*3510*/  FFMA.FTZ R161, R23, R218.reuse, R219.reuse ;  /* 0x000000da17a17223 */ /* 0x180fe200000100db */
[--C-:B------:R-:W-:Y:S02]  /*3520*/  HADD2.F32 R162, -RZ, R31.reuse.H0_H0 ;  /* 0x2000001fffa27230 */ /* 0x100fe40000004100 */
[-CC-:B------:R-:W-:Y:S01]  /*3530*/  FFMA.FTZ R168, R22, R218.reuse, R219.reuse ;  /* 0x000000da16a87223 */ /* 0x180fe200000100db */
[-C--:B------:R-:W-:Y:S01]  /*3540*/  FFMA.FTZ R169, R25, R218.reuse, R219 ;  /* 0x000000da19a97223 */ /* 0x080fe200000100db */
[----:B------:R-:W-:Y:S01]  /*3550*/  FADD.FTZ R160, R12, -R161 ;  /* 0x800000a10ca07221 */ /* 0x000fe20000010000 */
[--C-:B------:R-:W-:Y:S01]  /*3560*/  FFMA.FTZ R161, R27, R218, R219.reuse ;  /* 0x000000da1ba17223 */ /* 0x100fe200000100db */
[----:B------:R-:W-:Y:S02]  /*3570*/  HADD2.F32 R172, -RZ, R31.H1_H1 ;  /* 0x3000001fffac7230 */ /* 0x000fe40000004100 */
[----:B------:R-:W-:Y:S01]  /*3580*/  FADD.FTZ R170, R13, -R168 ;  /* 0x800000a80daa7221 */ /* 0x000fe20000010000 */
[----:B-----5:R-:W-:Y:S01]  /*3590*/  FFMA.FTZ R175, R181, R160, R162 ;  /* 0x000000a0b5af7223 */ /* 0x020fe200000100a2 */
[----:B------:R-:W-:Y:S01]  /*35a0*/  FFMA.FTZ R160, R24, R218, R219 ;  /* 0x000000da18a07223 */ /* 0x000fe200000100db */
[----:B------:R-:W-:-:S02]  /*35b0*/  HADD2.F32 R171, -RZ, R30.H0_H0 ;  /* 0x2000001effab7230 */ /* 0x000fc40000004100 */
[----:B------:R-:W-:Y:S01]  /*35c0*/  FADD.FTZ R162, R10, -R169 ;  /* 0x800000a90aa27221 */ /* 0x000fe20000010000 */
[----:B------:R-:W-:Y:S02]  /*35d0*/  HADD2.F32 R163, -RZ, R29.H0_H0 ;  /* 0x2000001dffa37230 */ /* 0x000fe40000004100 */
[----:B------:R-:W-:Y:S01]  /*35e0*/  FADD.FTZ R168, R11, -R160 ;  /* 0x800000a00ba87221 */ /* 0x000fe20000010000 */
[----:B------:R-:W-:Y:S01]  /*35f0*/  FADD.FTZ R160, R8, -R161 ;  /* 0x800000a108a07221 */ /* 0x000fe20000010000 */
[C---:B------:R-:W-:Y:S01]  /*3600*/  FFMA.FTZ R200, R181.reuse, R170, R172 ;  /* 0x000000aab5c87223 */ /* 0x040fe200000100ac */
[----:B------:R-:W-:Y:S02]  /*3610*/  HADD2.F32 R173, -RZ, R30.H1_H1 ;  /* 0x3000001effad7230 */ /* 0x000fe40000004100 */
[C---:B------:R-:W-:Y:S01]  /*3620*/  FFMA.FTZ R172, R181.reuse, R162, R171 ;  /* 0x000000a2b5ac7223 */ /* 0x040fe200000100ab */
[----:B------:R-:W-:Y:S01]  /*3630*/  FFMA.FTZ R171, R181, R160, R163 ;  /* 0x000000a0b5ab7223 */ /* 0x000fe200000100a3 */
[-CC-:B------:R-:W-:Y:S01]  /*3640*/  FFMA.FTZ R160, R26, R218.reuse, R219.reuse ;  /* 0x000000da1aa07223 */ /* 0x180fe200000100db */
[----:B------:R-:W-:Y:S01]  /*3650*/  FFMA.FTZ R161, R3, R218, R219 ;  /* 0x000000da03a17223 */ /* 0x000fe200000100db */
[----:B------:R-:W-:Y:S01]  /*3660*/  FFMA.FTZ R173, R181, R168, R173 ;  /* 0x000000a8b5ad7223 */ /* 0x000fe200000100ad */
[----:B------:R-:W-:-:S02]  /*3670*/  HADD2.F32 R163, -RZ, R28.H0_H0 ;  /* 0x2000001cffa37230 */ /* 0x000fc40000004100 */
[----:B------:R-:W-:Y:S01]  /*3680*/  FADD.FTZ R168, R9, -R160 ;  /* 0x800000a009a87221 */ /* 0x000fe20000010000 */
[----:B------:R-:W-:Y:S01]  /*3690*/  FADD.FTZ R160, R6, -R161 ;  /* 0x800000a106a07221 */ /* 0x000fe20000010000 */
[----:B------:R-:W-:Y:S01]  /*36a0*/  FFMA.FTZ R162, R180, R218, R219 ;  /* 0x000000dab4a27223 */ /* 0x000fe200000100db */
[----:B------:R-:W-:Y:S01]  /*36b0*/  HADD2.F32 R169, -RZ, R28.H1_H1 ;  /* 0x3000001cffa97230 */ /* 0x000fe20000004100 */
[----:B------:R-:W-:Y:S01]  /*36c0*/  ISETP.GE.U32.AND P0, PT, R208, RZ, PT ;  /* 0x000000ffd000720c */ /* 0x000fe20003f06070 */
[----:B------:R-:W-:Y:S01]  /*36d0*/  FFMA.FTZ R160, R181, R160, R163 ;  /* 0x000000a0b5a07223 */ /* 0x000fe200000100a3 */
[----:B------:R-:W-:Y:S01]  /*36e0*/  FADD.FTZ R162, R7, -R162 ;  /* 0x800000a207a27221 */ /* 0x000fe20000010000 */
[C---:B------:R-:W-:Y:S01]  /*36f0*/  F2FP.F16.F32.PACK_AB R163, R200.reuse, R175 ;  /* 0x000000afc8a3723e */ /* 0x040fe200000000ff */
[----:B------:R-:W-:Y:S02]  /*3700*/  HADD2.F32 R170, -RZ, R29.H1_H1 ;  /* 0x3000001dffaa7230 */ /* 0x000fe40000004100 */
[----:B------:R-:W-:Y:S01]  /*3710*/  FMUL.FTZ R175, R175, UR14 ;  /* 0x0000000eafaf7c20 */ /* 0x000fe20008410000 */
[----:B------:R-:W-:Y:S01]  /*3720*/  FMUL.FTZ R161, R200, UR14 ;  /* 0x0000000ec8a17c20 */ /* 0x000fe20008410000 */
[----:B------:R-:W-:Y:S01]  /*3730*/  LOP3.LUT P5, RZ, R209, 0xff0000, RZ, 0xc0, !PT ;  /* 0x00ff0000d1ff7812 */ /* 0x000fe200078ac0ff */
[----:B------:R-:W-:Y:S01]  /*3740*/  FFMA.FTZ R169, R181, R162, R169 ;  /* 0x000000a2b5a97223 */ /* 0x000fe200000100a9 */
[----:B------:R-:W-:Y:S01]  /*3750*/  ISETP.GE.U32.AND.EX P0, PT, R209, 0x1000000, PT, P0 ;  /* 0x01000000d100780c */ /* 0x000fe20003f06100 */
[----:B------:R-:W-:Y:S01]  /*3760*/  FFMA.FTZ R174, R181, R168, R170 ;  /* 0x000000a8b5ae7223 */ /* 0x000fe200000100aa */
[C---:B------:R-:W-:Y:S01]  /*3770*/  F2FP.F16.F32.PACK_AB R162, R173.reuse, R172 ;  /* 0x000000acada2723e */ /* 0x040fe200000000ff */
        /* <DEDUP_REMOVED lines=8> */
[----:B------:R-:W-:Y:S01]  /*3800*/  FSEL R201, R173, RZ, P5 ;  /* 0x000000ffadc97208 */ /* 0x000fe20002800000 */
[----:B------:R-:W-:Y:S01]  /*3810*/  FMUL.FTZ R173, R174, UR14 ;  /* 0x0000000eaead7c20 */ /* 0x000fe20008410000 */
[----:B------:R-:W-:Y:S01]  /*3820*/  FSEL R200, R168, RZ, P0 ;  /* 0x000000ffa8c87208 */ /* 0x000fe20000000000 */
[----:B------:R-:W-:Y:S01]  /*3830*/  FMUL.FTZ R168, R160, UR14 ;  /* 0x0000000ea0a87c20 */ /* 0x000fe20008410000 */
[C---:B------:R-:W-:Y:S02]  /*3840*/  LOP3.LUT P0, RZ, R208.reuse, 0xff0000, RZ, 0xc0, !PT ;  /* 0x00ff0000d0ff7812 */ /* 0x040fe4000780c0ff */
[----:B------:R-:W-:Y:S02]  /*3850*/  LOP3.LUT P5, RZ, R208, 0xff000000, RZ, 0xc0, !PT ;  /* 0xff000000d0ff7812 */ /* 0x000fe400078ac0ff */
[----:B------:R-:W-:Y:S02]  /*3860*/  FSEL R172, R161, RZ, P0 ;  /* 0x000000ffa1ac7208 */ /* 0x000fe40000000000 */
[----:B------:R-:W-:-:S02]  /*3870*/  FSEL R175, R173, RZ, P5 ;  /* 0x000000ffadaf7208 */ /* 0x000fc40002800000 */
[C---:B------:R-:W-:Y:S02]  /*3880*/  LOP3.LUT P0, RZ, R208.reuse, 0xff, RZ, 0xc0, !PT ;  /* 0x000000ffd0ff7812 */ /* 0x040fe4000780c0ff */
[----:B------:R-:W-:Y:S02]  /*3890*/  LOP3.LUT P5, RZ, R208, 0xff00, RZ, 0xc0, !PT ;  /* 0x0000ff00d0ff7812 */ /* 0x000fe400078ac0ff */
[----:B------:R-:W-:Y:S02]  /*38a0*/  FSEL R168, R168, RZ, P0 ;  /* 0x000000ffa8a87208 */ /* 0x000fe40000000000 */
[----:B------:R-:W-:Y:S02]  /*38b0*/  FSEL R173, R170, RZ, P5 ;  /* 0x000000ffaaad7208 */ /* 0x000fe40002800000 */
[----:B------:R-:W-:Y:S02]  /*38c0*/  F2FP.F16.F32.PACK_AB R161, R174, R171 ;  /* 0x000000abaea1723e */ /* 0x000fe400000000ff */
[----:B------:R-:W-:-:S02]  /*38d0*/  F2FP.F16.F32.PACK_AB R160, R169, R160 ;  /* 0x000000a0a9a0723e */ /* 0x000fc400000000ff */
[----:B------:R-:W-:Y:S02]  /*38e0*/  F2FP.F16.F32.PACK_AB R171, R221, R220 ;  /* 0x000000dcddab723e */ /* 0x000fe400000000ff */
[----:B------:R-:W-:Y:S02]  /*38f0*/  F2FP.F16.F32.PACK_AB R170, R201, R200 ;  /* 0x000000c8c9aa723e */ /* 0x000fe400000000ff */
[----:B------:R-:W-:Y:S02]  /*3900*/  F2FP.F16.F32.PACK_AB R169, R175, R172 ;  /* 0x000000acafa9723e */ /* 0x000fe400000000ff */
[----:B------:R-:W-:Y:S01]  /*3910*/  F2FP.F16.F32.PACK_AB R168, R173, R168 ;  /* 0x000000a8ada8723e */ /* 0x000fe200000000ff */
[----:B------:R-:W-:Y:S06]  /*3920*/  BRA `(.L_x_476) ;  /* 0x0000001400407947 */ /* 0x000fec0003800000 */
.L_x_473:
        /* <DEDUP_REMOVED lines=10> */
[----:B------:R-:W-:Y:S01]  /*39d0*/  LOP3.LUT P5, RZ, R209, 0xff0000, RZ, 0xc0, !PT ;  /* 0x00ff0000d1ff7812 */ /* 0x000fe200078ac0ff */
[-C--:B------:R-:W-:Y:S01]  /*39e0*/  FFMA.FTZ R173, R3, R218.reuse, R219 ;  /* 0x000000da03ad7223 */ /* 0x080fe200000100db */
[----:B------:R-:W-:Y:S01]  /*39f0*/  FADD.FTZ R164, R12, -R165 ;  /* 0x800000a50ca47221 */ /* 0x000fe20000010000 */
[----:B------:R-:W-:Y:S01]  /*3a00*/  FADD.FTZ R166, R13, -R166 ;  /* 0x800000a60da67221 */ /* 0x000fe20000010000 */
[----:B------:R-:W-:Y:S01]  /*3a10*/  LOP3.LUT P0, RZ, R215, 0xff0000, RZ, 0xc0, !PT ;  /* 0x00ff0000d7ff7812 */ /* 0x000fe2000780c0ff */
[----:B------:R-:W-:Y:S01]  /*3a20*/  FFMA.FTZ R165, R25, R218, R219 ;  /* 0x000000da19a57223 */ /* 0x000fe200000100db */
[C---:B-----5:R-:W-:Y:S01]  /*3a30*/  FMUL.FTZ R164, R181.reuse, R164 ;  /* 0x000000a4b5a47220 */ /* 0x060fe20000410000 */
[----:B------:R-:W-:-:S03]  /*3a40*/  FMUL.FTZ R166, R181, R166 ;  /* 0x000000a6b5a67220 */ /* 0x000fc60000410000 */
[----:B------:R-:W-:Y:S01]  /*3a50*/  FMUL.FTZ R164, R164, UR14 ;  /* 0x0000000ea4a47c20 */ /* 0x000fe20008410000 */
[----:B------:R-:W-:Y:S01]  /*3a60*/  FMUL.FTZ R168, R166, UR14 ;  /* 0x0000000ea6a87c20 */ /* 0x000fe20008410000 */
[----:B------:R-:W-:Y:S01]  /*3a70*/  FADD.FTZ R166, R10, -R165 ;  /* 0x800000a50aa67221 */ /* 0x000fe20000010000 */
[----:B------:R-:W-:Y:S02]  /*3a80*/  FFMA.FTZ R165, R27, R218, R219 ;  /* 0x000000da1ba57223 */ /* 0x000fe400000100db */
[C---:B------:R-:W-:Y:S01]  /*3a90*/  FSEL R171, R164.reuse, RZ, P5 ;  /* 0x000000ffa4ab7208 */ /* 0x040fe20002800000 */
[----:B------:R-:W-:Y:S01]  /*3aa0*/  FMUL.FTZ R166, R181, R166 ;  /* 0x000000a6b5a67220 */ /* 0x000fe20000410000 */
[----:B------:R-:W-:Y:S02]  /*3ab0*/  FSEL R167, R164, RZ, P0 ;  /* 0x000000ffa4a77208 */ /* 0x000fe40000000000 */
[----:B------:R-:W-:Y:S01]  /*3ac0*/  ISETP.GE.U32.AND P5, PT, R214, RZ, PT ;  /* 0x000000ffd600720c */ /* 0x000fe20003fa6070 */
[----:B------:R-:W-:Y:S01]  /*3ad0*/  FMUL.FTZ R166, R166, UR14 ;  /* 0x0000000ea6a67c20 */ /* 0x000fe20008410000 */
[----:B------:R-:W-:-:S02]  /*3ae0*/  ISETP.GE.U32.AND P0, PT, R208, RZ, PT ;  /* 0x000000ffd000720c */ /* 0x000fc40003f06070 */
[----:B------:R-:W-:Y:S02]  /*3af0*/  ISETP.GE.U32.AND.EX P5, PT, R215, 0x1000000, PT, P5 ;  /* 0x01000000d700780c */ /* 0x000fe40003fa6150 */
[C---:B------:R-:W-:Y:S02]  /*3b00*/  ISETP.GE.U32.AND.EX P0, PT, R209.reuse, 0x1000000, PT, P0 ;  /* 0x01000000d100780c */ /* 0x040fe40003f06100 */
[C---:B------:R-:W-:Y:S02]  /*3b10*/  FSEL R164, R168.reuse, RZ, P5 ;  /* 0x000000ffa8a47208 */ /* 0x040fe40002800000 */
[----:B------:R-:W-:Y:S01]  /*3b20*/  FSEL R170, R168, RZ, P0 ;  /* 0x000000ffa8aa7208 */ /* 0x000fe20000000000 */
[----:B------:R-:W-:Y:S01]  /*3b30*/  FFMA.FTZ R168, R24, R218, R219 ;  /* 0x000000da18a87223 */ /* 0x000fe200000100db */
[----:B------:R-:W-:Y:S01]  /*3b40*/  F2FP.F16.F32.PACK_AB R167, R164, R167 ;  /* 0x000000a7a4a7723e */ /* 0x000fe200000000ff */
[----:B------:R-:W-:Y:S01]  /*3b50*/  FADD.FTZ R164, R8, -R165 ;  /* 0x800000a508a47221 */ /* 0x000fe20000010000 */
[----:B------:R-:W-:Y:S01]  /*3b60*/  LOP3.LUT P0, RZ, R209, 0xff, RZ, 0xc0, !PT ;  /* 0x000000ffd1ff7812 */ /* 0x000fe2000780c0ff */
[----:B------:R-:W-:Y:S01]  /*3b70*/  FADD.FTZ R168, R11, -R168 ;  /* 0x800000a80ba87221 */ /* 0x000fe20000010000 */
[----:B------:R-:W-:Y:S01]  /*3b80*/  LOP3.LUT P5, RZ, R215, 0xff, RZ, 0xc0, !PT ;  /* 0x000000ffd7ff7812 */ /* 0x000fe200078ac0ff */
[C---:B------:R-:W-:Y:S01]  /*3b90*/  FMUL.FTZ R165, R181.reuse, R164 ;  /* 0x000000a4b5a57220 */ /* 0x040fe20000410000 */
[----:B------:R-:W-:Y:S01]  /*3ba0*/  FSEL R200, R166, RZ, P0 ;  /* 0x000000ffa6c87208 */ /* 0x000fe20000000000 */
[----:B------:R-:W-:Y:S01]  /*3bb0*/  FMUL.FTZ R168, R181, R168 ;  /* 0x000000a8b5a87220 */ /* 0x000fe20000410000 */
[----:B------:R-:W-:Y:S01]  /*3bc0*/  LOP3.LUT P0, RZ, R209, 0xff00, RZ, 0xc0, !PT ;  /* 0x0000ff00d1ff7812 */ /* 0x000fe2000780c0ff */
[-CC-:B------:R-:W-:Y:S01]  /*3bd0*/  FFMA.FTZ R164, R180, R218.reuse, R219.reuse ;  /* 0x000000dab4a47223 */ /* 0x180fe200000100db */
[----:B------:R-:W-:Y:S01]  /*3be0*/  FSEL R166, R166, RZ, P5 ;  /* 0x000000ffa6a67208 */ /* 0x000fe20002800000 */
[----:B------:R-:W-:Y:S01]  /*3bf0*/  FMUL.FTZ R169, R168, UR14 ;  /* 0x0000000ea8a97c20 */ /* 0x000fe20008410000 */
[----:B------:R-:W-:Y:S01]  /*3c00*/  FFMA.FTZ R168, R26, R218, R219 ;  /* 0x000000da1aa87223 */ /* 0x000fe200000100db */
[----:B------:R-:W-:Y:S01]  /*3c10*/  LOP3.LUT P5, RZ, R215, 0xff00, RZ, 0xc0, !PT ;  /* 0x0000ff00d7ff7812 */ /* 0x000fe200078ac0ff */
[----:B------:R-:W-:Y:S01]  /*3c20*/  FMUL.FTZ R165, R165, UR14 ;  /* 0x0000000ea5a57c20 */ /* 0x000fe20008410000 */
[----:B------:R-:W-:Y:S01]  /*3c30*/  F2FP.F16.F32.PACK_AB R171, R170, R171 ;  /* 0x000000abaaab723e */ /* 0x000fe200000000ff */
[----:B------:R-:W-:Y:S01]  /*3c40*/  FADD.FTZ R168, R9, -R168 ;  /* 0x800000a809a87221 */ /* 0x000fe20000010000 */
[----:B------:R-:W-:Y:S01]  /*3c50*/  FSEL R221, R169, RZ, P0 ;  /* 0x000000ffa9dd7208 */ /* 0x000fe20000000000 */
[----:B------:R-:W-:Y:S01]  /*3c60*/  FADD.FTZ R164, R7, -R164 ;  /* 0x800000a407a47221 */ /* 0x000fe20000010000 */
[----:B------:R-:W-:Y:S01]  /*3c70*/  LOP3.LUT P0, RZ, R208, 0xff0000, RZ, 0xc0, !PT ;  /* 0x00ff0000d0ff7812 */ /* 0x000fe2000780c0ff */
[----:B------:R-:W-:Y:S01]  /*3c80*/  FMUL.FTZ R170, R181, R168 ;  /* 0x000000a8b5aa7220 */ /* 0x000fe20000410000 */
[----:B------:R-:W-:Y:S01]  /*3c90*/  FSEL R169, R169, RZ, P5 ;  /* 0x000000ffa9a97208 */ /* 0x000fe20002800000 */
[----:B------:R-:W-:Y:S01]  /*3ca0*/  FMUL.FTZ R168, R181, R164 ;  /* 0x000000a4b5a87220 */ /* 0x000fe20000410000 */
[----:B------:R-:W-:Y:S01]  /*3cb0*/  LOP3.LUT P5, RZ, R214, 0xff0000, RZ, 0xc0, !PT ;  /* 0x00ff0000d6ff7812 */ /* 0x000fe200078ac0ff */
[----:B------:R-:W-:Y:S01]  /*3cc0*/  FMUL.FTZ R170, R170, UR14 ;  /* 0x0000000eaaaa7c20 */ /* 0x000fe20008410000 */
[C---:B------:R-:W-:Y:S01]  /*3cd0*/  FSEL R174, R165.reuse, RZ, P0 ;  /* 0x000000ffa5ae7208 */ /* 0x040fe20000000000 */
[----:B------:R-:W-:Y:S01]  /*3ce0*/  FADD.FTZ R164, R6, -R173 ;  /* 0x800000ad06a47221 */ /* 0x000fe20000010000 */
[----:B------:R-:W-:Y:S01]  /*3cf0*/  LOP3.LUT P0, RZ, R208, 0xff000000, RZ, 0xc0, !PT ;  /* 0xff000000d0ff7812 */ /* 0x000fe2000780c0ff */
[----:B------:R-:W-:Y:S01]  /*3d00*/  FMUL.FTZ R173, R168, UR14 ;  /* 0x0000000ea8ad7c20 */ /* 0x000fe20008410000 */
[----:B------:R-:W-:Y:S01]  /*3d10*/  FSEL R165, R165, RZ, P5 ;  /* 0x000000ffa5a57208 */ /* 0x000fe20002800000 */
[----:B------:R-:W-:Y:S01]  /*3d20*/  FMUL.FTZ R164, R181, R164 ;  /* 0x000000a4b5a47220 */ /* 0x000fe20000410000 */
[----:B------:R-:W-:-:S02]  /*3d30*/  LOP3.LUT P5, RZ, R214, 0xff000000, RZ, 0xc0, !PT ;  /* 0xff000000d6ff7812 */ /* 0x000fc400078ac0ff */
[----:B------:R-:W-:Y:S01]  /*3d40*/  FSEL R201, R170, RZ, P0 ;  /* 0x000000ffaac97208 */ /* 0x000fe20000000000 */
[----:B------:R-:W-:Y:S01]  /*3d50*/  FMUL.FTZ R172, R164, UR14 ;  /* 0x0000000ea4ac7c20 */ /* 0x000fe20008410000 */
[----:B------:R-:W-:Y:S02]  /*3d60*/  LOP3.LUT P0, RZ, R208, 0xff00, RZ, 0xc0, !PT ;  /* 0x0000ff00d0ff7812 */ /* 0x000fe4000780c0ff */
[----:B------:R-:W-:Y:S02]  /*3d70*/  FSEL R168, R170, RZ, P5 ;  /* 0x000000ffaaa87208 */ /* 0x000fe40002800000 */
[C---:B------:R-:W-:Y:S02]  /*3d80*/  LOP3.LUT P5, RZ, R214.reuse, 0xff00, RZ, 0xc0, !PT ;  /* 0x0000ff00d6ff7812 */ /* 0x040fe400078ac0ff */
[----:B------:R-:W-:Y:S02]  /*3d90*/  FSEL R175, R173, RZ, P0 ;  /* 0x000000ffadaf7208 */ /* 0x000fe40000000000 */
[----:B------:R-:W-:-:S02]  /*3da0*/  LOP3.LUT P0, RZ, R214, 0xff, RZ, 0xc0, !PT ;  /* 0x000000ffd6ff7812 */ /* 0x000fc4000780c0ff */
[----:B------:R-:W-:Y:S02]  /*3db0*/  FSEL R173, R173, RZ, P5 ;  /* 0x000000ffadad7208 */ /* 0x000fe40002800000 */
[----:B------:R-:W-:Y:S02]  /*3dc0*/  LOP3.LUT P5, RZ, R208, 0xff, RZ, 0xc0, !PT ;  /* 0x000000ffd0ff7812 */ /* 0x000fe400078ac0ff */
[C---:B------:R-:W-:Y:S02]  /*3dd0*/  FSEL R164, R172.reuse, RZ, P0 ;  /* 0x000000ffaca47208 */ /* 0x040fe40000000000 */
        /* <DEDUP_REMOVED lines=8> */
.L_x_479:
[-CC-:B------:R-:W-:Y:S01]  /*3e60*/  FFMA.FTZ R161, R23, R218.reuse, R219.reuse ;  /* 0x000000da17a17223 */ /* 0x180fe200000100db */
[-CC-:B------:R-:W-:Y:S01]  /*3e70*/  FFMA.FTZ R162, R22, R218.reuse, R219.reuse ;  /* 0x000000da16a27223 */ /* 0x180fe200000100db */
[----:B------:R-:W-:Y:S01]  /*3e80*/  LOP3.LUT P5, RZ, R209, 0xff0000, RZ, 0xc0, !PT ;  /* 0x00ff0000d1ff7812 */ /* 0x000fe200078ac0ff */
[----:B------:R-:W-:Y:S01]  /*3e90*/  FFMA.FTZ R164, R24, R218, R219 ;  /* 0x000000da18a47223 */ /* 0x000fe200000100db */
[----:B------:R-:W-:Y:S01]  /*3ea0*/  FADD.FTZ R160, R12, -R161 ;  /* 0x800000a10ca07221 */ /* 0x000fe20000010000 */
[----:B------:R-:W-:Y:S01]  /*3eb0*/  FADD.FTZ R162, R13, -R162 ;  /* 0x800000a20da27221 */ /* 0x000fe20000010000 */
[----:B------:R-:W-:Y:S02]  /*3ec0*/  LOP3.LUT P0, RZ, R215, 0xff0000, RZ, 0xc0, !PT ;  /* 0x00ff0000d7ff7812 */ /* 0x000fe4000780c0ff */
[C---:B-----5:R-:W-:Y:S01]  /*3ed0*/  FMUL.FTZ R160, R181.reuse, R160 ;  /* 0x000000a0b5a07220 */ /* 0x060fe20000410000 */
[----:B------:R-:W-:-:S03]  /*3ee0*/  FMUL.FTZ R163, R181, R162 ;  /* 0x000000a2b5a37220 */ /* 0x000fc60000410000 */
[----:B------:R-:W-:Y:S01]  /*3ef0*/  FMUL.FTZ R161, R160, UR14 ;  /* 0x0000000ea0a17c20 */ /* 0x000fe20008410000 */
[C---:B------:R-:W-:Y:S01]  /*3f00*/  FMUL.FTZ R162, R163.reuse, UR14 ;  /* 0x0000000ea3a27c20 */ /* 0x040fe20008410000 */
[----:B------:R-:W-:-:S03]  /*3f10*/  F2FP.F16.F32.PACK_AB R163, R163, R160 ;  /* 0x000000a0a3a3723e */ /* 0x000fc600000000ff */
[C---:B------:R-:W-:Y:S02]  /*3f20*/  FSEL R171, R161.reuse, RZ, P5 ;  /* 0x000000ffa1ab7208 */ /* 0x040fe40002800000 */
[----:B------:R-:W-:Y:S01]  /*3f30*/  FSEL R167, R161, RZ, P0 ;  /* 0x000000ffa1a77208 */ /* 0x000fe20000000000 */
[-C--:B------:R-:W-:Y:S01]  /*3f40*/  FFMA.FTZ R161, R25, R218.reuse, R219 ;  /* 0x000000da19a17223 */ /* 0x080fe200000100db */
[----:B------:R-:W-:Y:S02]  /*3f50*/  ISETP.GE.U32.AND P5, PT, R214, RZ, PT ;  /* 0x000000ffd600720c */ /* 0x000fe40003fa6070 */
[----:B------:R-:W-:Y:S01]  /*3f60*/  ISETP.GE.U32.AND P0, PT, R208, RZ, PT ;  /* 0x000000ffd000720c */ /* 0x000fe20003f06070 */
[----:B------:R-:W-:Y:S01]  /*3f70*/  FADD.FTZ R160, R10, -R161 ;  /* 0x800000a10aa07221 */ /* 0x000fe20000010000 */
[----:B------:R-:W-:Y:S01]  /*3f80*/  ISETP.GE.U32.AND.EX P5, PT, R215, 0x1000000, PT, P5 ;  /* 0x01000000d700780c */ /* 0x000fe20003fa6150 */
[----:B------:R-:W-:Y:S01]  /*3f90*/  FFMA.FTZ R161, R27, R218, R219 ;  /* 0x000000da1ba17223 */ /* 0x000fe200000100db */
[----:B------:R-:W-:-:S02]  /*3fa0*/  ISETP.GE.U32.AND.EX P0, PT, R209, 0x1000000, PT, P0 ;  /* 0x01000000d100780c */ /* 0x000fc40003f06100 */
[C---:B------:R-:W-:Y:S02]  /*3fb0*/  FSEL R168, R162.reuse, RZ, P5 ;  /* 0x000000ffa2a87208 */ /* 0x040fe40002800000 */
[----:B------:R-:W-:Y:S01]  /*3fc0*/  FSEL R166, R162, RZ, P0 ;  /* 0x000000ffa2a67208 */ /* 0x000fe20000000000 */
[----:B------:R-:W-:Y:S01]  /*3fd0*/  FMUL.FTZ R162, R181, R160 ;  /* 0x000000a0b5a27220 */ /* 0x000fe20000410000 */
[----:B------:R-:W-:Y:S01]  /*3fe0*/  FADD.FTZ R160, R11, -R164 ;  /* 0x800000a40ba07221 */ /* 0x000fe20000010000 */
[----:B------:R-:W-:Y:S02]  /*3ff0*/  LOP3.LUT P0, RZ, R209, 0xff, RZ, 0xc0, !PT ;  /* 0x000000ffd1ff7812 */ /* 0x000fe4000780c0ff */
[----:B------:R-:W-:Y:S01]  /*4000*/  FMUL.FTZ R164, R162, UR14 ;  /* 0x0000000ea2a47c20 */ /* 0x000fe20008410000 */
[----:B------:R-:W-:Y:S01]  /*4010*/  LOP3.LUT P5, RZ, R215, 0xff, RZ, 0xc0, !PT ;  /* 0x000000ffd7ff7812 */ /* 0x000fe200078ac0ff */
[----:B------:R-:W-:Y:S01]  /*4020*/  FMUL.FTZ R165, R181, R160 ;  /* 0x000000a0b5a57220 */ /* 0x000fe20000410000 */
[----:B------:R-:W-:Y:S01]  /*4030*/  F2FP.F16.F32.PACK_AB R167, R168, R167 ;  /* 0x000000a7a8a7723e */ /* 0x000fe200000000ff */
[----:B------:R-:W-:Y:S01]  /*4040*/  FADD.FTZ R160, R8, -R161 ;  /* 0x800000a108a07221 */ /* 0x000fe20000010000 */
[----:B------:R-:W-:-:S02]  /*4050*/  FSEL R170, R164, RZ, P0 ;  /* 0x000000ffa4aa7208 */ /* 0x000fc40000000000 */
[----:B------:R-:W-:Y:S01]  /*4060*/  FSEL R168, R164, RZ, P5 ;  /* 0x000000ffa4a87208 */ /* 0x000fe20002800000 */
[--C-:B------:R-:W-:Y:S01]  /*4070*/  FFMA.FTZ R164, R26, R218, R219.reuse ;  /* 0x000000da1aa47223 */ /* 0x100fe200000100db */
[----:B------:R-:W-:Y:S01]  /*4080*/  F2FP.F16.F32.PACK_AB R171, R166, R171 ;  /* 0x000000aba6ab723e */ /* 0x000fe200000000ff */
[----:B------:R-:W-:Y:S01]  /*4090*/  FMUL.FTZ R161, R181, R160 ;  /* 0x000000a0b5a17220 */ /* 0x000fe20000410000 */
[C---:B------:R-:W-:Y:S01]  /*40a0*/  F2FP.F16.F32.PACK_AB R162, R165.reuse, R162 ;  /* 0x000000a2a5a2723e */ /* 0x040fe200000000ff */
[----:B------:R-:W-:Y:S01]  /*40b0*/  FMUL.FTZ R165, R165, UR14 ;  /* 0x0000000ea5a57c20 */ /* 0x000fe20008410000 */
[----:B------:R-:W-:Y:S01]  /*40c0*/  FADD.FTZ R166, R9, -R164 ;  /* 0x800000a409a67221 */ /* 0x000fe20000010000 */
[----:B------:R-:W-:Y:S01]  /*40d0*/  LOP3.LUT P0, RZ, R209, 0xff00, RZ, 0xc0, !PT ;  /* 0x0000ff00d1ff7812 */ /* 0x000fe2000780c0ff */
[--C-:B------:R-:W-:Y:S01]  /*40e0*/  FFMA.FTZ R160, R180, R218, R219.reuse ;  /* 0x000000dab4a07223 */ /* 0x100fe200000100db */
[----:B------:R-:W-:Y:S01]  /*40f0*/  LOP3.LUT P5, RZ, R215, 0xff00, RZ, 0xc0, !PT ;  /* 0x0000ff00d7ff7812 */ /* 0x000fe200078ac0ff */
[----:B------:R-:W-:Y:S01]  /*4100*/  FMUL.FTZ R166, R181, R166 ;  /* 0x000000a6b5a67220 */ /* 0x000fe20000410000 */
[----:B------:R-:W-:Y:S01]  /*4110*/  FSEL R223, R165, RZ, P0 ;  /* 0x000000ffa5df7208 */ /* 0x000fe20000000000 */
[----:B------:R-:W-:Y:S01]  /*4120*/  FMUL.FTZ R164, R161, UR14 ;  /* 0x0000000ea1a47c20 */ /* 0x000fe20008410000 */
[----:B------:R-:W-:Y:S01]  /*4130*/  FSEL R225, R165, RZ, P5 ;  /* 0x000000ffa5e17208 */ /* 0x000fe20002800000 */
[----:B------:R-:W-:Y:S01]  /*4140*/  FADD.FTZ R160, R7, -R160 ;  /* 0x800000a007a07221 */ /* 0x000fe20000010000 */
[----:B------:R-:W-:Y:S01]  /*4150*/  LOP3.LUT P0, RZ, R208, 0xff0000, RZ, 0xc0, !PT ;  /* 0x00ff0000d0ff7812 */ /* 0x000fe2000780c0ff */
[----:B------:R-:W-:Y:S01]  /*4160*/  FFMA.FTZ R165, R3, R218, R219 ;  /* 0x000000da03a57223 */ /* 0x000fe200000100db */
[----:B------:R-:W-:Y:S01]  /*4170*/  LOP3.LUT P5, RZ, R214, 0xff0000, RZ, 0xc0, !PT ;  /* 0x00ff0000d6ff7812 */ /* 0x000fe200078ac0ff */
[----:B------:R-:W-:Y:S01]  /*4180*/  FMUL.FTZ R169, R181, R160 ;  /* 0x000000a0b5a97220 */ /* 0x000fe20000410000 */
[C---:B------:R-:W-:Y:S01]  /*4190*/  F2FP.F16.F32.PACK_AB R161, R166.reuse, R161 ;  /* 0x000000a1a6a1723e */ /* 0x040fe200000000ff */
[----:B------:R-:W-:Y:S01]  /*41a0*/  FMUL.FTZ R166, R166, UR14 ;  /* 0x0000000ea6a67c20 */ /* 0x000fe20008410000 */
[----:B------:R-:W-:Y:S01]  /*41b0*/  FSEL R174, R164, RZ, P0 ;  /* 0x000000ffa4ae7208 */ /* 0x000fe20000000000 */
[----:B------:R-:W-:Y:S01]  /*41c0*/  FADD.FTZ R160, R6, -R165 ;  /* 0x800000a506a07221 */ /* 0x000fe20000010000 */
[----:B------:R-:W-:Y:S01]  /*41d0*/  FSEL R200, R164, RZ, P5 ;  /* 0x000000ffa4c87208 */ /* 0x000fe20002800000 */
[----:B------:R-:W-:Y:S01]  /*41e0*/  FMUL.FTZ R165, R169, UR14 ;  /* 0x0000000ea9a57c20 */ /* 0x000fe20008410000 */
[----:B------:R-:W-:Y:S01]  /*41f0*/  LOP3.LUT P0, RZ, R208, 0xff000000, RZ, 0xc0, !PT ;  /* 0xff000000d0ff7812 */ /* 0x000fe2000780c0ff */
[----:B------:R-:W-:Y:S01]  /*4200*/  FMUL.FTZ R164, R181, R160 ;  /* 0x000000a0b5a47220 */ /* 0x000fe20000410000 */
[----:B------:R-:W-:-:S02]  /*4210*/  LOP3.LUT P5, RZ, R214, 0xff000000, RZ, 0xc0, !PT ;  /* 0xff000000d6ff7812 */ /* 0x000fc400078ac0ff */
[C---:B------:R-:W-:Y:S02]  /*4220*/  FSEL R201, R166.reuse, RZ, P0 ;  /* 0x000000ffa6c97208 */ /* 0x040fe40000000000 */
[----:B------:R-:W-:Y:S02]  /*4230*/  FSEL R221, R166, RZ, P5 ;  /* 0x000000ffa6dd7208 */ /* 0x000fe40002800000 */
[----:B------:R-:W-:Y:S02]  /*4240*/  LOP3.LUT P0, RZ, R208, 0xff00, RZ, 0xc0, !PT ;  /* 0x0000ff00d0ff7812 */ /* 0x000fe4000780c0ff */
[----:B------:R-:W-:Y:S02]  /*4250*/  LOP3.LUT P5, RZ, R214, 0xff00, RZ, 0xc0, !PT ;  /* 0x0000ff00d6ff7812 */ /* 0x000fe400078ac0ff */
[----:B------:R-:W-:Y:S01]  /*4260*/  F2FP.F16.F32.PACK_AB R160, R169, R164 ;  /* 0x000000a4a9a0723e */ /* 0x000fe200000000ff */
[----:B------:R-:W-:Y:S01]  /*4270*/  FMUL.FTZ R164, R164, UR14 ;  /* 0x0000000ea4a47c20 */ /* 0x000fe20008410000 */
[----:B------:R-:W-:-:S02]  /*4280*/  FSEL R173, R165, RZ, P0 ;  /* 0x000000ffa5ad7208 */ /* 0x000fc40000000000 */
[----:B------:R-:W-:Y:S02]  /*4290*/  FSEL R175, R165, RZ, P5 ;  /* 0x000000ffa5af7208 */ /* 0x000fe40002800000 */
[----:B------:R-:W-:Y:S02]  /*42a0*/  LOP3.LUT P0, RZ, R214, 0xff, RZ, 0xc0, !PT ;  /* 0x000000ffd6ff7812 */ /* 0x000fe4000780c0ff */
[----:B------:R-:W-:Y:S02]  /*42b0*/  LOP3.LUT P5, RZ, R208, 0xff, RZ, 0xc0, !PT ;  /* 0x000000ffd0ff7812 */ /* 0x000fe400078ac0ff */
[----:B------:R-:W-:Y:S02]  /*42c0*/  F2FP.F16.F32.PACK_AB R166, R225, R168 ;  /* 0x000000a8e1a6723e */ /* 0x000fe400000000ff */
[C---:B------:R-:W-:Y:S02]  /*42d0*/  FSEL R172, R164.reuse, RZ, P0 ;  /* 0x000000ffa4ac7208 */ /* 0x040fe40000000000 */
[----:B------:R-:W-:-:S02]  /*42e0*/  FSEL R168, R164, RZ, P5 ;  /* 0x000000ffa4a87208 */ /* 0x000fc40002800000 */
[----:B------:R-:W-:Y:S02]  /*42f0*/  F2FP.F16.F32.PACK_AB R170, R223, R170 ;  /* 0x000000aadfaa723e */ /* 0x000fe400000000ff */
[----:B------:R-:W-:Y:S02]  /*4300*/  F2FP.F16.F32.PACK_AB R165, R221, R200 ;  /* 0x000000c8dda5723e */ /* 0x000fe400000000ff */
[----:B------:R-:W-:Y:S02]  /*4310*/  F2FP.F16.F32.PACK_AB R169, R201, R174 ;  /* 0x000000aec9a9723e */ /* 0x000fe400000000ff */
[----:B------:R-:W-:Y:S02]  /*4320*/  F2FP.F16.F32.PACK_AB R164, R175, R172 ;  /* 0x000000acafa4723e */ /* 0x000fe400000000ff */
[----:B------:R-:W-:Y:S01]  /*4330*/  F2FP.F16.F32.PACK_AB R168, R173, R168 ;  /* 0x000000a8ada8723e */ /* 0x000fe200000000ff */
[----:B------:R-:W-:Y:S06]  /*4340*/  BRA `(.L_x_476) ;  /* 0x0000000800b87947 */ /* 0x000fec0003800000 */
.L_x_478:
        /* <DEDUP_REMOVED lines=8> */
[--C-:B------:R-:W-:Y:S02]  /*43d0*/  HADD2.F32 R168, -RZ, R31.reuse.H0_H0 ;  /* 0x2000001fffa87230 */ /* 0x100fe40000004100 */
[----:B------:R-:W-:Y:S01]  /*43e0*/  FADD.FTZ R170, R13, -R164 ;  /* 0x800000a40daa7221 */ /* 0x000fe20000010000 */
[----:B------:R-:W-:Y:S02]  /*43f0*/  HADD2.F32 R167, -RZ, R30.H0_H0 ;  /* 0x2000001effa77230 */ /* 0x000fe40000004100 */
[----:B------:R-:W-:Y:S01]  /*4400*/  FADD.FTZ R166, R12, -R169 ;  /* 0x800000a90ca67221 */ /* 0x000fe20000010000 */
[----:B------:R-:W-:Y:S01]  /*4410*/  FADD.FTZ R164, R10, -R165 ;  /* 0x800000a50aa47221 */ /* 0x000fe20000010000 */
[----:B------:R-:W-:-:S02]  /*4420*/  HADD2.F32 R171, -RZ, R31.H1_H1 ;  /* 0x3000001fffab7230 */ /* 0x000fc40000004100 */
[----:B------:R-:W-:Y:S01]  /*4430*/  FFMA.FTZ R165, R3, R218, R219 ;  /* 0x000000da03a57223 */ /* 0x000fe200000100db */
[C---:B-----5:R-:W-:Y:S01]  /*4440*/  FFMA.FTZ R175, R181.reuse, R166, R168 ;  /* 0x000000a6b5af7223 */ /* 0x060fe200000100a8 */
[C---:B------:R-:W-:Y:S01]  /*4450*/  FFMA.FTZ R172, R181.reuse, R164, R167 ;  /* 0x000000a4b5ac7223 */ /* 0x040fe200000100a7 */
[-CC-:B------:R-:W-:Y:S01]  /*4460*/  FFMA.FTZ R166, R24, R218.reuse, R219.reuse ;  /* 0x000000da18a67223 */ /* 0x180fe200000100db */
[----:B------:R-:W-:Y:S01]  /*4470*/  FFMA.FTZ R164, R26, R218, R219 ;  /* 0x000000da1aa47223 */ /* 0x000fe200000100db */
[----:B------:R-:W-:Y:S01]  /*4480*/  FFMA.FTZ R200, R181, R170, R171 ;  /* 0x000000aab5c87223 */ /* 0x000fe200000100ab */
[----:B------:R-:W-:Y:S02]  /*4490*/  HADD2.F32 R174, -RZ, R30.H1_H1 ;  /* 0x3000001effae7230 */ /* 0x000fe40000004100 */
[----:B------:R-:W-:Y:S01]  /*44a0*/  FADD.FTZ R170, R11, -R166 ;  /* 0x800000a60baa7221 */ /* 0x000fe20000010000 */
[----:B------:R-:W-:Y:S02]  /*44b0*/  HADD2.F32 R167, -RZ, R28.H0_H0 ;  /* 0x2000001cffa77230 */ /* 0x000fe40000004100 */
[----:B------:R-:W-:Y:S01]  /*44c0*/  FADD.FTZ R168, R9, -R164 ;  /* 0x800000a409a87221 */ /* 0x000fe20000010000 */
[----:B------:R-:W-:Y:S01]  /*44d0*/  FFMA.FTZ R169, R27, R218, R219 ;  /* 0x000000da1ba97223 */ /* 0x000fe200000100db */
[----:B------:R-:W-:Y:S01]  /*44e0*/  FADD.FTZ R164, R6, -R165 ;  /* 0x800000a506a47221 */ /* 0x000fe20000010000 */
[----:B------:R-:W-:Y:S01]  /*44f0*/  ISETP.GE.U32.AND P0, PT, R214, RZ, PT ;  /* 0x000000ffd600720c */ /* 0x000fe20003f06070 */
[----:B------:R-:W-:-:S02]  /*4500*/  HADD2.F32 R171, -RZ, R29.H0_H0 ;  /* 0x2000001dffab7230 */ /* 0x000fc40000004100 */
[C---:B------:R-:W-:Y:S01]  /*4510*/  FFMA.FTZ R174, R181.reuse, R170, R174 ;  /* 0x000000aab5ae7223 */ /* 0x040fe200000100ae */
[----:B------:R-:W-:Y:S01]  /*4520*/  FADD.FTZ R166, R8, -R169 ;  /* 0x800000a908a67221 */ /* 0x000fe20000010000 */
[----:B------:R-:W-:Y:S01]  /*4530*/  FFMA.FTZ R170, R181, R164, R167 ;  /* 0x000000a4b5aa7223 */ /* 0x000fe200000100a7 */
[----:B------:R-:W-:Y:S01]  /*4540*/  FFMA.FTZ R164, R180, R218, R219 ;  /* 0x000000dab4a47223 */ /* 0x000fe200000100db */
[----:B------:R-:W-:Y:S01]  /*4550*/  FMUL.FTZ R200, R200, UR14 ;  /* 0x0000000ec8c87c20 */ /* 0x000fe20008410000 */
[----:B------:R-:W-:Y:S01]  /*4560*/  ISETP.GE.U32.AND.EX P0, PT, R215, 0x1000000, PT, P0 ;  /* 0x01000000d700780c */ /* 0x000fe20003f06100 */
[----:B------:R-:W-:Y:S01]  /*4570*/  FFMA.FTZ R171, R181, R166, R171 ;  /* 0x000000a6b5ab7223 */ /* 0x000fe200000100ab */
[----:B------:R-:W-:Y:S01]  /*4580*/  FMUL.FTZ R175, R175, UR14 ;  /* 0x0000000eafaf7c20 */ /* 0x000fe20008410000 */
[----:B------:R-:W-:Y:S01]  /*4590*/  LOP3.LUT P5, RZ, R215, 0xff0000, RZ, 0xc0, !PT ;  /* 0x00ff0000d7ff7812 */ /* 0x000fe200078ac0ff */
[----:B------:R-:W-:Y:S01]  /*45a0*/  FADD.FTZ R166, R7, -R164 ;  /* 0x800000a407a67221 */ /* 0x000fe20000010000 */
[----:B------:R-:W-:Y:S01]  /*45b0*/  FSEL R164, R200, RZ, P0 ;  /* 0x000000ffc8a47208 */ /* 0x000fe20000000000 */
[----:B------:R-:W-:Y:S01]  /*45c0*/  HADD2.F32 R173, -RZ, R29.H1_H1 ;  /* 0x3000001dffad7230 */ /* 0x000fe20000004100 */
[----:B------:R-:W-:Y:S01]  /*45d0*/  ISETP.GE.U32.AND P0, PT, R208, RZ, PT ;  /* 0x000000ffd000720c */ /* 0x000fe20003f06070 */
[----:B------:R-:W-:Y:S01]  /*45e0*/  FMUL.FTZ R172, R172, UR14 ;  /* 0x0000000eacac7c20 */ /* 0x000fe20008410000 */
[----:B------:R-:W-:Y:S01]  /*45f0*/  FSEL R167, R175, RZ, P5 ;  /* 0x000000ffafa77208 */ /* 0x000fe20002800000 */
[----:B------:R-:W-:Y:S01]  /*4600*/  FMUL.FTZ R174, R174, UR14 ;  /* 0x0000000eaeae7c20 */ /* 0x000fe20008410000 */
[----:B------:R-:W-:Y:S01]  /*4610*/  LOP3.LUT P5, RZ, R209, 0xff0000, RZ, 0xc0, !PT ;  /* 0x00ff0000d1ff7812 */ /* 0x000fe200078ac0ff */
[----:B------:R-:W-:Y:S01]  /*4620*/  FFMA.FTZ R173, R181, R168, R173 ;  /* 0x000000a8b5ad7223 */ /* 0x000fe200000100ad */
[----:B------:R-:W-:Y:S01]  /*4630*/  ISETP.GE.U32.AND.EX P0, PT, R209, 0x1000000, PT, P0 ;  /* 0x01000000d100780c */ /* 0x000fe20003f06100 */
[----:B------:R-:W-:Y:S01]  /*4640*/  HADD2.F32 R168, -RZ, R28.H1_H1 ;  /* 0x3000001cffa87230 */ /* 0x000fe20000004100 */
[----:B------:R-:W-:Y:S01]  /*4650*/  FSEL R175, R175, RZ, P5 ;  /* 0x000000ffafaf7208 */ /* 0x000fe20002800000 */
[----:B------:R-:W-:Y:S01]  /*4660*/  FMUL.FTZ R171, R171, UR14 ;  /* 0x0000000eabab7c20 */ /* 0x000fe20008410000 */
[----:B------:R-:W-:-:S02]  /*4670*/  LOP3.LUT P5, RZ, R209, 0xff, RZ, 0xc0, !PT ;  /* 0x000000ffd1ff7812 */ /* 0x000fc400078ac0ff */
[----:B------:R-:W-:Y:S01]  /*4680*/  FSEL R220, R200, RZ, P0 ;  /* 0x000000ffc8dc7208 */ /* 0x000fe20000000000 */
[----:B------:R-:W-:Y:S01]  /*4690*/  FFMA.FTZ R168, R181, R166, R168 ;  /* 0x000000a6b5a87223 */ /* 0x000fe200000100a8 */
[----:B------:R-:W-:Y:S02]  /*46a0*/  LOP3.LUT P0, RZ, R215, 0xff, RZ, 0xc0, !PT ;  /* 0x000000ffd7ff7812 */ /* 0x000fe4000780c0ff */
[C---:B------:R-:W-:Y:S02]  /*46b0*/  FSEL R200, R172.reuse, RZ, P5 ;  /* 0x000000ffacc87208 */ /* 0x040fe40002800000 */
[----:B------:R-:W-:Y:S02]  /*46c0*/  LOP3.LUT P5, RZ, R209, 0xff00, RZ, 0xc0, !PT ;  /* 0x0000ff00d1ff7812 */ /* 0x000fe400078ac0ff */
[----:B------:R-:W-:Y:S01]  /*46d0*/  FSEL R166, R172, RZ, P0 ;  /* 0x000000ffaca67208 */ /* 0x000fe20000000000 */
[----:B------:R-:W-:Y:S01]  /*46e0*/  FMUL.FTZ R172, R170, UR14 ;  /* 0x0000000eaaac7c20 */ /* 0x000fe20008410000 */
[----:B------:R-:W-:-:S02]  /*46f0*/  LOP3.LUT P0, RZ, R215, 0xff00, RZ, 0xc0, !PT ;  /* 0x0000ff00d7ff7812 */ /* 0x000fc4000780c0ff */
[----:B------:R-:W-:Y:S02]  /*4700*/  FSEL R221, R174, RZ, P5 ;  /* 0x000000ffaedd7208 */ /* 0x000fe40002800000 */
[----:B------:R-:W-:Y:S02]  /*4710*/  LOP3.LUT P5, RZ, R208, 0xff0000, RZ, 0xc0, !PT ;  /* 0x00ff0000d0ff7812 */ /* 0x000fe400078ac0ff */
[----:B------:R-:W-:Y:S02]  /*4720*/  FSEL R169, R174, RZ, P0 ;  /* 0x000000ffaea97208 */ /* 0x000fe40000000000 */
[----:B------:R-:W-:Y:S02]  /*4730*/  LOP3.LUT P0, RZ, R214, 0xff0000, RZ, 0xc0, !PT ;  /* 0x00ff0000d6ff7812 */ /* 0x000fe4000780c0ff */
[----:B------:R-:W-:Y:S01]  /*4740*/  F2FP.F16.F32.PACK_AB R167, R164, R167 ;  /* 0x000000a7a4a7723e */ /* 0x000fe200000000ff */
[----:B------:R-:W-:Y:S01]  /*4750*/  FMUL.FTZ R164, R173, UR14 ;  /* 0x0000000eada47c20 */ /* 0x000fe20008410000 */
[----:B------:R-:W-:Y:S01]  /*4760*/  FSEL R174, R171, RZ, P5 ;  /* 0x000000ffabae7208 */ /* 0x000fe20002800000 */
[----:B------:R-:W-:Y:S01]  /*4770*/  FMUL.FTZ R173, R168, UR14 ;  /* 0x0000000ea8ad7c20 */ /* 0x000fe20008410000 */
[----:B------:R-:W-:-:S02]  /*4780*/  LOP3.LUT P5, RZ, R208, 0xff000000, RZ, 0xc0, !PT ;  /* 0xff000000d0ff7812 */ /* 0x000fc400078ac0ff */
[----:B------:R-:W-:Y:S02]  /*4790*/  FSEL R165, R171, RZ, P0 ;  /* 0x000000ffaba57208 */ /* 0x000fe40000000000 */
[----:B------:R-:W-:Y:S02]  /*47a0*/  LOP3.LUT P0, RZ, R214, 0xff000000, RZ, 0xc0, !PT ;  /* 0xff000000d6ff7812 */ /* 0x000fe4000780c0ff */
[----:B------:R-:W-:Y:S02]  /*47b0*/  FSEL R201, R164, RZ, P5 ;  /* 0x000000ffa4c97208 */ /* 0x000fe40002800000 */
[----:B------:R-:W-:Y:S02]  /*47c0*/  LOP3.LUT P5, RZ, R208, 0xff00, RZ, 0xc0, !PT ;  /* 0x0000ff00d0ff7812 */ /* 0x000fe400078ac0ff */
[----:B------:R-:W-:Y:S02]  /*47d0*/  FSEL R168, R164, RZ, P0 ;  /* 0x000000ffa4a87208 */ /* 0x000fe40000000000 */
[----:B------:R-:W-:-:S02]  /*47e0*/  LOP3.LUT P0, RZ, R214, 0xff00, RZ, 0xc0, !PT ;  /* 0x0000ff00d6ff7812 */ /* 0x000fc4000780c0ff */
[----:B------:R-:W-:Y:S02]  /*47f0*/  F2FP.F16.F32.PACK_AB R171, R220, R175 ;  /* 0x000000afdcab723e */ /* 0x000fe400000000ff */
[C---:B------:R-:W-:Y:S02]  /*4800*/  FSEL R175, R173.reuse, RZ, P5 ;  /* 0x000000ffadaf7208 */ /* 0x040fe40002800000 */
[----:B------:R-:W-:Y:S02]  /*4810*/  LOP3.LUT P5, RZ, R214, 0xff, RZ, 0xc0, !PT ;  /* 0x000000ffd6ff7812 */ /* 0x000fe400078ac0ff */
[----:B------:R-:W-:Y:S02]  /*4820*/  FSEL R173, R173, RZ, P0 ;  /* 0x000000ffadad7208 */ /* 0x000fe40000000000 */
[----:B------:R-:W-:Y:S02]  /*4830*/  LOP3.LUT P0, RZ, R208, 0xff, RZ, 0xc0, !PT ;  /* 0x000000ffd0ff7812 */ /* 0x000fe4000780c0ff */
[----:B------:R-:W-:-:S02]  /*4840*/  FSEL R164, R172, RZ, P5 ;  /* 0x000000ffaca47208 */ /* 0x000fc40002800000 */
[----:B------:R-:W-:Y:S02]  /*4850*/  FSEL R172, R172, RZ, P0 ;  /* 0x000000ffacac7208 */ /* 0x000fe40000000000 */
[----:B------:R-:W-:Y:S02]  /*4860*/  F2FP.F16.F32.PACK_AB R166, R169, R166 ;  /* 0x000000a6a9a6723e */ /* 0x000fe400000000ff */
[----:B------:R-:W-:Y:S02]  /*4870*/  F2FP.F16.F32.PACK_AB R165, R168, R165 ;  /* 0x000000a5a8a5723e */ /* 0x000fe400000000ff */
[----:B------:R-:W-:Y:S02]  /*4880*/  F2FP.F16.F32.PACK_AB R170, R221, R200 ;  /* 0x000000c8ddaa723e */ /* 0x000fe400000000ff */
[----:B------:R-:W-:Y:S02]  /*4890*/  F2FP.F16.F32.PACK_AB R169, R201, R174 ;  /* 0x000000aec9a9723e */ /* 0x000fe400000000ff */
[----:B------:R-:W-:-:S02]  /*48a0*/  F2FP.F16.F32.PACK_AB R164, R173, R164 ;  /* 0x000000a4ada4723e */ /* 0x000fc400000000ff */
[----:B------:R-:W-:Y:S01]  /*48b0*/  F2FP.F16.F32.PACK_AB R168, R175, R172 ;  /* 0x000000acafa8723e */ /* 0x000fe200000000ff */
[----:B------:R-:W-:Y:S06]  /*48c0*/  BRA `(.L_x_476) ;  /* 0x0000000400587947 */ /* 0x000fec0003800000 */
.L_x_480:
[-CC-:B------:R-:W-:Y:S01]  /*48d0*/  FFMA.FTZ R161, R23, R218.reuse, R219.reuse ;  /* 0x000000da17a17223 */ /* 0x180fe200000100db */
[--C-:B------:R-:W-:Y:S02]  /*48e0*/  HADD2.F32 R162, -RZ, R31.reuse.H0_H0 ;  /* 0x2000001fffa27230 */ /* 0x100fe40000004100 */
[-C--:B------:R-:W-:Y:S01]  /*48f0*/  FFMA.FTZ R164, R22, R218.reuse, R219 ;  /* 0x000000da16a47223 */ /* 0x080fe200000100db */
[--C-:B------:R-:W-:Y:S02]  /*4900*/  HADD2.F32 R165, -RZ, R30.reuse.H1_H1 ;  /* 0x3000001effa57230 */ /* 0x100fe40000004100 */
[----:B------:R-:W-:Y:S01]  /*4910*/  FADD.FTZ R160, R12, -R161 ;  /* 0x800000a10ca07221 */ /* 0x000fe20000010000 */
[--C-:B------:R-:W-:Y:S01]  /*4920*/  FFMA.FTZ R161, R25, R218, R219.reuse ;  /* 0x000000da19a17223 */ /* 0x100fe200000100db */
[----:B------:R-:W-:Y:S02]  /*4930*/  HADD2.F32 R163, -RZ, R30.H0_H0 ;  /* 0x2000001effa37230 */ /* 0x000fe40000004100 */
[----:B------:R-:W-:Y:S01]  /*4940*/  FADD.FTZ R164, R13, -R164 ;  /* 0x800000a40da47221 */ /* 0x000fe20000010000 */
[----:B-----5:R-:W-:Y:S01]  /*4950*/  FFMA.FTZ R170, R181, R160, R162 ;  /* 0x000000a0b5aa7223 */ /* 0x020fe200000100a2 */
[----:B------:R-:W-:Y:S01]  /*4960*/  FFMA.FTZ R162, R24, R218, R219 ;  /* 0x000000da18a27223 */ /* 0x000fe200000100db */
[----:B------:R-:W-:Y:S01]  /*4970*/  FADD.FTZ R160, R10, -R161 ;  /* 0x800000a10aa07221 */ /* 0x000fe20000010000 */
[----:B------:R-:W-:-:S02]  /*4980*/  HADD2.F32 R166, -RZ, R31.H1_H1 ;  /* 0x3000001fffa67230 */ /* 0x000fc40000004100 */
[----:B------:R-:W-:Y:S01]  /*4990*/  FFMA.FTZ R161, R27, R218, R219 ;  /* 0x000000da1ba17223 */ /* 0x000fe200000100db */
[----:B------:R-:W-:Y:S01]  /*49a0*/  FADD.FTZ R162, R11, -R162 ;  /* 0x800000a20ba27221 */ /* 0x000fe20000010000 */
[C---:B------:R-:W-:Y:S01]  /*49b0*/  FFMA.FTZ R167, R181.reuse, R160, R163 ;  /* 0x000000a0b5a77223 */ /* 0x040fe200000100a3 */
[----:B------:R-:W-:Y:S02]  /*49c0*/  HADD2.F32 R163, -RZ, R28.H0_H0 ;  /* 0x2000001cffa37230 */ /* 0x000fe40000004100 */
[----:B------:R-:W-:Y:S01]  /*49d0*/  FADD.FTZ R160, R8, -R161 ;  /* 0x800000a108a07221 */ /* 0x000fe20000010000 */
[C---:B------:R-:W-:Y:S01]  /*49e0*/  FFMA.FTZ R168, R181.reuse, R162, R165 ;  /* 0x000000a2b5a87223 */ /* 0x040fe200000100a5 */
[--C-:B------:R-:W-:Y:S02]  /*49f0*/  HADD2.F32 R162, -RZ, R29.reuse.H0_H0 ;  /* 0x2000001dffa27230 */ /* 0x100fe40000004100 */
[----:B------:R-:W-:Y:S01]  /*4a00*/  FFMA.FTZ R173, R181, R164, R166 ;  /* 0x000000a4b5ad7223 */ /* 0x000fe200000100a6 */
[-CC-:B------:R-:W-:Y:S01]  /*4a10*/  FFMA.FTZ R161, R3, R218.reuse, R219.reuse ;  /* 0x000000da03a17223 */ /* 0x180fe200000100db */
[----:B------:R-:W-:Y:S01]  /*4a20*/  FFMA.FTZ R164, R26, R218, R219 ;  /* 0x000000da1aa47223 */ /* 0x000fe200000100db */
[----:B------:R-:W-:-:S02]  /*4a30*/  HADD2.F32 R165, -RZ, R29.H1_H1 ;  /* 0x3000001dffa57230 */ /* 0x000fc40000004100 */
[----:B------:R-:W-:Y:S01]  /*4a40*/  FFMA.FTZ R166, R181, R160, R162 ;  /* 0x000000a0b5a67223 */ /* 0x000fe200000100a2 */
[----:B------:R-:W-:Y:S01]  /*4a50*/  FADD.FTZ R160, R6, -R161 ;  /* 0x800000a106a07221 */ /* 0x000fe20000010000 */
[----:B------:R-:W-:Y:S01]  /*4a60*/  FADD.FTZ R164, R9, -R164 ;  /* 0x800000a409a47221 */ /* 0x000fe20000010000 */
[----:B------:R-:W-:Y:S01]  /*4a70*/  FMUL.FTZ R161, R170, UR14 ;  /* 0x0000000eaaa17c20 */ /* 0x000fe20008410000 */
[----:B------:R-:W-:Y:S01]  /*4a80*/  LOP3.LUT P0, RZ, R209, 0xff0000, RZ, 0xc0, !PT ;  /* 0x00ff0000d1ff7812 */ /* 0x000fe2000780c0ff */
[----:B------:R-:W-:Y:S01]  /*4a90*/  HADD2.F32 R162, -RZ, R28.H1_H1 ;  /* 0x3000001cffa27230 */ /* 0x000fe20000004100 */
[----:B------:R-:W-:Y:S01]  /*4aa0*/  LOP3.LUT P5, RZ, R215, 0xff0000, RZ, 0xc0, !PT ;  /* 0x00ff0000d7ff7812 */ /* 0x000fe200078ac0ff */
[C---:B------:R-:W-:Y:S01]  /*4ab0*/  FFMA.FTZ R169, R181.reuse, R164, R165 ;  /* 0x000000a4b5a97223 */ /* 0x040fe200000100a5 */
[----:B------:R-:W-:Y:S01]  /*4ac0*/  FFMA.FTZ R164, R181, R160, R163 ;  /* 0x000000a0b5a47223 */ /* 0x000fe200000100a3 */
[----:B------:R-:W-:Y:S01]  /*4ad0*/  FSEL R171, R161, RZ, P0 ;  /* 0x000000ffa1ab7208 */ /* 0x000fe20000000000 */
[----:B------:R-:W-:Y:S01]  /*4ae0*/  FFMA.FTZ R160, R180, R218, R219 ;  /* 0x000000dab4a07223 */ /* 0x000fe200000100db */
[----:B------:R-:W-:Y:S01]  /*4af0*/  ISETP.GE.U32.AND P0, PT, R208, RZ, PT ;  /* 0x000000ffd000720c */ /* 0x000fe20003f06070 */
[----:B------:R-:W-:Y:S01]  /*4b00*/  FMUL.FTZ R172, R173, UR14 ;  /* 0x0000000eadac7c20 */ /* 0x000fe20008410000 */
[----:B------:R-:W-:Y:S01]  /*4b10*/  FSEL R161, R161, RZ, P5 ;  /* 0x000000ffa1a17208 */ /* 0x000fe20002800000 */
[----:B------:R-:W-:Y:S01]  /*4b20*/  FADD.FTZ R160, R7, -R160 ;  /* 0x800000a007a07221 */ /* 0x000fe20000010000 */
[----:B------:R-:W-:-:S02]  /*4b30*/  ISETP.GE.U32.AND P5, PT, R214, RZ, PT ;  /* 0x000000ffd600720c */ /* 0x000fc40003fa6070 */
[----:B------:R-:W-:Y:S01]  /*4b40*/  ISETP.GE.U32.AND.EX P0, PT, R209, 0x1000000, PT, P0 ;  /* 0x01000000d100780c */ /* 0x000fe20003f06100 */
[----:B------:R-:W-:Y:S01]  /*4b50*/  FFMA.FTZ R165, R181, R160, R162 ;  /* 0x000000a0b5a57223 */ /* 0x000fe200000100a2 */
[----:B------:R-:W-:Y:S01]  /*4b60*/  ISETP.GE.U32.AND.EX P5, PT, R215, 0x1000000, PT, P5 ;  /* 0x01000000d700780c */ /* 0x000fe20003fa6150 */
[----:B------:R-:W-:Y:S01]  /*4b70*/  FMUL.FTZ R160, R167, UR14 ;  /* 0x0000000ea7a07c20 */ /* 0x000fe20008410000 */
[C---:B------:R-:W-:Y:S02]  /*4b80*/  FSEL R220, R172.reuse, RZ, P0 ;  /* 0x000000ffacdc7208 */ /* 0x040fe40000000000 */
[----:B------:R-:W-:Y:S02]  /*4b90*/  FSEL R172, R172, RZ, P5 ;  /* 0x000000ffacac7208 */ /* 0x000fe40002800000 */
[----:B------:R-:W-:Y:S02]  /*4ba0*/  LOP3.LUT P0, RZ, R209, 0xff, RZ, 0xc0, !PT ;  /* 0x000000ffd1ff7812 */ /* 0x000fe4000780c0ff */
[----:B------:R-:W-:-:S02]  /*4bb0*/  LOP3.LUT P5, RZ, R215, 0xff, RZ, 0xc0, !PT ;  /* 0x000000ffd7ff7812 */ /* 0x000fc400078ac0ff */
[C---:B------:R-:W-:Y:S01]  /*4bc0*/  F2FP.F16.F32.PACK_AB R162, R168.reuse, R167 ;  /* 0x000000a7a8a2723e */ /* 0x040fe200000000ff */
[----:B------:R-:W-:Y:S01]  /*4bd0*/  FMUL.FTZ R168, R168, UR14 ;  /* 0x0000000ea8a87c20 */ /* 0x000fe20008410000 */
[----:B------:R-:W-:Y:S02]  /*4be0*/  F2FP.F16.F32.PACK_AB R163, R173, R170 ;  /* 0x000000aaada3723e */ /* 0x000fe400000000ff */
[----:B------:R-:W-:Y:S02]  /*4bf0*/  F2FP.F16.F32.PACK_AB R167, R172, R161 ;  /* 0x000000a1aca7723e */ /* 0x000fe400000000ff */
[C---:B------:R-:W-:Y:S02]  /*4c00*/  FSEL R170, R160.reuse, RZ, P0 ;  /* 0x000000ffa0aa7208 */ /* 0x040fe40000000000 */
[----:B------:R-:W-:Y:S01]  /*4c10*/  FSEL R172, R160, RZ, P5 ;  /* 0x000000ffa0ac7208 */ /* 0x000fe20002800000 */
[----:B------:R-:W-:Y:S01]  /*4c20*/  FMUL.FTZ R160, R166, UR14 ;  /* 0x0000000ea6a07c20 */ /* 0x000fe20008410000 */
[----:B------:R-:W-:-:S02]  /*4c30*/  LOP3.LUT P0, RZ, R209, 0xff00, RZ, 0xc0, !PT ;  /* 0x0000ff00d1ff7812 */ /* 0x000fc4000780c0ff */
[----:B------:R-:W-:Y:S02]  /*4c40*/  LOP3.LUT P5, RZ, R215, 0xff00, RZ, 0xc0, !PT ;  /* 0x0000ff00d7ff7812 */ /* 0x000fe400078ac0ff */
[C---:B------:R-:W-:Y:S02]  /*4c50*/  FSEL R221, R168.reuse, RZ, P0 ;  /* 0x000000ffa8dd7208 */ /* 0x040fe40000000000 */
[----:B------:R-:W-:Y:S01]  /*4c60*/  FSEL R223, R168, RZ, P5 ;  /* 0x000000ffa8df7208 */ /* 0x000fe20002800000 */
[C---:B------:R-:W-:Y:S01]  /*4c70*/  FMUL.FTZ R168, R169.reuse, UR14 ;  /* 0x0000000ea9a87c20 */ /* 0x040fe20008410000 */
        /* <DEDUP_REMOVED lines=8> */
[C---:B------:R-:W-:Y:S02]  /*4d00*/  FSEL R200, R168.reuse, RZ, P0 ;  /* 0x000000ffa8c87208 */ /* 0x040fe40000000000 */
[----:B------:R-:W-:Y:S02]  /*4d10*/  FSEL R201, R168, RZ, P5 ;  /* 0x000000ffa8c97208 */ /* 0x000fe40002800000 */
[----:B------:R-:W-:-:S02]  /*4d20*/  LOP3.LUT P0, RZ, R208, 0xff00, RZ, 0xc0, !PT ;  /* 0x0000ff00d0ff7812 */ /* 0x000fc4000780c0ff */
[----:B------:R-:W-:Y:S02]  /*4d30*/  LOP3.LUT P5, RZ, R214, 0xff00, RZ, 0xc0, !PT ;  /* 0x0000ff00d6ff7812 */ /* 0x000fe400078ac0ff */
[----:B------:R-:W-:Y:S01]  /*4d40*/  F2FP.F16.F32.PACK_AB R160, R165, R164 ;  /* 0x000000a4a5a0723e */ /* 0x000fe200000000ff */
[----:B------:R-:W-:Y:S01]  /*4d50*/  FMUL.FTZ R164, R164, UR14 ;  /* 0x0000000ea4a47c20 */ /* 0x000fe20008410000 */
[C---:B------:R-:W-:Y:S02]  /*4d60*/  FSEL R173, R166.reuse, RZ, P0 ;  /* 0x000000ffa6ad7208 */ /* 0x040fe40000000000 */
[----:B------:R-:W-:Y:S02]  /*4d70*/  FSEL R175, R166, RZ, P5 ;  /* 0x000000ffa6af7208 */ /* 0x000fe40002800000 */
[----:B------:R-:W-:Y:S02]  /*4d80*/  LOP3.LUT P0, RZ, R214, 0xff, RZ, 0xc0, !PT ;  /* 0x000000ffd6ff7812 */ /* 0x000fe4000780c0ff */
[----:B------:R-:W-:-:S02]  /*4d90*/  LOP3.LUT P5, RZ, R208, 0xff, RZ, 0xc0, !PT ;  /* 0x000000ffd0ff7812 */ /* 0x000fc400078ac0ff */
[----:B------:R-:W-:Y:S02]  /*4da0*/  F2FP.F16.F32.PACK_AB R166, R223, R172 ;  /* 0x000000acdfa6723e */ /* 0x000fe400000000ff */
[C---:B------:R-:W-:Y:S02]  /*4db0*/  FSEL R172, R164.reuse, RZ, P0 ;  /* 0x000000ffa4ac7208 */ /* 0x040fe40000000000 */
[----:B------:R-:W-:Y:S02]  /*4dc0*/  FSEL R168, R164, RZ, P5 ;  /* 0x000000ffa4a87208 */ /* 0x000fe40002800000 */
[----:B------:R-:W-:Y:S02]  /*4dd0*/  F2FP.F16.F32.PACK_AB R171, R220, R171 ;  /* 0x000000abdcab723e */ /* 0x000fe400000000ff */
[----:B------:R-:W-:Y:S02]  /*4de0*/  F2FP.F16.F32.PACK_AB R170, R221, R170 ;  /* 0x000000aaddaa723e */ /* 0x000fe400000000ff */
[----:B------:R-:W-:-:S02]  /*4df0*/  F2FP.F16.F32.PACK_AB R165, R201, R174 ;  /* 0x000000aec9a5723e */ /* 0x000fc400000000ff */
[----:B------:R-:W-:Y:S02]  /*4e00*/  F2FP.F16.F32.PACK_AB R169, R200, R169 ;  /* 0x000000a9c8a9723e */ /* 0x000fe400000000ff */
[----:B------:R-:W-:Y:S02]  /*4e10*/  F2FP.F16.F32.PACK_AB R164, R175, R172 ;  /* 0x000000acafa4723e */ /* 0x000fe400000000ff */
[----:B------:R-:W-:-:S07]  /*4e20*/  F2FP.F16.F32.PACK_AB R168, R173, R168 ;  /* 0x000000a8ada8723e */ /* 0x000fce00000000ff */
.L_x_476:
        /* <DEDUP_REMOVED lines=14> */
.L_x_472:
[----:B------:R-:W-:Y:S05]  /*4f10*/  BSYNC.RECONVERGENT B0 ;  /* 0x0000000000007941 */ /* 0x000fea0003800200 */
.L_x_471:
        /* <DEDUP_REMOVED lines=12> */
[-C--:B0-----:R-:W-:Y:S01]  /*4fe0*/  FFMA.FTZ R161, R199, R218.reuse, R219 ;  /* 0x000000dac7a17223 */ /* 0x081fe200000100db */
[----:B------:R-:W-:Y:S01]  /*4ff0*/  HADD2.F32 R162, -RZ, R155.H0_H0 ;  /* 0x2000009bffa27230 */ /* 0x000fe20000004100 */
[----:B------:R-:W-:Y:S02]  /*5000*/  LOP3.LUT P0, RZ, R207, 0xff0000, RZ, 0xc0, !PT ;  /* 0x00ff0000cfff7812 */ /* 0x000fe4000780c0ff */
[----:B------:R-:W-:Y:S01]  /*5010*/  FADD.FTZ R160, R20, -R161 ;  /* 0x800000a114a07221 */ /* 0x000fe20000010000 */
[----:B------:R-:W-:-:S03]  /*5020*/  FFMA.FTZ R161, R197, R218, R219 ;  /* 0x000000dac5a17223 */ /* 0x000fc600000100db */
[----:B-----5:R-:W-:Y:S01]  /*5030*/  FFMA.FTZ R163, R181, R160, R162 ;  /* 0x000000a0b5a37223 */ /* 0x020fe200000100a2 */
[----:B------:R-:W-:Y:S01]  /*5040*/  FFMA.FTZ R160, R198, R218, R219 ;  /* 0x000000dac6a07223 */ /* 0x000fe200000100db */
[----:B------:R-:W-:Y:S02]  /*5050*/  HADD2.F32 R162, -RZ, R155.H1_H1 ;  /* 0x3000009bffa27230 */ /* 0x000fe40000004100 */
[----:B------:R-:W-:Y:S01]  /*5060*/  FMUL.FTZ R167, R163, UR14 ;  /* 0x0000000ea3a77c20 */ /* 0x000fe20008410000 */
[----:B------:R-:W-:-:S04]  /*5070*/  FADD.FTZ R160, R21, -R160 ;  /* 0x800000a015a07221 */ /* 0x000fc80000010000 */
[----:B------:R-:W-:Y:S01]  /*5080*/  FSEL R164, R167, RZ, P0 ;  /* 0x000000ffa7a47208 */ /* 0x000fe20000000000 */
[----:B------:R-:W-:Y:S01]  /*5090*/  FFMA.FTZ R226, R181, R160, R162 ;  /* 0x000000a0b5e27223 */ /* 0x000fe200000100a2 */
[----:B------:R-:W-:Y:S01]  /*50a0*/  LOP3.LUT P0, RZ, R213, 0xff0000, RZ, 0xc0, !PT ;  /* 0x00ff0000d5ff7812 */ /* 0x000fe2000780c0ff */
[--C-:B------:R-:W-:Y:S02]  /*50b0*/  HADD2.F32 R162, -RZ, R154.reuse.H0_H0 ;  /* 0x2000009affa27230 */ /* 0x100fe40000004100 */
[----:B------:R-:W-:Y:S01]  /*50c0*/  FADD.FTZ R160, R18, -R161 ;  /* 0x800000a112a07221 */ /* 0x000fe20000010000 */
[----:B------:R-:W-:Y:S01]  /*50d0*/  FMUL.FTZ R166, R226, UR14 ;  /* 0x0000000ee2a67c20 */ /* 0x000fe20008410000 */
[----:B------:R-:W-:Y:S01]  /*50e0*/  FSEL R167, R167, RZ, P0 ;  /* 0x000000ffa7a77208 */ /* 0x000fe20000000000 */
[----:B------:R-:W-:Y:S01]  /*50f0*/  FFMA.FTZ R161, R195, R218, R219 ;  /* 0x000000dac3a17223 */ /* 0x000fe200000100db */
[----:B------:R-:W-:Y:S01]  /*5100*/  ISETP.GE.U32.AND P0, PT, R206, RZ, PT ;  /* 0x000000ffce00720c */ /* 0x000fe20003f06070 */
[----:B------:R-:W-:Y:S01]  /*5110*/  FFMA.FTZ R222, R181, R160, R162 ;  /* 0x000000a0b5de7223 */ /* 0x000fe200000100a2 */
[----:B------:R-:W-:Y:S01]  /*5120*/  HADD2.F32 R162, -RZ, R154.H1_H1 ;  /* 0x3000009affa27230 */ /* 0x000fe20000004100 */
[----:B------:R-:W-:-:S02]  /*5130*/  F2FP.F16.F32.PACK_AB R163, R226, R163 ;  /* 0x000000a3e2a3723e */ /* 0x000fc400000000ff */
[----:B------:R-:W-:Y:S01]  /*5140*/  ISETP.GE.U32.AND.EX P0, PT, R207, 0x1000000, PT, P0 ;  /* 0x01000000cf00780c */ /* 0x000fe20003f06100 */
[----:B------:R-:W-:-:S03]  /*5150*/  FMUL.FTZ R160, R222, UR14 ;  /* 0x0000000edea07c20 */ /* 0x000fc60008410000 */
[----:B------:R-:W-:Y:S02]  /*5160*/  FSEL R171, R166, RZ, P0 ;  /* 0x000000ffa6ab7208 */ /* 0x000fe40000000000 */
[----:B------:R-:W-:Y:S02]  /*5170*/  ISETP.GE.U32.AND P0, PT, R212, RZ, PT ;  /* 0x000000ffd400720c */ /* 0x000fe40003f06070 */
[----:B------:R-:W-:Y:S02]  /*5180*/  F2FP.F16.F32.PACK_AB R171, R171, R164 ;  /* 0x000000a4abab723e */ /* 0x000fe400000000ff */
[----:B------:R-:W-:-:S04]  /*5190*/  ISETP.GE.U32.AND.EX P0, PT, R213, 0x1000000, PT, P0 ;  /* 0x01000000d500780c */ /* 0x000fc80003f06100 */
[----:B------:R-:W-:Y:S02]  /*51a0*/  FSEL R166, R166, RZ, P0 ;  /* 0x000000ffa6a67208 */ /* 0x000fe40000000000 */
[----:B------:R-:W-:Y:S02]  /*51b0*/  LOP3.LUT P0, RZ, R207, 0xff, RZ, 0xc0, !PT ;  /* 0x000000ffcfff7812 */ /* 0x000fe4000780c0ff */
[----:B------:R-:W-:Y:S02]  /*51c0*/  F2FP.F16.F32.PACK_AB R167, R166, R167 ;  /* 0x000000a7a6a7723e */ /* 0x000fe400000000ff */
[----:B------:R-:W-:Y:S02]  /*51d0*/  FSEL R170, R160, RZ, P0 ;  /* 0x000000ffa0aa7208 */ /* 0x000fe40000000000 */
[----:B------:R-:W-:-:S04]  /*51e0*/  LOP3.LUT P0, RZ, R213, 0xff, RZ, 0xc0, !PT ;  /* 0x000000ffd5ff7812 */ /* 0x000fc8000780c0ff */
[----:B------:R-:W-:Y:S01]  /*51f0*/  FSEL R223, R160, RZ, P0 ;  /* 0x000000ffa0df7208 */ /* 0x000fe20000000000 */
[----:B------:R-:W-:Y:S01]  /*5200*/  FFMA.FTZ R160, R196, R218, R219 ;  /* 0x000000dac4a07223 */ /* 0x000fe200000100db */
[----:B------:R-:W-:-:S03]  /*5210*/  LOP3.LUT P0, RZ, R207, 0xff00, RZ, 0xc0, !PT ;  /* 0x0000ff00cfff7812 */ /* 0x000fc6000780c0ff */
[----:B------:R-:W-:-:S04]  /*5220*/  FADD.FTZ R160, R19, -R160 ;  /* 0x800000a013a07221 */ /* 0x000fc80000010000 */
[----:B------:R-:W-:Y:S01]  /*5230*/  FFMA.FTZ R225, R181, R160, R162 ;  /* 0x000000a0b5e17223 */ /* 0x000fe200000100a2 */
[----:B------:R-:W-:-:S03]  /*5240*/  HADD2.F32 R162, -RZ, R153.H0_H0 ;  /* 0x20000099ffa27230 */ /* 0x000fc60000004100 */
[----:B------:R-:W-:-:S05]  /*5250*/  FMUL.FTZ R160, R225, UR14 ;  /* 0x0000000ee1a07c20 */ /* 0x000fca0008410000 */
[C---:B------:R-:W-:Y:S02]  /*5260*/  FSEL R227, R160.reuse, RZ, P0 ;  /* 0x000000ffa0e37208 */ /* 0x040fe40000000000 */
[----:B------:R-:W-:Y:S02]  /*5270*/  LOP3.LUT P0, RZ, R213, 0xff00, RZ, 0xc0, !PT ;  /* 0x0000ff00d5ff7812 */ /* 0x000fe4000780c0ff */
[----:B------:R-:W-:Y:S02]  /*5280*/  F2FP.F16.F32.PACK_AB R170, R227, R170 ;  /* 0x000000aae3aa723e */ /* 0x000fe400000000ff */
[----:B------:R-:W-:Y:S01]  /*5290*/  FSEL R224, R160, RZ, P0 ;  /* 0x000000ffa0e07208 */ /* 0x000fe20000000000 */
[----:B------:R-:W-:Y:S01]  /*52a0*/  FADD.FTZ R160, R16, -R161 ;  /* 0x800000a110a07221 */ /* 0x000fe20000010000 */
[----:B------:R-:W-:Y:S01]  /*52b0*/  LOP3.LUT P0, RZ, R206, 0xff0000, RZ, 0xc0, !PT ;  /* 0x00ff0000ceff7812 */ /* 0x000fe2000780c0ff */
[----:B------:R-:W-:Y:S01]  /*52c0*/  FFMA.FTZ R161, R193, R218, R219 ;  /* 0x000000dac1a17223 */ /* 0x000fe200000100db */
[----:B------:R-:W-:Y:S01]  /*52d0*/  F2FP.F16.F32.PACK_AB R166, R224, R223 ;  /* 0x000000dfe0a6723e */ /* 0x000fe200000000ff */
[----:B------:R-:W-:Y:S01]  /*52e0*/  FFMA.FTZ R169, R181, R160, R162 ;  /* 0x000000a0b5a97223 */ /* 0x000fe200000100a2 */
[----:B------:R-:W-:-:S03]  /*52f0*/  HADD2.F32 R162, -RZ, R153.H1_H1 ;  /* 0x30000099ffa27230 */ /* 0x000fc60000004100 */
        /* <DEDUP_REMOVED lines=19> */
[----:B------:R-:W-:Y:S02]  /*5430*/  FSEL R173, R160, RZ, P0 ;  /* 0x000000ffa0ad7208 */ /* 0x000fe40000000000 */
[----:B------:R-:W-:-:S04]  /*5440*/  LOP3.LUT P0, RZ, R212, 0xff00, RZ, 0xc0, !PT ;  /* 0x0000ff00d4ff7812 */ /* 0x000fc8000780c0ff */
[----:B------:R-:W-:Y:S01]  /*5450*/  FSEL R175, R160, RZ, P0 ;  /* 0x000000ffa0af7208 */ /* 0x000fe20000000000 */
[----:B------:R-:W-:Y:S01]  /*5460*/  FADD.FTZ R160, R14, -R161 ;  /* 0x800000a10ea07221 */ /* 0x000fe20000010000 */
[----:B------:R-:W-:-:S03]  /*5470*/  LOP3.LUT P0, RZ, R206, 0xff, RZ, 0xc0, !PT ;  /* 0x000000ffceff7812 */ /* 0x000fc6000780c0ff */
[----:B------:R-:W-:Y:S01]  /*5480*/  FFMA.FTZ R160, R181, R160, R162 ;  /* 0x000000a0b5a07223 */ /* 0x000fe200000100a2 */
[----:B------:R-:W-:-:S03]  /*5490*/  F2FP.F16.F32.PACK_AB R162, R225, R222 ;  /* 0x000000dee1a2723e */ /* 0x000fc600000000ff */
[----:B------:R-:W-:Y:S01]  /*54a0*/  FMUL.FTZ R161, R160, UR14 ;  /* 0x0000000ea0a17c20 */ /* 0x000fe20008410000 */
[----:B------:R-:W-:Y:S02]  /*54b0*/  F2FP.F16.F32.PACK_AB R160, R165, R160 ;  /* 0x000000a0a5a0723e */ /* 0x000fe400000000ff */
[----:B------:R-:W-:Y:S02]  /*54c0*/  F2FP.F16.F32.PACK_AB R165, R221, R200 ;  /* 0x000000c8dda5723e */ /* 0x000fe400000000ff */
[----:B------:R-:W-:Y:S02]  /*54d0*/  FSEL R168, R161, RZ, P0 ;  /* 0x000000ffa1a87208 */ /* 0x000fe40000000000 */
[----:B------:R-:W-:Y:S02]  /*54e0*/  LOP3.LUT P0, RZ, R212, 0xff, RZ, 0xc0, !PT ;  /* 0x000000ffd4ff7812 */ /* 0x000fe4000780c0ff */
[----:B------:R-:W-:Y:S02]  /*54f0*/  F2FP.F16.F32.PACK_AB R168, R173, R168 ;  /* 0x000000a8ada8723e */ /* 0x000fe400000000ff */
[----:B------:R-:W-:-:S02]  /*5500*/  FSEL R172, R161, RZ, P0 ;  /* 0x000000ffa1ac7208 */ /* 0x000fc40000000000 */
[----:B------:R-:W-:Y:S02]  /*5510*/  F2FP.F16.F32.PACK_AB R161, R220, R169 ;  /* 0x000000a9dca1723e */ /* 0x000fe400000000ff */
[----:B------:R-:W-:Y:S02]  /*5520*/  F2FP.F16.F32.PACK_AB R169, R201, R174 ;  /* 0x000000aec9a9723e */ /* 0x000fe400000000ff */
[----:B------:R-:W-:Y:S01]  /*5530*/  F2FP.F16.F32.PACK_AB R164, R175, R172 ;  /* 0x000000acafa4723e */ /* 0x000fe200000000ff */
[----:B------:R-:W-:Y:S06]  /*5540*/  BRA `(.L_x_486) ;  /* 0x0000001c00ac7947 */ /* 0x000fec0003800000 */
.L_x_485:
[----:B0-----:R-:W-:Y:S01]  /*5550*/  FFMA.FTZ R165, R199, R218, R219 ;  /* 0x000000dac7a57223 */ /* 0x001fe200000100db */
[----:B------:R-:W-:Y:S01]  /*5560*/  HADD2.F32 R166, -RZ, R155.H0_H0 ;  /* 0x2000009bffa67230 */ /* 0x000fe20000004100 */
[----:B------:R-:W-:Y:S01]  /*5570*/  LOP3.LUT P0, RZ, R207, 0xff0000, RZ, 0xc0, !PT ;  /* 0x00ff0000cfff7812 */ /* 0x000fe2000780c0ff */
[----:B------:R-:W-:Y:S02]  /*5580*/  HADD2.F32 R168, -RZ, R154.H0_H0 ;  /* 0x2000009affa87230 */ /* 0x000fe40000004100 */
[----:B------:R-:W-:-:S04]  /*5590*/  FADD.FTZ R164, R20, -R165 ;  /* 0x800000a514a47221 */ /* 0x000fc80000010000 */
[----:B-----5:R-:W-:Y:S01]  /*55a0*/  FFMA.FTZ R164, R181, R164, R166 ;  /* 0x000000a4b5a47223 */ /* 0x020fe200000100a6 */
[----:B------:R-:W-:-:S03]  /*55b0*/  HADD2.F32 R166, -RZ, R155.H1_H1 ;  /* 0x3000009bffa67230 */ /* 0x000fc60000004100 */
        /* <DEDUP_REMOVED lines=8> */
[----:B------:R-:W-:-:S04]  /*5640*/  FFMA.FTZ R164, R181, R164, R166 ;  /* 0x000000a4b5a47223 */ /* 0x000fc800000100a6 */
[----:B------:R-:W-:-:S05]  /*5650*/  FMUL.FTZ R165, R164, UR14 ;  /* 0x0000000ea4a57c20 */ /* 0x000fca0008410000 */
[----:B------:R-:W-:Y:S02]  /*5660*/  FSEL R164, R165, RZ, P0 ;  /* 0x000000ffa5a47208 */ /* 0x000fe40000000000 */
[----:B------:R-:W-:Y:S02]  /*5670*/  ISETP.GE.U32.AND P0, PT, R212, RZ, PT ;  /* 0x000000ffd400720c */ /* 0x000fe40003f06070 */
[----:B------:R-:W-:Y:S02]  /*5680*/  F2FP.F16.F32.PACK_AB R171, R164, R171 ;  /* 0x000000aba4ab723e */ /* 0x000fe400000000ff */
[----:B------:R-:W-:-:S04]  /*5690*/  ISETP.GE.U32.AND.EX P0, PT, R213, 0x1000000, PT, P0 ;  /* 0x01000000d500780c */ /* 0x000fc80003f06100 */
[----:B------:R-:W-:Y:S01]  /*56a0*/  FSEL R222, R165, RZ, P0 ;  /* 0x000000ffa5de7208 */ /* 0x000fe20000000000 */
[-C--:B------:R-:W-:Y:S01]  /*56b0*/  FFMA.FTZ R165, R197, R218.reuse, R219 ;  /* 0x000000dac5a57223 */ /* 0x080fe200000100db */
[----:B------:R-:W-:Y:S02]  /*56c0*/  LOP3.LUT P0, RZ, R207, 0xff, RZ, 0xc0, !PT ;  /* 0x000000ffcfff7812 */ /* 0x000fe4000780c0ff */
[----:B------:R-:W-:Y:S01]  /*56d0*/  F2FP.F16.F32.PACK_AB R167, R222, R167 ;  /* 0x000000a7dea7723e */ /* 0x000fe200000000ff */
[----:B------:R-:W-:Y:S01]  /*56e0*/  FADD.FTZ R166, R18, -R165 ;  /* 0x800000a512a67221 */ /* 0x000fe20000010000 */
[----:B------:R-:W-:-:S03]  /*56f0*/  FFMA.FTZ R165, R195, R218, R219 ;  /* 0x000000dac3a57223 */ /* 0x000fc600000100db */
        /* <DEDUP_REMOVED lines=18> */
[----:B------:R-:W-:Y:S02]  /*5820*/  FFMA.FTZ R165, R193, R218, R219 ;  /* 0x000000dac1a57223 */ /* 0x000fe400000100db */
        /* <DEDUP_REMOVED lines=13> */
[----:B------:R-:W-:Y:S02]  /*5900*/  LOP3.LUT P0, RZ, R212, 0xff000000, RZ, 0xc0, !PT ;  /* 0xff000000d4ff7812 */ /* 0x000fe4000780c0ff */
[----:B------:R-:W-:Y:S02]  /*5910*/  F2FP.F16.F32.PACK_AB R169, R200, R169 ;  /* 0x000000a9c8a9723e */ /* 0x000fe400000000ff */
        /* <DEDUP_REMOVED lines=11> */
[----:B------:R-:W-:Y:S02]  /*59d0*/  LOP3.LUT P0, RZ, R206, 0xff, RZ, 0xc0, !PT ;  /* 0x000000ffceff7812 */ /* 0x000fe4000780c0ff */
[----:B------:R-:W-:Y:S01]  /*59e0*/  F2FP.F16.F32.PACK_AB R165, R201, R174 ;  /* 0x000000aec9a5723e */ /* 0x000fe200000000ff */
[----:B------:R-:W-:-:S04]  /*59f0*/  FFMA.FTZ R166, R181, R166, R168 ;  /* 0x000000a6b5a67223 */ /* 0x000fc800000100a8 */
[----:B------:R-:W-:-:S05]  /*5a00*/  FMUL.FTZ R166, R166, UR14 ;  /* 0x0000000ea6a67c20 */ /* 0x000fca0008410000 */
[----:B------:R-:W-:Y:S02]  /*5a10*/  FSEL R168, R166, RZ, P0 ;  /* 0x000000ffa6a87208 */ /* 0x000fe40000000000 */
[----:B------:R-:W-:Y:S02]  /*5a20*/  LOP3.LUT P0, RZ, R212, 0xff, RZ, 0xc0, !PT ;  /* 0x000000ffd4ff7812 */ /* 0x000fe4000780c0ff */
[----:B------:R-:W-:Y:S02]  /*5a30*/  F2FP.F16.F32.PACK_AB R168, R173, R168 ;  /* 0x000000a8ada8723e */ /* 0x000fe400000000ff */
[----:B------:R-:W-:Y:S02]  /*5a40*/  FSEL R172, R166, RZ, P0 ;  /* 0x000000ffa6ac7208 */ /* 0x000fe40000000000 */
[----:B------:R-:W-:Y:S02]  /*5a50*/  F2FP.F16.F32.PACK_AB R166, R223, R220 ;  /* 0x000000dcdfa6723e */ /* 0x000fe400000000ff */
[----:B------:R-:W-:Y:S01]  /*5a60*/  F2FP.F16.F32.PACK_AB R164, R175, R172 ;  /* 0x000000acafa4723e */ /* 0x000fe200000000ff */
[----:B------:R-:W-:Y:S06]  /*5a70*/  BRA `(.L_x_486) ;  /* 0x0000001800607947 */ /* 0x000fec0003800000 */
.L_x_484:
[----:B0-----:R-:W0:Y:S02]  /*5a80*/  LDC.64 R164, c[0x0][0x478] ;  /* 0x00011e00ffa47b82 */ /* 0x001e240000000a00 */
[----:B0-----:R-:W-:-:S04]  /*5a90*/  ISETP.NE.U32.AND P6, PT, R164, RZ, PT ;  /* 0x000000ffa400720c */ /* 0x001fc80003fc5070 */
[----:B------:R-:W-:-:S13]  /*5aa0*/  ISETP.NE.AND.EX P6, PT, R165, RZ, PT, P6 ;  /* 0x000000ffa500720c */ /* 0x000fda0003fc5360 */
[----:B------:R-:W-:Y:S05]  /*5ab0*/  @!P6 BRA `(.L_x_487) ;  /* 0x00000004003ce947 */ /* 0x000fea0003800000 */
[----:B------:R-:W-:Y:S01]  /*5ac0*/  FFMA.FTZ R161, R199, R218, R219 ;  /* 0x000000dac7a17223 */ /* 0x000fe200000100db */
[----:B------:R-:W-:-:S03]  /*5ad0*/  LOP3.LUT P0, RZ, R207, 0xff0000, RZ, 0xc0, !PT ;  /* 0x00ff0000cfff7812 */ /* 0x000fc6000780c0ff */
[----:B------:R-:W-:Y:S01]  /*5ae0*/  FADD.FTZ R160, R20, -R161 ;  /* 0x800000a114a07221 */ /* 0x000fe20000010000 */
[----:B------:R-:W-:-:S03]  /*5af0*/  FFMA.FTZ R161, R197, R218, R219 ;  /* 0x000000dac5a17223 */ /* 0x000fc600000100db */
[----:B-----5:R-:W-:Y:S01]  /*5b00*/  FMUL.FTZ R163, R181, R160 ;  /* 0x000000a0b5a37220 */ /* 0x020fe20000410000 */
[----:B------:R-:W-:Y:S01]  /*5b10*/  FADD.FTZ R162, R18, -R161 ;  /* 0x800000a112a27221 */ /* 0x000fe20000010000 */
[----:B------:R-:W-:Y:S02]  /*5b20*/  FFMA.FTZ R161, R195, R218, R219 ;  /* 0x000000dac3a17223 */ /* 0x000fe400000100db */
[----:B------:R-:W-:Y:S01]  /*5b30*/  FMUL.FTZ R160, R163, UR14 ;  /* 0x0000000ea3a07c20 */ /* 0x000fe20008410000 */
[----:B------:R-:W-:Y:S01]  /*5b40*/  FMUL.FTZ R162, R181, R162 ;  /* 0x000000a2b5a27220 */ /* 0x000fe20000410000 */
[----:B------:R-:W-:Y:S01]  /*5b50*/  FADD.FTZ R166, R16, -R161 ;  /* 0x800000a110a67221 */ /* 0x000fe20000010000 */
[----:B------:R-:W-:Y:S02]  /*5b60*/  FFMA.FTZ R161, R193, R218, R219 ;  /* 0x000000dac1a17223 */ /* 0x000fe400000100db */
[----:B------:R-:W-:Y:S01]  /*5b70*/  FSEL R220, R160, RZ, P0 ;  /* 0x000000ffa0dc7208 */ /* 0x000fe20000000000 */
[----:B------:R-:W-:Y:S01]  /*5b80*/  FMUL.FTZ R166, R181, R166 ;  /* 0x000000a6b5a67220 */ /* 0x000fe20000410000 */
[----:B------:R-:W-:-:S04]  /*5b90*/  LOP3.LUT P0, RZ, R213, 0xff0000, RZ, 0xc0, !PT ;  /* 0x00ff0000d5ff7812 */ /* 0x000fc8000780c0ff */
[----:B------:R-:W-:Y:S01]  /*5ba0*/  FSEL R222, R160, RZ, P0 ;  /* 0x000000ffa0de7208 */ /* 0x000fe20000000000 */
[----:B------:R-:W-:Y:S01]  /*5bb0*/  FFMA.FTZ R160, R198, R218, R219 ;  /* 0x000000dac6a07223 */ /* 0x000fe200000100db */
[----:B------:R-:W-:-:S03]  /*5bc0*/  ISETP.GE.U32.AND P0, PT, R206, RZ, PT ;  /* 0x000000ffce00720c */ /* 0x000fc60003f06070 */
[----:B------:R-:W-:Y:S01]  /*5bd0*/  FADD.FTZ R160, R21, -R160 ;  /* 0x800000a015a07221 */ /* 0x000fe20000010000 */
[----:B------:R-:W-:-:S03]  /*5be0*/  ISETP.GE.U32.AND.EX P0, PT, R207, 0x1000000, PT, P0 ;  /* 0x01000000cf00780c */ /* 0x000fc60003f06100 */
[----:B------:R-:W-:-:S04]  /*5bf0*/  FMUL.FTZ R224, R181, R160 ;  /* 0x000000a0b5e07220 */ /* 0x000fc80000410000 */
[C---:B------:R-:W-:Y:S01]  /*5c00*/  FMUL.FTZ R160, R224.reuse, UR14 ;  /* 0x0000000ee0a07c20 */ /* 0x040fe20008410000 */
[----:B------:R-:W-:-:S04]  /*5c10*/  F2FP.F16.F32.PACK_AB R163, R224, R163 ;  /* 0x000000a3e0a3723e */ /* 0x000fc800000000ff */
[----:B------:R-:W-:Y:S02]  /*5c20*/  FSEL R225, R160, RZ, P0 ;  /* 0x000000ffa0e17208 */ /* 0x000fe40000000000 */
[----:B------:R-:W-:-:S04]  /*5c30*/  ISETP.GE.U32.AND P0, PT, R212, RZ, PT ;  /* 0x000000ffd400720c */ /* 0x000fc80003f06070 */
[----:B------:R-:W-:-:S04]  /*5c40*/  ISETP.GE.U32.AND.EX P0, PT, R213, 0x1000000, PT, P0 ;  /* 0x01000000d500780c */ /* 0x000fc80003f06100 */
        /* <DEDUP_REMOVED lines=11> */
[----:B------:R-:W-:Y:S02]  /*5d00*/  F2FP.F16.F32.PACK_AB R162, R171, R162 ;  /* 0x000000a2aba2723e */ /* 0x000fe400000000ff */
[----:B------:R-:W-:Y:S02]  /*5d10*/  F2FP.F16.F32.PACK_AB R171, R225, R220 ;  /* 0x000000dce1ab723e */ /* 0x000fe400000000ff */
[C---:B------:R-:W-:Y:S02]  /*5d20*/  FSEL R221, R160.reuse, RZ, P0 ;  /* 0x000000ffa0dd7208 */ /* 0x040fe40000000000 */
[----:B------:R-:W-:Y:S02]  /*5d30*/  LOP3.LUT P0, RZ, R213, 0xff00, RZ, 0xc0, !PT ;  /* 0x0000ff00d5ff7812 */ /* 0x000fe4000780c0ff */
[----:B------:R-:W-:Y:S02]  /*5d40*/  F2FP.F16.F32.PACK_AB R170, R221, R170 ;  /* 0x000000aaddaa723e */ /* 0x000fe400000000ff */
        /* <DEDUP_REMOVED lines=23> */
[----:B------:R-:W-:Y:S01]  /*5ec0*/  FADD.FTZ R160, R14, -R161 ;  /* 0x800000a10ea07221 */ /* 0x000fe20000010000 */
[----:B------:R-:W-:-:S03]  /*5ed0*/  LOP3.LUT P0, RZ, R206, 0xff, RZ, 0xc0, !PT ;  /* 0x000000ffceff7812 */ /* 0x000fc6000780c0ff */
[----:B------:R-:W-:-:S04]  /*5ee0*/  FMUL.FTZ R160, R181, R160 ;  /* 0x000000a0b5a07220 */ /* 0x000fc80000410000 */
        /* <DEDUP_REMOVED lines=9> */
[----:B------:R-:W-:Y:S02]  /*5f80*/  F2FP.F16.F32.PACK_AB R166, R223, R200 ;  /* 0x000000c8dfa6723e */ /* 0x000fe400000000ff */
[----:B------:R-:W-:Y:S01]  /*5f90*/  F2FP.F16.F32.PACK_AB R164, R175, R164 ;  /* 0x000000a4afa4723e */ /* 0x000fe200000000ff */
[----:B------:R-:W-:Y:S06]  /*5fa0*/  BRA `(.L_x_486) ;  /* 0x0000001400147947 */ /* 0x000fec0003800000 */
.L_x_487:
[----:B------:R-:W-:Y:S01]  /*5fb0*/  FFMA.FTZ R165, R199, R218, R219 ;  /* 0x000000dac7a57223 */ /* 0x000fe200000100db */
[----:B------:R-:W-:-:S03]  /*5fc0*/  LOP3.LUT P0, RZ, R207, 0xff0000, RZ, 0xc0, !PT ;  /* 0x00ff0000cfff7812 */ /* 0x000fc6000780c0ff */
[----:B------:R-:W-:Y:S01]  /*5fd0*/  FADD.FTZ R164, R20, -R165 ;  /* 0x800000a514a47221 */ /* 0x000fe20000010000 */
[----:B------:R-:W-:-:S03]  /*5fe0*/  FFMA.FTZ R165, R197, R218, R219 ;  /* 0x000000dac5a57223 */ /* 0x000fc600000100db */
        /* <DEDUP_REMOVED lines=9> */
[----:B------:R-:W-:-:S04]  /*6080*/  FMUL.FTZ R164, R181, R164 ;  /* 0x000000a4b5a47220 */ /* 0x000fc80000410000 */
[----:B------:R-:W-:-:S05]  /*6090*/  FMUL.FTZ R164, R164, UR14 ;  /* 0x0000000ea4a47c20 */ /* 0x000fca0008410000 */
[----:B------:R-:W-:Y:S02]  /*60a0*/  FSEL R200, R164, RZ, P0 ;  /* 0x000000ffa4c87208 */ /* 0x000fe40000000000 */
[----:B------:R-:W-:Y:S02]  /*60b0*/  ISETP.GE.U32.AND P0, PT, R212, RZ, PT ;  /* 0x000000ffd400720c */ /* 0x000fe40003f06070 */
[----:B------:R-:W-:Y:S02]  /*60c0*/  F2FP.F16.F32.PACK_AB R171, R200, R171 ;  /* 0x000000abc8ab723e */ /* 0x000fe400000000ff */
[----:B------:R-:W-:-:S04]  /*60d0*/  ISETP.GE.U32.AND.EX P0, PT, R213, 0x1000000, PT, P0 ;  /* 0x01000000d500780c */ /* 0x000fc80003f06100 */
[----:B------:R-:W-:Y:S01]  /*60e0*/  FSEL R220, R164, RZ, P0 ;  /* 0x000000ffa4dc7208 */ /* 0x000fe20000000000 */
[----:B------:R-:W-:Y:S01]  /*60f0*/  FADD.FTZ R164, R18, -R165 ;  /* 0x800000a512a47221 */ /* 0x000fe20000010000 */
[----:B------:R-:W-:Y:S01]  /*6100*/  LOP3.LUT P0, RZ, R207, 0xff, RZ, 0xc0, !PT ;  /* 0x000000ffcfff7812 */ /* 0x000fe2000780c0ff */
[----:B------:R-:W-:Y:S01]  /*6110*/  FFMA.FTZ R165, R195, R218, R219 ;  /* 0x000000dac3a57223 */ /* 0x000fe200000100db */
[----:B------:R-:W-:Y:S01]  /*6120*/  F2FP.F16.F32.PACK_AB R167, R220, R167 ;  /* 0x000000a7dca7723e */ /* 0x000fe200000000ff */
        /* <DEDUP_REMOVED lines=41> */
[----:B------:R-:W-:Y:S02]  /*63c0*/  LOP3.LUT P0, RZ, R206, 0xff, RZ, 0xc0, !PT ;  /* 0x000000ffceff7812 */ /* 0x000fe4000780c0ff */
[----:B------:R-:W-:Y:S01]  /*63d0*/  F2FP.F16.F32.PACK_AB R165, R201, R172 ;  /* 0x000000acc9a5723e */ /* 0x000fe200000000ff */
[----:B------:R-:W-:-:S04]  /*63e0*/  FMUL.FTZ R164, R181, R164 ;  /* 0x000000a4b5a47220 */ /* 0x000fc80000410000 */
[----:B------:R-:W-:-:S05]  /*63f0*/  FMUL.FTZ R164, R164, UR14 ;  /* 0x0000000ea4a47c20 */ /* 0x000fca0008410000 */
[----:B------:R-:W-:Y:S02]  /*6400*/  FSEL R168, R164, RZ, P0 ;  /* 0x000000ffa4a87208 */ /* 0x000fe40000000000 */
[----:B------:R-:W-:Y:S02]  /*6410*/  LOP3.LUT P0, RZ, R212, 0xff, RZ, 0xc0, !PT ;  /* 0x000000ffd4ff7812 */ /* 0x000fe4000780c0ff */
[----:B------:R-:W-:Y:S02]  /*6420*/  F2FP.F16.F32.PACK_AB R168, R173, R168 ;  /* 0x000000a8ada8723e */ /* 0x000fe400000000ff */
[----:B------:R-:W-:-:S04]  /*6430*/  FSEL R164, R164, RZ, P0 ;  /* 0x000000ffa4a47208 */ /* 0x000fc80000000000 */
[----:B------:R-:W-:Y:S01]  /*6440*/  F2FP.F16.F32.PACK_AB R164, R175, R164 ;  /* 0x000000a4afa4723e */ /* 0x000fe200000000ff */
[----:B------:R-:W-:Y:S06]  /*6450*/  BRA `(.L_x_486) ;  /* 0x0000000c00e87947 */ /* 0x000fec0003800000 */
.L_x_483:
[----:B------:R-:W-:-:S04]  /*6460*/  UISETP.NE.U32.AND UP0, UPT, UR16, URZ, UPT ;  /* 0x000000ff1000728c */ /* 0x000fc8000bf05070 */
[----:B------:R-:W-:-:S09]  /*6470*/  UISETP.NE.AND.EX UP0, UPT, UR17, URZ, UPT, UP0 ;  /* 0x000000ff1100728c */ /* 0x000fd2000bf05300 */
[----:B------:R-:W-:Y:S05]  /*6480*/  BRA.U !UP0, `(.L_x_488) ;  /* 0x0000000908107547 */ /* 0x000fea000b800000 */
[----:B0-----:R-:W0:Y:S02]  /*6490*/  LDC.64 R168, c[0x0][0x478] ;  /* 0x00011e00ffa87b82 */ /* 0x001e240000000a00 */
[----:B0-----:R-:W-:-:S04]  /*64a0*/  ISETP.NE.U32.AND P6, PT, R168, RZ, PT ;  /* 0x000000ffa800720c */ /* 0x001fc80003fc5070 */
[----:B------:R-:W-:-:S13]  /*64b0*/  ISETP.NE.AND.EX P6, PT, R169, RZ, PT, P6 ;  /* 0x000000ffa900720c */ /* 0x000fda0003fc5360 */
[----:B------:R-:W-:Y:S05]  /*64c0*/  @!P6 BRA `(.L_x_489) ;  /* 0x000000040008e947 */ /* 0x000fea0003800000 */
[-CC-:B------:R-:W-:Y:S01]  /*64d0*/  FFMA.FTZ R160, R198, R218.reuse, R219.reuse ;  /* 0x000000dac6a07223 */ /* 0x180fe200000100db */
[--C-:B------:R-:W-:Y:S02]  /*64e0*/  HADD2.F32 R162, -RZ, R155.reuse.H1_H1 ;  /* 0x3000009bffa27230 */ /* 0x100fe40000004100 */
[----:B------:R-:W-:Y:S01]  /*64f0*/  FFMA.FTZ R161, R199, R218, R219 ;  /* 0x000000dac7a17223 */ /* 0x000fe200000100db */
[----:B------:R-:W-:Y:S01]  /*6500*/  ISETP.GE.U32.AND P0, PT, R206, RZ, PT ;  /* 0x000000ffce00720c */ /* 0x000fe20003f06070 */
[----:B------:R-:W-:Y:S01]  /*6510*/  FADD.FTZ R160, R21, -R160 ;  /* 0x800000a015a07221 */ /* 0x000fe20000010000 */
[----:B------:R-:W-:Y:S02]  /*6520*/  HADD2.F32 R170, -RZ, R152.H1_H1 ;  /* 0x30000098ffaa7230 */ /* 0x000fe40000004100 */
[----:B------:R-:W-:Y:S01]  /*6530*/  ISETP.GE.U32.AND.EX P0, PT, R207, 0x1000000, PT, P0 ;  /* 0x01000000cf00780c */ /* 0x000fe20003f06100 */
[----:B-----5:R-:W-:Y:S01]  /*6540*/  FFMA.FTZ R224, R181, R160, R162 ;  /* 0x000000a0b5e07223 */ /* 0x020fe200000100a2 */
[----:B------:R-:W-:-:S02]  /*6550*/  HADD2.F32 R162, -RZ, R155.H0_H0 ;  /* 0x2000009bffa27230 */ /* 0x000fc40000004100 */
[----:B------:R-:W-:Y:S01]  /*6560*/  FADD.FTZ R160, R20, -R161 ;  /* 0x800000a114a07221 */ /* 0x000fe20000010000 */
[----:B------:R-:W-:Y:S01]  /*6570*/  FFMA.FTZ R161, R197, R218, R219 ;  /* 0x000000dac5a17223 */ /* 0x000fe200000100db */
[C---:B------:R-:W-:Y:S02]  /*6580*/  FMUL.FTZ R171, R224.reuse, UR14 ;  /* 0x0000000ee0ab7c20 */ /* 0x040fe40008410000 */
[----:B------:R-:W-:Y:S01]  /*6590*/  FFMA.FTZ R163, R181, R160, R162 ;  /* 0x000000a0b5a37223 */ /* 0x000fe200000100a2 */
[----:B------:R-:W-:Y:S02]  /*65a0*/  HADD2.F32 R162, -RZ, R154.H0_H0 ;  /* 0x2000009affa27230 */ /* 0x000fe40000004100 */
[----:B------:R-:W-:Y:S01]  /*65b0*/  FSEL R171, R171, RZ, P0 ;  /* 0x000000ffabab7208 */ /* 0x000fe20000000000 */
[----:B------:R-:W-:Y:S01]  /*65c0*/  FMUL.FTZ R160, R163, UR14 ;  /* 0x0000000ea3a07c20 */ /* 0x000fe20008410000 */
[----:B------:R-:W-:Y:S02]  /*65d0*/  LOP3.LUT P0, RZ, R207, 0xff0000, RZ, 0xc0, !PT ;  /* 0x00ff0000cfff7812 */ /* 0x000fe4000780c0ff */
[----:B------:R-:W-:-:S02]  /*65e0*/  F2FP.F16.F32.PACK_AB R163, R224, R163 ;  /* 0x000000a3e0a3723e */ /* 0x000fc400000000ff */
        /* <DEDUP_REMOVED lines=8> */
[----:B------:R-:W-:Y:S01]  /*6670*/  FSEL R220, R160, RZ, P0 ;  /* 0x000000ffa0dc7208 */ /* 0x000fe20000000000 */
[----:B------:R-:W-:Y:S01]  /*6680*/  FFMA.FTZ R160, R196, R218, R219 ;  /* 0x000000dac4a07223 */ /* 0x000fe200000100db */
[----:B------:R-:W-:-:S03]  /*6690*/  LOP3.LUT P0, RZ, R207, 0xff00, RZ, 0xc0, !PT ;  /* 0x0000ff00cfff7812 */ /* 0x000fc6000780c0ff */
[----:B------:R-:W-:-:S04]  /*66a0*/  FADD.FTZ R160, R19, -R160 ;  /* 0x800000a013a07221 */ /* 0x000fc80000010000 */
[----:B------:R-:W-:Y:S01]  /*66b0*/  FFMA.FTZ R221, R181, R160, R162 ;  /* 0x000000a0b5dd7223 */ /* 0x000fe200000100a2 */
[----:B------:R-:W-:-:S03]  /*66c0*/  HADD2.F32 R162, -RZ, R153.H0_H0 ;  /* 0x20000099ffa27230 */ /* 0x000fc60000004100 */
[----:B------:R-:W-:-:S05]  /*66d0*/  FMUL.FTZ R160, R221, UR14 ;  /* 0x0000000edda07c20 */ /* 0x000fca0008410000 */
[----:B------:R-:W-:Y:S01]  /*66e0*/  FSEL R223, R160, RZ, P0 ;  /* 0x000000ffa0df7208 */ /* 0x000fe20000000000 */
[----:B------:R-:W-:Y:S01]  /*66f0*/  FADD.FTZ R160, R16, -R161 ;  /* 0x800000a110a07221 */ /* 0x000fe20000010000 */
[----:B------:R-:W-:Y:S01]  /*6700*/  LOP3.LUT P0, RZ, R206, 0xff0000, RZ, 0xc0, !PT ;  /* 0x00ff0000ceff7812 */ /* 0x000fe2000780c0ff */
[----:B------:R-:W-:Y:S02]  /*6710*/  FFMA.FTZ R161, R193, R218, R219 ;  /* 0x000000dac1a17223 */ /* 0x000fe400000100db */
        /* <DEDUP_REMOVED lines=12> */
[----:B------:R-:W-:-:S03]  /*67e0*/  LOP3.LUT P0, RZ, R206, 0xff, RZ, 0xc0, !PT ;  /* 0x000000ffceff7812 */ /* 0x000fc6000780c0ff */
[----:B------:R-:W-:Y:S01]  /*67f0*/  FFMA.FTZ R160, R181, R160, R162 ;  /* 0x000000a0b5a07223 */ /* 0x000fe200000100a2 */
[----:B------:R-:W-:-:S03]  /*6800*/  FFMA.FTZ R162, R192, R218, R219 ;  /* 0x000000dac0a27223 */ /* 0x000fc600000100db */
[----:B------:R-:W-:Y:S01]  /*6810*/  FMUL.FTZ R161, R160, UR14 ;  /* 0x0000000ea0a17c20 */ /* 0x000fe20008410000 */
[----:B------:R-:W-:-:S04]  /*6820*/  FADD.FTZ R162, R15, -R162 ;  /* 0x800000a20fa27221 */ /* 0x000fc80000010000 */
[----:B------:R-:W-:Y:S01]  /*6830*/  FFMA.FTZ R169, R181, R162, R170 ;  /* 0x000000a2b5a97223 */ /* 0x000fe200000100aa */
[----:B------:R-:W-:Y:S02]  /*6840*/  FSEL R168, R161, RZ, P0 ;  /* 0x000000ffa1a87208 */ /* 0x000fe40000000000 */
[----:B------:R-:W-:Y:S01]  /*6850*/  LOP3.LUT P0, RZ, R206, 0xff00, RZ, 0xc0, !PT ;  /* 0x0000ff00ceff7812 */ /* 0x000fe2000780c0ff */
[C---:B------:R-:W-:Y:S01]  /*6860*/  FMUL.FTZ R161, R169.reuse, UR14 ;  /* 0x0000000ea9a17c20 */ /* 0x040fe20008410000 */
[----:B------:R-:W-:Y:S02]  /*6870*/  F2FP.F16.F32.PACK_AB R160, R169, R160 ;  /* 0x000000a0a9a0723e */ /* 0x000fe400000000ff */
[----:B------:R-:W-:Y:S02]  /*6880*/  F2FP.F16.F32.PACK_AB R162, R221, R200 ;  /* 0x000000c8dda2723e */ /* 0x000fe400000000ff */
[----:B------:R-:W-:Y:S02]  /*6890*/  FSEL R173, R161, RZ, P0 ;  /* 0x000000ffa1ad7208 */ /* 0x000fe40000000000 */
[----:B------:R-:W-:-:S02]  /*68a0*/  F2FP.F16.F32.PACK_AB R161, R175, R172 ;  /* 0x000000acafa1723e */ /* 0x000fc400000000ff */
[----:B------:R-:W-:Y:S02]  /*68b0*/  F2FP.F16.F32.PACK_AB R170, R223, R220 ;  /* 0x000000dcdfaa723e */ /* 0x000fe400000000ff */
[----:B------:R-:W-:Y:S02]  /*68c0*/  F2FP.F16.F32.PACK_AB R169, R201, R174 ;  /* 0x000000aec9a9723e */ /* 0x000fe400000000ff */
[----:B------:R-:W-:Y:S01]  /*68d0*/  F2FP.F16.F32.PACK_AB R168, R173, R168 ;  /* 0x000000a8ada8723e */ /* 0x000fe200000000ff */
[----:B------:R-:W-:Y:S06]  /*68e0*/  BRA `(.L_x_486) ;  /* 0x0000000800c47947 */ /* 0x000fec0003800000 */
.L_x_489:
[-C--:B------:R-:W-:Y:S01]  /*68f0*/  FFMA.FTZ R169, R199, R218.reuse, R219 ;  /* 0x000000dac7a97223 */ /* 0x080fe200000100db */
[----:B------:R-:W-:Y:S01]  /*6900*/  HADD2.F32 R170, -RZ, R155.H0_H0 ;  /* 0x2000009bffaa7230 */ /* 0x000fe20000004100 */
[----:B------:R-:W-:Y:S02]  /*6910*/  LOP3.LUT P0, RZ, R207, 0xff0000, RZ, 0xc0, !PT ;  /* 0x00ff0000cfff7812 */ /* 0x000fe4000780c0ff */
[----:B------:R-:W-:Y:S01]  /*6920*/  FADD.FTZ R168, R20, -R169 ;  /* 0x800000a914a87221 */ /* 0x000fe20000010000 */
[----:B------:R-:W-:-:S03]  /*6930*/  FFMA.FTZ R169, R197, R218, R219 ;  /* 0x000000dac5a97223 */ /* 0x000fc600000100db */
[----:B-----5:R-:W-:Y:S01]  /*6940*/  FFMA.FTZ R168, R181, R168, R170 ;  /* 0x000000a8b5a87223 */ /* 0x020fe200000100aa */
[----:B------:R-:W-:-:S03]  /*6950*/  HADD2.F32 R170, -RZ, R155.H1_H1 ;  /* 0x3000009bffaa7230 */ /* 0x000fc60000004100 */
[----:B------:R-:W-:-:S05]  /*6960*/  FMUL.FTZ R168, R168, UR14 ;  /* 0x0000000ea8a87c20 */ /* 0x000fca0008410000 */
[----:B------:R-:W-:Y:S01]  /*6970*/  FSEL R171, R168, RZ, P0 ;  /* 0x000000ffa8ab7208 */ /* 0x000fe20000000000 */
[----:B------:R-:W-:Y:S01]  /*6980*/  FFMA.FTZ R168, R198, R218, R219 ;  /* 0x000000dac6a87223 */ /* 0x000fe200000100db */
[----:B------:R-:W-:-:S03]  /*6990*/  ISETP.GE.U32.AND P0, PT, R206, RZ, PT ;  /* 0x000000ffce00720c */ /* 0x000fc60003f06070 */
[----:B------:R-:W-:Y:S01]  /*69a0*/  FADD.FTZ R168, R21, -R168 ;  /* 0x800000a815a87221 */ /* 0x000fe20000010000 */
[----:B------:R-:W-:-:S03]  /*69b0*/  ISETP.GE.U32.AND.EX P0, PT, R207, 0x1000000, PT, P0 ;  /* 0x01000000cf00780c */ /* 0x000fc60003f06100 */
[----:B------:R-:W-:Y:S01]  /*69c0*/  FFMA.FTZ R168, R181, R168, R170 ;  /* 0x000000a8b5a87223 */ /* 0x000fe200000100aa */
[----:B------:R-:W-:-:S03]  /*69d0*/  HADD2.F32 R170, -RZ, R154.H0_H0 ;  /* 0x2000009affaa7230 */ /* 0x000fc60000004100 */
[----:B------:R-:W-:-:S05]  /*69e0*/  FMUL.FTZ R168, R168, UR14 ;  /* 0x0000000ea8a87c20 */ /* 0x000fca0008410000 */
        /* <DEDUP_REMOVED lines=38> */
[----:B------:R-:W-:Y:S02]  /*6c50*/  LOP3.LUT P0, RZ, R206, 0xff, RZ, 0xc0, !PT ;  /* 0x000000ffceff7812 */ /* 0x000fe4000780c0ff */
[----:B------:R-:W-:Y:S01]  /*6c60*/  F2FP.F16.F32.PACK_AB R169, R175, R172 ;  /* 0x000000acafa9723e */ /* 0x000fe200000000ff */
[----:B------:R-:W-:Y:S01]  /*6c70*/  FFMA.FTZ R168, R181, R168, R170 ;  /* 0x000000a8b5a87223 */ /* 0x000fe200000100aa */
[----:B------:R-:W-:-:S03]  /*6c80*/  F2FP.F16.F32.PACK_AB R170, R201, R174 ;  /* 0x000000aec9aa723e */ /* 0x000fc600000000ff */
[----:B------:R-:W-:-:S05]  /*6c90*/  FMUL.FTZ R168, R168, UR14 ;  /* 0x0000000ea8a87c20 */ /* 0x000fca0008410000 */
[----:B------:R-:W-:-:S04]  /*6ca0*/  FSEL R168, R168, RZ, P0 ;  /* 0x000000ffa8a87208 */ /* 0x000fc80000000000 */
[----:B------:R-:W-:Y:S01]  /*6cb0*/  F2FP.F16.F32.PACK_AB R168, R173, R168 ;  /* 0x000000a8ada8723e */ /* 0x000fe200000000ff */
[----:B------:R-:W-:Y:S06]  /*6cc0*/  BRA `(.L_x_486) ;  /* 0x0000000400cc7947 */ /* 0x000fec0003800000 */
.L_x_488:
[----:B0-----:R-:W0:Y:S02]  /*6cd0*/  LDC.64 R168, c[0x0][0x478] ;  /* 0x00011e00ffa87b82 */ /* 0x001e240000000a00 */
[----:B0-----:R-:W-:-:S04]  /*6ce0*/  ISETP.NE.U32.AND P6, PT, R168, RZ, PT ;  /* 0x000000ffa800720c */ /* 0x001fc80003fc5070 */
[----:B------:R-:W-:-:S13]  /*6cf0*/  ISETP.NE.AND.EX P6, PT, R169, RZ, PT, P6 ;  /* 0x000000ffa900720c */ /* 0x000fda0003fc5360 */
[----:B------:R-:W-:Y:S05]  /*6d00*/  @!P6 BRA `(.L_x_490) ;  /* 0x0000000000e8e947 */ /* 0x000fea0003800000 */
[-CC-:B------:R-:W-:Y:S01]  /*6d10*/  FFMA.FTZ R161, R199, R218.reuse, R219.reuse ;  /* 0x000000dac7a17223 */ /* 0x180fe200000100db */
[----:B------:R-:W-:Y:S01]  /*6d20*/  LOP3.LUT P0, RZ, R207, 0xff0000, RZ, 0xc0, !PT ;  /* 0x00ff0000cfff7812 */ /* 0x000fe2000780c0ff */
[-C--:B------:R-:W-:Y:S02]  /*6d30*/  FFMA.FTZ R162, R192, R218.reuse, R219 ;  /* 0x000000dac0a27223 */ /* 0x080fe400000100db */
[----:B------:R-:W-:Y:S01]  /*6d40*/  FADD.FTZ R160, R20, -R161 ;  /* 0x800000a114a07221 */ /* 0x000fe20000010000 */
[----:B------:R-:W-:Y:S01]  /*6d50*/  FFMA.FTZ R161, R197, R218, R219 ;  /* 0x000000dac5a17223 */ /* 0x000fe200000100db */
[----:B------:R-:W-:Y:S02]  /*6d60*/  FADD.FTZ R162, R15, -R162 ;  /* 0x800000a20fa27221 */ /* 0x000fe40000010000 */
[C---:B-----5:R-:W-:Y:S02]  /*6d70*/  FMUL.FTZ R163, R181.reuse, R160 ;  /* 0x000000a0b5a37220 */ /* 0x060fe40000410000 */
[----:B------:R-:W-:-:S02]  /*6d80*/  FMUL.FTZ R169, R181, R162 ;  /* 0x000000a2b5a97220 */ /* 0x000fc40000410000 */
[----:B------:R-:W-:-:S05]  /*6d90*/  FMUL.FTZ R160, R163, UR14 ;  /* 0x0000000ea3a07c20 */ /* 0x000fca0008410000 */
        /* <DEDUP_REMOVED lines=16> */
[----:B------:R-:W-:-:S03]  /*6ea0*/  LOP3.LUT P0, RZ, R207, 0xff00, RZ, 0xc0, !PT ;  /* 0x0000ff00cfff7812 */ /* 0x000fc6000780c0ff */
[----:B------:R-:W-:-:S04]  /*6eb0*/  FADD.FTZ R160, R19, -R160 ;  /* 0x800000a013a07221 */ /* 0x000fc80000010000 */
        /* <DEDUP_REMOVED lines=15> */
[----:B------:R-:W-:Y:S01]  /*6fb0*/  FSEL R175, R160, RZ, P0 ;  /* 0x000000ffa0af7208 */ /* 0x000fe20000000000 */
[----:B------:R-:W-:Y:S01]  /*6fc0*/  FADD.FTZ R160, R14, -R161 ;  /* 0x800000a10ea07221 */ /* 0x000fe20000010000 */
[----:B------:R-:W-:-:S03]  /*6fd0*/  LOP3.LUT P0, RZ, R206, 0xff, RZ, 0xc0, !PT ;  /* 0x000000ffceff7812 */ /* 0x000fc6000780c0ff */
[----:B------:R-:W-:-:S04]  /*6fe0*/  FMUL.FTZ R160, R181, R160 ;  /* 0x000000a0b5a07220 */ /* 0x000fc80000410000 */
[----:B------:R-:W-:Y:S01]  /*6ff0*/  FMUL.FTZ R161, R160, UR14 ;  /* 0x0000000ea0a17c20 */ /* 0x000fe20008410000 */
[----:B------:R-:W-:-:S04]  /*7000*/  F2FP.F16.F32.PACK_AB R160, R169, R160 ;  /* 0x000000a0a9a0723e */ /* 0x000fc800000000ff */
[----:B------:R-:W-:Y:S01]  /*7010*/  FSEL R168, R161, RZ, P0 ;  /* 0x000000ffa1a87208 */ /* 0x000fe20000000000 */
[----:B------:R-:W-:Y:S01]  /*7020*/  FMUL.FTZ R161, R169, UR14 ;  /* 0x0000000ea9a17c20 */ /* 0x000fe20008410000 */
[----:B------:R-:W-:Y:S02]  /*7030*/  LOP3.LUT P0, RZ, R206, 0xff00, RZ, 0xc0, !PT ;  /* 0x0000ff00ceff7812 */ /* 0x000fe4000780c0ff */
[----:B------:R-:W-:Y:S02]  /*7040*/  F2FP.F16.F32.PACK_AB R169, R175, R172 ;  /* 0x000000acafa9723e */ /* 0x000fe400000000ff */
[----:B------:R-:W-:Y:S02]  /*7050*/  FSEL R173, R161, RZ, P0 ;  /* 0x000000ffa1ad7208 */ /* 0x000fe40000000000 */
[----:B------:R-:W-:Y:S02]  /*7060*/  F2FP.F16.F32.PACK_AB R161, R171, R170 ;  /* 0x000000aaaba1723e */ /* 0x000fe400000000ff */
[----:B------:R-:W-:-:S02]  /*7070*/  F2FP.F16.F32.PACK_AB R171, R223, R220 ;  /* 0x000000dcdfab723e */ /* 0x000fc400000000ff */
[----:B------:R-:W-:Y:S02]  /*7080*/  F2FP.F16.F32.PACK_AB R170, R221, R200 ;  /* 0x000000c8ddaa723e */ /* 0x000fe400000000ff */
[----:B------:R-:W-:Y:S01]  /*7090*/  F2FP.F16.F32.PACK_AB R168, R173, R168 ;  /* 0x000000a8ada8723e */ /* 0x000fe200000000ff */
[----:B------:R-:W-:Y:S06]  /*70a0*/  BRA `(.L_x_486) ;  /* 0x0000000000d47947 */ /* 0x000fec0003800000 */
.L_x_490:
[----:B------:R-:W-:Y:S01]  /*70b0*/  FFMA.FTZ R169, R199, R218, R219 ;  /* 0x000000dac7a97223 */ /* 0x000fe200000100db */
[----:B------:R-:W-:-:S03]  /*70c0*/  LOP3.LUT P0, RZ, R207, 0xff0000, RZ, 0xc0, !PT ;  /* 0x00ff0000cfff7812 */ /* 0x000fc6000780c0ff */
[----:B------:R-:W-:Y:S01]  /*70d0*/  FADD.FTZ R168, R20, -R169 ;  /* 0x800000a914a87221 */ /* 0x000fe20000010000 */
[----:B------:R-:W-:-:S03]  /*70e0*/  FFMA.FTZ R169, R197, R218, R219 ;  /* 0x000000dac5a97223 */ /* 0x000fc600000100db */
[----:B-----5:R-:W-:-:S04]  /*70f0*/  FMUL.FTZ R168, R181, R168 ;  /* 0x000000a8b5a87220 */ /* 0x020fc80000410000 */
[----:B------:R-:W-:-:S05]  /*7100*/  FMUL.FTZ R168, R168, UR14 ;  /* 0x0000000ea8a87c20 */ /* 0x000fca0008410000 */
[----:B------:R-:W-:Y:S01]  /*7110*/  FSEL R171, R168, RZ, P0 ;  /* 0x000000ffa8ab7208 */ /* 0x000fe20000000000 */
[----:B------:R-:W-:Y:S01]  /*7120*/  FFMA.FTZ R168, R198, R218, R219 ;  /* 0x000000dac6a87223 */ /* 0x000fe200000100db */
[----:B------:R-:W-:-:S03]  /*7130*/  ISETP.GE.U32.AND P0, PT, R206, RZ, PT ;  /* 0x000000ffce00720c */ /* 0x000fc60003f06070 */
[----:B------:R-:W-:Y:S01]  /*7140*/  FADD.FTZ R168, R21, -R168 ;  /* 0x800000a815a87221 */ /* 0x000fe20000010000 */
[----:B------:R-:W-:-:S03]  /*7150*/  ISETP.GE.U32.AND.EX P0, PT, R207, 0x1000000, PT, P0 ;  /* 0x01000000cf00780c */ /* 0x000fc60003f06100 */
[----:B------:R-:W-:-:S04]  /*7160*/  FMUL.FTZ R168, R181, R168 ;  /* 0x000000a8b5a87220 */ /* 0x000fc80000410000 */
[----:B------:R-:W-:-:S05]  /*7170*/  FMUL.FTZ R168, R168, UR14 ;  /* 0x0000000ea8a87c20 */ /* 0x000fca0008410000 */
[----:B------:R-:W-:Y:S01]  /*7180*/  FSEL R174, R168, RZ, P0 ;  /* 0x000000ffa8ae7208 */ /* 0x000fe20000000000 */
[----:B------:R-:W-:Y:S01]  /*7190*/  FADD.FTZ R168, R18, -R169 ;  /* 0x800000a912a87221 */ /* 0x000fe20000010000 */
[----:B------:R-:W-:Y:S01]  /*71a0*/  LOP3.LUT P0, RZ, R207, 0xff, RZ, 0xc0, !PT ;  /* 0x000000ffcfff7812 */ /* 0x000fe2000780c0ff */
[----:B------:R-:W-:Y:S01]  /*71b0*/  FFMA.FTZ R169, R195, R218, R219 ;  /* 0x000000dac3a97223 */ /* 0x000fe200000100db */
[----:B------:R-:W-:Y:S01]  /*71c0*/  F2FP.F16.F32.PACK_AB R171, R174, R171 ;  /* 0x000000abaeab723e */ /* 0x000fe200000000ff */
        /* <DEDUP_REMOVED lines=29> */
[----:B------:R-:W-:Y:S02]  /*73a0*/  LOP3.LUT P0, RZ, R206, 0xff, RZ, 0xc0, !PT ;  /* 0x000000ffceff7812 */ /* 0x000fe4000780c0ff */
[----:B------:R-:W-:Y:S01]  /*73b0*/  F2FP.F16.F32.PACK_AB R169, R175, R172 ;  /* 0x000000acafa9723e */ /* 0x000fe200000000ff */
[----:B------:R-:W-:-:S04]  /*73c0*/  FMUL.FTZ R168, R181, R168 ;  /* 0x000000a8b5a87220 */ /* 0x000fc80000410000 */
[----:B------:R-:W-:-:S05]  /*73d0*/  FMUL.FTZ R168, R168, UR14 ;  /* 0x0000000ea8a87c20 */ /* 0x000fca0008410000 */
[----:B------:R-:W-:-:S04]  /*73e0*/  FSEL R168, R168, RZ, P0 ;  /* 0x000000ffa8a87208 */ /* 0x000fc80000000000 */
[----:B------:R-:W-:-:S07]  /*73f0*/  F2FP.F16.F32.PACK_AB R168, R173, R168 ;  /* 0x000000a8ada8723e */ /* 0x000fce00000000ff */
.L_x_486:
        /* <DEDUP_REMOVED lines=10> */
.L_x_482:
[----:B------:R-:W-:Y:S05]  /*74a0*/  BSYNC.RECONVERGENT B0 ;  /* 0x0000000000007941 */ /* 0x000fea0003800200 */
.L_x_481:
        /* <DEDUP_REMOVED lines=12> */
[-C--:B0--3--:R-:W-:Y:S01]  /*7570*/  FFMA.FTZ R161, R205, R218.reuse, R219 ;  /* 0x000000dacda17223 */ /* 0x089fe200000100db */
        /* <DEDUP_REMOVED lines=44> */
[----:B------:R-:W-:Y:S02]  /*7840*/  LOP3.LUT P0, RZ, R186, 0xff0000, RZ, 0xc0, !PT ;  /* 0x00ff0000baff7812 */ /* 0x000fe4000780c0ff */
        /* <DEDUP_REMOVED lines=16> */
[-CC-:B------:R-:W-:Y:S01]  /*7950*/  FFMA.FTZ R160, R176, R218.reuse, R219.reuse ;  /* 0x000000dab0a07223 */ /* 0x180fe200000100db */
[----:B------:R-:W-:Y:S01]  /*7960*/  LOP3.LUT P0, RZ, R186, 0xff00, RZ, 0xc0, !PT ;  /* 0x0000ff00baff7812 */ /* 0x000fe2000780c0ff */
[----:B------:R-:W-:Y:S02]  /*7970*/  FFMA.FTZ R219, R177, R218, R219 ;  /* 0x000000dab1db7223 */ /* 0x000fe400000100db */
        /* <DEDUP_REMOVED lines=22> */
.L_x_495:
[----:B0--3--:R-:W-:Y:S01]  /*7ae0*/  FFMA.FTZ R165, R205, R218, R219 ;  /* 0x000000dacda57223 */ /* 0x009fe200000100db */
        /* <DEDUP_REMOVED lines=43> */
[----:B------:R-:W-:-:S03]  /*7da0*/  LOP3.LUT P0, RZ, R186, 0xff0000, RZ, 0xc0, !PT ;  /* 0x00ff0000baff7812 */ /* 0x000fc6000780c0ff */
        /* <DEDUP_REMOVED lines=16> */
[-CC-:B------:R-:W-:Y:S01]  /*7eb0*/  FFMA.FTZ R166, R176, R218.reuse, R219.reuse ;  /* 0x000000dab0a67223 */ /* 0x180fe200000100db */
[----:B------:R-:W-:Y:S01]  /*7ec0*/  LOP3.LUT P0, RZ, R186, 0xff00, RZ, 0xc0, !PT ;  /* 0x0000ff00baff7812 */ /* 0x000fe2000780c0ff */
[----:B------:R-:W-:Y:S01]  /*7ed0*/  FFMA.FTZ R219, R177, R218, R219 ;  /* 0x000000dab1db7223 */ /* 0x000fe200000100db */
[----:B------:R-:W-:Y:S01]  /*7ee0*/  F2FP.F16.F32.PACK_AB R165, R200, R165 ;  /* 0x000000a5c8a5723e */ /* 0x000fe200000000ff */
        /* <DEDUP_REMOVED lines=18> */
.L_x_494:
[----:B0--3--:R-:W0:Y:S02]  /*8010*/  LDC.64 R164, c[0x0][0x478] ;  /* 0x00011e00ffa47b82 */ /* 0x009e240000000a00 */
[----:B0-----:R-:W-:-:S04]  /*8020*/  ISETP.NE.U32.AND P6, PT, R164, RZ, PT ;  /* 0x000000ffa400720c */ /* 0x001fc80003fc5070 */
[----:B------:R-:W-:-:S13]  /*8030*/  ISETP.NE.AND.EX P6, PT, R165, RZ, PT, P6 ;  /* 0x000000ffa500720c */ /* 0x000fda0003fc5360 */
[----:B------:R-:W-:Y:S05]  /*8040*/  @!P6 BRA `(.L_x_497) ;  /* 0x00000004003ce947 */ /* 0x000fea0003800000 */
[-CC-:B------:R-:W-:Y:S01]  /*8050*/  FFMA.FTZ R160, R204, R218.reuse, R219.reuse ;  /* 0x000000dacca07223 */ /* 0x180fe200000100db */
[----:B------:R-:W-:Y:S01]  /*8060*/  ISETP.GE.U32.AND P0, PT, R186, RZ, PT ;  /* 0x000000ffba00720c */ /* 0x000fe20003f06070 */
[----:B------:R-:W-:Y:S02]  /*8070*/  FFMA.FTZ R161, R205, R218, R219 ;  /* 0x000000dacda17223 */ /* 0x000fe400000100db */
[----:B------:R-:W-:Y:S01]  /*8080*/  FADD.FTZ R160, R191, -R160 ;  /* 0x800000a0bfa07221 */ /* 0x000fe20000010000 */
[----:B------:R-:W-:-:S03]  /*8090*/  ISETP.GE.U32.AND.EX P0, PT, R187, 0x1000000, PT, P0 ;  /* 0x01000000bb00780c */ /* 0x000fc60003f06100 */
[----:B-----5:R-:W-:-:S04]  /*80a0*/  FMUL.FTZ R224, R181, R160 ;  /* 0x000000a0b5e07220 */ /* 0x020fc80000410000 */
[----:B------:R-:W-:-:S05]  /*80b0*/  FMUL.FTZ R160, R224, UR14 ;  /* 0x0000000ee0a07c20 */ /* 0x000fca0008410000 */
[----:B------:R-:W-:Y:S02]  /*80c0*/  FSEL R225, R160, RZ, P0 ;  /* 0x000000ffa0e17208 */ /* 0x000fe40000000000 */
[----:B------:R-:W-:-:S04]  /*80d0*/  ISETP.GE.U32.AND P0, PT, R210, RZ, PT ;  /* 0x000000ffd200720c */ /* 0x000fc80003f06070 */
[----:B------:R-:W-:-:S04]  /*80e0*/  ISETP.GE.U32.AND.EX P0, PT, R211, 0x1000000, PT, P0 ;  /* 0x01000000d300780c */ /* 0x000fc80003f06100 */
[----:B------:R-:W-:Y:S01]  /*80f0*/  FSEL R227, R160, RZ, P0 ;  /* 0x000000ffa0e37208 */ /* 0x000fe20000000000 */
[----:B------:R-:W-:Y:S01]  /*8100*/  FADD.FTZ R160, R190, -R161 ;  /* 0x800000a1bea07221 */ /* 0x000fe20000010000 */
[----:B------:R-:W-:Y:S01]  /*8110*/  FFMA.FTZ R161, R203, R218, R219 ;  /* 0x000000dacba17223 */ /* 0x000fe200000100db */
[----:B------:R-:W-:Y:S02]  /*8120*/  LOP3.LUT P0, RZ, R187, 0xff0000, RZ, 0xc0, !PT ;  /* 0x00ff0000bbff7812 */ /* 0x000fe4000780c0ff */
[----:B------:R-:W-:Y:S01]  /*8130*/  FMUL.FTZ R163, R181, R160 ;  /* 0x000000a0b5a37220 */ /* 0x000fe20000410000 */
[----:B------:R-:W-:Y:S01]  /*8140*/  FADD.FTZ R162, R188, -R161 ;  /* 0x800000a1bca27221 */ /* 0x000fe20000010000 */
[----:B------:R-:W-:Y:S02]  /*8150*/  FFMA.FTZ R161, R179, R218, R219 ;  /* 0x000000dab3a17223 */ /* 0x000fe400000100db */
[----:B------:R-:W-:Y:S01]  /*8160*/  FMUL.FTZ R160, R163, UR14 ;  /* 0x0000000ea3a07c20 */ /* 0x000fe20008410000 */
[----:B------:R-:W-:Y:S01]  /*8170*/  FMUL.FTZ R162, R181, R162 ;  /* 0x000000a2b5a27220 */ /* 0x000fe20000410000 */
[----:B------:R-:W-:Y:S01]  /*8180*/  FADD.FTZ R166, R184, -R161 ;  /* 0x800000a1b8a67221 */ /* 0x000fe20000010000 */
[----:B------:R-:W-:-:S02]  /*8190*/  F2FP.F16.F32.PACK_AB R163, R224, R163 ;  /* 0x000000a3e0a3723e */ /* 0x000fc400000000ff */
[----:B------:R-:W-:Y:S01]  /*81a0*/  FSEL R220, R160, RZ, P0 ;  /* 0x000000ffa0dc7208 */ /* 0x000fe20000000000 */
[----:B------:R-:W-:Y:S01]  /*81b0*/  FMUL.FTZ R166, R181, R166 ;  /* 0x000000a6b5a67220 */ /* 0x000fe20000410000 */
[----:B------:R-:W-:-:S04]  /*81c0*/  LOP3.LUT P0, RZ, R211, 0xff0000, RZ, 0xc0, !PT ;  /* 0x00ff0000d3ff7812 */ /* 0x000fc8000780c0ff */
        /* <DEDUP_REMOVED lines=31> */
[-CC-:B------:R-:W-:Y:S01]  /*83c0*/  FFMA.FTZ R160, R176, R218.reuse, R219.reuse ;  /* 0x000000dab0a07223 */ /* 0x180fe200000100db */
[----:B------:R-:W-:Y:S01]  /*83d0*/  LOP3.LUT P0, RZ, R186, 0xff00, RZ, 0xc0, !PT ;  /* 0x0000ff00baff7812 */ /* 0x000fe2000780c0ff */
[----:B------:R-:W-:Y:S02]  /*83e0*/  FFMA.FTZ R219, R177, R218, R219 ;  /* 0x000000dab1db7223 */ /* 0x000fe400000100db */
        /* <DEDUP_REMOVED lines=21> */
.L_x_497:
        /* <DEDUP_REMOVED lines=75> */
.L_x_493:
[----:B------:R-:W-:-:S04]  /*89f0*/  UISETP.NE.U32.AND UP0, UPT, UR16, URZ, UPT ;  /* 0x000000ff1000728c */ /* 0x000fc8000bf05070 */
[----:B------:R-:W-:-:S09]  /*8a00*/  UISETP.NE.AND.EX UP0, UPT, UR17, URZ, UPT, UP0 ;  /* 0x000000ff1100728c */ /* 0x000fd2000bf05300 */
[----:B------:R-:W-:Y:S05]  /*8a10*/  BRA.U !UP0, `(.L_x_498) ;  /* 0x0000000908107547 */ /* 0x000fea000b800000 */
[----:B0--3--:R-:W0:Y:S02]  /*8a20*/  LDC.64 R168, c[0x0][0x478] ;  /* 0x00011e00ffa87b82 */ /* 0x009e240000000a00 */
[----:B0-----:R-:W-:-:S04]  /*8a30*/  ISETP.NE.U32.AND P6, PT, R168, RZ, PT ;  /* 0x000000ffa800720c */ /* 0x001fc80003fc5070 */
[----:B------:R-:W-:-:S13]  /*8a40*/  ISETP.NE.AND.EX P6, PT, R169, RZ, PT, P6 ;  /* 0x000000ffa900720c */ /* 0x000fda0003fc5360 */
[----:B------:R-:W-:Y:S05]  /*8a50*/  @!P6 BRA `(.L_x_499) ;  /* 0x000000040008e947 */ /* 0x000fea0003800000 */
[-CC-:B------:R-:W-:Y:S01]  /*8a60*/  FFMA.FTZ R160, R204, R218.reuse, R219.reuse ;  /* 0x000000dacca07223 */ /* 0x180fe200000100db */
[----:B------:R-:W-:Y:S02]  /*8a70*/  HADD2.F32 R162, -RZ, R159.H1_H1 ;  /* 0x3000009fffa27230 */ /* 0x000fe40000004100 */
[----:B------:R-:W-:Y:S01]  /*8a80*/  FFMA.FTZ R161, R205, R218, R219 ;  /* 0x000000dacda17223 */ /* 0x000fe200000100db */
[----:B------:R-:W-:Y:S01]  /*8a90*/  ISETP.GE.U32.AND P0, PT, R186, RZ, PT ;  /* 0x000000ffba00720c */ /* 0x000fe20003f06070 */
[----:B------:R-:W-:-:S03]  /*8aa0*/  FADD.FTZ R160, R191, -R160 ;  /* 0x800000a0bfa07221 */ /* 0x000fc60000010000 */
[----:B------:R-:W-:Y:S01]  /*8ab0*/  ISETP.GE.U32.AND.EX P0, PT, R187, 0x1000000, PT, P0 ;  /* 0x01000000bb00780c */ /* 0x000fe20003f06100 */
[----:B-----5:R-:W-:Y:S01]  /*8ac0*/  FFMA.FTZ R222, R181, R160, R162 ;  /* 0x000000a0b5de7223 */ /* 0x020fe200000100a2 */
[----:B------:R-:W-:Y:S02]  /*8ad0*/  HADD2.F32 R162, -RZ, R159.H0_H0 ;  /* 0x2000009fffa27230 */ /* 0x000fe40000004100 */
[----:B------:R-:W-:Y:S01]  /*8ae0*/  FADD.FTZ R160, R190, -R161 ;  /* 0x800000a1bea07221 */ /* 0x000fe20000010000 */
[----:B------:R-:W-:Y:S01]  /*8af0*/  FFMA.FTZ R161, R203, R218, R219 ;  /* 0x000000dacba17223 */ /* 0x000fe200000100db */
[----:B------:R-:W-:Y:S02]  /*8b00*/  FMUL.FTZ R171, R222, UR14 ;  /* 0x0000000edeab7c20 */ /* 0x000fe40008410000 */
[----:B------:R-:W-:Y:S01]  /*8b10*/  FFMA.FTZ R163, R181, R160, R162 ;  /* 0x000000a0b5a37223 */ /* 0x000fe200000100a2 */
[----:B------:R-:W-:Y:S02]  /*8b20*/  HADD2.F32 R162, -RZ, R158.H0_H0 ;  /* 0x2000009effa27230 */ /* 0x000fe40000004100 */
[----:B------:R-:W-:Y:S01]  /*8b30*/  FSEL R171, R171, RZ, P0 ;  /* 0x000000ffabab7208 */ /* 0x000fe20000000000 */
[----:B------:R-:W-:Y:S01]  /*8b40*/  FMUL.FTZ R160, R163, UR14 ;  /* 0x0000000ea3a07c20 */ /* 0x000fe20008410000 */
[----:B------:R-:W-:-:S02]  /*8b50*/  LOP3.LUT P0, RZ, R187, 0xff0000, RZ, 0xc0, !PT ;  /* 0x00ff0000bbff7812 */ /* 0x000fc4000780c0ff */
        /* <DEDUP_REMOVED lines=24> */
[-CC-:B------:R-:W-:Y:S01]  /*8ce0*/  FFMA.FTZ R160, R178, R218.reuse, R219.reuse ;  /* 0x000000dab2a07223 */ /* 0x180fe200000100db */
[----:B------:R-:W-:Y:S01]  /*8cf0*/  LOP3.LUT P0, RZ, R186, 0xff000000, RZ, 0xc0, !PT ;  /* 0xff000000baff7812 */ /* 0x000fe2000780c0ff */
[----:B------:R-:W-:Y:S02]  /*8d00*/  FFMA.FTZ R218, R176, R218, R219 ;  /* 0x000000dab0da7223 */ /* 0x000fe400000100db */
[----:B------:R-:W-:Y:S02]  /*8d10*/  FADD.FTZ R160, R185, -R160 ;  /* 0x800000a0b9a07221 */ /* 0x000fe40000010000 */
[----:B------:R-:W-:Y:S02]  /*8d20*/  FADD.FTZ R218, R183, -R218 ;  /* 0x800000dab7da7221 */ /* 0x000fe40000010000 */
[----:B------:R-:W-:Y:S01]  /*8d30*/  FFMA.FTZ R170, R181, R160, R162 ;  /* 0x000000a0b5aa7223 */ /* 0x000fe200000100a2 */
[----:B------:R-:W-:-:S03]  /*8d40*/  HADD2.F32 R162, -RZ, R156.H0_H0 ;  /* 0x2000009cffa27230 */ /* 0x000fc60000004100 */
[----:B------:R-:W-:-:S05]  /*8d50*/  FMUL.FTZ R160, R170, UR14 ;  /* 0x0000000eaaa07c20 */ /* 0x000fca0008410000 */
[----:B------:R-:W-:Y:S01]  /*8d60*/  FSEL R175, R160, RZ, P0 ;  /* 0x000000ffa0af7208 */ /* 0x000fe20000000000 */
[----:B------:R-:W-:Y:S01]  /*8d70*/  FADD.FTZ R160, R182, -R161 ;  /* 0x800000a1b6a07221 */ /* 0x000fe20000010000 */
[----:B------:R-:W-:-:S03]  /*8d80*/  LOP3.LUT P0, RZ, R186, 0xff, RZ, 0xc0, !PT ;  /* 0x000000ffbaff7812 */ /* 0x000fc6000780c0ff */
[----:B------:R-:W-:Y:S01]  /*8d90*/  FFMA.FTZ R160, R181, R160, R162 ;  /* 0x000000a0b5a07223 */ /* 0x000fe200000100a2 */
[----:B------:R-:W-:-:S03]  /*8da0*/  HADD2.F32 R162, -RZ, R156.H1_H1 ;  /* 0x3000009cffa27230 */ /* 0x000fc60000004100 */
[----:B------:R-:W-:Y:S02]  /*8db0*/  FMUL.FTZ R161, R160, UR14 ;  /* 0x0000000ea0a17c20 */ /* 0x000fe40008410000 */
[----:B------:R-:W-:Y:S01]  /*8dc0*/  FFMA.FTZ R181, R181, R218, R162 ;  /* 0x000000dab5b57223 */ /* 0x000fe200000100a2 */
[----:B------:R-:W-:Y:S02]  /*8dd0*/  F2FP.F16.F32.PACK_AB R162, R201, R174 ;  /* 0x000000aec9a2723e */ /* 0x000fe400000000ff */
[----:B------:R-:W-:Y:S01]  /*8de0*/  FSEL R168, R161, RZ, P0 ;  /* 0x000000ffa1a87208 */ /* 0x000fe20000000000 */
[C---:B------:R-:W-:Y:S01]  /*8df0*/  FMUL.FTZ R161, R181.reuse, UR14 ;  /* 0x0000000eb5a17c20 */ /* 0x040fe20008410000 */
        /* <DEDUP_REMOVED lines=8> */
.L_x_499:
        /* <DEDUP_REMOVED lines=57> */
[----:B------:R-:W-:-:S03]  /*9210*/  F2FP.F16.F32.PACK_AB R170, R175, R174 ;  /* 0x000000aeafaa723e */ /* 0x000fc600000000ff */
[----:B------:R-:W-:-:S05]  /*9220*/  FMUL.FTZ R168, R168, UR14 ;  /* 0x0000000ea8a87c20 */ /* 0x000fca0008410000 */
[----:B------:R-:W-:-:S04]  /*9230*/  FSEL R168, R168, RZ, P0 ;  /* 0x000000ffa8a87208 */ /* 0x000fc80000000000 */
[----:B------:R-:W-:Y:S01]  /*9240*/  F2FP.F16.F32.PACK_AB R168, R173, R168 ;  /* 0x000000a8ada8723e */ /* 0x000fe200000000ff */
[----:B------:R-:W-:Y:S06]  /*9250*/  BRA `(.L_x_496) ;  /* 0x0000000400cc7947 */ /* 0x000fec0003800000 */
.L_x_498:
        /* <DEDUP_REMOVED lines=11> */
[----:B------:R-:W-:Y:S01]  /*9310*/  FSEL R221, R160, RZ, P0 ;  /* 0x000000ffa0dd7208 */ /* 0x000fe20000000000 */
[----:B------:R-:W-:Y:S01]  /*9320*/  FADD.FTZ R160, R190, -R161 ;  /* 0x800000a1bea07221 */ /* 0x000fe20000010000 */
[----:B------:R-:W-:Y:S01]  /*9330*/  LOP3.LUT P0, RZ, R187, 0xff0000, RZ, 0xc0, !PT ;  /* 0x00ff0000bbff7812 */ /* 0x000fe2000780c0ff */
[----:B------:R-:W-:Y:S02]  /*9340*/  FFMA.FTZ R161, R203, R218, R219 ;  /* 0x000000dacba17223 */ /* 0x000fe400000100db */
[----:B------:R-:W-:-:S04]  /*9350*/  FMUL.FTZ R163, R181, R160 ;  /* 0x000000a0b5a37220 */ /* 0x000fc80000410000 */
[----:B------:R-:W-:Y:S01]  /*9360*/  FMUL.FTZ R160, R163, UR14 ;  /* 0x0000000ea3a07c20 */ /* 0x000fe20008410000 */
        /* <DEDUP_REMOVED lines=15> */
[----:B------:R-:W-:Y:S01]  /*9460*/  FSEL R201, R160, RZ, P0 ;  /* 0x000000ffa0c97208 */ /* 0x000fe20000000000 */
[----:B------:R-:W-:Y:S01]  /*9470*/  FADD.FTZ R160, R184, -R161 ;  /* 0x800000a1b8a07221 */ /* 0x000fe20000010000 */
[----:B------:R-:W-:Y:S01]  /*9480*/  LOP3.LUT P0, RZ, R186, 0xff0000, RZ, 0xc0, !PT ;  /* 0x00ff0000baff7812 */ /* 0x000fe2000780c0ff */
[----:B------:R-:W-:Y:S02]  /*9490*/  FFMA.FTZ R161, R177, R218, R219 ;  /* 0x000000dab1a17223 */ /* 0x000fe400000100db */
[----:B------:R-:W-:-:S04]  /*94a0*/  FMUL.FTZ R169, R181, R160 ;  /* 0x000000a0b5a97220 */ /* 0x000fc80000410000 */
[----:B------:R-:W-:-:S05]  /*94b0*/  FMUL.FTZ R160, R169, UR14 ;  /* 0x0000000ea9a07c20 */ /* 0x000fca0008410000 */
[----:B------:R-:W-:Y:S01]  /*94c0*/  FSEL R172, R160, RZ, P0 ;  /* 0x000000ffa0ac7208 */ /* 0x000fe20000000000 */
[-CC-:B------:R-:W-:Y:S01]  /*94d0*/  FFMA.FTZ R160, R178, R218.reuse, R219.reuse ;  /* 0x000000dab2a07223 */ /* 0x180fe200000100db */
[----:B------:R-:W-:Y:S01]  /*94e0*/  LOP3.LUT P0, RZ, R186, 0xff000000, RZ, 0xc0, !PT ;  /* 0xff000000baff7812 */ /* 0x000fe2000780c0ff */
[----:B------:R-:W-:Y:S02]  /*94f0*/  FFMA.FTZ R218, R176, R218, R219 ;  /* 0x000000dab0da7223 */ /* 0x000fe400000100db */
[----:B------:R-:W-:Y:S02]  /*9500*/  FADD.FTZ R160, R185, -R160 ;  /* 0x800000a0b9a07221 */ /* 0x000fe40000010000 */
[----:B------:R-:W-:Y:S02]  /*9510*/  FADD.FTZ R218, R183, -R218 ;  /* 0x800000dab7da7221 */ /* 0x000fe40000010000 */
[----:B------:R-:W-:-:S04]  /*9520*/  FMUL.FTZ R170, R181, R160 ;  /* 0x000000a0b5aa7220 */ /* 0x000fc80000410000 */
[----:B------:R-:W-:-:S05]  /*9530*/  FMUL.FTZ R160, R170, UR14 ;  /* 0x0000000eaaa07c20 */ /* 0x000fca0008410000 */
[----:B------:R-:W-:Y:S01]  /*9540*/  FSEL R175, R160, RZ, P0 ;  /* 0x000000ffa0af7208 */ /* 0x000fe20000000000 */
[----:B------:R-:W-:Y:S01]  /*9550*/  FADD.FTZ R160, R182, -R161 ;  /* 0x800000a1b6a07221 */ /* 0x000fe20000010000 */
[----:B------:R-:W-:-:S03]  /*9560*/  LOP3.LUT P0, RZ, R186, 0xff, RZ, 0xc0, !PT ;  /* 0x000000ffbaff7812 */ /* 0x000fc6000780c0ff */
[C---:B------:R-:W-:Y:S01]  /*9570*/  FMUL.FTZ R160, R181.reuse, R160 ;  /* 0x000000a0b5a07220 */ /* 0x040fe20000410000 */
[----:B------:R-:W-:-:S03]  /*9580*/  FMUL.FTZ R181, R181, R218 ;  /* 0x000000dab5b57220 */ /* 0x000fc60000410000 */
[----:B------:R-:W-:Y:S02]  /*9590*/  FMUL.FTZ R161, R160, UR14 ;  /* 0x0000000ea0a17c20 */ /* 0x000fe40008410000 */
[----:B------:R-:W-:-:S03]  /*95a0*/  F2FP.F16.F32.PACK_AB R160, R181, R160 ;  /* 0x000000a0b5a0723e */ /* 0x000fc600000000ff */
[----:B------:R-:W-:Y:S01]  /*95b0*/  FSEL R168, R161, RZ, P0 ;  /* 0x000000ffa1a87208 */ /* 0x000fe20000000000 */
[----:B------:R-:W-:Y:S01]  /*95c0*/  FMUL.FTZ R161, R181, UR14 ;  /* 0x0000000eb5a17c20 */ /* 0x000fe20008410000 */
[----:B------:R-:W-:-:S04]  /*95d0*/  LOP3.LUT P0, RZ, R186, 0xff00, RZ, 0xc0, !PT ;  /* 0x0000ff00baff7812 */ /* 0x000fc8000780c0ff */
[----:B------:R-:W-:Y:S02]  /*95e0*/  FSEL R173, R161, RZ, P0 ;  /* 0x000000ffa1ad7208 */ /* 0x000fe40000000000 */
[----:B------:R-:W-:Y:S02]  /*95f0*/  F2FP.F16.F32.PACK_AB R161, R170, R169 ;  /* 0x000000a9aaa1723e */ /* 0x000fe400000000ff */
[----:B------:R-:W-:Y:S02]  /*9600*/  F2FP.F16.F32.PACK_AB R170, R201, R174 ;  /* 0x000000aec9aa723e */ /* 0x000fe400000000ff */
[----:B------:R-:W-:Y:S02]  /*9610*/  F2FP.F16.F32.PACK_AB R169, R175, R172 ;  /* 0x000000acafa9723e */ /* 0x000fe400000000ff */
[----:B------:R-:W-:Y:S01]  /*9620*/  F2FP.F16.F32.PACK_AB R168, R173, R168 ;  /* 0x000000a8ada8723e */ /* 0x000fe200000000ff */
[----:B------:R-:W-:Y:S06]  /*9630*/  BRA `(.L_x_496) ;  /* 0x0000000000d47947 */ /* 0x000fec0003800000 */
.L_x_500:
        /* <DEDUP_REMOVED lines=46> */
[----:B------:R-:W-:Y:S01]  /*9920*/  FSEL R173, R168, RZ, P0 ;  /* 0x000000ffa8ad7208 */ /* 0x000fe20000000000 */
[----:B------:R-:W-:Y:S01]  /*9930*/  FADD.FTZ R168, R182, -R219 ;  /* 0x800000dbb6a87221 */ /* 0x000fe20000010000 */
[----:B------:R-:W-:-:S03]  /*9940*/  LOP3.LUT P0, RZ, R186, 0xff, RZ, 0xc0, !PT ;  /* 0x000000ffbaff7812 */ /* 0x000fc6000780c0ff */
[----:B------:R-:W-:-:S04]  /*9950*/  FMUL.FTZ R168, R181, R168 ;  /* 0x000000a8b5a87220 */ /* 0x000fc80000410000 */
[----:B------:R-:W-:-:S05]  /*9960*/  FMUL.FTZ R168, R168, UR14 ;  /* 0x0000000ea8a87c20 */ /* 0x000fca0008410000 */
[----:B------:R-:W-:-:S04]  /*9970*/  FSEL R168, R168, RZ, P0 ;  /* 0x000000ffa8a87208 */ /* 0x000fc80000000000 */
[----:B------:R-:W-:-:S07]  /*9980*/  F2FP.F16.F32.PACK_AB R168, R173, R168 ;  /* 0x000000a8ada8723e */ /* 0x000fce00000000ff */
.L_x_496:
        /* <DEDUP_REMOVED lines=9> */
.L_x_492:
[----:B------:R-:W-:Y:S05]  /*9a20*/  BSYNC.RECONVERGENT B0 ;  /* 0x0000000000007941 */ /* 0x000fea0003800200 */
.L_x_491:
[----:B------:R-:W-:Y:S01]  /*9a30*/  ISETP.NE.AND P0, PT, R217, RZ, PT ;  /* 0x000000ffd900720c */ /* 0x000fe20003f05270 */
[----:B------:R-:W-:-:S12]  /*9a40*/  UPLOP3.LUT UP1, UPT, UPT, UPT, UP1, 0x40, 0x4 ;  /* 0x000000000004789c */ /* 0x000fd80003f2e810 */
[----:B------:R-:W-:Y:S05]  /*9a50*/  @!P0 BRA `(.L_x_501) ;  /* 0xffffff6c00a48947 */ /* 0x000fea000383ffff */
.L_x_462:
        /* <DEDUP_REMOVED lines=22> */
.L_x_503:
[----:B------:R-:W-:Y:S05]  /*9bc0*/  BSYNC.RECONVERGENT B0 ;  /* 0x0000000000007941 */ /* 0x000fea0003800200 */
.L_x_502:
        /* <DEDUP_REMOVED lines=19> */
.L_x_505:
[----:B------:R-:W-:Y:S05]  /*9d00*/  BSYNC.RECONVERGENT B0 ;  /* 0x0000000000007941 */ /* 0x000fea0003800200 */
.L_x_504:
        /* <DEDUP_REMOVED lines=18> */
.L_x_506:
        /* <DEDUP_REMOVED lines=13> */
.L_x_3788:


//--------------------- .text._ZN10layer_norm31ln_parallel_residual_bwd_kernelINS_13Kernel_traitsI6__halfS2_S2_S2_fjLj3072ELj1ELj1ELj4ELj16ENS_18Kernel_traits_baseILj3072ES2_S2_S2_S2_fjLj128EEEEELb1ELb0ELb1EEEvNS_9BwdParamsE --------------------------
	.section	.text._ZN10layer_norm31ln_parallel_residual_bwd_kernelINS_13Kernel_traitsI6__halfS2_S2_S2_fjLj3072ELj1ELj1ELj4ELj16ENS_18Kernel_traits_baseILj3072ES2_S2_S2_S2_fjLj128EEEEELb1ELb0ELb1EEEvNS_9BwdParamsE,"ax",@progbits
	.align	128
        .global         _ZN10layer_norm31ln_parallel_residual_bwd_kernelINS_13Kernel_traitsI6__halfS2_S2_S2_fjLj3072ELj1ELj1ELj4ELj16ENS_18Kernel_traits_baseILj3072ES2_S2_S2_S2_fjLj128EEEEELb1ELb0ELb1EEEvNS_9BwdParamsE
        .type           _ZN10layer_norm31ln_parallel_residual_bwd_kernelINS_13Kernel_traitsI6__halfS2_S2_S2_fjLj3072ELj1ELj1ELj4ELj16ENS_18Kernel_traits_baseILj3072ES2_S2_S2_S2_fjLj128EEEEELb1ELb0ELb1EEEvNS_9BwdParamsE,@function
        .size           _ZN10layer_norm31ln_parallel_residual_bwd_kernelINS_13Kernel_traitsI6__halfS2_S2_S2_fjLj3072ELj1ELj1ELj4ELj16ENS_18Kernel_traits_baseILj3072ES2_S2_S2_S2_fjLj128EEEEELb1ELb0ELb1EEEvNS_9BwdParamsE,(.L_x_3789 - _ZN10layer_norm31ln_parallel_residual_bwd_kernelINS_13Kernel_traitsI6__halfS2_S2_S2_fjLj3072ELj1ELj1ELj4ELj16ENS_18Kernel_traits_baseILj3072ES2_S2_S2_S2_fjLj128EEEEELb1ELb0ELb1EEEvNS_9BwdParamsE)
        .other          _ZN10layer_norm31ln_parallel_residual_bwd_kernelINS_13Kernel_traitsI6__halfS2_S2_S2_fjLj3072ELj1ELj1ELj4ELj16ENS_18Kernel_traits_baseILj3072ES2_S2_S2_S2_fjLj128EEEEELb1ELb0ELb1EEEvNS_9BwdParamsE,@"STO_CUDA_ENTRY STV_DEFAULT"
_ZN10layer_norm31ln_parallel_residual_bwd_kernelINS_13Kernel_traitsI6__halfS2_S2_S2_fjLj3072ELj1ELj1ELj4ELj16ENS_18Kernel_traits_baseILj3072ES2_S2_S2_S2_fjLj128EEEEELb1ELb0ELb1EEEvNS_9BwdParamsE:
.text._ZN10layer_norm31ln_parallel_residual_bwd_kernelINS_13Kernel_traitsI6__halfS2_S2_S2_fjLj3072ELj1ELj1ELj4ELj16ENS_18Kernel_traits_baseILj3072ES2_S2_S2_S2_fjLj128EEEEELb1ELb0ELb1EEEvNS_9BwdParamsE:
        /* <DEDUP_REMOVED lines=171> */
.L_x_534:
        /* <DEDUP_REMOVED lines=18> */
[----:B------:R0:W3:Y:S01]  /*0bd0*/  LDG.E R211, desc[UR10][R72.64] ;  /* 0x0000000a48d37981 */ /* 0x0000e2000c1e1900 */
[----:B------:R-:W-:-:S05]  /*0be0*/  IADD3 R210, PT, PT, R212, 0x80, RZ ;  /* 0x00000080d4d27810 */ /* 0x000fca0007ffe0ff */
[----:B0-----:R-:W-:-:S04]  /*0bf0*/  IMAD.WIDE.U32 R72, R210, 0x10, R84 ;  /* 0x00000010d2487825 */ /* 0x001fc800078e0054 */
        /* <DEDUP_REMOVED lines=14> */
[----:B------:R-:W-:Y:S02]  /*0ce0*/  ISETP.NE.AND.EX P0, PT, RZ, UR17, PT, P0 ;  /* 0x00000011ff007c0c */ /* 0x000fe4000bf05300 */
[----:B------:R-:W-:-:S04]  /*0cf0*/  ISETP.NE.U32.AND P2, PT, RZ, UR14, PT ;  /* 0x0000000eff007c0c */ /* 0x000fc8000bf45070 */
[----:B------:R-:W-:-:S07]  /*0d00*/  ISETP.NE.AND.EX P2, PT, RZ, UR15, PT, P2 ;  /* 0x0000000fff007c0c */ /* 0x000fce000bf45320 */
[----:B------:R-:W0:Y:S01]  /*0d10*/  @P0 LDC.64 R238, c[0x0][0x3b8] ;  /* 0x0000ee00ffee0b82 */ /* 0x000e220000000a00 */
[----:B----4-:R-:W-:Y:S02]  /*0d20*/  HADD2.F32 R215, -RZ, R96.H0_H0 ;  /* 0x20000060ffd77230 */ /* 0x010fe40000004100 */
[--C-:B------:R-:W-:Y:S02]  /*0d30*/  HADD2.F32 R233, -RZ, R98.reuse.H0_H0 ;  /* 0x20000062ffe97230 */ /* 0x100fe40000004100 */
[----:B------:R-:W-:Y:S01]  /*0d40*/  HADD2.F32 R213, -RZ, R98.H1_H1 ;  /* 0x30000062ffd57230 */ /* 0x000fe20000004100 */
[----:B------:R-:W-:Y:S01]  /*0d50*/  FSEL R236, R236, RZ, !P3 ;  /* 0x000000ffecec7208 */ /* 0x000fe20005800000 */
[----:B------:R-:W-:Y:S02]  /*0d60*/  HADD2.F32 R219, -RZ, R96.H1_H1 ;  /* 0x30000060ffdb7230 */ /* 0x000fe40000004100 */
[----:B------:R-:W-:Y:S02]  /*0d70*/  HADD2.F32 R231, -RZ, R97.H1_H1 ;  /* 0x30000061ffe77230 */ /* 0x000fe40000004100 */
[----:B------:R-:W-:Y:S01]  /*0d80*/  FADD.FTZ R0, -R236, R215 ;  /* 0x000000d7ec007221 */ /* 0x000fe20000010100 */
[----:B--2---:R-:W-:-:S02]  /*0d90*/  HADD2.F32 R98, -RZ, R104.H0_H0 ;  /* 0x20000068ff627230 */ /* 0x004fc40000004100 */
[----:B------:R-:W-:Y:S02]  /*0da0*/  HADD2.F32 R229, -RZ, R97.H0_H0 ;  /* 0x20000061ffe57230 */ /* 0x000fe40000004100 */
[----:B------:R-:W-:Y:S02]  /*0db0*/  HADD2.F32 R225, -RZ, R106.H1_H1 ;  /* 0x3000006affe17230 */ /* 0x000fe40000004100 */
[----:B------:R-:W-:Y:S01]  /*0dc0*/  FMUL.FTZ R222, R201, R98 ;  /* 0x00000062c9de7220 */ /* 0x000fe20000410000 */
[--C-:B---3--:R-:W-:Y:S02]  /*0dd0*/  HADD2.F32 R218, -RZ, R101.reuse.H0_H0 ;  /* 0x20000065ffda7230 */ /* 0x108fe40000004100 */
[----:B------:R-:W-:Y:S02]  /*0de0*/  HADD2.F32 R216, -RZ, R101.H1_H1 ;  /* 0x30000065ffd87230 */ /* 0x000fe40000004100 */
[----:B------:R-:W-:Y:S02]  /*0df0*/  HADD2.F32 R217, -RZ, R100.H0_H0 ;  /* 0x20000064ffd97230 */ /* 0x000fe40000004100 */
[----:B------:R-:W-:-:S02]  /*0e00*/  HADD2.F32 R214, -RZ, R102.H0_H0 ;  /* 0x20000066ffd67230 */ /* 0x000fc40000004100 */
[----:B------:R-:W-:Y:S01]  /*0e10*/  FMUL.FTZ R0, R211, R0 ;  /* 0x00000000d3007220 */ /* 0x000fe20000410000 */
[----:B------:R-:W-:Y:S02]  /*0e20*/  HADD2.F32 R224, -RZ, R102.H1_H1 ;  /* 0x30000066ffe07230 */ /* 0x000fe40000004100 */
[----:B------:R-:W-:Y:S02]  /*0e30*/  HADD2.F32 R101, -RZ, R104.H1_H1 ;  /* 0x30000068ff657230 */ /* 0x000fe40000004100 */
[C---:B------:R-:W-:Y:S01]  /*0e40*/  FADD.FTZ R104, -R236.reuse, R219 ;  /* 0x000000dbec687221 */ /* 0x040fe20000010100 */
[----:B------:R-:W-:Y:S02]  /*0e50*/  HADD2.F32 R102, -RZ, R106.H0_H0 ;  /* 0x2000006aff667230 */ /* 0x000fe40000004100 */
[----:B------:R-:W-:Y:S01]  /*0e60*/  FADD.FTZ R106, -R236, R231 ;  /* 0x000000e7ec6a7221 */ /* 0x000fe20000010100 */
[----:B------:R-:W-:Y:S02]  /*0e70*/  HADD2.F32 R220, -RZ, R100.H1_H1 ;  /* 0x30000064ffdc7230 */ /* 0x000fe40000004100 */
[----:B------:R-:W-:Y:S01]  /*0e80*/  FADD.FTZ R158, R217, R158 ;  /* 0x0000009ed99e7221 */ /* 0x000fe20000010000 */
[-C--:B------:R-:W-:Y:S01]  /*0e90*/  FFMA.FTZ R160, R0, R217.reuse, R160 ;  /* 0x000000d900a07223 */ /* 0x080fe200000100a0 */
[----:B------:R-:W-:Y:S01]  /*0ea0*/  FFMA.FTZ R222, R209, R217, R222 ;  /* 0x000000d9d1de7223 */ /* 0x000fe200000100de */
[----:B------:R-:W-:Y:S01]  /*0eb0*/  FMUL.FTZ R221, R211, R104 ;  /* 0x00000068d3dd7220 */ /* 0x000fe20000410000 */
[----:B------:R-:W-:-:S02]  /*0ec0*/  HADD2.F32 R100, -RZ, R105.H0_H0 ;  /* 0x20000069ff647230 */ /* 0x000fc40000004100 */
[C---:B------:R-:W-:Y:S01]  /*0ed0*/  FADD.FTZ R104, -R236.reuse, R229 ;  /* 0x000000e5ec687221 */ /* 0x040fe20000010100 */
[C---:B------:R-:W-:Y:S01]  /*0ee0*/  FMUL.FTZ R217, R211.reuse, R106 ;  /* 0x0000006ad3d97220 */ /* 0x040fe20000410000 */
[----:B------:R-:W-:Y:S01]  /*0ef0*/  FADD.FTZ R106, -R236, R213 ;  /* 0x000000d5ec6a7221 */ /* 0x000fe20000010100 */
[----:B------:R-:W-:Y:S02]  /*0f00*/  HADD2.F32 R223, -RZ, R105.H1_H1 ;  /* 0x30000069ffdf7230 */ /* 0x000fe40000004100 */
[----:B------:R-:W-:Y:S01]  /*0f10*/  FMUL.FTZ R105, R200, R101 ;  /* 0x00000065c8697220 */ /* 0x000fe20000410000 */
[----:B------:R-:W-:Y:S02]  /*0f20*/  HADD2.F32 R97, -RZ, R99.H0_H0 ;  /* 0x20000063ff617230 */ /* 0x000fe40000004100 */
[----:B------:R-:W-:Y:S01]  /*0f30*/  FMUL.FTZ R219, R211, R104 ;  /* 0x00000068d3db7220 */ /* 0x000fe20000410000 */
[--C-:B------:R-:W-:Y:S02]  /*0f40*/  HADD2.F32 R227, -RZ, R107.reuse.H0_H0 ;  /* 0x2000006bffe37230 */ /* 0x100fe40000004100 */
[----:B------:R-:W-:Y:S01]  /*0f50*/  FMUL.FTZ R104, R199, R100 ;  /* 0x00000064c7687220 */ /* 0x000fe20000410000 */
[----:B------:R-:W-:-:S02]  /*0f60*/  HADD2.F32 R226, -RZ, R107.H1_H1 ;  /* 0x3000006bffe27230 */ /* 0x000fc40000004100 */
[----:B------:R-:W-:Y:S01]  /*0f70*/  FMUL.FTZ R213, R211, R106 ;  /* 0x0000006ad3d57220 */ /* 0x000fe20000410000 */
[----:B------:R-:W-:Y:S02]  /*0f80*/  HADD2.F32 R99, -RZ, R99.H1_H1 ;  /* 0x30000063ff637230 */ /* 0x000fe40000004100 */
[----:B------:R-:W-:Y:S01]  /*0f90*/  FMUL.FTZ R107, R196, R225 ;  /* 0x000000e1c46b7220 */ /* 0x000fe20000410000 */
[----:B------:R-:W-:Y:S01]  /*0fa0*/  FADD.FTZ R154, R220, R154 ;  /* 0x0000009adc9a7221 */ /* 0x000fe20000010000 */
[-C--:B------:R-:W-:Y:S01]  /*0fb0*/  FFMA.FTZ R155, R221, R220.reuse, R155 ;  /* 0x000000dcdd9b7223 */ /* 0x080fe2000001009b */
[----:B------:R-:W-:Y:S01]  /*0fc0*/  FFMA.FTZ R220, R208, R220, R105 ;  /* 0x000000dcd0dc7223 */ /* 0x000fe20000010069 */
[----:B------:R-:W-:Y:S01]  /*0fd0*/  FADD.FTZ R150, R218, R150 ;  /* 0x00000096da967221 */ /* 0x000fe20000010000 */
[-C--:B------:R-:W-:Y:S01]  /*0fe0*/  FFMA.FTZ R151, R219, R218.reuse, R151 ;  /* 0x000000dadb977223 */ /* 0x080fe20000010097 */
[----:B------:R-:W-:Y:S01]  /*0ff0*/  FFMA.FTZ R218, R207, R218, R104 ;  /* 0x000000dacfda7223 */ /* 0x000fe20000010068 */
[----:B------:R-:W-:Y:S01]  /*1000*/  FMUL.FTZ R105, R198, R223 ;  /* 0x000000dfc6697220 */ /* 0x000fe20000410000 */
[----:B------:R-:W-:Y:S01]  /*1010*/  FADD.FTZ R132, R224, R132 ;  /* 0x00000084e0847221 */ /* 0x000fe20000010000 */
[-C--:B------:R-:W-:Y:S01]  /*1020*/  FFMA.FTZ R133, R213, R224.reuse, R133 ;  /* 0x000000e0d5857223 */ /* 0x080fe20000010085 */
[----:B------:R-:W-:Y:S01]  /*1030*/  FFMA.FTZ R107, R204, R224, R107 ;  /* 0x000000e0cc6b7223 */ /* 0x000fe2000001006b */
[C---:B------:R-:W-:Y:S01]  /*1040*/  FADD.FTZ R104, -R236.reuse, R233 ;  /* 0x000000e9ec687221 */ /* 0x040fe20000010100 */
[----:B------:R-:W-:Y:S01]  /*1050*/  FADD.FTZ R224, -R236, R99 ;  /* 0x00000063ece07221 */ /* 0x000fe20000010100 */
[----:B------:R-:W-:-:S02]  /*1060*/  HADD2.F32 R96, -RZ, R103.H0_H0 ;  /* 0x20000067ff607230 */ /* 0x000fc40000004100 */
[----:B------:R-:W-:Y:S01]  /*1070*/  FADD.FTZ R140, R216, R140 ;  /* 0x0000008cd88c7221 */ /* 0x000fe20000010000 */
[-C--:B------:R-:W-:Y:S01]  /*1080*/  FFMA.FTZ R141, R217, R216.reuse, R141 ;  /* 0x000000d8d98d7223 */ /* 0x080fe2000001008d */
[----:B------:R-:W-:Y:S02]  /*1090*/  HADD2.F32 R103, -RZ, R103.H1_H1 ;  /* 0x30000067ff677230 */ /* 0x000fe40000004100 */
[----:B------:R-:W-:Y:S01]  /*10a0*/  FFMA.FTZ R216, R206, R216, R105 ;  /* 0x000000d8ced87223 */ /* 0x000fe20000010069 */
[C---:B------:R-:W-:Y:S01]  /*10b0*/  FMUL.FTZ R215, R211.reuse, R104 ;  /* 0x00000068d3d77220 */ /* 0x040fe20000410000 */
[----:B------:R-:W-:Y:S01]  /*10c0*/  FADD.FTZ R106, -R236, R97 ;  /* 0x00000061ec6a7221 */ /* 0x000fe20000010100 */
[----:B------:R-:W-:Y:S01]  /*10d0*/  FMUL.FTZ R105, R211, R224 ;  /* 0x000000e0d3697220 */ /* 0x000fe20000410000 */
[----:B------:R-:W-:Y:S01]  /*10e0*/  FMUL.FTZ R104, R197, R102 ;  /* 0x00000066c5687220 */ /* 0x000fe20000410000 */
[----:B------:R-:W-:Y:S01]  /*10f0*/  FMUL.FTZ R97, R194, R226 ;  /* 0x000000e2c2617220 */ /* 0x000fe20000410000 */
[----:B------:R-:W-:Y:S01]  /*1100*/  FADD.FTZ R136, R214, R136 ;  /* 0x00000088d6887221 */ /* 0x000fe20000010000 */
[-C--:B------:R-:W-:Y:S01]  /*1110*/  FFMA.FTZ R137, R215, R214.reuse, R137 ;  /* 0x000000d6d7897223 */ /* 0x080fe20000010089 */
[----:B------:R-:W-:Y:S01]  /*1120*/  FADD.FTZ R124, R103, R124 ;  /* 0x0000007c677c7221 */ /* 0x000fe20000010000 */
[-C--:B------:R-:W-:Y:S01]  /*1130*/  FFMA.FTZ R125, R105, R103.reuse, R125 ;  /* 0x00000067697d7223 */ /* 0x080fe2000001007d */
[----:B------:R-:W-:Y:S01]  /*1140*/  FFMA.FTZ R214, R205, R214, R104 ;  /* 0x000000d6cdd67223 */ /* 0x000fe20000010068 */
[----:B------:R-:W-:Y:S01]  /*1150*/  FFMA.FTZ R103, R202, R103, R97 ;  /* 0x00000067ca677223 */ /* 0x000fe20000010061 */
[----:B------:R-:W-:Y:S01]  /*1160*/  FMUL.FTZ R106, R211, R106 ;  /* 0x0000006ad36a7220 */ /* 0x000fe20000410000 */
[----:B------:R-:W-:Y:S01]  /*1170*/  FMUL.FTZ R104, R195, R227 ;  /* 0x000000e3c3687220 */ /* 0x000fe20000410000 */
[----:B------:R-:W-:-:S02]  /*1180*/  HADD2.F32 R97, -RZ, R72.H0_H0 ;  /* 0x20000048ff617230 */ /* 0x000fc40000004100 */
[----:B------:R-:W-:Y:S02]  /*1190*/  HADD2.F32 R99, -RZ, R72.H1_H1 ;  /* 0x30000048ff637230 */ /* 0x000fe40000004100 */
[----:B------:R-:W-:Y:S01]  /*11a0*/  FADD.FTZ R128, R96, R128 ;  /* 0x0000008060807221 */ /* 0x000fe20000010000 */
[-C--:B------:R-:W-:Y:S01]  /*11b0*/  FFMA.FTZ R129, R106, R96.reuse, R129 ;  /* 0x000000606a817223 */ /* 0x080fe20000010081 */
[----:B------:R-:W-:Y:S01]  /*11c0*/  FFMA.FTZ R104, R203, R96, R104 ;  /* 0x00000060cb687223 */ /* 0x000fe20000010068 */
[----:B------:R-:W-:Y:S01]  /*11d0*/  FADD.FTZ R148, R100, R148 ;  /* 0x0000009464947221 */ /* 0x000fe20000010000 */
[----:B------:R-:W-:Y:S01]  /*11e0*/  FFMA.FTZ R149, R219, R100, R149 ;  /* 0x00000064db957223 */ /* 0x000fe20000010095 */
[----:B------:R-:W-:Y:S01]  /*11f0*/  FADD.FTZ R134, R102, R134 ;  /* 0x0000008666867221 */ /* 0x000fe20000010000 */
[----:B------:R-:W-:Y:S01]  /*1200*/  FFMA.FTZ R135, R215, R102, R135 ;  /* 0x00000066d7877223 */ /* 0x000fe20000010087 */
[--C-:B------:R-:W-:Y:S02]  /*1210*/  HADD2.F32 R100, -RZ, R76.reuse.H0_H0 ;  /* 0x2000004cff647230 */ /* 0x100fe40000004100 */
[----:B------:R-:W-:Y:S01]  /*1220*/  FADD.FTZ R96, -R236, R97 ;  /* 0x00000061ec607221 */ /* 0x000fe20000010100 */
[----:B------:R-:W-:Y:S01]  /*1230*/  FADD.FTZ R138, R223, R138 ;  /* 0x0000008adf8a7221 */ /* 0x000fe20000010000 */
[----:B------:R-:W-:Y:S01]  /*1240*/  FFMA.FTZ R139, R217, R223, R139 ;  /* 0x000000dfd98b7223 */ /* 0x000fe2000001008b */
[----:B------:R-:W-:-:S02]  /*1250*/  HADD2.F32 R231, -RZ, R76.H1_H1 ;  /* 0x3000004cffe77230 */ /* 0x000fc40000004100 */
[----:B------:R-:W-:Y:S01]  /*1260*/  FADD.FTZ R102, -R236, R99 ;  /* 0x00000063ec667221 */ /* 0x000fe20000010100 */
[----:B------:R-:W-:Y:S02]  /*1270*/  HADD2.F32 R223, -RZ, R73.H0_H0 ;  /* 0x20000049ffdf7230 */ /* 0x000fe40000004100 */
[----:B------:R-:W-:Y:S01]  /*1280*/  FADD.FTZ R152, R101, R152 ;  /* 0x0000009865987221 */ /* 0x000fe20000010000 */
[----:B------:R-:W-:Y:S01]  /*1290*/  FFMA.FTZ R153, R221, R101, R153 ;  /* 0x00000065dd997223 */ /* 0x000fe20000010099 */
[--C-:B------:R-:W-:Y:S02]  /*12a0*/  HADD2.F32 R97, -RZ, R80.reuse.H0_H0 ;  /* 0x20000050ff617230 */ /* 0x100fe40000004100 */
[----:B------:R-:W-:Y:S01]  /*12b0*/  FADD.FTZ R156, R98, R156 ;  /* 0x0000009c629c7221 */ /* 0x000fe20000010000 */
[----:B------:R-:W-:Y:S01]  /*12c0*/  FFMA.FTZ R157, R0, R98, R157 ;  /* 0x00000062009d7223 */ /* 0x000fe2000001009d */
[----:B------:R-:W-:Y:S01]  /*12d0*/  FMUL.FTZ R96, R211, R96 ;  /* 0x00000060d3607220 */ /* 0x000fe20000410000 */
[----:B------:R-:W-:-:S02]  /*12e0*/  HADD2.F32 R101, -RZ, R80.H1_H1 ;  /* 0x30000050ff657230 */ /* 0x000fc40000004100 */
[----:B------:R-:W-:Y:S01]  /*12f0*/  FMUL.FTZ R98, R185, R100 ;  /* 0x00000064b9627220 */ /* 0x000fe20000410000 */
[----:B------:R-:W-:Y:S02]  /*1300*/  HADD2.F32 R73, -RZ, R73.H1_H1 ;  /* 0x30000049ff497230 */ /* 0x000fe40000004100 */
[----:B------:R-:W-:Y:S01]  /*1310*/  FMUL.FTZ R102, R211, R102 ;  /* 0x00000066d3667220 */ /* 0x000fe20000410000 */
[----:B------:R-:W-:Y:S01]  /*1320*/  FMUL.FTZ R99, R184, R231 ;  /* 0x000000e7b8637220 */ /* 0x000fe20000410000 */
[--C-:B------:R-:W-:Y:S02]  /*1330*/  HADD2.F32 R80, -RZ, R77.reuse.H0_H0 ;  /* 0x2000004dff507230 */ /* 0x100fe40000004100 */
[----:B------:R-:W-:Y:S01]  /*1340*/  FADD.FTZ R72, -R236, R223 ;  /* 0x000000dfec487221 */ /* 0x000fe20000010100 */
[----:B------:R-:W-:Y:S01]  /*1350*/  FADD.FTZ R122, R226, R122 ;  /* 0x0000007ae27a7221 */ /* 0x000fe20000010000 */
[----:B------:R-:W-:Y:S01]  /*1360*/  FFMA.FTZ R123, R105, R226, R123 ;  /* 0x000000e2697b7223 */ /* 0x000fe2000001007b */
[----:B------:R-:W-:Y:S01]  /*1370*/  FADD.FTZ R120, R97, R120 ;  /* 0x0000007861787221 */ /* 0x000fe20000010000 */
[----:B------:R-:W-:Y:S01]  /*1380*/  FFMA.FTZ R121, R96, R97, R121 ;  /* 0x0000006160797223 */ /* 0x000fe20000010079 */
[----:B------:R-:W-:-:S02]  /*1390*/  HADD2.F32 R235, -RZ, R77.H1_H1 ;  /* 0x3000004dffeb7230 */ /* 0x000fc40000004100 */
[----:B------:R-:W-:Y:S01]  /*13a0*/  FFMA.FTZ R97, R193, R97, R98 ;  /* 0x00000061c1617223 */ /* 0x000fe20000010062 */
[----:B------:R-:W-:Y:S01]  /*13b0*/  FADD.FTZ R116, R101, R116 ;  /* 0x0000007465747221 */ /* 0x000fe20000010000 */
[-C--:B------:R-:W-:Y:S01]  /*13c0*/  FFMA.FTZ R117, R102, R101.reuse, R117 ;  /* 0x0000006566757223 */ /* 0x080fe20000010075 */
[----:B------:R-:W-:Y:S01]  /*13d0*/  FADD.FTZ R226, -R236, R73 ;  /* 0x00000049ece27221 */ /* 0x000fe20000010100 */
[--C-:B------:R-:W-:Y:S02]  /*13e0*/  HADD2.F32 R98, -RZ, R81.reuse.H0_H0 ;  /* 0x20000051ff627230 */ /* 0x100fe40000004100 */
[----:B------:R-:W-:Y:S01]  /*13f0*/  FFMA.FTZ R101, R192, R101, R99 ;  /* 0x00000065c0657223 */ /* 0x000fe20000010063 */
[----:B------:R-:W-:Y:S01]  /*1400*/  FMUL.FTZ R99, R211, R72 ;  /* 0x00000048d3637220 */ /* 0x000fe20000410000 */
[----:B------:R-:W-:Y:S01]  /*1410*/  FMUL.FTZ R72, R183, R80 ;  /* 0x00000050b7487220 */ /* 0x000fe20000410000 */
[----:B------:R-:W-:Y:S02]  /*1420*/  HADD2.F32 R81, -RZ, R81.H1_H1 ;  /* 0x30000051ff517230 */ /* 0x000fe40000004100 */
[----:B------:R-:W-:Y:S01]  /*1430*/  FMUL.FTZ R226, R211, R226 ;  /* 0x000000e2d3e27220 */ /* 0x000fe20000410000 */
[----:B------:R-:W-:-:S02]  /*1440*/  HADD2.F32 R223, -RZ, R74.H0_H0 ;  /* 0x2000004affdf7230 */ /* 0x000fc40000004100 */
[----:B------:R-:W-:Y:S01]  /*1450*/  FMUL.FTZ R73, R182, R235 ;  /* 0x000000ebb6497220 */ /* 0x000fe20000410000 */
[----:B------:R-:W-:Y:S01]  /*1460*/  FADD.FTZ R112, R98, R112 ;  /* 0x0000007062707221 */ /* 0x000fe20000010000 */
[-C--:B------:R-:W-:Y:S01]  /*1470*/  FFMA.FTZ R113, R99, R98.reuse, R113 ;  /* 0x0000006263717223 */ /* 0x080fe20000010071 */
[----:B------:R-:W-:Y:S01]  /*1480*/  FFMA.FTZ R98, R191, R98, R72 ;  /* 0x00000062bf627223 */ /* 0x000fe20000010048 */
[----:B------:R-:W-:Y:S01]  /*1490*/  FADD.FTZ R72, -R236, R223 ;  /* 0x000000dfec487221 */ /* 0x000fe20000010100 */
[----:B------:R-:W-:Y:S01]  /*14a0*/  FADD.FTZ R108, R81, R108 ;  /* 0x0000006c516c7221 */ /* 0x000fe20000010000 */
[-C--:B------:R-:W-:Y:S01]  /*14b0*/  FFMA.FTZ R109, R226, R81.reuse, R109 ;  /* 0x00000051e26d7223 */ /* 0x080fe2000001006d */
[----:B------:R-:W-:Y:S01]  /*14c0*/  FFMA.FTZ R224, R190, R81, R73 ;  /* 0x00000051bee07223 */ /* 0x000fe20000010049 */
[----:B------:R-:W-:Y:S02]  /*14d0*/  HADD2.F32 R232, -RZ, R78.H0_H0 ;  /* 0x2000004effe87230 */ /* 0x000fe40000004100 */
[----:B------:R-:W-:-:S02]  /*14e0*/  HADD2.F32 R81, -RZ, R74.H1_H1 ;  /* 0x3000004aff517230 */ /* 0x000fc40000004100 */
[----:B------:R-:W-:Y:S02]  /*14f0*/  HADD2.F32 R78, -RZ, R78.H1_H1 ;  /* 0x3000004eff4e7230 */ /* 0x000fe40000004100 */
[----:B------:R-:W-:Y:S01]  /*1500*/  FADD.FTZ R130, R225, R130 ;  /* 0x00000082e1827221 */ /* 0x000fe20000010000 */
[----:B------:R-:W-:Y:S01]  /*1510*/  FFMA.FTZ R131, R213, R225, R131 ;  /* 0x000000e1d5837223 */ /* 0x000fe20000010083 */
[----:B------:R-:W-:Y:S01]  /*1520*/  FMUL.FTZ R225, R211, R72 ;  /* 0x00000048d3e17220 */ /* 0x000fe20000410000 */
[----:B------:R-:W-:Y:S01]  /*1530*/  FADD.FTZ R126, R227, R126 ;  /* 0x0000007ee37e7221 */ /* 0x000fe20000010000 */
[----:B------:R-:W-:Y:S01]  /*1540*/  FFMA.FTZ R127, R106, R227, R127 ;  /* 0x000000e36a7f7223 */ /* 0x000fe2000001007f */
[--C-:B------:R-:W-:Y:S01]  /*1550*/  HADD2.F32 R76, -RZ, R82.reuse.H0_H0 ;  /* 0x20000052ff4c7230 */ /* 0x100fe20000004100 */
[----:B------:R-:W1:Y:S01]  /*1560*/  @P0 LDC.64 R72, c[0x0][0x3b8] ;  /* 0x0000ee00ff480b82 */ /* 0x000e620000000a00 */
[----:B------:R-:W-:Y:S01]  /*1570*/  FADD.FTZ R74, -R236, R81 ;  /* 0x00000051ec4a7221 */ /* 0x000fe20000010100 */
[----:B------:R-:W-:Y:S01]  /*1580*/  FMUL.FTZ R228, R181, R232 ;  /* 0x000000e8b5e47220 */ /* 0x000fe20000410000 */
[----:B------:R-:W-:-:S02]  /*1590*/  HADD2.F32 R227, -RZ, R82.H1_H1 ;  /* 0x30000052ffe37230 */ /* 0x000fc40000004100 */
[----:B------:R-:W-:Y:S01]  /*15a0*/  FMUL.FTZ R81, R180, R78 ;  /* 0x0000004eb4517220 */ /* 0x000fe20000410000 */
[----:B------:R-:W-:Y:S01]  /*15b0*/  FADD.FTZ R110, R80, R110 ;  /* 0x0000006e506e7221 */ /* 0x000fe20000010000 */
[----:B------:R-:W-:Y:S01]  /*15c0*/  FFMA.FTZ R223, R189, R76, R228 ;  /* 0x0000004cbddf7223 */ /* 0x000fe200000100e4 */
[----:B------:R-:W-:Y:S01]  /*15d0*/  FFMA.FTZ R111, R99, R80, R111 ;  /* 0x00000050636f7223 */ /* 0x000fe2000001006f */
[----:B------:R-:W-:Y:S02]  /*15e0*/  FFMA.FTZ R228, R188, R227, R81 ;  /* 0x000000e3bce47223 */ /* 0x000fe40000010051 */
[----:B------:R-:W2:Y:S01]  /*15f0*/  @P2 LDC.64 R80, c[0x0][0x438] ;  /* 0x00010e00ff502b82 */ /* 0x000ea20000000a00 */
[--C-:B------:R-:W-:Y:S02]  /*1600*/  HADD2.F32 R237, -RZ, R85.reuse.H0_H0 ;  /* 0x20000055ffed7230 */ /* 0x100fe40000004100 */
[----:B------:R-:W-:Y:S02]  /*1610*/  HADD2.F32 R85, -RZ, R85.H1_H1 ;  /* 0x30000055ff557230 */ /* 0x000fe40000004100 */
[----:B------:R-:W-:Y:S01]  /*1620*/  FADD.FTZ R2, R232, R2 ;  /* 0x00000002e8027221 */ /* 0x000fe20000010000 */
[----:B------:R-:W-:-:S02]  /*1630*/  FFMA.FTZ R25, R225, R232, R25 ;  /* 0x000000e8e1197223 */ /* 0x000fc40000010019 */
[----:B------:R-:W-:Y:S01]  /*1640*/  FADD.FTZ R232, -R236, R85 ;  /* 0x00000055ece87221 */ /* 0x000fe20000010100 */
[----:B------:R-:W-:Y:S01]  /*1650*/  FADD.FTZ R85, RZ, R222 ;  /* 0x000000deff557221 */ /* 0x000fe20000010000 */
[----:B------:R-:W-:Y:S01]  /*1660*/  FMUL.FTZ R229, R211, R74 ;  /* 0x0000004ad3e57220 */ /* 0x000fe20000410000 */
[----:B-1----:R-:W-:-:S04]  /*1670*/  @P0 IMAD.WIDE.U32 R72, R210, 0x8, R72 ;  /* 0x00000008d2480825 */ /* 0x002fc800078e0048 */
[----:B------:R-:W-:Y:S01]  /*1680*/  FADD.FTZ R85, R220, R85 ;  /* 0x00000055dc557221 */ /* 0x000fe20000010000 */
[----:B------:R-:W-:Y:S01]  /*1690*/  FADD.FTZ R114, R231, R114 ;  /* 0x00000072e7727221 */ /* 0x000fe20000010000 */
[----:B------:R-:W-:Y:S01]  /*16a0*/  FFMA.FTZ R115, R102, R231, R115 ;  /* 0x000000e766737223 */ /* 0x000fe20000010073 */
[--C-:B------:R-:W-:Y:S01]  /*16b0*/  HADD2.F32 R82, -RZ, R79.reuse.H0_H0 ;  /* 0x2000004fff527230 */ /* 0x100fe20000004100 */
[----:B------:R1:W5:Y:S01]  /*16c0*/  @P0 LDG.E.64 R144, desc[UR10][R72.64] ;  /* 0x0000000a48900981 */ /* 0x000362000c1e1b00 */
[----:B------:R-:W-:Y:S01]  /*16d0*/  FADD.FTZ R3, R78, R3 ;  /* 0x000000034e037221 */ /* 0x000fe20000010000 */
[----:B------:R-:W-:Y:S01]  /*16e0*/  FFMA.FTZ R24, R229, R78, R24 ;  /* 0x0000004ee5187223 */ /* 0x000fe20000010018 */
[----:B------:R-:W-:Y:S02]  /*16f0*/  HADD2.F32 R231, -RZ, R84.H0_H0 ;  /* 0x20000054ffe77230 */ /* 0x000fe40000004100 */
[----:B------:R-:W-:Y:S01]  /*1700*/  FADD.FTZ R118, R100, R118 ;  /* 0x0000007664767221 */ /* 0x000fe20000010000 */
[----:B------:R-:W-:Y:S01]  /*1710*/  FFMA.FTZ R119, R96, R100, R119 ;  /* 0x0000006460777223 */ /* 0x000fe20000010077 */
[----:B-1----:R-:W-:-:S02]  /*1720*/  HADD2.F32 R72, -RZ, R79.H1_H1 ;  /* 0x3000004fff487230 */ /* 0x002fc40000004100 */
[----:B--2---:R-:W-:-:S04]  /*1730*/  @P2 IMAD.WIDE.U32 R78, R212, 0x10, R80 ;  /* 0x00000010d44e2825 */ /* 0x004fc800078e0050 */
[----:B------:R-:W-:Y:S01]  /*1740*/  FADD.FTZ R81, R218, R85 ;  /* 0x00000055da517221 */ /* 0x000fe20000010000 */
[C---:B------:R-:W-:Y:S01]  /*1750*/  FADD.FTZ R100, -R236.reuse, R231 ;  /* 0x000000e7ec647221 */ /* 0x040fe20000010100 */
[----:B------:R-:W-:Y:S02]  /*1760*/  FADD.FTZ R231, -R236, R237 ;  /* 0x000000edece77221 */ /* 0x000fe40000010100 */
[----:B------:R-:W-:Y:S01]  /*1770*/  FADD.FTZ R237, R216, R81 ;  /* 0x00000051d8ed7221 */ /* 0x000fe20000010000 */
[----:B------:R-:W-:Y:S01]  /*1780*/  FADD.FTZ R37, R76, R37 ;  /* 0x000000254c257221 */ /* 0x000fe20000010000 */
[----:B------:R-:W1:Y:S01]  /*1790*/  LDC.64 R80, c[0x0][0x3b0] ;  /* 0x0000ec00ff507b82 */ /* 0x000e620000000a00 */
[----:B------:R-:W-:Y:S01]  /*17a0*/  FFMA.FTZ R49, R225, R76, R49 ;  /* 0x0000004ce1317223 */ /* 0x000fe20000010031 */
[----:B------:R-:W-:Y:S02]  /*17b0*/  HADD2.F32 R233, -RZ, R75.H0_H0 ;  /* 0x2000004bffe97230 */ /* 0x000fe40000004100 */
[----:B------:R-:W-:Y:S01]  /*17c0*/  FADD.FTZ R36, R227, R36 ;  /* 0x00000024e3247221 */ /* 0x000fe20000010000 */
[----:B------:R-:W-:Y:S01]  /*17d0*/  FFMA.FTZ R48, R229, R227, R48 ;  /* 0x000000e3e5307223 */ /* 0x000fe20000010030 */
[----:B------:R-:W-:-:S02]  /*17e0*/  HADD2.F32 R230, -RZ, R83.H0_H0 ;  /* 0x20000053ffe67230 */ /* 0x000fc40000004100 */
[----:B------:R-:W-:Y:S01]  /*17f0*/  FADD.FTZ R50, R235, R50 ;  /* 0x00000032eb327221 */ /* 0x000fe20000010000 */
[----:B------:R-:W-:Y:S01]  /*1800*/  FFMA.FTZ R51, R226, R235, R51 ;  /* 0x000000ebe2337223 */ /* 0x000fe20000010033 */
[----:B------:R-:W2:Y:S01]  /*1810*/  @P0 LDC.64 R76, c[0x0][0x3b8] ;  /* 0x0000ee00ff4c0b82 */ /* 0x000ea20000000a00 */
[--C-:B------:R-:W-:Y:S02]  /*1820*/  HADD2.F32 R241, -RZ, R86.reuse.H0_H0 ;  /* 0x20000056fff17230 */ /* 0x100fe40000004100 */
[----:B------:R-:W-:Y:S02]  /*1830*/  HADD2.F32 R243, -RZ, R86.H1_H1 ;  /* 0x30000056fff37230 */ /* 0x000fe40000004100 */
[----:B------:R-:W-:Y:S02]  /*1840*/  HADD2.F32 R245, -RZ, R87.H0_H0 ;  /* 0x20000057fff57230 */ /* 0x000fe40000004100 */
[----:B------:R-:W-:Y:S01]  /*1850*/  FADD.FTZ R4, R82, R4 ;  /* 0x0000000452047221 */ /* 0x000fe20000010000 */
[----:B------:R-:W5:Y:S01]  /*1860*/  @P2 LDG.E.128 R56, desc[UR10][R78.64] ;  /* 0x0000000a4e382981 */ /* 0x000f62000c1e1d00 */
[----:B-1----:R-:W-:-:S04]  /*1870*/  IMAD.WIDE.U32 R248, R212, 0x8, R80 ;  /* 0x00000008d4f87825 */ /* 0x002fc800078e0050 */
[--C-:B------:R-:W-:Y:S02]  /*1880*/  IMAD.WIDE.U32 R246, R210, 0x8, R80.reuse ;  /* 0x00000008d2f67825 */ /* 0x100fe400078e0050 */
[----:B------:R-:W5:Y:S02]  /*1890*/  LDG.E.64 R248, desc[UR10][R248.64] ;  /* 0x0000000af8f87981 */ /* 0x000f64000c1e1b00 */
[----:B------:R-:W-:Y:S02]  /*18a0*/  IMAD.WIDE.U32 R80, R159, 0x8, R80 ;  /* 0x000000089f507825 */ /* 0x000fe400078e0050 */
[----:B------:R-:W5:Y:S04]  /*18b0*/  LDG.E.64 R246, desc[UR10][R246.64] ;  /* 0x0000000af6f67981 */ /* 0x000f68000c1e1b00 */
[----:B------:R-:W5:Y:S01]  /*18c0*/  LDG.E.64 R80, desc[UR10][R80.64] ;  /* 0x0000000a50507981 */ /* 0x000f62000c1e1b00 */
[----:B------:R-:W-:Y:S01]  /*18d0*/  FADD.FTZ R74, -R236, R233 ;  /* 0x000000e9ec4a7221 */ /* 0x000fe20000010100 */
[----:B--2---:R-:W-:-:S04]  /*18e0*/  @P0 IMAD.WIDE.U32 R76, R212, 0x8, R76 ;  /* 0x00000008d44c0825 */ /* 0x004fc800078e004c */
[----:B------:R-:W-:Y:S01]  /*18f0*/  FMUL.FTZ R227, R211, R74 ;  /* 0x0000004ad3e37220 */ /* 0x000fe20000410000 */
[----:B------:R-:W-:Y:S01]  /*1900*/  FMUL.FTZ R74, R179, R82 ;  /* 0x00000052b34a7220 */ /* 0x000fe20000410000 */
[----:B------:R-:W-:Y:S01]  /*1910*/  FADD.FTZ R35, R230, R35 ;  /* 0x00000023e6237221 */ /* 0x000fe20000010000 */
[----:B------:R-:W-:Y:S02]  /*1920*/  HADD2.F32 R233, -RZ, R75.H1_H1 ;  /* 0x3000004bffe97230 */ /* 0x000fe40000004100 */
[-C--:B------:R-:W-:Y:S01]  /*1930*/  FFMA.FTZ R47, R227, R230.reuse, R47 ;  /* 0x000000e6e32f7223 */ /* 0x080fe2000001002f */
[----:B------:R-:W-:Y:S01]  /*1940*/  FFMA.FTZ R230, R187, R230, R74 ;  /* 0x000000e6bbe67223 */ /* 0x000fe2000001004a */
[----:B------:R1:W5:Y:S01]  /*1950*/  @P0 LDG.E.64 R142, desc[UR10][R76.64] ;  /* 0x0000000a4c8e0981 */ /* 0x000362000c1e1b00 */
[----:B------:R-:W2:Y:S08]  /*1960*/  @P2 LDC.64 R74, c[0x0][0x438] ;  /* 0x00010e00ff4a2b82 */ /* 0x000eb00000000a00 */
[----:B-1----:R-:W1:Y:S01]  /*1970*/  @P2 LDC.64 R76, c[0x0][0x438] ;  /* 0x00010e00ff4c2b82 */ /* 0x002e620000000a00 */
[----:B------:R-:W-:-:S02]  /*1980*/  HADD2.F32 R235, -RZ, R84.H1_H1 ;  /* 0x30000054ffeb7230 */ /* 0x000fc40000004100 */
[----:B------:R-:W-:Y:S01]  /*1990*/  FFMA.FTZ R23, R227, R82, R23 ;  /* 0x00000052e3177223 */ /* 0x000fe20000010017 */
[----:B------:R-:W-:Y:S02]  /*19a0*/  HADD2.F32 R87, -RZ, R87.H1_H1 ;  /* 0x30000057ff577230 */ /* 0x000fe40000004100 */
[C---:B------:R-:W-:Y:S01]  /*19b0*/  FADD.FTZ R82, -R236.reuse, R233 ;  /* 0x000000e9ec527221 */ /* 0x040fe20000010100 */
[C---:B------:R-:W-:Y:S01]  /*19c0*/  FADD.FTZ R233, -R236.reuse, R241 ;  /* 0x000000f1ece97221 */ /* 0x040fe20000010100 */
[C---:B------:R-:W-:Y:S01]  /*19d0*/  FADD.FTZ R73, -R236.reuse, R235 ;  /* 0x000000ebec497221 */ /* 0x040fe20000010100 */
[C---:B------:R-:W-:Y:S01]  /*19e0*/  FADD.FTZ R234, -R236.reuse, R243 ;  /* 0x000000f3ecea7221 */ /* 0x040fe20000010100 */
[C---:B------:R-:W-:Y:S01]  /*19f0*/  FADD.FTZ R235, -R236.reuse, R245 ;  /* 0x000000f5eceb7221 */ /* 0x040fe20000010100 */
[----:B------:R-:W-:Y:S01]  /*1a00*/  FADD.FTZ R236, -R236, R87 ;  /* 0x00000057ecec7221 */ /* 0x000fe20000010100 */
[----:B------:R-:W-:Y:S02]  /*1a10*/  HADD2.F32 R83, -RZ, R83.H1_H1 ;  /* 0x30000053ff537230 */ /* 0x000fe40000004100 */
[----:B------:R-:W-:Y:S01]  /*1a20*/  FMUL.FTZ R85, R211, R82 ;  /* 0x00000052d3557220 */ /* 0x000fe20000410000 */
[----:B------:R-:W-:Y:S01]  /*1a30*/  FMUL.FTZ R87, R178, R72 ;  /* 0x00000048b2577220 */ /* 0x000fe20000410000 */
[----:B------:R-:W-:Y:S01]  /*1a40*/  FADD.FTZ R82, R214, R237 ;  /* 0x000000edd6527221 */ /* 0x000fe20000010000 */
[----:B------:R-:W-:Y:S01]  /*1a50*/  FADD.FTZ R34, R83, R34 ;  /* 0x0000002253227221 */ /* 0x000fe20000010000 */
[-C--:B------:R-:W-:Y:S01]  /*1a60*/  FFMA.FTZ R46, R85, R83.reuse, R46 ;  /* 0x00000053552e7223 */ /* 0x080fe2000001002e */
[----:B------:R-:W-:Y:S01]  /*1a70*/  FFMA.FTZ R84, R186, R83, R87 ;  /* 0x00000053ba547223 */ /* 0x000fe20000010057 */
[----:B------:R-:W-:Y:S01]  /*1a80*/  FADD.FTZ R83, R107, R82 ;  /* 0x000000526b537221 */ /* 0x000fe20000010000 */
[----:B--2---:R-:W-:-:S04]  /*1a90*/  @P2 IMAD.WIDE.U32 R74, R159, 0x10, R74 ;  /* 0x000000109f4a2825 */ /* 0x004fc800078e004a */
[----:B------:R-:W-:Y:S01]  /*1aa0*/  FFMA.FTZ R82, R0, R222, RZ ;  /* 0x000000de00527223 */ /* 0x000fe200000100ff */
[----:B-1----:R-:W-:-:S04]  /*1ab0*/  @P2 IMAD.WIDE.U32 R76, R210, 0x10, R76 ;  /* 0x00000010d24c2825 */ /* 0x002fc800078e004c */
[----:B------:R-:W-:Y:S01]  /*1ac0*/  FADD.FTZ R86, R104, R83 ;  /* 0x0000005368567221 */ /* 0x000fe20000010000 */
[----:B------:R1:W5:Y:S01]  /*1ad0*/  @P2 LDG.E.128 R64, desc[UR10][R74.64] ;  /* 0x0000000a4a402981 */ /* 0x000362000c1e1d00 */
[----:B------:R-:W-:-:S03]  /*1ae0*/  FFMA.FTZ R82, R221, R220, R82 ;  /* 0x000000dcdd527223 */ /* 0x000fc60000010052 */
[----:B------:R2:W5:Y:S01]  /*1af0*/  @P2 LDG.E.128 R60, desc[UR10][R76.64] ;  /* 0x0000000a4c3c2981 */ /* 0x000562000c1e1d00 */
[--C-:B-1----:R-:W-:Y:S02]  /*1b00*/  HADD2.F32 R74, -RZ, R88.reuse.H0_H0 ;  /* 0x20000058ff4a7230 */ /* 0x102fe40000004100 */
[----:B--2---:R-:W-:Y:S02]  /*1b10*/  HADD2.F32 R76, -RZ, R88.H1_H1 ;  /* 0x30000058ff4c7230 */ /* 0x004fe40000004100 */
[----:B------:R-:W-:Y:S01]  /*1b20*/  FADD.FTZ R88, R103, R86 ;  /* 0x0000005667587221 */ /* 0x000fe20000010000 */
[----:B------:R-:W-:-:S03]  /*1b30*/  FFMA.FTZ R86, R219, R218, R82 ;  /* 0x000000dadb567223 */ /* 0x000fc60000010052 */
[----:B------:R-:W-:Y:S01]  /*1b40*/  FADD.FTZ R88, R97, R88 ;  /* 0x0000005861587221 */ /* 0x000fe20000010000 */
[----:B------:R-:W-:-:S03]  /*1b50*/  FFMA.FTZ R86, R217, R216, R86 ;  /* 0x000000d8d9567223 */ /* 0x000fc60000010056 */
[----:B------:R-:W-:Y:S01]  /*1b60*/  FADD.FTZ R87, R101, R88 ;  /* 0x0000005865577221 */ /* 0x000fe20000010000 */
[--C-:B------:R-:W-:Y:S02]  /*1b70*/  HADD2.F32 R75, -RZ, R89.reuse.H0_H0 ;  /* 0x20000059ff4b7230 */ /* 0x100fe40000004100 */
[----:B------:R-:W-:Y:S01]  /*1b80*/  FFMA.FTZ R86, R215, R214, R86 ;  /* 0x000000d6d7567223 */ /* 0x000fe20000010056 */
[----:B------:R-:W-:Y:S02]  /*1b90*/  HADD2.F32 R78, -RZ, R89.H1_H1 ;  /* 0x30000059ff4e7230 */ /* 0x000fe40000004100 */
[----:B------:R-:W-:Y:S01]  /*1ba0*/  FADD.FTZ R89, R98, R87 ;  /* 0x0000005762597221 */ /* 0x000fe20000010000 */
[----:B------:R-:W-:-:S03]  /*1bb0*/  FFMA.FTZ R87, R213, R107, R86 ;  /* 0x0000006bd5577223 */ /* 0x000fc60000010056 */
[----:B------:R-:W-:Y:S01]  /*1bc0*/  FADD.FTZ R88, R224, R89 ;  /* 0x00000059e0587221 */ /* 0x000fe20000010000 */
[----:B------:R-:W-:-:S03]  /*1bd0*/  FFMA.FTZ R86, R106, R104, R87 ;  /* 0x000000686a567223 */ /* 0x000fc60000010057 */
[----:B------:R-:W-:Y:S01]  /*1be0*/  FADD.FTZ R89, R223, R88 ;  /* 0x00000058df597221 */ /* 0x000fe20000010000 */
[----:B0-----:R-:W-:-:S04]  /*1bf0*/  @P0 IMAD.WIDE.U32 R238, R159, 0x8, R238 ;  /* 0x000000089fee0825 */ /* 0x001fc800078e00ee */
[----:B------:R-:W-:Y:S01]  /*1c00*/  FFMA.FTZ R87, R105, R103, R86 ;  /* 0x0000006769577223 */ /* 0x000fe20000010056 */
[----:B------:R-:W-:Y:S01]  /*1c10*/  FADD.FTZ R89, R228, R89 ;  /* 0x00000059e4597221 */ /* 0x000fe20000010000 */
[----:B------:R-:W-:Y:S01]  /*1c20*/  HADD2.F32 R237, -RZ, R92.H0_H0 ;  /* 0x2000005cffed7230 */ /* 0x000fe20000004100 */
[----:B------:R0:W5:Y:S01]  /*1c30*/  @P0 LDG.E.64 R146, desc[UR10][R238.64] ;  /* 0x0000000aee920981 */ /* 0x000162000c1e1b00 */
[----:B------:R-:W-:Y:S01]  /*1c40*/  FFMA.FTZ R87, R96, R97, R87 ;  /* 0x0000006160577223 */ /* 0x000fe20000010057 */
[----:B------:R-:W-:Y:S02]  /*1c50*/  FADD.FTZ R89, R230, R89 ;  /* 0x00000059e6597221 */ /* 0x000fe40000010000 */
[----:B------:R-:W-:Y:S01]  /*1c60*/  FMUL.FTZ R86, R169, R237 ;  /* 0x000000eda9567220 */ /* 0x000fe20000410000 */
[--C-:B------:R-:W-:Y:S02]  /*1c70*/  HADD2.F32 R82, -RZ, R91.reuse.H0_H0 ;  /* 0x2000005bff527230 */ /* 0x100fe40000004100 */
[----:B------:R-:W-:Y:S01]  /*1c80*/  FFMA.FTZ R88, R102, R101, R87 ;  /* 0x0000006566587223 */ /* 0x000fe20000010057 */
[----:B------:R-:W-:-:S02]  /*1c90*/  HADD2.F32 R83, -RZ, R91.H1_H1 ;  /* 0x3000005bff537230 */ /* 0x000fc40000004100 */
[----:B0-----:R-:W-:Y:S02]  /*1ca0*/  HADD2.F32 R238, -RZ, R92.H1_H1 ;  /* 0x3000005cffee7230 */ /* 0x001fe40000004100 */
[----:B------:R-:W-:Y:S01]  /*1cb0*/  FFMA.FTZ R86, R177, R74, R86 ;  /* 0x0000004ab1567223 */ /* 0x000fe20000010056 */
[--C-:B------:R-:W-:Y:S02]  /*1cc0*/  HADD2.F32 R240, -RZ, R93.reuse.H1_H1 ;  /* 0x3000005dfff07230 */ /* 0x100fe40000004100 */
[----:B------:R-:W-:Y:S01]  /*1cd0*/  FADD.FTZ R91, R84, R89 ;  /* 0x00000059545b7221 */ /* 0x000fe20000010000 */
[----:B------:R-:W-:Y:S02]  /*1ce0*/  HADD2.F32 R239, -RZ, R93.H0_H0 ;  /* 0x2000005dffef7230 */ /* 0x000fe40000004100 */
[----:B------:R-:W-:Y:S01]  /*1cf0*/  FMUL.FTZ R87, R168, R238 ;  /* 0x000000eea8577220 */ /* 0x000fe20000410000 */
[----:B------:R-:W-:Y:S01]  /*1d00*/  FFMA.FTZ R89, R99, R98, R88 ;  /* 0x0000006263597223 */ /* 0x000fe20000010058 */
[----:B------:R-:W-:Y:S01]  /*1d10*/  FADD.FTZ R92, R86, R91 ;  /* 0x0000005b565c7221 */ /* 0x000fe20000010000 */
[----:B------:R-:W-:Y:S01]  /*1d20*/  FMUL.FTZ R91, R166, R240 ;  /* 0x000000f0a65b7220 */ /* 0x000fe20000410000 */
[----:B------:R-:W-:Y:S01]  /*1d30*/  FFMA.FTZ R87, R176, R76, R87 ;  /* 0x0000004cb0577223 */ /* 0x000fe20000010057 */
[----:B------:R-:W-:Y:S01]  /*1d40*/  FMUL.FTZ R88, R167, R239 ;  /* 0x000000efa7587220 */ /* 0x000fe20000410000 */
[----:B------:R-:W-:-:S02]  /*1d50*/  HADD2.F32 R77, -RZ, R90.H0_H0 ;  /* 0x2000005aff4d7230 */ /* 0x000fc40000004100 */
[----:B------:R-:W-:Y:S02]  /*1d60*/  HADD2.F32 R79, -RZ, R90.H1_H1 ;  /* 0x3000005aff4f7230 */ /* 0x000fe40000004100 */
[----:B------:R-:W-:Y:S01]  /*1d70*/  FFMA.FTZ R90, R226, R224, R89 ;  /* 0x000000e0e25a7223 */ /* 0x000fe20000010059 */
[--C-:B------:R-:W-:Y:S02]  /*1d80*/  HADD2.F32 R241, -RZ, R94.reuse.H0_H0 ;  /* 0x2000005efff17230 */ /* 0x100fe40000004100 */
[----:B------:R-:W-:Y:S01]  /*1d90*/  FFMA.FTZ R89, R174, R78, R91 ;  /* 0x0000004eae597223 */ /* 0x000fe2000001005b */
[----:B------:R-:W-:Y:S01]  /*1da0*/  FFMA.FTZ R88, R175, R75, R88 ;  /* 0x0000004baf587223 */ /* 0x000fe20000010058 */
[----:B------:R-:W-:Y:S01]  /*1db0*/  FADD.FTZ R91, R92, R87 ;  /* 0x000000575c5b7221 */ /* 0x000fe20000010000 */
[----:B------:R-:W-:Y:S02]  /*1dc0*/  HADD2.F32 R242, -RZ, R94.H1_H1 ;  /* 0x3000005efff27230 */ /* 0x000fe40000004100 */
[----:B------:R-:W-:Y:S01]  /*1dd0*/  FFMA.FTZ R92, R225, R223, R90 ;  /* 0x000000dfe15c7223 */ /* 0x000fe2000001005a */
[----:B------:R-:W-:Y:S01]  /*1de0*/  FMUL.FTZ R250, R165, R241 ;  /* 0x000000f1a5fa7220 */ /* 0x000fe20000410000 */
[----:B------:R-:W-:Y:S01]  /*1df0*/  FADD.FTZ R94, R91, R88 ;  /* 0x000000585b5e7221 */ /* 0x000fe20000010000 */
[----:B------:R-:W-:-:S02]  /*1e00*/  HADD2.F32 R243, -RZ, R95.H0_H0 ;  /* 0x2000005ffff37230 */ /* 0x000fc40000004100 */
[----:B------:R-:W-:Y:S01]  /*1e10*/  FMUL.FTZ R90, R211, R100 ;  /* 0x00000064d35a7220 */ /* 0x000fe20000410000 */
[----:B------:R-:W-:Y:S01]  /*1e20*/  FFMA.FTZ R92, R229, R228, R92 ;  /* 0x000000e4e55c7223 */ /* 0x000fe2000001005c */
[----:B------:R-:W-:Y:S01]  /*1e30*/  FFMA.FTZ R91, R173, R77, R250 ;  /* 0x0000004dad5b7223 */ /* 0x000fe200000100fa */
[----:B------:R-:W-:Y:S01]  /*1e40*/  FADD.FTZ R100, R94, R89 ;  /* 0x000000595e647221 */ /* 0x000fe20000010000 */
[----:B------:R-:W-:Y:S01]  /*1e50*/  FMUL.FTZ R93, R164, R242 ;  /* 0x000000f2a45d7220 */ /* 0x000fe20000410000 */
[----:B------:R-:W-:Y:S02]  /*1e60*/  HADD2.F32 R244, -RZ, R95.H1_H1 ;  /* 0x3000005ffff47230 */ /* 0x000fe40000004100 */
[----:B------:R-:W-:Y:S01]  /*1e70*/  FFMA.FTZ R94, R227, R230, R92 ;  /* 0x000000e6e35e7223 */ /* 0x000fe2000001005c */
[----:B------:R-:W-:Y:S01]  /*1e80*/  FMUL.FTZ R250, R163, R243 ;  /* 0x000000f3a3fa7220 */ /* 0x000fe20000410000 */
[----:B------:R-:W-:Y:S01]  /*1e90*/  FFMA.FTZ R92, R172, R79, R93 ;  /* 0x0000004fac5c7223 */ /* 0x000fe2000001005d */
[----:B------:R-:W-:Y:S01]  /*1ea0*/  FADD.FTZ R95, R100, R91 ;  /* 0x0000005b645f7221 */ /* 0x000fe20000010000 */
[----:B------:R-:W-:Y:S01]  /*1eb0*/  FFMA.FTZ R251, R85, R84, R94 ;  /* 0x0000005455fb7223 */ /* 0x000fe2000001005e */
[----:B------:R-:W-:Y:S01]  /*1ec0*/  FFMA.FTZ R93, R171, R82, R250 ;  /* 0x00000052ab5d7223 */ /* 0x000fe200000100fa */
[----:B------:R-:W-:Y:S01]  /*1ed0*/  FMUL.FTZ R245, R162, R244 ;  /* 0x000000f4a2f57220 */ /* 0x000fe20000410000 */
[----:B------:R-:W-:Y:S01]  /*1ee0*/  FADD.FTZ R100, R95, R92 ;  /* 0x0000005c5f647221 */ /* 0x000fe20000010000 */
[C---:B------:R-:W-:Y:S01]  /*1ef0*/  FMUL.FTZ R94, R211.reuse, R73 ;  /* 0x00000049d35e7220 */ /* 0x040fe20000410000 */
[----:B------:R-:W-:Y:S01]  /*1f00*/  FFMA.FTZ R73, R90, R86, R251 ;  /* 0x000000565a497223 */ /* 0x000fe200000100fb */
[----:B------:R-:W-:Y:S01]  /*1f10*/  FFMA.FTZ R95, R170, R83, R245 ;  /* 0x00000053aa5f7223 */ /* 0x000fe200000100f5 */
[----:B------:R-:W-:Y:S01]  /*1f20*/  FADD.FTZ R250, R100, R93 ;  /* 0x0000005d64fa7221 */ /* 0x000fe20000010000 */
[----:B------:R-:W-:Y:S01]  /*1f30*/  FMUL.FTZ R231, R211, R231 ;  /* 0x000000e7d3e77220 */ /* 0x000fe20000410000 */
[----:B------:R-:W-:-:S02]  /*1f40*/  FFMA.FTZ R100, R94, R87, R73 ;  /* 0x000000575e647223 */ /* 0x000fc40000010049 */
[----:B------:R-:W-:Y:S01]  /*1f50*/  FADD.FTZ R73, R250, R95 ;  /* 0x0000005ffa497221 */ /* 0x000fe20000010000 */
[----:B------:R-:W-:Y:S01]  /*1f60*/  FMUL.FTZ R232, R211, R232 ;  /* 0x000000e8d3e87220 */ /* 0x000fe20000410000 */
[----:B------:R-:W-:-:S03]  /*1f70*/  FFMA.FTZ R245, R231, R88, R100 ;  /* 0x00000058e7f57223 */ /* 0x000fc60000010064 */
[----:B------:R-:W0:Y:S01]  /*1f80*/  SHFL.DOWN PT, R100, R73, 0x10, 0x1f ;  /* 0x0a001f0049647f89 */ /* 0x000e2200000e0000 */
[C---:B------:R-:W-:Y:S01]  /*1f90*/  FMUL.FTZ R233, R211.reuse, R233 ;  /* 0x000000e9d3e97220 */ /* 0x040fe20000410000 */
        /* <DEDUP_REMOVED lines=19> */
[----:B0-----:R-:W-:-:S05]  /*20d0*/  FADD.FTZ R252, R73, R252 ;  /* 0x000000fc49fc7221 */ /* 0x001fca0000010000 */
[----:B------:R-:W0:Y:S01]  /*20e0*/  SHFL.DOWN PT, R245, R252, 0x2, 0x1f ;  /* 0x08401f00fcf57f89 */ /* 0x000e2200000e0000 */
[----:B-1----:R-:W-:Y:S02]  /*20f0*/  FADD.FTZ R250, R251, R100 ;  /* 0x00000064fbfa7221 */ /* 0x002fe40000010000 */
[----:B------:R-:W1:Y:S01]  /*2100*/  S2R R100, SR_TID.X ;  /* 0x0000000000647919 */ /* 0x000e620000002100 */
[----:B------:R-:W-:Y:S01]  /*2110*/  FADD.FTZ R5, R72, R5 ;  /* 0x0000000548057221 */ /* 0x000fe20000010000 */
[----:B------:R-:W-:Y:S02]  /*2120*/  FFMA.FTZ R22, R85, R72, R22 ;  /* 0x0000004855167223 */ /* 0x000fe40000010016 */
[----:B------:R-:W2:Y:S01]  /*2130*/  SHFL.DOWN PT, R72, R250, 0x1, 0x1f ;  /* 0x08201f00fa487f89 */ /* 0x000ea200000e0000 */
[----:B0-----:R-:W-:-:S05]  /*2140*/  FADD.FTZ R245, R252, R245 ;  /* 0x000000f5fcf57221 */ /* 0x001fca0000010000 */
[----:B------:R-:W0:Y:S01]  /*2150*/  SHFL.DOWN PT, R73, R245, 0x1, 0x1f ;  /* 0x08201f00f5497f89 */ /* 0x000e2200000e0000 */
[----:B-1----:R-:W-:Y:S01]  /*2160*/  LOP3.LUT P1, RZ, R100, 0x1f, RZ, 0xc0, !PT ;  /* 0x0000001f64ff7812 */ /* 0x002fe2000782c0ff */
[----:B------:R-:W-:Y:S01]  /*2170*/  BSSY.RECONVERGENT B0, `(.L_x_508) ;  /* 0x000000c000007945 */ /* 0x000fe20003800200 */
[----:B--2---:R-:W-:Y:S01]  /*2180*/  FADD.FTZ R72, R250, R72 ;  /* 0x00000048fa487221 */ /* 0x004fe20000010000 */
[----:B0-----:R-:W-:-:S10]  /*2190*/  FADD.FTZ R73, R245, R73 ;  /* 0x00000049f5497221 */ /* 0x001fd40000010000 */
        /* <DEDUP_REMOVED lines=9> */
.L_x_509:
[----:B------:R-:W-:Y:S05]  /*2230*/  BSYNC.RECONVERGENT B0 ;  /* 0x0000000000007941 */ /* 0x000fea0003800200 */
.L_x_508:
        /* <DEDUP_REMOVED lines=45> */
[----:B------:R-:W-:-:S03]  /*2510*/  FFMA.FTZ R14, R236, R244, R14 ;  /* 0x000000f4ec0e7223 */ /* 0x000fc6000001000e */
        /* <DEDUP_REMOVED lines=34> */
[----:B-----5:R-:W-:Y:S01]  /*2740*/  ISETP.GE.U32.AND P1, PT, R248, RZ, PT ;  /* 0x000000fff800720c */ /* 0x020fe20003f26070 */
[C---:B------:R-:W-:Y:S01]  /*2750*/  FMUL.FTZ R104, R211.reuse, R104 ;  /* 0x00000068d3687220 */ /* 0x040fe20000410000 */
[C---:B------:R-:W-:Y:S01]  /*2760*/  FMUL.FTZ R214, R211.reuse, R214 ;  /* 0x000000d6d3d67220 */ /* 0x040fe20000410000 */
[----:B------:R-:W-:Y:S01]  /*2770*/  FMUL.FTZ R72, R211, R72 ;  /* 0x00000048d3487220 */ /* 0x000fe20000410000 */
[----:B------:R-:W-:Y:S01]  /*2780*/  FADD.FTZ R220, R220, -R221 ;  /* 0x800000dddcdc7221 */ /* 0x000fe20000010000 */
[----:B------:R-:W-:Y:S01]  /*2790*/  FADD.FTZ R218, R218, -R219 ;  /* 0x800000dbdada7221 */ /* 0x000fe20000010000 */
[----:B------:R-:W-:Y:S01]  /*27a0*/  FADD.FTZ R216, R216, -R217 ;  /* 0x800000d9d8d87221 */ /* 0x000fe20000010000 */
[----:B------:R-:W-:Y:S01]  /*27b0*/  FADD.FTZ R222, R222, -R73 ;  /* 0x80000049dede7221 */ /* 0x000fe20000010000 */
[----:B------:R-:W-:Y:S01]  /*27c0*/  FMUL.FTZ R74, R74, UR6 ;  /* 0x000000064a4a7c20 */ /* 0x000fe20008410000 */
[C---:B------:R-:W-:Y:S01]  /*27d0*/  ISETP.GE.U32.AND.EX P1, PT, R249.reuse, 0x1000000, PT, P1 ;  /* 0x01000000f900780c */ /* 0x040fe20003f26110 */
[----:B------:R-:W-:Y:S01]  /*27e0*/  FMUL.FTZ R104, R104, UR6 ;  /* 0x0000000668687c20 */ /* 0x000fe20008410000 */
[----:B------:R-:W-:Y:S01]  /*27f0*/  FMUL.FTZ R214, R214, UR6 ;  /* 0x00000006d6d67c20 */ /* 0x000fe20008410000 */
[----:B------:R-:W-:Y:S01]  /*2800*/  FMUL.FTZ R72, R72, UR6 ;  /* 0x0000000648487c20 */ /* 0x000fe20008410000 */
[----:B------:R-:W-:Y:S01]  /*2810*/  LOP3.LUT P3, RZ, R249, 0xff0000, RZ, 0xc0, !PT ;  /* 0x00ff0000f9ff7812 */ /* 0x000fe2000786c0ff */
[----:B------:R-:W-:Y:S01]  /*2820*/  FMUL.FTZ R220, R211, R220 ;  /* 0x000000dcd3dc7220 */ /* 0x000fe20000410000 */
[----:B------:R-:W-:Y:S01]  /*2830*/  LOP3.LUT P5, RZ, R249, 0xff, RZ, 0xc0, !PT ;  /* 0x000000fff9ff7812 */ /* 0x000fe200078ac0ff */
[----:B------:R-:W-:Y:S01]  /*2840*/  FMUL.FTZ R218, R211, R218 ;  /* 0x000000dad3da7220 */ /* 0x000fe20000410000 */
[----:B------:R-:W-:Y:S01]  /*2850*/  LOP3.LUT P6, RZ, R249, 0xff00, RZ, 0xc0, !PT ;  /* 0x0000ff00f9ff7812 */ /* 0x000fe200078cc0ff */
[C---:B------:R-:W-:Y:S01]  /*2860*/  FMUL.FTZ R216, R211.reuse, R216 ;  /* 0x000000d8d3d87220 */ /* 0x040fe20000410000 */
        /* <DEDUP_REMOVED lines=17> */
[----:B------:R-:W-:Y:S02]  /*2980*/  F2FP.F16.F32.PACK_AB R75, R0, R75 ;  /* 0x0000004b004b723e */ /* 0x000fe400000000ff */
[----:B------:R-:W-:Y:S02]  /*2990*/  F2FP.F16.F32.PACK_AB R74, R79, R74 ;  /* 0x0000004a4f4a723e */ /* 0x000fe400000000ff */
[----:B------:R-:W-:Y:S02]  /*29a0*/  F2FP.F16.F32.PACK_AB R73, R216, R73 ;  /* 0x00000049d849723e */ /* 0x000fe400000000ff */
[----:B------:R-:W-:Y:S01]  /*29b0*/  F2FP.F16.F32.PACK_AB R72, R77, R72 ;  /* 0x000000484d48723e */ /* 0x000fe200000000ff */
[----:B------:R-:W-:Y:S06]  /*29c0*/  BRA `(.L_x_513) ;  /* 0x00000020003c7947 */ /* 0x000fec0003800000 */
.L_x_512:
[-CC-:B------:R-:W-:Y:S01]  /*29d0*/  FFMA.FTZ R70, R105, R238.reuse, R237.reuse ;  /* 0x000000ee69467223 */ /* 0x180fe200000100ed */
[-CC-:B------:R-:W-:Y:S01]  /*29e0*/  FFMA.FTZ R215, R215, R238.reuse, R237.reuse ;  /* 0x000000eed7d77223 */ /* 0x180fe200000100ed */
[-CC-:B------:R-:W-:Y:S01]  /*29f0*/  FFMA.FTZ R68, R213, R238.reuse, R237.reuse ;  /* 0x000000eed5447223 */ /* 0x180fe200000100ed */
[-C--:B------:R-:W-:Y:S01]  /*2a00*/  FFMA.FTZ R69, R106, R238.reuse, R237 ;  /* 0x000000ee6a457223 */ /* 0x080fe200000100ed */
[----:B------:R-:W-:Y:S01]  /*2a10*/  FADD.FTZ R70, R103, -R70 ;  /* 0x8000004667467221 */ /* 0x000fe20000010000 */
[----:B------:R-:W-:Y:S01]  /*2a20*/  FADD.FTZ R214, R214, -R215 ;  /* 0x800000d7d6d67221 */ /* 0x000fe20000010000 */
[----:B------:R-:W-:Y:S01]  /*2a30*/  FADD.FTZ R68, R107, -R68 ;  /* 0x800000446b447221 */ /* 0x000fe20000010000 */
[-CC-:B------:R-:W-:Y:S01]  /*2a40*/  FFMA.FTZ R219, R219, R238.reuse, R237.reuse ;  /* 0x000000eedbdb7223 */ /* 0x180fe200000100ed */
[-C--:B------:R-:W-:Y:S01]  /*2a50*/  FFMA.FTZ R217, R217, R238.reuse, R237 ;  /* 0x000000eed9d97223 */ /* 0x080fe200000100ed */
[----:B------:R-:W-:Y:S01]  /*2a60*/  FADD.FTZ R104, R104, -R69 ;  /* 0x8000004568687221 */ /* 0x000fe20000010000 */
[-CC-:B------:R-:W-:Y:S01]  /*2a70*/  FFMA.FTZ R221, R221, R238.reuse, R237.reuse ;  /* 0x000000eedddd7223 */ /* 0x180fe200000100ed */
[----:B------:R-:W-:Y:S01]  /*2a80*/  FFMA.FTZ R69, R0, R238, R237 ;  /* 0x000000ee00457223 */ /* 0x000fe200000100ed */
[C---:B------:R-:W-:Y:S01]  /*2a90*/  FMUL.FTZ R76, R211.reuse, R70 ;  /* 0x00000046d34c7220 */ /* 0x040fe20000410000 */
[C---:B------:R-:W-:Y:S01]  /*2aa0*/  FMUL.FTZ R70, R211.reuse, R214 ;  /* 0x000000d6d3467220 */ /* 0x040fe20000410000 */
[C---:B------:R-:W-:Y:S01]  /*2ab0*/  FMUL.FTZ R77, R211.reuse, R68 ;  /* 0x00000044d34d7220 */ /* 0x040fe20000410000 */
[----:B------:R-:W-:Y:S01]  /*2ac0*/  FADD.FTZ R218, R218, -R219 ;  /* 0x800000dbdada7221 */ /* 0x000fe20000010000 */
[----:B------:R-:W-:Y:S01]  /*2ad0*/  FADD.FTZ R216, R216, -R217 ;  /* 0x800000d9d8d87221 */ /* 0x000fe20000010000 */
[C---:B------:R-:W-:Y:S01]  /*2ae0*/  FMUL.FTZ R71, R211.reuse, R104 ;  /* 0x00000068d3477220 */ /* 0x040fe20000410000 */
        /* <DEDUP_REMOVED lines=9> */
[----:B------:R-:W-:Y:S01]  /*2b80*/  F2FP.F16.F32.PACK_AB R70, R77, R70 ;  /* 0x000000464d46723e */ /* 0x000fe200000000ff */
[----:B------:R-:W-:Y:S01]  /*2b90*/  FMUL.FTZ R77, R211, R220 ;  /* 0x000000dcd34d7220 */ /* 0x000fe20000410000 */
[----:B------:R-:W-:Y:S01]  /*2ba0*/  LOP3.LUT P3, RZ, R249, 0xff0000, RZ, 0xc0, !PT ;  /* 0x00ff0000f9ff7812 */ /* 0x000fe2000786c0ff */
[----:B------:R-:W-:Y:S01]  /*2bb0*/  FMUL.FTZ R68, R211, R222 ;  /* 0x000000ded3447220 */ /* 0x000fe20000410000 */
[----:B------:R-:W-:Y:S01]  /*2bc0*/  LOP3.LUT P6, RZ, R249, 0xff, RZ, 0xc0, !PT ;  /* 0x000000fff9ff7812 */ /* 0x000fe200078cc0ff */
[----:B------:R-:W-:Y:S01]  /*2bd0*/  FMUL.FTZ R78, R69, UR6 ;  /* 0x00000006454e7c20 */ /* 0x000fe20008410000 */
[C---:B------:R-:W-:Y:S01]  /*2be0*/  LOP3.LUT P5, RZ, R249.reuse, 0xff00, RZ, 0xc0, !PT ;  /* 0x0000ff00f9ff7812 */ /* 0x040fe200078ac0ff */
[----:B------:R-:W-:Y:S01]  /*2bf0*/  FMUL.FTZ R0, R68, UR6 ;  /* 0x0000000644007c20 */ /* 0x000fe20008410000 */
[----:B------:R-:W-:-:S02]  /*2c00*/  ISETP.GE.U32.AND.EX P1, PT, R249, 0x1000000, PT, P1 ;  /* 0x01000000f900780c */ /* 0x000fc40003f26110 */
[----:B------:R-:W-:Y:S01]  /*2c10*/  F2FP.F16.F32.PACK_AB R71, R76, R71 ;  /* 0x000000474c47723e */ /* 0x000fe200000000ff */
[----:B------:R-:W-:Y:S01]  /*2c20*/  FMUL.FTZ R76, R77, UR6 ;  /* 0x000000064d4c7c20 */ /* 0x000fe20008410000 */
[C---:B------:R-:W-:Y:S01]  /*2c30*/  F2FP.F16.F32.PACK_AB R69, R216.reuse, R69 ;  /* 0x00000045d845723e */ /* 0x040fe200000000ff */
[----:B------:R-:W-:Y:S01]  /*2c40*/  FMUL.FTZ R216, R216, UR6 ;  /* 0x00000006d8d87c20 */ /* 0x000fe20008410000 */
[----:B------:R-:W-:Y:S02]  /*2c50*/  FSEL R75, R75, RZ, P1 ;  /* 0x000000ff4b4b7208 */ /* 0x000fe40000800000 */
[----:B------:R-:W-:Y:S02]  /*2c60*/  FSEL R72, R72, RZ, P3 ;  /* 0x000000ff48487208 */ /* 0x000fe40001800000 */
[----:B------:R-:W-:Y:S02]  /*2c70*/  FSEL R74, R74, RZ, P6 ;  /* 0x000000ff4a4a7208 */ /* 0x000fe40003000000 */
[----:B------:R-:W-:-:S02]  /*2c80*/  FSEL R73, R73, RZ, P5 ;  /* 0x000000ff49497208 */ /* 0x000fc40002800000 */
[C---:B------:R-:W-:Y:S02]  /*2c90*/  LOP3.LUT P1, RZ, R248.reuse, 0xff0000, RZ, 0xc0, !PT ;  /* 0x00ff0000f8ff7812 */ /* 0x040fe4000782c0ff */
[C---:B------:R-:W-:Y:S02]  /*2ca0*/  LOP3.LUT P3, RZ, R248.reuse, 0xff000000, RZ, 0xc0, !PT ;  /* 0xff000000f8ff7812 */ /* 0x040fe4000786c0ff */
[C---:B------:R-:W-:Y:S02]  /*2cb0*/  LOP3.LUT P6, RZ, R248.reuse, 0xff, RZ, 0xc0, !PT ;  /* 0x000000fff8ff7812 */ /* 0x040fe400078cc0ff */
[----:B------:R-:W-:Y:S02]  /*2cc0*/  LOP3.LUT P5, RZ, R248, 0xff00, RZ, 0xc0, !PT ;  /* 0x0000ff00f8ff7812 */ /* 0x000fe400078ac0ff */
[----:B------:R-:W-:Y:S02]  /*2cd0*/  F2FP.F16.F32.PACK_AB R68, R77, R68 ;  /* 0x000000444d44723e */ /* 0x000fe400000000ff */
[----:B------:R-:W-:-:S02]  /*2ce0*/  FSEL R78, R78, RZ, P1 ;  /* 0x000000ff4e4e7208 */ /* 0x000fc40000800000 */
[----:B------:R-:W-:Y:S02]  /*2cf0*/  FSEL R79, R216, RZ, P3 ;  /* 0x000000ffd84f7208 */ /* 0x000fe40001800000 */
[----:B------:R-:W-:Y:S02]  /*2d00*/  FSEL R0, R0, RZ, P6 ;  /* 0x000000ff00007208 */ /* 0x000fe40003000000 */
[----:B------:R-:W-:Y:S02]  /*2d10*/  FSEL R77, R76, RZ, P5 ;  /* 0x000000ff4c4d7208 */ /* 0x000fe40002800000 */
[----:B------:R-:W-:Y:S02]  /*2d20*/  F2FP.F16.F32.PACK_AB R75, R75, R72 ;  /* 0x000000484b4b723e */ /* 0x000fe400000000ff */
[----:B------:R-:W-:Y:S02]  /*2d30*/  F2FP.F16.F32.PACK_AB R74, R73, R74 ;  /* 0x0000004a494a723e */ /* 0x000fe400000000ff */
[----:B------:R-:W-:-:S02]  /*2d40*/  F2FP.F16.F32.PACK_AB R73, R79, R78 ;  /* 0x0000004e4f49723e */ /* 0x000fc400000000ff */
[----:B------:R-:W-:Y:S01]  /*2d50*/  F2FP.F16.F32.PACK_AB R72, R77, R0 ;  /* 0x000000004d48723e */ /* 0x000fe200000000ff */
[----:B------:R-:W-:Y:S06]  /*2d60*/  BRA `(.L_x_513) ;  /* 0x0000001c00547947 */ /* 0x000fec0003800000 */
.L_x_511:
        /* <DEDUP_REMOVED lines=11> */
[----:B------:R-:W-:Y:S01]  /*2e20*/  FFMA.FTZ R73, R0, R238, R237 ;  /* 0x000000ee00497223 */ /* 0x000fe200000100ed */
[--C-:B-----5:R-:W-:Y:S02]  /*2e30*/  HADD2.F32 R74, -RZ, R59.reuse.H1_H1 ;  /* 0x3000003bff4a7230 */ /* 0x120fe40000004100 */
[----:B------:R-:W-:Y:S01]  /*2e40*/  FADD.FTZ R215, R214, -R215 ;  /* 0x800000d7d6d77221 */ /* 0x000fe20000010000 */
[----:B------:R-:W-:-:S02]  /*2e50*/  HADD2.F32 R72, -RZ, R59.H0_H0 ;  /* 0x2000003bff487230 */ /* 0x000fc40000004100 */
[----:B------:R-:W-:Y:S01]  /*2e60*/  FADD.FTZ R77, R107, -R76 ;  /* 0x8000004c6b4d7221 */ /* 0x000fe20000010000 */
[--C-:B------:R-:W-:Y:S02]  /*2e70*/  HADD2.F32 R0, -RZ, R58.reuse.H0_H0 ;  /* 0x2000003aff007230 */ /* 0x100fe40000004100 */
[-CC-:B------:R-:W-:Y:S01]  /*2e80*/  FFMA.FTZ R219, R219, R238.reuse, R237.reuse ;  /* 0x000000eedbdb7223 */ /* 0x180fe200000100ed */
[----:B------:R-:W-:Y:S02]  /*2e90*/  HADD2.F32 R76, -RZ, R58.H1_H1 ;  /* 0x3000003aff4c7230 */ /* 0x000fe40000004100 */
[-CC-:B------:R-:W-:Y:S01]  /*2ea0*/  FFMA.FTZ R217, R217, R238.reuse, R237.reuse ;  /* 0x000000eed9d97223 */ /* 0x180fe200000100ed */
[----:B------:R-:W-:Y:S01]  /*2eb0*/  FFMA.FTZ R221, R221, R238, R237 ;  /* 0x000000eedddd7223 */ /* 0x000fe200000100ed */
[C---:B------:R-:W-:Y:S01]  /*2ec0*/  FFMA.FTZ R79, R211.reuse, R79, R74 ;  /* 0x0000004fd34f7223 */ /* 0x040fe2000001004a */
[C---:B------:R-:W-:Y:S01]  /*2ed0*/  FFMA.FTZ R78, R211.reuse, R75, R72 ;  /* 0x0000004bd34e7223 */ /* 0x040fe20000010048 */
[----:B------:R-:W-:Y:S01]  /*2ee0*/  FFMA.FTZ R74, R211, R215, R0 ;  /* 0x000000d7d34a7223 */ /* 0x000fe20000010000 */
[----:B------:R-:W-:Y:S01]  /*2ef0*/  FADD.FTZ R83, R222, -R73 ;  /* 0x80000049de537221 */ /* 0x000fe20000010000 */
[----:B------:R-:W-:-:S02]  /*2f00*/  HADD2.F32 R75, -RZ, R57.H0_H0 ;  /* 0x20000039ff4b7230 */ /* 0x000fc40000004100 */
[----:B------:R-:W-:Y:S01]  /*2f10*/  FADD.FTZ R218, R218, -R219 ;  /* 0x800000dbdada7221 */ /* 0x000fe20000010000 */
[----:B------:R-:W-:Y:S02]  /*2f20*/  HADD2.F32 R72, -RZ, R57.H1_H1 ;  /* 0x30000039ff487230 */ /* 0x000fe40000004100 */
[----:B------:R-:W-:Y:S01]  /*2f30*/  FADD.FTZ R217, R216, -R217 ;  /* 0x800000d9d8d97221 */ /* 0x000fe20000010000 */
[--C-:B------:R-:W-:Y:S02]  /*2f40*/  HADD2.F32 R0, -RZ, R56.reuse.H0_H0 ;  /* 0x20000038ff007230 */ /* 0x100fe40000004100 */
[----:B------:R-:W-:Y:S01]  /*2f50*/  FFMA.FTZ R77, R211, R77, R76 ;  /* 0x0000004dd34d7223 */ /* 0x000fe2000001004c */
[----:B------:R-:W-:Y:S01]  /*2f60*/  HADD2.F32 R73, -RZ, R56.H1_H1 ;  /* 0x30000038ff497230 */ /* 0x000fe20000004100 */
[----:B------:R-:W-:Y:S01]  /*2f70*/  ISETP.GE.U32.AND P1, PT, R248, RZ, PT ;  /* 0x000000fff800720c */ /* 0x000fe20003f26070 */
[----:B------:R-:W-:Y:S01]  /*2f80*/  FADD.FTZ R220, R220, -R221 ;  /* 0x800000dddcdc7221 */ /* 0x000fe20000010000 */
[----:B------:R-:W-:Y:S01]  /*2f90*/  FMUL.FTZ R74, R74, UR6 ;  /* 0x000000064a4a7c20 */ /* 0x000fe20008410000 */
[----:B------:R-:W-:Y:S01]  /*2fa0*/  LOP3.LUT P5, RZ, R249, 0xff, RZ, 0xc0, !PT ;  /* 0x000000fff9ff7812 */ /* 0x000fe200078ac0ff */
[----:B------:R-:W-:Y:S01]  /*2fb0*/  FMUL.FTZ R79, R79, UR6 ;  /* 0x000000064f4f7c20 */ /* 0x000fe20008410000 */
[----:B------:R-:W-:Y:S01]  /*2fc0*/  FMUL.FTZ R78, R78, UR6 ;  /* 0x000000064e4e7c20 */ /* 0x000fe20008410000 */
[C---:B------:R-:W-:Y:S01]  /*2fd0*/  FFMA.FTZ R75, R211.reuse, R218, R75 ;  /* 0x000000dad34b7223 */ /* 0x040fe2000001004b */
[----:B------:R-:W-:Y:S01]  /*2fe0*/  FFMA.FTZ R72, R211, R217, R72 ;  /* 0x000000d9d3487223 */ /* 0x000fe20000010048 */
[----:B------:R-:W-:Y:S01]  /*2ff0*/  LOP3.LUT P3, RZ, R249, 0xff0000, RZ, 0xc0, !PT ;  /* 0x00ff0000f9ff7812 */ /* 0x000fe2000786c0ff */
[----:B------:R-:W-:Y:S01]  /*3000*/  FMUL.FTZ R77, R77, UR6 ;  /* 0x000000064d4d7c20 */ /* 0x000fe20008410000 */
[----:B------:R-:W-:Y:S01]  /*3010*/  ISETP.GE.U32.AND.EX P1, PT, R249, 0x1000000, PT, P1 ;  /* 0x01000000f900780c */ /* 0x000fe20003f26110 */
[C---:B------:R-:W-:Y:S01]  /*3020*/  FFMA.FTZ R0, R211.reuse, R83, R0 ;  /* 0x00000053d3007223 */ /* 0x040fe20000010000 */
[----:B------:R-:W-:Y:S01]  /*3030*/  FFMA.FTZ R73, R211, R220, R73 ;  /* 0x000000dcd3497223 */ /* 0x000fe20000010049 */
[----:B------:R-:W-:Y:S01]  /*3040*/  LOP3.LUT P6, RZ, R249, 0xff00, RZ, 0xc0, !PT ;  /* 0x0000ff00f9ff7812 */ /* 0x000fe200078cc0ff */
[----:B------:R-:W-:Y:S01]  /*3050*/  FMUL.FTZ R75, R75, UR6 ;  /* 0x000000064b4b7c20 */ /* 0x000fe20008410000 */
[----:B------:R-:W-:Y:S01]  /*3060*/  FSEL R76, R74, RZ, P5 ;  /* 0x000000ff4a4c7208 */ /* 0x000fe20002800000 */
[----:B------:R-:W-:Y:S01]  /*3070*/  FMUL.FTZ R74, R72, UR6 ;  /* 0x00000006484a7c20 */ /* 0x000fe20008410000 */
[----:B------:R-:W-:Y:S01]  /*3080*/  FSEL R103, R79, RZ, P1 ;  /* 0x000000ff4f677208 */ /* 0x000fe20000800000 */
[----:B------:R-:W-:Y:S01]  /*3090*/  FMUL.FTZ R0, R0, UR6 ;  /* 0x0000000600007c20 */ /* 0x000fe20008410000 */
[----:B------:R-:W-:Y:S01]  /*30a0*/  FSEL R78, R78, RZ, P3 ;  /* 0x000000ff4e4e7208 */ /* 0x000fe20001800000 */
[----:B------:R-:W-:Y:S01]  /*30b0*/  FMUL.FTZ R73, R73, UR6 ;  /* 0x0000000649497c20 */ /* 0x000fe20008410000 */
[----:B------:R-:W-:-:S02]  /*30c0*/  LOP3.LUT P1, RZ, R248, 0xff0000, RZ, 0xc0, !PT ;  /* 0x00ff0000f8ff7812 */ /* 0x000fc4000782c0ff */
[C---:B------:R-:W-:Y:S02]  /*30d0*/  LOP3.LUT P3, RZ, R248.reuse, 0xff000000, RZ, 0xc0, !PT ;  /* 0xff000000f8ff7812 */ /* 0x040fe4000786c0ff */
[----:B------:R-:W-:Y:S02]  /*30e0*/  FSEL R83, R77, RZ, P6 ;  /* 0x000000ff4d537208 */ /* 0x000fe40003000000 */
        /* <DEDUP_REMOVED lines=11> */
.L_x_514:
[-CC-:B------:R-:W-:Y:S01]  /*31a0*/  FFMA.FTZ R69, R106, R238.reuse, R237.reuse ;  /* 0x000000ee6a457223 */ /* 0x180fe200000100ed */
[-CC-:B------:R-:W-:Y:S01]  /*31b0*/  FFMA.FTZ R215, R215, R238.reuse, R237.reuse ;  /* 0x000000eed7d77223 */ /* 0x180fe200000100ed */
[-C--:B------:R-:W-:Y:S01]  /*31c0*/  FFMA.FTZ R68, R105, R238.reuse, R237 ;  /* 0x000000ee69447223 */ /* 0x080fe200000100ed */
[--C-:B-----5:R-:W-:Y:S02]  /*31d0*/  HADD2.F32 R70, -RZ, R59.reuse.H0_H0 ;  /* 0x2000003bff467230 */ /* 0x120fe40000004100 */
[----:B------:R-:W-:Y:S01]  /*31e0*/  FADD.FTZ R104, R104, -R69 ;  /* 0x8000004568687221 */ /* 0x000fe20000010000 */
[----:B------:R-:W-:Y:S02]  /*31f0*/  HADD2.F32 R69, -RZ, R58.H0_H0 ;  /* 0x2000003aff457230 */ /* 0x000fe40000004100 */
[----:B------:R-:W-:Y:S01]  /*3200*/  FADD.FTZ R214, R214, -R215 ;  /* 0x800000d7d6d67221 */ /* 0x000fe20000010000 */
[----:B------:R-:W-:Y:S01]  /*3210*/  FADD.FTZ R72, R103, -R68 ;  /* 0x8000004467487221 */ /* 0x000fe20000010000 */
[----:B------:R-:W-:Y:S01]  /*3220*/  FFMA.FTZ R68, R213, R238, R237 ;  /* 0x000000eed5447223 */ /* 0x000fe200000100ed */
[C---:B------:R-:W-:Y:S01]  /*3230*/  FFMA.FTZ R71, R211.reuse, R104, R70 ;  /* 0x00000068d3477223 */ /* 0x040fe20000010046 */
[----:B------:R-:W-:Y:S01]  /*3240*/  FFMA.FTZ R70, R211, R214, R69 ;  /* 0x000000d6d3467223 */ /* 0x000fe20000010045 */
[----:B------:R-:W-:-:S02]  /*3250*/  HADD2.F32 R75, -RZ, R59.H1_H1 ;  /* 0x3000003bff4b7230 */ /* 0x000fc40000004100 */
[-CC-:B------:R-:W-:Y:S01]  /*3260*/  FFMA.FTZ R219, R219, R238.reuse, R237.reuse ;  /* 0x000000eedbdb7223 */ /* 0x180fe200000100ed */
[----:B------:R-:W-:Y:S02]  /*3270*/  HADD2.F32 R73, -RZ, R58.H1_H1 ;  /* 0x3000003aff497230 */ /* 0x000fe40000004100 */
[-CC-:B------:R-:W-:Y:S01]  /*3280*/  FFMA.FTZ R217, R217, R238.reuse, R237.reuse ;  /* 0x000000eed9d97223 */ /* 0x180fe200000100ed */
[-CC-:B------:R-:W-:Y:S01]  /*3290*/  FFMA.FTZ R69, R0, R238.reuse, R237.reuse ;  /* 0x000000ee00457223 */ /* 0x180fe200000100ed */
[----:B------:R-:W-:Y:S01]  /*32a0*/  FADD.FTZ R68, R107, -R68 ;  /* 0x800000446b447221 */ /* 0x000fe20000010000 */
[----:B------:R-:W-:Y:S01]  /*32b0*/  FFMA.FTZ R221, R221, R238, R237 ;  /* 0x000000eedddd7223 */ /* 0x000fe200000100ed */
[--C-:B------:R-:W-:Y:S02]  /*32c0*/  HADD2.F32 R0, -RZ, R57.reuse.H0_H0 ;  /* 0x20000039ff007230 */ /* 0x100fe40000004100 */
[----:B------:R-:W-:Y:S01]  /*32d0*/  FADD.FTZ R218, R218, -R219 ;  /* 0x800000dbdada7221 */ /* 0x000fe20000010000 */
[----:B------:R-:W-:-:S02]  /*32e0*/  HADD2.F32 R79, -RZ, R57.H1_H1 ;  /* 0x30000039ff4f7230 */ /* 0x000fc40000004100 */
[----:B------:R-:W-:Y:S01]  /*32f0*/  FADD.FTZ R216, R216, -R217 ;  /* 0x800000d9d8d87221 */ /* 0x000fe20000010000 */
[----:B------:R-:W-:Y:S01]  /*3300*/  FADD.FTZ R222, R222, -R69 ;  /* 0x80000045dede7221 */ /* 0x000fe20000010000 */
[C---:B------:R-:W-:Y:S01]  /*3310*/  FFMA.FTZ R76, R211.reuse, R72, R75 ;  /* 0x00000048d34c7223 */ /* 0x040fe2000001004b */
[C---:B------:R-:W-:Y:S01]  /*3320*/  FFMA.FTZ R83, R211.reuse, R68, R73 ;  /* 0x00000044d3537223 */ /* 0x040fe20000010049 */
[--C-:B------:R-:W-:Y:S01]  /*3330*/  HADD2.F32 R69, -RZ, R56.reuse.H0_H0 ;  /* 0x20000038ff457230 */ /* 0x100fe20000004100 */
[----:B------:R-:W-:Y:S01]  /*3340*/  ISETP.GE.U32.AND P1, PT, R248, RZ, PT ;  /* 0x000000fff800720c */ /* 0x000fe20003f26070 */
[----:B------:R-:W-:Y:S02]  /*3350*/  HADD2.F32 R77, -RZ, R56.H1_H1 ;  /* 0x30000038ff4d7230 */ /* 0x000fe40000004100 */
[----:B------:R-:W-:Y:S01]  /*3360*/  FADD.FTZ R220, R220, -R221 ;  /* 0x800000dddcdc7221 */ /* 0x000fe20000010000 */
[C---:B------:R-:W-:Y:S01]  /*3370*/  FFMA.FTZ R0, R211.reuse, R218, R0 ;  /* 0x000000dad3007223 */ /* 0x040fe20000010000 */
[----:B------:R-:W-:Y:S01]  /*3380*/  FFMA.FTZ R79, R211, R216, R79 ;  /* 0x000000d8d34f7223 */ /* 0x000fe2000001004f */
[----:B------:R-:W-:Y:S01]  /*3390*/  FMUL.FTZ R75, R76, UR6 ;  /* 0x000000064c4b7c20 */ /* 0x000fe20008410000 */
[----:B------:R-:W-:Y:S01]  /*33a0*/  FMUL.FTZ R72, R71, UR6 ;  /* 0x0000000647487c20 */ /* 0x000fe20008410000 */
[----:B------:R-:W-:Y:S01]  /*33b0*/  FMUL.FTZ R74, R70, UR6 ;  /* 0x00000006464a7c20 */ /* 0x000fe20008410000 */
[----:B------:R-:W-:Y:S01]  /*33c0*/  FMUL.FTZ R73, R83, UR6 ;  /* 0x0000000653497c20 */ /* 0x000fe20008410000 */
[----:B------:R-:W-:Y:S01]  /*33d0*/  LOP3.LUT P3, RZ, R249, 0xff0000, RZ, 0xc0, !PT ;  /* 0x00ff0000f9ff7812 */ /* 0x000fe2000786c0ff */
[----:B------:R-:W-:Y:S01]  /*33e0*/  FFMA.FTZ R68, R211, R222, R69 ;  /* 0x000000ded3447223 */ /* 0x000fe20000010045 */
[----:B------:R-:W-:Y:S01]  /*33f0*/  ISETP.GE.U32.AND.EX P1, PT, R249, 0x1000000, PT, P1 ;  /* 0x01000000f900780c */ /* 0x000fe20003f26110 */
[----:B------:R-:W-:Y:S01]  /*3400*/  FFMA.FTZ R77, R211, R220, R77 ;  /* 0x000000dcd34d7223 */ /* 0x000fe2000001004d */
[C---:B------:R-:W-:Y:S01]  /*3410*/  LOP3.LUT P6, RZ, R249.reuse, 0xff, RZ, 0xc0, !PT ;  /* 0x000000fff9ff7812 */ /* 0x040fe200078cc0ff */
[----:B------:R-:W-:Y:S01]  /*3420*/  FMUL.FTZ R78, R0, UR6 ;  /* 0x00000006004e7c20 */ /* 0x000fe20008410000 */
[----:B------:R-:W-:-:S02]  /*3430*/  LOP3.LUT P5, RZ, R249, 0xff00, RZ, 0xc0, !PT ;  /* 0x0000ff00f9ff7812 */ /* 0x000fc400078ac0ff */
[----:B------:R-:W-:Y:S01]  /*3440*/  F2FP.F16.F32.PACK_AB R71, R76, R71 ;  /* 0x000000474c47723e */ /* 0x000fe200000000ff */
[----:B------:R-:W-:Y:S01]  /*3450*/  FMUL.FTZ R76, R77, UR6 ;  /* 0x000000064d4c7c20 */ /* 0x000fe20008410000 */
[C---:B------:R-:W-:Y:S01]  /*3460*/  F2FP.F16.F32.PACK_AB R69, R79.reuse, R0 ;  /* 0x000000004f45723e */ /* 0x040fe200000000ff */
[----:B------:R-:W-:Y:S01]  /*3470*/  FMUL.FTZ R79, R79, UR6 ;  /* 0x000000064f4f7c20 */ /* 0x000fe20008410000 */
[----:B------:R-:W-:Y:S01]  /*3480*/  FSEL R75, R75, RZ, P1 ;  /* 0x000000ff4b4b7208 */ /* 0x000fe20000800000 */
[----:B------:R-:W-:Y:S01]  /*3490*/  FMUL.FTZ R0, R68, UR6 ;  /* 0x0000000644007c20 */ /* 0x000fe20008410000 */
        /* <DEDUP_REMOVED lines=15> */
[----:B------:R-:W-:Y:S02]  /*3590*/  F2FP.F16.F32.PACK_AB R73, R79, R78 ;  /* 0x0000004e4f49723e */ /* 0x000fe400000000ff */
[----:B------:R-:W-:Y:S01]  /*35a0*/  F2FP.F16.F32.PACK_AB R72, R77, R0 ;  /* 0x000000004d48723e */ /* 0x000fe200000000ff */
[----:B------:R-:W-:Y:S06]  /*35b0*/  BRA `(.L_x_513) ;  /* 0x0000001400407947 */ /* 0x000fec0003800000 */
.L_x_510:
        /* <DEDUP_REMOVED lines=13> */
[----:B------:R-:W-:Y:S01]  /*3690*/  FADD.FTZ R104, R104, -R53 ;  /* 0x8000003568687221 */ /* 0x000fe20000010000 */
[----:B------:R-:W-:Y:S01]  /*36a0*/  FADD.FTZ R214, R214, -R215 ;  /* 0x800000d7d6d67221 */ /* 0x000fe20000010000 */
[----:B-----5:R-:W-:Y:S01]  /*36b0*/  ISETP.GE.U32.AND P1, PT, R248, RZ, PT ;  /* 0x000000fff800720c */ /* 0x020fe20003f26070 */
[----:B------:R-:W-:Y:S01]  /*36c0*/  FMUL.FTZ R54, R211, R54 ;  /* 0x00000036d3367220 */ /* 0x000fe20000410000 */
[----:B------:R-:W-:Y:S01]  /*36d0*/  FFMA.FTZ R219, R219, R238, R237 ;  /* 0x000000eedbdb7223 */ /* 0x000fe200000100ed */
[----:B------:R-:W-:Y:S01]  /*36e0*/  FMUL.FTZ R104, R211, R104 ;  /* 0x00000068d3687220 */ /* 0x000fe20000410000 */
[----:B------:R-:W-:Y:S01]  /*36f0*/  FADD.FTZ R52, R107, -R52 ;  /* 0x800000346b347221 */ /* 0x000fe20000010000 */
[----:B------:R-:W-:Y:S01]  /*3700*/  FMUL.FTZ R54, R54, UR6 ;  /* 0x0000000636367c20 */ /* 0x000fe20008410000 */
[----:B------:R-:W-:Y:S01]  /*3710*/  ISETP.GE.U32.AND.EX P5, PT, R249, 0x1000000, PT, P1 ;  /* 0x01000000f900780c */ /* 0x000fe20003fa6110 */
[----:B------:R-:W-:Y:S01]  /*3720*/  FMUL.FTZ R214, R211, R214 ;  /* 0x000000d6d3d67220 */ /* 0x000fe20000410000 */
[----:B------:R-:W-:Y:S01]  /*3730*/  FADD.FTZ R218, R218, -R219 ;  /* 0x800000dbdada7221 */ /* 0x000fe20000010000 */
[----:B------:R-:W-:Y:S01]  /*3740*/  ISETP.GE.U32.AND P1, PT, R142, RZ, PT ;  /* 0x000000ff8e00720c */ /* 0x000fe20003f26070 */
[----:B------:R-:W-:Y:S01]  /*3750*/  FMUL.FTZ R104, R104, UR6 ;  /* 0x0000000668687c20 */ /* 0x000fe20008410000 */
[----:B------:R-:W-:Y:S01]  /*3760*/  LOP3.LUT P6, RZ, R143, 0xff0000, RZ, 0xc0, !PT ;  /* 0x00ff00008fff7812 */ /* 0x000fe200078cc0ff */
[----:B------:R-:W-:Y:S01]  /*3770*/  FMUL.FTZ R53, R211, R52 ;  /* 0x00000034d3357220 */ /* 0x000fe20000410000 */
[----:B------:R-:W-:Y:S01]  /*3780*/  FSEL R72, R54, RZ, P5 ;  /* 0x000000ff36487208 */ /* 0x000fe20002800000 */
[----:B------:R-:W-:Y:S01]  /*3790*/  FMUL.FTZ R214, R214, UR6 ;  /* 0x00000006d6d67c20 */ /* 0x000fe20008410000 */
[----:B------:R-:W-:Y:S01]  /*37a0*/  LOP3.LUT P3, RZ, R249, 0xff0000, RZ, 0xc0, !PT ;  /* 0x00ff0000f9ff7812 */ /* 0x000fe2000786c0ff */
[----:B------:R-:W-:Y:S01]  /*37b0*/  FMUL.FTZ R218, R211, R218 ;  /* 0x000000dad3da7220 */ /* 0x000fe20000410000 */
[----:B------:R-:W-:Y:S01]  /*37c0*/  LOP3.LUT P5, RZ, R249, 0xff, RZ, 0xc0, !PT ;  /* 0x000000fff9ff7812 */ /* 0x000fe200078ac0ff */
[-CC-:B------:R-:W-:Y:S01]  /*37d0*/  FFMA.FTZ R217, R217, R238.reuse, R237.reuse ;  /* 0x000000eed9d97223 */ /* 0x180fe200000100ed */
[----:B------:R-:W-:Y:S01]  /*37e0*/  ISETP.GE.U32.AND.EX P1, PT, R143, 0x1000000, PT, P1 ;  /* 0x010000008f00780c */ /* 0x000fe20003f26110 */
[----:B------:R-:W-:Y:S01]  /*37f0*/  FMUL.FTZ R53, R53, UR6 ;  /* 0x0000000635357c20 */ /* 0x000fe20008410000 */
[----:B------:R-:W-:Y:S01]  /*3800*/  FSEL R55, R104, RZ, P6 ;  /* 0x000000ff68377208 */ /* 0x000fe20003000000 */
[-C--:B------:R-:W-:Y:S01]  /*3810*/  FFMA.FTZ R73, R0, R238.reuse, R237 ;  /* 0x000000ee00497223 */ /* 0x080fe200000100ed */
[----:B------:R-:W-:Y:S01]  /*3820*/  FSEL R75, R104, RZ, P3 ;  /* 0x000000ff684b7208 */ /* 0x000fe20001800000 */
[----:B------:R-:W-:Y:S01]  /*3830*/  FMUL.FTZ R218, R218, UR6 ;  /* 0x00000006dada7c20 */ /* 0x000fe20008410000 */
[----:B------:R-:W-:Y:S01]  /*3840*/  LOP3.LUT P6, RZ, R249, 0xff00, RZ, 0xc0, !PT ;  /* 0x0000ff00f9ff7812 */ /* 0x000fe200078cc0ff */
[----:B------:R-:W-:Y:S01]  /*3850*/  FADD.FTZ R216, R216, -R217 ;  /* 0x800000d9d8d87221 */ /* 0x000fe20000010000 */
[----:B------:R-:W-:Y:S01]  /*3860*/  FSEL R52, R54, RZ, P1 ;  /* 0x000000ff36347208 */ /* 0x000fe20000800000 */
[----:B------:R-:W-:Y:S01]  /*3870*/  FFMA.FTZ R221, R221, R238, R237 ;  /* 0x000000eedddd7223 */ /* 0x000fe200000100ed */
[----:B------:R-:W-:Y:S01]  /*3880*/  FSEL R74, R214, RZ, P5 ;  /* 0x000000ffd64a7208 */ /* 0x000fe20002800000 */
[----:B------:R-:W-:Y:S01]  /*3890*/  FADD.FTZ R222, R222, -R73 ;  /* 0x80000049dede7221 */ /* 0x000fe20000010000 */
[----:B------:R-:W-:Y:S01]  /*38a0*/  LOP3.LUT P3, RZ, R143, 0xff, RZ, 0xc0, !PT ;  /* 0x000000ff8fff7812 */ /* 0x000fe2000786c0ff */
[----:B------:R-:W-:Y:S01]  /*38b0*/  FMUL.FTZ R216, R211, R216 ;  /* 0x000000d8d3d87220 */ /* 0x000fe20000410000 */
[----:B------:R-:W-:Y:S01]  /*38c0*/  LOP3.LUT P1, RZ, R143, 0xff00, RZ, 0xc0, !PT ;  /* 0x0000ff008fff7812 */ /* 0x000fe2000782c0ff */
[----:B------:R-:W-:Y:S01]  /*38d0*/  FADD.FTZ R220, R220, -R221 ;  /* 0x800000dddcdc7221 */ /* 0x000fe20000010000 */
[----:B------:R-:W-:Y:S01]  /*38e0*/  LOP3.LUT P5, RZ, R248, 0xff0000, RZ, 0xc0, !PT ;  /* 0x00ff0000f8ff7812 */ /* 0x000fe200078ac0ff */
[----:B------:R-:W-:Y:S01]  /*38f0*/  FMUL.FTZ R216, R216, UR6 ;  /* 0x00000006d8d87c20 */ /* 0x000fe20008410000 */
[----:B------:R-:W-:Y:S01]  /*3900*/  FSEL R77, R53, RZ, P6 ;  /* 0x000000ff354d7208 */ /* 0x000fe20003000000 */
[C---:B------:R-:W-:Y:S01]  /*3910*/  FMUL.FTZ R220, R211.reuse, R220 ;  /* 0x000000dcd3dc7220 */ /* 0x040fe20000410000 */
[----:B------:R-:W-:Y:S01]  /*3920*/  FSEL R54, R214, RZ, P3 ;  /* 0x000000ffd6367208 */ /* 0x000fe20001800000 */
[----:B------:R-:W-:Y:S01]  /*3930*/  FMUL.FTZ R222, R211, R222 ;  /* 0x000000ded3de7220 */ /* 0x000fe20000410000 */
[----:B------:R-:W-:Y:S01]  /*3940*/  FSEL R53, R53, RZ, P1 ;  /* 0x000000ff35357208 */ /* 0x000fe20000800000 */
[----:B------:R-:W-:Y:S01]  /*3950*/  FMUL.FTZ R220, R220, UR6 ;  /* 0x00000006dcdc7c20 */ /* 0x000fe20008410000 */
[----:B------:R-:W-:Y:S01]  /*3960*/  FSEL R73, R218, RZ, P5 ;  /* 0x000000ffda497208 */ /* 0x000fe20002800000 */
[----:B------:R-:W-:Y:S01]  /*3970*/  FMUL.FTZ R222, R222, UR6 ;  /* 0x00000006dede7c20 */ /* 0x000fe20008410000 */
[----:B------:R-:W-:-:S02]  /*3980*/  LOP3.LUT P5, RZ, R142, 0xff0000, RZ, 0xc0, !PT ;  /* 0x00ff00008eff7812 */ /* 0x000fc400078ac0ff */
[----:B------:R-:W-:Y:S02]  /*3990*/  F2FP.F16.F32.PACK_AB R54, R53, R54 ;  /* 0x000000363536723e */ /* 0x000fe400000000ff */
[----:B------:R-:W-:Y:S02]  /*39a0*/  FSEL R53, R218, RZ, P5 ;  /* 0x000000ffda357208 */ /* 0x000fe40002800000 */
[----:B------:R-:W-:Y:S02]  /*39b0*/  LOP3.LUT P3, RZ, R248, 0xff000000, RZ, 0xc0, !PT ;  /* 0xff000000f8ff7812 */ /* 0x000fe4000786c0ff */
[----:B------:R-:W-:Y:S02]  /*39c0*/  LOP3.LUT P5, RZ, R142, 0xff000000, RZ, 0xc0, !PT ;  /* 0xff0000008eff7812 */ /* 0x000fe400078ac0ff */
[C---:B------:R-:W-:Y:S02]  /*39d0*/  FSEL R76, R216.reuse, RZ, P3 ;  /* 0x000000ffd84c7208 */ /* 0x040fe40001800000 */
[----:B------:R-:W-:-:S02]  /*39e0*/  FSEL R0, R216, RZ, P5 ;  /* 0x000000ffd8007208 */ /* 0x000fc40002800000 */
[C---:B------:R-:W-:Y:S02]  /*39f0*/  LOP3.LUT P6, RZ, R248.reuse, 0xff00, RZ, 0xc0, !PT ;  /* 0x0000ff00f8ff7812 */ /* 0x040fe400078cc0ff */
[----:B------:R-:W-:Y:S02]  /*3a00*/  LOP3.LUT P1, RZ, R248, 0xff, RZ, 0xc0, !PT ;  /* 0x000000fff8ff7812 */ /* 0x000fe4000782c0ff */
[C---:B------:R-:W-:Y:S02]  /*3a10*/  LOP3.LUT P3, RZ, R142.reuse, 0xff00, RZ, 0xc0, !PT ;  /* 0x0000ff008eff7812 */ /* 0x040fe4000786c0ff */
[----:B------:R-:W-:Y:S02]  /*3a20*/  LOP3.LUT P5, RZ, R142, 0xff, RZ, 0xc0, !PT ;  /* 0x000000ff8eff7812 */ /* 0x000fe400078ac0ff */
[----:B------:R-:W-:Y:S02]  /*3a30*/  F2FP.F16.F32.PACK_AB R55, R52, R55 ;  /* 0x000000373437723e */ /* 0x000fe400000000ff */
[----:B------:R-:W-:-:S02]  /*3a40*/  F2FP.F16.F32.PACK_AB R75, R72, R75 ;  /* 0x0000004b484b723e */ /* 0x000fc400000000ff */
[----:B------:R-:W-:Y:S02]  /*3a50*/  F2FP.F16.F32.PACK_AB R74, R77, R74 ;  /* 0x0000004a4d4a723e */ /* 0x000fe400000000ff */
[C---:B------:R-:W-:Y:S02]  /*3a60*/  FSEL R79, R220.reuse, RZ, P6 ;  /* 0x000000ffdc4f7208 */ /* 0x040fe40003000000 */
[----:B------:R-:W-:Y:S02]  /*3a70*/  FSEL R77, R220, RZ, P3 ;  /* 0x000000ffdc4d7208 */ /* 0x000fe40001800000 */
[C---:B------:R-:W-:Y:S02]  /*3a80*/  FSEL R52, R222.reuse, RZ, P5 ;  /* 0x000000ffde347208 */ /* 0x040fe40002800000 */
[----:B------:R-:W-:Y:S02]  /*3a90*/  FSEL R72, R222, RZ, P1 ;  /* 0x000000ffde487208 */ /* 0x000fe40000800000 */
[----:B------:R-:W-:-:S02]  /*3aa0*/  F2FP.F16.F32.PACK_AB R53, R0, R53 ;  /* 0x000000350035723e */ /* 0x000fc400000000ff */
[----:B------:R-:W-:Y:S02]  /*3ab0*/  F2FP.F16.F32.PACK_AB R73, R76, R73 ;  /* 0x000000494c49723e */ /* 0x000fe400000000ff */
[----:B------:R-:W-:Y:S02]  /*3ac0*/  F2FP.F16.F32.PACK_AB R52, R77, R52 ;  /* 0x000000344d34723e */ /* 0x000fe400000000ff */
[----:B------:R-:W-:Y:S01]  /*3ad0*/  F2FP.F16.F32.PACK_AB R72, R79, R72 ;  /* 0x000000484f48723e */ /* 0x000fe200000000ff */
[----:B------:R-:W-:Y:S06]  /*3ae0*/  BRA `(.L_x_513) ;  /* 0x0000000c00f47947 */ /* 0x000fec0003800000 */
.L_x_516:
[-CC-:B------:R-:W-:Y:S01]  /*3af0*/  FFMA.FTZ R53, R106, R238.reuse, R237.reuse ;  /* 0x000000ee6a357223 */ /* 0x180fe200000100ed */
[-CC-:B------:R-:W-:Y:S01]  /*3b00*/  FFMA.FTZ R54, R105, R238.reuse, R237.reuse ;  /* 0x000000ee69367223 */ /* 0x180fe200000100ed */
[-CC-:B------:R-:W-:Y:S01]  /*3b10*/  FFMA.FTZ R52, R213, R238.reuse, R237.reuse ;  /* 0x000000eed5347223 */ /* 0x180fe200000100ed */
[----:B------:R-:W-:Y:S01]  /*3b20*/  FFMA.FTZ R215, R215, R238, R237 ;  /* 0x000000eed7d77223 */ /* 0x000fe200000100ed */
[----:B------:R-:W-:Y:S01]  /*3b30*/  FADD.FTZ R104, R104, -R53 ;  /* 0x8000003568687221 */ /* 0x000fe20000010000 */
[----:B------:R-:W-:Y:S01]  /*3b40*/  FADD.FTZ R54, R103, -R54 ;  /* 0x8000003667367221 */ /* 0x000fe20000010000 */
[----:B-----5:R-:W-:Y:S01]  /*3b50*/  LOP3.LUT P6, RZ, R249, 0xff0000, RZ, 0xc0, !PT ;  /* 0x00ff0000f9ff7812 */ /* 0x020fe200078cc0ff */
[----:B------:R-:W-:Y:S01]  /*3b60*/  FADD.FTZ R52, R107, -R52 ;  /* 0x800000346b347221 */ /* 0x000fe20000010000 */
[----:B------:R-:W-:Y:S01]  /*3b70*/  FMUL.FTZ R71, R211, R104 ;  /* 0x00000068d3477220 */ /* 0x000fe20000410000 */
[----:B------:R-:W-:Y:S01]  /*3b80*/  LOP3.LUT P5, RZ, R143, 0xff0000, RZ, 0xc0, !PT ;  /* 0x00ff00008fff7812 */ /* 0x000fe200078ac0ff */
[----:B------:R-:W-:Y:S01]  /*3b90*/  FMUL.FTZ R72, R211, R54 ;  /* 0x00000036d3487220 */ /* 0x000fe20000410000 */
[----:B------:R-:W-:Y:S01]  /*3ba0*/  ISETP.GE.U32.AND P1, PT, R248, RZ, PT ;  /* 0x000000fff800720c */ /* 0x000fe20003f26070 */
[----:B------:R-:W-:Y:S01]  /*3bb0*/  FMUL.FTZ R53, R71, UR6 ;  /* 0x0000000647357c20 */ /* 0x000fe20008410000 */
[----:B------:R-:W-:Y:S01]  /*3bc0*/  ISETP.GE.U32.AND P3, PT, R142, RZ, PT ;  /* 0x000000ff8e00720c */ /* 0x000fe20003f66070 */
[----:B------:R-:W-:Y:S01]  /*3bd0*/  FADD.FTZ R214, R214, -R215 ;  /* 0x800000d7d6d67221 */ /* 0x000fe20000010000 */
[----:B------:R-:W-:Y:S01]  /*3be0*/  FFMA.FTZ R219, R219, R238, R237 ;  /* 0x000000eedbdb7223 */ /* 0x000fe200000100ed */
[----:B------:R-:W-:Y:S01]  /*3bf0*/  ISETP.GE.U32.AND.EX P1, PT, R249, 0x1000000, PT, P1 ;  /* 0x01000000f900780c */ /* 0x000fe20003f26110 */
[----:B------:R-:W-:Y:S01]  /*3c00*/  FMUL.FTZ R73, R211, R52 ;  /* 0x00000034d3497220 */ /* 0x000fe20000410000 */
[----:B------:R-:W-:Y:S01]  /*3c10*/  FSEL R75, R53, RZ, P6 ;  /* 0x000000ff354b7208 */ /* 0x000fe20003000000 */
[----:B------:R-:W-:Y:S01]  /*3c20*/  FMUL.FTZ R70, R211, R214 ;  /* 0x000000d6d3467220 */ /* 0x000fe20000410000 */
[----:B------:R-:W-:Y:S01]  /*3c30*/  FSEL R68, R53, RZ, P5 ;  /* 0x000000ff35447208 */ /* 0x000fe20002800000 */
[----:B------:R-:W-:Y:S01]  /*3c40*/  FMUL.FTZ R53, R72, UR6 ;  /* 0x0000000648357c20 */ /* 0x000fe20008410000 */
[----:B------:R-:W-:Y:S01]  /*3c50*/  ISETP.GE.U32.AND.EX P3, PT, R143, 0x1000000, PT, P3 ;  /* 0x010000008f00780c */ /* 0x000fe20003f66130 */
[----:B------:R-:W-:Y:S01]  /*3c60*/  FADD.FTZ R218, R218, -R219 ;  /* 0x800000dbdada7221 */ /* 0x000fe20000010000 */
[----:B------:R-:W-:Y:S01]  /*3c70*/  FMUL.FTZ R55, R73, UR6 ;  /* 0x0000000649377c20 */ /* 0x000fe20008410000 */
[----:B------:R-:W-:Y:S01]  /*3c80*/  FMUL.FTZ R52, R70, UR6 ;  /* 0x0000000646347c20 */ /* 0x000fe20008410000 */
[----:B------:R-:W-:Y:S01]  /*3c90*/  FSEL R76, R53, RZ, P1 ;  /* 0x000000ff354c7208 */ /* 0x000fe20000800000 */
[----:B------:R-:W-:Y:S01]  /*3ca0*/  FFMA.FTZ R217, R217, R238, R237 ;  /* 0x000000eed9d97223 */ /* 0x000fe200000100ed */
[----:B------:R-:W-:Y:S01]  /*3cb0*/  FSEL R79, R53, RZ, P3 ;  /* 0x000000ff354f7208 */ /* 0x000fe20001800000 */
[----:B------:R-:W-:Y:S01]  /*3cc0*/  FMUL.FTZ R69, R211, R218 ;  /* 0x000000dad3457220 */ /* 0x000fe20000410000 */
[----:B------:R-:W-:Y:S01]  /*3cd0*/  LOP3.LUT P1, RZ, R249, 0xff00, RZ, 0xc0, !PT ;  /* 0x0000ff00f9ff7812 */ /* 0x000fe2000782c0ff */
[----:B------:R-:W-:Y:S01]  /*3ce0*/  FADD.FTZ R216, R216, -R217 ;  /* 0x800000d9d8d87221 */ /* 0x000fe20000010000 */
[----:B------:R-:W-:Y:S01]  /*3cf0*/  LOP3.LUT P3, RZ, R143, 0xff00, RZ, 0xc0, !PT ;  /* 0x0000ff008fff7812 */ /* 0x000fe2000786c0ff */
[----:B------:R-:W-:Y:S01]  /*3d00*/  FFMA.FTZ R221, R221, R238, R237 ;  /* 0x000000eedddd7223 */ /* 0x000fe200000100ed */
[----:B------:R-:W-:Y:S01]  /*3d10*/  LOP3.LUT P6, RZ, R249, 0xff, RZ, 0xc0, !PT ;  /* 0x000000fff9ff7812 */ /* 0x000fe200078cc0ff */
[----:B------:R-:W-:Y:S01]  /*3d20*/  FMUL.FTZ R216, R211, R216 ;  /* 0x000000d8d3d87220 */ /* 0x000fe20000410000 */
[C---:B------:R-:W-:Y:S01]  /*3d30*/  FSEL R53, R55.reuse, RZ, P1 ;  /* 0x000000ff37357208 */ /* 0x040fe20000800000 */
[----:B------:R-:W-:Y:S01]  /*3d40*/  FADD.FTZ R220, R220, -R221 ;  /* 0x800000dddcdc7221 */ /* 0x000fe20000010000 */
[----:B------:R-:W-:Y:S01]  /*3d50*/  FSEL R77, R55, RZ, P3 ;  /* 0x000000ff374d7208 */ /* 0x000fe20001800000 */
[----:B------:R-:W-:Y:S01]  /*3d60*/  FFMA.FTZ R55, R0, R238, R237 ;  /* 0x000000ee00377223 */ /* 0x000fe200000100ed */
[----:B------:R-:W-:Y:S01]  /*3d70*/  FSEL R74, R52, RZ, P6 ;  /* 0x000000ff344a7208 */ /* 0x000fe20003000000 */
[----:B------:R-:W-:Y:S01]  /*3d80*/  FMUL.FTZ R0, R69, UR6 ;  /* 0x0000000645007c20 */ /* 0x000fe20008410000 */
[----:B------:R-:W-:Y:S01]  /*3d90*/  LOP3.LUT P6, RZ, R248, 0xff0000, RZ, 0xc0, !PT ;  /* 0x00ff0000f8ff7812 */ /* 0x000fe200078cc0ff */
[----:B------:R-:W-:Y:S01]  /*3da0*/  FADD.FTZ R222, R222, -R55 ;  /* 0x80000037dede7221 */ /* 0x000fe20000010000 */
[----:B------:R-:W-:-:S02]  /*3db0*/  F2FP.F16.F32.PACK_AB R75, R76, R75 ;  /* 0x0000004b4c4b723e */ /* 0x000fc400000000ff */
[----:B------:R-:W-:Y:S01]  /*3dc0*/  FSEL R76, R0, RZ, P6 ;  /* 0x000000ff004c7208 */ /* 0x000fe20003000000 */
[----:B------:R-:W-:Y:S01]  /*3dd0*/  FMUL.FTZ R222, R211, R222 ;  /* 0x000000ded3de7220 */ /* 0x000fe20000410000 */
[----:B------:R-:W-:Y:S02]  /*3de0*/  LOP3.LUT P5, RZ, R143, 0xff, RZ, 0xc0, !PT ;  /* 0x000000ff8fff7812 */ /* 0x000fe400078ac0ff */
[----:B------:R-:W-:Y:S02]  /*3df0*/  LOP3.LUT P6, RZ, R142, 0xff0000, RZ, 0xc0, !PT ;  /* 0x00ff00008eff7812 */ /* 0x000fe400078cc0ff */
[----:B------:R-:W-:Y:S01]  /*3e00*/  F2FP.F16.F32.PACK_AB R70, R73, R70 ;  /* 0x000000464946723e */ /* 0x000fe200000000ff */
[----:B------:R-:W-:Y:S01]  /*3e10*/  FMUL.FTZ R73, R211, R220 ;  /* 0x000000dcd3497220 */ /* 0x000fe20000410000 */
[C---:B------:R-:W-:Y:S01]  /*3e20*/  F2FP.F16.F32.PACK_AB R69, R216.reuse, R69 ;  /* 0x00000045d845723e */ /* 0x040fe200000000ff */
[----:B------:R-:W-:Y:S01]  /*3e30*/  FMUL.FTZ R216, R216, UR6 ;  /* 0x00000006d8d87c20 */ /* 0x000fe20008410000 */
[----:B------:R-:W-:-:S02]  /*3e40*/  FSEL R54, R52, RZ, P5 ;  /* 0x000000ff34367208 */ /* 0x000fc40002800000 */
[----:B------:R-:W-:Y:S01]  /*3e50*/  FSEL R78, R0, RZ, P6 ;  /* 0x000000ff004e7208 */ /* 0x000fe20003000000 */
[----:B------:R-:W-:Y:S01]  /*3e60*/  FMUL.FTZ R0, R73, UR6 ;  /* 0x0000000649007c20 */ /* 0x000fe20008410000 */
[----:B------:R-:W-:Y:S02]  /*3e70*/  LOP3.LUT P5, RZ, R248, 0xff000000, RZ, 0xc0, !PT ;  /* 0xff000000f8ff7812 */ /* 0x000fe400078ac0ff */
[----:B------:R-:W-:Y:S02]  /*3e80*/  LOP3.LUT P6, RZ, R142, 0xff000000, RZ, 0xc0, !PT ;  /* 0xff0000008eff7812 */ /* 0x000fe400078cc0ff */
[----:B------:R-:W-:Y:S02]  /*3e90*/  F2FP.F16.F32.PACK_AB R55, R79, R68 ;  /* 0x000000444f37723e */ /* 0x000fe400000000ff */
[----:B------:R-:W-:Y:S01]  /*3ea0*/  F2FP.F16.F32.PACK_AB R68, R73, R222 ;  /* 0x000000de4944723e */ /* 0x000fe200000000ff */
[----:B------:R-:W-:Y:S01]  /*3eb0*/  FMUL.FTZ R222, R222, UR6 ;  /* 0x00000006dede7c20 */ /* 0x000fe20008410000 */
[----:B------:R-:W-:-:S02]  /*3ec0*/  FSEL R83, R216, RZ, P5 ;  /* 0x000000ffd8537208 */ /* 0x000fc40002800000 */
[----:B------:R-:W-:Y:S02]  /*3ed0*/  FSEL R73, R216, RZ, P6 ;  /* 0x000000ffd8497208 */ /* 0x000fe40003000000 */
[C---:B------:R-:W-:Y:S02]  /*3ee0*/  LOP3.LUT P1, RZ, R248.reuse, 0xff00, RZ, 0xc0, !PT ;  /* 0x0000ff00f8ff7812 */ /* 0x040fe4000782c0ff */
[----:B------:R-:W-:Y:S02]  /*3ef0*/  LOP3.LUT P3, RZ, R248, 0xff, RZ, 0xc0, !PT ;  /* 0x000000fff8ff7812 */ /* 0x000fe4000786c0ff */
[C---:B------:R-:W-:Y:S02]  /*3f00*/  LOP3.LUT P5, RZ, R142.reuse, 0xff00, RZ, 0xc0, !PT ;  /* 0x0000ff008eff7812 */ /* 0x040fe400078ac0ff */
[----:B------:R-:W-:Y:S02]  /*3f10*/  LOP3.LUT P6, RZ, R142, 0xff, RZ, 0xc0, !PT ;  /* 0x000000ff8eff7812 */ /* 0x000fe400078cc0ff */
        /* <DEDUP_REMOVED lines=9> */
[----:B------:R-:W-:Y:S02]  /*3fb0*/  F2FP.F16.F32.PACK_AB R52, R79, R52 ;  /* 0x000000344f34723e */ /* 0x000fe400000000ff */
[----:B------:R-:W-:Y:S01]  /*3fc0*/  F2FP.F16.F32.PACK_AB R72, R77, R72 ;  /* 0x000000484d48723e */ /* 0x000fe200000000ff */
[----:B------:R-:W-:Y:S06]  /*3fd0*/  BRA `(.L_x_513) ;  /* 0x0000000800b87947 */ /* 0x000fec0003800000 */
.L_x_515:
[----:B------:R-:W-:Y:S01]  /*3fe0*/  UMOV UR4, UR8 ;  /* 0x0000000800047c82 */ /* 0x000fe20008000000 */
[----:B------:R-:W-:Y:S01]  /*3ff0*/  UMOV UR5, UR9 ;  /* 0x0000000900057c82 */ /* 0x000fe20008000000 */
[----:B------:R-:W-:-:S04]  /*4000*/  UISETP.NE.U32.AND UP0, UPT, UR4, URZ, UPT ;  /* 0x000000ff0400728c */ /* 0x000fc8000bf05070 */
[----:B------:R-:W-:-:S09]  /*4010*/  UISETP.NE.AND.EX UP0, UPT, UR5, URZ, UPT, UP0 ;  /* 0x000000ff0500728c */ /* 0x000fd2000bf05300 */
[----:B------:R-:W-:Y:S05]  /*4020*/  BRA.U UP0, `(.L_x_517) ;  /* 0x00000005004c7547 */ /* 0x000fea000b800000 */
[-CC-:B------:R-:W-:Y:S01]  /*4030*/  FFMA.FTZ R53, R106, R238.reuse, R237.reuse ;  /* 0x000000ee6a357223 */ /* 0x180fe200000100ed */
[-CC-:B------:R-:W-:Y:S01]  /*4040*/  FFMA.FTZ R52, R105, R238.reuse, R237.reuse ;  /* 0x000000ee69347223 */ /* 0x180fe200000100ed */
[--C-:B-----5:R-:W-:Y:S02]  /*4050*/  HADD2.F32 R54, -RZ, R59.reuse.H0_H0 ;  /* 0x2000003bff367230 */ /* 0x120fe40000004100 */
[-C--:B------:R-:W-:Y:S01]  /*4060*/  FFMA.FTZ R215, R215, R238.reuse, R237 ;  /* 0x000000eed7d77223 */ /* 0x080fe200000100ed */
[----:B------:R-:W-:Y:S02]  /*4070*/  HADD2.F32 R73, -RZ, R59.H1_H1 ;  /* 0x3000003bff497230 */ /* 0x000fe40000004100 */
[----:B------:R-:W-:Y:S01]  /*4080*/  FADD.FTZ R104, R104, -R53 ;  /* 0x8000003568687221 */ /* 0x000fe20000010000 */
[----:B------:R-:W-:Y:S01]  /*4090*/  FADD.FTZ R72, R103, -R52 ;  /* 0x8000003467487221 */ /* 0x000fe20000010000 */
[----:B------:R-:W-:Y:S01]  /*40a0*/  FFMA.FTZ R52, R213, R238, R237 ;  /* 0x000000eed5347223 */ /* 0x000fe200000100ed */
[----:B------:R-:W-:-:S02]  /*40b0*/  HADD2.F32 R53, -RZ, R58.H0_H0 ;  /* 0x2000003aff357230 */ /* 0x000fc40000004100 */
[C---:B------:R-:W-:Y:S01]  /*40c0*/  FFMA.FTZ R104, R211.reuse, R104, R54 ;  /* 0x00000068d3687223 */ /* 0x040fe20000010036 */
[----:B------:R-:W-:Y:S01]  /*40d0*/  FFMA.FTZ R72, R211, R72, R73 ;  /* 0x00000048d3487223 */ /* 0x000fe20000010049 */
[----:B------:R-:W-:Y:S01]  /*40e0*/  FADD.FTZ R214, R214, -R215 ;  /* 0x800000d7d6d67221 */ /* 0x000fe20000010000 */
[----:B------:R-:W-:Y:S01]  /*40f0*/  HADD2.F32 R55, -RZ, R58.H1_H1 ;  /* 0x3000003aff377230 */ /* 0x000fe20000004100 */
[----:B------:R-:W-:Y:S01]  /*4100*/  ISETP.GE.U32.AND P1, PT, R248, RZ, PT ;  /* 0x000000fff800720c */ /* 0x000fe20003f26070 */
[----:B------:R-:W-:Y:S01]  /*4110*/  FADD.FTZ R52, R107, -R52 ;  /* 0x800000346b347221 */ /* 0x000fe20000010000 */
[----:B------:R-:W-:Y:S01]  /*4120*/  ISETP.GE.U32.AND P3, PT, R142, RZ, PT ;  /* 0x000000ff8e00720c */ /* 0x000fe20003f66070 */
[----:B------:R-:W-:Y:S01]  /*4130*/  FFMA.FTZ R219, R219, R238, R237 ;  /* 0x000000eedbdb7223 */ /* 0x000fe200000100ed */
[----:B------:R-:W-:Y:S01]  /*4140*/  FMUL.FTZ R104, R104, UR6 ;  /* 0x0000000668687c20 */ /* 0x000fe20008410000 */
[----:B------:R-:W-:Y:S01]  /*4150*/  FMUL.FTZ R72, R72, UR6 ;  /* 0x0000000648487c20 */ /* 0x000fe20008410000 */
[----:B------:R-:W-:Y:S01]  /*4160*/  FFMA.FTZ R53, R211, R214, R53 ;  /* 0x000000d6d3357223 */ /* 0x000fe20000010035 */
[----:B------:R-:W-:Y:S01]  /*4170*/  LOP3.LUT P6, RZ, R249, 0xff0000, RZ, 0xc0, !PT ;  /* 0x00ff0000f9ff7812 */ /* 0x000fe200078cc0ff */
[----:B------:R-:W-:Y:S01]  /*4180*/  FFMA.FTZ R73, R0, R238, R237 ;  /* 0x000000ee00497223 */ /* 0x000fe200000100ed */
[----:B------:R-:W-:Y:S01]  /*4190*/  LOP3.LUT P5, RZ, R143, 0xff0000, RZ, 0xc0, !PT ;  /* 0x00ff00008fff7812 */ /* 0x000fe200078ac0ff */
[----:B------:R-:W-:Y:S01]  /*41a0*/  FFMA.FTZ R54, R211, R52, R55 ;  /* 0x00000034d3367223 */ /* 0x000fe20000010037 */
[----:B------:R-:W-:Y:S01]  /*41b0*/  ISETP.GE.U32.AND.EX P1, PT, R249, 0x1000000, PT, P1 ;  /* 0x01000000f900780c */ /* 0x000fe20003f26110 */
[--C-:B------:R-:W-:Y:S01]  /*41c0*/  HADD2.F32 R0, -RZ, R57.reuse.H0_H0 ;  /* 0x20000039ff007230 */ /* 0x100fe20000004100 */
[----:B------:R-:W-:Y:S01]  /*41d0*/  ISETP.GE.U32.AND.EX P3, PT, R143, 0x1000000, PT, P3 ;  /* 0x010000008f00780c */ /* 0x000fe20003f66130 */
[----:B------:R-:W-:Y:S01]  /*41e0*/  FADD.FTZ R218, R218, -R219 ;  /* 0x800000dbdada7221 */ /* 0x000fe20000010000 */
[C---:B------:R-:W-:Y:S01]  /*41f0*/  FSEL R78, R104.reuse, RZ, P6 ;  /* 0x000000ff684e7208 */ /* 0x040fe20003000000 */
[----:B------:R-:W-:Y:S01]  /*4200*/  FMUL.FTZ R53, R53, UR6 ;  /* 0x0000000635357c20 */ /* 0x000fe20008410000 */
[----:B------:R-:W-:Y:S01]  /*4210*/  FSEL R55, R104, RZ, P5 ;  /* 0x000000ff68377208 */ /* 0x000fe20002800000 */
[----:B------:R-:W-:Y:S01]  /*4220*/  FFMA.FTZ R0, R211, R218, R0 ;  /* 0x000000dad3007223 */ /* 0x000fe20000010000 */
[C---:B------:R-:W-:Y:S01]  /*4230*/  FSEL R79, R72.reuse, RZ, P1 ;  /* 0x000000ff484f7208 */ /* 0x040fe20000800000 */
[-C--:B------:R-:W-:Y:S01]  /*4240*/  FFMA.FTZ R217, R217, R238.reuse, R237 ;  /* 0x000000eed9d97223 */ /* 0x080fe200000100ed */
[----:B------:R-:W-:Y:S01]  /*4250*/  FSEL R52, R72, RZ, P3 ;  /* 0x000000ff48347208 */ /* 0x000fe20001800000 */
[----:B------:R-:W-:Y:S01]  /*4260*/  FMUL.FTZ R72, R54, UR6 ;  /* 0x0000000636487c20 */ /* 0x000fe20008410000 */
[----:B------:R-:W-:Y:S01]  /*4270*/  LOP3.LUT P6, RZ, R249, 0xff, RZ, 0xc0, !PT ;  /* 0x000000fff9ff7812 */ /* 0x000fe200078cc0ff */
[----:B------:R-:W-:Y:S01]  /*4280*/  FMUL.FTZ R0, R0, UR6 ;  /* 0x0000000600007c20 */ /* 0x000fe20008410000 */
[----:B------:R-:W-:Y:S01]  /*4290*/  LOP3.LUT P5, RZ, R143, 0xff, RZ, 0xc0, !PT ;  /* 0x000000ff8fff7812 */ /* 0x000fe200078ac0ff */
[----:B------:R-:W-:Y:S01]  /*42a0*/  FADD.FTZ R216, R216, -R217 ;  /* 0x800000d9d8d87221 */ /* 0x000fe20000010000 */
[----:B------:R-:W-:Y:S01]  /*42b0*/  LOP3.LUT P1, RZ, R249, 0xff00, RZ, 0xc0, !PT ;  /* 0x0000ff00f9ff7812 */ /* 0x000fe2000782c0ff */
[----:B------:R-:W-:Y:S01]  /*42c0*/  FFMA.FTZ R221, R221, R238, R237 ;  /* 0x000000eedddd7223 */ /* 0x000fe200000100ed */
[----:B------:R-:W-:Y:S01]  /*42d0*/  LOP3.LUT P3, RZ, R143, 0xff00, RZ, 0xc0, !PT ;  /* 0x0000ff008fff7812 */ /* 0x000fe2000786c0ff */
[----:B------:R-:W-:Y:S01]  /*42e0*/  FADD.FTZ R222, R222, -R73 ;  /* 0x80000049dede7221 */ /* 0x000fe20000010000 */
[C---:B------:R-:W-:Y:S01]  /*42f0*/  FSEL R74, R53.reuse, RZ, P6 ;  /* 0x000000ff354a7208 */ /* 0x040fe20003000000 */
[--C-:B------:R-:W-:Y:S01]  /*4300*/  HADD2.F32 R73, -RZ, R56.reuse.H0_H0 ;  /* 0x20000038ff497230 */ /* 0x100fe20000004100 */
[----:B------:R-:W-:Y:S01]  /*4310*/  FSEL R54, R53, RZ, P5 ;  /* 0x000000ff35367208 */ /* 0x000fe20002800000 */
[----:B------:R-:W-:Y:S01]  /*4320*/  HADD2.F32 R75, -RZ, R56.H1_H1 ;  /* 0x30000038ff4b7230 */ /* 0x000fe20000004100 */
[----:B------:R-:W-:Y:S01]  /*4330*/  FSEL R77, R72, RZ, P1 ;  /* 0x000000ff484d7208 */ /* 0x000fe20000800000 */
[----:B------:R-:W-:Y:S01]  /*4340*/  FADD.FTZ R220, R220, -R221 ;  /* 0x800000dddcdc7221 */ /* 0x000fe20000010000 */
[----:B------:R-:W-:Y:S01]  /*4350*/  FSEL R53, R72, RZ, P3 ;  /* 0x000000ff48357208 */ /* 0x000fe20001800000 */
[----:B------:R-:W-:Y:S01]  /*4360*/  HADD2.F32 R72, -RZ, R57.H1_H1 ;  /* 0x30000039ff487230 */ /* 0x000fe20000004100 */
[----:B------:R-:W-:Y:S01]  /*4370*/  LOP3.LUT P6, RZ, R248, 0xff0000, RZ, 0xc0, !PT ;  /* 0x00ff0000f8ff7812 */ /* 0x000fe200078cc0ff */
[----:B------:R-:W-:Y:S01]  /*4380*/  FFMA.FTZ R73, R211, R222, R73 ;  /* 0x000000ded3497223 */ /* 0x000fe20000010049 */
[----:B------:R-:W-:Y:S01]  /*4390*/  F2FP.F16.F32.PACK_AB R54, R53, R54 ;  /* 0x000000363536723e */ /* 0x000fe200000000ff */
[C---:B------:R-:W-:Y:S01]  /*43a0*/  FFMA.FTZ R220, R211.reuse, R220, R75 ;  /* 0x000000dcd3dc7223 */ /* 0x040fe2000001004b */
[----:B------:R-:W-:Y:S01]  /*43b0*/  FSEL R76, R0, RZ, P6 ;  /* 0x000000ff004c7208 */ /* 0x000fe20003000000 */
[----:B------:R-:W-:Y:S01]  /*43c0*/  FFMA.FTZ R72, R211, R216, R72 ;  /* 0x000000d8d3487223 */ /* 0x000fe20000010048 */
[----:B------:R-:W-:Y:S01]  /*43d0*/  LOP3.LUT P6, RZ, R142, 0xff0000, RZ, 0xc0, !PT ;  /* 0x00ff00008eff7812 */ /* 0x000fe200078cc0ff */
[----:B------:R-:W-:Y:S01]  /*43e0*/  FMUL.FTZ R220, R220, UR6 ;  /* 0x00000006dcdc7c20 */ /* 0x000fe20008410000 */
[----:B------:R-:W-:Y:S01]  /*43f0*/  LOP3.LUT P5, RZ, R248, 0xff000000, RZ, 0xc0, !PT ;  /* 0xff000000f8ff7812 */ /* 0x000fe200078ac0ff */
[----:B------:R-:W-:Y:S01]  /*4400*/  FMUL.FTZ R72, R72, UR6 ;  /* 0x0000000648487c20 */ /* 0x000fe20008410000 */
[----:B------:R-:W-:Y:S01]  /*4410*/  FSEL R53, R0, RZ, P6 ;  /* 0x000000ff00357208 */ /* 0x000fe20003000000 */
[----:B------:R-:W-:Y:S01]  /*4420*/  FMUL.FTZ R73, R73, UR6 ;  /* 0x0000000649497c20 */ /* 0x000fe20008410000 */
[----:B------:R-:W-:-:S02]  /*4430*/  LOP3.LUT P6, RZ, R142, 0xff000000, RZ, 0xc0, !PT ;  /* 0xff0000008eff7812 */ /* 0x000fc400078cc0ff */
[C---:B------:R-:W-:Y:S02]  /*4440*/  FSEL R83, R72.reuse, RZ, P5 ;  /* 0x000000ff48537208 */ /* 0x040fe40002800000 */
[----:B------:R-:W-:Y:S02]  /*4450*/  FSEL R0, R72, RZ, P6 ;  /* 0x000000ff48007208 */ /* 0x000fe40003000000 */
[C---:B------:R-:W-:Y:S02]  /*4460*/  LOP3.LUT P1, RZ, R248.reuse, 0xff00, RZ, 0xc0, !PT ;  /* 0x0000ff00f8ff7812 */ /* 0x040fe4000782c0ff */
[----:B------:R-:W-:Y:S02]  /*4470*/  LOP3.LUT P3, RZ, R248, 0xff, RZ, 0xc0, !PT ;  /* 0x000000fff8ff7812 */ /* 0x000fe4000786c0ff */
[C---:B------:R-:W-:Y:S02]  /*4480*/  LOP3.LUT P5, RZ, R142.reuse, 0xff00, RZ, 0xc0, !PT ;  /* 0x0000ff008eff7812 */ /* 0x040fe400078ac0ff */
[----:B------:R-:W-:-:S02]  /*4490*/  LOP3.LUT P6, RZ, R142, 0xff, RZ, 0xc0, !PT ;  /* 0x000000ff8eff7812 */ /* 0x000fc400078cc0ff */
[----:B------:R-:W-:Y:S02]  /*44a0*/  F2FP.F16.F32.PACK_AB R55, R52, R55 ;  /* 0x000000373437723e */ /* 0x000fe400000000ff */
[----:B------:R-:W-:Y:S02]  /*44b0*/  F2FP.F16.F32.PACK_AB R75, R79, R78 ;  /* 0x0000004e4f4b723e */ /* 0x000fe400000000ff */
[----:B------:R-:W-:Y:S02]  /*44c0*/  F2FP.F16.F32.PACK_AB R74, R77, R74 ;  /* 0x0000004a4d4a723e */ /* 0x000fe400000000ff */
[C---:B------:R-:W-:Y:S02]  /*44d0*/  FSEL R79, R220.reuse, RZ, P1 ;  /* 0x000000ffdc4f7208 */ /* 0x040fe40000800000 */
[----:B------:R-:W-:Y:S02]  /*44e0*/  FSEL R77, R220, RZ, P5 ;  /* 0x000000ffdc4d7208 */ /* 0x000fe40002800000 */
[----:B------:R-:W-:-:S02]  /*44f0*/  FSEL R52, R73, RZ, P6 ;  /* 0x000000ff49347208 */ /* 0x000fc40003000000 */
[----:B------:R-:W-:Y:S02]  /*4500*/  FSEL R72, R73, RZ, P3 ;  /* 0x000000ff49487208 */ /* 0x000fe40001800000 */
[----:B------:R-:W-:Y:S02]  /*4510*/  F2FP.F16.F32.PACK_AB R53, R0, R53 ;  /* 0x000000350035723e */ /* 0x000fe400000000ff */
[----:B------:R-:W-:Y:S02]  /*4520*/  F2FP.F16.F32.PACK_AB R73, R83, R76 ;  /* 0x0000004c5349723e */ /* 0x000fe400000000ff */
[----:B------:R-:W-:Y:S02]  /*4530*/  F2FP.F16.F32.PACK_AB R52, R77, R52 ;  /* 0x000000344d34723e */ /* 0x000fe400000000ff */
[----:B------:R-:W-:Y:S01]  /*4540*/  F2FP.F16.F32.PACK_AB R72, R79, R72 ;  /* 0x000000484f48723e */ /* 0x000fe200000000ff */
[----:B------:R-:W-:Y:S06]  /*4550*/  BRA `(.L_x_513) ;  /* 0x0000000400587947 */ /* 0x000fec0003800000 */
.L_x_517:
[-CC-:B------:R-:W-:Y:S01]  /*4560*/  FFMA.FTZ R53, R106, R238.reuse, R237.reuse ;  /* 0x000000ee6a357223 */ /* 0x180fe200000100ed */
[-CC-:B------:R-:W-:Y:S01]  /*4570*/  FFMA.FTZ R52, R105, R238.reuse, R237.reuse ;  /* 0x000000ee69347223 */ /* 0x180fe200000100ed */
[-C--:B------:R-:W-:Y:S01]  /*4580*/  FFMA.FTZ R215, R215, R238.reuse, R237 ;  /* 0x000000eed7d77223 */ /* 0x080fe200000100ed */
[--C-:B-----5:R-:W-:Y:S02]  /*4590*/  HADD2.F32 R68, -RZ, R59.reuse.H0_H0 ;  /* 0x2000003bff447230 */ /* 0x120fe40000004100 */
[----:B------:R-:W-:Y:S01]  /*45a0*/  FADD.FTZ R104, R104, -R53 ;  /* 0x8000003568687221 */ /* 0x000fe20000010000 */
[----:B------:R-:W-:Y:S01]  /*45b0*/  FADD.FTZ R70, R103, -R52 ;  /* 0x8000003467467221 */ /* 0x000fe20000010000 */
[----:B------:R-:W-:Y:S01]  /*45c0*/  FFMA.FTZ R52, R213, R238, R237 ;  /* 0x000000eed5347223 */ /* 0x000fe200000100ed */
[----:B------:R-:W-:Y:S02]  /*45d0*/  HADD2.F32 R69, -RZ, R59.H1_H1 ;  /* 0x3000003bff457230 */ /* 0x000fe40000004100 */
[----:B------:R-:W-:Y:S01]  /*45e0*/  FADD.FTZ R214, R214, -R215 ;  /* 0x800000d7d6d67221 */ /* 0x000fe20000010000 */
[----:B------:R-:W-:-:S02]  /*45f0*/  HADD2.F32 R53, -RZ, R58.H0_H0 ;  /* 0x2000003aff357230 */ /* 0x000fc40000004100 */
[----:B------:R-:W-:Y:S01]  /*4600*/  FFMA.FTZ R71, R211, R104, R68 ;  /* 0x00000068d3477223 */ /* 0x000fe20000010044 */
[----:B------:R-:W-:Y:S02]  /*4610*/  HADD2.F32 R55, -RZ, R58.H1_H1 ;  /* 0x3000003aff377230 */ /* 0x000fe40000004100 */
[----:B------:R-:W-:Y:S01]  /*4620*/  FADD.FTZ R54, R107, -R52 ;  /* 0x800000346b367221 */ /* 0x000fe20000010000 */
[C---:B------:R-:W-:Y:S01]  /*4630*/  FFMA.FTZ R52, R211.reuse, R70, R69 ;  /* 0x00000046d3347223 */ /* 0x040fe20000010045 */
[----:B------:R-:W-:Y:S01]  /*4640*/  FFMA.FTZ R70, R211, R214, R53 ;  /* 0x000000d6d3467223 */ /* 0x000fe20000010035 */
[----:B------:R-:W-:Y:S01]  /*4650*/  ISETP.GE.U32.AND P1, PT, R248, RZ, PT ;  /* 0x000000fff800720c */ /* 0x000fe20003f26070 */
[----:B------:R-:W-:Y:S01]  /*4660*/  FMUL.FTZ R53, R71, UR6 ;  /* 0x0000000647357c20 */ /* 0x000fe20008410000 */
[----:B------:R-:W-:Y:S01]  /*4670*/  ISETP.GE.U32.AND P3, PT, R142, RZ, PT ;  /* 0x000000ff8e00720c */ /* 0x000fe20003f66070 */
[----:B------:R-:W-:Y:S01]  /*4680*/  FFMA.FTZ R79, R211, R54, R55 ;  /* 0x00000036d34f7223 */ /* 0x000fe20000010037 */
[----:B------:R-:W-:Y:S01]  /*4690*/  LOP3.LUT P6, RZ, R249, 0xff0000, RZ, 0xc0, !PT ;  /* 0x00ff0000f9ff7812 */ /* 0x000fe200078cc0ff */
[----:B------:R-:W-:Y:S01]  /*46a0*/  FMUL.FTZ R54, R52, UR6 ;  /* 0x0000000634367c20 */ /* 0x000fe20008410000 */
[----:B------:R-:W-:Y:S01]  /*46b0*/  LOP3.LUT P5, RZ, R143, 0xff0000, RZ, 0xc0, !PT ;  /* 0x00ff00008fff7812 */ /* 0x000fe200078ac0ff */
[----:B------:R-:W-:Y:S01]  /*46c0*/  FMUL.FTZ R55, R79, UR6 ;  /* 0x000000064f377c20 */ /* 0x000fe20008410000 */
[----:B------:R-:W-:Y:S01]  /*46d0*/  ISETP.GE.U32.AND.EX P1, PT, R249, 0x1000000, PT, P1 ;  /* 0x01000000f900780c */ /* 0x000fe20003f26110 */
[-CC-:B------:R-:W-:Y:S01]  /*46e0*/  FFMA.FTZ R219, R219, R238.reuse, R237.reuse ;  /* 0x000000eedbdb7223 */ /* 0x180fe200000100ed */
[----:B------:R-:W-:Y:S01]  /*46f0*/  ISETP.GE.U32.AND.EX P3, PT, R143, 0x1000000, PT, P3 ;  /* 0x010000008f00780c */ /* 0x000fe20003f66130 */
[-C--:B------:R-:W-:Y:S01]  /*4700*/  FFMA.FTZ R217, R217, R238.reuse, R237 ;  /* 0x000000eed9d97223 */ /* 0x080fe200000100ed */
[C---:B------:R-:W-:Y:S01]  /*4710*/  FSEL R75, R53.reuse, RZ, P6 ;  /* 0x000000ff354b7208 */ /* 0x040fe20003000000 */
[----:B------:R-:W-:Y:S01]  /*4720*/  FADD.FTZ R218, R218, -R219 ;  /* 0x800000dbdada7221 */ /* 0x000fe20000010000 */
[----:B------:R-:W-:Y:S01]  /*4730*/  FSEL R72, R53, RZ, P5 ;  /* 0x000000ff35487208 */ /* 0x000fe20002800000 */
[----:B------:R-:W-:Y:S01]  /*4740*/  FMUL.FTZ R53, R70, UR6 ;  /* 0x0000000646357c20 */ /* 0x000fe20008410000 */
[----:B------:R-:W-:Y:S01]  /*4750*/  LOP3.LUT P6, RZ, R249, 0xff, RZ, 0xc0, !PT ;  /* 0x000000fff9ff7812 */ /* 0x000fe200078cc0ff */
[----:B------:R-:W-:Y:S01]  /*4760*/  HADD2.F32 R73, -RZ, R57.H1_H1 ;  /* 0x30000039ff497230 */ /* 0x000fe20000004100 */
[----:B------:R-:W-:Y:S01]  /*4770*/  LOP3.LUT P5, RZ, R143, 0xff, RZ, 0xc0, !PT ;  /* 0x000000ff8fff7812 */ /* 0x000fe200078ac0ff */
[----:B------:R-:W-:Y:S01]  /*4780*/  FADD.FTZ R216, R216, -R217 ;  /* 0x800000d9d8d87221 */ /* 0x000fe20000010000 */
[C---:B------:R-:W-:Y:S01]  /*4790*/  FSEL R78, R54.reuse, RZ, P1 ;  /* 0x000000ff364e7208 */ /* 0x040fe20000800000 */
[----:B------:R-:W-:Y:S01]  /*47a0*/  FFMA.FTZ R221, R221, R238, R237 ;  /* 0x000000eedddd7223 */ /* 0x000fe200000100ed */
[----:B------:R-:W-:Y:S01]  /*47b0*/  FSEL R103, R54, RZ, P3 ;  /* 0x000000ff36677208 */ /* 0x000fe20001800000 */
[----:B------:R-:W-:Y:S01]  /*47c0*/  HADD2.F32 R69, -RZ, R56.H1_H1 ;  /* 0x30000038ff457230 */ /* 0x000fe20000004100 */
[----:B------:R-:W-:Y:S01]  /*47d0*/  LOP3.LUT P1, RZ, R249, 0xff00, RZ, 0xc0, !PT ;  /* 0x0000ff00f9ff7812 */ /* 0x000fe2000782c0ff */
[----:B------:R-:W-:Y:S01]  /*47e0*/  FADD.FTZ R220, R220, -R221 ;  /* 0x800000dddcdc7221 */ /* 0x000fe20000010000 */
[----:B------:R-:W-:Y:S01]  /*47f0*/  LOP3.LUT P3, RZ, R143, 0xff00, RZ, 0xc0, !PT ;  /* 0x0000ff008fff7812 */ /* 0x000fe2000786c0ff */
[----:B------:R-:W-:Y:S01]  /*4800*/  FFMA.FTZ R77, R211, R216, R73 ;  /* 0x000000d8d34d7223 */ /* 0x000fe20000010049 */
[----:B------:R-:W-:Y:S01]  /*4810*/  FSEL R74, R53, RZ, P6 ;  /* 0x000000ff354a7208 */ /* 0x000fe20003000000 */
[----:B------:R-:W-:Y:S01]  /*4820*/  FFMA.FTZ R73, R211, R220, R69 ;  /* 0x000000dcd3497223 */ /* 0x000fe20000010045 */
[----:B------:R-:W-:-:S02]  /*4830*/  FSEL R54, R53, RZ, P5 ;  /* 0x000000ff35367208 */ /* 0x000fc40002800000 */
[C---:B------:R-:W-:Y:S02]  /*4840*/  FSEL R53, R55.reuse, RZ, P1 ;  /* 0x000000ff37357208 */ /* 0x040fe40000800000 */
[----:B------:R-:W-:Y:S01]  /*4850*/  FSEL R83, R55, RZ, P3 ;  /* 0x000000ff37537208 */ /* 0x000fe20001800000 */
[----:B------:R-:W-:Y:S01]  /*4860*/  FFMA.FTZ R55, R0, R238, R237 ;  /* 0x000000ee00377223 */ /* 0x000fe200000100ed */
[----:B------:R-:W-:Y:S01]  /*4870*/  HADD2.F32 R0, -RZ, R57.H0_H0 ;  /* 0x20000039ff007230 */ /* 0x000fe20000004100 */
[----:B------:R-:W-:Y:S02]  /*4880*/  LOP3.LUT P6, RZ, R248, 0xff0000, RZ, 0xc0, !PT ;  /* 0x00ff0000f8ff7812 */ /* 0x000fe400078cc0ff */
[----:B------:R-:W-:Y:S01]  /*4890*/  FADD.FTZ R222, R222, -R55 ;  /* 0x80000037dede7221 */ /* 0x000fe20000010000 */
[----:B------:R-:W-:Y:S02]  /*48a0*/  HADD2.F32 R55, -RZ, R56.H0_H0 ;  /* 0x20000038ff377230 */ /* 0x000fe40000004100 */
[----:B------:R-:W-:Y:S01]  /*48b0*/  FFMA.FTZ R0, R211, R218, R0 ;  /* 0x000000dad3007223 */ /* 0x000fe20000010000 */
[----:B------:R-:W-:-:S02]  /*48c0*/  F2FP.F16.F32.PACK_AB R75, R78, R75 ;  /* 0x0000004b4e4b723e */ /* 0x000fc400000000ff */
[----:B------:R-:W-:Y:S01]  /*48d0*/  LOP3.LUT P5, RZ, R248, 0xff000000, RZ, 0xc0, !PT ;  /* 0xff000000f8ff7812 */ /* 0x000fe200078ac0ff */
[----:B------:R-:W-:Y:S01]  /*48e0*/  FMUL.FTZ R68, R0, UR6 ;  /* 0x0000000600447c20 */ /* 0x000fe20008410000 */
[----:B------:R-:W-:Y:S01]  /*48f0*/  FFMA.FTZ R222, R211, R222, R55 ;  /* 0x000000ded3de7223 */ /* 0x000fe20000010037 */
[C---:B------:R-:W-:Y:S01]  /*4900*/  F2FP.F16.F32.PACK_AB R69, R77.reuse, R0 ;  /* 0x000000004d45723e */ /* 0x040fe200000000ff */
[----:B------:R-:W-:Y:S01]  /*4910*/  FMUL.FTZ R77, R77, UR6 ;  /* 0x000000064d4d7c20 */ /* 0x000fe20008410000 */
[----:B------:R-:W-:Y:S01]  /*4920*/  F2FP.F16.F32.PACK_AB R54, R83, R54 ;  /* 0x000000365336723e */ /* 0x000fe200000000ff */
[----:B------:R-:W-:Y:S01]  /*4930*/  FMUL.FTZ R0, R73, UR6 ;  /* 0x0000000649007c20 */ /* 0x000fe20008410000 */
[----:B------:R-:W-:Y:S02]  /*4940*/  FSEL R76, R68, RZ, P6 ;  /* 0x000000ff444c7208 */ /* 0x000fe40003000000 */
[----:B------:R-:W-:Y:S02]  /*4950*/  LOP3.LUT P6, RZ, R142, 0xff0000, RZ, 0xc0, !PT ;  /* 0x00ff00008eff7812 */ /* 0x000fe400078cc0ff */
[----:B------:R-:W-:-:S02]  /*4960*/  FSEL R83, R77, RZ, P5 ;  /* 0x000000ff4d537208 */ /* 0x000fc40002800000 */
[----:B------:R-:W-:Y:S02]  /*4970*/  FSEL R78, R68, RZ, P6 ;  /* 0x000000ff444e7208 */ /* 0x000fe40003000000 */
[----:B------:R-:W-:Y:S02]  /*4980*/  LOP3.LUT P6, RZ, R142, 0xff000000, RZ, 0xc0, !PT ;  /* 0xff0000008eff7812 */ /* 0x000fe400078cc0ff */
[----:B------:R-:W-:Y:S01]  /*4990*/  F2FP.F16.F32.PACK_AB R68, R73, R222 ;  /* 0x000000de4944723e */ /* 0x000fe200000000ff */
[----:B------:R-:W-:Y:S01]  /*49a0*/  FMUL.FTZ R222, R222, UR6 ;  /* 0x00000006dede7c20 */ /* 0x000fe20008410000 */
[----:B------:R-:W-:Y:S02]  /*49b0*/  FSEL R73, R77, RZ, P6 ;  /* 0x000000ff4d497208 */ /* 0x000fe40003000000 */
[C---:B------:R-:W-:Y:S02]  /*49c0*/  LOP3.LUT P1, RZ, R248.reuse, 0xff00, RZ, 0xc0, !PT ;  /* 0x0000ff00f8ff7812 */ /* 0x040fe4000782c0ff */
[----:B------:R-:W-:-:S02]  /*49d0*/  LOP3.LUT P3, RZ, R248, 0xff, RZ, 0xc0, !PT ;  /* 0x000000fff8ff7812 */ /* 0x000fc4000786c0ff */
[C---:B------:R-:W-:Y:S02]  /*49e0*/  LOP3.LUT P5, RZ, R142.reuse, 0xff00, RZ, 0xc0, !PT ;  /* 0x0000ff008eff7812 */ /* 0x040fe400078ac0ff */
[----:B------:R-:W-:Y:S02]  /*49f0*/  LOP3.LUT P6, RZ, R142, 0xff, RZ, 0xc0, !PT ;  /* 0x000000ff8eff7812 */ /* 0x000fe400078cc0ff */
[----:B------:R-:W-:Y:S02]  /*4a00*/  F2FP.F16.F32.PACK_AB R71, R52, R71 ;  /* 0x000000473447723e */ /* 0x000fe400000000ff */
[----:B------:R-:W-:Y:S02]  /*4a10*/  F2FP.F16.F32.PACK_AB R70, R79, R70 ;  /* 0x000000464f46723e */ /* 0x000fe400000000ff */
[----:B------:R-:W-:Y:S02]  /*4a20*/  F2FP.F16.F32.PACK_AB R55, R103, R72 ;  /* 0x000000486737723e */ /* 0x000fe400000000ff */
[----:B------:R-:W-:-:S02]  /*4a30*/  FSEL R77, R0, RZ, P1 ;  /* 0x000000ff004d7208 */ /* 0x000fc40000800000 */
[----:B------:R-:W-:Y:S02]  /*4a40*/  FSEL R79, R0, RZ, P5 ;  /* 0x000000ff004f7208 */ /* 0x000fe40002800000 */
[C---:B------:R-:W-:Y:S02]  /*4a50*/  FSEL R52, R222.reuse, RZ, P6 ;  /* 0x000000ffde347208 */ /* 0x040fe40003000000 */
[----:B------:R-:W-:Y:S02]  /*4a60*/  FSEL R72, R222, RZ, P3 ;  /* 0x000000ffde487208 */ /* 0x000fe40001800000 */
[----:B------:R-:W-:Y:S02]  /*4a70*/  F2FP.F16.F32.PACK_AB R74, R53, R74 ;  /* 0x0000004a354a723e */ /* 0x000fe400000000ff */
[----:B------:R-:W-:Y:S02]  /*4a80*/  F2FP.F16.F32.PACK_AB R53, R73, R78 ;  /* 0x0000004e4935723e */ /* 0x000fe400000000ff */
[----:B------:R-:W-:-:S02]  /*4a90*/  F2FP.F16.F32.PACK_AB R73, R83, R76 ;  /* 0x0000004c5349723e */ /* 0x000fc400000000ff */
[----:B------:R-:W-:Y:S02]  /*4aa0*/  F2FP.F16.F32.PACK_AB R52, R79, R52 ;  /* 0x000000344f34723e */ /* 0x000fe400000000ff */
[----:B------:R-:W-:-:S07]  /*4ab0*/  F2FP.F16.F32.PACK_AB R72, R77, R72 ;  /* 0x000000484d48723e */ /* 0x000fce00000000ff */
.L_x_513:
        /* <DEDUP_REMOVED lines=14> */
[-CC-:B------:R-:W-:Y:S01]  /*4ba0*/  FFMA.FTZ R227, R227, R238.reuse, R237.reuse ;  /* 0x000000eee3e37223 */ /* 0x180fe200000100ed */
[-CC-:B------:R-:W-:Y:S01]  /*4bb0*/  FFMA.FTZ R0, R225, R238.reuse, R237.reuse ;  /* 0x000000eee1007223 */ /* 0x180fe200000100ed */
[--C-:B0-----:R-:W-:Y:S02]  /*4bc0*/  HADD2.F32 R52, -RZ, R63.reuse.H0_H0 ;  /* 0x2000003fff347230 */ /* 0x101fe40000004100 */
[-C--:B------:R-:W-:Y:S01]  /*4bd0*/  FFMA.FTZ R85, R85, R238.reuse, R237 ;  /* 0x000000ee55557223 */ /* 0x080fe200000100ed */
[----:B------:R-:W-:Y:S01]  /*4be0*/  FADD.FTZ R230, R230, -R227 ;  /* 0x800000e3e6e67221 */ /* 0x000fe20000010000 */
[----:B------:R-:W-:Y:S02]  /*4bf0*/  HADD2.F32 R55, -RZ, R62.H0_H0 ;  /* 0x2000003eff377230 */ /* 0x000fe40000004100 */
[----:B------:R-:W-:Y:S01]  /*4c00*/  FADD.FTZ R0, R223, -R0 ;  /* 0x80000000df007221 */ /* 0x000fe20000010000 */
[----:B------:R-:W-:Y:S01]  /*4c10*/  FFMA.FTZ R53, R226, R238, R237 ;  /* 0x000000eee2357223 */ /* 0x000fe200000100ed */
[----:B------:R-:W-:Y:S01]  /*4c20*/  FFMA.FTZ R71, R211, R230, R52 ;  /* 0x000000e6d3477223 */ /* 0x000fe20000010034 */
[----:B------:R-:W-:-:S02]  /*4c30*/  HADD2.F32 R73, -RZ, R63.H1_H1 ;  /* 0x3000003fff497230 */ /* 0x000fc40000004100 */
[----:B------:R-:W-:Y:S01]  /*4c40*/  FFMA.FTZ R70, R211, R0, R55 ;  /* 0x00000000d3467223 */ /* 0x000fe20000010037 */
[----:B------:R-:W-:Y:S01]  /*4c50*/  FADD.FTZ R84, R84, -R85 ;  /* 0x8000005554547221 */ /* 0x000fe20000010000 */
[----:B------:R-:W-:Y:S01]  /*4c60*/  FMUL.FTZ R0, R71, UR6 ;  /* 0x0000000647007c20 */ /* 0x000fe20008410000 */
[----:B------:R-:W-:Y:S01]  /*4c70*/  LOP3.LUT P5, RZ, R247, 0xff0000, RZ, 0xc0, !PT ;  /* 0x00ff0000f7ff7812 */ /* 0x000fe200078ac0ff */
[-C--:B------:R-:W-:Y:S01]  /*4c80*/  FFMA.FTZ R229, R229, R238.reuse, R237 ;  /* 0x000000eee5e57223 */ /* 0x080fe200000100ed */
[----:B------:R-:W-:Y:S02]  /*4c90*/  HADD2.F32 R55, -RZ, R61.H1_H1 ;  /* 0x3000003dff377230 */ /* 0x000fe40000004100 */
[----:B------:R-:W-:Y:S01]  /*4ca0*/  FADD.FTZ R224, R224, -R53 ;  /* 0x80000035e0e07221 */ /* 0x000fe20000010000 */
[----:B------:R-:W-:Y:S01]  /*4cb0*/  LOP3.LUT P6, RZ, R145, 0xff0000, RZ, 0xc0, !PT ;  /* 0x00ff000091ff7812 */ /* 0x000fe200078cc0ff */
[----:B------:R-:W-:Y:S01]  /*4cc0*/  FFMA.FTZ R99, R99, R238, R237 ;  /* 0x000000ee63637223 */ /* 0x000fe200000100ed */
[----:B------:R-:W-:-:S02]  /*4cd0*/  HADD2.F32 R69, -RZ, R62.H1_H1 ;  /* 0x3000003eff457230 */ /* 0x000fc40000004100 */
[C---:B------:R-:W-:Y:S01]  /*4ce0*/  FFMA.FTZ R84, R211.reuse, R84, R73 ;  /* 0x00000054d3547223 */ /* 0x040fe20000010049 */
[----:B------:R-:W-:Y:S01]  /*4cf0*/  FSEL R68, R0, RZ, P5 ;  /* 0x000000ff00447208 */ /* 0x000fe20002800000 */
[----:B------:R-:W-:Y:S01]  /*4d00*/  FADD.FTZ R228, R228, -R229 ;  /* 0x800000e5e4e47221 */ /* 0x000fe20000010000 */
[----:B------:R-:W-:Y:S01]  /*4d10*/  ISETP.GE.U32.AND P5, PT, R144, RZ, PT ;  /* 0x000000ff9000720c */ /* 0x000fe20003fa6070 */
[C---:B------:R-:W-:Y:S01]  /*4d20*/  FFMA.FTZ R224, R211.reuse, R224, R55 ;  /* 0x000000e0d3e07223 */ /* 0x040fe20000010037 */
[----:B------:R-:W-:Y:S01]  /*4d30*/  HADD2.F32 R53, -RZ, R61.H0_H0 ;  /* 0x2000003dff357230 */ /* 0x000fe20000004100 */
[----:B------:R-:W-:Y:S01]  /*4d40*/  FSEL R55, R0, RZ, P6 ;  /* 0x000000ff00377208 */ /* 0x000fe20003000000 */
[----:B------:R-:W-:Y:S01]  /*4d50*/  FADD.FTZ R98, R98, -R99 ;  /* 0x8000006362627221 */ /* 0x000fe20000010000 */
[----:B------:R-:W-:Y:S01]  /*4d60*/  ISETP.GE.U32.AND P3, PT, R246, RZ, PT ;  /* 0x000000fff600720c */ /* 0x000fe20003f66070 */
[----:B------:R-:W-:Y:S01]  /*4d70*/  FMUL.FTZ R52, R84, UR6 ;  /* 0x0000000654347c20 */ /* 0x000fe20008410000 */
[----:B------:R-:W-:Y:S01]  /*4d80*/  FMUL.FTZ R0, R70, UR6 ;  /* 0x0000000646007c20 */ /* 0x000fe20008410000 */
[----:B------:R-:W-:Y:S01]  /*4d90*/  FFMA.FTZ R75, R211, R228, R69 ;  /* 0x000000e4d34b7223 */ /* 0x000fe20000010045 */
[----:B------:R-:W-:Y:S01]  /*4da0*/  LOP3.LUT P6, RZ, R247, 0xff, RZ, 0xc0, !PT ;  /* 0x000000fff7ff7812 */ /* 0x000fe200078cc0ff */
[----:B------:R-:W-:Y:S01]  /*4db0*/  FFMA.FTZ R69, R211, R98, R53 ;  /* 0x00000062d3457223 */ /* 0x000fe20000010035 */
[----:B------:R-:W-:Y:S01]  /*4dc0*/  ISETP.GE.U32.AND.EX P5, PT, R145, 0x1000000, PT, P5 ;  /* 0x010000009100780c */ /* 0x000fe20003fa6150 */
[-CC-:B------:R-:W-:Y:S01]  /*4dd0*/  FFMA.FTZ R96, R96, R238.reuse, R237.reuse ;  /* 0x000000ee60607223 */ /* 0x180fe200000100ed */
[----:B------:R-:W-:Y:S01]  /*4de0*/  ISETP.GE.U32.AND.EX P3, PT, R247, 0x1000000, PT, P3 ;  /* 0x01000000f700780c */ /* 0x000fe20003f66130 */
[----:B------:R-:W-:Y:S01]  /*4df0*/  FMUL.FTZ R53, R75, UR6 ;  /* 0x000000064b357c20 */ /* 0x000fe20008410000 */
[----:B------:R-:W-:Y:S01]  /*4e00*/  FSEL R98, R52, RZ, P5 ;  /* 0x000000ff34627208 */ /* 0x000fe20002800000 */
[----:B------:R-:W-:Y:S01]  /*4e10*/  FFMA.FTZ R102, R102, R238, R237 ;  /* 0x000000ee66667223 */ /* 0x000fe200000100ed */
[----:B------:R-:W-:Y:S01]  /*4e20*/  FSEL R74, R0, RZ, P6 ;  /* 0x000000ff004a7208 */ /* 0x000fe20003000000 */
[----:B------:R-:W-:Y:S01]  /*4e30*/  FADD.FTZ R96, R97, -R96 ;  /* 0x8000006061607221 */ /* 0x000fe20000010000 */
[----:B------:R-:W-:Y:S01]  /*4e40*/  LOP3.LUT P5, RZ, R247, 0xff00, RZ, 0xc0, !PT ;  /* 0x0000ff00f7ff7812 */ /* 0x000fe200078ac0ff */
[----:B------:R-:W-:Y:S01]  /*4e50*/  FADD.FTZ R102, R101, -R102 ;  /* 0x8000006665667221 */ /* 0x000fe20000010000 */
[----:B------:R-:W-:Y:S01]  /*4e60*/  LOP3.LUT P6, RZ, R145, 0xff00, RZ, 0xc0, !PT ;  /* 0x0000ff0091ff7812 */ /* 0x000fe200078cc0ff */
[----:B------:R-:W-:Y:S01]  /*4e70*/  FMUL.FTZ R54, R224, UR6 ;  /* 0x00000006e0367c20 */ /* 0x000fe20008410000 */
[----:B------:R-:W-:Y:S01]  /*4e80*/  FSEL R79, R52, RZ, P3 ;  /* 0x000000ff344f7208 */ /* 0x000fe20001800000 */
[----:B------:R-:W-:Y:S01]  /*4e90*/  FMUL.FTZ R52, R69, UR6 ;  /* 0x0000000645347c20 */ /* 0x000fe20008410000 */
[----:B------:R-:W-:-:S02]  /*4ea0*/  LOP3.LUT P3, RZ, R145, 0xff, RZ, 0xc0, !PT ;  /* 0x000000ff91ff7812 */ /* 0x000fc4000786c0ff */
[C---:B------:R-:W-:Y:S02]  /*4eb0*/  FSEL R83, R53.reuse, RZ, P5 ;  /* 0x000000ff35537208 */ /* 0x040fe40002800000 */
[----:B------:R-:W-:Y:S01]  /*4ec0*/  FSEL R97, R53, RZ, P6 ;  /* 0x000000ff35617208 */ /* 0x000fe20003000000 */
[--C-:B------:R-:W-:Y:S01]  /*4ed0*/  HADD2.F32 R53, -RZ, R60.reuse.H1_H1 ;  /* 0x3000003cff357230 */ /* 0x100fe20000004100 */
[----:B------:R-:W-:Y:S01]  /*4ee0*/  FSEL R72, R0, RZ, P3 ;  /* 0x000000ff00487208 */ /* 0x000fe20001800000 */
[----:B------:R-:W-:Y:S01]  /*4ef0*/  HADD2.F32 R0, -RZ, R60.H0_H0 ;  /* 0x2000003cff007230 */ /* 0x000fe20000004100 */
[----:B------:R-:W-:Y:S02]  /*4f00*/  LOP3.LUT P3, RZ, R246, 0xff0000, RZ, 0xc0, !PT ;  /* 0x00ff0000f6ff7812 */ /* 0x000fe4000786c0ff */
[----:B------:R-:W-:Y:S01]  /*4f10*/  LOP3.LUT P5, RZ, R144, 0xff0000, RZ, 0xc0, !PT ;  /* 0x00ff000090ff7812 */ /* 0x000fe200078ac0ff */
[C---:B------:R-:W-:Y:S01]  /*4f20*/  FFMA.FTZ R53, R211.reuse, R102, R53 ;  /* 0x00000066d3357223 */ /* 0x040fe20000010035 */
[----:B------:R-:W-:Y:S01]  /*4f30*/  LOP3.LUT P6, RZ, R246, 0xff000000, RZ, 0xc0, !PT ;  /* 0xff000000f6ff7812 */ /* 0x000fe200078cc0ff */
[----:B------:R-:W-:Y:S01]  /*4f40*/  FFMA.FTZ R0, R211, R96, R0 ;  /* 0x00000060d3007223 */ /* 0x000fe20000010000 */
[----:B------:R-:W-:-:S02]  /*4f50*/  FSEL R73, R52, RZ, P3 ;  /* 0x000000ff34497208 */ /* 0x000fc40001800000 */
[----:B------:R-:W-:Y:S01]  /*4f60*/  FSEL R78, R52, RZ, P5 ;  /* 0x000000ff344e7208 */ /* 0x000fe20002800000 */
[----:B------:R-:W-:Y:S01]  /*4f70*/  FMUL.FTZ R52, R53, UR6 ;  /* 0x0000000635347c20 */ /* 0x000fe20008410000 */
[----:B------:R-:W-:Y:S02]  /*4f80*/  FSEL R82, R54, RZ, P6 ;  /* 0x000000ff36527208 */ /* 0x000fe40003000000 */
[----:B------:R-:W-:Y:S02]  /*4f90*/  LOP3.LUT P6, RZ, R144, 0xff000000, RZ, 0xc0, !PT ;  /* 0xff00000090ff7812 */ /* 0x000fe400078cc0ff */
[----:B------:R-:W-:Y:S02]  /*4fa0*/  LOP3.LUT P3, RZ, R246, 0xff00, RZ, 0xc0, !PT ;  /* 0x0000ff00f6ff7812 */ /* 0x000fe4000786c0ff */
[----:B------:R-:W-:Y:S02]  /*4fb0*/  F2FP.F16.F32.PACK_AB R70, R75, R70 ;  /* 0x000000464b46723e */ /* 0x000fe400000000ff */
[----:B------:R-:W-:-:S02]  /*4fc0*/  F2FP.F16.F32.PACK_AB R75, R79, R68 ;  /* 0x000000444f4b723e */ /* 0x000fc400000000ff */
[----:B------:R-:W-:Y:S02]  /*4fd0*/  FSEL R85, R54, RZ, P6 ;  /* 0x000000ff36557208 */ /* 0x000fe40003000000 */
[----:B------:R-:W-:Y:S01]  /*4fe0*/  F2FP.F16.F32.PACK_AB R68, R53, R0 ;  /* 0x000000003544723e */ /* 0x000fe200000000ff */
[----:B------:R-:W-:Y:S01]  /*4ff0*/  FMUL.FTZ R0, R0, UR6 ;  /* 0x0000000600007c20 */ /* 0x000fe20008410000 */
[----:B------:R-:W-:Y:S02]  /*5000*/  LOP3.LUT P6, RZ, R144, 0xff00, RZ, 0xc0, !PT ;  /* 0x0000ff0090ff7812 */ /* 0x000fe400078cc0ff */
[----:B------:R-:W-:Y:S02]  /*5010*/  FSEL R79, R52, RZ, P3 ;  /* 0x000000ff344f7208 */ /* 0x000fe40001800000 */
[----:B------:R-:W-:Y:S02]  /*5020*/  LOP3.LUT P5, RZ, R246, 0xff, RZ, 0xc0, !PT ;  /* 0x000000fff6ff7812 */ /* 0x000fe400078ac0ff */
[----:B------:R-:W-:-:S02]  /*5030*/  LOP3.LUT P3, RZ, R144, 0xff, RZ, 0xc0, !PT ;  /* 0x000000ff90ff7812 */ /* 0x000fc4000786c0ff */
[----:B------:R-:W-:Y:S02]  /*5040*/  F2FP.F16.F32.PACK_AB R74, R83, R74 ;  /* 0x0000004a534a723e */ /* 0x000fe400000000ff */
[----:B------:R-:W-:Y:S02]  /*5050*/  F2FP.F16.F32.PACK_AB R54, R97, R72 ;  /* 0x000000486136723e */ /* 0x000fe400000000ff */
[----:B------:R-:W-:Y:S02]  /*5060*/  FSEL R83, R52, RZ, P6 ;  /* 0x000000ff34537208 */ /* 0x000fe40003000000 */
[C---:B------:R-:W-:Y:S02]  /*5070*/  FSEL R52, R0.reuse, RZ, P3 ;  /* 0x000000ff00347208 */ /* 0x040fe40001800000 */
[----:B------:R-:W-:Y:S02]  /*5080*/  FSEL R72, R0, RZ, P5 ;  /* 0x000000ff00487208 */ /* 0x000fe40002800000 */
[----:B------:R-:W-:-:S02]  /*5090*/  F2FP.F16.F32.PACK_AB R71, R84, R71 ;  /* 0x000000475447723e */ /* 0x000fc400000000ff */
[----:B------:R-:W-:Y:S02]  /*50a0*/  F2FP.F16.F32.PACK_AB R69, R224, R69 ;  /* 0x00000045e045723e */ /* 0x000fe400000000ff */
[----:B------:R-:W-:Y:S02]  /*50b0*/  F2FP.F16.F32.PACK_AB R55, R98, R55 ;  /* 0x000000376237723e */ /* 0x000fe400000000ff */
[----:B------:R-:W-:Y:S02]  /*50c0*/  F2FP.F16.F32.PACK_AB R53, R85, R78 ;  /* 0x0000004e5535723e */ /* 0x000fe400000000ff */
[----:B------:R-:W-:Y:S02]  /*50d0*/  F2FP.F16.F32.PACK_AB R73, R82, R73 ;  /* 0x000000495249723e */ /* 0x000fe400000000ff */
[----:B------:R-:W-:Y:S02]  /*50e0*/  F2FP.F16.F32.PACK_AB R52, R83, R52 ;  /* 0x000000345334723e */ /* 0x000fe400000000ff */
[----:B------:R-:W-:Y:S01]  /*50f0*/  F2FP.F16.F32.PACK_AB R72, R79, R72 ;  /* 0x000000484f48723e */ /* 0x000fe200000000ff */
[----:B------:R-:W-:Y:S06]  /*5100*/  BRA `(.L_x_521) ;  /* 0x0000001c00807947 */ /* 0x000fec0003800000 */
.L_x_520:
[-CC-:B------:R-:W-:Y:S01]  /*5110*/  FFMA.FTZ R227, R227, R238.reuse, R237.reuse ;  /* 0x000000eee3e37223 */ /* 0x180fe200000100ed */
[--C-:B0-----:R-:W-:Y:S02]  /*5120*/  HADD2.F32 R54, -RZ, R63.reuse.H0_H0 ;  /* 0x2000003fff367230 */ /* 0x101fe40000004100 */
[-CC-:B------:R-:W-:Y:S01]  /*5130*/  FFMA.FTZ R52, R225, R238.reuse, R237.reuse ;  /* 0x000000eee1347223 */ /* 0x180fe200000100ed */
[-C--:B------:R-:W-:Y:S01]  /*5140*/  FFMA.FTZ R85, R85, R238.reuse, R237 ;  /* 0x000000ee55557223 */ /* 0x080fe200000100ed */
[----:B------:R-:W-:Y:S01]  /*5150*/  FADD.FTZ R230, R230, -R227 ;  /* 0x800000e3e6e67221 */ /* 0x000fe20000010000 */
[----:B------:R-:W-:Y:S02]  /*5160*/  HADD2.F32 R55, -RZ, R62.H0_H0 ;  /* 0x2000003eff377230 */ /* 0x000fe40000004100 */
[----:B------:R-:W-:Y:S01]  /*5170*/  FFMA.FTZ R53, R226, R238, R237 ;  /* 0x000000eee2357223 */ /* 0x000fe200000100ed */
[----:B------:R-:W-:Y:S01]  /*5180*/  FADD.FTZ R52, R223, -R52 ;  /* 0x80000034df347221 */ /* 0x000fe20000010000 */
[----:B------:R-:W-:Y:S01]  /*5190*/  FFMA.FTZ R54, R211, R230, R54 ;  /* 0x000000e6d3367223 */ /* 0x000fe20000010036 */
[----:B------:R-:W-:-:S02]  /*51a0*/  HADD2.F32 R75, -RZ, R63.H1_H1 ;  /* 0x3000003fff4b7230 */ /* 0x000fc40000004100 */
[-C--:B------:R-:W-:Y:S01]  /*51b0*/  FFMA.FTZ R229, R229, R238.reuse, R237 ;  /* 0x000000eee5e57223 */ /* 0x080fe200000100ed */
[----:B------:R-:W-:Y:S01]  /*51c0*/  FADD.FTZ R84, R84, -R85 ;  /* 0x8000005554547221 */ /* 0x000fe20000010000 */
[----:B------:R-:W-:Y:S01]  /*51d0*/  FFMA.FTZ R99, R99, R238, R237 ;  /* 0x000000ee63637223 */ /* 0x000fe200000100ed */
[----:B------:R-:W-:Y:S01]  /*51e0*/  FMUL.FTZ R54, R54, UR6 ;  /* 0x0000000636367c20 */ /* 0x000fe20008410000 */
[----:B------:R-:W-:Y:S01]  /*51f0*/  FADD.FTZ R224, R224, -R53 ;  /* 0x80000035e0e07221 */ /* 0x000fe20000010000 */
[----:B------:R-:W-:Y:S02]  /*5200*/  HADD2.F32 R73, -RZ, R62.H1_H1 ;  /* 0x3000003eff497230 */ /* 0x000fe40000004100 */
[----:B------:R-:W-:Y:S01]  /*5210*/  FFMA.FTZ R52, R211, R52, R55 ;  /* 0x00000034d3347223 */ /* 0x000fe20000010037 */
[----:B------:R-:W-:Y:S01]  /*5220*/  LOP3.LUT P5, RZ, R247, 0xff0000, RZ, 0xc0, !PT ;  /* 0x00ff0000f7ff7812 */ /* 0x000fe200078ac0ff */
[----:B------:R-:W-:Y:S01]  /*5230*/  FADD.FTZ R228, R228, -R229 ;  /* 0x800000e5e4e47221 */ /* 0x000fe20000010000 */
[----:B------:R-:W-:Y:S01]  /*5240*/  LOP3.LUT P6, RZ, R145, 0xff0000, RZ, 0xc0, !PT ;  /* 0x00ff000091ff7812 */ /* 0x000fe200078cc0ff */
[----:B------:R-:W-:-:S02]  /*5250*/  HADD2.F32 R53, -RZ, R61.H0_H0 ;  /* 0x2000003dff357230 */ /* 0x000fc40000004100 */
[C---:B------:R-:W-:Y:S01]  /*5260*/  FFMA.FTZ R84, R211.reuse, R84, R75 ;  /* 0x00000054d3547223 */ /* 0x040fe2000001004b */
[----:B------:R-:W-:Y:S01]  /*5270*/  FADD.FTZ R98, R98, -R99 ;  /* 0x8000006362627221 */ /* 0x000fe20000010000 */
[----:B------:R-:W-:Y:S01]  /*5280*/  ISETP.GE.U32.AND P3, PT, R246, RZ, PT ;  /* 0x000000fff600720c */ /* 0x000fe20003f66070 */
[----:B------:R-:W-:Y:S01]  /*5290*/  FMUL.FTZ R52, R52, UR6 ;  /* 0x0000000634347c20 */ /* 0x000fe20008410000 */
[C---:B------:R-:W-:Y:S01]  /*52a0*/  FSEL R75, R54.reuse, RZ, P5 ;  /* 0x000000ff364b7208 */ /* 0x040fe20002800000 */
[----:B------:R-:W-:Y:S01]  /*52b0*/  HADD2.F32 R55, -RZ, R61.H1_H1 ;  /* 0x3000003dff377230 */ /* 0x000fe20000004100 */
[----:B------:R-:W-:Y:S01]  /*52c0*/  FSEL R79, R54, RZ, P6 ;  /* 0x000000ff364f7208 */ /* 0x000fe20003000000 */
[----:B------:R-:W-:Y:S01]  /*52d0*/  FFMA.FTZ R73, R211, R228, R73 ;  /* 0x000000e4d3497223 */ /* 0x000fe20000010049 */
[----:B------:R-:W-:Y:S01]  /*52e0*/  ISETP.GE.U32.AND P5, PT, R144, RZ, PT ;  /* 0x000000ff9000720c */ /* 0x000fe20003fa6070 */
[----:B------:R-:W-:Y:S01]  /*52f0*/  FMUL.FTZ R84, R84, UR6 ;  /* 0x0000000654547c20 */ /* 0x000fe20008410000 */
[----:B------:R-:W-:Y:S01]  /*5300*/  LOP3.LUT P6, RZ, R247, 0xff, RZ, 0xc0, !PT ;  /* 0x000000fff7ff7812 */ /* 0x000fe200078cc0ff */
[----:B------:R-:W-:Y:S01]  /*5310*/  FFMA.FTZ R53, R211, R98, R53 ;  /* 0x00000062d3357223 */ /* 0x000fe20000010035 */
[----:B------:R-:W-:Y:S01]  /*5320*/  ISETP.GE.U32.AND.EX P3, PT, R247, 0x1000000, PT, P3 ;  /* 0x01000000f700780c */ /* 0x000fe20003f66130 */
[----:B------:R-:W-:Y:S01]  /*5330*/  FFMA.FTZ R0, R102, R238, R237 ;  /* 0x000000ee66007223 */ /* 0x000fe200000100ed */
[----:B------:R-:W-:Y:S01]  /*5340*/  ISETP.GE.U32.AND.EX P5, PT, R145, 0x1000000, PT, P5 ;  /* 0x010000009100780c */ /* 0x000fe20003fa6150 */
[----:B------:R-:W-:Y:S01]  /*5350*/  FMUL.FTZ R73, R73, UR6 ;  /* 0x0000000649497c20 */ /* 0x000fe20008410000 */
[----:B------:R-:W-:Y:S01]  /*5360*/  FSEL R74, R52, RZ, P6 ;  /* 0x000000ff344a7208 */ /* 0x000fe20003000000 */
[----:B------:R-:W-:Y:S01]  /*5370*/  FFMA.FTZ R55, R211, R224, R55 ;  /* 0x000000e0d3377223 */ /* 0x000fe20000010037 */
[----:B------:R-:W-:Y:S01]  /*5380*/  FSEL R98, R84, RZ, P3 ;  /* 0x000000ff54627208 */ /* 0x000fe20001800000 */
[----:B------:R-:W-:Y:S01]  /*5390*/  FMUL.FTZ R54, R53, UR6 ;  /* 0x0000000635367c20 */ /* 0x000fe20008410000 */
[C---:B------:R-:W-:Y:S01]  /*53a0*/  LOP3.LUT P6, RZ, R145.reuse, 0xff00, RZ, 0xc0, !PT ;  /* 0x0000ff0091ff7812 */ /* 0x040fe200078cc0ff */
[--C-:B------:R-:W-:Y:S01]  /*53b0*/  HADD2.F32 R53, -RZ, R60.reuse.H1_H1 ;  /* 0x3000003cff357230 */ /* 0x100fe20000004100 */
[----:B------:R-:W-:Y:S01]  /*53c0*/  LOP3.LUT P3, RZ, R145, 0xff, RZ, 0xc0, !PT ;  /* 0x000000ff91ff7812 */ /* 0x000fe2000786c0ff */
[----:B------:R-:W-:Y:S01]  /*53d0*/  FADD.FTZ R0, R101, -R0 ;  /* 0x8000000065007221 */ /* 0x000fe20000010000 */
[----:B------:R-:W-:Y:S01]  /*53e0*/  FFMA.FTZ R96, R96, R238, R237 ;  /* 0x000000ee60607223 */ /* 0x000fe200000100ed */
[----:B------:R-:W-:Y:S01]  /*53f0*/  FSEL R102, R84, RZ, P5 ;  /* 0x000000ff54667208 */ /* 0x000fe20002800000 */
[----:B------:R-:W-:Y:S01]  /*5400*/  FMUL.FTZ R72, R55, UR6 ;  /* 0x0000000637487c20 */ /* 0x000fe20008410000 */
[----:B------:R-:W-:Y:S01]  /*5410*/  FSEL R84, R73, RZ, P6 ;  /* 0x000000ff49547208 */ /* 0x000fe20003000000 */
[----:B------:R-:W-:Y:S01]  /*5420*/  FFMA.FTZ R0, R211, R0, R53 ;  /* 0x00000000d3007223 */ /* 0x000fe20000010035 */
[----:B------:R-:W-:Y:S01]  /*5430*/  LOP3.LUT P5, RZ, R247, 0xff00, RZ, 0xc0, !PT ;  /* 0x0000ff00f7ff7812 */ /* 0x000fe200078ac0ff */
[----:B------:R-:W-:Y:S01]  /*5440*/  FADD.FTZ R96, R97, -R96 ;  /* 0x8000006061607221 */ /* 0x000fe20000010000 */
[----:B------:R-:W-:Y:S01]  /*5450*/  FSEL R83, R52, RZ, P3 ;  /* 0x000000ff34537208 */ /* 0x000fe20001800000 */
[----:B------:R-:W-:Y:S01]  /*5460*/  HADD2.F32 R52, -RZ, R60.H0_H0 ;  /* 0x2000003cff347230 */ /* 0x000fe20000004100 */
[----:B------:R-:W-:Y:S01]  /*5470*/  LOP3.LUT P6, RZ, R246, 0xff000000, RZ, 0xc0, !PT ;  /* 0xff000000f6ff7812 */ /* 0x000fe200078cc0ff */
[----:B------:R-:W-:Y:S01]  /*5480*/  FMUL.FTZ R0, R0, UR6 ;  /* 0x0000000600007c20 */ /* 0x000fe20008410000 */
[----:B------:R-:W-:-:S02]  /*5490*/  LOP3.LUT P3, RZ, R246, 0xff0000, RZ, 0xc0, !PT ;  /* 0x00ff0000f6ff7812 */ /* 0x000fc4000786c0ff */
[----:B------:R-:W-:Y:S01]  /*54a0*/  FSEL R85, R73, RZ, P5 ;  /* 0x000000ff49557208 */ /* 0x000fe20002800000 */
[----:B------:R-:W-:Y:S01]  /*54b0*/  FFMA.FTZ R52, R211, R96, R52 ;  /* 0x00000060d3347223 */ /* 0x000fe20000010034 */
[----:B------:R-:W-:Y:S02]  /*54c0*/  FSEL R82, R72, RZ, P6 ;  /* 0x000000ff48527208 */ /* 0x000fe40003000000 */
[----:B------:R-:W-:Y:S01]  /*54d0*/  FSEL R73, R54, RZ, P3 ;  /* 0x000000ff36497208 */ /* 0x000fe20001800000 */
[----:B------:R-:W-:Y:S01]  /*54e0*/  FMUL.FTZ R52, R52, UR6 ;  /* 0x0000000634347c20 */ /* 0x000fe20008410000 */
[C---:B------:R-:W-:Y:S02]  /*54f0*/  LOP3.LUT P6, RZ, R144.reuse, 0xff000000, RZ, 0xc0, !PT ;  /* 0xff00000090ff7812 */ /* 0x040fe400078cc0ff */
[----:B------:R-:W-:Y:S02]  /*5500*/  LOP3.LUT P5, RZ, R144, 0xff0000, RZ, 0xc0, !PT ;  /* 0x00ff000090ff7812 */ /* 0x000fe400078ac0ff */
[----:B------:R-:W-:-:S02]  /*5510*/  LOP3.LUT P3, RZ, R246, 0xff00, RZ, 0xc0, !PT ;  /* 0x0000ff00f6ff7812 */ /* 0x000fc4000786c0ff */
[----:B------:R-:W-:Y:S02]  /*5520*/  F2FP.F16.F32.PACK_AB R55, R102, R79 ;  /* 0x0000004f6637723e */ /* 0x000fe400000000ff */
[----:B------:R-:W-:Y:S02]  /*5530*/  FSEL R53, R72, RZ, P6 ;  /* 0x000000ff48357208 */ /* 0x000fe40003000000 */
[----:B------:R-:W-:Y:S02]  /*5540*/  FSEL R78, R54, RZ, P5 ;  /* 0x000000ff364e7208 */ /* 0x000fe40002800000 */
[----:B------:R-:W-:Y:S02]  /*5550*/  LOP3.LUT P6, RZ, R144, 0xff00, RZ, 0xc0, !PT ;  /* 0x0000ff0090ff7812 */ /* 0x000fe400078cc0ff */
[----:B------:R-:W-:Y:S02]  /*5560*/  FSEL R79, R0, RZ, P3 ;  /* 0x000000ff004f7208 */ /* 0x000fe40001800000 */
[----:B------:R-:W-:-:S02]  /*5570*/  LOP3.LUT P5, RZ, R246, 0xff, RZ, 0xc0, !PT ;  /* 0x000000fff6ff7812 */ /* 0x000fc400078ac0ff */
[----:B------:R-:W-:Y:S02]  /*5580*/  LOP3.LUT P3, RZ, R144, 0xff, RZ, 0xc0, !PT ;  /* 0x000000ff90ff7812 */ /* 0x000fe4000786c0ff */
        /* <DEDUP_REMOVED lines=9> */
[----:B------:R-:W-:Y:S01]  /*5620*/  F2FP.F16.F32.PACK_AB R72, R79, R72 ;  /* 0x000000484f48723e */ /* 0x000fe200000000ff */
[----:B------:R-:W-:Y:S06]  /*5630*/  BRA `(.L_x_521) ;  /* 0x0000001800347947 */ /* 0x000fec0003800000 */
.L_x_519:
[----:B------:R-:W-:Y:S05]  /*5640*/  @!P1 BRA `(.L_x_522) ;  /* 0x00000004003c9947 */ /* 0x000fea0003800000 */
[-CC-:B------:R-:W-:Y:S01]  /*5650*/  FFMA.FTZ R227, R227, R238.reuse, R237.reuse ;  /* 0x000000eee3e37223 */ /* 0x180fe200000100ed */
[-CC-:B------:R-:W-:Y:S01]  /*5660*/  FFMA.FTZ R0, R225, R238.reuse, R237.reuse ;  /* 0x000000eee1007223 */ /* 0x180fe200000100ed */
[-C--:B------:R-:W-:Y:S01]  /*5670*/  FFMA.FTZ R85, R85, R238.reuse, R237 ;  /* 0x000000ee55557223 */ /* 0x080fe200000100ed */
[----:B------:R-:W-:Y:S01]  /*5680*/  LOP3.LUT P5, RZ, R247, 0xff0000, RZ, 0xc0, !PT ;  /* 0x00ff0000f7ff7812 */ /* 0x000fe200078ac0ff */
[----:B------:R-:W-:Y:S01]  /*5690*/  FADD.FTZ R230, R230, -R227 ;  /* 0x800000e3e6e67221 */ /* 0x000fe20000010000 */
[----:B0-----:R-:W-:Y:S01]  /*56a0*/  FADD.FTZ R70, R223, -R0 ;  /* 0x80000000df467221 */ /* 0x001fe20000010000 */
[----:B------:R-:W-:Y:S01]  /*56b0*/  FADD.FTZ R54, R84, -R85 ;  /* 0x8000005554367221 */ /* 0x000fe20000010000 */
[--C-:B------:R-:W-:Y:S01]  /*56c0*/  FFMA.FTZ R229, R229, R238, R237.reuse ;  /* 0x000000eee5e57223 */ /* 0x100fe200000100ed */
[C---:B------:R-:W-:Y:S01]  /*56d0*/  FMUL.FTZ R71, R211.reuse, R230 ;  /* 0x000000e6d3477220 */ /* 0x040fe20000410000 */
[----:B------:R-:W-:Y:S01]  /*56e0*/  FFMA.FTZ R53, R226, R238, R237 ;  /* 0x000000eee2357223 */ /* 0x000fe200000100ed */
[----:B------:R-:W-:Y:S01]  /*56f0*/  FMUL.FTZ R54, R211, R54 ;  /* 0x00000036d3367220 */ /* 0x000fe20000410000 */
[----:B------:R-:W-:Y:S01]  /*5700*/  ISETP.GE.U32.AND P3, PT, R246, RZ, PT ;  /* 0x000000fff600720c */ /* 0x000fe20003f66070 */
[----:B------:R-:W-:Y:S01]  /*5710*/  FMUL.FTZ R0, R71, UR6 ;  /* 0x0000000647007c20 */ /* 0x000fe20008410000 */
[----:B------:R-:W-:Y:S01]  /*5720*/  FADD.FTZ R228, R228, -R229 ;  /* 0x800000e5e4e47221 */ /* 0x000fe20000010000 */
[----:B------:R-:W-:Y:S01]  /*5730*/  FFMA.FTZ R99, R99, R238, R237 ;  /* 0x000000ee63637223 */ /* 0x000fe200000100ed */
[----:B------:R-:W-:Y:S01]  /*5740*/  LOP3.LUT P6, RZ, R145, 0xff0000, RZ, 0xc0, !PT ;  /* 0x00ff000091ff7812 */ /* 0x000fe200078cc0ff */
[----:B------:R-:W-:Y:S01]  /*5750*/  FMUL.FTZ R52, R54, UR6 ;  /* 0x0000000636347c20 */ /* 0x000fe20008410000 */
[----:B------:R-:W-:Y:S01]  /*5760*/  FSEL R75, R0, RZ, P5 ;  /* 0x000000ff004b7208 */ /* 0x000fe20002800000 */
[----:B------:R-:W-:Y:S01]  /*5770*/  FADD.FTZ R224, R224, -R53 ;  /* 0x80000035e0e07221 */ /* 0x000fe20000010000 */
[----:B------:R-:W-:Y:S01]  /*5780*/  ISETP.GE.U32.AND P5, PT, R144, RZ, PT ;  /* 0x000000ff9000720c */ /* 0x000fe20003fa6070 */
[----:B------:R-:W-:Y:S01]  /*5790*/  FMUL.FTZ R70, R211, R70 ;  /* 0x00000046d3467220 */ /* 0x000fe20000410000 */
[----:B------:R-:W-:Y:S01]  /*57a0*/  ISETP.GE.U32.AND.EX P3, PT, R247, 0x1000000, PT, P3 ;  /* 0x01000000f700780c */ /* 0x000fe20003f66130 */
[----:B------:R-:W-:Y:S01]  /*57b0*/  FMUL.FTZ R53, R211, R228 ;  /* 0x000000e4d3357220 */ /* 0x000fe20000410000 */
[----:B------:R-:W-:Y:S01]  /*57c0*/  ISETP.GE.U32.AND.EX P5, PT, R145, 0x1000000, PT, P5 ;  /* 0x010000009100780c */ /* 0x000fe20003fa6150 */
[----:B------:R-:W-:Y:S01]  /*57d0*/  FADD.FTZ R98, R98, -R99 ;  /* 0x8000006362627221 */ /* 0x000fe20000010000 */
[----:B------:R-:W-:Y:S01]  /*57e0*/  FSEL R55, R0, RZ, P6 ;  /* 0x000000ff00377208 */ /* 0x000fe20003000000 */
[----:B------:R-:W-:Y:S01]  /*57f0*/  FMUL.FTZ R0, R70, UR6 ;  /* 0x0000000646007c20 */ /* 0x000fe20008410000 */
[C---:B------:R-:W-:Y:S01]  /*5800*/  FSEL R68, R52.reuse, RZ, P3 ;  /* 0x000000ff34447208 */ /* 0x040fe20001800000 */
[----:B------:R-:W-:Y:S01]  /*5810*/  FMUL.FTZ R69, R211, R98 ;  /* 0x00000062d3457220 */ /* 0x000fe20000410000 */
[----:B------:R-:W-:Y:S01]  /*5820*/  FSEL R82, R52, RZ, P5 ;  /* 0x000000ff34527208 */ /* 0x000fe20002800000 */
[----:B------:R-:W-:Y:S01]  /*5830*/  FMUL.FTZ R52, R53, UR6 ;  /* 0x0000000635347c20 */ /* 0x000fe20008410000 */
[----:B------:R-:W-:Y:S01]  /*5840*/  LOP3.LUT P6, RZ, R247, 0xff, RZ, 0xc0, !PT ;  /* 0x000000fff7ff7812 */ /* 0x000fe200078cc0ff */
[-CC-:B------:R-:W-:Y:S01]  /*5850*/  FFMA.FTZ R102, R102, R238.reuse, R237.reuse ;  /* 0x000000ee66667223 */ /* 0x180fe200000100ed */
[----:B------:R-:W-:Y:S01]  /*5860*/  LOP3.LUT P3, RZ, R145, 0xff, RZ, 0xc0, !PT ;  /* 0x000000ff91ff7812 */ /* 0x000fe2000786c0ff */
[----:B------:R-:W-:Y:S01]  /*5870*/  FFMA.FTZ R96, R96, R238, R237 ;  /* 0x000000ee60607223 */ /* 0x000fe200000100ed */
[----:B------:R-:W-:Y:S01]  /*5880*/  LOP3.LUT P5, RZ, R247, 0xff00, RZ, 0xc0, !PT ;  /* 0x0000ff00f7ff7812 */ /* 0x000fe200078ac0ff */
[----:B------:R-:W-:Y:S01]  /*5890*/  FADD.FTZ R102, R101, -R102 ;  /* 0x8000006665667221 */ /* 0x000fe20000010000 */
[C---:B------:R-:W-:Y:S01]  /*58a0*/  FSEL R74, R0.reuse, RZ, P6 ;  /* 0x000000ff004a7208 */ /* 0x040fe20003000000 */
[----:B------:R-:W-:Y:S01]  /*58b0*/  FADD.FTZ R96, R97, -R96 ;  /* 0x8000006061607221 */ /* 0x000fe20000010000 */
[----:B------:R-:W-:Y:S01]  /*58c0*/  FSEL R72, R0, RZ, P3 ;  /* 0x000000ff00487208 */ /* 0x000fe20001800000 */
[----:B------:R-:W-:Y:S01]  /*58d0*/  FMUL.FTZ R0, R69, UR6 ;  /* 0x0000000645007c20 */ /* 0x000fe20008410000 */
[----:B------:R-:W-:-:S02]  /*58e0*/  FSEL R83, R52, RZ, P5 ;  /* 0x000000ff34537208 */ /* 0x000fc40002800000 */
[----:B------:R-:W-:Y:S02]  /*58f0*/  LOP3.LUT P3, RZ, R246, 0xff0000, RZ, 0xc0, !PT ;  /* 0x00ff0000f6ff7812 */ /* 0x000fe4000786c0ff */
[----:B------:R-:W-:Y:S02]  /*5900*/  LOP3.LUT P5, RZ, R144, 0xff0000, RZ, 0xc0, !PT ;  /* 0x00ff000090ff7812 */ /* 0x000fe400078ac0ff */
[C---:B------:R-:W-:Y:S02]  /*5910*/  FSEL R73, R0.reuse, RZ, P3 ;  /* 0x000000ff00497208 */ /* 0x040fe40001800000 */
[----:B------:R-:W-:Y:S01]  /*5920*/  FSEL R78, R0, RZ, P5 ;  /* 0x000000ff004e7208 */ /* 0x000fe20002800000 */
[----:B------:R-:W-:Y:S01]  /*5930*/  FMUL.FTZ R0, R211, R224 ;  /* 0x000000e0d3007220 */ /* 0x000fe20000410000 */
[----:B------:R-:W-:Y:S02]  /*5940*/  LOP3.LUT P6, RZ, R145, 0xff00, RZ, 0xc0, !PT ;  /* 0x0000ff0091ff7812 */ /* 0x000fe400078cc0ff */
[----:B------:R-:W-:Y:S01]  /*5950*/  F2FP.F16.F32.PACK_AB R71, R54, R71 ;  /* 0x000000473647723e */ /* 0x000fe200000000ff */
[----:B------:R-:W-:Y:S01]  /*5960*/  FMUL.FTZ R54, R0, UR6 ;  /* 0x0000000600367c20 */ /* 0x000fe20008410000 */
[----:B------:R-:W-:-:S02]  /*5970*/  FSEL R99, R52, RZ, P6 ;  /* 0x000000ff34637208 */ /* 0x000fc40003000000 */
[----:B------:R-:W-:Y:S02]  /*5980*/  LOP3.LUT P6, RZ, R246, 0xff000000, RZ, 0xc0, !PT ;  /* 0xff000000f6ff7812 */ /* 0x000fe400078cc0ff */
[----:B------:R-:W-:Y:S01]  /*5990*/  F2FP.F16.F32.PACK_AB R70, R53, R70 ;  /* 0x000000463546723e */ /* 0x000fe200000000ff */
[C---:B------:R-:W-:Y:S01]  /*59a0*/  FMUL.FTZ R53, R211.reuse, R102 ;  /* 0x00000066d3357220 */ /* 0x040fe20000410000 */
[----:B------:R-:W-:Y:S01]  /*59b0*/  F2FP.F16.F32.PACK_AB R69, R0, R69 ;  /* 0x000000450045723e */ /* 0x000fe200000000ff */
[----:B------:R-:W-:Y:S01]  /*59c0*/  FMUL.FTZ R0, R211, R96 ;  /* 0x00000060d3007220 */ /* 0x000fe20000410000 */
[----:B------:R-:W-:Y:S01]  /*59d0*/  F2FP.F16.F32.PACK_AB R55, R82, R55 ;  /* 0x000000375237723e */ /* 0x000fe200000000ff */
[----:B------:R-:W-:Y:S01]  /*59e0*/  FMUL.FTZ R52, R53, UR6 ;  /* 0x0000000635347c20 */ /* 0x000fe20008410000 */
[----:B------:R-:W-:Y:S02]  /*59f0*/  FSEL R82, R54, RZ, P6 ;  /* 0x000000ff36527208 */ /* 0x000fe40003000000 */
[----:B------:R-:W-:-:S02]  /*5a00*/  LOP3.LUT P6, RZ, R144, 0xff000000, RZ, 0xc0, !PT ;  /* 0xff00000090ff7812 */ /* 0x000fc400078cc0ff */
[----:B------:R-:W-:Y:S02]  /*5a10*/  LOP3.LUT P3, RZ, R246, 0xff00, RZ, 0xc0, !PT ;  /* 0x0000ff00f6ff7812 */ /* 0x000fe4000786c0ff */
[----:B------:R-:W-:Y:S02]  /*5a20*/  F2FP.F16.F32.PACK_AB R75, R68, R75 ;  /* 0x0000004b444b723e */ /* 0x000fe400000000ff */
[----:B------:R-:W-:Y:S02]  /*5a30*/  FSEL R85, R54, RZ, P6 ;  /* 0x000000ff36557208 */ /* 0x000fe40003000000 */
[----:B------:R-:W-:Y:S01]  /*5a40*/  F2FP.F16.F32.PACK_AB R68, R53, R0 ;  /* 0x000000003544723e */ /* 0x000fe200000000ff */
[----:B------:R-:W-:Y:S01]  /*5a50*/  FMUL.FTZ R0, R0, UR6 ;  /* 0x0000000600007c20 */ /* 0x000fe20008410000 */
[----:B------:R-:W-:Y:S02]  /*5a60*/  LOP3.LUT P6, RZ, R144, 0xff00, RZ, 0xc0, !PT ;  /* 0x0000ff0090ff7812 */ /* 0x000fe400078cc0ff */
[----:B------:R-:W-:-:S02]  /*5a70*/  FSEL R79, R52, RZ, P3 ;  /* 0x000000ff344f7208 */ /* 0x000fc40001800000 */
[----:B------:R-:W-:Y:S02]  /*5a80*/  LOP3.LUT P5, RZ, R246, 0xff, RZ, 0xc0, !PT ;  /* 0x000000fff6ff7812 */ /* 0x000fe400078ac0ff */
[----:B------:R-:W-:Y:S02]  /*5a90*/  LOP3.LUT P3, RZ, R144, 0xff, RZ, 0xc0, !PT ;  /* 0x000000ff90ff7812 */ /* 0x000fe4000786c0ff */
[----:B------:R-:W-:Y:S02]  /*5aa0*/  F2FP.F16.F32.PACK_AB R74, R83, R74 ;  /* 0x0000004a534a723e */ /* 0x000fe400000000ff */
[----:B------:R-:W-:Y:S02]  /*5ab0*/  F2FP.F16.F32.PACK_AB R54, R99, R72 ;  /* 0x000000486336723e */ /* 0x000fe400000000ff */
        /* <DEDUP_REMOVED lines=8> */
.L_x_522:
[-CC-:B------:R-:W-:Y:S01]  /*5b40*/  FFMA.FTZ R227, R227, R238.reuse, R237.reuse ;  /* 0x000000eee3e37223 */ /* 0x180fe200000100ed */
[-CC-:B------:R-:W-:Y:S01]  /*5b50*/  FFMA.FTZ R85, R85, R238.reuse, R237.reuse ;  /* 0x000000ee55557223 */ /* 0x180fe200000100ed */
[-CC-:B------:R-:W-:Y:S01]  /*5b60*/  FFMA.FTZ R0, R225, R238.reuse, R237.reuse ;  /* 0x000000eee1007223 */ /* 0x180fe200000100ed */
[----:B------:R-:W-:Y:S01]  /*5b70*/  FFMA.FTZ R229, R229, R238, R237 ;  /* 0x000000eee5e57223 */ /* 0x000fe200000100ed */
        /* <DEDUP_REMOVED lines=13> */
[----:B0-----:R-:W-:Y:S01]  /*5c50*/  FFMA.FTZ R53, R226, R238, R237 ;  /* 0x000000eee2357223 */ /* 0x001fe200000100ed */
        /* <DEDUP_REMOVED lines=9> */
[--C-:B------:R-:W-:Y:S01]  /*5cf0*/  FFMA.FTZ R102, R102, R238, R237.reuse ;  /* 0x000000ee66667223 */ /* 0x100fe200000100ed */
        /* <DEDUP_REMOVED lines=35> */
[----:B------:R-:W-:-:S02]  /*5f30*/  F2FP.F16.F32.PACK_AB R75, R52, R75 ;  /* 0x0000004b344b723e */ /* 0x000fc400000000ff */
[----:B------:R-:W-:Y:S02]  /*5f40*/  F2FP.F16.F32.PACK_AB R74, R83, R74 ;  /* 0x0000004a534a723e */ /* 0x000fe400000000ff */
[----:B------:R-:W-:Y:S02]  /*5f50*/  FSEL R83, R102, RZ, P5 ;  /* 0x000000ff66537208 */ /* 0x000fe40002800000 */
        /* <DEDUP_REMOVED lines=9> */
.L_x_518:
[----:B------:R-:W-:Y:S05]  /*5ff0*/  @!P2 BRA `(.L_x_523) ;  /* 0x000000080004a947 */ /* 0x000fea0003800000 */
[----:B------:R-:W-:Y:S05]  /*6000*/  @!P1 BRA `(.L_x_524) ;  /* 0x0000000400089947 */ /* 0x000fea0003800000 */
[-CC-:B------:R-:W-:Y:S01]  /*6010*/  FFMA.FTZ R85, R85, R238.reuse, R237.reuse ;  /* 0x000000ee55557223 */ /* 0x180fe200000100ed */
[-CC-:B------:R-:W-:Y:S01]  /*6020*/  FFMA.FTZ R227, R227, R238.reuse, R237.reuse ;  /* 0x000000eee3e37223 */ /* 0x180fe200000100ed */
[--C-:B0-----:R-:W-:Y:S02]  /*6030*/  HADD2.F32 R75, -RZ, R63.reuse.H1_H1 ;  /* 0x3000003fff4b7230 */ /* 0x101fe40000004100 */
[-C--:B------:R-:W-:Y:S01]  /*6040*/  FFMA.FTZ R229, R229, R238.reuse, R237 ;  /* 0x000000eee5e57223 */ /* 0x080fe200000100ed */
[----:B------:R-:W-:Y:S01]  /*6050*/  FADD.FTZ R84, R84, -R85 ;  /* 0x8000005554547221 */ /* 0x000fe20000010000 */
[----:B------:R-:W-:Y:S02]  /*6060*/  HADD2.F32 R68, -RZ, R63.H0_H0 ;  /* 0x2000003fff447230 */ /* 0x000fe40000004100 */
[----:B------:R-:W-:Y:S01]  /*6070*/  FADD.FTZ R230, R230, -R227 ;  /* 0x800000e3e6e67221 */ /* 0x000fe20000010000 */
[----:B------:R-:W-:Y:S01]  /*6080*/  FFMA.FTZ R69, R226, R238, R237 ;  /* 0x000000eee2457223 */ /* 0x000fe200000100ed */
[----:B------:R-:W-:Y:S01]  /*6090*/  FFMA.FTZ R85, R211, R84, R75 ;  /* 0x00000054d3557223 */ /* 0x000fe2000001004b */
[--C-:B------:R-:W-:Y:S01]  /*60a0*/  HADD2.F32 R73, -RZ, R62.reuse.H1_H1 ;  /* 0x3000003eff497230 */ /* 0x100fe20000004100 */
[----:B------:R-:W-:Y:S01]  /*60b0*/  ISETP.GE.U32.AND P3, PT, R246, RZ, PT ;  /* 0x000000fff600720c */ /* 0x000fe20003f66070 */
[-CC-:B------:R-:W-:Y:S01]  /*60c0*/  FFMA.FTZ R99, R99, R238.reuse, R237.reuse ;  /* 0x000000ee63637223 */ /* 0x180fe200000100ed */
[----:B------:R-:W-:Y:S01]  /*60d0*/  FFMA.FTZ R0, R225, R238, R237 ;  /* 0x000000eee1007223 */ /* 0x000fe200000100ed */
[----:B------:R-:W-:Y:S01]  /*60e0*/  FADD.FTZ R228, R228, -R229 ;  /* 0x800000e5e4e47221 */ /* 0x000fe20000010000 */
[----:B------:R-:W-:Y:S01]  /*60f0*/  FFMA.FTZ R230, R211, R230, R68 ;  /* 0x000000e6d3e67223 */ /* 0x000fe20000010044 */
[----:B------:R-:W-:Y:S01]  /*6100*/  FADD.FTZ R224, R224, -R69 ;  /* 0x80000045e0e07221 */ /* 0x000fe20000010000 */
[----:B------:R-:W-:Y:S01]  /*6110*/  FFMA.FTZ R96, R96, R238, R237 ;  /* 0x000000ee60607223 */ /* 0x000fe200000100ed */
[----:B------:R-:W-:Y:S01]  /*6120*/  FMUL.FTZ R68, R85, UR6 ;  /* 0x0000000655447c20 */ /* 0x000fe20008410000 */
[----:B------:R-:W-:Y:S01]  /*6130*/  HADD2.F32 R71, -RZ, R62.H0_H0 ;  /* 0x2000003eff477230 */ /* 0x000fe20000004100 */
[----:B------:R-:W-:Y:S01]  /*6140*/  ISETP.GE.U32.AND.EX P3, PT, R247, 0x1000000, PT, P3 ;  /* 0x01000000f700780c */ /* 0x000fe20003f66130 */
[----:B------:R-:W-:-:S02]  /*6150*/  HADD2.F32 R69, -RZ, R61.H0_H0 ;  /* 0x2000003dff457230 */ /* 0x000fc40000004100 */
[----:B------:R-:W-:Y:S01]  /*6160*/  FADD.FTZ R98, R98, -R99 ;  /* 0x8000006362627221 */ /* 0x000fe20000010000 */
[----:B------:R-:W-:Y:S01]  /*6170*/  FADD.FTZ R0, R223, -R0 ;  /* 0x80000000df007221 */ /* 0x000fe20000010000 */
[----:B------:R-:W-:Y:S01]  /*6180*/  FFMA.FTZ R79, R211, R228, R73 ;  /* 0x000000e4d34f7223 */ /* 0x000fe20000010049 */
[----:B------:R-:W-:Y:S01]  /*6190*/  FADD.FTZ R96, R97, -R96 ;  /* 0x8000006061607221 */ /* 0x000fe20000010000 */
[----:B------:R-:W-:Y:S01]  /*61a0*/  FSEL R97, R68, RZ, P3 ;  /* 0x000000ff44617208 */ /* 0x000fe20001800000 */
[C---:B------:R-:W-:Y:S01]  /*61b0*/  FFMA.FTZ R70, R211.reuse, R0, R71 ;  /* 0x00000000d3467223 */ /* 0x040fe20000010047 */
[----:B------:R-:W-:Y:S01]  /*61c0*/  FFMA.FTZ R98, R211, R98, R69 ;  /* 0x00000062d3627223 */ /* 0x000fe20000010045 */
[----:B------:R-:W-:Y:S01]  /*61d0*/  FMUL.FTZ R68, R79, UR6 ;  /* 0x000000064f447c20 */ /* 0x000fe20008410000 */
[----:B------:R-:W-:Y:S01]  /*61e0*/  FMUL.FTZ R69, R230, UR6 ;  /* 0x00000006e6457c20 */ /* 0x000fe20008410000 */
[C---:B------:R-:W-:Y:S01]  /*61f0*/  LOP3.LUT P3, RZ, R247.reuse, 0xff00, RZ, 0xc0, !PT ;  /* 0x0000ff00f7ff7812 */ /* 0x040fe2000786c0ff */
[----:B------:R-:W-:Y:S01]  /*6200*/  FFMA.FTZ R102, R102, R238, R237 ;  /* 0x000000ee66667223 */ /* 0x000fe200000100ed */
[C---:B------:R-:W-:Y:S01]  /*6210*/  LOP3.LUT P5, RZ, R247.reuse, 0xff0000, RZ, 0xc0, !PT ;  /* 0x00ff0000f7ff7812 */ /* 0x040fe200078ac0ff */
[----:B------:R-:W-:Y:S01]  /*6220*/  FMUL.FTZ R0, R70, UR6 ;  /* 0x0000000646007c20 */ /* 0x000fe20008410000 */
[----:B------:R-:W-:Y:S01]  /*6230*/  LOP3.LUT P6, RZ, R247, 0xff, RZ, 0xc0, !PT ;  /* 0x000000fff7ff7812 */ /* 0x000fe200078cc0ff */
[--C-:B------:R-:W-:Y:S01]  /*6240*/  HADD2.F32 R71, -RZ, R60.reuse.H1_H1 ;  /* 0x3000003cff477230 */ /* 0x100fe20000004100 */
[----:B------:R-:W-:Y:S01]  /*6250*/  FSEL R83, R68, RZ, P3 ;  /* 0x000000ff44537208 */ /* 0x000fe20001800000 */
[----:B------:R-:W-:Y:S01]  /*6260*/  HADD2.F32 R68, -RZ, R61.H1_H1 ;  /* 0x3000003dff447230 */ /* 0x000fe20000004100 */
[----:B------:R-:W-:Y:S01]  /*6270*/  FSEL R84, R69, RZ, P5 ;  /* 0x000000ff45547208 */ /* 0x000fe20002800000 */
[----:B------:R-:W-:-:S02]  /*6280*/  HADD2.F32 R69, -RZ, R60.H0_H0 ;  /* 0x2000003cff457230 */ /* 0x000fc40000004100 */
[----:B------:R-:W-:Y:S01]  /*6290*/  FADD.FTZ R102, R101, -R102 ;  /* 0x8000006665667221 */ /* 0x000fe20000010000 */
[----:B------:R-:W-:Y:S01]  /*62a0*/  FSEL R82, R0, RZ, P6 ;  /* 0x000000ff00527208 */ /* 0x000fe20003000000 */
[----:B------:R-:W-:Y:S01]  /*62b0*/  FMUL.FTZ R0, R98, UR6 ;  /* 0x0000000662007c20 */ /* 0x000fe20008410000 */
[----:B------:R-:W-:Y:S01]  /*62c0*/  LOP3.LUT P5, RZ, R246, 0xff0000, RZ, 0xc0, !PT ;  /* 0x00ff0000f6ff7812 */ /* 0x000fe200078ac0ff */
[C---:B------:R-:W-:Y:S01]  /*62d0*/  FFMA.FTZ R75, R211.reuse, R224, R68 ;  /* 0x000000e0d34b7223 */ /* 0x040fe20000010044 */
[C---:B------:R-:W-:Y:S01]  /*62e0*/  FFMA.FTZ R68, R211.reuse, R96, R69 ;  /* 0x00000060d3447223 */ /* 0x040fe20000010045 */
[----:B------:R-:W-:Y:S01]  /*62f0*/  FFMA.FTZ R73, R211, R102, R71 ;  /* 0x00000066d3497223 */ /* 0x000fe20000010047 */
[----:B------:R-:W-:Y:S01]  /*6300*/  FSEL R78, R0, RZ, P5 ;  /* 0x000000ff004e7208 */ /* 0x000fe20002800000 */
[----:B------:R-:W-:Y:S01]  /*6310*/  FMUL.FTZ R74, R75, UR6 ;  /* 0x000000064b4a7c20 */ /* 0x000fe20008410000 */
[----:B------:R-:W-:Y:S01]  /*6320*/  FMUL.FTZ R0, R68, UR6 ;  /* 0x0000000644007c20 */ /* 0x000fe20008410000 */
[----:B------:R-:W-:Y:S01]  /*6330*/  FMUL.FTZ R72, R73, UR6 ;  /* 0x0000000649487c20 */ /* 0x000fe20008410000 */
[----:B------:R-:W-:-:S02]  /*6340*/  LOP3.LUT P6, RZ, R246, 0xff000000, RZ, 0xc0, !PT ;  /* 0xff000000f6ff7812 */ /* 0x000fc400078cc0ff */
[C---:B------:R-:W-:Y:S02]  /*6350*/  LOP3.LUT P3, RZ, R246.reuse, 0xff, RZ, 0xc0, !PT ;  /* 0x000000fff6ff7812 */ /* 0x040fe4000786c0ff */
        /* <DEDUP_REMOVED lines=13> */
.L_x_524:
[-CC-:B------:R-:W-:Y:S01]  /*6430*/  FFMA.FTZ R85, R85, R238.reuse, R237.reuse ;  /* 0x000000ee55557223 */ /* 0x180fe200000100ed */
[-CC-:B------:R-:W-:Y:S01]  /*6440*/  FFMA.FTZ R227, R227, R238.reuse, R237.reuse ;  /* 0x000000eee3e37223 */ /* 0x180fe200000100ed */
[-C--:B0-----:R-:W-:Y:S01]  /*6450*/  FFMA.FTZ R73, R226, R238.reuse, R237 ;  /* 0x000000eee2497223 */ /* 0x081fe200000100ed */
[--C-:B------:R-:W-:Y:S02]  /*6460*/  HADD2.F32 R72, -RZ, R63.reuse.H1_H1 ;  /* 0x3000003fff487230 */ /* 0x100fe40000004100 */
[----:B------:R-:W-:Y:S01]  /*6470*/  FADD.FTZ R84, R84, -R85 ;  /* 0x8000005554547221 */ /* 0x000fe20000010000 */
[----:B------:R-:W-:Y:S02]  /*6480*/  HADD2.F32 R75, -RZ, R63.H0_H0 ;  /* 0x2000003fff4b7230 */ /* 0x000fe40000004100 */
[-C--:B------:R-:W-:Y:S01]  /*6490*/  FFMA.FTZ R0, R225, R238.reuse, R237 ;  /* 0x000000eee1007223 */ /* 0x080fe200000100ed */
[----:B------:R-:W-:Y:S01]  /*64a0*/  FADD.FTZ R230, R230, -R227 ;  /* 0x800000e3e6e67221 */ /* 0x000fe20000010000 */
[-CC-:B------:R-:W-:Y:S01]  /*64b0*/  FFMA.FTZ R99, R99, R238.reuse, R237.reuse ;  /* 0x000000ee63637223 */ /* 0x180fe200000100ed */
[----:B------:R-:W-:Y:S01]  /*64c0*/  FFMA.FTZ R229, R229, R238, R237 ;  /* 0x000000eee5e57223 */ /* 0x000fe200000100ed */
[----:B------:R-:W-:Y:S01]  /*64d0*/  FADD.FTZ R224, R224, -R73 ;  /* 0x80000049e0e07221 */ /* 0x000fe20000010000 */
[----:B------:R-:W-:-:S02]  /*64e0*/  HADD2.F32 R73, -RZ, R62.H0_H0 ;  /* 0x2000003eff497230 */ /* 0x000fc40000004100 */
[----:B------:R-:W-:Y:S01]  /*64f0*/  FFMA.FTZ R84, R211, R84, R72 ;  /* 0x00000054d3547223 */ /* 0x000fe20000010048 */
[----:B------:R-:W-:Y:S01]  /*6500*/  FADD.FTZ R0, R223, -R0 ;  /* 0x80000000df007221 */ /* 0x000fe20000010000 */
[C---:B------:R-:W-:Y:S01]  /*6510*/  FFMA.FTZ R230, R211.reuse, R230, R75 ;  /* 0x000000e6d3e67223 */ /* 0x040fe2000001004b */
[----:B------:R-:W-:Y:S02]  /*6520*/  HADD2.F32 R72, -RZ, R62.H1_H1 ;  /* 0x3000003eff487230 */ /* 0x000fe40000004100 */
[----:B------:R-:W-:Y:S01]  /*6530*/  FADD.FTZ R98, R98, -R99 ;  /* 0x8000006362627221 */ /* 0x000fe20000010000 */
[--C-:B------:R-:W-:Y:S02]  /*6540*/  HADD2.F32 R79, -RZ, R61.reuse.H0_H0 ;  /* 0x2000003dff4f7230 */ /* 0x100fe40000004100 */
[----:B------:R-:W-:Y:S01]  /*6550*/  FADD.FTZ R228, R228, -R229 ;  /* 0x800000e5e4e47221 */ /* 0x000fe20000010000 */
[----:B------:R-:W-:Y:S01]  /*6560*/  ISETP.GE.U32.AND P3, PT, R246, RZ, PT ;  /* 0x000000fff600720c */ /* 0x000fe20003f66070 */
[-CC-:B------:R-:W-:Y:S01]  /*6570*/  FFMA.FTZ R102, R102, R238.reuse, R237.reuse ;  /* 0x000000ee66667223 */ /* 0x180fe200000100ed */
[----:B------:R-:W-:Y:S01]  /*6580*/  FFMA.FTZ R96, R96, R238, R237 ;  /* 0x000000ee60607223 */ /* 0x000fe200000100ed */
[----:B------:R-:W-:Y:S01]  /*6590*/  FFMA.FTZ R0, R211, R0, R73 ;  /* 0x00000000d3007223 */ /* 0x000fe20000010049 */
[----:B------:R-:W-:Y:S01]  /*65a0*/  FMUL.FTZ R84, R84, UR6 ;  /* 0x0000000654547c20 */ /* 0x000fe20008410000 */
[----:B------:R-:W-:Y:S01]  /*65b0*/  FMUL.FTZ R230, R230, UR6 ;  /* 0x00000006e6e67c20 */ /* 0x000fe20008410000 */
[----:B------:R-:W-:-:S02]  /*65c0*/  HADD2.F32 R83, -RZ, R61.H1_H1 ;  /* 0x3000003dff537230 */ /* 0x000fc40000004100 */
[C---:B------:R-:W-:Y:S01]  /*65d0*/  FFMA.FTZ R72, R211.reuse, R228, R72 ;  /* 0x000000e4d3487223 */ /* 0x040fe20000010048 */
[--C-:B------:R-:W-:Y:S02]  /*65e0*/  HADD2.F32 R75, -RZ, R60.reuse.H1_H1 ;  /* 0x3000003cff4b7230 */ /* 0x100fe40000004100 */
[----:B------:R-:W-:Y:S01]  /*65f0*/  FFMA.FTZ R79, R211, R98, R79 ;  /* 0x00000062d34f7223 */ /* 0x000fe2000001004f */
[----:B------:R-:W-:Y:S01]  /*6600*/  HADD2.F32 R73, -RZ, R60.H0_H0 ;  /* 0x2000003cff497230 */ /* 0x000fe20000004100 */
[----:B------:R-:W-:Y:S01]  /*6610*/  LOP3.LUT P5, RZ, R247, 0xff0000, RZ, 0xc0, !PT ;  /* 0x00ff0000f7ff7812 */ /* 0x000fe200078ac0ff */
[----:B------:R-:W-:Y:S01]  /*6620*/  FADD.FTZ R102, R101, -R102 ;  /* 0x8000006665667221 */ /* 0x000fe20000010000 */
[----:B------:R-:W-:Y:S01]  /*6630*/  ISETP.GE.U32.AND.EX P3, PT, R247, 0x1000000, PT, P3 ;  /* 0x01000000f700780c */ /* 0x000fe20003f66130 */
[----:B------:R-:W-:Y:S01]  /*6640*/  FADD.FTZ R96, R97, -R96 ;  /* 0x8000006061607221 */ /* 0x000fe20000010000 */
[----:B------:R-:W-:Y:S01]  /*6650*/  FMUL.FTZ R0, R0, UR6 ;  /* 0x0000000600007c20 */ /* 0x000fe20008410000 */
[----:B------:R-:W-:Y:S01]  /*6660*/  LOP3.LUT P6, RZ, R247, 0xff, RZ, 0xc0, !PT ;  /* 0x000000fff7ff7812 */ /* 0x000fe200078cc0ff */
[----:B------:R-:W-:Y:S01]  /*6670*/  FMUL.FTZ R72, R72, UR6 ;  /* 0x0000000648487c20 */ /* 0x000fe20008410000 */
[----:B------:R-:W-:Y:S01]  /*6680*/  FSEL R97, R84, RZ, P3 ;  /* 0x000000ff54617208 */ /* 0x000fe20001800000 */
[----:B------:R-:W-:Y:S01]  /*6690*/  FMUL.FTZ R79, R79, UR6 ;  /* 0x000000064f4f7c20 */ /* 0x000fe20008410000 */
[----:B------:R-:W-:Y:S01]  /*66a0*/  FSEL R230, R230, RZ, P5 ;  /* 0x000000ffe6e67208 */ /* 0x000fe20002800000 */
[C---:B------:R-:W-:Y:S01]  /*66b0*/  FFMA.FTZ R83, R211.reuse, R224, R83 ;  /* 0x000000e0d3537223 */ /* 0x040fe20000010053 */
[C---:B------:R-:W-:Y:S01]  /*66c0*/  FFMA.FTZ R75, R211.reuse, R102, R75 ;  /* 0x00000066d34b7223 */ /* 0x040fe2000001004b */
[----:B------:R-:W-:Y:S01]  /*66d0*/  FFMA.FTZ R73, R211, R96, R73 ;  /* 0x00000060d3497223 */ /* 0x000fe20000010049 */
[----:B------:R-:W-:Y:S01]  /*66e0*/  LOP3.LUT P3, RZ, R247, 0xff00, RZ, 0xc0, !PT ;  /* 0x0000ff00f7ff7812 */ /* 0x000fe2000786c0ff */
[----:B------:R-:W-:Y:S01]  /*66f0*/  FMUL.FTZ R83, R83, UR6 ;  /* 0x0000000653537c20 */ /* 0x000fe20008410000 */
[----:B------:R-:W-:Y:S01]  /*6700*/  LOP3.LUT P5, RZ, R246, 0xff0000, RZ, 0xc0, !PT ;  /* 0x00ff0000f6ff7812 */ /* 0x000fe200078ac0ff */
[----:B------:R-:W-:Y:S01]  /*6710*/  FMUL.FTZ R75, R75, UR6 ;  /* 0x000000064b4b7c20 */ /* 0x000fe20008410000 */
[----:B------:R-:W-:Y:S01]  /*6720*/  FSEL R74, R0, RZ, P6 ;  /* 0x000000ff004a7208 */ /* 0x000fe20003000000 */
[----:B------:R-:W-:Y:S01]  /*6730*/  FMUL.FTZ R73, R73, UR6 ;  /* 0x0000000649497c20 */ /* 0x000fe20008410000 */
[----:B------:R-:W-:-:S02]  /*6740*/  FSEL R85, R72, RZ, P3 ;  /* 0x000000ff48557208 */ /* 0x000fc40001800000 */
[----:B------:R-:W-:Y:S02]  /*6750*/  FSEL R0, R79, RZ, P5 ;  /* 0x000000ff4f007208 */ /* 0x000fe40002800000 */
[C---:B------:R-:W-:Y:S02]  /*6760*/  LOP3.LUT P6, RZ, R246.reuse, 0xff000000, RZ, 0xc0, !PT ;  /* 0xff000000f6ff7812 */ /* 0x040fe400078cc0ff */
[C---:B------:R-:W-:Y:S02]  /*6770*/  LOP3.LUT P3, RZ, R246.reuse, 0xff00, RZ, 0xc0, !PT ;  /* 0x0000ff00f6ff7812 */ /* 0x040fe4000786c0ff */
[----:B------:R-:W-:Y:S02]  /*6780*/  LOP3.LUT P5, RZ, R246, 0xff, RZ, 0xc0, !PT ;  /* 0x000000fff6ff7812 */ /* 0x000fe400078ac0ff */
        /* <DEDUP_REMOVED lines=8> */
.L_x_523:
        /* <DEDUP_REMOVED lines=8> */
[----:B------:R-:W-:Y:S01]  /*6890*/  FFMA.FTZ R229, R229, R238, R237 ;  /* 0x000000eee5e57223 */ /* 0x000fe200000100ed */
[----:B0-----:R-:W-:Y:S01]  /*68a0*/  FMUL.FTZ R73, R211, R84 ;  /* 0x00000054d3497220 */ /* 0x001fe20000410000 */
[----:B------:R-:W-:Y:S01]  /*68b0*/  FADD.FTZ R0, R223, -R0 ;  /* 0x80000000df007221 */ /* 0x000fe20000010000 */
[----:B------:R-:W-:Y:S01]  /*68c0*/  FMUL.FTZ R230, R211, R230 ;  /* 0x000000e6d3e67220 */ /* 0x000fe20000410000 */
[----:B------:R-:W-:Y:S01]  /*68d0*/  ISETP.GE.U32.AND.EX P3, PT, R247, 0x1000000, PT, P3 ;  /* 0x01000000f700780c */ /* 0x000fe20003f66130 */
[----:B------:R-:W-:Y:S01]  /*68e0*/  FMUL.FTZ R68, R73, UR6 ;  /* 0x0000000649447c20 */ /* 0x000fe20008410000 */
[----:B------:R-:W-:Y:S01]  /*68f0*/  FADD.FTZ R98, R98, -R99 ;  /* 0x8000006362627221 */ /* 0x000fe20000010000 */
[----:B------:R-:W-:Y:S01]  /*6900*/  FADD.FTZ R228, R228, -R229 ;  /* 0x800000e5e4e47221 */ /* 0x000fe20000010000 */
[----:B------:R-:W-:Y:S01]  /*6910*/  FMUL.FTZ R70, R211, R0 ;  /* 0x00000000d3467220 */ /* 0x000fe20000410000 */
[-CC-:B------:R-:W-:Y:S01]  /*6920*/  FFMA.FTZ R102, R102, R238.reuse, R237.reuse ;  /* 0x000000ee66667223 */ /* 0x180fe200000100ed */
[-CC-:B------:R-:W-:Y:S01]  /*6930*/  FFMA.FTZ R71, R226, R238.reuse, R237.reuse ;  /* 0x000000eee2477223 */ /* 0x180fe200000100ed */
[----:B------:R-:W-:Y:S01]  /*6940*/  FMUL.FTZ R0, R230, UR6 ;  /* 0x00000006e6007c20 */ /* 0x000fe20008410000 */
[----:B------:R-:W-:Y:S01]  /*6950*/  FFMA.FTZ R96, R96, R238, R237 ;  /* 0x000000ee60607223 */ /* 0x000fe200000100ed */
[----:B------:R-:W-:Y:S01]  /*6960*/  LOP3.LUT P5, RZ, R247, 0xff0000, RZ, 0xc0, !PT ;  /* 0x00ff0000f7ff7812 */ /* 0x000fe200078ac0ff */
[C---:B------:R-:W-:Y:S01]  /*6970*/  FMUL.FTZ R69, R211.reuse, R98 ;  /* 0x00000062d3457220 */ /* 0x040fe20000410000 */
[----:B------:R-:W-:Y:S01]  /*6980*/  FSEL R85, R68, RZ, P3 ;  /* 0x000000ff44557208 */ /* 0x000fe20001800000 */
[----:B------:R-:W-:Y:S01]  /*6990*/  FMUL.FTZ R75, R211, R228 ;  /* 0x000000e4d34b7220 */ /* 0x000fe20000410000 */
[----:B------:R-:W-:Y:S01]  /*69a0*/  FMUL.FTZ R68, R70, UR6 ;  /* 0x0000000646447c20 */ /* 0x000fe20008410000 */
[----:B------:R-:W-:Y:S01]  /*69b0*/  LOP3.LUT P6, RZ, R247, 0xff, RZ, 0xc0, !PT ;  /* 0x000000fff7ff7812 */ /* 0x000fe200078cc0ff */
[----:B------:R-:W-:Y:S01]  /*69c0*/  FADD.FTZ R224, R224, -R71 ;  /* 0x80000047e0e07221 */ /* 0x000fe20000010000 */
[----:B------:R-:W-:Y:S01]  /*69d0*/  FADD.FTZ R96, R97, -R96 ;  /* 0x8000006061607221 */ /* 0x000fe20000010000 */
[----:B------:R-:W-:Y:S01]  /*69e0*/  FADD.FTZ R102, R101, -R102 ;  /* 0x8000006665667221 */ /* 0x000fe20000010000 */
[----:B------:R-:W-:Y:S01]  /*69f0*/  FSEL R84, R0, RZ, P5 ;  /* 0x000000ff00547208 */ /* 0x000fe20002800000 */
[----:B------:R-:W-:Y:S01]  /*6a00*/  FMUL.FTZ R72, R75, UR6 ;  /* 0x000000064b487c20 */ /* 0x000fe20008410000 */
[----:B------:R-:W-:Y:S01]  /*6a10*/  FMUL.FTZ R0, R69, UR6 ;  /* 0x0000000645007c20 */ /* 0x000fe20008410000 */
[----:B------:R-:W-:Y:S01]  /*6a20*/  LOP3.LUT P3, RZ, R247, 0xff00, RZ, 0xc0, !PT ;  /* 0x0000ff00f7ff7812 */ /* 0x000fe2000786c0ff */
[----:B------:R-:W-:Y:S01]  /*6a30*/  FMUL.FTZ R224, R211, R224 ;  /* 0x000000e0d3e07220 */ /* 0x000fe20000410000 */
[----:B------:R-:W-:-:S02]  /*6a40*/  LOP3.LUT P5, RZ, R246, 0xff0000, RZ, 0xc0, !PT ;  /* 0x00ff0000f6ff7812 */ /* 0x000fc400078ac0ff */
[----:B------:R-:W-:Y:S01]  /*6a50*/  FSEL R82, R68, RZ, P6 ;  /* 0x000000ff44527208 */ /* 0x000fe20003000000 */
[----:B------:R-:W-:Y:S01]  /*6a60*/  FMUL.FTZ R68, R211, R96 ;  /* 0x00000060d3447220 */ /* 0x000fe20000410000 */
[----:B------:R-:W-:Y:S01]  /*6a70*/  F2FP.F16.F32.PACK_AB R71, R73, R230 ;  /* 0x000000e64947723e */ /* 0x000fe200000000ff */
[----:B------:R-:W-:Y:S01]  /*6a80*/  FMUL.FTZ R73, R211, R102 ;  /* 0x00000066d3497220 */ /* 0x000fe20000410000 */
[----:B------:R-:W-:Y:S01]  /*6a90*/  FSEL R83, R72, RZ, P3 ;  /* 0x000000ff48537208 */ /* 0x000fe20001800000 */
[----:B------:R-:W-:Y:S01]  /*6aa0*/  FMUL.FTZ R74, R224, UR6 ;  /* 0x00000006e04a7c20 */ /* 0x000fe20008410000 */
[----:B------:R-:W-:Y:S01]  /*6ab0*/  FSEL R78, R0, RZ, P5 ;  /* 0x000000ff004e7208 */ /* 0x000fe20002800000 */
[----:B------:R-:W-:Y:S01]  /*6ac0*/  FMUL.FTZ R0, R68, UR6 ;  /* 0x0000000644007c20 */ /* 0x000fe20008410000 */
[----:B------:R-:W-:Y:S01]  /*6ad0*/  FMUL.FTZ R72, R73, UR6 ;  /* 0x0000000649487c20 */ /* 0x000fe20008410000 */
[C---:B------:R-:W-:Y:S02]  /*6ae0*/  LOP3.LUT P6, RZ, R246.reuse, 0xff000000, RZ, 0xc0, !PT ;  /* 0xff000000f6ff7812 */ /* 0x040fe400078cc0ff */
[----:B------:R-:W-:-:S02]  /*6af0*/  LOP3.LUT P3, RZ, R246, 0xff, RZ, 0xc0, !PT ;  /* 0x000000fff6ff7812 */ /* 0x000fc4000786c0ff */
[----:B------:R-:W-:Y:S02]  /*6b00*/  LOP3.LUT P5, RZ, R246, 0xff00, RZ, 0xc0, !PT ;  /* 0x0000ff00f6ff7812 */ /* 0x000fe400078ac0ff */
[----:B------:R-:W-:Y:S02]  /*6b10*/  F2FP.F16.F32.PACK_AB R68, R73, R68 ;  /* 0x000000444944723e */ /* 0x000fe400000000ff */
[----:B------:R-:W-:Y:S02]  /*6b20*/  FSEL R73, R74, RZ, P6 ;  /* 0x000000ff4a497208 */ /* 0x000fe40003000000 */
[----:B------:R-:W-:Y:S02]  /*6b30*/  FSEL R0, R0, RZ, P3 ;  /* 0x000000ff00007208 */ /* 0x000fe40001800000 */
        /* <DEDUP_REMOVED lines=8> */
.L_x_525:
        /* <DEDUP_REMOVED lines=8> */
[C---:B------:R-:W-:Y:S01]  /*6c40*/  FMUL.FTZ R84, R211.reuse, R84 ;  /* 0x00000054d3547220 */ /* 0x040fe20000410000 */
[----:B------:R-:W-:Y:S01]  /*6c50*/  FMUL.FTZ R230, R211, R230 ;  /* 0x000000e6d3e67220 */ /* 0x000fe20000410000 */
[----:B------:R-:W-:Y:S01]  /*6c60*/  FADD.FTZ R0, R223, -R0 ;  /* 0x80000000df007221 */ /* 0x000fe20000010000 */
[----:B------:R-:W-:Y:S01]  /*6c70*/  FADD.FTZ R228, R228, -R229 ;  /* 0x800000e5e4e47221 */ /* 0x000fe20000010000 */
[----:B------:R-:W-:Y:S01]  /*6c80*/  ISETP.GE.U32.AND P3, PT, R246, RZ, PT ;  /* 0x000000fff600720c */ /* 0x000fe20003f66070 */
[-CC-:B------:R-:W-:Y:S01]  /*6c90*/  FFMA.FTZ R102, R102, R238.reuse, R237.reuse ;  /* 0x000000ee66667223 */ /* 0x180fe200000100ed */
[-CC-:B0-----:R-:W-:Y:S01]  /*6ca0*/  FFMA.FTZ R73, R226, R238.reuse, R237.reuse ;  /* 0x000000eee2497223 */ /* 0x181fe200000100ed */
        /* <DEDUP_REMOVED lines=34> */
[----:B------:R-:W-:Y:S02]  /*6ed0*/  F2FP.F16.F32.PACK_AB R75, R84, R75 ;  /* 0x0000004b544b723e */ /* 0x000fe400000000ff */
[----:B------:R-:W-:Y:S02]  /*6ee0*/  F2FP.F16.F32.PACK_AB R74, R83, R0 ;  /* 0x00000000534a723e */ /* 0x000fe400000000ff */
[----:B------:R-:W-:Y:S02]  /*6ef0*/  F2FP.F16.F32.PACK_AB R73, R224, R73 ;  /* 0x00000049e049723e */ /* 0x000fe400000000ff */
[----:B------:R-:W-:-:S07]  /*6f00*/  F2FP.F16.F32.PACK_AB R72, R79, R72 ;  /* 0x000000484f48723e */ /* 0x000fce00000000ff */
.L_x_521:
        /* <DEDUP_REMOVED lines=13> */
[--C-:B------:R-:W-:Y:S02]  /*6fe0*/  HADD2.F32 R54, -RZ, R67.reuse.H0_H0 ;  /* 0x20000043ff367230 */ /* 0x100fe40000004100 */
[----:B------:R-:W-:Y:S01]  /*6ff0*/  FFMA.FTZ R236, R236, R238, R237 ;  /* 0x000000eeecec7223 */ /* 0x000fe200000100ed */
[----:B------:R-:W-:Y:S01]  /*7000*/  FADD.FTZ R52, R93, -R52 ;  /* 0x800000345d347221 */ /* 0x000fe20000010000 */
[--C-:B------:R-:W-:Y:S02]  /*7010*/  HADD2.F32 R53, -RZ, R66.reuse.H0_H0 ;  /* 0x20000042ff357230 */ /* 0x100fe40000004100 */
[----:B------:R-:W-:Y:S01]  /*7020*/  FADD.FTZ R0, R91, -R0 ;  /* 0x800000005b007221 */ /* 0x000fe20000010000 */
[----:B------:R-:W-:Y:S02]  /*7030*/  HADD2.F32 R73, -RZ, R67.H1_H1 ;  /* 0x30000043ff497230 */ /* 0x000fe40000004100 */
[----:B------:R-:W-:Y:S01]  /*7040*/  FFMA.FTZ R71, R211, R52, R54 ;  /* 0x00000034d3477223 */ /* 0x000fe20000010036 */
[----:B------:R-:W-:Y:S01]  /*7050*/  FADD.FTZ R236, R95, -R236 ;  /* 0x800000ec5fec7221 */ /* 0x000fe20000010000 */
[----:B------:R-:W-:Y:S01]  /*7060*/  FFMA.FTZ R70, R211, R0, R53 ;  /* 0x00000000d3467223 */ /* 0x000fe20000010035 */
[----:B------:R-:W-:Y:S01]  /*7070*/  LOP3.LUT P6, RZ, R81, 0xff0000, RZ, 0xc0, !PT ;  /* 0x00ff000051ff7812 */ /* 0x000fe200078cc0ff */
[----:B------:R-:W-:Y:S01]  /*7080*/  FMUL.FTZ R0, R71, UR6 ;  /* 0x0000000647007c20 */ /* 0x000fe20008410000 */
[----:B------:R-:W-:Y:S01]  /*7090*/  LOP3.LUT P5, RZ, R147, 0xff0000, RZ, 0xc0, !PT ;  /* 0x00ff000093ff7812 */ /* 0x000fe200078ac0ff */
[----:B------:R-:W-:Y:S01]  /*70a0*/  FFMA.FTZ R55, R234, R238, R237 ;  /* 0x000000eeea377223 */ /* 0x000fe200000100ed */
[----:B------:R-:W-:Y:S01]  /*70b0*/  FFMA.FTZ R236, R211, R236, R73 ;  /* 0x000000ecd3ec7223 */ /* 0x000fe20000010049 */
[----:B------:R-:W-:Y:S01]  /*70c0*/  HADD2.F32 R69, -RZ, R66.H1_H1 ;  /* 0x30000042ff457230 */ /* 0x000fe20000004100 */
[----:B------:R-:W-:Y:S01]  /*70d0*/  FSEL R78, R0, RZ, P6 ;  /* 0x000000ff004e7208 */ /* 0x000fe20003000000 */
[----:B------:R-:W-:Y:S01]  /*70e0*/  FADD.FTZ R92, R92, -R55 ;  /* 0x800000375c5c7221 */ /* 0x000fe20000010000 */
[----:B------:R-:W-:Y:S01]  /*70f0*/  FSEL R72, R0, RZ, P5 ;  /* 0x000000ff00487208 */ /* 0x000fe20002800000 */
[----:B------:R-:W-:Y:S01]  /*7100*/  FMUL.FTZ R0, R70, UR6 ;  /* 0x0000000646007c20 */ /* 0x000fe20008410000 */
[----:B------:R-:W-:Y:S01]  /*7110*/  ISETP.GE.U32.AND P2, PT, R80, RZ, PT ;  /* 0x000000ff5000720c */ /* 0x000fe20003f46070 */
[----:B------:R-:W-:Y:S01]  /*7120*/  FFMA.FTZ R231, R231, R238, R237 ;  /* 0x000000eee7e77223 */ /* 0x000fe200000100ed */
[----:B------:R-:W-:Y:S01]  /*7130*/  ISETP.GE.U32.AND P3, PT, R146, RZ, PT ;  /* 0x000000ff9200720c */ /* 0x000fe20003f66070 */
[----:B------:R-:W-:Y:S01]  /*7140*/  FMUL.FTZ R52, R236, UR6 ;  /* 0x00000006ec347c20 */ /* 0x000fe20008410000 */
[----:B------:R-:W-:Y:S01]  /*7150*/  LOP3.LUT P6, RZ, R81, 0xff, RZ, 0xc0, !PT ;  /* 0x000000ff51ff7812 */ /* 0x000fe200078cc0ff */
[----:B------:R-:W-:Y:S01]  /*7160*/  FFMA.FTZ R73, R211, R92, R69 ;  /* 0x0000005cd3497223 */ /* 0x000fe20000010045 */
[----:B------:R-:W-:Y:S01]  /*7170*/  LOP3.LUT P5, RZ, R147, 0xff, RZ, 0xc0, !PT ;  /* 0x000000ff93ff7812 */ /* 0x000fe200078ac0ff */
[----:B------:R-:W-:Y:S01]  /*7180*/  FADD.FTZ R88, R88, -R231 ;  /* 0x800000e758587221 */ /* 0x000fe20000010000 */
[----:B------:R-:W-:Y:S01]  /*7190*/  ISETP.GE.U32.AND.EX P2, PT, R81, 0x1000000, PT, P2 ;  /* 0x010000005100780c */ /* 0x000fe20003f46120 */
[-CC-:B------:R-:W-:Y:S01]  /*71a0*/  FFMA.FTZ R232, R232, R238.reuse, R237.reuse ;  /* 0x000000eee8e87223 */ /* 0x180fe200000100ed */
[----:B------:R-:W-:Y:S01]  /*71b0*/  ISETP.GE.U32.AND.EX P3, PT, R147, 0x1000000, PT, P3 ;  /* 0x010000009300780c */ /* 0x000fe20003f66130 */
[--C-:B------:R-:W-:Y:S01]  /*71c0*/  FFMA.FTZ R94, R94, R238, R237.reuse ;  /* 0x000000ee5e5e7223 */ /* 0x100fe200000100ed */
[C---:B------:R-:W-:Y:S01]  /*71d0*/  FSEL R74, R0.reuse, RZ, P6 ;  /* 0x000000ff004a7208 */ /* 0x040fe20003000000 */
[--C-:B------:R-:W-:Y:S01]  /*71e0*/  HADD2.F32 R69, -RZ, R65.reuse.H1_H1 ;  /* 0x30000041ff457230 */ /* 0x100fe20000004100 */
[----:B------:R-:W-:Y:S01]  /*71f0*/  FSEL R54, R0, RZ, P5 ;  /* 0x000000ff00367208 */ /* 0x000fe20002800000 */
[----:B------:R-:W-:Y:S01]  /*7200*/  HADD2.F32 R0, -RZ, R65.H0_H0 ;  /* 0x20000041ff007230 */ /* 0x000fe20000004100 */
[C---:B------:R-:W-:Y:S01]  /*7210*/  FSEL R83, R52.reuse, RZ, P2 ;  /* 0x000000ff34537208 */ /* 0x040fe20001000000 */
[----:B------:R-:W-:Y:S01]  /*7220*/  FADD.FTZ R232, R89, -R232 ;  /* 0x800000e859e87221 */ /* 0x000fe20000010000 */
[----:B------:R-:W-:Y:S01]  /*7230*/  FSEL R85, R52, RZ, P3 ;  /* 0x000000ff34557208 */ /* 0x000fe20001800000 */
[----:B------:R-:W-:Y:S01]  /*7240*/  FMUL.FTZ R52, R73, UR6 ;  /* 0x0000000649347c20 */ /* 0x000fe20008410000 */
[----:B------:R-:W-:Y:S01]  /*7250*/  LOP3.LUT P2, RZ, R81, 0xff00, RZ, 0xc0, !PT ;  /* 0x0000ff0051ff7812 */ /* 0x000fe2000784c0ff */
[----:B------:R-:W-:Y:S01]  /*7260*/  FFMA.FTZ R0, R211, R88, R0 ;  /* 0x00000058d3007223 */ /* 0x000fe20000010000 */
[----:B------:R-:W-:Y:S01]  /*7270*/  LOP3.LUT P3, RZ, R147, 0xff00, RZ, 0xc0, !PT ;  /* 0x0000ff0093ff7812 */ /* 0x000fe2000786c0ff */
[----:B------:R-:W-:Y:S01]  /*7280*/  FFMA.FTZ R237, R90, R238, R237 ;  /* 0x000000ee5aed7223 */ /* 0x000fe200000100ed */
[C---:B------:R-:W-:Y:S01]  /*7290*/  FSEL R79, R52.reuse, RZ, P2 ;  /* 0x000000ff344f7208 */ /* 0x040fe20001000000 */
[--C-:B------:R-:W-:Y:S01]  /*72a0*/  HADD2.F32 R55, -RZ, R64.reuse.H1_H1 ;  /* 0x30000040ff377230 */ /* 0x100fe20000004100 */
[----:B------:R-:W-:Y:S01]  /*72b0*/  FSEL R81, R52, RZ, P3 ;  /* 0x000000ff34517208 */ /* 0x000fe20001800000 */
[----:B------:R-:W-:Y:S01]  /*72c0*/  FMUL.FTZ R52, R0, UR6 ;  /* 0x0000000600347c20 */ /* 0x000fe20008410000 */
[----:B------:R-:W-:Y:S01]  /*72d0*/  LOP3.LUT P6, RZ, R80, 0xff0000, RZ, 0xc0, !PT ;  /* 0x00ff000050ff7812 */ /* 0x000fe200078cc0ff */
[----:B------:R-:W-:Y:S01]  /*72e0*/  FADD.FTZ R94, R87, -R94 ;  /* 0x8000005e575e7221 */ /* 0x000fe20000010000 */
[----:B------:R-:W-:Y:S01]  /*72f0*/  FFMA.FTZ R75, R211, R232, R69 ;  /* 0x000000e8d34b7223 */ /* 0x000fe20000010045 */
[----:B------:R-:W-:Y:S01]  /*7300*/  HADD2.F32 R53, -RZ, R64.H0_H0 ;  /* 0x20000040ff357230 */ /* 0x000fe20000004100 */
[----:B------:R-:W-:Y:S01]  /*7310*/  F2FP.F16.F32.PACK_AB R70, R73, R70 ;  /* 0x000000464946723e */ /* 0x000fe200000000ff */
[----:B------:R-:W-:Y:S01]  /*7320*/  FADD.FTZ R86, R86, -R237 ;  /* 0x800000ed56567221 */ /* 0x000fe20000010000 */
[----:B------:R-:W-:Y:S01]  /*7330*/  FSEL R73, R52, RZ, P6 ;  /* 0x000000ff34497208 */ /* 0x000fe20003000000 */
[C---:B------:R-:W-:Y:S01]  /*7340*/  FFMA.FTZ R68, R211.reuse, R94, R55 ;  /* 0x0000005ed3447223 */ /* 0x040fe20000010037 */
[----:B------:R-:W-:Y:S01]  /*7350*/  LOP3.LUT P6, RZ, R146, 0xff0000, RZ, 0xc0, !PT ;  /* 0x00ff000092ff7812 */ /* 0x000fe200078cc0ff */
[----:B------:R-:W-:Y:S01]  /*7360*/  FFMA.FTZ R53, R211, R86, R53 ;  /* 0x00000056d3357223 */ /* 0x000fe20000010035 */
[----:B------:R-:W-:Y:S01]  /*7370*/  F2FP.F16.F32.PACK_AB R55, R85, R72 ;  /* 0x000000485537723e */ /* 0x000fe200000000ff */
[C---:B------:R-:W-:Y:S01]  /*7380*/  FMUL.FTZ R72, R75.reuse, UR6 ;  /* 0x000000064b487c20 */ /* 0x040fe20008410000 */
[----:B------:R-:W-:Y:S01]  /*7390*/  F2FP.F16.F32.PACK_AB R69, R75, R0 ;  /* 0x000000004b45723e */ /* 0x000fe200000000ff */
[----:B------:R-:W-:Y:S01]  /*73a0*/  FMUL.FTZ R0, R68, UR6 ;  /* 0x0000000644007c20 */ /* 0x000fe20008410000 */
[----:B------:R-:W-:-:S02]  /*73b0*/  F2FP.F16.F32.PACK_AB R75, R83, R78 ;  /* 0x0000004e534b723e */ /* 0x000fc400000000ff */
[----:B------:R-:W-:Y:S02]  /*73c0*/  FSEL R78, R52, RZ, P6 ;  /* 0x000000ff344e7208 */ /* 0x000fe40003000000 */
[----:B------:R-:W-:Y:S02]  /*73d0*/  LOP3.LUT P5, RZ, R80, 0xff000000, RZ, 0xc0, !PT ;  /* 0xff00000050ff7812 */ /* 0x000fe400078ac0ff */
[----:B------:R-:W-:Y:S02]  /*73e0*/  LOP3.LUT P6, RZ, R146, 0xff000000, RZ, 0xc0, !PT ;  /* 0xff00000092ff7812 */ /* 0x000fe400078cc0ff */
[C---:B------:R-:W-:Y:S02]  /*73f0*/  LOP3.LUT P2, RZ, R80.reuse, 0xff00, RZ, 0xc0, !PT ;  /* 0x0000ff0050ff7812 */ /* 0x040fe4000784c0ff */
[----:B------:R-:W-:Y:S02]  /*7400*/  LOP3.LUT P3, RZ, R80, 0xff, RZ, 0xc0, !PT ;  /* 0x000000ff50ff7812 */ /* 0x000fe4000786c0ff */
[----:B------:R-:W-:Y:S01]  /*7410*/  F2FP.F16.F32.PACK_AB R68, R68, R53 ;  /* 0x000000354444723e */ /* 0x000fe200000000ff */
[----:B------:R-:W-:Y:S01]  /*7420*/  FMUL.FTZ R53, R53, UR6 ;  /* 0x0000000635357c20 */ /* 0x000fe20008410000 */
[----:B------:R-:W-:-:S02]  /*7430*/  FSEL R80, R72, RZ, P5 ;  /* 0x000000ff48507208 */ /* 0x000fc40002800000 */
[----:B------:R-:W-:Y:S02]  /*7440*/  FSEL R83, R72, RZ, P6 ;  /* 0x000000ff48537208 */ /* 0x000fe40003000000 */
[C---:B------:R-:W-:Y:S02]  /*7450*/  LOP3.LUT P5, RZ, R146.reuse, 0xff00, RZ, 0xc0, !PT ;  /* 0x0000ff0092ff7812 */ /* 0x040fe400078ac0ff */
[----:B------:R-:W-:Y:S02]  /*7460*/  LOP3.LUT P6, RZ, R146, 0xff, RZ, 0xc0, !PT ;  /* 0x000000ff92ff7812 */ /* 0x000fe400078cc0ff */
        /* <DEDUP_REMOVED lines=10> */
[----:B------:R-:W-:Y:S01]  /*7510*/  F2FP.F16.F32.PACK_AB R72, R79, R72 ;  /* 0x000000484f48723e */ /* 0x000fe200000000ff */
[----:B------:R-:W-:Y:S06]  /*7520*/  BRA `(.L_x_529) ;  /* 0x0000001c00807947 */ /* 0x000fec0003800000 */
.L_x_528:
[-CC-:B0-----:R-:W-:Y:S01]  /*7530*/  FFMA.FTZ R52, R235, R238.reuse, R237.reuse ;  /* 0x000000eeeb347223 */ /* 0x181fe200000100ed */
[-CC-:B------:R-:W-:Y:S01]  /*7540*/  FFMA.FTZ R236, R236, R238.reuse, R237.reuse ;  /* 0x000000eeecec7223 */ /* 0x180fe200000100ed */
[--C-:B------:R-:W-:Y:S02]  /*7550*/  HADD2.F32 R54, -RZ, R67.reuse.H1_H1 ;  /* 0x30000043ff367230 */ /* 0x100fe40000004100 */
[----:B------:R-:W-:Y:S01]  /*7560*/  FFMA.FTZ R0, R233, R238, R237 ;  /* 0x000000eee9007223 */ /* 0x000fe200000100ed */
[----:B------:R-:W-:Y:S02]  /*7570*/  HADD2.F32 R73, -RZ, R67.H0_H0 ;  /* 0x20000043ff497230 */ /* 0x000fe40000004100 */
[----:B------:R-:W-:Y:S01]  /*7580*/  FADD.FTZ R52, R93, -R52 ;  /* 0x800000345d347221 */ /* 0x000fe20000010000 */
[----:B------:R-:W-:Y:S01]  /*7590*/  FADD.FTZ R236, R95, -R236 ;  /* 0x800000ec5fec7221 */ /* 0x000fe20000010000 */
[--C-:B------:R-:W-:Y:S01]  /*75a0*/  HADD2.F32 R53, -RZ, R66.reuse.H0_H0 ;  /* 0x20000042ff357230 */ /* 0x100fe20000004100 */
[----:B------:R-:W-:Y:S01]  /*75b0*/  ISETP.GE.U32.AND P2, PT, R80, RZ, PT ;  /* 0x000000ff5000720c */ /* 0x000fe20003f46070 */
[C---:B------:R-:W-:Y:S01]  /*75c0*/  FFMA.FTZ R52, R211.reuse, R52, R73 ;  /* 0x00000034d3347223 */ /* 0x040fe20000010049 */
[----:B------:R-:W-:Y:S01]  /*75d0*/  FFMA.FTZ R54, R211, R236, R54 ;  /* 0x000000ecd3367223 */ /* 0x000fe20000010036 */
[----:B------:R-:W-:Y:S01]  /*75e0*/  FADD.FTZ R0, R91, -R0 ;  /* 0x800000005b007221 */ /* 0x000fe20000010000 */
[----:B------:R-:W-:Y:S01]  /*75f0*/  FFMA.FTZ R55, R234, R238, R237 ;  /* 0x000000eeea377223 */ /* 0x000fe200000100ed */
[----:B------:R-:W-:Y:S01]  /*7600*/  ISETP.GE.U32.AND.EX P5, PT, R81, 0x1000000, PT, P2 ;  /* 0x010000005100780c */ /* 0x000fe20003fa6120 */
[----:B------:R-:W-:Y:S01]  /*7610*/  FMUL.FTZ R54, R54, UR6 ;  /* 0x0000000636367c20 */ /* 0x000fe20008410000 */
[----:B------:R-:W-:Y:S01]  /*7620*/  FMUL.FTZ R52, R52, UR6 ;  /* 0x0000000634347c20 */ /* 0x000fe20008410000 */
[----:B------:R-:W-:Y:S01]  /*7630*/  FFMA.FTZ R0, R211, R0, R53 ;  /* 0x00000000d3007223 */ /* 0x000fe20000010035 */
[----:B------:R-:W-:Y:S01]  /*7640*/  LOP3.LUT P3, RZ, R81, 0xff0000, RZ, 0xc0, !PT ;  /* 0x00ff000051ff7812 */ /* 0x000fe2000786c0ff */
[----:B------:R-:W-:Y:S01]  /*7650*/  FADD.FTZ R92, R92, -R55 ;  /* 0x800000375c5c7221 */ /* 0x000fe20000010000 */
[----:B------:R-:W-:Y:S01]  /*7660*/  ISETP.GE.U32.AND P2, PT, R146, RZ, PT ;  /* 0x000000ff9200720c */ /* 0x000fe20003f46070 */
[----:B------:R-:W-:Y:S01]  /*7670*/  HADD2.F32 R55, -RZ, R66.H1_H1 ;  /* 0x30000042ff377230 */ /* 0x000fe20000004100 */
[----:B------:R-:W-:Y:S01]  /*7680*/  FSEL R78, R54, RZ, P5 ;  /* 0x000000ff364e7208 */ /* 0x000fe20002800000 */
[----:B------:R-:W-:Y:S01]  /*7690*/  FMUL.FTZ R0, R0, UR6 ;  /* 0x0000000600007c20 */ /* 0x000fe20008410000 */
[----:B------:R-:W-:Y:S01]  /*76a0*/  FSEL R75, R52, RZ, P3 ;  /* 0x000000ff344b7208 */ /* 0x000fe20001800000 */
[----:B------:R-:W-:Y:S01]  /*76b0*/  FFMA.FTZ R231, R231, R238, R237 ;  /* 0x000000eee7e77223 */ /* 0x000fe200000100ed */
[----:B------:R-:W-:Y:S01]  /*76c0*/  ISETP.GE.U32.AND.EX P2, PT, R147, 0x1000000, PT, P2 ;  /* 0x010000009300780c */ /* 0x000fe20003f46120 */
[----:B------:R-:W-:Y:S01]  /*76d0*/  FFMA.FTZ R55, R211, R92, R55 ;  /* 0x0000005cd3377223 */ /* 0x000fe20000010037 */
[----:B------:R-:W-:Y:S01]  /*76e0*/  LOP3.LUT P5, RZ, R81, 0xff, RZ, 0xc0, !PT ;  /* 0x000000ff51ff7812 */ /* 0x000fe200078ac0ff */
[----:B------:R-:W-:Y:S01]  /*76f0*/  FADD.FTZ R88, R88, -R231 ;  /* 0x800000e758587221 */ /* 0x000fe20000010000 */
[----:B------:R-:W-:Y:S01]  /*7700*/  LOP3.LUT P3, RZ, R147, 0xff, RZ, 0xc0, !PT ;  /* 0x000000ff93ff7812 */ /* 0x000fe2000786c0ff */
[----:B------:R-:W-:Y:S01]  /*7710*/  FMUL.FTZ R55, R55, UR6 ;  /* 0x0000000637377c20 */ /* 0x000fe20008410000 */
[----:B------:R-:W-:Y:S01]  /*7720*/  LOP3.LUT P6, RZ, R147, 0xff0000, RZ, 0xc0, !PT ;  /* 0x00ff000093ff7812 */ /* 0x000fe200078cc0ff */
[-CC-:B------:R-:W-:Y:S01]  /*7730*/  FFMA.FTZ R94, R94, R238.reuse, R237.reuse ;  /* 0x000000ee5e5e7223 */ /* 0x180fe200000100ed */
[----:B------:R-:W-:Y:S01]  /*7740*/  FSEL R73, R54, RZ, P2 ;  /* 0x000000ff36497208 */ /* 0x000fe20001000000 */
[--C-:B------:R-:W-:Y:S01]  /*7750*/  FFMA.FTZ R232, R232, R238, R237.reuse ;  /* 0x000000eee8e87223 */ /* 0x100fe200000100ed */
[C---:B------:R-:W-:Y:S01]  /*7760*/  FSEL R74, R0.reuse, RZ, P5 ;  /* 0x000000ff004a7208 */ /* 0x040fe20002800000 */
[----:B------:R-:W-:Y:S01]  /*7770*/  FADD.FTZ R94, R87, -R94 ;  /* 0x8000005e575e7221 */ /* 0x000fe20000010000 */
[----:B------:R-:W-:Y:S01]  /*7780*/  FSEL R54, R0, RZ, P3 ;  /* 0x000000ff00367208 */ /* 0x000fe20001800000 */
[--C-:B------:R-:W-:Y:S01]  /*7790*/  HADD2.F32 R0, -RZ, R65.reuse.H0_H0 ;  /* 0x20000041ff007230 */ /* 0x100fe20000004100 */
[----:B------:R-:W-:Y:S01]  /*77a0*/  FSEL R72, R52, RZ, P6 ;  /* 0x000000ff34487208 */ /* 0x000fe20003000000 */
[----:B------:R-:W-:Y:S01]  /*77b0*/  HADD2.F32 R52, -RZ, R65.H1_H1 ;  /* 0x30000041ff347230 */ /* 0x000fe20000004100 */
[----:B------:R-:W-:Y:S01]  /*77c0*/  LOP3.LUT P6, RZ, R81, 0xff00, RZ, 0xc0, !PT ;  /* 0x0000ff0051ff7812 */ /* 0x000fe200078cc0ff */
[----:B------:R-:W-:Y:S01]  /*77d0*/  FADD.FTZ R232, R89, -R232 ;  /* 0x800000e859e87221 */ /* 0x000fe20000010000 */
[----:B------:R-:W-:Y:S01]  /*77e0*/  LOP3.LUT P2, RZ, R147, 0xff00, RZ, 0xc0, !PT ;  /* 0x0000ff0093ff7812 */ /* 0x000fe2000784c0ff */
[----:B------:R-:W-:Y:S01]  /*77f0*/  FFMA.FTZ R0, R211, R88, R0 ;  /* 0x00000058d3007223 */ /* 0x000fe20000010000 */
[C---:B------:R-:W-:Y:S01]  /*7800*/  FSEL R79, R55.reuse, RZ, P6 ;  /* 0x000000ff374f7208 */ /* 0x040fe20003000000 */
[----:B------:R-:W-:Y:S01]  /*7810*/  FFMA.FTZ R237, R90, R238, R237 ;  /* 0x000000ee5aed7223 */ /* 0x000fe200000100ed */
[----:B------:R-:W-:Y:S01]  /*7820*/  FSEL R81, R55, RZ, P2 ;  /* 0x000000ff37517208 */ /* 0x000fe20001000000 */
[----:B------:R-:W-:-:S02]  /*7830*/  HADD2.F32 R55, -RZ, R64.H1_H1 ;  /* 0x30000040ff377230 */ /* 0x000fc40000004100 */
[----:B------:R-:W-:Y:S01]  /*7840*/  FMUL.FTZ R0, R0, UR6 ;  /* 0x0000000600007c20 */ /* 0x000fe20008410000 */
[----:B------:R-:W-:Y:S01]  /*7850*/  LOP3.LUT P5, RZ, R80, 0xff0000, RZ, 0xc0, !PT ;  /* 0x00ff000050ff7812 */ /* 0x000fe200078ac0ff */
[----:B------:R-:W-:Y:S02]  /*7860*/  HADD2.F32 R53, -RZ, R64.H0_H0 ;  /* 0x20000040ff357230 */ /* 0x000fe40000004100 */
[C---:B------:R-:W-:Y:S01]  /*7870*/  FFMA.FTZ R52, R211.reuse, R232, R52 ;  /* 0x000000e8d3347223 */ /* 0x040fe20000010034 */
[----:B------:R-:W-:Y:S01]  /*7880*/  FFMA.FTZ R94, R211, R94, R55 ;  /* 0x0000005ed35e7223 */ /* 0x000fe20000010037 */
[----:B------:R-:W-:Y:S01]  /*7890*/  F2FP.F16.F32.PACK_AB R55, R73, R72 ;  /* 0x000000484937723e */ /* 0x000fe200000000ff */
[----:B------:R-:W-:Y:S01]  /*78a0*/  FADD.FTZ R86, R86, -R237 ;  /* 0x800000ed56567221 */ /* 0x000fe20000010000 */
[----:B------:R-:W-:Y:S01]  /*78b0*/  FSEL R73, R0, RZ, P5 ;  /* 0x000000ff00497208 */ /* 0x000fe20002800000 */
[----:B------:R-:W-:Y:S01]  /*78c0*/  FMUL.FTZ R52, R52, UR6 ;  /* 0x0000000634347c20 */ /* 0x000fe20008410000 */
[----:B------:R-:W-:Y:S01]  /*78d0*/  LOP3.LUT P5, RZ, R146, 0xff0000, RZ, 0xc0, !PT ;  /* 0x00ff000092ff7812 */ /* 0x000fe200078ac0ff */
[----:B------:R-:W-:Y:S01]  /*78e0*/  FFMA.FTZ R53, R211, R86, R53 ;  /* 0x00000056d3357223 */ /* 0x000fe20000010035 */
[----:B------:R-:W-:Y:S01]  /*78f0*/  LOP3.LUT P3, RZ, R80, 0xff000000, RZ, 0xc0, !PT ;  /* 0xff00000050ff7812 */ /* 0x000fe2000786c0ff */
[----:B------:R-:W-:Y:S01]  /*7900*/  FMUL.FTZ R94, R94, UR6 ;  /* 0x000000065e5e7c20 */ /* 0x000fe20008410000 */
[----:B------:R-:W-:Y:S01]  /*7910*/  FSEL R0, R0, RZ, P5 ;  /* 0x000000ff00007208 */ /* 0x000fe20002800000 */
[----:B------:R-:W-:Y:S01]  /*7920*/  FMUL.FTZ R53, R53, UR6 ;  /* 0x0000000635357c20 */ /* 0x000fe20008410000 */
[----:B------:R-:W-:-:S02]  /*7930*/  LOP3.LUT P5, RZ, R146, 0xff000000, RZ, 0xc0, !PT ;  /* 0xff00000092ff7812 */ /* 0x000fc400078ac0ff */
[----:B------:R-:W-:Y:S02]  /*7940*/  F2FP.F16.F32.PACK_AB R75, R78, R75 ;  /* 0x0000004b4e4b723e */ /* 0x000fe400000000ff */
[C---:B------:R-:W-:Y:S02]  /*7950*/  FSEL R78, R52.reuse, RZ, P3 ;  /* 0x000000ff344e7208 */ /* 0x040fe40001800000 */
[----:B------:R-:W-:Y:S02]  /*7960*/  FSEL R83, R52, RZ, P5 ;  /* 0x000000ff34537208 */ /* 0x000fe40002800000 */
[C---:B------:R-:W-:Y:S02]  /*7970*/  LOP3.LUT P6, RZ, R80.reuse, 0xff00, RZ, 0xc0, !PT ;  /* 0x0000ff0050ff7812 */ /* 0x040fe400078cc0ff */
[----:B------:R-:W-:Y:S02]  /*7980*/  LOP3.LUT P2, RZ, R80, 0xff, RZ, 0xc0, !PT ;  /* 0x000000ff50ff7812 */ /* 0x000fe4000784c0ff */
[----:B------:R-:W-:-:S02]  /*7990*/  LOP3.LUT P3, RZ, R146, 0xff00, RZ, 0xc0, !PT ;  /* 0x0000ff0092ff7812 */ /* 0x000fc4000786c0ff */
[----:B------:R-:W-:Y:S02]  /*79a0*/  LOP3.LUT P5, RZ, R146, 0xff, RZ, 0xc0, !PT ;  /* 0x000000ff92ff7812 */ /* 0x000fe400078ac0ff */
        /* <DEDUP_REMOVED lines=11> */
.L_x_527:
[----:B------:R-:W-:Y:S05]  /*7a60*/  @!P1 BRA `(.L_x_530) ;  /* 0x00000004003c9947 */ /* 0x000fea0003800000 */
[-CC-:B------:R-:W-:Y:S01]  /*7a70*/  FFMA.FTZ R0, R235, R238.reuse, R237.reuse ;  /* 0x000000eeeb007223 */ /* 0x180fe200000100ed */
[-CC-:B------:R-:W-:Y:S01]  /*7a80*/  FFMA.FTZ R236, R236, R238.reuse, R237.reuse ;  /* 0x000000eeecec7223 */ /* 0x180fe200000100ed */
[-CC-:B0-----:R-:W-:Y:S01]  /*7a90*/  FFMA.FTZ R53, R234, R238.reuse, R237.reuse ;  /* 0x000000eeea357223 */ /* 0x181fe200000100ed */
[----:B------:R-:W-:Y:S01]  /*7aa0*/  ISETP.GE.U32.AND P2, PT, R80, RZ, PT ;  /* 0x000000ff5000720c */ /* 0x000fe20003f46070 */
[----:B------:R-:W-:Y:S01]  /*7ab0*/  FADD.FTZ R52, R93, -R0 ;  /* 0x800000005d347221 */ /* 0x000fe20000010000 */
[----:B------:R-:W-:Y:S01]  /*7ac0*/  FADD.FTZ R72, R95, -R236 ;  /* 0x800000ec5f487221 */ /* 0x000fe20000010000 */
[----:B------:R-:W-:Y:S01]  /*7ad0*/  FFMA.FTZ R0, R233, R238, R237 ;  /* 0x000000eee9007223 */ /* 0x000fe200000100ed */
[----:B------:R-:W-:Y:S01]  /*7ae0*/  ISETP.GE.U32.AND P3, PT, R146, RZ, PT ;  /* 0x000000ff9200720c */ /* 0x000fe20003f66070 */
[C---:B------:R-:W-:Y:S01]  /*7af0*/  FMUL.FTZ R71, R211.reuse, R52 ;  /* 0x00000034d3477220 */ /* 0x040fe20000410000 */
[----:B------:R-:W-:Y:S01]  /*7b00*/  FMUL.FTZ R72, R211, R72 ;  /* 0x00000048d3487220 */ /* 0x000fe20000410000 */
[----:B------:R-:W-:Y:S01]  /*7b10*/  FADD.FTZ R70, R91, -R0 ;  /* 0x800000005b467221 */ /* 0x000fe20000010000 */
[----:B------:R-:W-:Y:S01]  /*7b20*/  FADD.FTZ R92, R92, -R53 ;  /* 0x800000355c5c7221 */ /* 0x000fe20000010000 */
[----:B------:R-:W-:Y:S01]  /*7b30*/  FFMA.FTZ R231, R231, R238, R237 ;  /* 0x000000eee7e77223 */ /* 0x000fe200000100ed */
[----:B------:R-:W-:Y:S01]  /*7b40*/  FMUL.FTZ R0, R71, UR6 ;  /* 0x0000000647007c20 */ /* 0x000fe20008410000 */
[----:B------:R-:W-:Y:S01]  /*7b50*/  FMUL.FTZ R52, R72, UR6 ;  /* 0x0000000648347c20 */ /* 0x000fe20008410000 */
[----:B------:R-:W-:Y:S01]  /*7b60*/  LOP3.LUT P6, RZ, R81, 0xff0000, RZ, 0xc0, !PT ;  /* 0x00ff000051ff7812 */ /* 0x000fe200078cc0ff */
[----:B------:R-:W-:Y:S01]  /*7b70*/  FMUL.FTZ R70, R211, R70 ;  /* 0x00000046d3467220 */ /* 0x000fe20000410000 */
[----:B------:R-:W-:Y:S01]  /*7b80*/  LOP3.LUT P5, RZ, R147, 0xff0000, RZ, 0xc0, !PT ;  /* 0x00ff000093ff7812 */ /* 0x000fe200078ac0ff */
[----:B------:R-:W-:Y:S01]  /*7b90*/  FMUL.FTZ R53, R211, R92 ;  /* 0x0000005cd3357220 */ /* 0x000fe20000410000 */
[----:B------:R-:W-:Y:S01]  /*7ba0*/  ISETP.GE.U32.AND.EX P2, PT, R81, 0x1000000, PT, P2 ;  /* 0x010000005100780c */ /* 0x000fe20003f46120 */
[----:B------:R-:W-:Y:S01]  /*7bb0*/  FADD.FTZ R88, R88, -R231 ;  /* 0x800000e758587221 */ /* 0x000fe20000010000 */
[----:B------:R-:W-:Y:S01]  /*7bc0*/  ISETP.GE.U32.AND.EX P3, PT, R147, 0x1000000, PT, P3 ;  /* 0x010000009300780c */ /* 0x000fe20003f66130 */
[--C-:B------:R-:W-:Y:S01]  /*7bd0*/  FFMA.FTZ R232, R232, R238, R237.reuse ;  /* 0x000000eee8e87223 */ /* 0x100fe200000100ed */
[C---:B------:R-:W-:Y:S01]  /*7be0*/  FSEL R75, R0.reuse, RZ, P6 ;  /* 0x000000ff004b7208 */ /* 0x040fe20003000000 */
[----:B------:R-:W-:Y:S01]  /*7bf0*/  FMUL.FTZ R69, R211, R88 ;  /* 0x00000058d3457220 */ /* 0x000fe20000410000 */
[----:B------:R-:W-:Y:S01]  /*7c00*/  FSEL R55, R0, RZ, P5 ;  /* 0x000000ff00377208 */ /* 0x000fe20002800000 */
[----:B------:R-:W-:Y:S01]  /*7c10*/  FMUL.FTZ R0, R70, UR6 ;  /* 0x0000000646007c20 */ /* 0x000fe20008410000 */
[----:B------:R-:W-:Y:S01]  /*7c20*/  FSEL R78, R52, RZ, P2 ;  /* 0x000000ff344e7208 */ /* 0x000fe20001000000 */
        /* <DEDUP_REMOVED lines=10> */
[----:B------:R-:W-:Y:S01]  /*7cd0*/  FMUL.FTZ R68, R211, R68 ;  /* 0x00000044d3447220 */ /* 0x000fe20000410000 */
[----:B------:R-:W-:-:S02]  /*7ce0*/  FSEL R74, R0, RZ, P6 ;  /* 0x000000ff004a7208 */ /* 0x000fc40003000000 */
[----:B------:R-:W-:Y:S01]  /*7cf0*/  FSEL R54, R0, RZ, P5 ;  /* 0x000000ff00367208 */ /* 0x000fe20002800000 */
[----:B------:R-:W-:Y:S01]  /*7d00*/  FMUL.FTZ R0, R69, UR6 ;  /* 0x0000000645007c20 */ /* 0x000fe20008410000 */
[C---:B------:R-:W-:Y:S02]  /*7d10*/  FSEL R79, R52.reuse, RZ, P2 ;  /* 0x000000ff344f7208 */ /* 0x040fe40001000000 */
[----:B------:R-:W-:Y:S01]  /*7d20*/  FSEL R81, R52, RZ, P3 ;  /* 0x000000ff34517208 */ /* 0x000fe20001800000 */
[----:B------:R-:W-:Y:S01]  /*7d30*/  FADD.FTZ R52, R89, -R232 ;  /* 0x800000e859347221 */ /* 0x000fe20000010000 */
[----:B------:R-:W-:Y:S02]  /*7d40*/  LOP3.LUT P6, RZ, R80, 0xff0000, RZ, 0xc0, !PT ;  /* 0x00ff000050ff7812 */ /* 0x000fe400078cc0ff */
[----:B------:R-:W-:Y:S01]  /*7d50*/  F2FP.F16.F32.PACK_AB R70, R53, R70 ;  /* 0x000000463546723e */ /* 0x000fe200000000ff */
[C---:B------:R-:W-:Y:S01]  /*7d60*/  FMUL.FTZ R52, R211.reuse, R52 ;  /* 0x00000034d3347220 */ /* 0x040fe20000410000 */
[----:B------:R-:W-:Y:S01]  /*7d70*/  FSEL R73, R0, RZ, P6 ;  /* 0x000000ff00497208 */ /* 0x000fe20003000000 */
[----:B------:R-:W-:Y:S01]  /*7d80*/  FMUL.FTZ R211, R211, R86 ;  /* 0x00000056d3d37220 */ /* 0x000fe20000410000 */
[----:B------:R-:W-:-:S02]  /*7d90*/  LOP3.LUT P6, RZ, R146, 0xff0000, RZ, 0xc0, !PT ;  /* 0x00ff000092ff7812 */ /* 0x000fc400078cc0ff */
[C---:B------:R-:W-:Y:S01]  /*7da0*/  F2FP.F16.F32.PACK_AB R69, R52.reuse, R69 ;  /* 0x000000453445723e */ /* 0x040fe200000000ff */
[----:B------:R-:W-:Y:S01]  /*7db0*/  FMUL.FTZ R52, R52, UR6 ;  /* 0x0000000634347c20 */ /* 0x000fe20008410000 */
[----:B------:R-:W-:Y:S01]  /*7dc0*/  FSEL R53, R0, RZ, P6 ;  /* 0x000000ff00357208 */ /* 0x000fe20003000000 */
[----:B------:R-:W-:Y:S01]  /*7dd0*/  FMUL.FTZ R0, R68, UR6 ;  /* 0x0000000644007c20 */ /* 0x000fe20008410000 */
[----:B------:R-:W-:Y:S02]  /*7de0*/  LOP3.LUT P5, RZ, R80, 0xff000000, RZ, 0xc0, !PT ;  /* 0xff00000050ff7812 */ /* 0x000fe400078ac0ff */
[----:B------:R-:W-:Y:S02]  /*7df0*/  LOP3.LUT P6, RZ, R146, 0xff000000, RZ, 0xc0, !PT ;  /* 0xff00000092ff7812 */ /* 0x000fe400078cc0ff */
[C---:B------:R-:W-:Y:S02]  /*7e00*/  LOP3.LUT P2, RZ, R80.reuse, 0xff00, RZ, 0xc0, !PT ;  /* 0x0000ff0050ff7812 */ /* 0x040fe4000784c0ff */
[----:B------:R-:W-:-:S02]  /*7e10*/  LOP3.LUT P3, RZ, R80, 0xff, RZ, 0xc0, !PT ;  /* 0x000000ff50ff7812 */ /* 0x000fc4000786c0ff */
[----:B------:R-:W-:Y:S02]  /*7e20*/  F2FP.F16.F32.PACK_AB R75, R78, R75 ;  /* 0x0000004b4e4b723e */ /* 0x000fe400000000ff */
[----:B------:R-:W-:Y:S01]  /*7e30*/  F2FP.F16.F32.PACK_AB R68, R68, R211 ;  /* 0x000000d34444723e */ /* 0x000fe200000000ff */
[----:B------:R-:W-:Y:S01]  /*7e40*/  FMUL.FTZ R211, R211, UR6 ;  /* 0x00000006d3d37c20 */ /* 0x000fe20008410000 */
[C---:B------:R-:W-:Y:S02]  /*7e50*/  FSEL R78, R52.reuse, RZ, P5 ;  /* 0x000000ff344e7208 */ /* 0x040fe40002800000 */
[----:B------:R-:W-:Y:S02]  /*7e60*/  FSEL R80, R52, RZ, P6 ;  /* 0x000000ff34507208 */ /* 0x000fe40003000000 */
        /* <DEDUP_REMOVED lines=12> */
[----:B------:R-:W-:Y:S02]  /*7f30*/  F2FP.F16.F32.PACK_AB R52, R81, R52 ;  /* 0x000000345134723e */ /* 0x000fe400000000ff */
[----:B------:R-:W-:Y:S01]  /*7f40*/  F2FP.F16.F32.PACK_AB R72, R79, R72 ;  /* 0x000000484f48723e */ /* 0x000fe200000000ff */
[----:B------:R-:W-:Y:S06]  /*7f50*/  BRA `(.L_x_529) ;  /* 0x0000001000f47947 */ /* 0x000fec0003800000 */
.L_x_530:
[-CC-:B------:R-:W-:Y:S01]  /*7f60*/  FFMA.FTZ R236, R236, R238.reuse, R237.reuse ;  /* 0x000000eeecec7223 */ /* 0x180fe200000100ed */
[-CC-:B------:R-:W-:Y:S01]  /*7f70*/  FFMA.FTZ R0, R233, R238.reuse, R237.reuse ;  /* 0x000000eee9007223 */ /* 0x180fe200000100ed */
[-CC-:B0-----:R-:W-:Y:S01]  /*7f80*/  FFMA.FTZ R52, R235, R238.reuse, R237.reuse ;  /* 0x000000eeeb347223 */ /* 0x181fe200000100ed */
[----:B------:R-:W-:Y:S01]  /*7f90*/  ISETP.GE.U32.AND P2, PT, R80, RZ, PT ;  /* 0x000000ff5000720c */ /* 0x000fe20003f46070 */
[----:B------:R-:W-:Y:S01]  /*7fa0*/  FADD.FTZ R236, R95, -R236 ;  /* 0x800000ec5fec7221 */ /* 0x000fe20000010000 */
[----:B------:R-:W-:Y:S01]  /*7fb0*/  FADD.FTZ R0, R91, -R0 ;  /* 0x800000005b007221 */ /* 0x000fe20000010000 */
[----:B------:R-:W-:Y:S01]  /*7fc0*/  FADD.FTZ R52, R93, -R52 ;  /* 0x800000345d347221 */ /* 0x000fe20000010000 */
[--C-:B------:R-:W-:Y:S01]  /*7fd0*/  FFMA.FTZ R231, R231, R238, R237.reuse ;  /* 0x000000eee7e77223 */ /* 0x100fe200000100ed */
[C---:B------:R-:W-:Y:S01]  /*7fe0*/  FMUL.FTZ R236, R211.reuse, R236 ;  /* 0x000000ecd3ec7220 */ /* 0x040fe20000410000 */
[----:B------:R-:W-:Y:S01]  /*7ff0*/  FFMA.FTZ R53, R234, R238, R237 ;  /* 0x000000eeea357223 */ /* 0x000fe200000100ed */
        /* <DEDUP_REMOVED lines=16> */
[----:B------:R-:W-:Y:S01]  /*8100*/  FSEL R75, R52, RZ, P3 ;  /* 0x000000ff344b7208 */ /* 0x000fe20001800000 */
        /* <DEDUP_REMOVED lines=21> */
[----:B------:R-:W-:Y:S01]  /*8260*/  F2FP.F16.F32.PACK_AB R54, R53, R54 ;  /* 0x000000363536723e */ /* 0x000fe200000000ff */
[----:B------:R-:W-:Y:S01]  /*8270*/  FMUL.FTZ R94, R94, UR6 ;  /* 0x000000065e5e7c20 */ /* 0x000fe20008410000 */
[----:B------:R-:W-:Y:S01]  /*8280*/  FSEL R55, R52, RZ, P6 ;  /* 0x000000ff34377208 */ /* 0x000fe20003000000 */
[----:B------:R-:W-:Y:S01]  /*8290*/  FMUL.FTZ R86, R86, UR6 ;  /* 0x0000000656567c20 */ /* 0x000fe20008410000 */
[----:B------:R-:W-:-:S02]  /*82a0*/  LOP3.LUT P3, RZ, R80, 0xff000000, RZ, 0xc0, !PT ;  /* 0xff00000050ff7812 */ /* 0x000fc4000786c0ff */
[----:B------:R-:W-:Y:S02]  /*82b0*/  FSEL R53, R88, RZ, P5 ;  /* 0x000000ff58357208 */ /* 0x000fe40002800000 */
[----:B------:R-:W-:Y:S02]  /*82c0*/  LOP3.LUT P6, RZ, R81, 0xff00, RZ, 0xc0, !PT ;  /* 0x0000ff0051ff7812 */ /* 0x000fe400078cc0ff */
[----:B------:R-:W-:Y:S02]  /*82d0*/  LOP3.LUT P5, RZ, R146, 0xff000000, RZ, 0xc0, !PT ;  /* 0xff00000092ff7812 */ /* 0x000fe400078ac0ff */
[----:B------:R-:W-:Y:S02]  /*82e0*/  FSEL R0, R232, RZ, P3 ;  /* 0x000000ffe8007208 */ /* 0x000fe40001800000 */
[----:B------:R-:W-:Y:S02]  /*82f0*/  FSEL R79, R92, RZ, P6 ;  /* 0x000000ff5c4f7208 */ /* 0x000fe40003000000 */
[----:B------:R-:W-:-:S02]  /*8300*/  FSEL R232, R232, RZ, P5 ;  /* 0x000000ffe8e87208 */ /* 0x000fc40002800000 */
[C---:B------:R-:W-:Y:S02]  /*8310*/  LOP3.LUT P6, RZ, R80.reuse, 0xff00, RZ, 0xc0, !PT ;  /* 0x0000ff0050ff7812 */ /* 0x040fe400078cc0ff */
[----:B------:R-:W-:Y:S02]  /*8320*/  LOP3.LUT P2, RZ, R80, 0xff, RZ, 0xc0, !PT ;  /* 0x000000ff50ff7812 */ /* 0x000fe4000784c0ff */
[C---:B------:R-:W-:Y:S02]  /*8330*/  LOP3.LUT P3, RZ, R146.reuse, 0xff00, RZ, 0xc0, !PT ;  /* 0x0000ff0092ff7812 */ /* 0x040fe4000786c0ff */
[----:B------:R-:W-:Y:S02]  /*8340*/  LOP3.LUT P5, RZ, R146, 0xff, RZ, 0xc0, !PT ;  /* 0x000000ff92ff7812 */ /* 0x000fe400078ac0ff */
[----:B------:R-:W-:Y:S02]  /*8350*/  F2FP.F16.F32.PACK_AB R75, R72, R75 ;  /* 0x0000004b484b723e */ /* 0x000fe400000000ff */
[----:B------:R-:W-:-:S02]  /*8360*/  F2FP.F16.F32.PACK_AB R74, R79, R74 ;  /* 0x0000004a4f4a723e */ /* 0x000fc400000000ff */
[C---:B------:R-:W-:Y:S02]  /*8370*/  FSEL R79, R94.reuse, RZ, P6 ;  /* 0x000000ff5e4f7208 */ /* 0x040fe40003000000 */
[----:B------:R-:W-:Y:S02]  /*8380*/  FSEL R81, R94, RZ, P3 ;  /* 0x000000ff5e517208 */ /* 0x000fe40001800000 */
[C---:B------:R-:W-:Y:S02]  /*8390*/  FSEL R52, R86.reuse, RZ, P5 ;  /* 0x000000ff56347208 */ /* 0x040fe40002800000 */
[----:B------:R-:W-:Y:S02]  /*83a0*/  FSEL R72, R86, RZ, P2 ;  /* 0x000000ff56487208 */ /* 0x000fe40001000000 */
[----:B------:R-:W-:Y:S02]  /*83b0*/  F2FP.F16.F32.PACK_AB R55, R236, R55 ;  /* 0x00000037ec37723e */ /* 0x000fe400000000ff */
[----:B------:R-:W-:-:S02]  /*83c0*/  F2FP.F16.F32.PACK_AB R53, R232, R53 ;  /* 0x00000035e835723e */ /* 0x000fc400000000ff */
[----:B------:R-:W-:Y:S02]  /*83d0*/  F2FP.F16.F32.PACK_AB R73, R0, R73 ;  /* 0x000000490049723e */ /* 0x000fe400000000ff */
[----:B------:R-:W-:Y:S02]  /*83e0*/  F2FP.F16.F32.PACK_AB R52, R81, R52 ;  /* 0x000000345134723e */ /* 0x000fe400000000ff */
[----:B------:R-:W-:Y:S01]  /*83f0*/  F2FP.F16.F32.PACK_AB R72, R79, R72 ;  /* 0x000000484f48723e */ /* 0x000fe200000000ff */
[----:B------:R-:W-:Y:S06]  /*8400*/  BRA `(.L_x_529) ;  /* 0x0000000c00c87947 */ /* 0x000fec0003800000 */
.L_x_526:
[----:B------:R-:W-:Y:S05]  /*8410*/  @!P2 BRA `(.L_x_531) ;  /* 0x000000080004a947 */ /* 0x000fea0003800000 */
[----:B------:R-:W-:Y:S05]  /*8420*/  @!P1 BRA `(.L_x_532) ;  /* 0x0000000400089947 */ /* 0x000fea0003800000 */
[-CC-:B------:R-:W-:Y:S01]  /*8430*/  FFMA.FTZ R236, R236, R238.reuse, R237.reuse ;  /* 0x000000eeecec7223 */ /* 0x180fe200000100ed */
[-CC-:B------:R-:W-:Y:S01]  /*8440*/  FFMA.FTZ R0, R233, R238.reuse, R237.reuse ;  /* 0x000000eee9007223 */ /* 0x180fe200000100ed */
[-CC-:B0-----:R-:W-:Y:S01]  /*8450*/  FFMA.FTZ R68, R235, R238.reuse, R237.reuse ;  /* 0x000000eeeb447223 */ /* 0x181fe200000100ed */
[--C-:B------:R-:W-:Y:S02]  /*8460*/  HADD2.F32 R70, -RZ, R67.reuse.H1_H1 ;  /* 0x30000043ff467230 */ /* 0x100fe40000004100 */
[----:B------:R-:W-:Y:S01]  /*8470*/  FADD.FTZ R236, R95, -R236 ;  /* 0x800000ec5fec7221 */ /* 0x000fe20000010000 */
[--C-:B------:R-:W-:Y:S02]  /*8480*/  HADD2.F32 R69, -RZ, R66.reuse.H0_H0 ;  /* 0x20000042ff457230 */ /* 0x100fe40000004100 */
[----:B------:R-:W-:Y:S01]  /*8490*/  FADD.FTZ R0, R91, -R0 ;  /* 0x800000005b007221 */ /* 0x000fe20000010000 */
[----:B------:R-:W-:Y:S02]  /*84a0*/  HADD2.F32 R75, -RZ, R67.H0_H0 ;  /* 0x20000043ff4b7230 */ /* 0x000fe40000004100 */
[----:B------:R-:W-:Y:S01]  /*84b0*/  FADD.FTZ R68, R93, -R68 ;  /* 0x800000445d447221 */ /* 0x000fe20000010000 */
[----:B------:R-:W-:Y:S01]  /*84c0*/  FFMA.FTZ R71, R234, R238, R237 ;  /* 0x000000eeea477223 */ /* 0x000fe200000100ed */
[C---:B------:R-:W-:Y:S01]  /*84d0*/  FFMA.FTZ R83, R211.reuse, R236, R70 ;  /* 0x000000ecd3537223 */ /* 0x040fe20000010046 */
[----:B------:R-:W-:Y:S01]  /*84e0*/  FFMA.FTZ R70, R211, R0, R69 ;  /* 0x00000000d3467223 */ /* 0x000fe20000010045 */
[----:B------:R-:W-:-:S02]  /*84f0*/  HADD2.F32 R73, -RZ, R66.H1_H1 ;  /* 0x30000042ff497230 */ /* 0x000fc40000004100 */
[----:B------:R-:W-:Y:S01]  /*8500*/  FFMA.FTZ R72, R211, R68, R75 ;  /* 0x00000044d3487223 */ /* 0x000fe2000001004b */
[----:B------:R-:W-:Y:S01]  /*8510*/  ISETP.GE.U32.AND P2, PT, R80, RZ, PT ;  /* 0x000000ff5000720c */ /* 0x000fe20003f46070 */
[----:B------:R-:W-:Y:S01]  /*8520*/  FADD.FTZ R92, R92, -R71 ;  /* 0x800000475c5c7221 */ /* 0x000fe20000010000 */
[----:B------:R-:W-:Y:S01]  /*8530*/  FMUL.FTZ R68, R83, UR6 ;  /* 0x0000000653447c20 */ /* 0x000fe20008410000 */
[----:B------:R-:W-:Y:S01]  /*8540*/  FMUL.FTZ R0, R70, UR6 ;  /* 0x0000000646007c20 */ /* 0x000fe20008410000 */
[C---:B------:R-:W-:Y:S01]  /*8550*/  LOP3.LUT P5, RZ, R81.reuse, 0xff, RZ, 0xc0, !PT ;  /* 0x000000ff51ff7812 */ /* 0x040fe200078ac0ff */
[----:B------:R-:W-:Y:S01]  /*8560*/  FMUL.FTZ R69, R72, UR6 ;  /* 0x0000000648457c20 */ /* 0x000fe20008410000 */
[----:B------:R-:W-:Y:S01]  /*8570*/  ISETP.GE.U32.AND.EX P2, PT, R81, 0x1000000, PT, P2 ;  /* 0x010000005100780c */ /* 0x000fe20003f46120 */
[----:B------:R-:W-:Y:S01]  /*8580*/  FFMA.FTZ R79, R211, R92, R73 ;  /* 0x0000005cd34f7223 */ /* 0x000fe20000010049 */
[----:B------:R-:W-:Y:S01]  /*8590*/  LOP3.LUT P3, RZ, R81, 0xff0000, RZ, 0xc0, !PT ;  /* 0x00ff000051ff7812 */ /* 0x000fe2000786c0ff */
[-CC-:B------:R-:W-:Y:S01]  /*85a0*/  FFMA.FTZ R94, R94, R238.reuse, R237.reuse ;  /* 0x000000ee5e5e7223 */ /* 0x180fe200000100ed */
[-CC-:B------:R-:W-:Y:S01]  /*85b0*/  FFMA.FTZ R231, R231, R238.reuse, R237.reuse ;  /* 0x000000eee7e77223 */ /* 0x180fe200000100ed */
[-CC-:B------:R-:W-:Y:S01]  /*85c0*/  FFMA.FTZ R232, R232, R238.reuse, R237.reuse ;  /* 0x000000eee8e87223 */ /* 0x180fe200000100ed */
[----:B------:R-:W-:Y:S01]  /*85d0*/  FFMA.FTZ R237, R90, R238, R237 ;  /* 0x000000ee5aed7223 */ /* 0x000fe200000100ed */
[----:B------:R-:W-:Y:S01]  /*85e0*/  FSEL R85, R68, RZ, P2 ;  /* 0x000000ff44557208 */ /* 0x000fe20001000000 */
[----:B------:R-:W-:Y:S01]  /*85f0*/  FMUL.FTZ R68, R79, UR6 ;  /* 0x000000064f447c20 */ /* 0x000fe20008410000 */
[----:B------:R-:W-:Y:S01]  /*8600*/  FSEL R74, R0, RZ, P5 ;  /* 0x000000ff004a7208 */ /* 0x000fe20002800000 */
[--C-:B------:R-:W-:Y:S01]  /*8610*/  HADD2.F32 R0, -RZ, R65.reuse.H0_H0 ;  /* 0x20000041ff007230 */ /* 0x100fe20000004100 */
[----:B------:R-:W-:Y:S01]  /*8620*/  FSEL R82, R69, RZ, P3 ;  /* 0x000000ff45527208 */ /* 0x000fe20001800000 */
[----:B------:R-:W-:Y:S01]  /*8630*/  HADD2.F32 R73, -RZ, R65.H1_H1 ;  /* 0x30000041ff497230 */ /* 0x000fe20000004100 */
[----:B------:R-:W-:Y:S01]  /*8640*/  LOP3.LUT P6, RZ, R81, 0xff00, RZ, 0xc0, !PT ;  /* 0x0000ff0051ff7812 */ /* 0x000fe200078cc0ff */
[----:B------:R-:W-:Y:S01]  /*8650*/  FADD.FTZ R88, R88, -R231 ;  /* 0x800000e758587221 */ /* 0x000fe20000010000 */
[----:B------:R-:W-:Y:S01]  /*8660*/  FADD.FTZ R232, R89, -R232 ;  /* 0x800000e859e87221 */ /* 0x000fe20000010000 */
[----:B------:R-:W-:-:S02]  /*8670*/  HADD2.F32 R69, -RZ, R64.H0_H0 ;  /* 0x20000040ff457230 */ /* 0x000fc40000004100 */
[----:B------:R-:W-:Y:S01]  /*8680*/  FADD.FTZ R86, R86, -R237 ;  /* 0x800000ed56567221 */ /* 0x000fe20000010000 */
[----:B------:R-:W-:Y:S02]  /*8690*/  HADD2.F32 R71, -RZ, R64.H1_H1 ;  /* 0x30000040ff477230 */ /* 0x000fe40000004100 */
[----:B------:R-:W-:Y:S01]  /*86a0*/  FADD.FTZ R94, R87, -R94 ;  /* 0x8000005e575e7221 */ /* 0x000fe20000010000 */
[----:B------:R-:W-:Y:S01]  /*86b0*/  FSEL R81, R68, RZ, P6 ;  /* 0x000000ff44517208 */ /* 0x000fe20003000000 */
[C---:B------:R-:W-:Y:S01]  /*86c0*/  FFMA.FTZ R0, R211.reuse, R88, R0 ;  /* 0x00000058d3007223 */ /* 0x040fe20000010000 */
[C---:B------:R-:W-:Y:S01]  /*86d0*/  FFMA.FTZ R75, R211.reuse, R232, R73 ;  /* 0x000000e8d34b7223 */ /* 0x040fe20000010049 */
[C---:B------:R-:W-:Y:S01]  /*86e0*/  FFMA.FTZ R68, R211.reuse, R86, R69 ;  /* 0x00000056d3447223 */ /* 0x040fe20000010045 */
[----:B------:R-:W-:Y:S01]  /*86f0*/  FFMA.FTZ R211, R211, R94, R71 ;  /* 0x0000005ed3d37223 */ /* 0x000fe20000010047 */
[----:B------:R-:W-:Y:S01]  /*8700*/  F2FP.F16.F32.PACK_AB R71, R83, R72 ;  /* 0x000000485347723e */ /* 0x000fe200000000ff */
[----:B------:R-:W-:Y:S01]  /*8710*/  FMUL.FTZ R73, R0, UR6 ;  /* 0x0000000600497c20 */ /* 0x000fe20008410000 */
[C---:B------:R-:W-:Y:S01]  /*8720*/  F2FP.F16.F32.PACK_AB R69, R75.reuse, R0 ;  /* 0x000000004b45723e */ /* 0x040fe200000000ff */
[----:B------:R-:W-:Y:S01]  /*8730*/  FMUL.FTZ R75, R75, UR6 ;  /* 0x000000064b4b7c20 */ /* 0x000fe20008410000 */
[----:B------:R-:W-:Y:S01]  /*8740*/  FMUL.FTZ R0, R68, UR6 ;  /* 0x0000000644007c20 */ /* 0x000fe20008410000 */
[----:B------:R-:W-:Y:S01]  /*8750*/  FMUL.FTZ R72, R211, UR6 ;  /* 0x00000006d3487c20 */ /* 0x000fe20008410000 */
[----:B------:R-:W-:-:S02]  /*8760*/  LOP3.LUT P2, RZ, R80, 0xff0000, RZ, 0xc0, !PT ;  /* 0x00ff000050ff7812 */ /* 0x000fc4000784c0ff */
[C---:B------:R-:W-:Y:S02]  /*8770*/  LOP3.LUT P3, RZ, R80.reuse, 0xff000000, RZ, 0xc0, !PT ;  /* 0xff00000050ff7812 */ /* 0x040fe4000786c0ff */
[C---:B------:R-:W-:Y:S02]  /*8780*/  LOP3.LUT P5, RZ, R80.reuse, 0xff, RZ, 0xc0, !PT ;  /* 0x000000ff50ff7812 */ /* 0x040fe400078ac0ff */
[----:B------:R-:W-:Y:S02]  /*8790*/  LOP3.LUT P6, RZ, R80, 0xff00, RZ, 0xc0, !PT ;  /* 0x0000ff0050ff7812 */ /* 0x000fe400078cc0ff */
[----:B------:R-:W-:Y:S02]  /*87a0*/  F2FP.F16.F32.PACK_AB R70, R79, R70 ;  /* 0x000000464f46723e */ /* 0x000fe400000000ff */
[----:B------:R-:W-:Y:S02]  /*87b0*/  FSEL R73, R73, RZ, P2 ;  /* 0x000000ff49497208 */ /* 0x000fe40001000000 */
[----:B------:R-:W-:-:S02]  /*87c0*/  FSEL R78, R75, RZ, P3 ;  /* 0x000000ff4b4e7208 */ /* 0x000fc40001800000 */
[----:B------:R-:W-:Y:S02]  /*87d0*/  FSEL R0, R0, RZ, P5 ;  /* 0x000000ff00007208 */ /* 0x000fe40002800000 */
[----:B------:R-:W-:Y:S02]  /*87e0*/  FSEL R79, R72, RZ, P6 ;  /* 0x000000ff484f7208 */ /* 0x000fe40003000000 */
[----:B------:R-:W-:Y:S02]  /*87f0*/  F2FP.F16.F32.PACK_AB R68, R211, R68 ;  /* 0x00000044d344723e */ /* 0x000fe400000000ff */
[----:B------:R-:W-:Y:S02]  /*8800*/  F2FP.F16.F32.PACK_AB R75, R85, R82 ;  /* 0x00000052554b723e */ /* 0x000fe400000000ff */
[----:B------:R-:W-:Y:S02]  /*8810*/  F2FP.F16.F32.PACK_AB R74, R81, R74 ;  /* 0x0000004a514a723e */ /* 0x000fe400000000ff */
[----:B------:R-:W-:-:S02]  /*8820*/  F2FP.F16.F32.PACK_AB R73, R78, R73 ;  /* 0x000000494e49723e */ /* 0x000fc400000000ff */
[----:B------:R-:W-:Y:S01]  /*8830*/  F2FP.F16.F32.PACK_AB R72, R79, R0 ;  /* 0x000000004f48723e */ /* 0x000fe200000000ff */
[----:B------:R-:W-:Y:S06]  /*8840*/  BRA `(.L_x_529) ;  /* 0x0000000800b87947 */ /* 0x000fec0003800000 */
.L_x_532:
[-CC-:B------:R-:W-:Y:S01]  /*8850*/  FFMA.FTZ R236, R236, R238.reuse, R237.reuse ;  /* 0x000000eeecec7223 */ /* 0x180fe200000100ed */
[-CC-:B0-----:R-:W-:Y:S01]  /*8860*/  FFMA.FTZ R72, R235, R238.reuse, R237.reuse ;  /* 0x000000eeeb487223 */ /* 0x181fe200000100ed */
[--C-:B------:R-:W-:Y:S02]  /*8870*/  HADD2.F32 R74, -RZ, R67.reuse.H1_H1 ;  /* 0x30000043ff4a7230 */ /* 0x100fe40000004100 */
[-CC-:B------:R-:W-:Y:S01]  /*8880*/  FFMA.FTZ R0, R233, R238.reuse, R237.reuse ;  /* 0x000000eee9007223 */ /* 0x180fe200000100ed */
[----:B------:R-:W-:Y:S01]  /*8890*/  FADD.FTZ R236, R95, -R236 ;  /* 0x800000ec5fec7221 */ /* 0x000fe20000010000 */
[----:B------:R-:W-:Y:S02]  /*88a0*/  HADD2.F32 R79, -RZ, R67.H0_H0 ;  /* 0x20000043ff4f7230 */ /* 0x000fe40000004100 */
[----:B------:R-:W-:Y:S01]  /*88b0*/  FADD.FTZ R72, R93, -R72 ;  /* 0x800000485d487221 */ /* 0x000fe20000010000 */
[----:B------:R-:W-:Y:S01]  /*88c0*/  FFMA.FTZ R75, R234, R238, R237 ;  /* 0x000000eeea4b7223 */ /* 0x000fe200000100ed */
[----:B------:R-:W-:Y:S01]  /*88d0*/  FFMA.FTZ R236, R211, R236, R74 ;  /* 0x000000ecd3ec7223 */ /* 0x000fe2000001004a */
[----:B------:R-:W-:-:S02]  /*88e0*/  HADD2.F32 R73, -RZ, R66.H0_H0 ;  /* 0x20000042ff497230 */ /* 0x000fc40000004100 */
[----:B------:R-:W-:Y:S01]  /*88f0*/  FFMA.FTZ R74, R211, R72, R79 ;  /* 0x00000048d34a7223 */ /* 0x000fe2000001004f */
[----:B------:R-:W-:Y:S01]  /*8900*/  FADD.FTZ R0, R91, -R0 ;  /* 0x800000005b007221 */ /* 0x000fe20000010000 */
[----:B------:R-:W-:Y:S02]  /*8910*/  HADD2.F32 R72, -RZ, R66.H1_H1 ;  /* 0x30000042ff487230 */ /* 0x000fe40000004100 */
[-CC-:B------:R-:W-:Y:S01]  /*8920*/  FFMA.FTZ R94, R94, R238.reuse, R237.reuse ;  /* 0x000000ee5e5e7223 */ /* 0x180fe200000100ed */
[-CC-:B------:R-:W-:Y:S01]  /*8930*/  FFMA.FTZ R231, R231, R238.reuse, R237.reuse ;  /* 0x000000eee7e77223 */ /* 0x180fe200000100ed */
[-C--:B------:R-:W-:Y:S01]  /*8940*/  FFMA.FTZ R232, R232, R238.reuse, R237 ;  /* 0x000000eee8e87223 */ /* 0x080fe200000100ed */
[----:B------:R-:W-:Y:S01]  /*8950*/  FADD.FTZ R92, R92, -R75 ;  /* 0x8000004b5c5c7221 */ /* 0x000fe20000010000 */
[----:B------:R-:W-:Y:S01]  /*8960*/  FFMA.FTZ R237, R90, R238, R237 ;  /* 0x000000ee5aed7223 */ /* 0x000fe200000100ed */
[----:B------:R-:W-:Y:S01]  /*8970*/  FFMA.FTZ R0, R211, R0, R73 ;  /* 0x00000000d3007223 */ /* 0x000fe20000010049 */
[----:B------:R-:W-:-:S02]  /*8980*/  HADD2.F32 R79, -RZ, R65.H0_H0 ;  /* 0x20000041ff4f7230 */ /* 0x000fc40000004100 */
[----:B------:R-:W-:Y:S01]  /*8990*/  FADD.FTZ R88, R88, -R231 ;  /* 0x800000e758587221 */ /* 0x000fe20000010000 */
[----:B------:R-:W-:Y:S02]  /*89a0*/  HADD2.F32 R83, -RZ, R65.H1_H1 ;  /* 0x30000041ff537230 */ /* 0x000fe40000004100 */
[----:B------:R-:W-:Y:S01]  /*89b0*/  FFMA.FTZ R72, R211, R92, R72 ;  /* 0x0000005cd3487223 */ /* 0x000fe20000010048 */
[--C-:B------:R-:W-:Y:S01]  /*89c0*/  HADD2.F32 R73, -RZ, R64.reuse.H0_H0 ;  /* 0x20000040ff497230 */ /* 0x100fe20000004100 */
[----:B------:R-:W-:Y:S01]  /*89d0*/  ISETP.GE.U32.AND P2, PT, R80, RZ, PT ;  /* 0x000000ff5000720c */ /* 0x000fe20003f46070 */
[----:B------:R-:W-:Y:S02]  /*89e0*/  HADD2.F32 R75, -RZ, R64.H1_H1 ;  /* 0x30000040ff4b7230 */ /* 0x000fe40000004100 */
[----:B------:R-:W-:Y:S01]  /*89f0*/  FADD.FTZ R94, R87, -R94 ;  /* 0x8000005e575e7221 */ /* 0x000fe20000010000 */
[----:B------:R-:W-:Y:S01]  /*8a00*/  FADD.FTZ R232, R89, -R232 ;  /* 0x800000e859e87221 */ /* 0x000fe20000010000 */
[----:B------:R-:W-:Y:S01]  /*8a10*/  FADD.FTZ R86, R86, -R237 ;  /* 0x800000ed56567221 */ /* 0x000fe20000010000 */
[----:B------:R-:W-:Y:S01]  /*8a20*/  FMUL.FTZ R236, R236, UR6 ;  /* 0x00000006ecec7c20 */ /* 0x000fe20008410000 */
[----:B------:R-:W-:Y:S01]  /*8a30*/  FMUL.FTZ R74, R74, UR6 ;  /* 0x000000064a4a7c20 */ /* 0x000fe20008410000 */
[----:B------:R-:W-:Y:S01]  /*8a40*/  FFMA.FTZ R79, R211, R88, R79 ;  /* 0x00000058d34f7223 */ /* 0x000fe2000001004f */
[C---:B------:R-:W-:Y:S01]  /*8a50*/  LOP3.LUT P3, RZ, R81.reuse, 0xff0000, RZ, 0xc0, !PT ;  /* 0x00ff000051ff7812 */ /* 0x040fe2000786c0ff */
[----:B------:R-:W-:Y:S01]  /*8a60*/  FMUL.FTZ R0, R0, UR6 ;  /* 0x0000000600007c20 */ /* 0x000fe20008410000 */
[----:B------:R-:W-:Y:S01]  /*8a70*/  ISETP.GE.U32.AND.EX P2, PT, R81, 0x1000000, PT, P2 ;  /* 0x010000005100780c */ /* 0x000fe20003f46120 */
        /* <DEDUP_REMOVED lines=27> */
.L_x_531:
[----:B------:R-:W-:Y:S05]  /*8c30*/  @!P1 BRA `(.L_x_533) ;  /* 0x0000000000e89947 */ /* 0x000fea0003800000 */
[-CC-:B------:R-:W-:Y:S01]  /*8c40*/  FFMA.FTZ R236, R236, R238.reuse, R237.reuse ;  /* 0x000000eeecec7223 */ /* 0x180fe200000100ed */
[-CC-:B0-----:R-:W-:Y:S01]  /*8c50*/  FFMA.FTZ R69, R234, R238.reuse, R237.reuse ;  /* 0x000000eeea457223 */ /* 0x181fe200000100ed */
[-C--:B------:R-:W-:Y:S01]  /*8c60*/  FFMA.FTZ R0, R233, R238.reuse, R237 ;  /* 0x000000eee9007223 */ /* 0x080fe200000100ed */
[----:B------:R-:W-:Y:S01]  /*8c70*/  ISETP.GE.U32.AND P2, PT, R80, RZ, PT ;  /* 0x000000ff5000720c */ /* 0x000fe20003f46070 */
[----:B------:R-:W-:Y:S01]  /*8c80*/  FADD.FTZ R236, R95, -R236 ;  /* 0x800000ec5fec7221 */ /* 0x000fe20000010000 */
[----:B------:R-:W-:Y:S01]  /*8c90*/  FADD.FTZ R92, R92, -R69 ;  /* 0x800000455c5c7221 */ /* 0x000fe20000010000 */
[--C-:B------:R-:W-:Y:S01]  /*8ca0*/  FFMA.FTZ R68, R235, R238, R237.reuse ;  /* 0x000000eeeb447223 */ /* 0x100fe200000100ed */
[----:B------:R-:W-:Y:S01]  /*8cb0*/  FADD.FTZ R0, R91, -R0 ;  /* 0x800000005b007221 */ /* 0x000fe20000010000 */
[----:B------:R-:W-:Y:S01]  /*8cc0*/  FMUL.FTZ R236, R211, R236 ;  /* 0x000000ecd3ec7220 */ /* 0x000fe20000410000 */
[----:B------:R-:W-:Y:S01]  /*8cd0*/  ISETP.GE.U32.AND.EX P2, PT, R81, 0x1000000, PT, P2 ;  /* 0x010000005100780c */ /* 0x000fe20003f46120 */
[----:B------:R-:W-:Y:S01]  /*8ce0*/  FMUL.FTZ R75, R211, R92 ;  /* 0x0000005cd34b7220 */ /* 0x000fe20000410000 */
[----:B------:R-:W-:Y:S01]  /*8cf0*/  FADD.FTZ R68, R93, -R68 ;  /* 0x800000445d447221 */ /* 0x000fe20000010000 */
[----:B------:R-:W-:Y:S01]  /*8d00*/  FMUL.FTZ R69, R236, UR6 ;  /* 0x00000006ec457c20 */ /* 0x000fe20008410000 */
[-CC-:B------:R-:W-:Y:S01]  /*8d10*/  FFMA.FTZ R231, R231, R238.reuse, R237.reuse ;  /* 0x000000eee7e77223 */ /* 0x180fe200000100ed */
[--C-:B------:R-:W-:Y:S01]  /*8d20*/  FFMA.FTZ R232, R232, R238, R237.reuse ;  /* 0x000000eee8e87223 */ /* 0x100fe200000100ed */
[----:B------:R-:W-:Y:S01]  /*8d30*/  FMUL.FTZ R0, R211, R0 ;  /* 0x00000000d3007220 */ /* 0x000fe20000410000 */
[-CC-:B------:R-:W-:Y:S01]  /*8d40*/  FFMA.FTZ R94, R94, R238.reuse, R237.reuse ;  /* 0x000000ee5e5e7223 */ /* 0x180fe200000100ed */
[----:B------:R-:W-:Y:S01]  /*8d50*/  FSEL R83, R69, RZ, P2 ;  /* 0x000000ff45537208 */ /* 0x000fe20001000000 */
[----:B------:R-:W-:Y:S01]  /*8d60*/  FFMA.FTZ R237, R90, R238, R237 ;  /* 0x000000ee5aed7223 */ /* 0x000fe200000100ed */
[----:B------:R-:W-:Y:S01]  /*8d70*/  FMUL.FTZ R69, R75, UR6 ;  /* 0x000000064b457c20 */ /* 0x000fe20008410000 */
[----:B------:R-:W-:Y:S01]  /*8d80*/  LOP3.LUT P5, RZ, R81, 0xff00, RZ, 0xc0, !PT ;  /* 0x0000ff0051ff7812 */ /* 0x000fe200078ac0ff */
[----:B------:R-:W-:Y:S01]  /*8d90*/  FMUL.FTZ R71, R211, R68 ;  /* 0x00000044d3477220 */ /* 0x000fe20000410000 */
[----:B------:R-:W-:Y:S01]  /*8da0*/  FMUL.FTZ R68, R0, UR6 ;  /* 0x0000000600447c20 */ /* 0x000fe20008410000 */
[----:B------:R-:W-:Y:S01]  /*8db0*/  FADD.FTZ R88, R88, -R231 ;  /* 0x800000e758587221 */ /* 0x000fe20000010000 */
[----:B------:R-:W-:Y:S01]  /*8dc0*/  FADD.FTZ R232, R89, -R232 ;  /* 0x800000e859e87221 */ /* 0x000fe20000010000 */
[----:B------:R-:W-:Y:S01]  /*8dd0*/  LOP3.LUT P6, RZ, R81, 0xff, RZ, 0xc0, !PT ;  /* 0x000000ff51ff7812 */ /* 0x000fe200078cc0ff */
[----:B------:R-:W-:Y:S01]  /*8de0*/  FADD.FTZ R94, R87, -R94 ;  /* 0x8000005e575e7221 */ /* 0x000fe20000010000 */
[----:B------:R-:W-:Y:S01]  /*8df0*/  LOP3.LUT P3, RZ, R81, 0xff0000, RZ, 0xc0, !PT ;  /* 0x00ff000051ff7812 */ /* 0x000fe2000786c0ff */
[----:B------:R-:W-:Y:S01]  /*8e00*/  FADD.FTZ R86, R86, -R237 ;  /* 0x800000ed56567221 */ /* 0x000fe20000010000 */
[----:B------:R-:W-:Y:S01]  /*8e10*/  FMUL.FTZ R70, R71, UR6 ;  /* 0x0000000647467c20 */ /* 0x000fe20008410000 */
[----:B------:R-:W-:Y:S01]  /*8e20*/  FSEL R81, R69, RZ, P5 ;  /* 0x000000ff45517208 */ /* 0x000fe20002800000 */
[C---:B------:R-:W-:Y:S01]  /*8e30*/  FMUL.FTZ R69, R211.reuse, R88 ;  /* 0x00000058d3457220 */ /* 0x040fe20000410000 */
[C---:B------:R-:W-:Y:S01]  /*8e40*/  FMUL.FTZ R232, R211.reuse, R232 ;  /* 0x000000e8d3e87220 */ /* 0x040fe20000410000 */
[----:B------:R-:W-:Y:S01]  /*8e50*/  FSEL R78, R68, RZ, P6 ;  /* 0x000000ff444e7208 */ /* 0x000fe20003000000 */
[C---:B------:R-:W-:Y:S01]  /*8e60*/  FMUL.FTZ R73, R211.reuse, R94 ;  /* 0x0000005ed3497220 */ /* 0x040fe20000410000 */
[----:B------:R-:W-:Y:S01]  /*8e70*/  FMUL.FTZ R68, R211, R86 ;  /* 0x00000056d3447220 */ /* 0x000fe20000410000 */
[----:B------:R-:W-:Y:S01]  /*8e80*/  FSEL R82, R70, RZ, P3 ;  /* 0x000000ff46527208 */ /* 0x000fe20001800000 */
[----:B------:R-:W-:Y:S01]  /*8e90*/  FMUL.FTZ R74, R69, UR6 ;  /* 0x00000006454a7c20 */ /* 0x000fe20008410000 */
[----:B------:R-:W-:Y:S01]  /*8ea0*/  F2FP.F16.F32.PACK_AB R70, R75, R0 ;  /* 0x000000004b46723e */ /* 0x000fe200000000ff */
[----:B------:R-:W-:Y:S01]  /*8eb0*/  FMUL.FTZ R0, R68, UR6 ;  /* 0x0000000644007c20 */ /* 0x000fe20008410000 */
[C---:B------:R-:W-:Y:S01]  /*8ec0*/  F2FP.F16.F32.PACK_AB R69, R232.reuse, R69 ;  /* 0x00000045e845723e */ /* 0x040fe200000000ff */
        /* <DEDUP_REMOVED lines=17> */
.L_x_533:
[-CC-:B------:R-:W-:Y:S01]  /*8fe0*/  FFMA.FTZ R0, R233, R238.reuse, R237.reuse ;  /* 0x000000eee9007223 */ /* 0x180fe200000100ed */
[-CC-:B0-----:R-:W-:Y:S01]  /*8ff0*/  FFMA.FTZ R73, R234, R238.reuse, R237.reuse ;  /* 0x000000eeea497223 */ /* 0x181fe200000100ed */
[-CC-:B------:R-:W-:Y:S01]  /*9000*/  FFMA.FTZ R72, R235, R238.reuse, R237.reuse ;  /* 0x000000eeeb487223 */ /* 0x180fe200000100ed */
        /* <DEDUP_REMOVED lines=46> */
[----:B------:R-:W-:-:S02]  /*92f0*/  F2FP.F16.F32.PACK_AB R75, R236, R75 ;  /* 0x0000004bec4b723e */ /* 0x000fc400000000ff */
[----:B------:R-:W-:Y:S02]  /*9300*/  F2FP.F16.F32.PACK_AB R74, R81, R0 ;  /* 0x00000000514a723e */ /* 0x000fe400000000ff */
[----:B------:R-:W-:Y:S02]  /*9310*/  F2FP.F16.F32.PACK_AB R73, R232, R73 ;  /* 0x00000049e849723e */ /* 0x000fe400000000ff */
[----:B------:R-:W-:-:S07]  /*9320*/  F2FP.F16.F32.PACK_AB R72, R79, R72 ;  /* 0x000000484f48723e */ /* 0x000fce00000000ff */
.L_x_529:
        /* <DEDUP_REMOVED lines=106> */
.L_x_507:
        /* <DEDUP_REMOVED lines=37> */
.L_x_535:
        /* <DEDUP_REMOVED lines=14> */
.L_x_3789:


//--------------------- .text._ZN10layer_norm22ln_bwd_finalize_kernelINS_22Kernel_traits_finalizeILj3072E6__halfS2_S2_S2_fjLb0ELj1024ELj4ENS_18Kernel_traits_baseILj3072ES2_S2_S2_S2_fjLj1024EEEEELb0ELb0EEEvNS_9BwdParamsE --------------------------
	.section	.text._ZN10layer_norm22ln_bwd_finalize_kernelINS_22Kernel_traits_finalizeILj3072E6__halfS2_S2_S2_fjLb0ELj1024ELj4ENS_18Kernel_traits_baseILj3072ES2_S2_S2_S2_fjLj1024EEEEELb0ELb0EEEvNS_9BwdParamsE,"ax",@progbits
	.align	128
        .global         _ZN10layer_norm22ln_bwd_finalize_kernelINS_22Kernel_traits_finalizeILj3072E6__halfS2_S2_S2_fjLb0ELj1024ELj4ENS_18Kernel_traits_baseILj3072ES2_S2_S2_S2_fjLj1024EEEEELb0ELb0EEEvNS_9BwdParamsE
        .type           _ZN10layer_norm22ln_bwd_finalize_kernelINS_22Kernel_traits_finalizeILj3072E6__halfS2_S2_S2_fjLb0ELj1024ELj4ENS_18Kernel_traits_baseILj3072ES2_S2_S2_S2_fjLj1024EEEEELb0ELb0EEEvNS_9BwdParamsE,@function
        .size           _ZN10layer_norm22ln_bwd_finalize_kernelINS_22Kernel_traits_finalizeILj3072E6__halfS2_S2_S2_fjLb0ELj1024ELj4ENS_18Kernel_traits_baseILj3072ES2_S2_S2_S2_fjLj1024EEEEELb0ELb0EEEvNS_9BwdParamsE,(.L_x_3790 - _ZN10layer_norm22ln_bwd_finalize_kernelINS_22Kernel_traits_finalizeILj3072E6__halfS2_S2_S2_fjLb0ELj1024ELj4ENS_18Kernel_traits_baseILj3072ES2_S2_S2_S2_fjLj1024EEEEELb0ELb0EEEvNS_9BwdParamsE)
        .other          _ZN10layer_norm22ln_bwd_finalize_kernelINS_22Kernel_traits_finalizeILj3072E6__halfS2_S2_S2_fjLb0ELj1024ELj4ENS_18Kernel_traits_baseILj3072ES2_S2_S2_S2_fjLj1024EEEEELb0ELb0EEEvNS_9BwdParamsE,@"STO_CUDA_ENTRY STV_DEFAULT"
_ZN10layer_norm22ln_bwd_finalize_kernelINS_22Kernel_traits_finalizeILj3072E6__halfS2_S2_S2_fjLb0ELj1024ELj4ENS_18Kernel_traits_baseILj3072ES2_S2_S2_S2_fjLj1024EEEEELb0ELb0EEEvNS_9BwdParamsE:
.text._ZN10layer_norm22ln_bwd_finalize_kernelINS_22Kernel_traits_finalizeILj3072E6__halfS2_S2_S2_fjLb0ELj1024ELj4ENS_18Kernel_traits_baseILj3072ES2_S2_S2_S2_fjLj1024EEEEELb0ELb0EEEvNS_9BwdParamsE:
        /* <DEDUP_REMOVED lines=82> */
.L_x_540:
        /* <DEDUP_REMOVED lines=118> */
.L_x_539:
[----:B------:R-:W-:Y:S05]  /*0c80*/  BSYNC.RECONVERGENT B1 ;  /* 0x0000000000017941 */ /* 0x000fea0003800200 */
.L_x_538:
        /* <DEDUP_REMOVED lines=75> */
.L_x_542:
[----:B------:R-:W-:Y:S05]  /*1140*/  BSYNC.RECONVERGENT B1 ;  /* 0x0000000000017941 */ /* 0x000fea0003800200 */
.L_x_541:
        /* <DEDUP_REMOVED lines=37> */
.L_x_544:
[----:B------:R-:W-:Y:S05]  /*13a0*/  BSYNC.RECONVERGENT B1 ;  /* 0x0000000000017941 */ /* 0x000fea0003800200 */
.L_x_543:
[----:B------:R-:W-:Y:S05]  /*13b0*/  @!P1 BRA `(.L_x_537) ;  /* 0x0000000000409947 */ /* 0x000fea0003800000 */
[----:B------:R-:W0:Y:S01]  /*13c0*/  LDC.64 R10, c[0x0][0x440] ;  /* 0x00011000ff0a7b82 */ /* 0x000e220000000a00 */
[----:B------:R-:W-:Y:S01]  /*13d0*/  IMAD R59, R0, R56, R59 ;  /* 0x00000038003b7224 */ /* 0x000fe200078e023b */
[----:B------:R-:W-:Y:S02]  /*13e0*/  LOP3.LUT R8, R8, 0x1f, RZ, 0xc0, !PT ;  /* 0x0000001f08087812 */ /* 0x000fe400078ec0ff */
[----:B------:R-:W-:Y:S02]  /*13f0*/  IADD3 R9, PT, PT, -R9, RZ, RZ ;  /* 0x000000ff09097210 */ /* 0x000fe40007ffe1ff */
[----:B------:R-:W-:Y:S02]  /*1400*/  IADD3 R59, PT, PT, R8, R59, RZ ;  /* 0x0000003b083b7210 */ /* 0x000fe40007ffe0ff */
[----:B------:R-:W1:Y:S05]  /*1410*/  LDC.64 R12, c[0x0][0x448] ;  /* 0x00011200ff0c7b82 */ /* 0x000e6a0000000a00 */
.L_x_545:
        /* <DEDUP_REMOVED lines=10> */
.L_x_537:
[----:B------:R-:W-:Y:S05]  /*14c0*/  BSYNC.RECONVERGENT B0 ;  /* 0x0000000000007941 */ /* 0x000fea0003800200 */
.L_x_536:
        /* <DEDUP_REMOVED lines=54> */
[----:B-1----:R-:W-:Y:S02]  /*1830*/  F2FP.F16.F32.PACK_AB R7, R7, R6 ;  /* 0x000000060707723e */ /* 0x002fe400000000ff */
[----:B--2---:R-:W-:-:S03]  /*1840*/  F2FP.F16.F32.PACK_AB R9, R9, R8 ;  /* 0x000000080909723e */ /* 0x004fc600000000ff */
[----:B------:R-:W-:Y:S04]  /*1850*/  STG.E desc[UR6][R2.64], R7 ;  /* 0x0000000702007986 */ /* 0x000fe8000c101906 */
[----:B------:R-:W-:Y:S01]  /*1860*/  STG.E desc[UR6][R4.64], R9 ;  /* 0x0000000904007986 */ /* 0x000fe2000c101906 */
[----:B------:R-:W-:Y:S05]  /*1870*/  EXIT ;  /* 0x000000000000794d */ /* 0x000fea0003800000 */
.L_x_546:
        /* <DEDUP_REMOVED lines=16> */
.L_x_3790:


//--------------------- .text._ZN10layer_norm40ln_parallel_residual_bwd_finalize_kernelINS_22Kernel_traits_finalizeILj3072E6__halfS2_S2_S2_fjLb0ELj1024ELj4ENS_18Kernel_traits_baseILj3072ES2_S2_S2_S2_fjLj1024EEEEELb0EEEvNS_9BwdParamsE --------------------------
	.section	.text._ZN10layer_norm40ln_parallel_residual_bwd_finalize_kernelINS_22Kernel_traits_finalizeILj3072E6__halfS2_S2_S2_fjLb0ELj1024ELj4ENS_18Kernel_traits_baseILj3072ES2_S2_S2_S2_fjLj1024EEEEELb0EEEvNS_9BwdParamsE,"ax",@progbits
	.align	128
        .global         _ZN10layer_norm40ln_parallel_residual_bwd_finalize_kernelINS_22Kernel_traits_finalizeILj3072E6__halfS2_S2_S2_fjLb0ELj1024ELj4ENS_18Kernel_traits_baseILj3072ES2_S2_S2_S2_fjLj1024EEEEELb0EEEvNS_9BwdParamsE
        .type           _ZN10layer_norm40ln_parallel_residual_bwd_finalize_kernelINS_22Kernel_traits_finalizeILj3072E6__halfS2_S2_S2_fjLb0ELj1024ELj4ENS_18Kernel_traits_baseILj3072ES2_S2_S2_S2_fjLj1024EEEEELb0EEEvNS_9BwdParamsE,@function
        .size           _ZN10layer_norm40ln_parallel_residual_bwd_finalize_kernelINS_22Kernel_traits_finalizeILj3072E6__halfS2_S2_S2_fjLb0ELj1024ELj4ENS_18Kernel_traits_baseILj3072ES2_S2_S2_S2_fjLj1024EEEEELb0EEEvNS_9BwdParamsE,(.L_x_3791 - _ZN10layer_norm40ln_parallel_residual_bwd_finalize_kernelINS_22Kernel_traits_finalizeILj3072E6__halfS2_S2_S2_fjLb0ELj1024ELj4ENS_18Kernel_traits_baseILj3072ES2_S2_S2_S2_fjLj1024EEEEELb0EEEvNS_9BwdParamsE)
        .other          _ZN10layer_norm40ln_parallel_residual_bwd_finalize_kernelINS_22Kernel_traits_finalizeILj3072E6__halfS2_S2_S2_fjLb0ELj1024ELj4ENS_18Kernel_traits_baseILj3072ES2_S2_S2_S2_fjLj1024EEEEELb0EEEvNS_9BwdParamsE,@"STO_CUDA_ENTRY STV_DEFAULT"
_ZN10layer_norm40ln_parallel_residual_bwd_finalize_kernelINS_22Kernel_traits_finalizeILj3072E6__halfS2_S2_S2_fjLb0ELj1024ELj4ENS_18Kernel_traits_baseILj3072ES2_S2_S2_S2_fjLj1024EEEEELb0EEEvNS_9BwdParamsE:
.text._ZN10layer_norm40ln_parallel_residual_bwd_finalize_kernelINS_22Kernel_traits_finalizeILj3072E6__halfS2_S2_S2_fjLb0ELj1024ELj4ENS_18Kernel_traits_baseILj3072ES2_S2_S2_S2_fjLj1024EEEEELb0EEEvNS_9BwdParamsE:
        /* <DEDUP_REMOVED lines=60> */
.L_x_551:
        /* <DEDUP_REMOVED lines=112> */
.L_x_550:
[----:B------:R-:W-:Y:S05]  /*0ac0*/  BSYNC.RECONVERGENT B1 ;  /* 0x0000000000017941 */ /* 0x000fea0003800200 */
.L_x_549:
        /* <DEDUP_REMOVED lines=65> */
.L_x_553:
[----:B------:R-:W-:Y:S05]  /*0ee0*/  BSYNC.RECONVERGENT B1 ;  /* 0x0000000000017941 */ /* 0x000fea0003800200 */
.L_x_552:
        /* <DEDUP_REMOVED lines=36> */
.L_x_555:
[----:B------:R-:W-:Y:S05]  /*1130*/  BSYNC.RECONVERGENT B1 ;  /* 0x0000000000017941 */ /* 0x000fea0003800200 */
.L_x_554:
        /* <DEDUP_REMOVED lines=18> */
.L_x_548:
[----:B------:R-:W-:Y:S05]  /*1260*/  BSYNC.RECONVERGENT B0 ;  /* 0x0000000000007941 */ /* 0x000fea0003800200 */
.L_x_547:
        /* <DEDUP_REMOVED lines=84> */
[----:B------:R-:W-:Y:S02]  /*17b0*/  F2FP.F16.F32.PACK_AB R13, R13, R12 ;  /* 0x0000000c0d0d723e */ /* 0x000fe400000000ff */
[----:B--2---:R-:W-:Y:S01]  /*17c0*/  F2FP.F16.F32.PACK_AB R15, R15, R14 ;  /* 0x0000000e0f0f723e */ /* 0x004fe200000000ff */
[----:B0-----:R-:W-:Y:S02]  /*17d0*/  IMAD.WIDE.U32 R2, R8, 0x4, R2 ;  /* 0x0000000408027825 */ /* 0x001fe400078e0002 */
[----:B------:R-:W-:Y:S01]  /*17e0*/  STG.E desc[UR6][R6.64], R13 ;  /* 0x0000000d06007986 */ /* 0x000fe2000c101906 */
[----:B----4-:R-:W-:-:S03]  /*17f0*/  F2FP.F16.F32.PACK_AB R17, R17, R16 ;  /* 0x000000101111723e */ /* 0x010fc600000000ff */
[----:B------:R-:W-:Y:S01]  /*1800*/  STG.E desc[UR6][R10.64], R15 ;  /* 0x0000000f0a007986 */ /* 0x000fe2000c101906 */
[----:B-----5:R-:W-:-:S03]  /*1810*/  F2FP.F16.F32.PACK_AB R19, R19, R18 ;  /* 0x000000121313723e */ /* 0x020fc600000000ff */
[----:B------:R-:W-:Y:S04]  /*1820*/  STG.E desc[UR6][R4.64], R17 ;  /* 0x0000001104007986 */ /* 0x000fe8000c101906 */
[----:B------:R-:W-:Y:S01]  /*1830*/  STG.E desc[UR6][R2.64], R19 ;  /* 0x0000001302007986 */ /* 0x000fe2000c101906 */
[----:B------:R-:W-:Y:S05]  /*1840*/  EXIT ;  /* 0x000000000000794d */ /* 0x000fea0003800000 */
.L_x_556:
        /* <DEDUP_REMOVED lines=11> */
.L_x_3791:


//--------------------- .text._ZN10layer_norm31ln_parallel_residual_bwd_kernelINS_13Kernel_traitsI6__halfS2_S2_S2_fjLj3072ELj1ELj1ELj4ELj16ENS_18Kernel_traits_baseILj3072ES2_S2_S2_S2_fjLj128EEEEELb1ELb1ELb0EEEvNS_9BwdParamsE --------------------------
	.section	.text._ZN10layer_norm31ln_parallel_residual_bwd_kernelINS_13Kernel_traitsI6__halfS2_S2_S2_fjLj3072ELj1ELj1ELj4ELj16ENS_18Kernel_traits_baseILj3072ES2_S2_S2_S2_fjLj128EEEEELb1ELb1ELb0EEEvNS_9BwdParamsE,"ax",@progbits
	.align	128
        .global         _ZN10layer_norm31ln_parallel_residual_bwd_kernelINS_13Kernel_traitsI6__halfS2_S2_S2_fjLj3072ELj1ELj1ELj4ELj16ENS_18Kernel_traits_baseILj3072ES2_S2_S2_S2_fjLj128EEEEELb1ELb1ELb0EEEvNS_9BwdParamsE
        .type           _ZN10layer_norm31ln_parallel_residual_bwd_kernelINS_13Kernel_traitsI6__halfS2_S2_S2_fjLj3072ELj1ELj1ELj4ELj16ENS_18Kernel_traits_baseILj3072ES2_S2_S2_S2_fjLj128EEEEELb1ELb1ELb0EEEvNS_9BwdParamsE,@function
        .size           _ZN10layer_norm31ln_parallel_residual_bwd_kernelINS_13Kernel_traitsI6__halfS2_S2_S2_fjLj3072ELj1ELj1ELj4ELj16ENS_18Kernel_traits_baseILj3072ES2_S2_S2_S2_fjLj128EEEEELb1ELb1ELb0EEEvNS_9BwdParamsE,(.L_x_3792 - _ZN10layer_norm31ln_parallel_residual_bwd_kernelINS_13Kernel_traitsI6__halfS2_S2_S2_fjLj3072ELj1ELj1ELj4ELj16ENS_18Kernel_traits_baseILj3072ES2_S2_S2_S2_fjLj128EEEEELb1ELb1ELb0EEEvNS_9BwdParamsE)
        .other          _ZN10layer_norm31ln_parallel_residual_bwd_kernelINS_13Kernel_traitsI6__halfS2_S2_S2_fjLj3072ELj1ELj1ELj4ELj16ENS_18Kernel_traits_baseILj3072ES2_S2_S2_S2_fjLj128EEEEELb1ELb1ELb0EEEvNS_9BwdParamsE,@"STO_CUDA_ENTRY STV_DEFAULT"
_ZN10layer_norm31ln_parallel_residual_bwd_kernelINS_13Kernel_traitsI6__halfS2_S2_S2_fjLj3072ELj1ELj1ELj4ELj16ENS_18Kernel_traits_baseILj3072ES2_S2_S2_S2_fjLj128EEEEELb1ELb1ELb0EEEvNS_9BwdParamsE:
.text._ZN10layer_norm31ln_parallel_residual_bwd_kernelINS_13Kernel_traitsI6__halfS2_S2_S2_fjLj3072ELj1ELj1ELj4ELj16ENS_18Kernel_traits_baseILj3072ES2_S2_S2_S2_fjLj128EEEEELb1ELb1ELb0EEEvNS_9BwdParamsE:
[----:B------:R-:W-:Y:S01]  /*0000*/  LDC R1, c[0x0][0x37c] ;  /* 0x0000df00ff017b82 */ /* 0x000fe20000000800 */
[----:B------:R-:W0:Y:S01]  /*0010*/  S2R R0, SR_TID.X ;  /* 0x0000000000007919 */ /* 0x000e220000002100 */
[----:B------:R-:W1:Y:S01]  /*0020*/  LDCU UR8, c[0x0][0x388] ;  /* 0x00007100ff0877ac */ /* 0x000e620008000800 */
[----:B------:R-:W2:Y:S01]  /*0030*/  LDCU.64 UR20, c[0x0][0x358] ;  /* 0x00006b00ff1477ac */ /* 0x000ea20008000a00 */
[----:B-1----:R-:W-:-:S04]  /*0040*/  USHF.R.S32.HI UR4, URZ, 0x1f, UR8 ;  /* 0x0000001fff047899 */ /* 0x002fc80008011408 */
[----:B------:R-:W-:-:S06]  /*0050*/  ULEA.HI UR4, UR4, UR8, URZ, 0x3 ;  /* 0x0000000804047291 */ /* 0x000fcc000f8f18ff */
[----:B------:R-:W-:Y:S02]  /*0060*/  MOV R3, UR4 ;  /* 0x0000000400037c02 */ /* 0x000fe40008000f00 */
[----:B0-----:R-:W-:Y:S01]  /*0070*/  LOP3.LUT R2, R0, 0x7f, RZ, 0x3c, !PT ;  /* 0x0000007f00027812 */ /* 0x001fe200078e3cff */
[----:B------:R-:W0:Y:S02]  /*0080*/  S2UR UR7, SR_CTAID.X ;  /* 0x00000000000779c3 */ /* 0x000e240000002500 */
[----:B------:R-:W0:Y:S01]  /*0090*/  LDCU UR4, c[0x0][0x384] ;  /* 0x00007080ff0477ac */ /* 0x000e220008000800 */
[----:B------:R-:W-:Y:S02]  /*00a0*/  LEA.HI.SX32 R2, R3, R2, 0x1d ;  /* 0x0000000203027211 */ /* 0x000fe400078feaff */
[----:B------:R-:W-:Y:S02]  /*00b0*/  MOV R3, R0 ;  /* 0x0000000000037202 */ /* 0x000fe40000000f00 */
[----:B------:R-:W-:-:S02]  /*00c0*/  ISETP.GE.U32.AND P2, PT, R2, 0x100, PT ;  /* 0x000001000200780c */ /* 0x000fc40003f46070 */
[C---:B------:R-:W-:Y:S02]  /*00d0*/  ISETP.GE.U32.AND P4, PT, R2.reuse, 0x80, PT ;  /* 0x000000800200780c */ /* 0x040fe40003f86070 */
[----:B------:R-:W-:-:S09]  /*00e0*/  ISETP.GE.U32.AND P3, PT, R2, 0x180, PT ;  /* 0x000001800200780c */ /* 0x000fd20003f66070 */
[----:B------:R-:W1:Y:S02]  /*00f0*/  @P2 LDC.64 R6, c[0x0][0x3d0] ;  /* 0x0000f400ff062b82 */ /* 0x000e640000000a00 */
[----:B------:R-:W-:-:S06]  /*0100*/  @P4 LOP3.LUT R3, R0, 0x80, RZ, 0xfc, !PT ;  /* 0x0000008000034812 */ /* 0x000fcc00078efcff */
[----:B------:R-:W3:Y:S08]  /*0110*/  @P4 LDC.64 R4, c[0x0][0x3d0] ;  /* 0x0000f400ff044b82 */ /* 0x000ef00000000a00 */
[----:B------:R-:W4:Y:S01]  /*0120*/  @P3 LDC.64 R8, c[0x0][0x3d0] ;  /* 0x0000f400ff083b82 */ /* 0x000f220000000a00 */
[C---:B-1----:R-:W-:Y:S01]  /*0130*/  @P2 IMAD.WIDE.U32 R6, R3.reuse, 0x10, R6 ;  /* 0x0000001003062825 */ /* 0x042fe200078e0006 */
[----:B------:R-:W-:-:S04]  /*0140*/  @P2 IADD3 R3, PT, PT, R3, 0x80, RZ ;  /* 0x0000008003032810 */ /* 0x000fc80007ffe0ff */
[----:B--2---:R1:W5:Y:S01]  /*0150*/  @P2 LDG.E.128 R28, desc[UR20][R6.64] ;  /* 0x00000014061c2981 */ /* 0x004362000c1e1d00 */
[----:B---3--:R-:W-:-:S05]  /*0160*/  @P4 IMAD.WIDE.U32 R4, R0, 0x10, R4 ;  /* 0x0000001000044825 */ /* 0x008fca00078e0004 */
[----:B------:R1:W5:Y:S01]  /*0170*/  @P4 LDG.E.128 R32, desc[UR20][R4.64] ;  /* 0x0000001404204981 */ /* 0x000362000c1e1d00 */
[----:B----4-:R-:W-:-:S05]  /*0180*/  @P3 IMAD.WIDE.U32 R8, R3, 0x10, R8 ;  /* 0x0000001003083825 */ /* 0x010fca00078e0008 */
[----:B------:R1:W5:Y:S01]  /*0190*/  @P3 LDG.E.128 R36, desc[UR20][R8.64] ;  /* 0x0000001408243981 */ /* 0x000362000c1e1d00 */
[----:B0-----:R-:W-:Y:S01]  /*01a0*/  UISETP.GE.AND UP0, UPT, UR7, UR4, UPT ;  /* 0x000000040700728c */ /* 0x001fe2000bf06270 */
        /* <DEDUP_REMOVED lines=24> */
[----:B-1----:R-:W-:Y:S06]  /*0330*/  BRA.U UP0, `(.L_x_557) ;  /* 0x0000008900e07547 */ /* 0x002fec000b800000 */
[----:B------:R-:W0:Y:S01]  /*0340*/  LDCU.U8 UR22, c[0x0][0x410] ;  /* 0x00008200ff1677ac */ /* 0x000e220008000000 */
[----:B------:R-:W-:Y:S02]  /*0350*/  SHF.R.U32.HI R3, RZ, 0x5, R0 ;  /* 0x00000005ff037819 */ /* 0x000fe40000011600 */
        /* <DEDUP_REMOVED lines=24> */
[----:B------:R-:W-:Y:S01]  /*04e0*/  UPLOP3.LUT UP1, UPT, UPT, UPT, UPT, 0x40, 0x4 ;  /* 0x000000000004789c */ /* 0x000fe20003f2e870 */
[----:B------:R-:W1:Y:S01]  /*04f0*/  LDCU UR28, c[0x0][0x408] ;  /* 0x00008100ff1c77ac */ /* 0x000e620008000800 */
[----:B------:R-:W2:Y:S01]  /*0500*/  LDCU UR8, c[0x0][0x388] ;  /* 0x00007100ff0877ac */ /* 0x000ea20008000800 */
[----:B------:R-:W3:Y:S01]  /*0510*/  LDCU UR23, c[0x0][0x400] ;  /* 0x00008000ff1777ac */ /* 0x000ee20008000800 */
[----:B------:R-:W4:Y:S01]  /*0520*/  LDCU.64 UR10, c[0x0][0x478] ;  /* 0x00008f00ff0a77ac */ /* 0x000f220008000a00 */
[----:B------:R-:W1:Y:S01]  /*0530*/  LDCU.64 UR30, c[0x0][0x438] ;  /* 0x00008700ff1e77ac */ /* 0x000e620008000a00 */
[----:B------:R-:W1:Y:S01]  /*0540*/  LDCU.64 UR26, c[0x0][0x470] ;  /* 0x00008e00ff1a77ac */ /* 0x000e620008000a00 */
[----:B------:R-:W1:Y:S01]  /*0550*/  LDCU.128 UR12, c[0x0][0x3c0] ;  /* 0x00007800ff0c77ac */ /* 0x000e620008000c00 */
[----:B------:R-:W1:Y:S01]  /*0560*/  LDCU.64 UR24, c[0x0][0x380] ;  /* 0x00007000ff1877ac */ /* 0x000e620008000a00 */
[----:B0-----:R-:W-:Y:S01]  /*0570*/  UISETP.NE.AND UP2, UPT, UR22, URZ, UPT ;  /* 0x000000ff1600728c */ /* 0x001fe2000bf45270 */
[----:B------:R-:W-:-:S10]  /*0580*/  UMOV UR4, UR7 ;  /* 0x0000000700047c82 */ /* 0x000fd40008000000 */
.L_x_594:
[----:B-1----:R-:W-:Y:S02]  /*0590*/  UIMAD.WIDE UR18, UR4, 0x4, UR14 ;  /* 0x00000004041278a5 */ /* 0x002fe4000f8e020e */
[----:B------:R-:W-:-:S04]  /*05a0*/  UIMAD.WIDE UR16, UR4, 0x4, UR12 ;  /* 0x00000004041078a5 */ /* 0x000fc8000f8e020c */
[----:B0--3--:R-:W-:Y:S02]  /*05b0*/  MOV R104, UR18 ;  /* 0x0000001200687c02 */ /* 0x009fe40008000f00 */
[----:B------:R-:W-:Y:S02]  /*05c0*/  MOV R105, UR19 ;  /* 0x0000001300697c02 */ /* 0x000fe40008000f00 */
[----:B------:R-:W-:Y:S02]  /*05d0*/  MOV R106, UR16 ;  /* 0x00000010006a7c02 */ /* 0x000fe40008000f00 */
[----:B------:R-:W-:Y:S01]  /*05e0*/  MOV R107, UR17 ;  /* 0x00000011006b7c02 */ /* 0x000fe20008000f00 */
[----:B------:R-:W3:Y:S04]  /*05f0*/  LDG.E R104, desc[UR20][R104.64] ;  /* 0x0000001468687981 */ /* 0x000ee8000c1e1900 */
[----:B------:R-:W4:Y:S01]  /*0600*/  LDG.E R106, desc[UR20][R106.64] ;  /* 0x000000146a6a7981 */ /* 0x000f22000c1e1900 */
[----:B--2---:R-:W-:Y:S01]  /*0610*/  UIMAD UR5, UR4, UR8, URZ ;  /* 0x00000008040572a4 */ /* 0x004fe2000f8e02ff */
[----:B------:R-:W-:Y:S01]  /*0620*/  PLOP3.LUT P0, PT, PT, PT, UP2, 0x40, 0x4 ;  /* 0x000000000004781c */ /* 0x000fe20003f0e828 */
[----:B------:R-:W-:Y:S01]  /*0630*/  BSSY.RECONVERGENT B0, `(.L_x_558) ;  /* 0x0000071000007945 */ /* 0x000fe20003800200 */
[----:B------:R-:W-:Y:S01]  /*0640*/  HFMA2 R133, -RZ, RZ, 0, 0 ;  /* 0x00000000ff857431 */ /* 0x000fe200000001ff */
[----:B------:R-:W-:Y:S01]  /*0650*/  USHF.R.S32.HI UR6, URZ, 0x1f, UR5 ;  /* 0x0000001fff067899 */ /* 0x000fe20008011405 */
[----:B------:R-:W-:-:S02]  /*0660*/  ISETP.GE.U32.AND P2, PT, R2, 0x100, PT ;  /* 0x000001000200780c */ /* 0x000fc40003f46070 */
[----:B------:R-:W-:Y:S01]  /*0670*/  ISETP.GE.U32.AND P3, PT, R2, 0x180, PT ;  /* 0x000001800200780c */ /* 0x000fe20003f66070 */
[----:B------:R-:W-:Y:S01]  /*0680*/  ULEA.HI UR6, UR6, UR5, URZ, 0x3 ;  /* 0x0000000506067291 */ /* 0x000fe2000f8f18ff */
[----:B------:R-:W-:-:S05]  /*0690*/  MOV R142, RZ ;  /* 0x000000ff008e7202 */ /* 0x000fca0000000f00 */
[----:B------:R-:W-:-:S04]  /*06a0*/  MOV R109, UR6 ;  /* 0x00000006006d7c02 */ /* 0x000fc80008000f00 */
[----:B------:R-:W-:-:S04]  /*06b0*/  LEA.HI.SX32 R4, R109, R0, 0x1d ;  /* 0x000000006d047211 */ /* 0x000fc800078feaff */
[----:B------:R-:W-:Y:S02]  /*06c0*/  MOV R156, R4 ;  /* 0x00000004009c7202 */ /* 0x000fe40000000f00 */
[----:B---3--:R-:W-:Y:S02]  /*06d0*/  R2UR UR16, R104 ;  /* 0x00000000681072ca */ /* 0x008fe400000e0000 */
[----:B----4-:R-:W-:Y:S01]  /*06e0*/  FSEL R132, R106, RZ, P0 ;  /* 0x000000ff6a847208 */ /* 0x010fe20000000000 */
[----:B-----5:R-:W-:-:S12]  /*06f0*/  @!P4 BRA `(.L_x_559) ;  /* 0x000000040090c947 */ /* 0x020fd80003800000 */
[----:B------:R-:W0:Y:S08]  /*0700*/  LDC.64 R104, c[0x0][0x3a8] ;  /* 0x0000ea00ff687b82 */ /* 0x000e300000000a00 */
[----:B------:R-:W1:Y:S01]  /*0710*/  LDC.64 R108, c[0x0][0x428] ;  /* 0x00010a00ff6c7b82 */ /* 0x000e620000000a00 */
[----:B------:R-:W-:Y:S02]  /*0720*/  ISETP.NE.U32.AND P1, PT, RZ, UR26, PT ;  /* 0x0000001aff007c0c */ /* 0x000fe4000bf25070 */
[----:B------:R-:W-:-:S05]  /*0730*/  ISETP.NE.U32.AND P0, PT, RZ, UR30, PT ;  /* 0x0000001eff007c0c */ /* 0x000fca000bf05070 */
[----:B------:R-:W2:Y:S01]  /*0740*/  LDC.64 R114, c[0x0][0x3b0] ;  /* 0x0000ec00ff727b82 */ /* 0x000ea20000000a00 */
[----:B0-----:R-:W-:-:S06]  /*0750*/  IMAD.WIDE.U32 R104, R4, 0x10, R104 ;  /* 0x0000001004687825 */ /* 0x001fcc00078e0068 */
[----:B------:R-:W3:Y:S01]  /*0760*/  LDG.E.128 R104, desc[UR20][R104.64] ;  /* 0x0000001468687981 */ /* 0x000ee2000c1e1d00 */
[----:B-1----:R-:W-:-:S06]  /*0770*/  IMAD.WIDE.U32 R108, R4, 0x10, R108 ;  /* 0x00000010046c7825 */ /* 0x002fcc00078e006c */
[----:B------:R-:W4:Y:S01]  /*0780*/  LDG.E.128 R108, desc[UR20][R108.64] ;  /* 0x000000146c6c7981 */ /* 0x000f22000c1e1d00 */
[----:B------:R-:W-:Y:S01]  /*0790*/  ISETP.NE.AND.EX P1, PT, RZ, UR27, PT, P1 ;  /* 0x0000001bff007c0c */ /* 0x000fe2000bf25310 */
[----:B--2---:R-:W-:Y:S01]  /*07a0*/  IMAD.WIDE.U32 R114, R4, 0x8, R114 ;  /* 0x0000000804727825 */ /* 0x004fe200078e0072 */
[----:B------:R-:W-:-:S03]  /*07b0*/  ISETP.NE.AND.EX P0, PT, RZ, UR31, PT, P0 ;  /* 0x0000001fff007c0c */ /* 0x000fc6000bf05300 */
[--C-:B-----5:R-:W-:Y:S01]  /*07c0*/  HADD2.F32 R141, -RZ, R32.reuse.H0_H0 ;  /* 0x20000020ff8d7230 */ /* 0x120fe20000004100 */
[----:B------:R0:W5:Y:S07]  /*07d0*/  LDG.E.64 R148, desc[UR20][R114.64] ;  /* 0x0000001472947981 */ /* 0x00016e000c1e1b00 */
[----:B------:R-:W1:Y:S08]  /*07e0*/  @P1 LDC.64 R112, c[0x0][0x3b8] ;  /* 0x0000ee00ff701b82 */ /* 0x000e700000000a00 */
[----:B------:R-:W2:Y:S01]  /*07f0*/  @P0 LDC.64 R116, c[0x0][0x438] ;  /* 0x00010e00ff740b82 */ /* 0x000ea20000000a00 */
[----:B------:R-:W-:-:S02]  /*0800*/  HADD2.F32 R139, -RZ, R32.H1_H1 ;  /* 0x30000020ff8b7230 */ /* 0x000fc40000004100 */
[----:B-1----:R-:W-:-:S05]  /*0810*/  @P1 IMAD.WIDE.U32 R112, R4, 0x8, R112 ;  /* 0x0000000804701825 */ /* 0x002fca00078e0070 */
[----:B------:R1:W5:Y:S01]  /*0820*/  @P1 LDG.E.64 R154, desc[UR20][R112.64] ;  /* 0x00000014709a1981 */ /* 0x000362000c1e1b00 */
[----:B--2---:R-:W-:-:S05]  /*0830*/  @P0 IMAD.WIDE.U32 R116, R4, 0x10, R116 ;  /* 0x0000001004740825 */ /* 0x004fca00078e0074 */
[----:B------:R2:W5:Y:S01]  /*0840*/  @P0 LDG.E.128 R84, desc[UR20][R116.64] ;  /* 0x0000001474540981 */ /* 0x000562000c1e1d00 */
[----:B------:R-:W-:Y:S01]  /*0850*/  IADD3 R156, PT, PT, R4, 0x80, RZ ;  /* 0x00000080049c7810 */ /* 0x000fe20007ffe0ff */
[--C-:B---3--:R-:W-:Y:S02]  /*0860*/  HADD2.F32 R137, -RZ, R104.reuse.H1_H1 ;  /* 0x30000068ff897230 */ /* 0x108fe40000004100 */
[----:B------:R-:W-:Y:S02]  /*0870*/  HADD2.F32 R19, -RZ, R104.H0_H0 ;  /* 0x20000068ff137230 */ /* 0x000fe40000004100 */
[----:B------:R-:W-:Y:S02]  /*0880*/  HADD2.F32 R157, -RZ, R105.H0_H0 ;  /* 0x20000069ff9d7230 */ /* 0x000fe40000004100 */
[C---:B------:R-:W-:Y:S01]  /*0890*/  FADD.FTZ R137, -R132.reuse, R137 ;  /* 0x0000008984897221 */ /* 0x040fe20000010100 */
[----:B------:R-:W-:-:S03]  /*08a0*/  FADD.FTZ R19, -R132, R19 ;  /* 0x0000001384137221 */ /* 0x000fc60000010100 */
[----:B------:R-:W-:Y:S01]  /*08b0*/  FMUL.FTZ R140, R137, UR16 ;  /* 0x00000010898c7c20 */ /* 0x000fe20008410000 */
[----:B------:R-:W-:Y:S01]  /*08c0*/  FADD.FTZ R137, -R132, R157 ;  /* 0x0000009d84897221 */ /* 0x000fe20000010100 */
[----:B----4-:R-:W-:Y:S02]  /*08d0*/  HADD2.F32 R23, -RZ, R108.H0_H0 ;  /* 0x2000006cff177230 */ /* 0x010fe40000004100 */
[----:B------:R-:W-:Y:S01]  /*08e0*/  FMUL.FTZ R143, R19, UR16 ;  /* 0x00000010138f7c20 */ /* 0x000fe20008410000 */
[--C-:B------:R-:W-:Y:S02]  /*08f0*/  HADD2.F32 R21, -RZ, R106.reuse.H0_H0 ;  /* 0x2000006aff157230 */ /* 0x100fe40000004100 */
[----:B------:R-:W-:Y:S02]  /*0900*/  HADD2.F32 R133, -RZ, R106.H1_H1 ;  /* 0x3000006aff857230 */ /* 0x000fe40000004100 */
[----:B------:R-:W-:Y:S01]  /*0910*/  FMUL.FTZ R137, R137, UR16 ;  /* 0x0000001089897c20 */ /* 0x000fe20008410000 */
[----:B------:R-:W-:-:S02]  /*0920*/  HADD2.F32 R159, -RZ, R105.H1_H1 ;  /* 0x30000069ff9f7230 */ /* 0x000fc40000004100 */
[----:B------:R-:W-:Y:S02]  /*0930*/  HADD2.F32 R106, -RZ, R109.H0_H0 ;  /* 0x2000006dff6a7230 */ /* 0x000fe40000004100 */
[----:B------:R-:W-:Y:S02]  /*0940*/  HADD2.F32 R19, -RZ, R33.H0_H0 ;  /* 0x20000021ff137230 */ /* 0x000fe40000004100 */
[-C--:B------:R-:W-:Y:S01]  /*0950*/  FMUL.FTZ R141, R141, R23.reuse ;  /* 0x000000178d8d7220 */ /* 0x080fe20000410000 */
[----:B------:R-:W-:Y:S02]  /*0960*/  HADD2.F32 R108, -RZ, R108.H1_H1 ;  /* 0x3000006cff6c7230 */ /* 0x000fe40000004100 */
[----:B------:R-:W-:Y:S01]  /*0970*/  FADD.FTZ R56, R56, R23 ;  /* 0x0000001738387221 */ /* 0x000fe20000010000 */
[----:B------:R-:W-:Y:S01]  /*0980*/  FFMA.FTZ R40, R143, R23, R40 ;  /* 0x000000178f287223 */ /* 0x000fe20000010028 */
[----:B0-----:R-:W-:Y:S02]  /*0990*/  HADD2.F32 R114, -RZ, R109.H1_H1 ;  /* 0x3000006dff727230 */ /* 0x001fe40000004100 */
[----:B-1----:R-:W-:Y:S01]  /*09a0*/  FADD.FTZ R112, -R132, R159 ;  /* 0x0000009f84707221 */ /* 0x002fe20000010100 */
[----:B------:R-:W-:-:S02]  /*09b0*/  HADD2.F32 R23, -RZ, R33.H1_H1 ;  /* 0x30000021ff177230 */ /* 0x000fc40000004100 */
[-C--:B------:R-:W-:Y:S01]  /*09c0*/  FMUL.FTZ R19, R19, R106.reuse ;  /* 0x0000006a13137220 */ /* 0x080fe20000410000 */
[----:B------:R-:W-:Y:S01]  /*09d0*/  FADD.FTZ R58, R58, R106 ;  /* 0x0000006a3a3a7221 */ /* 0x000fe20000010000 */
[----:B------:R-:W-:Y:S01]  /*09e0*/  FFMA.FTZ R42, R137, R106, R42 ;  /* 0x0000006a892a7223 */ /* 0x000fe2000001002a */
[----:B------:R-:W-:Y:S01]  /*09f0*/  FADD.FTZ R106, -R132, R21 ;  /* 0x00000015846a7221 */ /* 0x000fe20000010100 */
[-C--:B------:R-:W-:Y:S01]  /*0a00*/  FMUL.FTZ R139, R139, R108.reuse ;  /* 0x0000006c8b8b7220 */ /* 0x080fe20000410000 */
[----:B------:R-:W-:Y:S01]  /*0a10*/  FADD.FTZ R57, R57, R108 ;  /* 0x0000006c39397221 */ /* 0x000fe20000010000 */
[----:B------:R-:W-:Y:S01]  /*0a20*/  FFMA.FTZ R41, R140, R108, R41 ;  /* 0x0000006c8c297223 */ /* 0x000fe20000010029 */
[----:B------:R-:W-:Y:S02]  /*0a30*/  HADD2.F32 R113, -RZ, R110.H0_H0 ;  /* 0x2000006eff717230 */ /* 0x000fe40000004100 */
[----:B------:R-:W-:Y:S01]  /*0a40*/  FMUL.FTZ R112, R112, UR16 ;  /* 0x0000001070707c20 */ /* 0x000fe20008410000 */
[----:B------:R-:W-:-:S02]  /*0a50*/  HADD2.F32 R109, -RZ, R111.H0_H0 ;  /* 0x2000006fff6d7230 */ /* 0x000fc40000004100 */
[-C--:B------:R-:W-:Y:S01]  /*0a60*/  FMUL.FTZ R21, R23, R114.reuse ;  /* 0x0000007217157220 */ /* 0x080fe20000410000 */
[----:B------:R-:W-:Y:S02]  /*0a70*/  HADD2.F32 R104, -RZ, R111.H1_H1 ;  /* 0x3000006fff687230 */ /* 0x000fe40000004100 */
[----:B------:R-:W-:Y:S01]  /*0a80*/  FMUL.FTZ R23, R106, UR16 ;  /* 0x000000106a177c20 */ /* 0x000fe20008410000 */
[----:B------:R-:W-:Y:S02]  /*0a90*/  HADD2.F32 R108, -RZ, R34.H0_H0 ;  /* 0x20000022ff6c7230 */ /* 0x000fe40000004100 */
[----:B------:R-:W-:Y:S02]  /*0aa0*/  HADD2.F32 R110, -RZ, R110.H1_H1 ;  /* 0x3000006eff6e7230 */ /* 0x000fe40000004100 */
[----:B------:R-:W-:Y:S02]  /*0ab0*/  HADD2.F32 R111, -RZ, R34.H1_H1 ;  /* 0x30000022ff6f7230 */ /* 0x000fe40000004100 */
[----:B------:R-:W-:Y:S01]  /*0ac0*/  FADD.FTZ R59, R59, R114 ;  /* 0x000000723b3b7221 */ /* 0x000fe20000010000 */
[----:B------:R-:W-:Y:S01]  /*0ad0*/  FFMA.FTZ R43, R112, R114, R43 ;  /* 0x00000072702b7223 */ /* 0x000fe2000001002b */
[-C--:B------:R-:W-:Y:S01]  /*0ae0*/  FMUL.FTZ R114, R108, R113.reuse ;  /* 0x000000716c727220 */ /* 0x080fe20000410000 */
[----:B------:R-:W-:Y:S01]  /*0af0*/  FADD.FTZ R60, R60, R113 ;  /* 0x000000713c3c7221 */ /* 0x000fe20000010000 */
[----:B------:R-:W-:Y:S01]  /*0b00*/  FFMA.FTZ R44, R23, R113, R44 ;  /* 0x00000071172c7223 */ /* 0x000fe2000001002c */
[----:B------:R-:W-:Y:S01]  /*0b10*/  FMUL.FTZ R113, R111, R110 ;  /* 0x0000006e6f717220 */ /* 0x000fe20000410000 */
[----:B------:R-:W-:Y:S01]  /*0b20*/  FADD.FTZ R106, RZ, R141 ;  /* 0x0000008dff6a7221 */ /* 0x000fe20000010000 */
[----:B------:R-:W-:Y:S01]  /*0b30*/  FFMA.FTZ R111, R143, R141, RZ ;  /* 0x0000008d8f6f7223 */ /* 0x000fe200000100ff */
[----:B------:R-:W-:-:S02]  /*0b40*/  HADD2.F32 R105, -RZ, R107.H0_H0 ;  /* 0x2000006bff697230 */ /* 0x000fc40000004100 */
[----:B------:R-:W-:Y:S01]  /*0b50*/  FADD.FTZ R106, R106, R139 ;  /* 0x0000008b6a6a7221 */ /* 0x000fe20000010000 */
[----:B------:R-:W-:Y:S01]  /*0b60*/  FFMA.FTZ R108, R140, R139, R111 ;  /* 0x0000008b8c6c7223 */ /* 0x000fe2000001006f */
[C---:B--2---:R-:W-:Y:S01]  /*0b70*/  FADD.FTZ R116, -R132.reuse, R133 ;  /* 0x0000008584747221 */ /* 0x044fe20000010100 */
[----:B------:R-:W-:Y:S01]  /*0b80*/  FADD.FTZ R117, -R132, R105 ;  /* 0x0000006984757221 */ /* 0x000fe20000010100 */
[----:B------:R-:W-:Y:S01]  /*0b90*/  FADD.FTZ R106, R106, R19 ;  /* 0x000000136a6a7221 */ /* 0x000fe20000010000 */
[----:B------:R-:W-:Y:S01]  /*0ba0*/  FFMA.FTZ R105, R137, R19, R108 ;  /* 0x0000001389697223 */ /* 0x000fe2000001006c */
[----:B------:R-:W-:Y:S02]  /*0bb0*/  FMUL.FTZ R116, R116, UR16 ;  /* 0x0000001074747c20 */ /* 0x000fe40008410000 */
[----:B------:R-:W-:Y:S01]  /*0bc0*/  FADD.FTZ R111, R106, R21 ;  /* 0x000000156a6f7221 */ /* 0x000fe20000010000 */
[----:B------:R-:W-:Y:S01]  /*0bd0*/  FFMA.FTZ R106, R112, R21, R105 ;  /* 0x00000015706a7223 */ /* 0x000fe20000010069 */
[----:B------:R-:W-:Y:S01]  /*0be0*/  FADD.FTZ R61, R61, R110 ;  /* 0x0000006e3d3d7221 */ /* 0x000fe20000010000 */
[----:B------:R-:W-:Y:S01]  /*0bf0*/  FFMA.FTZ R45, R116, R110, R45 ;  /* 0x0000006e742d7223 */ /* 0x000fe2000001002d */
[----:B------:R-:W-:-:S02]  /*0c00*/  HADD2.F32 R107, -RZ, R107.H1_H1 ;  /* 0x3000006bff6b7230 */ /* 0x000fc40000004100 */
[----:B------:R-:W-:Y:S01]  /*0c10*/  FADD.FTZ R108, R111, R114 ;  /* 0x000000726f6c7221 */ /* 0x000fe20000010000 */
[--C-:B------:R-:W-:Y:S02]  /*0c20*/  HADD2.F32 R110, -RZ, R35.reuse.H0_H0 ;  /* 0x20000023ff6e7230 */ /* 0x100fe40000004100 */
[----:B------:R-:W-:Y:S01]  /*0c30*/  FFMA.FTZ R105, R23, R114, R106 ;  /* 0x0000007217697223 */ /* 0x000fe2000001006a */
[----:B------:R-:W-:Y:S02]  /*0c40*/  HADD2.F32 R133, -RZ, R35.H1_H1 ;  /* 0x30000023ff857230 */ /* 0x000fe40000004100 */
[----:B------:R-:W-:Y:S01]  /*0c50*/  FMUL.FTZ R117, R117, UR16 ;  /* 0x0000001075757c20 */ /* 0x000fe20008410000 */
[----:B------:R-:W-:Y:S01]  /*0c60*/  FADD.FTZ R107, -R132, R107 ;  /* 0x0000006b846b7221 */ /* 0x000fe20000010100 */
[----:B------:R-:W-:Y:S01]  /*0c70*/  FMUL.FTZ R115, R110, R109 ;  /* 0x0000006d6e737220 */ /* 0x000fe20000410000 */
[----:B------:R-:W-:Y:S01]  /*0c80*/  FADD.FTZ R108, R108, R113 ;  /* 0x000000716c6c7221 */ /* 0x000fe20000010000 */
[----:B------:R-:W-:Y:S01]  /*0c90*/  FFMA.FTZ R106, R116, R113, R105 ;  /* 0x00000071746a7223 */ /* 0x000fe20000010069 */
[-C--:B------:R-:W-:Y:S01]  /*0ca0*/  FMUL.FTZ R118, R133, R104.reuse ;  /* 0x0000006885767220 */ /* 0x080fe20000410000 */
[----:B------:R-:W-:Y:S01]  /*0cb0*/  FMUL.FTZ R120, R107, UR16 ;  /* 0x000000106b787c20 */ /* 0x000fe20008410000 */
[----:B------:R-:W-:Y:S01]  /*0cc0*/  FADD.FTZ R133, R108, R115 ;  /* 0x000000736c857221 */ /* 0x000fe20000010000 */
[C---:B------:R-:W-:Y:S01]  /*0cd0*/  FFMA.FTZ R105, R117.reuse, R115, R106 ;  /* 0x0000007375697223 */ /* 0x040fe2000001006a */
[----:B------:R-:W-:Y:S01]  /*0ce0*/  FADD.FTZ R62, R62, R109 ;  /* 0x0000006d3e3e7221 */ /* 0x000fe20000010000 */
[----:B------:R-:W-:Y:S01]  /*0cf0*/  FFMA.FTZ R46, R117, R109, R46 ;  /* 0x0000006d752e7223 */ /* 0x000fe2000001002e */
[----:B------:R-:W-:Y:S01]  /*0d00*/  FADD.FTZ R63, R63, R104 ;  /* 0x000000683f3f7221 */ /* 0x000fe20000010000 */
[C---:B------:R-:W-:Y:S01]  /*0d10*/  FFMA.FTZ R47, R120.reuse, R104, R47 ;  /* 0x00000068782f7223 */ /* 0x040fe2000001002f */
[----:B------:R-:W-:Y:S01]  /*0d20*/  FADD.FTZ R133, R133, R118 ;  /* 0x0000007685857221 */ /* 0x000fe20000010000 */
[----:B------:R-:W-:-:S07]  /*0d30*/  FFMA.FTZ R142, R120, R118, R105 ;  /* 0x00000076788e7223 */ /* 0x000fce0000010069 */
.L_x_559:
[----:B------:R-:W-:Y:S05]  /*0d40*/  BSYNC.RECONVERGENT B0 ;  /* 0x0000000000007941 */ /* 0x000fea0003800200 */
.L_x_558:
[----:B------:R-:W-:Y:S04]  /*0d50*/  BSSY.RECONVERGENT B0, `(.L_x_560) ;  /* 0x0000066000007945 */ /* 0x000fe80003800200 */
[----:B------:R-:W-:Y:S05]  /*0d60*/  @!P2 BRA `(.L_x_561) ;  /* 0x000000040090a947 */ /* 0x000fea0003800000 */
        /* <DEDUP_REMOVED lines=10> */
[----:B-----5:R-:W-:Y:S01]  /*0e10*/  HADD2.F32 R16, -RZ, R28.H0_H0 ;  /* 0x2000001cff107230 */ /* 0x020fe20000004100 */
[----:B------:R-:W-:Y:S01]  /*0e20*/  ISETP.NE.AND.EX P0, PT, RZ, UR31, PT, P0 ;  /* 0x0000001fff007c0c */ /* 0x000fe2000bf05300 */
[----:B--2---:R-:W-:-:S05]  /*0e30*/  IMAD.WIDE.U32 R12, R156, 0x8, R12 ;  /* 0x000000089c0c7825 */ /* 0x004fca00078e000c */
[----:B------:R-:W5:Y:S05]  /*0e40*/  LDG.E.64 R146, desc[UR20][R12.64] ;  /* 0x000000140c927981 */ /* 0x000f6a000c1e1b00 */
[----:B------:R-:W0:Y:S08]  /*0e50*/  @P1 LDC.64 R6, c[0x0][0x3b8] ;  /* 0x0000ee00ff061b82 */ /* 0x000e300000000a00 */
[----:B------:R-:W1:Y:S01]  /*0e60*/  @P0 LDC.64 R14, c[0x0][0x438] ;  /* 0x00010e00ff0e0b82 */ /* 0x000e620000000a00 */
[----:B0-----:R-:W-:-:S05]  /*0e70*/  @P1 IMAD.WIDE.U32 R6, R156, 0x8, R6 ;  /* 0x000000089c061825 */ /* 0x001fca00078e0006 */
[----:B------:R0:W5:Y:S01]  /*0e80*/  @P1 LDG.E.64 R152, desc[UR20][R6.64] ;  /* 0x0000001406981981 */ /* 0x000162000c1e1b00 */
[----:B-1----:R-:W-:-:S05]  /*0e90*/  @P0 IMAD.WIDE.U32 R14, R156, 0x10, R14 ;  /* 0x000000109c0e0825 */ /* 0x002fca00078e000e */
[----:B------:R1:W5:Y:S01]  /*0ea0*/  @P0 LDG.E.128 R88, desc[UR20][R14.64] ;  /* 0x000000140e580981 */ /* 0x000362000c1e1d00 */
[--C-:B0-----:R-:W-:Y:S02]  /*0eb0*/  HADD2.F32 R7, -RZ, R29.reuse.H0_H0 ;  /* 0x2000001dff077230 */ /* 0x101fe40000004100 */
[----:B------:R-:W-:Y:S02]  /*0ec0*/  HADD2.F32 R12, -RZ, R29.H1_H1 ;  /* 0x3000001dff0c7230 */ /* 0x000fe40000004100 */
[----:B------:R-:W-:Y:S01]  /*0ed0*/  HADD2.F32 R20, -RZ, R30.H1_H1 ;  /* 0x3000001eff147230 */ /* 0x000fe20000004100 */
[----:B------:R-:W-:Y:S01]  /*0ee0*/  IADD3 R156, PT, PT, R156, 0x80, RZ ;  /* 0x000000809c9c7810 */ /* 0x000fe20007ffe0ff */
[----:B---3--:R-:W-:Y:S02]  /*0ef0*/  HADD2.F32 R5, -RZ, R8.H0_H0 ;  /* 0x20000008ff057230 */ /* 0x008fe40000004100 */
[----:B------:R-:W-:-:S03]  /*0f00*/  HADD2.F32 R159, -RZ, R9.H0_H0 ;  /* 0x20000009ff9f7230 */ /* 0x000fc60000004100 */
[----:B------:R-:W-:Y:S01]  /*0f10*/  FADD.FTZ R5, -R132, R5 ;  /* 0x0000000584057221 */ /* 0x000fe20000010100 */
[----:B------:R-:W-:Y:S02]  /*0f20*/  HADD2.F32 R161, -RZ, R9.H1_H1 ;  /* 0x30000009ffa17230 */ /* 0x000fe40000004100 */
[----:B----4-:R-:W-:Y:S02]  /*0f30*/  HADD2.F32 R9, -RZ, R104.H0_H0 ;  /* 0x20000068ff097230 */ /* 0x010fe40000004100 */
[----:B------:R-:W-:Y:S01]  /*0f40*/  FMUL.FTZ R5, R5, UR16 ;  /* 0x0000001005057c20 */ /* 0x000fe20008410000 */
[--C-:B-1----:R-:W-:Y:S02]  /*0f50*/  HADD2.F32 R15, -RZ, R11.reuse.H0_H0 ;  /* 0x2000000bff0f7230 */ /* 0x102fe40000004100 */
[-C--:B------:R-:W-:Y:S01]  /*0f60*/  FMUL.FTZ R6, R16, R9.reuse ;  /* 0x0000000910067220 */ /* 0x080fe20000410000 */
[----:B------:R-:W-:Y:S01]  /*0f70*/  FADD.FTZ R64, R64, R9 ;  /* 0x0000000940407221 */ /* 0x000fe20000010000 */
[----:B------:R-:W-:Y:S01]  /*0f80*/  FFMA.FTZ R48, R5, R9, R48 ;  /* 0x0000000905307223 */ /* 0x000fe20000010030 */
[----:B------:R-:W-:Y:S01]  /*0f90*/  FADD.FTZ R9, -R132, R159 ;  /* 0x0000009f84097221 */ /* 0x000fe20000010100 */
[----:B------:R-:W-:-:S02]  /*0fa0*/  HADD2.F32 R17, -RZ, R11.H1_H1 ;  /* 0x3000000bff117230 */ /* 0x000fc40000004100 */
[----:B------:R-:W-:Y:S02]  /*0fb0*/  HADD2.F32 R11, -RZ, R105.H0_H0 ;  /* 0x20000069ff0b7230 */ /* 0x000fe40000004100 */
[----:B------:R-:W-:Y:S01]  /*0fc0*/  FMUL.FTZ R9, R9, UR16 ;  /* 0x0000001009097c20 */ /* 0x000fe20008410000 */
[----:B------:R-:W-:Y:S02]  /*0fd0*/  HADD2.F32 R111, -RZ, R10.H0_H0 ;  /* 0x2000000aff6f7230 */ /* 0x000fe40000004100 */
[----:B------:R-:W-:Y:S01]  /*0fe0*/  FADD.FTZ R14, -R132, R161 ;  /* 0x000000a1840e7221 */ /* 0x000fe20000010100 */
[----:B------:R-:W-:Y:S02]  /*0ff0*/  HADD2.F32 R157, -RZ, R8.H1_H1 ;  /* 0x30000008ff9d7230 */ /* 0x000fe40000004100 */
[-C--:B------:R-:W-:Y:S01]  /*1000*/  FMUL.FTZ R7, R7, R11.reuse ;  /* 0x0000000b07077220 */ /* 0x080fe20000410000 */
[----:B------:R-:W-:Y:S01]  /*1010*/  FADD.FTZ R66, R66, R11 ;  /* 0x0000000b42427221 */ /* 0x000fe20000010000 */
[----:B------:R-:W-:Y:S01]  /*1020*/  FFMA.FTZ R50, R9, R11, R50 ;  /* 0x0000000b09327223 */ /* 0x000fe20000010032 */
[----:B------:R-:W-:Y:S01]  /*1030*/  FADD.FTZ R11, -R132, R111 ;  /* 0x0000006f840b7221 */ /* 0x000fe20000010100 */
[----:B------:R-:W-:-:S02]  /*1040*/  HADD2.F32 R8, -RZ, R28.H1_H1 ;  /* 0x3000001cff087230 */ /* 0x000fc40000004100 */
[----:B------:R-:W-:Y:S01]  /*1050*/  FMUL.FTZ R14, R14, UR16 ;  /* 0x000000100e0e7c20 */ /* 0x000fe20008410000 */
[----:B------:R-:W-:Y:S02]  /*1060*/  HADD2.F32 R104, -RZ, R104.H1_H1 ;  /* 0x30000068ff687230 */ /* 0x000fe40000004100 */
[----:B------:R-:W-:Y:S02]  /*1070*/  HADD2.F32 R105, -RZ, R105.H1_H1 ;  /* 0x30000069ff697230 */ /* 0x000fe40000004100 */
[----:B------:R-:W-:Y:S02]  /*1080*/  HADD2.F32 R109, -RZ, R10.H1_H1 ;  /* 0x3000000aff6d7230 */ /* 0x000fe40000004100 */
[----:B------:R-:W-:Y:S01]  /*1090*/  FADD.FTZ R10, -R132, R157 ;  /* 0x0000009d840a7221 */ /* 0x000fe20000010100 */
[----:B------:R-:W-:Y:S02]  /*10a0*/  HADD2.F32 R16, -RZ, R30.H0_H0 ;  /* 0x2000001eff107230 */ /* 0x000fe40000004100 */
[----:B------:R-:W-:Y:S01]  /*10b0*/  FMUL.FTZ R11, R11, UR16 ;  /* 0x000000100b0b7c20 */ /* 0x000fe20008410000 */
[----:B------:R-:W-:-:S02]  /*10c0*/  HADD2.F32 R13, -RZ, R106.H0_H0 ;  /* 0x2000006aff0d7230 */ /* 0x000fc40000004100 */
[----:B------:R-:W-:Y:S02]  /*10d0*/  HADD2.F32 R106, -RZ, R106.H1_H1 ;  /* 0x3000006aff6a7230 */ /* 0x000fe40000004100 */
[----:B------:R-:W-:Y:S01]  /*10e0*/  FMUL.FTZ R8, R8, R104 ;  /* 0x0000006808087220 */ /* 0x000fe20000410000 */
[-C--:B------:R-:W-:Y:S01]  /*10f0*/  FMUL.FTZ R12, R12, R105.reuse ;  /* 0x000000690c0c7220 */ /* 0x080fe20000410000 */
[----:B------:R-:W-:Y:S01]  /*1100*/  FADD.FTZ R67, R67, R105 ;  /* 0x0000006943437221 */ /* 0x000fe20000010000 */
[----:B------:R-:W-:Y:S01]  /*1110*/  FFMA.FTZ R51, R14, R105, R51 ;  /* 0x000000690e337223 */ /* 0x000fe20000010033 */
[----:B------:R-:W-:Y:S01]  /*1120*/  FADD.FTZ R133, R133, R6 ;  /* 0x0000000685857221 */ /* 0x000fe20000010000 */
[----:B------:R-:W-:Y:S01]  /*1130*/  FMUL.FTZ R10, R10, UR16 ;  /* 0x000000100a0a7c20 */ /* 0x000fe20008410000 */
[----:B------:R-:W-:Y:S01]  /*1140*/  FADD.FTZ R18, -R132, R109 ;  /* 0x0000006d84127221 */ /* 0x000fe20000010100 */
[----:B------:R-:W-:Y:S01]  /*1150*/  FFMA.FTZ R105, R5, R6, R142 ;  /* 0x0000000605697223 */ /* 0x000fe2000001008e */
[-C--:B------:R-:W-:Y:S01]  /*1160*/  FMUL.FTZ R16, R16, R13.reuse ;  /* 0x0000000d10107220 */ /* 0x080fe20000410000 */
[----:B------:R-:W-:Y:S01]  /*1170*/  FADD.FTZ R68, R68, R13 ;  /* 0x0000000d44447221 */ /* 0x000fe20000010000 */
[----:B------:R-:W-:Y:S01]  /*1180*/  FFMA.FTZ R52, R11, R13, R52 ;  /* 0x0000000d0b347223 */ /* 0x000fe20000010034 */
[----:B------:R-:W-:Y:S01]  /*1190*/  FMUL.FTZ R13, R20, R106 ;  /* 0x0000006a140d7220 */ /* 0x000fe20000410000 */
[----:B------:R-:W-:Y:S01]  /*11a0*/  FADD.FTZ R20, R133, R8 ;  /* 0x0000000885147221 */ /* 0x000fe20000010000 */
[----:B------:R-:W-:Y:S01]  /*11b0*/  FMUL.FTZ R18, R18, UR16 ;  /* 0x0000001012127c20 */ /* 0x000fe20008410000 */
[C---:B------:R-:W-:Y:S01]  /*11c0*/  FFMA.FTZ R22, R10.reuse, R8, R105 ;  /* 0x000000080a167223 */ /* 0x040fe20000010069 */
[----:B------:R-:W-:Y:S01]  /*11d0*/  FADD.FTZ R65, R65, R104 ;  /* 0x0000006841417221 */ /* 0x000fe20000010000 */
[----:B------:R-:W-:Y:S01]  /*11e0*/  FFMA.FTZ R49, R10, R104, R49 ;  /* 0x000000680a317223 */ /* 0x000fe20000010031 */
[----:B------:R-:W-:-:S02]  /*11f0*/  HADD2.F32 R109, -RZ, R107.H0_H0 ;  /* 0x2000006bff6d7230 */ /* 0x000fc40000004100 */
[----:B------:R-:W-:Y:S01]  /*1200*/  FADD.FTZ R105, R20, R7 ;  /* 0x0000000714697221 */ /* 0x000fe20000010000 */
[----:B------:R-:W-:Y:S02]  /*1210*/  HADD2.F32 R104, -RZ, R107.H1_H1 ;  /* 0x3000006bff687230 */ /* 0x000fe40000004100 */
[----:B------:R-:W-:Y:S01]  /*1220*/  FADD.FTZ R69, R69, R106 ;  /* 0x0000006a45457221 */ /* 0x000fe20000010000 */
[----:B------:R-:W-:Y:S01]  /*1230*/  FFMA.FTZ R53, R18, R106, R53 ;  /* 0x0000006a12357223 */ /* 0x000fe20000010035 */
[----:B------:R-:W-:Y:S01]  /*1240*/  FFMA.FTZ R107, R9, R7, R22 ;  /* 0x00000007096b7223 */ /* 0x000fe20000010016 */
[--C-:B------:R-:W-:Y:S02]  /*1250*/  HADD2.F32 R106, -RZ, R31.reuse.H0_H0 ;  /* 0x2000001fff6a7230 */ /* 0x100fe40000004100 */
[----:B------:R-:W-:Y:S01]  /*1260*/  FADD.FTZ R105, R105, R12 ;  /* 0x0000000c69697221 */ /* 0x000fe20000010000 */
[----:B------:R-:W-:Y:S01]  /*1270*/  FFMA.FTZ R22, R14, R12, R107 ;  /* 0x0000000c0e167223 */ /* 0x000fe2000001006b */
[----:B------:R-:W-:-:S02]  /*1280*/  HADD2.F32 R107, -RZ, R31.H1_H1 ;  /* 0x3000001fff6b7230 */ /* 0x000fc40000004100 */
[----:B------:R-:W-:Y:S01]  /*1290*/  FMUL.FTZ R20, R106, R109 ;  /* 0x0000006d6a147220 */ /* 0x000fe20000410000 */
[----:B------:R-:W-:Y:S01]  /*12a0*/  FADD.FTZ R106, R105, R16 ;  /* 0x00000010696a7221 */ /* 0x000fe20000010000 */
[C---:B------:R-:W-:Y:S01]  /*12b0*/  FADD.FTZ R15, -R132.reuse, R15 ;  /* 0x0000000f840f7221 */ /* 0x040fe20000010100 */
[----:B------:R-:W-:Y:S01]  /*12c0*/  FFMA.FTZ R105, R11, R16, R22 ;  /* 0x000000100b697223 */ /* 0x000fe20000010016 */
[----:B------:R-:W-:Y:S01]  /*12d0*/  FADD.FTZ R22, -R132, R17 ;  /* 0x0000001184167221 */ /* 0x000fe20000010100 */
[----:B------:R-:W-:Y:S01]  /*12e0*/  FMUL.FTZ R17, R107, R104 ;  /* 0x000000686b117220 */ /* 0x000fe20000410000 */
[----:B------:R-:W-:Y:S01]  /*12f0*/  FADD.FTZ R107, R106, R13 ;  /* 0x0000000d6a6b7221 */ /* 0x000fe20000010000 */
[----:B------:R-:W-:Y:S01]  /*1300*/  FMUL.FTZ R15, R15, UR16 ;  /* 0x000000100f0f7c20 */ /* 0x000fe20008410000 */
[----:B------:R-:W-:Y:S01]  /*1310*/  FFMA.FTZ R106, R18, R13, R105 ;  /* 0x0000000d126a7223 */ /* 0x000fe20000010069 */
[----:B------:R-:W-:Y:S01]  /*1320*/  FMUL.FTZ R22, R22, UR16 ;  /* 0x0000001016167c20 */ /* 0x000fe20008410000 */
[----:B------:R-:W-:-:S02]  /*1330*/  FADD.FTZ R108, R107, R20 ;  /* 0x000000146b6c7221 */ /* 0x000fc40000010000 */
[C---:B------:R-:W-:Y:S01]  /*1340*/  FFMA.FTZ R106, R15.reuse, R20, R106 ;  /* 0x000000140f6a7223 */ /* 0x040fe2000001006a */
[----:B------:R-:W-:Y:S01]  /*1350*/  FADD.FTZ R70, R70, R109 ;  /* 0x0000006d46467221 */ /* 0x000fe20000010000 */
[----:B------:R-:W-:Y:S01]  /*1360*/  FFMA.FTZ R54, R15, R109, R54 ;  /* 0x0000006d0f367223 */ /* 0x000fe20000010036 */
[----:B------:R-:W-:Y:S01]  /*1370*/  FADD.FTZ R71, R71, R104 ;  /* 0x0000006847477221 */ /* 0x000fe20000010000 */
[----:B------:R-:W-:Y:S01]  /*1380*/  FFMA.FTZ R55, R22, R104, R55 ;  /* 0x0000006816377223 */ /* 0x000fe20000010037 */
[----:B------:R-:W-:Y:S01]  /*1390*/  FADD.FTZ R133, R108, R17 ;  /* 0x000000116c857221 */ /* 0x000fe20000010000 */
[----:B------:R-:W-:-:S07]  /*13a0*/  FFMA.FTZ R142, R22, R17, R106 ;  /* 0x00000011168e7223 */ /* 0x000fce000001006a */
.L_x_561:
[----:B------:R-:W-:Y:S05]  /*13b0*/  BSYNC.RECONVERGENT B0 ;  /* 0x0000000000007941 */ /* 0x000fea0003800200 */
.L_x_560:
        /* <DEDUP_REMOVED lines=13> */
[----:B------:R-:W-:-:S04]  /*1490*/  ISETP.NE.AND.EX P0, PT, RZ, UR31, PT, P0 ;  /* 0x0000001fff007c0c */ /* 0x000fc8000bf05300 */
[----:B------:R-:W5:Y:S07]  /*14a0*/  LDG.E.64 R144, desc[UR20][R124.64] ;  /* 0x000000147c907981 */ /* 0x000f6e000c1e1b00 */
[----:B------:R-:W0:Y:S08]  /*14b0*/  @P1 LDC.64 R122, c[0x0][0x3b8] ;  /* 0x0000ee00ff7a1b82 */ /* 0x000e300000000a00 */
[----:B------:R-:W1:Y:S01]  /*14c0*/  @P0 LDC.64 R126, c[0x0][0x438] ;  /* 0x00010e00ff7e0b82 */ /* 0x000e620000000a00 */
[----:B-----5:R-:W-:-:S02]  /*14d0*/  HADD2.F32 R130, -RZ, R38.H0_H0 ;  /* 0x20000026ff827230 */ /* 0x020fc40000004100 */
[----:B0-----:R-:W-:-:S05]  /*14e0*/  @P1 IMAD.WIDE.U32 R122, R156, 0x8, R122 ;  /* 0x000000089c7a1825 */ /* 0x001fca00078e007a */
[----:B------:R0:W5:Y:S01]  /*14f0*/  @P1 LDG.E.64 R150, desc[UR20][R122.64] ;  /* 0x000000147a961981 */ /* 0x000162000c1e1b00 */
[----:B-1----:R-:W-:-:S05]  /*1500*/  @P0 IMAD.WIDE.U32 R126, R156, 0x10, R126 ;  /* 0x000000109c7e0825 */ /* 0x002fca00078e007e */
[----:B------:R1:W5:Y:S01]  /*1510*/  @P0 LDG.E.128 R24, desc[UR20][R126.64] ;  /* 0x000000147e180981 */ /* 0x000362000c1e1d00 */
[----:B0-----:R-:W-:Y:S02]  /*1520*/  HADD2.F32 R122, -RZ, R36.H0_H0 ;  /* 0x20000024ff7a7230 */ /* 0x001fe40000004100 */
[----:B-1----:R-:W-:Y:S02]  /*1530*/  HADD2.F32 R126, -RZ, R37.H0_H0 ;  /* 0x20000025ff7e7230 */ /* 0x002fe40000004100 */
[--C-:B---3--:R-:W-:Y:S02]  /*1540*/  HADD2.F32 R157, -RZ, R107.reuse.H0_H0 ;  /* 0x2000006bff9d7230 */ /* 0x108fe40000004100 */
[----:B------:R-:W-:Y:S02]  /*1550*/  HADD2.F32 R107, -RZ, R107.H1_H1 ;  /* 0x3000006bff6b7230 */ /* 0x000fe40000004100 */
[----:B------:R-:W-:Y:S02]  /*1560*/  HADD2.F32 R121, -RZ, R104.H1_H1 ;  /* 0x30000068ff797230 */ /* 0x000fe40000004100 */
[----:B------:R-:W-:-:S02]  /*1570*/  HADD2.F32 R129, -RZ, R105.H0_H0 ;  /* 0x20000069ff817230 */ /* 0x000fc40000004100 */
[C---:B------:R-:W-:Y:S01]  /*1580*/  FADD.FTZ R138, -R132.reuse, R107 ;  /* 0x0000006b848a7221 */ /* 0x040fe20000010100 */
[----:B------:R-:W-:Y:S02]  /*1590*/  HADD2.F32 R105, -RZ, R105.H1_H1 ;  /* 0x30000069ff697230 */ /* 0x000fe40000004100 */
[----:B------:R-:W-:Y:S01]  /*15a0*/  FADD.FTZ R121, -R132, R121 ;  /* 0x0000007984797221 */ /* 0x000fe20000010100 */
[--C-:B------:R-:W-:Y:S02]  /*15b0*/  HADD2.F32 R131, -RZ, R106.reuse.H0_H0 ;  /* 0x2000006aff837230 */ /* 0x100fe40000004100 */
[----:B------:R-:W-:Y:S02]  /*15c0*/  HADD2.F32 R135, -RZ, R106.H1_H1 ;  /* 0x3000006aff877230 */ /* 0x000fe40000004100 */
[--C-:B----4-:R-:W-:Y:S02]  /*15d0*/  HADD2.F32 R107, -RZ, R108.reuse.H0_H0 ;  /* 0x2000006cff6b7230 */ /* 0x110fe40000004100 */
[----:B------:R-:W-:-:S02]  /*15e0*/  HADD2.F32 R108, -RZ, R108.H1_H1 ;  /* 0x3000006cff6c7230 */ /* 0x000fc40000004100 */
[----:B------:R-:W-:Y:S02]  /*15f0*/  HADD2.F32 R106, -RZ, R36.H1_H1 ;  /* 0x30000024ff6a7230 */ /* 0x000fe40000004100 */
[C---:B------:R-:W-:Y:S01]  /*1600*/  FADD.FTZ R123, -R132.reuse, R129 ;  /* 0x00000081847b7221 */ /* 0x040fe20000010100 */
[----:B------:R-:W-:Y:S02]  /*1610*/  HADD2.F32 R119, -RZ, R104.H0_H0 ;  /* 0x20000068ff777230 */ /* 0x000fe40000004100 */
[----:B------:R-:W-:Y:S01]  /*1620*/  FADD.FTZ R128, -R132, R105 ;  /* 0x0000006984807221 */ /* 0x000fe20000010100 */
[----:B------:R-:W-:Y:S01]  /*1630*/  FMUL.FTZ R124, R121, UR16 ;  /* 0x00000010797c7c20 */ /* 0x000fe20008410000 */
[--C-:B------:R-:W-:Y:S02]  /*1640*/  HADD2.F32 R125, -RZ, R109.reuse.H0_H0 ;  /* 0x2000006dff7d7230 */ /* 0x100fe40000004100 */
[----:B------:R-:W-:Y:S01]  /*1650*/  FMUL.FTZ R121, R106, R108 ;  /* 0x0000006c6a797220 */ /* 0x000fe20000410000 */
[----:B------:R-:W-:Y:S01]  /*1660*/  FADD.FTZ R119, -R132, R119 ;  /* 0x0000007784777221 */ /* 0x000fe20000010100 */
[----:B------:R-:W-:-:S02]  /*1670*/  HADD2.F32 R109, -RZ, R109.H1_H1 ;  /* 0x3000006dff6d7230 */ /* 0x000fc40000004100 */
[----:B------:R-:W-:Y:S01]  /*1680*/  FMUL.FTZ R123, R123, UR16 ;  /* 0x000000107b7b7c20 */ /* 0x000fe20008410000 */
[----:B------:R-:W-:Y:S02]  /*1690*/  HADD2.F32 R106, -RZ, R37.H1_H1 ;  /* 0x30000025ff6a7230 */ /* 0x000fe40000004100 */
[----:B------:R-:W-:Y:S01]  /*16a0*/  FMUL.FTZ R128, R128, UR16 ;  /* 0x0000001080807c20 */ /* 0x000fe20008410000 */
[----:B------:R-:W-:Y:S01]  /*16b0*/  FADD.FTZ R127, -R132, R131 ;  /* 0x00000083847f7221 */ /* 0x000fe20000010100 */
[----:B------:R-:W-:Y:S01]  /*16c0*/  FMUL.FTZ R119, R119, UR16 ;  /* 0x0000001077777c20 */ /* 0x000fe20008410000 */
[----:B------:R-:W-:Y:S01]  /*16d0*/  FMUL.FTZ R122, R122, R107 ;  /* 0x0000006b7a7a7220 */ /* 0x000fe20000410000 */
[-C--:B------:R-:W-:Y:S01]  /*16e0*/  FMUL.FTZ R126, R126, R125.reuse ;  /* 0x0000007d7e7e7220 */ /* 0x080fe20000410000 */
[----:B------:R-:W-:Y:S01]  /*16f0*/  FADD.FTZ R94, R94, R125 ;  /* 0x0000007d5e5e7221 */ /* 0x000fe20000010000 */
[----:B------:R-:W-:Y:S01]  /*1700*/  FFMA.FTZ R74, R123, R125, R74 ;  /* 0x0000007d7b4a7223 */ /* 0x000fe2000001004a */
[----:B------:R-:W-:-:S02]  /*1710*/  HADD2.F32 R129, -RZ, R110.H0_H0 ;  /* 0x2000006eff817230 */ /* 0x000fc40000004100 */
[-C--:B------:R-:W-:Y:S01]  /*1720*/  FMUL.FTZ R125, R106, R109.reuse ;  /* 0x0000006d6a7d7220 */ /* 0x080fe20000410000 */
[----:B------:R-:W-:Y:S01]  /*1730*/  FADD.FTZ R95, R95, R109 ;  /* 0x0000006d5f5f7221 */ /* 0x000fe20000010000 */
[----:B------:R-:W-:Y:S01]  /*1740*/  FFMA.FTZ R75, R128, R109, R75 ;  /* 0x0000006d804b7223 */ /* 0x000fe2000001004b */
[----:B------:R-:W-:Y:S02]  /*1750*/  HADD2.F32 R110, -RZ, R110.H1_H1 ;  /* 0x3000006eff6e7230 */ /* 0x000fe40000004100 */
[----:B------:R-:W-:Y:S01]  /*1760*/  FMUL.FTZ R127, R127, UR16 ;  /* 0x000000107f7f7c20 */ /* 0x000fe20008410000 */
[----:B------:R-:W-:Y:S02]  /*1770*/  HADD2.F32 R109, -RZ, R38.H1_H1 ;  /* 0x30000026ff6d7230 */ /* 0x000fe40000004100 */
        /* <DEDUP_REMOVED lines=8> */
[----:B------:R-:W-:Y:S01]  /*1800*/  FADD.FTZ R109, R106, R121 ;  /* 0x000000796a6d7221 */ /* 0x000fe20000010000 */
[C---:B------:R-:W-:Y:S01]  /*1810*/  FFMA.FTZ R106, R124.reuse, R121, R107 ;  /* 0x000000797c6a7223 */ /* 0x040fe2000001006b */
[----:B------:R-:W-:Y:S01]  /*1820*/  FADD.FTZ R93, R93, R108 ;  /* 0x0000006c5d5d7221 */ /* 0x000fe20000010000 */
[----:B------:R-:W-:Y:S01]  /*1830*/  FFMA.FTZ R73, R124, R108, R73 ;  /* 0x0000006c7c497223 */ /* 0x000fe20000010049 */
[----:B------:R-:W-:Y:S01]  /*1840*/  FADD.FTZ R108, R109, R126 ;  /* 0x0000007e6d6c7221 */ /* 0x000fe20000010000 */
[----:B------:R-:W-:Y:S01]  /*1850*/  FFMA.FTZ R107, R123, R126, R106 ;  /* 0x0000007e7b6b7223 */ /* 0x000fe2000001006a */
[----:B------:R-:W-:-:S02]  /*1860*/  FADD.FTZ R134, -R132, R135 ;  /* 0x0000008784867221 */ /* 0x000fc40000010100 */
[----:B------:R-:W-:Y:S01]  /*1870*/  FADD.FTZ R109, R108, R125 ;  /* 0x0000007d6c6d7221 */ /* 0x000fe20000010000 */
[----:B------:R-:W-:Y:S01]  /*1880*/  FFMA.FTZ R106, R128, R125, R107 ;  /* 0x0000007d806a7223 */ /* 0x000fe2000001006b */
[----:B------:R-:W-:Y:S01]  /*1890*/  FADD.FTZ R135, -R132, R157 ;  /* 0x0000009d84877221 */ /* 0x000fe20000010100 */
[----:B------:R-:W-:Y:S02]  /*18a0*/  HADD2.F32 R105, -RZ, R111.H0_H0 ;  /* 0x2000006fff697230 */ /* 0x000fe40000004100 */
[----:B------:R-:W-:Y:S01]  /*18b0*/  FMUL.FTZ R134, R134, UR16 ;  /* 0x0000001086867c20 */ /* 0x000fe20008410000 */
[----:B------:R-:W-:Y:S02]  /*18c0*/  HADD2.F32 R132, -RZ, R39.H0_H0 ;  /* 0x20000027ff847230 */ /* 0x000fe40000004100 */
[----:B------:R-:W-:Y:S01]  /*18d0*/  FADD.FTZ R108, R109, R130 ;  /* 0x000000826d6c7221 */ /* 0x000fe20000010000 */
[----:B------:R-:W-:Y:S01]  /*18e0*/  FFMA.FTZ R107, R127, R130, R106 ;  /* 0x000000827f6b7223 */ /* 0x000fe2000001006a */
[----:B------:R-:W-:-:S02]  /*18f0*/  HADD2.F32 R104, -RZ, R111.H1_H1 ;  /* 0x3000006fff687230 */ /* 0x000fc40000004100 */
[----:B------:R-:W-:Y:S01]  /*1900*/  FMUL.FTZ R135, R135, UR16 ;  /* 0x0000001087877c20 */ /* 0x000fe20008410000 */
[----:B------:R-:W-:Y:S02]  /*1910*/  HADD2.F32 R111, -RZ, R39.H1_H1 ;  /* 0x30000027ff6f7230 */ /* 0x000fe40000004100 */
[----:B------:R-:W-:Y:S01]  /*1920*/  FMUL.FTZ R131, R132, R105 ;  /* 0x0000006984837220 */ /* 0x000fe20000410000 */
[----:B------:R-:W-:Y:S01]  /*1930*/  FADD.FTZ R108, R108, R129 ;  /* 0x000000816c6c7221 */ /* 0x000fe20000010000 */
[----:B------:R-:W-:Y:S01]  /*1940*/  FFMA.FTZ R106, R134, R129, R107 ;  /* 0x00000081866a7223 */ /* 0x000fe2000001006b */
[----:B------:R-:W-:Y:S01]  /*1950*/  FADD.FTZ R102, R102, R105 ;  /* 0x0000006966667221 */ /* 0x000fe20000010000 */
[----:B------:R-:W-:Y:S01]  /*1960*/  FFMA.FTZ R78, R135, R105, R78 ;  /* 0x00000069874e7223 */ /* 0x000fe2000001004e */
[----:B------:R-:W-:Y:S01]  /*1970*/  FMUL.FTZ R136, R111, R104 ;  /* 0x000000686f887220 */ /* 0x000fe20000410000 */
[----:B------:R-:W-:Y:S01]  /*1980*/  FMUL.FTZ R138, R138, UR16 ;  /* 0x000000108a8a7c20 */ /* 0x000fe20008410000 */
        /* <DEDUP_REMOVED lines=8> */
.L_x_563:
[----:B------:R-:W-:Y:S05]  /*1a10*/  BSYNC.RECONVERGENT B0 ;  /* 0x0000000000007941 */ /* 0x000fea0003800200 */
.L_x_562:
[----:B------:R-:W0:Y:S01]  /*1a20*/  SHFL.DOWN PT, R104, R133, 0x10, 0x1f ;  /* 0x0a001f0085687f89 */ /* 0x000e2200000e0000 */
[----:B------:R-:W1:Y:S01]  /*1a30*/  S2UR UR6, SR_CgaCtaId ;  /* 0x00000000000679c3 */ /* 0x000e620000008800 */
[----:B------:R-:W-:Y:S01]  /*1a40*/  LOP3.LUT P1, RZ, R0, 0x1f, RZ, 0xc0, !PT ;  /* 0x0000001f00ff7812 */ /* 0x000fe2000782c0ff */
[----:B------:R-:W-:Y:S01]  /*1a50*/  UMOV UR5, 0x400 ;  /* 0x0000040000057882 */ /* 0x000fe20000000000 */
[----:B------:R-:W2:Y:S01]  /*1a60*/  SHFL.DOWN PT, R105, R142, 0x10, 0x1f ;  /* 0x0a001f008e697f89 */ /* 0x000ea200000e0000 */
[----:B------:R-:W-:Y:S01]  /*1a70*/  PLOP3.LUT P4, PT, PT, PT, UP1, 0x80, 0x8 ;  /* 0x000000000008781c */ /* 0x000fe20003f8f018 */
[----:B------:R-:W-:Y:S01]  /*1a80*/  UISETP.NE.AND UP2, UPT, UR22, URZ, UPT ;  /* 0x000000ff1600728c */ /* 0x000fe2000bf45270 */
[----:B------:R-:W-:Y:S01]  /*1a90*/  PLOP3.LUT P0, PT, PT, PT, PT, 0x80, 0x8 ;  /* 0x000000000008781c */ /* 0x000fe20003f0f070 */
[----:B------:R-:W-:Y:S01]  /*1aa0*/  UIADD3 UR4, UPT, UPT, UR4, UR24, URZ ;  /* 0x0000001804047290 */ /* 0x000fe2000fffe0ff */
[----:B------:R-:W-:Y:S03]  /*1ab0*/  BSSY.RECONVERGENT B0, `(.L_x_564) ;  /* 0x000028f000007945 */ /* 0x000fe60003800200 */
[----:B------:R-:W-:-:S03]  /*1ac0*/  UISETP.GE.AND UP3, UPT, UR4, UR25, UPT ;  /* 0x000000190400728c */ /* 0x000fc6000bf66270 */
[----:B------:R-:W-:Y:S02]  /*1ad0*/  @!P1 PLOP3.LUT P0, PT, P4, PT, PT, 0x80, 0x8 ;  /* 0x000000000008981c */ /* 0x000fe4000270f070 */
[----:B------:R-:W-:Y:S01]  /*1ae0*/  ISETP.GE.U32.AND P4, PT, R2, 0x80, PT ;  /* 0x000000800200780c */ /* 0x000fe20003f86070 */
[----:B0-----:R-:W-:Y:S01]  /*1af0*/  FADD.FTZ R104, R104, R133 ;  /* 0x0000008568687221 */ /* 0x001fe20000010000 */
[----:B-1----:R-:W-:Y:S01]  /*1b00*/  ULEA UR5, UR6, UR5, 0x18 ;  /* 0x0000000506057291 */ /* 0x002fe2000f8ec0ff */
[----:B--2---:R-:W-:-:S03]  /*1b10*/  FADD.FTZ R105, R105, R142 ;  /* 0x0000008e69697221 */ /* 0x004fc60000010000 */
[----:B------:R-:W0:Y:S01]  /*1b20*/  SHFL.DOWN PT, R107, R104, 0x8, 0x1f ;  /* 0x09001f00686b7f89 */ /* 0x000e2200000e0000 */
[----:B------:R-:W-:Y:S02]  /*1b30*/  UIADD3 UR6, UPT, UPT, UR5, 0x3020, URZ ;  /* 0x0000302005067890 */ /* 0x000fe4000fffe0ff */
[----:B------:R-:W-:Y:S01]  /*1b40*/  UIADD3 UR9, UPT, UPT, UR5, 0x3030, URZ ;  /* 0x0000303005097890 */ /* 0x000fe2000fffe0ff */
[----:B------:R-:W1:Y:S01]  /*1b50*/  SHFL.DOWN PT, R106, R105, 0x8, 0x1f ;  /* 0x09001f00696a7f89 */ /* 0x000e6200000e0000 */
[----:B------:R-:W-:Y:S01]  /*1b60*/  @!UP1 UIADD3 UR9, UPT, UPT, UR5, 0x3010, URZ ;  /* 0x0000301005099890 */ /* 0x000fe2000fffe0ff */
[----:B0-----:R-:W-:Y:S01]  /*1b70*/  FADD.FTZ R107, R104, R107 ;  /* 0x0000006b686b7221 */ /* 0x001fe20000010000 */
[----:B------:R-:W-:Y:S01]  /*1b80*/  @!P1 MOV R104, UR6 ;  /* 0x0000000600689c02 */ /* 0x000fe20008000f00 */
[----:B------:R-:W-:Y:S01]  /*1b90*/  @!UP1 UIADD3 UR6, UPT, UPT, UR5, 0x3000, URZ ;  /* 0x0000300005069890 */ /* 0x000fe2000fffe0ff */
[----:B-1----:R-:W-:Y:S02]  /*1ba0*/  FADD.FTZ R106, R105, R106 ;  /* 0x0000006a696a7221 */ /* 0x002fe40000010000 */
[----:B------:R-:W0:Y:S01]  /*1bb0*/  SHFL.DOWN PT, R108, R107, 0x4, 0x1f ;  /* 0x08801f006b6c7f89 */ /* 0x000e2200000e0000 */
[----:B------:R-:W-:-:S03]  /*1bc0*/  MOV R105, UR5 ;  /* 0x0000000500697c02 */ /* 0x000fc60008000f00 */
[----:B------:R-:W1:Y:S01]  /*1bd0*/  SHFL.DOWN PT, R109, R106, 0x4, 0x1f ;  /* 0x08801f006a6d7f89 */ /* 0x000e6200000e0000 */
[----:B------:R-:W-:Y:S02]  /*1be0*/  @!P0 IADD3 R104, PT, PT, R105, 0x3000, RZ ;  /* 0x0000300069688810 */ /* 0x000fe40007ffe0ff */
[----:B------:R-:W-:Y:S02]  /*1bf0*/  PLOP3.LUT P0, PT, PT, PT, UP2, 0x40, 0x4 ;  /* 0x000000000004781c */ /* 0x000fe40003f0e828 */
[----:B------:R-:W-:Y:S01]  /*1c00*/  @!P1 LEA R142, R3, R104, 0x3 ;  /* 0x00000068038e9211 */ /* 0x000fe200078e18ff */
        /* <DEDUP_REMOVED lines=9> */
[----:B-1----:R-:W-:-:S05]  /*1ca0*/  FADD.FTZ R133, R110, R133 ;  /* 0x000000856e857221 */ /* 0x002fca0000010000 */
[----:B------:R-:W-:Y:S01]  /*1cb0*/  @!P1 STS.64 [R142], R132 ;  /* 0x000000848e009388 */ /* 0x000fe20000000a00 */
[----:B------:R-:W-:Y:S06]  /*1cc0*/  BAR.SYNC.DEFER_BLOCKING 0x0 ;  /* 0x0000000000007b1d */ /* 0x000fec0000010000 */
[----:B------:R-:W0:Y:S04]  /*1cd0*/  LDS.128 R104, [UR6] ;  /* 0x00000006ff687984 */ /* 0x000e280008000c00 */
        /* <DEDUP_REMOVED lines=33> */
[----:B------:R-:W-:Y:S01]  /*1ef0*/  FMUL.FTZ R106, R106, UR16 ;  /* 0x000000106a6a7c20 */ /* 0x000fe20008410000 */
[----:B------:R-:W-:Y:S01]  /*1f00*/  FMUL.FTZ R107, R107, UR16 ;  /* 0x000000106b6b7c20 */ /* 0x000fe20008410000 */
[----:B-----5:R-:W-:Y:S01]  /*1f10*/  ISETP.GE.U32.AND P0, PT, R148, RZ, PT ;  /* 0x000000ff9400720c */ /* 0x020fe20003f06070 */
[----:B------:R-:W-:Y:S01]  /*1f20*/  FMUL.FTZ R105, R105, UR16 ;  /* 0x0000001069697c20 */ /* 0x000fe20008410000 */
[----:B------:R-:W-:Y:S01]  /*1f30*/  FMUL.FTZ R104, R104, UR16 ;  /* 0x0000001068687c20 */ /* 0x000fe20008410000 */
[----:B------:R-:W-:Y:S01]  /*1f40*/  FMUL.FTZ R106, R106, UR28 ;  /* 0x0000001c6a6a7c20 */ /* 0x000fe20008410000 */
[----:B------:R-:W-:Y:S01]  /*1f50*/  FMUL.FTZ R107, R107, UR28 ;  /* 0x0000001c6b6b7c20 */ /* 0x000fe20008410000 */
[----:B------:R-:W-:Y:S01]  /*1f60*/  LOP3.LUT P5, RZ, R149, 0xff0000, RZ, 0xc0, !PT ;  /* 0x00ff000095ff7812 */ /* 0x000fe200078ac0ff */
[----:B------:R-:W-:Y:S01]  /*1f70*/  FMUL.FTZ R105, R105, UR28 ;  /* 0x0000001c69697c20 */ /* 0x000fe20008410000 */
[C---:B------:R-:W-:Y:S01]  /*1f80*/  ISETP.GE.U32.AND.EX P0, PT, R149.reuse, 0x1000000, PT, P0 ;  /* 0x010000009500780c */ /* 0x040fe20003f06100 */
[----:B------:R-:W-:Y:S01]  /*1f90*/  FMUL.FTZ R104, R104, UR28 ;  /* 0x0000001c68687c20 */ /* 0x000fe20008410000 */
[C---:B------:R-:W-:Y:S01]  /*1fa0*/  LOP3.LUT P1, RZ, R149.reuse, 0xff, RZ, 0xc0, !PT ;  /* 0x000000ff95ff7812 */ /* 0x040fe2000782c0ff */
[--C-:B------:R-:W-:Y:S01]  /*1fb0*/  FFMA.FTZ R110, R112, UR9, R142.reuse ;  /* 0x00000009706e7c23 */ /* 0x100fe2000801008e */
[----:B------:R-:W-:Y:S01]  /*1fc0*/  LOP3.LUT P6, RZ, R149, 0xff00, RZ, 0xc0, !PT ;  /* 0x0000ff0095ff7812 */ /* 0x000fe200078cc0ff */
[----:B------:R-:W-:Y:S01]  /*1fd0*/  FFMA.FTZ R108, R140, UR9, R142 ;  /* 0x000000098c6c7c23 */ /* 0x000fe2000801008e */
[----:B------:R-:W-:Y:S01]  /*1fe0*/  FSEL R106, R106, RZ, P5 ;  /* 0x000000ff6a6a7208 */ /* 0x000fe20002800000 */
[----:B------:R-:W-:Y:S01]  /*1ff0*/  FADD.FTZ R110, R21, -R110 ;  /* 0x8000006e156e7221 */ /* 0x000fe20000010000 */
[----:B------:R-:W-:Y:S01]  /*2000*/  FSEL R107, R107, RZ, P0 ;  /* 0x000000ff6b6b7208 */ /* 0x000fe20000000000 */
[----:B------:R-:W-:Y:S01]  /*2010*/  FADD.FTZ R108, R139, -R108 ;  /* 0x8000006c8b6c7221 */ /* 0x000fe20000010000 */
[----:B------:R-:W-:Y:S01]  /*2020*/  FSEL R105, R105, RZ, P1 ;  /* 0x000000ff69697208 */ /* 0x000fe20000800000 */
[----:B------:R-:W-:Y:S01]  /*2030*/  FMUL.FTZ R110, R110, UR16 ;  /* 0x000000106e6e7c20 */ /* 0x000fe20008410000 */
[----:B------:R-:W-:Y:S01]  /*2040*/  FSEL R104, R104, RZ, P6 ;  /* 0x000000ff68687208 */ /* 0x000fe20003000000 */
[----:B------:R-:W-:Y:S01]  /*2050*/  FMUL.FTZ R108, R108, UR16 ;  /* 0x000000106c6c7c20 */ /* 0x000fe20008410000 */
[----:B------:R-:W-:Y:S01]  /*2060*/  F2FP.F16.F32.PACK_AB R107, R107, R106 ;  /* 0x0000006a6b6b723e */ /* 0x000fe200000000ff */
[----:B------:R-:W-:Y:S01]  /*2070*/  FMUL.FTZ R110, R110, UR28 ;  /* 0x0000001c6e6e7c20 */ /* 0x000fe20008410000 */
[----:B------:R-:W-:Y:S01]  /*2080*/  F2FP.F16.F32.PACK_AB R106, R104, R105 ;  /* 0x00000069686a723e */ /* 0x000fe200000000ff */
[----:B------:R-:W-:Y:S01]  /*2090*/  FFMA.FTZ R104, R137, UR9, R142 ;  /* 0x0000000989687c23 */ /* 0x000fe2000801008e */
[----:B------:R-:W-:Y:S01]  /*20a0*/  FMUL.FTZ R108, R108, UR28 ;  /* 0x0000001c6c6c7c20 */ /* 0x000fe20008410000 */
[----:B------:R-:W-:-:S02]  /*20b0*/  LOP3.LUT P5, RZ, R148, 0xff0000, RZ, 0xc0, !PT ;  /* 0x00ff000094ff7812 */ /* 0x000fc400078ac0ff */
[----:B------:R-:W-:Y:S01]  /*20c0*/  FADD.FTZ R105, R19, -R104 ;  /* 0x8000006813697221 */ /* 0x000fe20000010000 */
[----:B------:R-:W-:Y:S01]  /*20d0*/  FFMA.FTZ R104, R143, UR9, R142 ;  /* 0x000000098f687c23 */ /* 0x000fe2000801008e */
[C---:B------:R-:W-:Y:S02]  /*20e0*/  LOP3.LUT P6, RZ, R148.reuse, 0xff000000, RZ, 0xc0, !PT ;  /* 0xff00000094ff7812 */ /* 0x040fe400078cc0ff */
[----:B------:R-:W-:Y:S01]  /*20f0*/  FMUL.FTZ R105, R105, UR16 ;  /* 0x0000001069697c20 */ /* 0x000fe20008410000 */
[----:B------:R-:W-:Y:S01]  /*2100*/  FADD.FTZ R104, R141, -R104 ;  /* 0x800000688d687221 */ /* 0x000fe20000010000 */
[----:B------:R-:W-:Y:S02]  /*2110*/  LOP3.LUT P1, RZ, R148, 0xff00, RZ, 0xc0, !PT ;  /* 0x0000ff0094ff7812 */ /* 0x000fe4000782c0ff */
[----:B------:R-:W-:Y:S01]  /*2120*/  FMUL.FTZ R105, R105, UR28 ;  /* 0x0000001c69697c20 */ /* 0x000fe20008410000 */
[----:B------:R-:W-:Y:S01]  /*2130*/  FMUL.FTZ R104, R104, UR16 ;  /* 0x0000001068687c20 */ /* 0x000fe20008410000 */
[----:B------:R-:W-:-:S02]  /*2140*/  LOP3.LUT P0, RZ, R148, 0xff, RZ, 0xc0, !PT ;  /* 0x000000ff94ff7812 */ /* 0x000fc4000780c0ff */
[----:B------:R-:W-:Y:S01]  /*2150*/  FSEL R110, R110, RZ, P6 ;  /* 0x000000ff6e6e7208 */ /* 0x000fe20003000000 */
[----:B------:R-:W-:Y:S01]  /*2160*/  FMUL.FTZ R104, R104, UR28 ;  /* 0x0000001c68687c20 */ /* 0x000fe20008410000 */
[----:B------:R-:W-:Y:S02]  /*2170*/  FSEL R105, R105, RZ, P5 ;  /* 0x000000ff69697208 */ /* 0x000fe40002800000 */
[----:B------:R-:W-:Y:S02]  /*2180*/  FSEL R109, R108, RZ, P1 ;  /* 0x000000ff6c6d7208 */ /* 0x000fe40000800000 */
[----:B------:R-:W-:Y:S02]  /*2190*/  FSEL R104, R104, RZ, P0 ;  /* 0x000000ff68687208 */ /* 0x000fe40000000000 */
[----:B------:R-:W-:Y:S02]  /*21a0*/  F2FP.F16.F32.PACK_AB R105, R110, R105 ;  /* 0x000000696e69723e */ /* 0x000fe400000000ff */
[----:B------:R-:W-:Y:S01]  /*21b0*/  F2FP.F16.F32.PACK_AB R104, R109, R104 ;  /* 0x000000686d68723e */ /* 0x000fe200000000ff */
[----:B------:R-:W-:Y:S06]  /*21c0*/  BRA `(.L_x_569) ;  /* 0x00000020003c7947 */ /* 0x000fec0003800000 */
.L_x_568:
        /* <DEDUP_REMOVED lines=19> */
[----:B------:R-:W-:Y:S01]  /*2300*/  LOP3.LUT P1, RZ, R149, 0xff, RZ, 0xc0, !PT ;  /* 0x000000ff95ff7812 */ /* 0x000fe2000782c0ff */
[--C-:B------:R-:W-:Y:S01]  /*2310*/  FFMA.FTZ R108, R137, UR9, R142.reuse ;  /* 0x00000009896c7c23 */ /* 0x100fe2000801008e */
[----:B------:R-:W-:Y:S01]  /*2320*/  LOP3.LUT P6, RZ, R149, 0xff00, RZ, 0xc0, !PT ;  /* 0x0000ff0095ff7812 */ /* 0x000fe200078cc0ff */
[----:B------:R-:W-:Y:S01]  /*2330*/  FFMA.FTZ R110, R112, UR9, R142 ;  /* 0x00000009706e7c23 */ /* 0x000fe2000801008e */
[----:B------:R-:W-:Y:S01]  /*2340*/  FSEL R107, R105, RZ, P5 ;  /* 0x000000ff696b7208 */ /* 0x000fe20002800000 */
[----:B------:R-:W-:Y:S01]  /*2350*/  FADD.FTZ R108, R19, -R108 ;  /* 0x8000006c136c7221 */ /* 0x000fe20000010000 */
[----:B------:R-:W-:Y:S01]  /*2360*/  FSEL R106, R106, RZ, P0 ;  /* 0x000000ff6a6a7208 */ /* 0x000fe20000000000 */
[----:B------:R-:W-:Y:S01]  /*2370*/  FADD.FTZ R110, R21, -R110 ;  /* 0x8000006e156e7221 */ /* 0x000fe20000010000 */
[----:B------:R-:W-:-:S02]  /*2380*/  FSEL R96, R96, RZ, P1 ;  /* 0x000000ff60607208 */ /* 0x000fc40000800000 */
[----:B------:R-:W-:Y:S01]  /*2390*/  FSEL R105, R99, RZ, P6 ;  /* 0x000000ff63697208 */ /* 0x000fe20003000000 */
[----:B------:R-:W-:Y:S01]  /*23a0*/  FMUL.FTZ R110, R110, UR16 ;  /* 0x000000106e6e7c20 */ /* 0x000fe20008410000 */
[----:B------:R-:W-:Y:S02]  /*23b0*/  F2FP.F16.F32.PACK_AB R107, R106, R107 ;  /* 0x0000006b6a6b723e */ /* 0x000fe400000000ff */
[----:B------:R-:W-:Y:S01]  /*23c0*/  F2FP.F16.F32.PACK_AB R99, R109, R104 ;  /* 0x000000686d63723e */ /* 0x000fe200000000ff */
[--C-:B------:R-:W-:Y:S01]  /*23d0*/  FFMA.FTZ R104, R140, UR9, R142.reuse ;  /* 0x000000098c687c23 */ /* 0x100fe2000801008e */
[----:B------:R-:W-:Y:S01]  /*23e0*/  F2FP.F16.F32.PACK_AB R106, R105, R96 ;  /* 0x00000060696a723e */ /* 0x000fe200000000ff */
[----:B------:R-:W-:Y:S01]  /*23f0*/  FFMA.FTZ R96, R143, UR9, R142 ;  /* 0x000000098f607c23 */ /* 0x000fe2000801008e */
[----:B------:R-:W-:Y:S01]  /*2400*/  F2FP.F16.F32.PACK_AB R98, R98, R97 ;  /* 0x000000616262723e */ /* 0x000fe200000000ff */
[----:B------:R-:W-:Y:S01]  /*2410*/  FADD.FTZ R104, R139, -R104 ;  /* 0x800000688b687221 */ /* 0x000fe20000010000 */
[----:B------:R-:W-:Y:S01]  /*2420*/  FMUL.FTZ R97, R108, UR16 ;  /* 0x000000106c617c20 */ /* 0x000fe20008410000 */
[----:B------:R-:W-:Y:S01]  /*2430*/  FADD.FTZ R96, R141, -R96 ;  /* 0x800000608d607221 */ /* 0x000fe20000010000 */
[----:B------:R-:W-:Y:S01]  /*2440*/  LOP3.LUT P5, RZ, R148, 0xff0000, RZ, 0xc0, !PT ;  /* 0x00ff000094ff7812 */ /* 0x000fe200078ac0ff */
[----:B------:R-:W-:Y:S01]  /*2450*/  FMUL.FTZ R105, R104, UR16 ;  /* 0x0000001068697c20 */ /* 0x000fe20008410000 */
[----:B------:R-:W-:Y:S01]  /*2460*/  FMUL.FTZ R108, R97, UR28 ;  /* 0x0000001c616c7c20 */ /* 0x000fe20008410000 */
[----:B------:R-:W-:Y:S01]  /*2470*/  FMUL.FTZ R96, R96, UR16 ;  /* 0x0000001060607c20 */ /* 0x000fe20008410000 */
[C---:B------:R-:W-:Y:S01]  /*2480*/  F2FP.F16.F32.PACK_AB R97, R110.reuse, R97 ;  /* 0x000000616e61723e */ /* 0x040fe200000000ff */
[----:B------:R-:W-:Y:S01]  /*2490*/  FMUL.FTZ R110, R110, UR28 ;  /* 0x0000001c6e6e7c20 */ /* 0x000fe20008410000 */
[----:B------:R-:W-:Y:S01]  /*24a0*/  LOP3.LUT P6, RZ, R148, 0xff000000, RZ, 0xc0, !PT ;  /* 0xff00000094ff7812 */ /* 0x000fe200078cc0ff */
[----:B------:R-:W-:Y:S01]  /*24b0*/  FMUL.FTZ R104, R96, UR28 ;  /* 0x0000001c60687c20 */ /* 0x000fe20008410000 */
[C---:B------:R-:W-:Y:S01]  /*24c0*/  F2FP.F16.F32.PACK_AB R96, R105.reuse, R96 ;  /* 0x000000606960723e */ /* 0x040fe200000000ff */
[----:B------:R-:W-:Y:S01]  /*24d0*/  FMUL.FTZ R105, R105, UR28 ;  /* 0x0000001c69697c20 */ /* 0x000fe20008410000 */
[----:B------:R-:W-:-:S02]  /*24e0*/  LOP3.LUT P0, RZ, R148, 0xff, RZ, 0xc0, !PT ;  /* 0x000000ff94ff7812 */ /* 0x000fc4000780c0ff */
[----:B------:R-:W-:Y:S02]  /*24f0*/  LOP3.LUT P1, RZ, R148, 0xff00, RZ, 0xc0, !PT ;  /* 0x0000ff0094ff7812 */ /* 0x000fe4000782c0ff */
[----:B------:R-:W-:Y:S02]  /*2500*/  FSEL R108, R108, RZ, P5 ;  /* 0x000000ff6c6c7208 */ /* 0x000fe40002800000 */
[----:B------:R-:W-:Y:S02]  /*2510*/  FSEL R111, R110, RZ, P6 ;  /* 0x000000ff6e6f7208 */ /* 0x000fe40003000000 */
[----:B------:R-:W-:Y:S02]  /*2520*/  FSEL R104, R104, RZ, P0 ;  /* 0x000000ff68687208 */ /* 0x000fe40000000000 */
[----:B------:R-:W-:Y:S02]  /*2530*/  FSEL R109, R105, RZ, P1 ;  /* 0x000000ff696d7208 */ /* 0x000fe40000800000 */
[----:B------:R-:W-:-:S02]  /*2540*/  F2FP.F16.F32.PACK_AB R105, R111, R108 ;  /* 0x0000006c6f69723e */ /* 0x000fc400000000ff */
[----:B------:R-:W-:Y:S01]  /*2550*/  F2FP.F16.F32.PACK_AB R104, R109, R104 ;  /* 0x000000686d68723e */ /* 0x000fe200000000ff */
[----:B------:R-:W-:Y:S06]  /*2560*/  BRA `(.L_x_569) ;  /* 0x0000001c00547947 */ /* 0x000fec0003800000 */
.L_x_567:
[----:B------:R-:W-:Y:S01]  /*2570*/  UMOV UR5, UR10 ;  /* 0x0000000a00057c82 */ /* 0x000fe20008000000 */
[----:B------:R-:W-:Y:S01]  /*2580*/  UMOV UR6, UR11 ;  /* 0x0000000b00067c82 */ /* 0x000fe20008000000 */
[----:B------:R-:W-:-:S04]  /*2590*/  UISETP.NE.U32.AND UP0, UPT, UR5, URZ, UPT ;  /* 0x000000ff0500728c */ /* 0x000fc8000bf05070 */
[----:B------:R-:W-:-:S09]  /*25a0*/  UISETP.NE.AND.EX UP0, UPT, UR6, URZ, UPT, UP0 ;  /* 0x000000ff0600728c */ /* 0x000fd2000bf05300 */
[----:B------:R-:W-:Y:S05]  /*25b0*/  BRA.U UP0, `(.L_x_570) ;  /* 0x0000000100f87547 */ /* 0x000fea000b800000 */
[--C-:B------:R-:W-:Y:S01]  /*25c0*/  FFMA.FTZ R106, R117, UR9, R142.reuse ;  /* 0x00000009756a7c23 */ /* 0x100fe2000801008e */
[--C-:B-----5:R-:W-:Y:S02]  /*25d0*/  HADD2.F32 R104, -RZ, R87.reuse.H0_H0 ;  /* 0x20000057ff687230 */ /* 0x120fe40000004100 */
[----:B------:R-:W-:Y:S01]  /*25e0*/  FFMA.FTZ R109, R120, UR9, R142 ;  /* 0x00000009786d7c23 */ /* 0x000fe2000801008e */
[----:B------:R-:W-:Y:S02]  /*25f0*/  HADD2.F32 R105, -RZ, R87.H1_H1 ;  /* 0x30000057ff697230 */ /* 0x000fe40000004100 */
[----:B------:R-:W-:Y:S01]  /*2600*/  FADD.FTZ R107, R115, -R106 ;  /* 0x8000006a736b7221 */ /* 0x000fe20000010000 */
[----:B------:R-:W-:Y:S01]  /*2610*/  ISETP.GE.U32.AND P0, PT, R148, RZ, PT ;  /* 0x000000ff9400720c */ /* 0x000fe20003f06070 */
[----:B------:R-:W-:Y:S01]  /*2620*/  FADD.FTZ R108, R118, -R109 ;  /* 0x8000006d766c7221 */ /* 0x000fe20000010000 */
[----:B------:R-:W-:Y:S01]  /*2630*/  FFMA.FTZ R109, R23, UR9, R142 ;  /* 0x00000009176d7c23 */ /* 0x000fe2000801008e */
[----:B------:R-:W-:Y:S01]  /*2640*/  FFMA.FTZ R106, R107, UR16, R104 ;  /* 0x000000106b6a7c23 */ /* 0x000fe20008010068 */
[----:B------:R-:W-:Y:S01]  /*2650*/  FFMA.FTZ R104, R116, UR9, R142 ;  /* 0x0000000974687c23 */ /* 0x000fe2000801008e */
[----:B------:R-:W-:Y:S01]  /*2660*/  FFMA.FTZ R107, R108, UR16, R105 ;  /* 0x000000106c6b7c23 */ /* 0x000fe20008010069 */
[----:B------:R-:W-:-:S02]  /*2670*/  HADD2.F32 R105, -RZ, R86.H1_H1 ;  /* 0x30000056ff697230 */ /* 0x000fc40000004100 */
[----:B------:R-:W-:Y:S01]  /*2680*/  FADD.FTZ R109, R114, -R109 ;  /* 0x8000006d726d7221 */ /* 0x000fe20000010000 */
[----:B------:R-:W-:Y:S01]  /*2690*/  FADD.FTZ R108, R113, -R104 ;  /* 0x80000068716c7221 */ /* 0x000fe20000010000 */
[----:B------:R-:W-:Y:S02]  /*26a0*/  HADD2.F32 R104, -RZ, R86.H0_H0 ;  /* 0x20000056ff687230 */ /* 0x000fe40000004100 */
[----:B------:R-:W-:Y:S01]  /*26b0*/  FMUL.FTZ R106, R106, UR28 ;  /* 0x0000001c6a6a7c20 */ /* 0x000fe20008410000 */
[----:B------:R-:W-:Y:S01]  /*26c0*/  FMUL.FTZ R107, R107, UR28 ;  /* 0x0000001c6b6b7c20 */ /* 0x000fe20008410000 */
[----:B------:R-:W-:Y:S01]  /*26d0*/  FFMA.FTZ R105, R108, UR16, R105 ;  /* 0x000000106c697c23 */ /* 0x000fe20008010069 */
[----:B------:R-:W-:Y:S01]  /*26e0*/  LOP3.LUT P6, RZ, R149, 0xff0000, RZ, 0xc0, !PT ;  /* 0x00ff000095ff7812 */ /* 0x000fe200078cc0ff */
[----:B------:R-:W-:Y:S01]  /*26f0*/  FFMA.FTZ R104, R109, UR16, R104 ;  /* 0x000000106d687c23 */ /* 0x000fe20008010068 */
[----:B------:R-:W-:Y:S01]  /*2700*/  ISETP.GE.U32.AND.EX P0, PT, R149, 0x1000000, PT, P0 ;  /* 0x010000009500780c */ /* 0x000fe20003f06100 */
[----:B------:R-:W-:Y:S01]  /*2710*/  FMUL.FTZ R105, R105, UR28 ;  /* 0x0000001c69697c20 */ /* 0x000fe20008410000 */
[C---:B------:R-:W-:Y:S01]  /*2720*/  LOP3.LUT P5, RZ, R149.reuse, 0xff, RZ, 0xc0, !PT ;  /* 0x000000ff95ff7812 */ /* 0x040fe200078ac0ff */
[----:B------:R-:W-:Y:S01]  /*2730*/  FMUL.FTZ R104, R104, UR28 ;  /* 0x0000001c68687c20 */ /* 0x000fe20008410000 */
[----:B------:R-:W-:Y:S01]  /*2740*/  LOP3.LUT P1, RZ, R149, 0xff00, RZ, 0xc0, !PT ;  /* 0x0000ff0095ff7812 */ /* 0x000fe2000782c0ff */
[--C-:B------:R-:W-:Y:S01]  /*2750*/  FFMA.FTZ R108, R137, UR9, R142.reuse ;  /* 0x00000009896c7c23 */ /* 0x100fe2000801008e */
[----:B------:R-:W-:Y:S01]  /*2760*/  FSEL R106, R106, RZ, P6 ;  /* 0x000000ff6a6a7208 */ /* 0x000fe20003000000 */
[----:B------:R-:W-:Y:S01]  /*2770*/  FFMA.FTZ R110, R112, UR9, R142 ;  /* 0x00000009706e7c23 */ /* 0x000fe2000801008e */
[----:B------:R-:W-:Y:S01]  /*2780*/  FSEL R107, R107, RZ, P0 ;  /* 0x000000ff6b6b7208 */ /* 0x000fe20000000000 */
[----:B------:R-:W-:Y:S01]  /*2790*/  FADD.FTZ R109, R19, -R108 ;  /* 0x8000006c136d7221 */ /* 0x000fe20000010000 */
[----:B------:R-:W-:Y:S01]  /*27a0*/  FSEL R104, R104, RZ, P5 ;  /* 0x000000ff68687208 */ /* 0x000fe20002800000 */
[----:B------:R-:W-:Y:S01]  /*27b0*/  FADD.FTZ R110, R21, -R110 ;  /* 0x8000006e156e7221 */ /* 0x000fe20000010000 */
[----:B------:R-:W-:-:S02]  /*27c0*/  FSEL R105, R105, RZ, P1 ;  /* 0x000000ff69697208 */ /* 0x000fc40000800000 */
[----:B------:R-:W-:Y:S02]  /*27d0*/  F2FP.F16.F32.PACK_AB R107, R107, R106 ;  /* 0x0000006a6b6b723e */ /* 0x000fe400000000ff */
[----:B------:R-:W-:Y:S01]  /*27e0*/  F2FP.F16.F32.PACK_AB R106, R105, R104 ;  /* 0x00000068696a723e */ /* 0x000fe200000000ff */
[--C-:B------:R-:W-:Y:S01]  /*27f0*/  HADD2.F32 R104, -RZ, R85.reuse.H0_H0 ;  /* 0x20000055ff687230 */ /* 0x100fe20000004100 */
[C---:B------:R-:W-:Y:S01]  /*2800*/  LOP3.LUT P6, RZ, R148.reuse, 0xff000000, RZ, 0xc0, !PT ;  /* 0xff00000094ff7812 */ /* 0x040fe200078cc0ff */
[----:B------:R-:W-:Y:S01]  /*2810*/  HADD2.F32 R105, -RZ, R85.H1_H1 ;  /* 0x30000055ff697230 */ /* 0x000fe20000004100 */
[----:B------:R-:W-:Y:S02]  /*2820*/  LOP3.LUT P5, RZ, R148, 0xff0000, RZ, 0xc0, !PT ;  /* 0x00ff000094ff7812 */ /* 0x000fe400078ac0ff */
[----:B------:R-:W-:Y:S01]  /*2830*/  FFMA.FTZ R108, R109, UR16, R104 ;  /* 0x000000106d6c7c23 */ /* 0x000fe20008010068 */
[--C-:B------:R-:W-:Y:S01]  /*2840*/  FFMA.FTZ R104, R143, UR9, R142.reuse ;  /* 0x000000098f687c23 */ /* 0x100fe2000801008e */
[----:B------:R-:W-:Y:S01]  /*2850*/  FFMA.FTZ R109, R110, UR16, R105 ;  /* 0x000000106e6d7c23 */ /* 0x000fe20008010069 */
[----:B------:R-:W-:Y:S01]  /*2860*/  FFMA.FTZ R110, R140, UR9, R142 ;  /* 0x000000098c6e7c23 */ /* 0x000fe2000801008e */
[----:B------:R-:W-:-:S02]  /*2870*/  HADD2.F32 R105, -RZ, R84.H1_H1 ;  /* 0x30000054ff697230 */ /* 0x000fc40000004100 */
[----:B------:R-:W-:Y:S01]  /*2880*/  FADD.FTZ R111, R141, -R104 ;  /* 0x800000688d6f7221 */ /* 0x000fe20000010000 */
[----:B------:R-:W-:Y:S02]  /*2890*/  HADD2.F32 R104, -RZ, R84.H0_H0 ;  /* 0x20000054ff687230 */ /* 0x000fe40000004100 */
[----:B------:R-:W-:Y:S01]  /*28a0*/  FADD.FTZ R110, R139, -R110 ;  /* 0x8000006e8b6e7221 */ /* 0x000fe20000010000 */
[----:B------:R-:W-:Y:S01]  /*28b0*/  FMUL.FTZ R109, R109, UR28 ;  /* 0x0000001c6d6d7c20 */ /* 0x000fe20008410000 */
[----:B------:R-:W-:Y:S01]  /*28c0*/  FMUL.FTZ R108, R108, UR28 ;  /* 0x0000001c6c6c7c20 */ /* 0x000fe20008410000 */
[----:B------:R-:W-:Y:S01]  /*28d0*/  LOP3.LUT P1, RZ, R148, 0xff00, RZ, 0xc0, !PT ;  /* 0x0000ff0094ff7812 */ /* 0x000fe2000782c0ff */
[----:B------:R-:W-:Y:S01]  /*28e0*/  FFMA.FTZ R104, R111, UR16, R104 ;  /* 0x000000106f687c23 */ /* 0x000fe20008010068 */
[----:B------:R-:W-:Y:S01]  /*28f0*/  FFMA.FTZ R105, R110, UR16, R105 ;  /* 0x000000106e697c23 */ /* 0x000fe20008010069 */
[----:B------:R-:W-:Y:S02]  /*2900*/  LOP3.LUT P0, RZ, R148, 0xff, RZ, 0xc0, !PT ;  /* 0x000000ff94ff7812 */ /* 0x000fe4000780c0ff */
[----:B------:R-:W-:Y:S01]  /*2910*/  FMUL.FTZ R104, R104, UR28 ;  /* 0x0000001c68687c20 */ /* 0x000fe20008410000 */
[----:B------:R-:W-:Y:S01]  /*2920*/  FMUL.FTZ R105, R105, UR28 ;  /* 0x0000001c69697c20 */ /* 0x000fe20008410000 */
[----:B------:R-:W-:-:S02]  /*2930*/  FSEL R111, R109, RZ, P6 ;  /* 0x000000ff6d6f7208 */ /* 0x000fc40003000000 */
[----:B------:R-:W-:Y:S02]  /*2940*/  FSEL R108, R108, RZ, P5 ;  /* 0x000000ff6c6c7208 */ /* 0x000fe40002800000 */
[----:B------:R-:W-:Y:S02]  /*2950*/  FSEL R109, R105, RZ, P1 ;  /* 0x000000ff696d7208 */ /* 0x000fe40000800000 */
[----:B------:R-:W-:Y:S02]  /*2960*/  FSEL R104, R104, RZ, P0 ;  /* 0x000000ff68687208 */ /* 0x000fe40000000000 */
[----:B------:R-:W-:Y:S02]  /*2970*/  F2FP.F16.F32.PACK_AB R105, R111, R108 ;  /* 0x0000006c6f69723e */ /* 0x000fe400000000ff */
[----:B------:R-:W-:Y:S01]  /*2980*/  F2FP.F16.F32.PACK_AB R104, R109, R104 ;  /* 0x000000686d68723e */ /* 0x000fe200000000ff */
[----:B------:R-:W-:Y:S06]  /*2990*/  BRA `(.L_x_569) ;  /* 0x0000001800487947 */ /* 0x000fec0003800000 */
.L_x_570:
[--C-:B------:R-:W-:Y:S01]  /*29a0*/  FFMA.FTZ R96, R117, UR9, R142.reuse ;  /* 0x0000000975607c23 */ /* 0x100fe2000801008e */
[--C-:B------:R-:W-:Y:S01]  /*29b0*/  FFMA.FTZ R99, R120, UR9, R142.reuse ;  /* 0x0000000978637c23 */ /* 0x100fe2000801008e */
[--C-:B-----5:R-:W-:Y:S02]  /*29c0*/  HADD2.F32 R97, -RZ, R87.reuse.H0_H0 ;  /* 0x20000057ff617230 */ /* 0x120fe40000004100 */
[----:B------:R-:W-:Y:S01]  /*29d0*/  FFMA.FTZ R104, R116, UR9, R142 ;  /* 0x0000000974687c23 */ /* 0x000fe2000801008e */
[----:B------:R-:W-:Y:S01]  /*29e0*/  FADD.FTZ R96, R115, -R96 ;  /* 0x8000006073607221 */ /* 0x000fe20000010000 */
[----:B------:R-:W-:Y:S02]  /*29f0*/  HADD2.F32 R98, -RZ, R87.H1_H1 ;  /* 0x30000057ff627230 */ /* 0x000fe40000004100 */
[----:B------:R-:W-:Y:S01]  /*2a00*/  FADD.FTZ R99, R118, -R99 ;  /* 0x8000006376637221 */ /* 0x000fe20000010000 */
[--C-:B------:R-:W-:Y:S02]  /*2a10*/  HADD2.F32 R105, -RZ, R86.reuse.H1_H1 ;  /* 0x30000056ff697230 */ /* 0x100fe40000004100 */
[----:B------:R-:W-:Y:S01]  /*2a20*/  FFMA.FTZ R106, R96, UR16, R97 ;  /* 0x00000010606a7c23 */ /* 0x000fe20008010061 */
[----:B------:R-:W-:Y:S01]  /*2a30*/  FFMA.FTZ R97, R23, UR9, R142 ;  /* 0x0000000917617c23 */ /* 0x000fe2000801008e */
[----:B------:R-:W-:Y:S01]  /*2a40*/  FFMA.FTZ R107, R99, UR16, R98 ;  /* 0x00000010636b7c23 */ /* 0x000fe20008010062 */
[----:B------:R-:W-:-:S02]  /*2a50*/  HADD2.F32 R99, -RZ, R86.H0_H0 ;  /* 0x20000056ff637230 */ /* 0x000fc40000004100 */
[----:B------:R-:W-:Y:S01]  /*2a60*/  FFMA.FTZ R96, R137, UR9, R142 ;  /* 0x0000000989607c23 */ /* 0x000fe2000801008e */
[----:B------:R-:W-:Y:S01]  /*2a70*/  FADD.FTZ R98, R114, -R97 ;  /* 0x8000006172627221 */ /* 0x000fe20000010000 */
[----:B------:R-:W-:Y:S01]  /*2a80*/  HADD2.F32 R97, -RZ, R85.H0_H0 ;  /* 0x20000055ff617230 */ /* 0x000fe20000004100 */
[----:B------:R-:W-:Y:S01]  /*2a90*/  ISETP.GE.U32.AND P0, PT, R148, RZ, PT ;  /* 0x000000ff9400720c */ /* 0x000fe20003f06070 */
[----:B------:R-:W-:Y:S01]  /*2aa0*/  FADD.FTZ R96, R19, -R96 ;  /* 0x8000006013607221 */ /* 0x000fe20000010000 */
[----:B------:R-:W-:Y:S01]  /*2ab0*/  FFMA.FTZ R98, R98, UR16, R99 ;  /* 0x0000001062627c23 */ /* 0x000fe20008010063 */
[----:B------:R-:W-:Y:S01]  /*2ac0*/  FADD.FTZ R104, R113, -R104 ;  /* 0x8000006871687221 */ /* 0x000fe20000010000 */
[C---:B------:R-:W-:Y:S01]  /*2ad0*/  F2FP.F16.F32.PACK_AB R99, R107.reuse, R106 ;  /* 0x0000006a6b63723e */ /* 0x040fe200000000ff */
[----:B------:R-:W-:Y:S01]  /*2ae0*/  FFMA.FTZ R97, R96, UR16, R97 ;  /* 0x0000001060617c23 */ /* 0x000fe20008010061 */
[----:B------:R-:W-:Y:S01]  /*2af0*/  FMUL.FTZ R108, R107, UR28 ;  /* 0x0000001c6b6c7c20 */ /* 0x000fe20008410000 */
[----:B------:R-:W-:Y:S01]  /*2b00*/  FMUL.FTZ R106, R106, UR28 ;  /* 0x0000001c6a6a7c20 */ /* 0x000fe20008410000 */
[C---:B------:R-:W-:Y:S01]  /*2b10*/  LOP3.LUT P5, RZ, R149.reuse, 0xff0000, RZ, 0xc0, !PT ;  /* 0x00ff000095ff7812 */ /* 0x040fe200078ac0ff */
[----:B------:R-:W-:Y:S01]  /*2b20*/  FMUL.FTZ R96, R98, UR28 ;  /* 0x0000001c62607c20 */ /* 0x000fe20008410000 */
[C---:B------:R-:W-:Y:S01]  /*2b30*/  ISETP.GE.U32.AND.EX P0, PT, R149.reuse, 0x1000000, PT, P0 ;  /* 0x010000009500780c */ /* 0x040fe20003f06100 */
[----:B------:R-:W-:Y:S01]  /*2b40*/  FFMA.FTZ R105, R104, UR16, R105 ;  /* 0x0000001068697c23 */ /* 0x000fe20008010069 */
[----:B------:R-:W-:-:S02]  /*2b50*/  LOP3.LUT P1, RZ, R149, 0xff, RZ, 0xc0, !PT ;  /* 0x000000ff95ff7812 */ /* 0x000fc4000782c0ff */
[----:B------:R-:W-:Y:S01]  /*2b60*/  FSEL R108, R108, RZ, P0 ;  /* 0x000000ff6c6c7208 */ /* 0x000fe20000000000 */
[----:B------:R-:W-:Y:S01]  /*2b70*/  FMUL.FTZ R104, R105, UR28 ;  /* 0x0000001c69687c20 */ /* 0x000fe20008410000 */
[----:B------:R-:W-:Y:S02]  /*2b80*/  FSEL R107, R106, RZ, P5 ;  /* 0x000000ff6a6b7208 */ /* 0x000fe40002800000 */
[----:B------:R-:W-:Y:S01]  /*2b90*/  FSEL R106, R96, RZ, P1 ;  /* 0x000000ff606a7208 */ /* 0x000fe20000800000 */
[----:B------:R-:W-:Y:S01]  /*2ba0*/  FFMA.FTZ R96, R112, UR9, R142 ;  /* 0x0000000970607c23 */ /* 0x000fe2000801008e */
[----:B------:R-:W-:Y:S02]  /*2bb0*/  LOP3.LUT P6, RZ, R149, 0xff00, RZ, 0xc0, !PT ;  /* 0x0000ff0095ff7812 */ /* 0x000fe400078cc0ff */
[----:B------:R-:W-:Y:S01]  /*2bc0*/  F2FP.F16.F32.PACK_AB R107, R108, R107 ;  /* 0x0000006b6c6b723e */ /* 0x000fe200000000ff */
[----:B------:R-:W-:Y:S01]  /*2bd0*/  HADD2.F32 R108, -RZ, R85.H1_H1 ;  /* 0x30000055ff6c7230 */ /* 0x000fe20000004100 */
[----:B------:R-:W-:Y:S01]  /*2be0*/  F2FP.F16.F32.PACK_AB R98, R105, R98 ;  /* 0x000000626962723e */ /* 0x000fe200000000ff */
[----:B------:R-:W-:Y:S01]  /*2bf0*/  FADD.FTZ R105, R21, -R96 ;  /* 0x8000006015697221 */ /* 0x000fe20000010000 */
[----:B------:R-:W-:Y:S01]  /*2c00*/  FSEL R109, R104, RZ, P6 ;  /* 0x000000ff686d7208 */ /* 0x000fe20003000000 */
[--C-:B------:R-:W-:Y:S01]  /*2c10*/  FFMA.FTZ R96, R143, UR9, R142.reuse ;  /* 0x000000098f607c23 */ /* 0x100fe2000801008e */
[----:B------:R-:W-:Y:S01]  /*2c20*/  FFMA.FTZ R104, R140, UR9, R142 ;  /* 0x000000098c687c23 */ /* 0x000fe2000801008e */
[----:B------:R-:W-:Y:S01]  /*2c30*/  FFMA.FTZ R108, R105, UR16, R108 ;  /* 0x00000010696c7c23 */ /* 0x000fe2000801006c */
[----:B------:R-:W-:Y:S01]  /*2c40*/  F2FP.F16.F32.PACK_AB R106, R109, R106 ;  /* 0x0000006a6d6a723e */ /* 0x000fe200000000ff */
[----:B------:R-:W-:-:S02]  /*2c50*/  HADD2.F32 R105, -RZ, R84.H0_H0 ;  /* 0x20000054ff697230 */ /* 0x000fc40000004100 */
[----:B------:R-:W-:Y:S01]  /*2c60*/  FADD.FTZ R96, R141, -R96 ;  /* 0x800000608d607221 */ /* 0x000fe20000010000 */
[----:B------:R-:W-:Y:S02]  /*2c70*/  HADD2.F32 R109, -RZ, R84.H1_H1 ;  /* 0x30000054ff6d7230 */ /* 0x000fe40000004100 */
[----:B------:R-:W-:Y:S01]  /*2c80*/  FADD.FTZ R104, R139, -R104 ;  /* 0x800000688b687221 */ /* 0x000fe20000010000 */
[----:B------:R-:W-:Y:S01]  /*2c90*/  LOP3.LUT P5, RZ, R148, 0xff0000, RZ, 0xc0, !PT ;  /* 0x00ff000094ff7812 */ /* 0x000fe200078ac0ff */
[----:B------:R-:W-:Y:S01]  /*2ca0*/  FFMA.FTZ R96, R96, UR16, R105 ;  /* 0x0000001060607c23 */ /* 0x000fe20008010069 */
[----:B------:R-:W-:Y:S01]  /*2cb0*/  FMUL.FTZ R105, R97, UR28 ;  /* 0x0000001c61697c20 */ /* 0x000fe20008410000 */
[----:B------:R-:W-:Y:S01]  /*2cc0*/  FFMA.FTZ R109, R104, UR16, R109 ;  /* 0x00000010686d7c23 */ /* 0x000fe2000801006d */
[----:B------:R-:W-:Y:S01]  /*2cd0*/  F2FP.F16.F32.PACK_AB R97, R108, R97 ;  /* 0x000000616c61723e */ /* 0x000fe200000000ff */
[----:B------:R-:W-:Y:S01]  /*2ce0*/  FMUL.FTZ R104, R96, UR28 ;  /* 0x0000001c60687c20 */ /* 0x000fe20008410000 */
[----:B------:R-:W-:Y:S01]  /*2cf0*/  FMUL.FTZ R108, R108, UR28 ;  /* 0x0000001c6c6c7c20 */ /* 0x000fe20008410000 */
[----:B------:R-:W-:-:S02]  /*2d00*/  LOP3.LUT P6, RZ, R148, 0xff000000, RZ, 0xc0, !PT ;  /* 0xff00000094ff7812 */ /* 0x000fc400078cc0ff */
[C---:B------:R-:W-:Y:S01]  /*2d10*/  F2FP.F16.F32.PACK_AB R96, R109.reuse, R96 ;  /* 0x000000606d60723e */ /* 0x040fe200000000ff */
[----:B------:R-:W-:Y:S01]  /*2d20*/  FMUL.FTZ R109, R109, UR28 ;  /* 0x0000001c6d6d7c20 */ /* 0x000fe20008410000 */
[C---:B------:R-:W-:Y:S02]  /*2d30*/  LOP3.LUT P0, RZ, R148.reuse, 0xff, RZ, 0xc0, !PT ;  /* 0x000000ff94ff7812 */ /* 0x040fe4000780c0ff */
[----:B------:R-:W-:Y:S02]  /*2d40*/  LOP3.LUT P1, RZ, R148, 0xff00, RZ, 0xc0, !PT ;  /* 0x0000ff0094ff7812 */ /* 0x000fe4000782c0ff */
[----:B------:R-:W-:Y:S02]  /*2d50*/  FSEL R105, R105, RZ, P5 ;  /* 0x000000ff69697208 */ /* 0x000fe40002800000 */
[----:B------:R-:W-:Y:S02]  /*2d60*/  FSEL R108, R108, RZ, P6 ;  /* 0x000000ff6c6c7208 */ /* 0x000fe40003000000 */
[----:B------:R-:W-:-:S02]  /*2d70*/  FSEL R104, R104, RZ, P0 ;  /* 0x000000ff68687208 */ /* 0x000fc40000000000 */
[----:B------:R-:W-:Y:S02]  /*2d80*/  FSEL R109, R109, RZ, P1 ;  /* 0x000000ff6d6d7208 */ /* 0x000fe40000800000 */
[----:B------:R-:W-:Y:S02]  /*2d90*/  F2FP.F16.F32.PACK_AB R105, R108, R105 ;  /* 0x000000696c69723e */ /* 0x000fe400000000ff */
[----:B------:R-:W-:Y:S01]  /*2da0*/  F2FP.F16.F32.PACK_AB R104, R109, R104 ;  /* 0x000000686d68723e */ /* 0x000fe200000000ff */
[----:B------:R-:W-:Y:S06]  /*2db0*/  BRA `(.L_x_569) ;  /* 0x0000001400407947 */ /* 0x000fec0003800000 */
.L_x_566:
        /* <DEDUP_REMOVED lines=21> */
[----:B------:R-:W-:Y:S01]  /*2f10*/  LOP3.LUT P6, RZ, R155, 0xff0000, RZ, 0xc0, !PT ;  /* 0x00ff00009bff7812 */ /* 0x000fe200078cc0ff */
[----:B------:R-:W-:Y:S01]  /*2f20*/  FMUL.FTZ R81, R81, UR28 ;  /* 0x0000001c51517c20 */ /* 0x000fe20008410000 */
[----:B------:R-:W-:Y:S01]  /*2f30*/  ISETP.GE.U32.AND.EX P1, PT, R155, 0x1000000, PT, P1 ;  /* 0x010000009b00780c */ /* 0x000fe20003f26110 */
[----:B------:R-:W-:Y:S01]  /*2f40*/  FMUL.FTZ R108, R82, UR28 ;  /* 0x0000001c526c7c20 */ /* 0x000fe20008410000 */
[----:B------:R-:W-:-:S02]  /*2f50*/  ISETP.GE.U32.AND.EX P0, PT, R149, 0x1000000, PT, P0 ;  /* 0x010000009500780c */ /* 0x000fc40003f06100 */
[C---:B------:R-:W-:Y:S02]  /*2f60*/  FSEL R107, R80.reuse, RZ, P5 ;  /* 0x000000ff506b7208 */ /* 0x040fe40002800000 */
[----:B------:R-:W-:Y:S02]  /*2f70*/  FSEL R83, R80, RZ, P6 ;  /* 0x000000ff50537208 */ /* 0x000fe40003000000 */
[C---:B------:R-:W-:Y:S02]  /*2f80*/  FSEL R80, R81.reuse, RZ, P1 ;  /* 0x000000ff51507208 */ /* 0x040fe40000800000 */
[----:B------:R-:W-:Y:S01]  /*2f90*/  FSEL R104, R81, RZ, P0 ;  /* 0x000000ff51687208 */ /* 0x000fe20000000000 */
[--C-:B------:R-:W-:Y:S01]  /*2fa0*/  FFMA.FTZ R81, R23, UR9, R142.reuse ;  /* 0x0000000917517c23 */ /* 0x100fe2000801008e */
[----:B------:R-:W-:Y:S01]  /*2fb0*/  F2FP.F16.F32.PACK_AB R83, R80, R83 ;  /* 0x000000535053723e */ /* 0x000fe200000000ff */
[--C-:B------:R-:W-:Y:S01]  /*2fc0*/  FFMA.FTZ R80, R137, UR9, R142.reuse ;  /* 0x0000000989507c23 */ /* 0x100fe2000801008e */
[----:B------:R-:W-:Y:S01]  /*2fd0*/  F2FP.F16.F32.PACK_AB R107, R104, R107 ;  /* 0x0000006b686b723e */ /* 0x000fe200000000ff */
[----:B------:R-:W-:Y:S01]  /*2fe0*/  FADD.FTZ R81, R114, -R81 ;  /* 0x8000005172517221 */ /* 0x000fe20000010000 */
[C---:B------:R-:W-:Y:S01]  /*2ff0*/  LOP3.LUT P0, RZ, R155.reuse, 0xff, RZ, 0xc0, !PT ;  /* 0x000000ff9bff7812 */ /* 0x040fe2000780c0ff */
[----:B------:R-:W-:Y:S01]  /*3000*/  FFMA.FTZ R104, R112, UR9, R142 ;  /* 0x0000000970687c23 */ /* 0x000fe2000801008e */
[----:B------:R-:W-:Y:S01]  /*3010*/  LOP3.LUT P1, RZ, R155, 0xff00, RZ, 0xc0, !PT ;  /* 0x0000ff009bff7812 */ /* 0x000fe2000782c0ff */
[----:B------:R-:W-:Y:S01]  /*3020*/  FMUL.FTZ R81, R81, UR16 ;  /* 0x0000001051517c20 */ /* 0x000fe20008410000 */
[----:B------:R-:W-:Y:S01]  /*3030*/  FADD.FTZ R80, R19, -R80 ;  /* 0x8000005013507221 */ /* 0x000fe20000010000 */
[----:B------:R-:W-:Y:S01]  /*3040*/  FADD.FTZ R104, R21, -R104 ;  /* 0x8000006815687221 */ /* 0x000fe20000010000 */
[----:B------:R-:W-:Y:S01]  /*3050*/  LOP3.LUT P5, RZ, R149, 0xff, RZ, 0xc0, !PT ;  /* 0x000000ff95ff7812 */ /* 0x000fe200078ac0ff */
[----:B------:R-:W-:Y:S01]  /*3060*/  FMUL.FTZ R105, R81, UR28 ;  /* 0x0000001c51697c20 */ /* 0x000fe20008410000 */
[----:B------:R-:W-:Y:S01]  /*3070*/  FSEL R81, R108, RZ, P1 ;  /* 0x000000ff6c517208 */ /* 0x000fe20000800000 */
[----:B------:R-:W-:Y:S01]  /*3080*/  FMUL.FTZ R80, R80, UR16 ;  /* 0x0000001050507c20 */ /* 0x000fe20008410000 */
[----:B------:R-:W-:-:S02]  /*3090*/  LOP3.LUT P6, RZ, R149, 0xff00, RZ, 0xc0, !PT ;  /* 0x0000ff0095ff7812 */ /* 0x000fc400078cc0ff */
[C---:B------:R-:W-:Y:S02]  /*30a0*/  FSEL R82, R105.reuse, RZ, P0 ;  /* 0x000000ff69527208 */ /* 0x040fe40000000000 */
[----:B------:R-:W-:Y:S02]  /*30b0*/  FSEL R106, R105, RZ, P5 ;  /* 0x000000ff696a7208 */ /* 0x000fe40002800000 */
[----:B------:R-:W-:Y:S01]  /*30c0*/  F2FP.F16.F32.PACK_AB R82, R81, R82 ;  /* 0x000000525152723e */ /* 0x000fe200000000ff */
[----:B------:R-:W-:Y:S01]  /*30d0*/  FMUL.FTZ R81, R104, UR16 ;  /* 0x0000001068517c20 */ /* 0x000fe20008410000 */
[----:B------:R-:W-:Y:S01]  /*30e0*/  FSEL R105, R108, RZ, P6 ;  /* 0x000000ff6c697208 */ /* 0x000fe20003000000 */
[----:B------:R-:W-:Y:S01]  /*30f0*/  FMUL.FTZ R104, R80, UR28 ;  /* 0x0000001c50687c20 */ /* 0x000fe20008410000 */
[C---:B------:R-:W-:Y:S01]  /*3100*/  LOP3.LUT P0, RZ, R154.reuse, 0xff0000, RZ, 0xc0, !PT ;  /* 0x00ff00009aff7812 */ /* 0x040fe2000780c0ff */
[----:B------:R-:W-:Y:S01]  /*3110*/  FMUL.FTZ R108, R81, UR28 ;  /* 0x0000001c516c7c20 */ /* 0x000fe20008410000 */
[----:B------:R-:W-:-:S02]  /*3120*/  LOP3.LUT P1, RZ, R154, 0xff000000, RZ, 0xc0, !PT ;  /* 0xff0000009aff7812 */ /* 0x000fc4000782c0ff */
[----:B------:R-:W-:Y:S02]  /*3130*/  LOP3.LUT P5, RZ, R148, 0xff0000, RZ, 0xc0, !PT ;  /* 0x00ff000094ff7812 */ /* 0x000fe400078ac0ff */
[----:B------:R-:W-:Y:S02]  /*3140*/  FSEL R81, R104, RZ, P0 ;  /* 0x000000ff68517208 */ /* 0x000fe40000000000 */
[----:B------:R-:W-:Y:S02]  /*3150*/  FSEL R80, R108, RZ, P1 ;  /* 0x000000ff6c507208 */ /* 0x000fe40000800000 */
[----:B------:R-:W-:Y:S02]  /*3160*/  F2FP.F16.F32.PACK_AB R106, R105, R106 ;  /* 0x0000006a696a723e */ /* 0x000fe400000000ff */
[----:B------:R-:W-:Y:S01]  /*3170*/  FSEL R105, R104, RZ, P5 ;  /* 0x000000ff68697208 */ /* 0x000fe20002800000 */
[--C-:B------:R-:W-:Y:S01]  /*3180*/  FFMA.FTZ R104, R140, UR9, R142.reuse ;  /* 0x000000098c687c23 */ /* 0x100fe2000801008e */
[----:B------:R-:W-:Y:S01]  /*3190*/  F2FP.F16.F32.PACK_AB R81, R80, R81 ;  /* 0x000000515051723e */ /* 0x000fe200000000ff */
[----:B------:R-:W-:Y:S01]  /*31a0*/  FFMA.FTZ R80, R143, UR9, R142 ;  /* 0x000000098f507c23 */ /* 0x000fe2000801008e */
[----:B------:R-:W-:Y:S01]  /*31b0*/  LOP3.LUT P6, RZ, R148, 0xff000000, RZ, 0xc0, !PT ;  /* 0xff00000094ff7812 */ /* 0x000fe200078cc0ff */
[----:B------:R-:W-:Y:S01]  /*31c0*/  FADD.FTZ R104, R139, -R104 ;  /* 0x800000688b687221 */ /* 0x000fe20000010000 */
[----:B------:R-:W-:Y:S01]  /*31d0*/  LOP3.LUT P0, RZ, R154, 0xff, RZ, 0xc0, !PT ;  /* 0x000000ff9aff7812 */ /* 0x000fe2000780c0ff */
[----:B------:R-:W-:Y:S01]  /*31e0*/  FADD.FTZ R80, R141, -R80 ;  /* 0x800000508d507221 */ /* 0x000fe20000010000 */
[----:B------:R-:W-:Y:S01]  /*31f0*/  FSEL R108, R108, RZ, P6 ;  /* 0x000000ff6c6c7208 */ /* 0x000fe20003000000 */
[----:B------:R-:W-:Y:S01]  /*3200*/  FMUL.FTZ R104, R104, UR16 ;  /* 0x0000001068687c20 */ /* 0x000fe20008410000 */
[----:B------:R-:W-:Y:S01]  /*3210*/  LOP3.LUT P6, RZ, R148, 0xff00, RZ, 0xc0, !PT ;  /* 0x0000ff0094ff7812 */ /* 0x000fe200078cc0ff */
[----:B------:R-:W-:Y:S01]  /*3220*/  FMUL.FTZ R80, R80, UR16 ;  /* 0x0000001050507c20 */ /* 0x000fe20008410000 */
[----:B------:R-:W-:Y:S01]  /*3230*/  LOP3.LUT P1, RZ, R154, 0xff00, RZ, 0xc0, !PT ;  /* 0x0000ff009aff7812 */ /* 0x000fe2000782c0ff */
[----:B------:R-:W-:Y:S01]  /*3240*/  FMUL.FTZ R109, R104, UR28 ;  /* 0x0000001c686d7c20 */ /* 0x000fe20008410000 */
[----:B------:R-:W-:Y:S01]  /*3250*/  LOP3.LUT P5, RZ, R148, 0xff, RZ, 0xc0, !PT ;  /* 0x000000ff94ff7812 */ /* 0x000fe200078ac0ff */
[----:B------:R-:W-:Y:S01]  /*3260*/  FMUL.FTZ R104, R80, UR28 ;  /* 0x0000001c50687c20 */ /* 0x000fe20008410000 */
[----:B------:R-:W-:-:S02]  /*3270*/  F2FP.F16.F32.PACK_AB R105, R108, R105 ;  /* 0x000000696c69723e */ /* 0x000fc400000000ff */
[C---:B------:R-:W-:Y:S02]  /*3280*/  FSEL R111, R109.reuse, RZ, P6 ;  /* 0x000000ff6d6f7208 */ /* 0x040fe40003000000 */
[C---:B------:R-:W-:Y:S02]  /*3290*/  FSEL R80, R104.reuse, RZ, P0 ;  /* 0x000000ff68507208 */ /* 0x040fe40000000000 */
[----:B------:R-:W-:Y:S02]  /*32a0*/  FSEL R109, R109, RZ, P1 ;  /* 0x000000ff6d6d7208 */ /* 0x000fe40000800000 */
[----:B------:R-:W-:Y:S02]  /*32b0*/  FSEL R104, R104, RZ, P5 ;  /* 0x000000ff68687208 */ /* 0x000fe40002800000 */
[----:B------:R-:W-:Y:S02]  /*32c0*/  F2FP.F16.F32.PACK_AB R80, R109, R80 ;  /* 0x000000506d50723e */ /* 0x000fe400000000ff */
[----:B------:R-:W-:Y:S01]  /*32d0*/  F2FP.F16.F32.PACK_AB R104, R111, R104 ;  /* 0x000000686f68723e */ /* 0x000fe200000000ff */
[----:B------:R-:W-:Y:S06]  /*32e0*/  BRA `(.L_x_569) ;  /* 0x0000000c00f47947 */ /* 0x000fec0003800000 */
.L_x_572:
[--C-:B------:R-:W-:Y:S01]  /*32f0*/  FFMA.FTZ R80, R117, UR9, R142.reuse ;  /* 0x0000000975507c23 */ /* 0x100fe2000801008e */
[----:B------:R-:W-:Y:S01]  /*3300*/  FFMA.FTZ R81, R120, UR9, R142 ;  /* 0x0000000978517c23 */ /* 0x000fe2000801008e */
[----:B-----5:R-:W-:Y:S02]  /*3310*/  ISETP.GE.U32.AND P0, PT, R154, RZ, PT ;  /* 0x000000ff9a00720c */ /* 0x020fe40003f06070 */
[----:B------:R-:W-:Y:S01]  /*3320*/  FADD.FTZ R80, R115, -R80 ;  /* 0x8000005073507221 */ /* 0x000fe20000010000 */
[----:B------:R-:W-:Y:S01]  /*3330*/  FADD.FTZ R81, R118, -R81 ;  /* 0x8000005176517221 */ /* 0x000fe20000010000 */
[----:B------:R-:W-:Y:S02]  /*3340*/  ISETP.GE.U32.AND P1, PT, R148, RZ, PT ;  /* 0x000000ff9400720c */ /* 0x000fe40003f26070 */
[----:B------:R-:W-:Y:S01]  /*3350*/  FMUL.FTZ R80, R80, UR16 ;  /* 0x0000001050507c20 */ /* 0x000fe20008410000 */
[----:B------:R-:W-:Y:S01]  /*3360*/  FMUL.FTZ R99, R81, UR16 ;  /* 0x0000001051637c20 */ /* 0x000fe20008410000 */
[----:B------:R-:W-:-:S02]  /*3370*/  LOP3.LUT P6, RZ, R149, 0xff0000, RZ, 0xc0, !PT ;  /* 0x00ff000095ff7812 */ /* 0x000fc400078cc0ff */
[----:B------:R-:W-:Y:S01]  /*3380*/  FMUL.FTZ R81, R80, UR28 ;  /* 0x0000001c50517c20 */ /* 0x000fe20008410000 */
[----:B------:R-:W-:Y:S01]  /*3390*/  LOP3.LUT P5, RZ, R155, 0xff0000, RZ, 0xc0, !PT ;  /* 0x00ff00009bff7812 */ /* 0x000fe200078ac0ff */
[----:B------:R-:W-:Y:S01]  /*33a0*/  FMUL.FTZ R82, R99, UR28 ;  /* 0x0000001c63527c20 */ /* 0x000fe20008410000 */
[----:B------:R-:W-:Y:S02]  /*33b0*/  ISETP.GE.U32.AND.EX P0, PT, R155, 0x1000000, PT, P0 ;  /* 0x010000009b00780c */ /* 0x000fe40003f06100 */
[----:B------:R-:W-:Y:S02]  /*33c0*/  ISETP.GE.U32.AND.EX P1, PT, R149, 0x1000000, PT, P1 ;  /* 0x010000009500780c */ /* 0x000fe40003f26110 */
[C---:B------:R-:W-:Y:S02]  /*33d0*/  FSEL R107, R81.reuse, RZ, P6 ;  /* 0x000000ff516b7208 */ /* 0x040fe40003000000 */
[----:B------:R-:W-:Y:S01]  /*33e0*/  FSEL R83, R81, RZ, P5 ;  /* 0x000000ff51537208 */ /* 0x000fe20002800000 */
[----:B------:R-:W-:Y:S01]  /*33f0*/  FFMA.FTZ R81, R23, UR9, R142 ;  /* 0x0000000917517c23 */ /* 0x000fe2000801008e */
[----:B------:R-:W-:-:S02]  /*3400*/  FSEL R96, R82, RZ, P0 ;  /* 0x000000ff52607208 */ /* 0x000fc40000000000 */
[----:B------:R-:W-:Y:S01]  /*3410*/  FSEL R82, R82, RZ, P1 ;  /* 0x000000ff52527208 */ /* 0x000fe20000800000 */
[----:B------:R-:W-:Y:S01]  /*3420*/  FADD.FTZ R81, R114, -R81 ;  /* 0x8000005172517221 */ /* 0x000fe20000010000 */
[----:B------:R-:W-:Y:S01]  /*3430*/  F2FP.F16.F32.PACK_AB R83, R96, R83 ;  /* 0x000000536053723e */ /* 0x000fe200000000ff */
[--C-:B------:R-:W-:Y:S01]  /*3440*/  FFMA.FTZ R96, R116, UR9, R142.reuse ;  /* 0x0000000974607c23 */ /* 0x100fe2000801008e */
[----:B------:R-:W-:Y:S01]  /*3450*/  F2FP.F16.F32.PACK_AB R99, R99, R80 ;  /* 0x000000506363723e */ /* 0x000fe200000000ff */
[--C-:B------:R-:W-:Y:S01]  /*3460*/  FFMA.FTZ R80, R137, UR9, R142.reuse ;  /* 0x0000000989507c23 */ /* 0x100fe2000801008e */
[----:B------:R-:W-:Y:S01]  /*3470*/  F2FP.F16.F32.PACK_AB R107, R82, R107 ;  /* 0x0000006b526b723e */ /* 0x000fe200000000ff */
[----:B------:R-:W-:Y:S01]  /*3480*/  FFMA.FTZ R82, R112, UR9, R142 ;  /* 0x0000000970527c23 */ /* 0x000fe2000801008e */
[----:B------:R-:W-:Y:S01]  /*3490*/  FMUL.FTZ R98, R81, UR16 ;  /* 0x0000001051627c20 */ /* 0x000fe20008410000 */
[----:B------:R-:W-:Y:S01]  /*34a0*/  FADD.FTZ R81, R113, -R96 ;  /* 0x8000006071517221 */ /* 0x000fe20000010000 */
[----:B------:R-:W-:Y:S01]  /*34b0*/  FADD.FTZ R80, R19, -R80 ;  /* 0x8000005013507221 */ /* 0x000fe20000010000 */
[----:B------:R-:W-:Y:S01]  /*34c0*/  FADD.FTZ R82, R21, -R82 ;  /* 0x8000005215527221 */ /* 0x000fe20000010000 */
[----:B------:R-:W-:Y:S01]  /*34d0*/  FMUL.FTZ R96, R98, UR28 ;  /* 0x0000001c62607c20 */ /* 0x000fe20008410000 */
        /* <DEDUP_REMOVED lines=9> */
[C---:B------:R-:W-:Y:S01]  /*3570*/  LOP3.LUT P0, RZ, R154.reuse, 0xff0000, RZ, 0xc0, !PT ;  /* 0x00ff00009aff7812 */ /* 0x040fe2000780c0ff */
[C---:B------:R-:W-:Y:S01]  /*3580*/  FMUL.FTZ R105, R97.reuse, UR28 ;  /* 0x0000001c61697c20 */ /* 0x040fe20008410000 */
[----:B------:R-:W-:Y:S01]  /*3590*/  LOP3.LUT P6, RZ, R154, 0xff000000, RZ, 0xc0, !PT ;  /* 0xff0000009aff7812 */ /* 0x000fe200078cc0ff */
[----:B------:R-:W-:Y:S01]  /*35a0*/  FFMA.FTZ R96, R140, UR9, R142 ;  /* 0x000000098c607c23 */ /* 0x000fe2000801008e */
[----:B------:R-:W-:-:S02]  /*35b0*/  F2FP.F16.F32.PACK_AB R98, R97, R98 ;  /* 0x000000626162723e */ /* 0x000fc400000000ff */
[----:B------:R-:W-:Y:S01]  /*35c0*/  F2FP.F16.F32.PACK_AB R97, R81, R80 ;  /* 0x000000505161723e */ /* 0x000fe200000000ff */
[----:B------:R-:W-:Y:S01]  /*35d0*/  FADD.FTZ R96, R139, -R96 ;  /* 0x800000608b607221 */ /* 0x000fe20000010000 */
[----:B------:R-:W-:Y:S02]  /*35e0*/  FSEL R81, R104, RZ, P0 ;  /* 0x000000ff68517208 */ /* 0x000fe40000000000 */
[----:B------:R-:W-:Y:S02]  /*35f0*/  FSEL R80, R108, RZ, P6 ;  /* 0x000000ff6c507208 */ /* 0x000fe40003000000 */
[----:B------:R-:W-:Y:S02]  /*3600*/  LOP3.LUT P5, RZ, R149, 0xff00, RZ, 0xc0, !PT ;  /* 0x0000ff0095ff7812 */ /* 0x000fe400078ac0ff */
[----:B------:R-:W-:Y:S01]  /*3610*/  F2FP.F16.F32.PACK_AB R81, R80, R81 ;  /* 0x000000515051723e */ /* 0x000fe200000000ff */
[----:B------:R-:W-:Y:S01]  /*3620*/  FFMA.FTZ R80, R143, UR9, R142 ;  /* 0x000000098f507c23 */ /* 0x000fe2000801008e */
[----:B------:R-:W-:-:S02]  /*3630*/  LOP3.LUT P1, RZ, R155, 0xff00, RZ, 0xc0, !PT ;  /* 0x0000ff009bff7812 */ /* 0x000fc4000782c0ff */
[----:B------:R-:W-:Y:S01]  /*3640*/  FSEL R109, R105, RZ, P5 ;  /* 0x000000ff696d7208 */ /* 0x000fe20002800000 */
[----:B------:R-:W-:Y:S01]  /*3650*/  FADD.FTZ R80, R141, -R80 ;  /* 0x800000508d507221 */ /* 0x000fe20000010000 */
[----:B------:R-:W-:Y:S02]  /*3660*/  FSEL R105, R105, RZ, P1 ;  /* 0x000000ff69697208 */ /* 0x000fe40000800000 */
[----:B------:R-:W-:Y:S01]  /*3670*/  F2FP.F16.F32.PACK_AB R106, R109, R106 ;  /* 0x0000006a6d6a723e */ /* 0x000fe200000000ff */
[----:B------:R-:W-:Y:S01]  /*3680*/  FMUL.FTZ R109, R96, UR16 ;  /* 0x00000010606d7c20 */ /* 0x000fe20008410000 */
[----:B------:R-:W-:Y:S01]  /*3690*/  LOP3.LUT P0, RZ, R148, 0xff0000, RZ, 0xc0, !PT ;  /* 0x00ff000094ff7812 */ /* 0x000fe2000780c0ff */
[----:B------:R-:W-:Y:S01]  /*36a0*/  FMUL.FTZ R80, R80, UR16 ;  /* 0x0000001050507c20 */ /* 0x000fe20008410000 */
[----:B------:R-:W-:Y:S02]  /*36b0*/  LOP3.LUT P1, RZ, R148, 0xff000000, RZ, 0xc0, !PT ;  /* 0xff00000094ff7812 */ /* 0x000fe4000782c0ff */
[----:B------:R-:W-:-:S02]  /*36c0*/  F2FP.F16.F32.PACK_AB R82, R105, R82 ;  /* 0x000000526952723e */ /* 0x000fc400000000ff */
[----:B------:R-:W-:Y:S01]  /*36d0*/  FSEL R105, R104, RZ, P0 ;  /* 0x000000ff68697208 */ /* 0x000fe20000000000 */
[C---:B------:R-:W-:Y:S01]  /*36e0*/  FMUL.FTZ R104, R109.reuse, UR28 ;  /* 0x0000001c6d687c20 */ /* 0x040fe20008410000 */
[----:B------:R-:W-:Y:S01]  /*36f0*/  F2FP.F16.F32.PACK_AB R96, R109, R80 ;  /* 0x000000506d60723e */ /* 0x000fe200000000ff */
[----:B------:R-:W-:Y:S01]  /*3700*/  FMUL.FTZ R80, R80, UR28 ;  /* 0x0000001c50507c20 */ /* 0x000fe20008410000 */
[----:B------:R-:W-:Y:S02]  /*3710*/  FSEL R108, R108, RZ, P1 ;  /* 0x000000ff6c6c7208 */ /* 0x000fe40000800000 */
[----:B------:R-:W-:Y:S02]  /*3720*/  LOP3.LUT P5, RZ, R148, 0xff00, RZ, 0xc0, !PT ;  /* 0x0000ff0094ff7812 */ /* 0x000fe400078ac0ff */
[C---:B------:R-:W-:Y:S02]  /*3730*/  LOP3.LUT P6, RZ, R154.reuse, 0xff00, RZ, 0xc0, !PT ;  /* 0x0000ff009aff7812 */ /* 0x040fe400078cc0ff */
[----:B------:R-:W-:-:S02]  /*3740*/  LOP3.LUT P1, RZ, R154, 0xff, RZ, 0xc0, !PT ;  /* 0x000000ff9aff7812 */ /* 0x000fc4000782c0ff */
[----:B------:R-:W-:Y:S02]  /*3750*/  LOP3.LUT P0, RZ, R148, 0xff, RZ, 0xc0, !PT ;  /* 0x000000ff94ff7812 */ /* 0x000fe4000780c0ff */
[----:B------:R-:W-:Y:S02]  /*3760*/  F2FP.F16.F32.PACK_AB R105, R108, R105 ;  /* 0x000000696c69723e */ /* 0x000fe400000000ff */
[C---:B------:R-:W-:Y:S02]  /*3770*/  FSEL R109, R104.reuse, RZ, P5 ;  /* 0x000000ff686d7208 */ /* 0x040fe40002800000 */
[----:B------:R-:W-:Y:S02]  /*3780*/  FSEL R111, R104, RZ, P6 ;  /* 0x000000ff686f7208 */ /* 0x000fe40003000000 */
[C---:B------:R-:W-:Y:S02]  /*3790*/  FSEL R108, R80.reuse, RZ, P1 ;  /* 0x000000ff506c7208 */ /* 0x040fe40000800000 */
[----:B------:R-:W-:-:S02]  /*37a0*/  FSEL R104, R80, RZ, P0 ;  /* 0x000000ff50687208 */ /* 0x000fc40000000000 */
[----:B------:R-:W-:Y:S02]  /*37b0*/  F2FP.F16.F32.PACK_AB R80, R111, R108 ;  /* 0x0000006c6f50723e */ /* 0x000fe400000000ff */
[----:B------:R-:W-:Y:S01]  /*37c0*/  F2FP.F16.F32.PACK_AB R104, R109, R104 ;  /* 0x000000686d68723e */ /* 0x000fe200000000ff */
[----:B------:R-:W-:Y:S06]  /*37d0*/  BRA `(.L_x_569) ;  /* 0x0000000800b87947 */ /* 0x000fec0003800000 */
.L_x_571:
[----:B------:R-:W-:Y:S01]  /*37e0*/  UMOV UR5, UR10 ;  /* 0x0000000a00057c82 */ /* 0x000fe20008000000 */
[----:B------:R-:W-:Y:S01]  /*37f0*/  UMOV UR6, UR11 ;  /* 0x0000000b00067c82 */ /* 0x000fe20008000000 */
[----:B------:R-:W-:-:S04]  /*3800*/  UISETP.NE.U32.AND UP0, UPT, UR5, URZ, UPT ;  /* 0x000000ff0500728c */ /* 0x000fc8000bf05070 */
[----:B------:R-:W-:-:S09]  /*3810*/  UISETP.NE.AND.EX UP0, UPT, UR6, URZ, UPT, UP0 ;  /* 0x000000ff0600728c */ /* 0x000fd2000bf05300 */
[----:B------:R-:W-:Y:S05]  /*3820*/  BRA.U UP0, `(.L_x_573) ;  /* 0x00000005004c7547 */ /* 0x000fea000b800000 */
[--C-:B------:R-:W-:Y:S01]  /*3830*/  FFMA.FTZ R82, R117, UR9, R142.reuse ;  /* 0x0000000975527c23 */ /* 0x100fe2000801008e */
[--C-:B------:R-:W-:Y:S01]  /*3840*/  FFMA.FTZ R105, R120, UR9, R142.reuse ;  /* 0x0000000978697c23 */ /* 0x100fe2000801008e */
[--C-:B-----5:R-:W-:Y:S02]  /*3850*/  HADD2.F32 R83, -RZ, R87.reuse.H0_H0 ;  /* 0x20000057ff537230 */ /* 0x120fe40000004100 */
[----:B------:R-:W-:Y:S01]  /*3860*/  FFMA.FTZ R81, R23, UR9, R142 ;  /* 0x0000000917517c23 */ /* 0x000fe2000801008e */
[----:B------:R-:W-:Y:S02]  /*3870*/  HADD2.F32 R104, -RZ, R87.H1_H1 ;  /* 0x30000057ff687230 */ /* 0x000fe40000004100 */
[----:B------:R-:W-:Y:S01]  /*3880*/  FADD.FTZ R82, R115, -R82 ;  /* 0x8000005273527221 */ /* 0x000fe20000010000 */
[----:B------:R-:W-:Y:S01]  /*3890*/  FADD.FTZ R105, R118, -R105 ;  /* 0x8000006976697221 */ /* 0x000fe20000010000 */
[--C-:B------:R-:W-:Y:S02]  /*38a0*/  HADD2.F32 R80, -RZ, R86.reuse.H0_H0 ;  /* 0x20000056ff507230 */ /* 0x100fe40000004100 */
[----:B------:R-:W-:Y:S01]  /*38b0*/  FADD.FTZ R81, R114, -R81 ;  /* 0x8000005172517221 */ /* 0x000fe20000010000 */
[----:B------:R-:W-:Y:S01]  /*38c0*/  FFMA.FTZ R83, R82, UR16, R83 ;  /* 0x0000001052537c23 */ /* 0x000fe20008010053 */
[----:B------:R-:W-:Y:S01]  /*38d0*/  FFMA.FTZ R106, R105, UR16, R104 ;  /* 0x00000010696a7c23 */ /* 0x000fe20008010068 */
[----:B------:R-:W-:Y:S01]  /*38e0*/  ISETP.GE.U32.AND P0, PT, R154, RZ, PT ;  /* 0x000000ff9a00720c */ /* 0x000fe20003f06070 */
[----:B------:R-:W-:Y:S01]  /*38f0*/  FFMA.FTZ R105, R81, UR16, R80 ;  /* 0x0000001051697c23 */ /* 0x000fe20008010050 */
[----:B------:R-:W-:Y:S01]  /*3900*/  ISETP.GE.U32.AND P1, PT, R148, RZ, PT ;  /* 0x000000ff9400720c */ /* 0x000fe20003f26070 */
[----:B------:R-:W-:Y:S01]  /*3910*/  FMUL.FTZ R83, R83, UR28 ;  /* 0x0000001c53537c20 */ /* 0x000fe20008410000 */
[----:B------:R-:W-:Y:S01]  /*3920*/  LOP3.LUT P5, RZ, R149, 0xff0000, RZ, 0xc0, !PT ;  /* 0x00ff000095ff7812 */ /* 0x000fe200078ac0ff */
[--C-:B------:R-:W-:Y:S01]  /*3930*/  FFMA.FTZ R104, R116, UR9, R142.reuse ;  /* 0x0000000974687c23 */ /* 0x100fe2000801008e */
[----:B------:R-:W-:Y:S01]  /*3940*/  FFMA.FTZ R80, R137, UR9, R142 ;  /* 0x0000000989507c23 */ /* 0x000fe2000801008e */
[----:B------:R-:W-:Y:S01]  /*3950*/  FMUL.FTZ R106, R106, UR28 ;  /* 0x0000001c6a6a7c20 */ /* 0x000fe20008410000 */
[C---:B------:R-:W-:Y:S01]  /*3960*/  LOP3.LUT P6, RZ, R155.reuse, 0xff0000, RZ, 0xc0, !PT ;  /* 0x00ff00009bff7812 */ /* 0x040fe200078cc0ff */
[----:B------:R-:W-:Y:S01]  /*3970*/  HADD2.F32 R107, -RZ, R86.H1_H1 ;  /* 0x30000056ff6b7230 */ /* 0x000fe20000004100 */
[----:B------:R-:W-:Y:S01]  /*3980*/  ISETP.GE.U32.AND.EX P0, PT, R155, 0x1000000, PT, P0 ;  /* 0x010000009b00780c */ /* 0x000fe20003f06100 */
[----:B------:R-:W-:Y:S01]  /*3990*/  FADD.FTZ R104, R113, -R104 ;  /* 0x8000006871687221 */ /* 0x000fe20000010000 */
[----:B------:R-:W-:Y:S01]  /*39a0*/  ISETP.GE.U32.AND.EX P1, PT, R149, 0x1000000, PT, P1 ;  /* 0x010000009500780c */ /* 0x000fe20003f26110 */
[----:B------:R-:W-:Y:S01]  /*39b0*/  FADD.FTZ R81, R19, -R80 ;  /* 0x8000005013517221 */ /* 0x000fe20000010000 */
[C---:B------:R-:W-:Y:S01]  /*39c0*/  FSEL R108, R83.reuse, RZ, P5 ;  /* 0x000000ff536c7208 */ /* 0x040fe20002800000 */
[----:B------:R-:W-:Y:S01]  /*39d0*/  HADD2.F32 R82, -RZ, R85.H0_H0 ;  /* 0x20000055ff527230 */ /* 0x000fe20000004100 */
[----:B------:R-:W-:-:S02]  /*39e0*/  FSEL R83, R83, RZ, P6 ;  /* 0x000000ff53537208 */ /* 0x000fc40003000000 */
[C---:B------:R-:W-:Y:S02]  /*39f0*/  FSEL R80, R106.reuse, RZ, P0 ;  /* 0x000000ff6a507208 */ /* 0x040fe40000000000 */
[----:B------:R-:W-:Y:S01]  /*3a00*/  FSEL R109, R106, RZ, P1 ;  /* 0x000000ff6a6d7208 */ /* 0x000fe20000800000 */
[----:B------:R-:W-:Y:S01]  /*3a10*/  FFMA.FTZ R106, R104, UR16, R107 ;  /* 0x00000010686a7c23 */ /* 0x000fe2000801006b */
[----:B------:R-:W-:Y:S01]  /*3a20*/  F2FP.F16.F32.PACK_AB R83, R80, R83 ;  /* 0x000000535053723e */ /* 0x000fe200000000ff */
[----:B------:R-:W-:Y:S01]  /*3a30*/  FFMA.FTZ R80, R112, UR9, R142 ;  /* 0x0000000970507c23 */ /* 0x000fe2000801008e */
[----:B------:R-:W-:Y:S01]  /*3a40*/  FFMA.FTZ R104, R81, UR16, R82 ;  /* 0x0000001051687c23 */ /* 0x000fe20008010052 */
[----:B------:R-:W-:Y:S01]  /*3a50*/  F2FP.F16.F32.PACK_AB R107, R109, R108 ;  /* 0x0000006c6d6b723e */ /* 0x000fe200000000ff */
[----:B------:R-:W-:Y:S01]  /*3a60*/  FMUL.FTZ R82, R105, UR28 ;  /* 0x0000001c69527c20 */ /* 0x000fe20008410000 */
[----:B------:R-:W-:Y:S01]  /*3a70*/  FMUL.FTZ R108, R106, UR28 ;  /* 0x0000001c6a6c7c20 */ /* 0x000fe20008410000 */
[C---:B------:R-:W-:Y:S01]  /*3a80*/  LOP3.LUT P0, RZ, R149.reuse, 0xff, RZ, 0xc0, !PT ;  /* 0x000000ff95ff7812 */ /* 0x040fe2000780c0ff */
[----:B------:R-:W-:Y:S01]  /*3a90*/  HADD2.F32 R105, -RZ, R85.H1_H1 ;  /* 0x30000055ff697230 */ /* 0x000fe20000004100 */
[----:B------:R-:W-:Y:S01]  /*3aa0*/  LOP3.LUT P5, RZ, R149, 0xff00, RZ, 0xc0, !PT ;  /* 0x0000ff0095ff7812 */ /* 0x000fe200078ac0ff */
[----:B------:R-:W-:Y:S01]  /*3ab0*/  FADD.FTZ R80, R21, -R80 ;  /* 0x8000005015507221 */ /* 0x000fe20000010000 */
[----:B------:R-:W-:-:S02]  /*3ac0*/  LOP3.LUT P6, RZ, R155, 0xff00, RZ, 0xc0, !PT ;  /* 0x0000ff009bff7812 */ /* 0x000fc400078cc0ff */
[----:B------:R-:W-:Y:S01]  /*3ad0*/  FSEL R106, R82, RZ, P0 ;  /* 0x000000ff526a7208 */ /* 0x000fe20000000000 */
[----:B------:R-:W-:Y:S01]  /*3ae0*/  FFMA.FTZ R105, R80, UR16, R105 ;  /* 0x0000001050697c23 */ /* 0x000fe20008010069 */
[----:B------:R-:W-:Y:S01]  /*3af0*/  FSEL R109, R108, RZ, P5 ;  /* 0x000000ff6c6d7208 */ /* 0x000fe20002800000 */
[----:B------:R-:W-:Y:S01]  /*3b00*/  FFMA.FTZ R80, R140, UR9, R142 ;  /* 0x000000098c507c23 */ /* 0x000fe2000801008e */
[----:B------:R-:W-:Y:S02]  /*3b10*/  LOP3.LUT P1, RZ, R155, 0xff, RZ, 0xc0, !PT ;  /* 0x000000ff9bff7812 */ /* 0x000fe4000782c0ff */
[----:B------:R-:W-:Y:S01]  /*3b20*/  FSEL R81, R108, RZ, P6 ;  /* 0x000000ff6c517208 */ /* 0x000fe20003000000 */
[----:B------:R-:W-:Y:S01]  /*3b30*/  FMUL.FTZ R108, R104, UR28 ;  /* 0x0000001c686c7c20 */ /* 0x000fe20008410000 */
[----:B------:R-:W-:Y:S01]  /*3b40*/  F2FP.F16.F32.PACK_AB R106, R109, R106 ;  /* 0x0000006a6d6a723e */ /* 0x000fe200000000ff */
[----:B------:R-:W-:Y:S01]  /*3b50*/  FMUL.FTZ R109, R105, UR28 ;  /* 0x0000001c696d7c20 */ /* 0x000fe20008410000 */
[----:B------:R-:W-:Y:S01]  /*3b60*/  FSEL R82, R82, RZ, P1 ;  /* 0x000000ff52527208 */ /* 0x000fe20000800000 */
[----:B------:R-:W-:Y:S01]  /*3b70*/  FADD.FTZ R104, R139, -R80 ;  /* 0x800000508b687221 */ /* 0x000fe20000010000 */
[C---:B------:R-:W-:Y:S01]  /*3b80*/  LOP3.LUT P0, RZ, R154.reuse, 0xff0000, RZ, 0xc0, !PT ;  /* 0x00ff00009aff7812 */ /* 0x040fe2000780c0ff */
[----:B------:R-:W-:Y:S01]  /*3b90*/  HADD2.F32 R105, -RZ, R84.H1_H1 ;  /* 0x30000054ff697230 */ /* 0x000fe20000004100 */
[----:B------:R-:W-:-:S02]  /*3ba0*/  LOP3.LUT P1, RZ, R154, 0xff000000, RZ, 0xc0, !PT ;  /* 0xff0000009aff7812 */ /* 0x000fc4000782c0ff */
[----:B------:R-:W-:Y:S02]  /*3bb0*/  F2FP.F16.F32.PACK_AB R82, R81, R82 ;  /* 0x000000525152723e */ /* 0x000fe400000000ff */
[----:B------:R-:W-:Y:S01]  /*3bc0*/  FSEL R81, R108, RZ, P0 ;  /* 0x000000ff6c517208 */ /* 0x000fe20000000000 */
[----:B------:R-:W-:Y:S01]  /*3bd0*/  FFMA.FTZ R104, R104, UR16, R105 ;  /* 0x0000001068687c23 */ /* 0x000fe20008010069 */
[----:B------:R-:W-:Y:S02]  /*3be0*/  FSEL R80, R109, RZ, P1 ;  /* 0x000000ff6d507208 */ /* 0x000fe40000800000 */
[C---:B------:R-:W-:Y:S02]  /*3bf0*/  LOP3.LUT P0, RZ, R148.reuse, 0xff0000, RZ, 0xc0, !PT ;  /* 0x00ff000094ff7812 */ /* 0x040fe4000780c0ff */
[----:B------:R-:W-:Y:S02]  /*3c00*/  LOP3.LUT P1, RZ, R148, 0xff000000, RZ, 0xc0, !PT ;  /* 0xff00000094ff7812 */ /* 0x000fe4000782c0ff */
[----:B------:R-:W-:Y:S01]  /*3c10*/  F2FP.F16.F32.PACK_AB R81, R80, R81 ;  /* 0x000000515051723e */ /* 0x000fe200000000ff */
[----:B------:R-:W-:Y:S01]  /*3c20*/  FFMA.FTZ R80, R143, UR9, R142 ;  /* 0x000000098f507c23 */ /* 0x000fe2000801008e */
[----:B------:R-:W-:-:S02]  /*3c30*/  FSEL R105, R108, RZ, P0 ;  /* 0x000000ff6c697208 */ /* 0x000fc40000000000 */
[----:B------:R-:W-:Y:S01]  /*3c40*/  FSEL R108, R109, RZ, P1 ;  /* 0x000000ff6d6c7208 */ /* 0x000fe20000800000 */
[----:B------:R-:W-:Y:S02]  /*3c50*/  HADD2.F32 R109, -RZ, R84.H0_H0 ;  /* 0x20000054ff6d7230 */ /* 0x000fe40000004100 */
[----:B------:R-:W-:Y:S01]  /*3c60*/  FADD.FTZ R80, R141, -R80 ;  /* 0x800000508d507221 */ /* 0x000fe20000010000 */
[----:B------:R-:W-:Y:S02]  /*3c70*/  LOP3.LUT P5, RZ, R148, 0xff00, RZ, 0xc0, !PT ;  /* 0x0000ff0094ff7812 */ /* 0x000fe400078ac0ff */
[----:B------:R-:W-:Y:S01]  /*3c80*/  LOP3.LUT P1, RZ, R154, 0xff, RZ, 0xc0, !PT ;  /* 0x000000ff9aff7812 */ /* 0x000fe2000782c0ff */
[----:B------:R-:W-:Y:S01]  /*3c90*/  FFMA.FTZ R80, R80, UR16, R109 ;  /* 0x0000001050507c23 */ /* 0x000fe2000801006d */
[----:B------:R-:W-:Y:S01]  /*3ca0*/  FMUL.FTZ R109, R104, UR28 ;  /* 0x0000001c686d7c20 */ /* 0x000fe20008410000 */
[----:B------:R-:W-:Y:S02]  /*3cb0*/  LOP3.LUT P6, RZ, R154, 0xff00, RZ, 0xc0, !PT ;  /* 0x0000ff009aff7812 */ /* 0x000fe400078cc0ff */
[----:B------:R-:W-:Y:S01]  /*3cc0*/  FMUL.FTZ R104, R80, UR28 ;  /* 0x0000001c50687c20 */ /* 0x000fe20008410000 */
[----:B------:R-:W-:-:S02]  /*3cd0*/  LOP3.LUT P0, RZ, R148, 0xff, RZ, 0xc0, !PT ;  /* 0x000000ff94ff7812 */ /* 0x000fc4000780c0ff */
[C---:B------:R-:W-:Y:S02]  /*3ce0*/  FSEL R111, R109.reuse, RZ, P5 ;  /* 0x000000ff6d6f7208 */ /* 0x040fe40002800000 */
[C---:B------:R-:W-:Y:S02]  /*3cf0*/  FSEL R80, R104.reuse, RZ, P1 ;  /* 0x000000ff68507208 */ /* 0x040fe40000800000 */
[----:B------:R-:W-:Y:S02]  /*3d00*/  FSEL R109, R109, RZ, P6 ;  /* 0x000000ff6d6d7208 */ /* 0x000fe40003000000 */
[----:B------:R-:W-:Y:S02]  /*3d10*/  FSEL R104, R104, RZ, P0 ;  /* 0x000000ff68687208 */ /* 0x000fe40000000000 */
[----:B------:R-:W-:Y:S02]  /*3d20*/  F2FP.F16.F32.PACK_AB R105, R108, R105 ;  /* 0x000000696c69723e */ /* 0x000fe400000000ff */
[----:B------:R-:W-:-:S02]  /*3d30*/  F2FP.F16.F32.PACK_AB R80, R109, R80 ;  /* 0x000000506d50723e */ /* 0x000fc400000000ff */
[----:B------:R-:W-:Y:S01]  /*3d40*/  F2FP.F16.F32.PACK_AB R104, R111, R104 ;  /* 0x000000686f68723e */ /* 0x000fe200000000ff */
[----:B------:R-:W-:Y:S06]  /*3d50*/  BRA `(.L_x_569) ;  /* 0x0000000400587947 */ /* 0x000fec0003800000 */
.L_x_573:
[--C-:B------:R-:W-:Y:S01]  /*3d60*/  FFMA.FTZ R80, R117, UR9, R142.reuse ;  /* 0x0000000975507c23 */ /* 0x100fe2000801008e */
[--C-:B-----5:R-:W-:Y:S02]  /*3d70*/  HADD2.F32 R81, -RZ, R87.reuse.H0_H0 ;  /* 0x20000057ff517230 */ /* 0x120fe40000004100 */
[--C-:B------:R-:W-:Y:S01]  /*3d80*/  FFMA.FTZ R105, R120, UR9, R142.reuse ;  /* 0x0000000978697c23 */ /* 0x100fe2000801008e */
[----:B------:R-:W-:Y:S01]  /*3d90*/  FFMA.FTZ R83, R23, UR9, R142 ;  /* 0x0000000917537c23 */ /* 0x000fe2000801008e */
[----:B------:R-:W-:Y:S01]  /*3da0*/  FADD.FTZ R80, R115, -R80 ;  /* 0x8000005073507221 */ /* 0x000fe20000010000 */
[----:B------:R-:W-:Y:S02]  /*3db0*/  HADD2.F32 R98, -RZ, R87.H1_H1 ;  /* 0x30000057ff627230 */ /* 0x000fe40000004100 */
[----:B------:R-:W-:Y:S01]  /*3dc0*/  FADD.FTZ R105, R118, -R105 ;  /* 0x8000006976697221 */ /* 0x000fe20000010000 */
[----:B------:R-:W-:Y:S02]  /*3dd0*/  HADD2.F32 R82, -RZ, R86.H0_H0 ;  /* 0x20000056ff527230 */ /* 0x000fe40000004100 */
[----:B------:R-:W-:Y:S01]  /*3de0*/  FFMA.FTZ R99, R80, UR16, R81 ;  /* 0x0000001050637c23 */ /* 0x000fe20008010051 */
[--C-:B------:R-:W-:Y:S01]  /*3df0*/  FFMA.FTZ R80, R137, UR9, R142.reuse ;  /* 0x0000000989507c23 */ /* 0x100fe2000801008e */
[----:B------:R-:W-:Y:S01]  /*3e00*/  FFMA.FTZ R96, R116, UR9, R142 ;  /* 0x0000000974607c23 */ /* 0x000fe2000801008e */
[----:B------:R-:W-:Y:S01]  /*3e10*/  FADD.FTZ R83, R114, -R83 ;  /* 0x8000005372537221 */ /* 0x000fe20000010000 */
[----:B------:R-:W-:-:S02]  /*3e20*/  HADD2.F32 R81, -RZ, R85.H0_H0 ;  /* 0x20000055ff517230 */ /* 0x000fc40000004100 */
[----:B------:R-:W-:Y:S01]  /*3e30*/  FADD.FTZ R80, R19, -R80 ;  /* 0x8000005013507221 */ /* 0x000fe20000010000 */
[----:B------:R-:W-:Y:S02]  /*3e40*/  HADD2.F32 R97, -RZ, R86.H1_H1 ;  /* 0x30000056ff617230 */ /* 0x000fe40000004100 */
[----:B------:R-:W-:Y:S01]  /*3e50*/  FFMA.FTZ R104, R105, UR16, R98 ;  /* 0x0000001069687c23 */ /* 0x000fe20008010062 */
[----:B------:R-:W-:Y:S01]  /*3e60*/  FADD.FTZ R96, R113, -R96 ;  /* 0x8000006071607221 */ /* 0x000fe20000010000 */
[----:B------:R-:W-:Y:S01]  /*3e70*/  FFMA.FTZ R98, R83, UR16, R82 ;  /* 0x0000001053627c23 */ /* 0x000fe20008010052 */
[----:B------:R-:W-:Y:S01]  /*3e80*/  FFMA.FTZ R82, R112, UR9, R142 ;  /* 0x0000000970527c23 */ /* 0x000fe2000801008e */
[----:B------:R-:W-:Y:S01]  /*3e90*/  ISETP.GE.U32.AND P0, PT, R154, RZ, PT ;  /* 0x000000ff9a00720c */ /* 0x000fe20003f06070 */
[----:B------:R-:W-:Y:S01]  /*3ea0*/  FFMA.FTZ R80, R80, UR16, R81 ;  /* 0x0000001050507c23 */ /* 0x000fe20008010051 */
[----:B------:R-:W-:Y:S01]  /*3eb0*/  FFMA.FTZ R97, R96, UR16, R97 ;  /* 0x0000001060617c23 */ /* 0x000fe20008010061 */
[----:B------:R-:W-:-:S02]  /*3ec0*/  HADD2.F32 R81, -RZ, R85.H1_H1 ;  /* 0x30000055ff517230 */ /* 0x000fc40000004100 */
[----:B------:R-:W-:Y:S01]  /*3ed0*/  FMUL.FTZ R83, R99, UR28 ;  /* 0x0000001c63537c20 */ /* 0x000fe20008410000 */
[----:B------:R-:W-:Y:S01]  /*3ee0*/  LOP3.LUT P5, RZ, R149, 0xff0000, RZ, 0xc0, !PT ;  /* 0x00ff000095ff7812 */ /* 0x000fe200078ac0ff */
[----:B------:R-:W-:Y:S01]  /*3ef0*/  FMUL.FTZ R96, R104, UR28 ;  /* 0x0000001c68607c20 */ /* 0x000fe20008410000 */
[----:B------:R-:W-:Y:S01]  /*3f00*/  FADD.FTZ R82, R21, -R82 ;  /* 0x8000005215527221 */ /* 0x000fe20000010000 */
[C---:B------:R-:W-:Y:S02]  /*3f10*/  LOP3.LUT P6, RZ, R155.reuse, 0xff0000, RZ, 0xc0, !PT ;  /* 0x00ff00009bff7812 */ /* 0x040fe400078cc0ff */
[----:B------:R-:W-:Y:S01]  /*3f20*/  ISETP.GE.U32.AND P1, PT, R148, RZ, PT ;  /* 0x000000ff9400720c */ /* 0x000fe20003f26070 */
[----:B------:R-:W-:Y:S01]  /*3f30*/  FFMA.FTZ R81, R82, UR16, R81 ;  /* 0x0000001052517c23 */ /* 0x000fe20008010051 */
[----:B------:R-:W-:Y:S01]  /*3f40*/  ISETP.GE.U32.AND.EX P0, PT, R155, 0x1000000, PT, P0 ;  /* 0x010000009b00780c */ /* 0x000fe20003f06100 */
[----:B------:R-:W-:Y:S01]  /*3f50*/  FMUL.FTZ R82, R98, UR28 ;  /* 0x0000001c62527c20 */ /* 0x000fe20008410000 */
[----:B------:R-:W-:Y:S01]  /*3f60*/  FSEL R107, R83, RZ, P5 ;  /* 0x000000ff536b7208 */ /* 0x000fe20002800000 */
[----:B------:R-:W-:Y:S01]  /*3f70*/  FMUL.FTZ R108, R81, UR28 ;  /* 0x0000001c516c7c20 */ /* 0x000fe20008410000 */
[----:B------:R-:W-:-:S02]  /*3f80*/  ISETP.GE.U32.AND.EX P1, PT, R149, 0x1000000, PT, P1 ;  /* 0x010000009500780c */ /* 0x000fc40003f26110 */
[----:B------:R-:W-:Y:S02]  /*3f90*/  FSEL R83, R83, RZ, P6 ;  /* 0x000000ff53537208 */ /* 0x000fe40003000000 */
[C---:B------:R-:W-:Y:S02]  /*3fa0*/  FSEL R106, R96.reuse, RZ, P0 ;  /* 0x000000ff606a7208 */ /* 0x040fe40000000000 */
[----:B------:R-:W-:Y:S02]  /*3fb0*/  LOP3.LUT P0, RZ, R149, 0xff, RZ, 0xc0, !PT ;  /* 0x000000ff95ff7812 */ /* 0x000fe4000780c0ff */
[----:B------:R-:W-:Y:S02]  /*3fc0*/  LOP3.LUT P6, RZ, R155, 0xff, RZ, 0xc0, !PT ;  /* 0x000000ff9bff7812 */ /* 0x000fe400078cc0ff */
[----:B------:R-:W-:Y:S02]  /*3fd0*/  FSEL R96, R96, RZ, P1 ;  /* 0x000000ff60607208 */ /* 0x000fe40000800000 */
[----:B------:R-:W-:-:S02]  /*3fe0*/  F2FP.F16.F32.PACK_AB R83, R106, R83 ;  /* 0x000000536a53723e */ /* 0x000fc400000000ff */
[----:B------:R-:W-:Y:S01]  /*3ff0*/  F2FP.F16.F32.PACK_AB R99, R104, R99 ;  /* 0x000000636863723e */ /* 0x000fe200000000ff */
[----:B------:R-:W-:Y:S01]  /*4000*/  FMUL.FTZ R104, R80, UR28 ;  /* 0x0000001c50687c20 */ /* 0x000fe20008410000 */
[C---:B------:R-:W-:Y:S02]  /*4010*/  FSEL R106, R82.reuse, RZ, P0 ;  /* 0x000000ff526a7208 */ /* 0x040fe40000000000 */
[----:B------:R-:W-:Y:S02]  /*4020*/  FSEL R82, R82, RZ, P6 ;  /* 0x000000ff52527208 */ /* 0x000fe40003000000 */
[C---:B------:R-:W-:Y:S02]  /*4030*/  LOP3.LUT P0, RZ, R154.reuse, 0xff0000, RZ, 0xc0, !PT ;  /* 0x00ff00009aff7812 */ /* 0x040fe4000780c0ff */
[----:B------:R-:W-:Y:S02]  /*4040*/  LOP3.LUT P6, RZ, R154, 0xff000000, RZ, 0xc0, !PT ;  /* 0xff0000009aff7812 */ /* 0x000fe400078cc0ff */
[----:B------:R-:W-:Y:S01]  /*4050*/  F2FP.F16.F32.PACK_AB R107, R96, R107 ;  /* 0x0000006b606b723e */ /* 0x000fe200000000ff */
[C---:B------:R-:W-:Y:S01]  /*4060*/  FMUL.FTZ R96, R97.reuse, UR28 ;  /* 0x0000001c61607c20 */ /* 0x040fe20008410000 */
[----:B------:R-:W-:-:S02]  /*4070*/  F2FP.F16.F32.PACK_AB R98, R97, R98 ;  /* 0x000000626162723e */ /* 0x000fc400000000ff */
[----:B------:R-:W-:Y:S02]  /*4080*/  LOP3.LUT P5, RZ, R149, 0xff00, RZ, 0xc0, !PT ;  /* 0x0000ff0095ff7812 */ /* 0x000fe400078ac0ff */
[----:B------:R-:W-:Y:S02]  /*4090*/  LOP3.LUT P1, RZ, R155, 0xff00, RZ, 0xc0, !PT ;  /* 0x0000ff009bff7812 */ /* 0x000fe4000782c0ff */
[----:B------:R-:W-:Y:S02]  /*40a0*/  F2FP.F16.F32.PACK_AB R97, R81, R80 ;  /* 0x000000505161723e */ /* 0x000fe400000000ff */
[----:B------:R-:W-:Y:S02]  /*40b0*/  FSEL R81, R104, RZ, P0 ;  /* 0x000000ff68517208 */ /* 0x000fe40000000000 */
[----:B------:R-:W-:Y:S02]  /*40c0*/  FSEL R80, R108, RZ, P6 ;  /* 0x000000ff6c507208 */ /* 0x000fe40003000000 */
[----:B------:R-:W-:-:S02]  /*40d0*/  FSEL R105, R96, RZ, P5 ;  /* 0x000000ff60697208 */ /* 0x000fc40002800000 */
[----:B------:R-:W-:Y:S01]  /*40e0*/  FSEL R109, R96, RZ, P1 ;  /* 0x000000ff606d7208 */ /* 0x000fe20000800000 */
[--C-:B------:R-:W-:Y:S01]  /*40f0*/  FFMA.FTZ R96, R140, UR9, R142.reuse ;  /* 0x000000098c607c23 */ /* 0x100fe2000801008e */
[----:B------:R-:W-:Y:S01]  /*4100*/  F2FP.F16.F32.PACK_AB R81, R80, R81 ;  /* 0x000000515051723e */ /* 0x000fe200000000ff */
[----:B------:R-:W-:Y:S01]  /*4110*/  FFMA.FTZ R80, R143, UR9, R142 ;  /* 0x000000098f507c23 */ /* 0x000fe2000801008e */
[----:B------:R-:W-:Y:S01]  /*4120*/  F2FP.F16.F32.PACK_AB R82, R109, R82 ;  /* 0x000000526d52723e */ /* 0x000fe200000000ff */
[--C-:B------:R-:W-:Y:S01]  /*4130*/  HADD2.F32 R109, -RZ, R84.reuse.H1_H1 ;  /* 0x30000054ff6d7230 */ /* 0x100fe20000004100 */
[----:B------:R-:W-:Y:S01]  /*4140*/  F2FP.F16.F32.PACK_AB R106, R105, R106 ;  /* 0x0000006a696a723e */ /* 0x000fe200000000ff */
[----:B------:R-:W-:Y:S01]  /*4150*/  HADD2.F32 R105, -RZ, R84.H0_H0 ;  /* 0x20000054ff697230 */ /* 0x000fe20000004100 */
[C---:B------:R-:W-:Y:S01]  /*4160*/  LOP3.LUT P0, RZ, R148.reuse, 0xff0000, RZ, 0xc0, !PT ;  /* 0x00ff000094ff7812 */ /* 0x040fe2000780c0ff */
[----:B------:R-:W-:Y:S01]  /*4170*/  FADD.FTZ R80, R141, -R80 ;  /* 0x800000508d507221 */ /* 0x000fe20000010000 */
[----:B------:R-:W-:Y:S01]  /*4180*/  LOP3.LUT P1, RZ, R148, 0xff000000, RZ, 0xc0, !PT ;  /* 0xff00000094ff7812 */ /* 0x000fe2000782c0ff */
[----:B------:R-:W-:Y:S01]  /*4190*/  FADD.FTZ R96, R139, -R96 ;  /* 0x800000608b607221 */ /* 0x000fe20000010000 */
[----:B------:R-:W-:Y:S01]  /*41a0*/  FSEL R104, R104, RZ, P0 ;  /* 0x000000ff68687208 */ /* 0x000fe20000000000 */
[----:B------:R-:W-:Y:S01]  /*41b0*/  FFMA.FTZ R80, R80, UR16, R105 ;  /* 0x0000001050507c23 */ /* 0x000fe20008010069 */
[----:B------:R-:W-:Y:S01]  /*41c0*/  FSEL R111, R108, RZ, P1 ;  /* 0x000000ff6c6f7208 */ /* 0x000fe20000800000 */
[----:B------:R-:W-:Y:S01]  /*41d0*/  FFMA.FTZ R109, R96, UR16, R109 ;  /* 0x00000010606d7c23 */ /* 0x000fe2000801006d */
[----:B------:R-:W-:-:S02]  /*41e0*/  LOP3.LUT P5, RZ, R148, 0xff00, RZ, 0xc0, !PT ;  /* 0x0000ff0094ff7812 */ /* 0x000fc400078ac0ff */
[----:B------:R-:W-:Y:S01]  /*41f0*/  F2FP.F16.F32.PACK_AB R105, R111, R104 ;  /* 0x000000686f69723e */ /* 0x000fe200000000ff */
[C---:B------:R-:W-:Y:S01]  /*4200*/  FMUL.FTZ R104, R109.reuse, UR28 ;  /* 0x0000001c6d687c20 */ /* 0x040fe20008410000 */
[----:B------:R-:W-:Y:S01]  /*4210*/  F2FP.F16.F32.PACK_AB R96, R109, R80 ;  /* 0x000000506d60723e */ /* 0x000fe200000000ff */
[----:B------:R-:W-:Y:S01]  /*4220*/  FMUL.FTZ R80, R80, UR28 ;  /* 0x0000001c50507c20 */ /* 0x000fe20008410000 */
[C---:B------:R-:W-:Y:S02]  /*4230*/  LOP3.LUT P6, RZ, R154.reuse, 0xff00, RZ, 0xc0, !PT ;  /* 0x0000ff009aff7812 */ /* 0x040fe400078cc0ff */
[----:B------:R-:W-:Y:S02]  /*4240*/  LOP3.LUT P1, RZ, R154, 0xff, RZ, 0xc0, !PT ;  /* 0x000000ff9aff7812 */ /* 0x000fe4000782c0ff */
[----:B------:R-:W-:Y:S02]  /*4250*/  LOP3.LUT P0, RZ, R148, 0xff, RZ, 0xc0, !PT ;  /* 0x000000ff94ff7812 */ /* 0x000fe4000780c0ff */
[----:B------:R-:W-:-:S02]  /*4260*/  FSEL R109, R104, RZ, P5 ;  /* 0x000000ff686d7208 */ /* 0x000fc40002800000 */
[----:B------:R-:W-:Y:S02]  /*4270*/  FSEL R111, R104, RZ, P6 ;  /* 0x000000ff686f7208 */ /* 0x000fe40003000000 */
[C---:B------:R-:W-:Y:S02]  /*4280*/  FSEL R108, R80.reuse, RZ, P1 ;  /* 0x000000ff506c7208 */ /* 0x040fe40000800000 */
[----:B------:R-:W-:Y:S02]  /*4290*/  FSEL R104, R80, RZ, P0 ;  /* 0x000000ff50687208 */ /* 0x000fe40000000000 */
[----:B------:R-:W-:Y:S02]  /*42a0*/  F2FP.F16.F32.PACK_AB R80, R111, R108 ;  /* 0x0000006c6f50723e */ /* 0x000fe400000000ff */
[----:B------:R-:W-:-:S07]  /*42b0*/  F2FP.F16.F32.PACK_AB R104, R109, R104 ;  /* 0x000000686d68723e */ /* 0x000fce00000000ff */
.L_x_569:
        /* <DEDUP_REMOVED lines=14> */
.L_x_565:
[----:B------:R-:W-:Y:S05]  /*43a0*/  BSYNC.RECONVERGENT B0 ;  /* 0x0000000000007941 */ /* 0x000fea0003800200 */
.L_x_564:
        /* <DEDUP_REMOVED lines=12> */
[--C-:B------:R-:W-:Y:S01]  /*4470*/  FFMA.FTZ R97, R15, UR9, R142.reuse ;  /* 0x000000090f617c23 */ /* 0x100fe2000801008e */
[--C-:B-----5:R-:W-:Y:S02]  /*4480*/  HADD2.F32 R99, -RZ, R91.reuse.H1_H1 ;  /* 0x3000005bff637230 */ /* 0x120fe40000004100 */
[----:B------:R-:W-:Y:S01]  /*4490*/  FFMA.FTZ R81, R11, UR9, R142 ;  /* 0x000000090b517c23 */ /* 0x000fe2000801008e */
[----:B------:R-:W-:Y:S01]  /*44a0*/  FADD.FTZ R98, R17, -R98 ;  /* 0x8000006211627221 */ /* 0x000fe20000010000 */
[----:B------:R-:W-:Y:S02]  /*44b0*/  HADD2.F32 R96, -RZ, R91.H0_H0 ;  /* 0x2000005bff607230 */ /* 0x000fe40000004100 */
[----:B------:R-:W-:Y:S01]  /*44c0*/  FFMA.FTZ R82, R18, UR9, R142 ;  /* 0x0000000912527c23 */ /* 0x000fe2000801008e */
[----:B------:R-:W-:Y:S01]  /*44d0*/  FADD.FTZ R97, R20, -R97 ;  /* 0x8000006114617221 */ /* 0x000fe20000010000 */
[----:B------:R-:W-:-:S02]  /*44e0*/  HADD2.F32 R80, -RZ, R90.H0_H0 ;  /* 0x2000005aff507230 */ /* 0x000fc40000004100 */
[----:B------:R-:W-:Y:S01]  /*44f0*/  FFMA.FTZ R99, R98, UR16, R99 ;  /* 0x0000001062637c23 */ /* 0x000fe20008010063 */
[----:B------:R-:W-:Y:S02]  /*4500*/  HADD2.F32 R83, -RZ, R90.H1_H1 ;  /* 0x3000005aff537230 */ /* 0x000fe40000004100 */
[----:B------:R-:W-:Y:S01]  /*4510*/  FADD.FTZ R81, R16, -R81 ;  /* 0x8000005110517221 */ /* 0x000fe20000010000 */
[----:B------:R-:W-:Y:S01]  /*4520*/  ISETP.GE.U32.AND P1, PT, R152, RZ, PT ;  /* 0x000000ff9800720c */ /* 0x000fe20003f26070 */
[----:B------:R-:W-:Y:S01]  /*4530*/  FADD.FTZ R82, R13, -R82 ;  /* 0x800000520d527221 */ /* 0x000fe20000010000 */
[----:B------:R-:W-:Y:S01]  /*4540*/  FFMA.FTZ R96, R97, UR16, R96 ;  /* 0x0000001061607c23 */ /* 0x000fe20008010060 */
[----:B------:R-:W-:Y:S01]  /*4550*/  FMUL.FTZ R106, R99, UR28 ;  /* 0x0000001c636a7c20 */ /* 0x000fe20008410000 */
[----:B------:R-:W-:Y:S01]  /*4560*/  FFMA.FTZ R98, R81, UR16, R80 ;  /* 0x0000001051627c23 */ /* 0x000fe20008010050 */
[----:B------:R-:W-:Y:S01]  /*4570*/  ISETP.GE.U32.AND.EX P1, PT, R153, 0x1000000, PT, P1 ;  /* 0x010000009900780c */ /* 0x000fe20003f26110 */
[----:B------:R-:W-:Y:S01]  /*4580*/  FFMA.FTZ R97, R82, UR16, R83 ;  /* 0x0000001052617c23 */ /* 0x000fe20008010053 */
[--C-:B------:R-:W-:Y:S01]  /*4590*/  FFMA.FTZ R80, R9, UR9, R142.reuse ;  /* 0x0000000909507c23 */ /* 0x100fe2000801008e */
[----:B------:R-:W-:Y:S01]  /*45a0*/  FFMA.FTZ R83, R14, UR9, R142 ;  /* 0x000000090e537c23 */ /* 0x000fe2000801008e */
[----:B------:R-:W-:Y:S01]  /*45b0*/  FMUL.FTZ R104, R96, UR28 ;  /* 0x0000001c60687c20 */ /* 0x000fe20008410000 */
[----:B------:R-:W-:Y:S01]  /*45c0*/  LOP3.LUT P5, RZ, R153, 0xff0000, RZ, 0xc0, !PT ;  /* 0x00ff000099ff7812 */ /* 0x000fe200078ac0ff */
[--C-:B------:R-:W-:Y:S01]  /*45d0*/  HADD2.F32 R81, -RZ, R89.reuse.H0_H0 ;  /* 0x20000059ff517230 */ /* 0x100fe20000004100 */
[----:B------:R-:W-:Y:S01]  /*45e0*/  FSEL R108, R106, RZ, P1 ;  /* 0x000000ff6a6c7208 */ /* 0x000fe20000800000 */
[----:B------:R-:W-:-:S02]  /*45f0*/  HADD2.F32 R82, -RZ, R89.H1_H1 ;  /* 0x30000059ff527230 */ /* 0x000fc40000004100 */
[----:B------:R-:W-:Y:S01]  /*4600*/  FADD.FTZ R80, R7, -R80 ;  /* 0x8000005007507221 */ /* 0x000fe20000010000 */
[----:B------:R-:W-:Y:S01]  /*4610*/  ISETP.GE.U32.AND P1, PT, R146, RZ, PT ;  /* 0x000000ff9200720c */ /* 0x000fe20003f26070 */
[----:B------:R-:W-:Y:S01]  /*4620*/  FADD.FTZ R83, R12, -R83 ;  /* 0x800000530c537221 */ /* 0x000fe20000010000 */
[----:B------:R-:W-:Y:S01]  /*4630*/  FSEL R105, R104, RZ, P5 ;  /* 0x000000ff68697208 */ /* 0x000fe20002800000 */
[----:B------:R-:W-:Y:S01]  /*4640*/  FFMA.FTZ R80, R80, UR16, R81 ;  /* 0x0000001050507c23 */ /* 0x000fe20008010051 */
[----:B------:R-:W-:Y:S01]  /*4650*/  LOP3.LUT P5, RZ, R147, 0xff0000, RZ, 0xc0, !PT ;  /* 0x00ff000093ff7812 */ /* 0x000fe200078ac0ff */
[----:B------:R-:W-:Y:S01]  /*4660*/  FFMA.FTZ R81, R83, UR16, R82 ;  /* 0x0000001053517c23 */ /* 0x000fe20008010052 */
[C---:B------:R-:W-:Y:S01]  /*4670*/  ISETP.GE.U32.AND.EX P1, PT, R147.reuse, 0x1000000, PT, P1 ;  /* 0x010000009300780c */ /* 0x040fe20003f26110 */
[----:B------:R-:W-:Y:S01]  /*4680*/  FMUL.FTZ R82, R98, UR28 ;  /* 0x0000001c62527c20 */ /* 0x000fe20008410000 */
[----:B------:R-:W-:Y:S02]  /*4690*/  LOP3.LUT P6, RZ, R147, 0xff, RZ, 0xc0, !PT ;  /* 0x000000ff93ff7812 */ /* 0x000fe400078cc0ff */
[----:B------:R-:W-:Y:S01]  /*46a0*/  FSEL R107, R104, RZ, P5 ;  /* 0x000000ff686b7208 */ /* 0x000fe20002800000 */
[----:B------:R-:W-:Y:S01]  /*46b0*/  FMUL.FTZ R104, R97, UR28 ;  /* 0x0000001c61687c20 */ /* 0x000fe20008410000 */
[----:B------:R-:W-:-:S02]  /*46c0*/  FSEL R110, R106, RZ, P1 ;  /* 0x000000ff6a6e7208 */ /* 0x000fc40000800000 */
[----:B------:R-:W-:Y:S02]  /*46d0*/  LOP3.LUT P1, RZ, R147, 0xff00, RZ, 0xc0, !PT ;  /* 0x0000ff0093ff7812 */ /* 0x000fe4000782c0ff */
[----:B------:R-:W-:Y:S02]  /*46e0*/  FSEL R106, R82, RZ, P6 ;  /* 0x000000ff526a7208 */ /* 0x000fe40003000000 */
[----:B------:R-:W-:Y:S01]  /*46f0*/  F2FP.F16.F32.PACK_AB R83, R108, R105 ;  /* 0x000000696c53723e */ /* 0x000fe200000000ff */
[----:B------:R-:W-:Y:S01]  /*4700*/  FMUL.FTZ R108, R81, UR28 ;  /* 0x0000001c516c7c20 */ /* 0x000fe20008410000 */
[C---:B------:R-:W-:Y:S02]  /*4710*/  LOP3.LUT P5, RZ, R153.reuse, 0xff, RZ, 0xc0, !PT ;  /* 0x000000ff99ff7812 */ /* 0x040fe400078ac0ff */
[----:B------:R-:W-:Y:S02]  /*4720*/  LOP3.LUT P6, RZ, R153, 0xff00, RZ, 0xc0, !PT ;  /* 0x0000ff0099ff7812 */ /* 0x000fe400078cc0ff */
[----:B------:R-:W-:-:S02]  /*4730*/  FSEL R105, R104, RZ, P1 ;  /* 0x000000ff68697208 */ /* 0x000fc40000800000 */
[----:B------:R-:W-:Y:S02]  /*4740*/  LOP3.LUT P1, RZ, R152, 0xff000000, RZ, 0xc0, !PT ;  /* 0xff00000098ff7812 */ /* 0x000fe4000782c0ff */
[----:B------:R-:W-:Y:S01]  /*4750*/  F2FP.F16.F32.PACK_AB R99, R99, R96 ;  /* 0x000000606363723e */ /* 0x000fe200000000ff */
[----:B------:R-:W-:Y:S01]  /*4760*/  FMUL.FTZ R96, R80, UR28 ;  /* 0x0000001c50607c20 */ /* 0x000fe20008410000 */
[----:B------:R-:W-:Y:S02]  /*4770*/  F2FP.F16.F32.PACK_AB R98, R97, R98 ;  /* 0x000000626162723e */ /* 0x000fe400000000ff */
[----:B------:R-:W-:Y:S02]  /*4780*/  FSEL R82, R82, RZ, P5 ;  /* 0x000000ff52527208 */ /* 0x000fe40002800000 */
[----:B------:R-:W-:Y:S02]  /*4790*/  FSEL R109, R104, RZ, P6 ;  /* 0x000000ff686d7208 */ /* 0x000fe40003000000 */
[----:B------:R-:W-:-:S02]  /*47a0*/  LOP3.LUT P5, RZ, R152, 0xff0000, RZ, 0xc0, !PT ;  /* 0x00ff000098ff7812 */ /* 0x000fc400078ac0ff */
[----:B------:R-:W-:Y:S02]  /*47b0*/  F2FP.F16.F32.PACK_AB R97, R81, R80 ;  /* 0x000000505161723e */ /* 0x000fe400000000ff */
[----:B------:R-:W-:Y:S02]  /*47c0*/  FSEL R80, R108, RZ, P1 ;  /* 0x000000ff6c507208 */ /* 0x000fe40000800000 */
[----:B------:R-:W-:Y:S02]  /*47d0*/  LOP3.LUT P1, RZ, R146, 0xff0000, RZ, 0xc0, !PT ;  /* 0x00ff000092ff7812 */ /* 0x000fe4000782c0ff */
[----:B------:R-:W-:Y:S01]  /*47e0*/  F2FP.F16.F32.PACK_AB R82, R109, R82 ;  /* 0x000000526d52723e */ /* 0x000fe200000000ff */
[--C-:B------:R-:W-:Y:S01]  /*47f0*/  FFMA.FTZ R109, R10, UR9, R142.reuse ;  /* 0x000000090a6d7c23 */ /* 0x100fe2000801008e */
[C---:B------:R-:W-:Y:S02]  /*4800*/  FSEL R81, R96.reuse, RZ, P5 ;  /* 0x000000ff60517208 */ /* 0x040fe40002800000 */
[----:B------:R-:W-:Y:S01]  /*4810*/  F2FP.F16.F32.PACK_AB R106, R105, R106 ;  /* 0x0000006a696a723e */ /* 0x000fe200000000ff */
[----:B------:R-:W-:Y:S01]  /*4820*/  FFMA.FTZ R105, R5, UR9, R142 ;  /* 0x0000000905697c23 */ /* 0x000fe2000801008e */
[----:B------:R-:W-:Y:S01]  /*4830*/  FSEL R104, R96, RZ, P1 ;  /* 0x000000ff60687208 */ /* 0x000fe20000800000 */
[--C-:B------:R-:W-:Y:S01]  /*4840*/  HADD2.F32 R96, -RZ, R88.reuse.H1_H1 ;  /* 0x30000058ff607230 */ /* 0x100fe20000004100 */
[----:B------:R-:W-:Y:S01]  /*4850*/  LOP3.LUT P5, RZ, R146, 0xff000000, RZ, 0xc0, !PT ;  /* 0xff00000092ff7812 */ /* 0x000fe200078ac0ff */
[----:B------:R-:W-:Y:S01]  /*4860*/  FADD.FTZ R109, R8, -R109 ;  /* 0x8000006d086d7221 */ /* 0x000fe20000010000 */
[----:B------:R-:W-:Y:S01]  /*4870*/  F2FP.F16.F32.PACK_AB R81, R80, R81 ;  /* 0x000000515051723e */ /* 0x000fe200000000ff */
[----:B------:R-:W-:-:S02]  /*4880*/  HADD2.F32 R80, -RZ, R88.H0_H0 ;  /* 0x20000058ff507230 */ /* 0x000fc40000004100 */
[----:B------:R-:W-:Y:S01]  /*4890*/  FADD.FTZ R105, R6, -R105 ;  /* 0x8000006906697221 */ /* 0x000fe20000010000 */
[----:B------:R-:W-:Y:S01]  /*48a0*/  FSEL R111, R108, RZ, P5 ;  /* 0x000000ff6c6f7208 */ /* 0x000fe20002800000 */
[----:B------:R-:W-:Y:S01]  /*48b0*/  FFMA.FTZ R109, R109, UR16, R96 ;  /* 0x000000106d6d7c23 */ /* 0x000fe20008010060 */
[----:B------:R-:W-:Y:S01]  /*48c0*/  LOP3.LUT P6, RZ, R146, 0xff00, RZ, 0xc0, !PT ;  /* 0x0000ff0092ff7812 */ /* 0x000fe200078cc0ff */
[----:B------:R-:W-:Y:S01]  /*48d0*/  FFMA.FTZ R80, R105, UR16, R80 ;  /* 0x0000001069507c23 */ /* 0x000fe20008010050 */
[----:B------:R-:W-:Y:S01]  /*48e0*/  F2FP.F16.F32.PACK_AB R105, R111, R104 ;  /* 0x000000686f69723e */ /* 0x000fe200000000ff */
[C---:B------:R-:W-:Y:S01]  /*48f0*/  FMUL.FTZ R104, R109.reuse, UR28 ;  /* 0x0000001c6d687c20 */ /* 0x040fe20008410000 */
[----:B------:R-:W-:Y:S02]  /*4900*/  LOP3.LUT P1, RZ, R152, 0xff00, RZ, 0xc0, !PT ;  /* 0x0000ff0098ff7812 */ /* 0x000fe4000782c0ff */
[----:B------:R-:W-:Y:S01]  /*4910*/  F2FP.F16.F32.PACK_AB R96, R109, R80 ;  /* 0x000000506d60723e */ /* 0x000fe200000000ff */
[----:B------:R-:W-:Y:S01]  /*4920*/  FMUL.FTZ R80, R80, UR28 ;  /* 0x0000001c50507c20 */ /* 0x000fe20008410000 */
[----:B------:R-:W-:-:S02]  /*4930*/  FSEL R109, R104, RZ, P6 ;  /* 0x000000ff686d7208 */ /* 0x000fc40003000000 */
[----:B------:R-:W-:Y:S02]  /*4940*/  LOP3.LUT P5, RZ, R152, 0xff, RZ, 0xc0, !PT ;  /* 0x000000ff98ff7812 */ /* 0x000fe400078ac0ff */
[----:B------:R-:W-:Y:S02]  /*4950*/  LOP3.LUT P6, RZ, R146, 0xff, RZ, 0xc0, !PT ;  /* 0x000000ff92ff7812 */ /* 0x000fe400078cc0ff */
[----:B------:R-:W-:Y:S02]  /*4960*/  FSEL R111, R104, RZ, P1 ;  /* 0x000000ff686f7208 */ /* 0x000fe40000800000 */
[C---:B------:R-:W-:Y:S02]  /*4970*/  FSEL R108, R80.reuse, RZ, P5 ;  /* 0x000000ff506c7208 */ /* 0x040fe40002800000 */
[----:B------:R-:W-:Y:S02]  /*4980*/  FSEL R104, R80, RZ, P6 ;  /* 0x000000ff50687208 */ /* 0x000fe40003000000 */
[----:B------:R-:W-:-:S02]  /*4990*/  F2FP.F16.F32.PACK_AB R107, R110, R107 ;  /* 0x0000006b6e6b723e */ /* 0x000fc400000000ff */
[----:B------:R-:W-:Y:S02]  /*49a0*/  F2FP.F16.F32.PACK_AB R80, R111, R108 ;  /* 0x0000006c6f50723e */ /* 0x000fe400000000ff */
[----:B------:R-:W-:Y:S01]  /*49b0*/  F2FP.F16.F32.PACK_AB R104, R109, R104 ;  /* 0x000000686d68723e */ /* 0x000fe200000000ff */
[----:B------:R-:W-:Y:S06]  /*49c0*/  BRA `(.L_x_579) ;  /* 0x0000001c00a07947 */ /* 0x000fec0003800000 */
.L_x_578:
[--C-:B0-----:R-:W-:Y:S01]  /*49d0*/  FFMA.FTZ R81, R15, UR9, R142.reuse ;  /* 0x000000090f517c23 */ /* 0x101fe2000801008e */
[--C-:B-----5:R-:W-:Y:S02]  /*49e0*/  HADD2.F32 R83, -RZ, R91.reuse.H0_H0 ;  /* 0x2000005bff537230 */ /* 0x120fe40000004100 */
[--C-:B------:R-:W-:Y:S01]  /*49f0*/  FFMA.FTZ R82, R22, UR9, R142.reuse ;  /* 0x0000000916527c23 */ /* 0x100fe2000801008e */
[----:B------:R-:W-:Y:S02]  /*4a00*/  HADD2.F32 R105, -RZ, R91.H1_H1 ;  /* 0x3000005bff697230 */ /* 0x000fe40000004100 */
[----:B------:R-:W-:Y:S01]  /*4a10*/  FADD.FTZ R80, R20, -R81 ;  /* 0x8000005114507221 */ /* 0x000fe20000010000 */
[----:B------:R-:W-:Y:S01]  /*4a20*/  FFMA.FTZ R81, R11, UR9, R142 ;  /* 0x000000090b517c23 */ /* 0x000fe2000801008e */
[----:B------:R-:W-:Y:S01]  /*4a30*/  FADD.FTZ R82, R17, -R82 ;  /* 0x8000005211527221 */ /* 0x000fe20000010000 */
[----:B------:R-:W-:Y:S01]  /*4a40*/  LOP3.LUT P1, RZ, R147, 0xff0000, RZ, 0xc0, !PT ;  /* 0x00ff000093ff7812 */ /* 0x000fe2000782c0ff */
[----:B------:R-:W-:Y:S01]  /*4a50*/  FFMA.FTZ R83, R80, UR16, R83 ;  /* 0x0000001050537c23 */ /* 0x000fe20008010053 */
[----:B------:R-:W-:-:S02]  /*4a60*/  HADD2.F32 R80, -RZ, R90.H0_H0 ;  /* 0x2000005aff507230 */ /* 0x000fc40000004100 */
[----:B------:R-:W-:Y:S01]  /*4a70*/  FFMA.FTZ R106, R82, UR16, R105 ;  /* 0x00000010526a7c23 */ /* 0x000fe20008010069 */
[----:B------:R-:W-:Y:S01]  /*4a80*/  FADD.FTZ R81, R16, -R81 ;  /* 0x8000005110517221 */ /* 0x000fe20000010000 */
[----:B------:R-:W-:Y:S01]  /*4a90*/  FMUL.FTZ R105, R83, UR28 ;  /* 0x0000001c53697c20 */ /* 0x000fe20008410000 */
[----:B------:R-:W-:Y:S01]  /*4aa0*/  ISETP.GE.U32.AND P5, PT, R146, RZ, PT ;  /* 0x000000ff9200720c */ /* 0x000fe20003fa6070 */
[----:B------:R-:W-:Y:S01]  /*4ab0*/  FFMA.FTZ R104, R18, UR9, R142 ;  /* 0x0000000912687c23 */ /* 0x000fe2000801008e */
[----:B------:R-:W-:Y:S01]  /*4ac0*/  FFMA.FTZ R82, R81, UR16, R80 ;  /* 0x0000001051527c23 */ /* 0x000fe20008010050 */
[----:B------:R-:W-:Y:S01]  /*4ad0*/  FFMA.FTZ R80, R9, UR9, R142 ;  /* 0x0000000909507c23 */ /* 0x000fe2000801008e */
[----:B------:R-:W-:Y:S01]  /*4ae0*/  FSEL R107, R105, RZ, P1 ;  /* 0x000000ff696b7208 */ /* 0x000fe20000800000 */
[----:B------:R-:W-:Y:S01]  /*4af0*/  FMUL.FTZ R108, R106, UR28 ;  /* 0x0000001c6a6c7c20 */ /* 0x000fe20008410000 */
[----:B------:R-:W-:Y:S01]  /*4b00*/  ISETP.GE.U32.AND P1, PT, R152, RZ, PT ;  /* 0x000000ff9800720c */ /* 0x000fe20003f26070 */
[----:B------:R-:W-:Y:S01]  /*4b10*/  HADD2.F32 R83, -RZ, R90.H1_H1 ;  /* 0x3000005aff537230 */ /* 0x000fe20000004100 */
[C---:B------:R-:W-:Y:S01]  /*4b20*/  LOP3.LUT P6, RZ, R153.reuse, 0xff0000, RZ, 0xc0, !PT ;  /* 0x00ff000099ff7812 */ /* 0x040fe200078cc0ff */
[----:B------:R-:W-:Y:S01]  /*4b30*/  HADD2.F32 R81, -RZ, R89.H0_H0 ;  /* 0x20000059ff517230 */ /* 0x000fe20000004100 */
[----:B------:R-:W-:Y:S01]  /*4b40*/  ISETP.GE.U32.AND.EX P1, PT, R153, 0x1000000, PT, P1 ;  /* 0x010000009900780c */ /* 0x000fe20003f26110 */
[----:B------:R-:W-:Y:S01]  /*4b50*/  FADD.FTZ R104, R13, -R104 ;  /* 0x800000680d687221 */ /* 0x000fe20000010000 */
[----:B------:R-:W-:Y:S01]  /*4b60*/  ISETP.GE.U32.AND.EX P5, PT, R147, 0x1000000, PT, P5 ;  /* 0x010000009300780c */ /* 0x000fe20003fa6150 */
[----:B------:R-:W-:Y:S01]  /*4b70*/  FADD.FTZ R80, R7, -R80 ;  /* 0x8000005007507221 */ /* 0x000fe20000010000 */
[----:B------:R-:W-:-:S02]  /*4b80*/  FSEL R109, R108, RZ, P1 ;  /* 0x000000ff6c6d7208 */ /* 0x000fc40000800000 */
[----:B------:R-:W-:Y:S01]  /*4b90*/  FSEL R106, R105, RZ, P6 ;  /* 0x000000ff696a7208 */ /* 0x000fe20003000000 */
[----:B------:R-:W-:Y:S01]  /*4ba0*/  FFMA.FTZ R105, R104, UR16, R83 ;  /* 0x0000001068697c23 */ /* 0x000fe20008010053 */
[----:B------:R-:W-:Y:S01]  /*4bb0*/  FSEL R108, R108, RZ, P5 ;  /* 0x000000ff6c6c7208 */ /* 0x000fe20002800000 */
[----:B------:R-:W-:Y:S01]  /*4bc0*/  FFMA.FTZ R80, R80, UR16, R81 ;  /* 0x0000001050507c23 */ /* 0x000fe20008010051 */
[----:B------:R-:W-:Y:S01]  /*4bd0*/  FFMA.FTZ R81, R14, UR9, R142 ;  /* 0x000000090e517c23 */ /* 0x000fe2000801008e */
[----:B------:R-:W-:Y:S01]  /*4be0*/  FMUL.FTZ R104, R82, UR28 ;  /* 0x0000001c52687c20 */ /* 0x000fe20008410000 */
[----:B------:R-:W-:Y:S01]  /*4bf0*/  F2FP.F16.F32.PACK_AB R107, R108, R107 ;  /* 0x0000006b6c6b723e */ /* 0x000fe200000000ff */
[----:B------:R-:W-:Y:S01]  /*4c00*/  FMUL.FTZ R108, R105, UR28 ;  /* 0x0000001c696c7c20 */ /* 0x000fe20008410000 */
[----:B------:R-:W-:Y:S01]  /*4c10*/  LOP3.LUT P6, RZ, R147, 0xff, RZ, 0xc0, !PT ;  /* 0x000000ff93ff7812 */ /* 0x000fe200078cc0ff */
[----:B------:R-:W-:Y:S01]  /*4c20*/  HADD2.F32 R82, -RZ, R89.H1_H1 ;  /* 0x30000059ff527230 */ /* 0x000fe20000004100 */
[----:B------:R-:W-:Y:S01]  /*4c30*/  LOP3.LUT P5, RZ, R153, 0xff, RZ, 0xc0, !PT ;  /* 0x000000ff99ff7812 */ /* 0x000fe200078ac0ff */
[----:B------:R-:W-:Y:S01]  /*4c40*/  FADD.FTZ R81, R12, -R81 ;  /* 0x800000510c517221 */ /* 0x000fe20000010000 */
[----:B------:R-:W-:-:S02]  /*4c50*/  LOP3.LUT P1, RZ, R147, 0xff00, RZ, 0xc0, !PT ;  /* 0x0000ff0093ff7812 */ /* 0x000fc4000782c0ff */
[----:B------:R-:W-:Y:S02]  /*4c60*/  F2FP.F16.F32.PACK_AB R83, R109, R106 ;  /* 0x0000006a6d53723e */ /* 0x000fe400000000ff */
[C---:B------:R-:W-:Y:S02]  /*4c70*/  FSEL R106, R104.reuse, RZ, P6 ;  /* 0x000000ff686a7208 */ /* 0x040fe40003000000 */
[----:B------:R-:W-:Y:S02]  /*4c80*/  LOP3.LUT P6, RZ, R153, 0xff00, RZ, 0xc0, !PT ;  /* 0x0000ff0099ff7812 */ /* 0x000fe400078cc0ff */
[----:B------:R-:W-:Y:S01]  /*4c90*/  FSEL R105, R104, RZ, P5 ;  /* 0x000000ff68697208 */ /* 0x000fe20002800000 */
[----:B------:R-:W-:Y:S01]  /*4ca0*/  FFMA.FTZ R104, R81, UR16, R82 ;  /* 0x0000001051687c23 */ /* 0x000fe20008010052 */
[----:B------:R-:W-:Y:S01]  /*4cb0*/  FSEL R109, R108, RZ, P1 ;  /* 0x000000ff6c6d7208 */ /* 0x000fe20000800000 */
[----:B------:R-:W-:Y:S01]  /*4cc0*/  FFMA.FTZ R81, R10, UR9, R142 ;  /* 0x000000090a517c23 */ /* 0x000fe2000801008e */
[----:B------:R-:W-:Y:S01]  /*4cd0*/  FSEL R110, R108, RZ, P6 ;  /* 0x000000ff6c6e7208 */ /* 0x000fe20003000000 */
[----:B------:R-:W-:Y:S01]  /*4ce0*/  FMUL.FTZ R108, R80, UR28 ;  /* 0x0000001c506c7c20 */ /* 0x000fe20008410000 */
[----:B------:R-:W-:Y:S01]  /*4cf0*/  F2FP.F16.F32.PACK_AB R106, R109, R106 ;  /* 0x0000006a6d6a723e */ /* 0x000fe200000000ff */
[----:B------:R-:W-:Y:S01]  /*4d00*/  FMUL.FTZ R109, R104, UR28 ;  /* 0x0000001c686d7c20 */ /* 0x000fe20008410000 */
[C---:B------:R-:W-:Y:S01]  /*4d10*/  LOP3.LUT P1, RZ, R152.reuse, 0xff0000, RZ, 0xc0, !PT ;  /* 0x00ff000098ff7812 */ /* 0x040fe2000782c0ff */
[----:B------:R-:W-:Y:S01]  /*4d20*/  HADD2.F32 R80, -RZ, R88.H1_H1 ;  /* 0x30000058ff507230 */ /* 0x000fe20000004100 */
[----:B------:R-:W-:Y:S01]  /*4d30*/  LOP3.LUT P5, RZ, R152, 0xff000000, RZ, 0xc0, !PT ;  /* 0xff00000098ff7812 */ /* 0x000fe200078ac0ff */
[----:B------:R-:W-:Y:S01]  /*4d40*/  FADD.FTZ R81, R8, -R81 ;  /* 0x8000005108517221 */ /* 0x000fe20000010000 */
[----:B------:R-:W-:-:S02]  /*4d50*/  F2FP.F16.F32.PACK_AB R82, R110, R105 ;  /* 0x000000696e52723e */ /* 0x000fc400000000ff */
[----:B------:R-:W-:Y:S01]  /*4d60*/  FSEL R105, R108, RZ, P1 ;  /* 0x000000ff6c697208 */ /* 0x000fe20000800000 */
[----:B------:R-:W-:Y:S01]  /*4d70*/  FFMA.FTZ R104, R81, UR16, R80 ;  /* 0x0000001051687c23 */ /* 0x000fe20008010050 */
[----:B------:R-:W-:Y:S02]  /*4d80*/  FSEL R110, R109, RZ, P5 ;  /* 0x000000ff6d6e7208 */ /* 0x000fe40002800000 */
[----:B------:R-:W-:Y:S01]  /*4d90*/  LOP3.LUT P1, RZ, R146, 0xff0000, RZ, 0xc0, !PT ;  /* 0x00ff000092ff7812 */ /* 0x000fe2000782c0ff */
[----:B------:R-:W-:Y:S01]  /*4da0*/  FMUL.FTZ R104, R104, UR28 ;  /* 0x0000001c68687c20 */ /* 0x000fe20008410000 */
[----:B------:R-:W-:Y:S01]  /*4db0*/  F2FP.F16.F32.PACK_AB R81, R110, R105 ;  /* 0x000000696e51723e */ /* 0x000fe200000000ff */
[----:B------:R-:W-:Y:S01]  /*4dc0*/  FFMA.FTZ R105, R5, UR9, R142 ;  /* 0x0000000905697c23 */ /* 0x000fe2000801008e */
[C---:B------:R-:W-:Y:S02]  /*4dd0*/  LOP3.LUT P5, RZ, R146.reuse, 0xff000000, RZ, 0xc0, !PT ;  /* 0xff00000092ff7812 */ /* 0x040fe400078ac0ff */
[----:B------:R-:W-:Y:S01]  /*4de0*/  LOP3.LUT P6, RZ, R146, 0xff00, RZ, 0xc0, !PT ;  /* 0x0000ff0092ff7812 */ /* 0x000fe200078cc0ff */
[----:B------:R-:W-:Y:S01]  /*4df0*/  FADD.FTZ R80, R6, -R105 ;  /* 0x8000006906507221 */ /* 0x000fe20000010000 */
[----:B------:R-:W-:-:S02]  /*4e00*/  FSEL R105, R108, RZ, P1 ;  /* 0x000000ff6c697208 */ /* 0x000fc40000800000 */
[----:B------:R-:W-:Y:S01]  /*4e10*/  FSEL R108, R109, RZ, P5 ;  /* 0x000000ff6d6c7208 */ /* 0x000fe20002800000 */
[----:B------:R-:W-:Y:S01]  /*4e20*/  HADD2.F32 R109, -RZ, R88.H0_H0 ;  /* 0x20000058ff6d7230 */ /* 0x000fe20000004100 */
[C---:B------:R-:W-:Y:S02]  /*4e30*/  LOP3.LUT P1, RZ, R152.reuse, 0xff00, RZ, 0xc0, !PT ;  /* 0x0000ff0098ff7812 */ /* 0x040fe4000782c0ff */
[----:B------:R-:W-:Y:S02]  /*4e40*/  LOP3.LUT P5, RZ, R152, 0xff, RZ, 0xc0, !PT ;  /* 0x000000ff98ff7812 */ /* 0x000fe400078ac0ff */
[----:B------:R-:W-:Y:S01]  /*4e50*/  FFMA.FTZ R80, R80, UR16, R109 ;  /* 0x0000001050507c23 */ /* 0x000fe2000801006d */
[----:B------:R-:W-:Y:S02]  /*4e60*/  FSEL R109, R104, RZ, P6 ;  /* 0x000000ff686d7208 */ /* 0x000fe40003000000 */
[----:B------:R-:W-:Y:S01]  /*4e70*/  LOP3.LUT P6, RZ, R146, 0xff, RZ, 0xc0, !PT ;  /* 0x000000ff92ff7812 */ /* 0x000fe200078cc0ff */
[----:B------:R-:W-:Y:S01]  /*4e80*/  FMUL.FTZ R80, R80, UR28 ;  /* 0x0000001c50507c20 */ /* 0x000fe20008410000 */
[----:B------:R-:W-:-:S02]  /*4e90*/  F2FP.F16.F32.PACK_AB R105, R108, R105 ;  /* 0x000000696c69723e */ /* 0x000fc400000000ff */
[----:B------:R-:W-:Y:S02]  /*4ea0*/  FSEL R111, R104, RZ, P1 ;  /* 0x000000ff686f7208 */ /* 0x000fe40000800000 */
[C---:B------:R-:W-:Y:S02]  /*4eb0*/  FSEL R108, R80.reuse, RZ, P5 ;  /* 0x000000ff506c7208 */ /* 0x040fe40002800000 */
[----:B------:R-:W-:Y:S02]  /*4ec0*/  FSEL R104, R80, RZ, P6 ;  /* 0x000000ff50687208 */ /* 0x000fe40003000000 */
[----:B------:R-:W-:Y:S02]  /*4ed0*/  F2FP.F16.F32.PACK_AB R80, R111, R108 ;  /* 0x0000006c6f50723e */ /* 0x000fe400000000ff */
[----:B------:R-:W-:Y:S01]  /*4ee0*/  F2FP.F16.F32.PACK_AB R104, R109, R104 ;  /* 0x000000686d68723e */ /* 0x000fe200000000ff */
[----:B------:R-:W-:Y:S06]  /*4ef0*/  BRA `(.L_x_579) ;  /* 0x0000001800547947 */ /* 0x000fec0003800000 */
.L_x_577:
[----:B------:R-:W-:-:S04]  /*4f00*/  UISETP.NE.U32.AND UP0, UPT, UR10, URZ, UPT ;  /* 0x000000ff0a00728c */ /* 0x000fc8000bf05070 */
[----:B------:R-:W-:-:S09]  /*4f10*/  UISETP.NE.AND.EX UP0, UPT, UR11, URZ, UPT, UP0 ;  /* 0x000000ff0b00728c */ /* 0x000fd2000bf05300 */
[----:B------:R-:W-:Y:S05]  /*4f20*/  BRA.U !UP0, `(.L_x_580) ;  /* 0x00000005083c7547 */ /* 0x000fea000b800000 */
[--C-:B0-----:R-:W-:Y:S01]  /*4f30*/  FFMA.FTZ R81, R15, UR9, R142.reuse ;  /* 0x000000090f517c23 */ /* 0x101fe2000801008e */
        /* <DEDUP_REMOVED lines=9> */
[----:B------:R-:W-:Y:S01]  /*4fd0*/  ISETP.GE.U32.AND.EX P1, PT, R153, 0x1000000, PT, P1 ;  /* 0x010000009900780c */ /* 0x000fe20003f26110 */
[----:B------:R-:W-:Y:S01]  /*4fe0*/  FMUL.FTZ R98, R97, UR16 ;  /* 0x0000001061627c20 */ /* 0x000fe20008410000 */
[----:B------:R-:W-:Y:S01]  /*4ff0*/  FMUL.FTZ R80, R99, UR28 ;  /* 0x0000001c63507c20 */ /* 0x000fe20008410000 */
[C---:B------:R-:W-:Y:S01]  /*5000*/  FMUL.FTZ R81, R82.reuse, UR28 ;  /* 0x0000001c52517c20 */ /* 0x040fe20008410000 */
[----:B------:R-:W-:Y:S01]  /*5010*/  F2FP.F16.F32.PACK_AB R99, R82, R99 ;  /* 0x000000635263723e */ /* 0x000fe200000000ff */
[--C-:B------:R-:W-:Y:S01]  /*5020*/  FFMA.FTZ R82, R9, UR9, R142.reuse ;  /* 0x0000000909527c23 */ /* 0x100fe2000801008e */
[----:B------:R-:W-:Y:S01]  /*5030*/  FFMA.FTZ R97, R14, UR9, R142 ;  /* 0x000000090e617c23 */ /* 0x000fe2000801008e */
[----:B------:R-:W-:-:S02]  /*5040*/  FSEL R83, R80, RZ, P5 ;  /* 0x000000ff50537208 */ /* 0x000fc40002800000 */
[----:B------:R-:W-:Y:S01]  /*5050*/  LOP3.LUT P5, RZ, R147, 0xff0000, RZ, 0xc0, !PT ;  /* 0x00ff000093ff7812 */ /* 0x000fe200078ac0ff */
[----:B------:R-:W-:Y:S01]  /*5060*/  FADD.FTZ R82, R7, -R82 ;  /* 0x8000005207527221 */ /* 0x000fe20000010000 */
[----:B------:R-:W-:Y:S02]  /*5070*/  FSEL R96, R81, RZ, P1 ;  /* 0x000000ff51607208 */ /* 0x000fe40000800000 */
[----:B------:R-:W-:Y:S02]  /*5080*/  ISETP.GE.U32.AND P1, PT, R146, RZ, PT ;  /* 0x000000ff9200720c */ /* 0x000fe40003f26070 */
[----:B------:R-:W-:Y:S01]  /*5090*/  FSEL R107, R80, RZ, P5 ;  /* 0x000000ff506b7208 */ /* 0x000fe20002800000 */
[----:B------:R-:W-:Y:S01]  /*50a0*/  FFMA.FTZ R80, R18, UR9, R142 ;  /* 0x0000000912507c23 */ /* 0x000fe2000801008e */
[----:B------:R-:W-:Y:S02]  /*50b0*/  ISETP.GE.U32.AND.EX P1, PT, R147, 0x1000000, PT, P1 ;  /* 0x010000009300780c */ /* 0x000fe40003f26110 */
[----:B------:R-:W-:Y:S01]  /*50c0*/  F2FP.F16.F32.PACK_AB R83, R96, R83 ;  /* 0x000000536053723e */ /* 0x000fe200000000ff */
[----:B------:R-:W-:Y:S01]  /*50d0*/  FADD.FTZ R105, R13, -R80 ;  /* 0x800000500d697221 */ /* 0x000fe20000010000 */
[----:B------:R-:W-:Y:S01]  /*50e0*/  FSEL R104, R81, RZ, P1 ;  /* 0x000000ff51687208 */ /* 0x000fe20000800000 */
[----:B------:R-:W-:Y:S01]  /*50f0*/  FMUL.FTZ R80, R98, UR28 ;  /* 0x0000001c62507c20 */ /* 0x000fe20008410000 */
[----:B------:R-:W-:Y:S01]  /*5100*/  FADD.FTZ R96, R12, -R97 ;  /* 0x800000610c607221 */ /* 0x000fe20000010000 */
[----:B------:R-:W-:Y:S01]  /*5110*/  FMUL.FTZ R81, R105, UR16 ;  /* 0x0000001069517c20 */ /* 0x000fe20008410000 */
[----:B------:R-:W-:Y:S01]  /*5120*/  LOP3.LUT P6, RZ, R147, 0xff, RZ, 0xc0, !PT ;  /* 0x000000ff93ff7812 */ /* 0x000fe200078cc0ff */
[----:B------:R-:W-:Y:S01]  /*5130*/  FMUL.FTZ R97, R82, UR16 ;  /* 0x0000001052617c20 */ /* 0x000fe20008410000 */
[----:B------:R-:W-:Y:S01]  /*5140*/  LOP3.LUT P5, RZ, R153, 0xff, RZ, 0xc0, !PT ;  /* 0x000000ff99ff7812 */ /* 0x000fe200078ac0ff */
[----:B------:R-:W-:Y:S01]  /*5150*/  FMUL.FTZ R82, R96, UR16 ;  /* 0x0000001060527c20 */ /* 0x000fe20008410000 */
[C---:B------:R-:W-:Y:S01]  /*5160*/  F2FP.F16.F32.PACK_AB R98, R81.reuse, R98 ;  /* 0x000000625162723e */ /* 0x040fe200000000ff */
[----:B------:R-:W-:Y:S01]  /*5170*/  FMUL.FTZ R81, R81, UR28 ;  /* 0x0000001c51517c20 */ /* 0x000fe20008410000 */
[----:B------:R-:W-:Y:S01]  /*5180*/  LOP3.LUT P1, RZ, R147, 0xff00, RZ, 0xc0, !PT ;  /* 0x0000ff0093ff7812 */ /* 0x000fe2000782c0ff */
[----:B------:R-:W-:Y:S01]  /*5190*/  FMUL.FTZ R96, R82, UR28 ;  /* 0x0000001c52607c20 */ /* 0x000fe20008410000 */
[----:B------:R-:W-:-:S02]  /*51a0*/  FSEL R106, R80, RZ, P6 ;  /* 0x000000ff506a7208 */ /* 0x000fc40003000000 */
[----:B------:R-:W-:Y:S02]  /*51b0*/  LOP3.LUT P6, RZ, R153, 0xff00, RZ, 0xc0, !PT ;  /* 0x0000ff0099ff7812 */ /* 0x000fe400078cc0ff */
[----:B------:R-:W-:Y:S01]  /*51c0*/  FSEL R105, R80, RZ, P5 ;  /* 0x000000ff50697208 */ /* 0x000fe20002800000 */
[----:B------:R-:W-:Y:S01]  /*51d0*/  FMUL.FTZ R80, R97, UR28 ;  /* 0x0000001c61507c20 */ /* 0x000fe20008410000 */
[----:B------:R-:W-:Y:S02]  /*51e0*/  F2FP.F16.F32.PACK_AB R97, R82, R97 ;  /* 0x000000615261723e */ /* 0x000fe400000000ff */
[----:B------:R-:W-:Y:S02]  /*51f0*/  FSEL R109, R81, RZ, P1 ;  /* 0x000000ff516d7208 */ /* 0x000fe40000800000 */
[C---:B------:R-:W-:Y:S02]  /*5200*/  LOP3.LUT P5, RZ, R152.reuse, 0xff0000, RZ, 0xc0, !PT ;  /* 0x00ff000098ff7812 */ /* 0x040fe400078ac0ff */
[----:B------:R-:W-:-:S02]  /*5210*/  LOP3.LUT P1, RZ, R152, 0xff000000, RZ, 0xc0, !PT ;  /* 0xff00000098ff7812 */ /* 0x000fc4000782c0ff */
[----:B------:R-:W-:Y:S02]  /*5220*/  FSEL R82, R81, RZ, P6 ;  /* 0x000000ff51527208 */ /* 0x000fe40003000000 */
[----:B------:R-:W-:Y:S02]  /*5230*/  F2FP.F16.F32.PACK_AB R107, R104, R107 ;  /* 0x0000006b686b723e */ /* 0x000fe400000000ff */
[----:B------:R-:W-:Y:S02]  /*5240*/  FSEL R81, R80, RZ, P5 ;  /* 0x000000ff50517208 */ /* 0x000fe40002800000 */
[----:B------:R-:W-:Y:S02]  /*5250*/  FSEL R104, R96, RZ, P1 ;  /* 0x000000ff60687208 */ /* 0x000fe40000800000 */
[----:B------:R-:W-:Y:S01]  /*5260*/  F2FP.F16.F32.PACK_AB R82, R82, R105 ;  /* 0x000000695252723e */ /* 0x000fe200000000ff */
[--C-:B------:R-:W-:Y:S01]  /*5270*/  FFMA.FTZ R105, R10, UR9, R142.reuse ;  /* 0x000000090a697c23 */ /* 0x100fe2000801008e */
[----:B------:R-:W-:Y:S01]  /*5280*/  F2FP.F16.F32.PACK_AB R106, R109, R106 ;  /* 0x0000006a6d6a723e */ /* 0x000fe200000000ff */
[----:B------:R-:W-:Y:S01]  /*5290*/  FFMA.FTZ R109, R5, UR9, R142 ;  /* 0x00000009056d7c23 */ /* 0x000fe2000801008e */
[----:B------:R-:W-:-:S02]  /*52a0*/  LOP3.LUT P1, RZ, R146, 0xff0000, RZ, 0xc0, !PT ;  /* 0x00ff000092ff7812 */ /* 0x000fc4000782c0ff */
[----:B------:R-:W-:Y:S01]  /*52b0*/  F2FP.F16.F32.PACK_AB R81, R104, R81 ;  /* 0x000000516851723e */ /* 0x000fe200000000ff */
[----:B------:R-:W-:Y:S01]  /*52c0*/  FADD.FTZ R104, R8, -R105 ;  /* 0x8000006908687221 */ /* 0x000fe20000010000 */
[----:B------:R-:W-:Y:S01]  /*52d0*/  FSEL R105, R80, RZ, P1 ;  /* 0x000000ff50697208 */ /* 0x000fe20000800000 */
[----:B------:R-:W-:Y:S01]  /*52e0*/  FADD.FTZ R80, R6, -R109 ;  /* 0x8000006d06507221 */ /* 0x000fe20000010000 */
[----:B------:R-:W-:Y:S01]  /*52f0*/  LOP3.LUT P5, RZ, R146, 0xff000000, RZ, 0xc0, !PT ;  /* 0xff00000092ff7812 */ /* 0x000fe200078ac0ff */
[----:B------:R-:W-:Y:S01]  /*5300*/  FMUL.FTZ R109, R104, UR16 ;  /* 0x00000010686d7c20 */ /* 0x000fe20008410000 */
[----:B------:R-:W-:Y:S01]  /*5310*/  LOP3.LUT P6, RZ, R146, 0xff00, RZ, 0xc0, !PT ;  /* 0x0000ff0092ff7812 */ /* 0x000fe200078cc0ff */
[----:B------:R-:W-:Y:S01]  /*5320*/  FMUL.FTZ R80, R80, UR16 ;  /* 0x0000001050507c20 */ /* 0x000fe20008410000 */
[----:B------:R-:W-:Y:S01]  /*5330*/  FSEL R96, R96, RZ, P5 ;  /* 0x000000ff60607208 */ /* 0x000fe20002800000 */
[----:B------:R-:W-:Y:S01]  /*5340*/  FMUL.FTZ R104, R109, UR28 ;  /* 0x0000001c6d687c20 */ /* 0x000fe20008410000 */
[----:B------:R-:W-:-:S02]  /*5350*/  LOP3.LUT P1, RZ, R152, 0xff00, RZ, 0xc0, !PT ;  /* 0x0000ff0098ff7812 */ /* 0x000fc4000782c0ff */
[----:B------:R-:W-:Y:S02]  /*5360*/  F2FP.F16.F32.PACK_AB R105, R96, R105 ;  /* 0x000000696069723e */ /* 0x000fe400000000ff */
[----:B------:R-:W-:Y:S01]  /*5370*/  F2FP.F16.F32.PACK_AB R96, R109, R80 ;  /* 0x000000506d60723e */ /* 0x000fe200000000ff */
[----:B------:R-:W-:Y:S01]  /*5380*/  FMUL.FTZ R80, R80, UR28 ;  /* 0x0000001c50507c20 */ /* 0x000fe20008410000 */
[----:B------:R-:W-:Y:S02]  /*5390*/  FSEL R109, R104, RZ, P6 ;  /* 0x000000ff686d7208 */ /* 0x000fe40003000000 */
[----:B------:R-:W-:Y:S02]  /*53a0*/  LOP3.LUT P5, RZ, R152, 0xff, RZ, 0xc0, !PT ;  /* 0x000000ff98ff7812 */ /* 0x000fe400078ac0ff */
[----:B------:R-:W-:Y:S02]  /*53b0*/  LOP3.LUT P6, RZ, R146, 0xff, RZ, 0xc0, !PT ;  /* 0x000000ff92ff7812 */ /* 0x000fe400078cc0ff */
[----:B------:R-:W-:-:S02]  /*53c0*/  FSEL R111, R104, RZ, P1 ;  /* 0x000000ff686f7208 */ /* 0x000fc40000800000 */
[C---:B------:R-:W-:Y:S02]  /*53d0*/  FSEL R108, R80.reuse, RZ, P5 ;  /* 0x000000ff506c7208 */ /* 0x040fe40002800000 */
[----:B------:R-:W-:Y:S02]  /*53e0*/  FSEL R104, R80, RZ, P6 ;  /* 0x000000ff50687208 */ /* 0x000fe40003000000 */
[----:B------:R-:W-:Y:S02]  /*53f0*/  F2FP.F16.F32.PACK_AB R80, R111, R108 ;  /* 0x0000006c6f50723e */ /* 0x000fe400000000ff */
[----:B------:R-:W-:Y:S01]  /*5400*/  F2FP.F16.F32.PACK_AB R104, R109, R104 ;  /* 0x000000686d68723e */ /* 0x000fe200000000ff */
[----:B------:R-:W-:Y:S06]  /*5410*/  BRA `(.L_x_579) ;  /* 0x00000014000c7947 */ /* 0x000fec0003800000 */
.L_x_580:
        /* <DEDUP_REMOVED lines=10> */
[----:B------:R-:W-:Y:S01]  /*54c0*/  ISETP.GE.U32.AND P5, PT, R146, RZ, PT ;  /* 0x000000ff9200720c */ /* 0x000fe20003fa6070 */
[----:B------:R-:W-:Y:S01]  /*54d0*/  FMUL.FTZ R109, R109, UR16 ;  /* 0x000000106d6d7c20 */ /* 0x000fe20008410000 */
[----:B------:R-:W-:Y:S01]  /*54e0*/  FMUL.FTZ R80, R81, UR28 ;  /* 0x0000001c51507c20 */ /* 0x000fe20008410000 */
[----:B------:R-:W-:Y:S01]  /*54f0*/  FMUL.FTZ R82, R82, UR28 ;  /* 0x0000001c52527c20 */ /* 0x000fe20008410000 */
[----:B------:R-:W-:Y:S01]  /*5500*/  ISETP.GE.U32.AND.EX P1, PT, R153, 0x1000000, PT, P1 ;  /* 0x010000009900780c */ /* 0x000fe20003f26110 */
[----:B------:R-:W-:Y:S01]  /*5510*/  FFMA.FTZ R81, R11, UR9, R142 ;  /* 0x000000090b517c23 */ /* 0x000fe2000801008e */
[----:B------:R-:W-:Y:S01]  /*5520*/  ISETP.GE.U32.AND.EX P5, PT, R147, 0x1000000, PT, P5 ;  /* 0x010000009300780c */ /* 0x000fe20003fa6150 */
[----:B------:R-:W-:Y:S01]  /*5530*/  FMUL.FTZ R109, R109, UR28 ;  /* 0x0000001c6d6d7c20 */ /* 0x000fe20008410000 */
[----:B------:R-:W-:Y:S01]  /*5540*/  FSEL R83, R80, RZ, P6 ;  /* 0x000000ff50537208 */ /* 0x000fe20003000000 */
[----:B------:R-:W-:Y:S01]  /*5550*/  FADD.FTZ R81, R16, -R81 ;  /* 0x8000005110517221 */ /* 0x000fe20000010000 */
[----:B------:R-:W-:-:S02]  /*5560*/  LOP3.LUT P6, RZ, R147, 0xff0000, RZ, 0xc0, !PT ;  /* 0x00ff000093ff7812 */ /* 0x000fc400078cc0ff */
[----:B------:R-:W-:Y:S02]  /*5570*/  FSEL R104, R82, RZ, P1 ;  /* 0x000000ff52687208 */ /* 0x000fe40000800000 */
[----:B------:R-:W-:Y:S01]  /*5580*/  FSEL R107, R80, RZ, P6 ;  /* 0x000000ff506b7208 */ /* 0x000fe20003000000 */
[--C-:B------:R-:W-:Y:S01]  /*5590*/  FFMA.FTZ R80, R9, UR9, R142.reuse ;  /* 0x0000000909507c23 */ /* 0x100fe2000801008e */
[----:B------:R-:W-:Y:S02]  /*55a0*/  FSEL R82, R82, RZ, P5 ;  /* 0x000000ff52527208 */ /* 0x000fe40002800000 */
[----:B------:R-:W-:Y:S01]  /*55b0*/  F2FP.F16.F32.PACK_AB R83, R104, R83 ;  /* 0x000000536853723e */ /* 0x000fe200000000ff */
[----:B------:R-:W-:Y:S01]  /*55c0*/  FFMA.FTZ R104, R18, UR9, R142 ;  /* 0x0000000912687c23 */ /* 0x000fe2000801008e */
[----:B------:R-:W-:Y:S01]  /*55d0*/  F2FP.F16.F32.PACK_AB R107, R82, R107 ;  /* 0x0000006b526b723e */ /* 0x000fe200000000ff */
[----:B------:R-:W-:Y:S01]  /*55e0*/  FMUL.FTZ R82, R81, UR16 ;  /* 0x0000001051527c20 */ /* 0x000fe20008410000 */
[----:B------:R-:W-:Y:S01]  /*55f0*/  LOP3.LUT P5, RZ, R147, 0xff, RZ, 0xc0, !PT ;  /* 0x000000ff93ff7812 */ /* 0x000fe200078ac0ff */
[----:B------:R-:W-:Y:S01]  /*5600*/  FADD.FTZ R104, R13, -R104 ;  /* 0x800000680d687221 */ /* 0x000fe20000010000 */
[----:B------:R-:W-:Y:S01]  /*5610*/  FFMA.FTZ R81, R14, UR9, R142 ;  /* 0x000000090e517c23 */ /* 0x000fe2000801008e */
[----:B------:R-:W-:Y:S01]  /*5620*/  FMUL.FTZ R82, R82, UR28 ;  /* 0x0000001c52527c20 */ /* 0x000fe20008410000 */
[----:B------:R-:W-:Y:S01]  /*5630*/  FADD.FTZ R80, R7, -R80 ;  /* 0x8000005007507221 */ /* 0x000fe20000010000 */
[----:B------:R-:W-:Y:S01]  /*5640*/  FMUL.FTZ R104, R104, UR16 ;  /* 0x0000001068687c20 */ /* 0x000fe20008410000 */
[----:B------:R-:W-:Y:S01]  /*5650*/  FADD.FTZ R81, R12, -R81 ;  /* 0x800000510c517221 */ /* 0x000fe20000010000 */
[C---:B------:R-:W-:Y:S01]  /*5660*/  LOP3.LUT P6, RZ, R153.reuse, 0xff, RZ, 0xc0, !PT ;  /* 0x000000ff99ff7812 */ /* 0x040fe200078cc0ff */
[----:B------:R-:W-:Y:S01]  /*5670*/  FMUL.FTZ R80, R80, UR16 ;  /* 0x0000001050507c20 */ /* 0x000fe20008410000 */
[----:B------:R-:W-:Y:S01]  /*5680*/  FSEL R106, R82, RZ, P5 ;  /* 0x000000ff526a7208 */ /* 0x000fe20002800000 */
        /* <DEDUP_REMOVED lines=8> */
[C---:B------:R-:W-:Y:S02]  /*5710*/  LOP3.LUT P6, RZ, R152.reuse, 0xff0000, RZ, 0xc0, !PT ;  /* 0x00ff000098ff7812 */ /* 0x040fe400078cc0ff */
[----:B------:R-:W-:Y:S02]  /*5720*/  LOP3.LUT P5, RZ, R152, 0xff000000, RZ, 0xc0, !PT ;  /* 0xff00000098ff7812 */ /* 0x000fe400078ac0ff */
[----:B------:R-:W-:Y:S02]  /*5730*/  F2FP.F16.F32.PACK_AB R82, R105, R82 ;  /* 0x000000526952723e */ /* 0x000fe400000000ff */
[----:B------:R-:W-:Y:S02]  /*5740*/  FSEL R105, R104, RZ, P1 ;  /* 0x000000ff68697208 */ /* 0x000fe40000800000 */
[----:B------:R-:W-:Y:S02]  /*5750*/  FSEL R81, R80, RZ, P6 ;  /* 0x000000ff50517208 */ /* 0x000fe40003000000 */
[----:B------:R-:W-:-:S02]  /*5760*/  FSEL R104, R108, RZ, P5 ;  /* 0x000000ff6c687208 */ /* 0x000fc40002800000 */
[----:B------:R-:W-:Y:S01]  /*5770*/  F2FP.F16.F32.PACK_AB R106, R105, R106 ;  /* 0x0000006a696a723e */ /* 0x000fe200000000ff */
[----:B------:R-:W-:Y:S01]  /*5780*/  FFMA.FTZ R105, R5, UR9, R142 ;  /* 0x0000000905697c23 */ /* 0x000fe2000801008e */
[----:B------:R-:W-:Y:S02]  /*5790*/  LOP3.LUT P1, RZ, R146, 0xff0000, RZ, 0xc0, !PT ;  /* 0x00ff000092ff7812 */ /* 0x000fe4000782c0ff */
[----:B------:R-:W-:Y:S02]  /*57a0*/  F2FP.F16.F32.PACK_AB R81, R104, R81 ;  /* 0x000000516851723e */ /* 0x000fe400000000ff */
[----:B------:R-:W-:Y:S02]  /*57b0*/  LOP3.LUT P5, RZ, R146, 0xff000000, RZ, 0xc0, !PT ;  /* 0xff00000092ff7812 */ /* 0x000fe400078ac0ff */
[----:B------:R-:W-:Y:S01]  /*57c0*/  FSEL R104, R80, RZ, P1 ;  /* 0x000000ff50687208 */ /* 0x000fe20000800000 */
[----:B------:R-:W-:Y:S01]  /*57d0*/  FADD.FTZ R80, R6, -R105 ;  /* 0x8000006906507221 */ /* 0x000fe20000010000 */
[----:B------:R-:W-:-:S02]  /*57e0*/  FSEL R111, R108, RZ, P5 ;  /* 0x000000ff6c6f7208 */ /* 0x000fc40002800000 */
[----:B------:R-:W-:Y:S01]  /*57f0*/  LOP3.LUT P6, RZ, R146, 0xff00, RZ, 0xc0, !PT ;  /* 0x0000ff0092ff7812 */ /* 0x000fe200078cc0ff */
[----:B------:R-:W-:Y:S01]  /*5800*/  FMUL.FTZ R80, R80, UR16 ;  /* 0x0000001050507c20 */ /* 0x000fe20008410000 */
[----:B------:R-:W-:Y:S02]  /*5810*/  F2FP.F16.F32.PACK_AB R105, R111, R104 ;  /* 0x000000686f69723e */ /* 0x000fe400000000ff */
[----:B------:R-:W-:Y:S01]  /*5820*/  FSEL R111, R109, RZ, P6 ;  /* 0x000000ff6d6f7208 */ /* 0x000fe20003000000 */
[----:B------:R-:W-:Y:S01]  /*5830*/  FMUL.FTZ R80, R80, UR28 ;  /* 0x0000001c50507c20 */ /* 0x000fe20008410000 */
[C---:B------:R-:W-:Y:S02]  /*5840*/  LOP3.LUT P1, RZ, R152.reuse, 0xff00, RZ, 0xc0, !PT ;  /* 0x0000ff0098ff7812 */ /* 0x040fe4000782c0ff */
[----:B------:R-:W-:Y:S02]  /*5850*/  LOP3.LUT P5, RZ, R152, 0xff, RZ, 0xc0, !PT ;  /* 0x000000ff98ff7812 */ /* 0x000fe400078ac0ff */
[----:B------:R-:W-:-:S02]  /*5860*/  LOP3.LUT P6, RZ, R146, 0xff, RZ, 0xc0, !PT ;  /* 0x000000ff92ff7812 */ /* 0x000fc400078cc0ff */
[----:B------:R-:W-:Y:S02]  /*5870*/  FSEL R109, R109, RZ, P1 ;  /* 0x000000ff6d6d7208 */ /* 0x000fe40000800000 */
[C---:B------:R-:W-:Y:S02]  /*5880*/  FSEL R108, R80.reuse, RZ, P5 ;  /* 0x000000ff506c7208 */ /* 0x040fe40002800000 */
[----:B------:R-:W-:Y:S02]  /*5890*/  FSEL R104, R80, RZ, P6 ;  /* 0x000000ff50687208 */ /* 0x000fe40003000000 */
[----:B------:R-:W-:Y:S02]  /*58a0*/  F2FP.F16.F32.PACK_AB R80, R109, R108 ;  /* 0x0000006c6d50723e */ /* 0x000fe400000000ff */
[----:B------:R-:W-:Y:S01]  /*58b0*/  F2FP.F16.F32.PACK_AB R104, R111, R104 ;  /* 0x000000686f68723e */ /* 0x000fe200000000ff */
[----:B------:R-:W-:Y:S06]  /*58c0*/  BRA `(.L_x_579) ;  /* 0x0000000c00e07947 */ /* 0x000fec0003800000 */
.L_x_576:
        /* <DEDUP_REMOVED lines=18> */
[----:B------:R-:W-:Y:S01]  /*59f0*/  FADD.FTZ R99, R13, -R98 ;  /* 0x800000620d637221 */ /* 0x000fe20000010000 */
[----:B------:R-:W-:Y:S01]  /*5a00*/  ISETP.GE.U32.AND P1, PT, R146, RZ, PT ;  /* 0x000000ff9200720c */ /* 0x000fe20003f26070 */
[----:B------:R-:W-:Y:S01]  /*5a10*/  FFMA.FTZ R106, R105, UR16, R106 ;  /* 0x00000010696a7c23 */ /* 0x000fe2000801006a */
[----:B------:R-:W-:Y:S01]  /*5a20*/  FMUL.FTZ R108, R107, UR28 ;  /* 0x0000001c6b6c7c20 */ /* 0x000fe20008410000 */
[----:B------:R-:W-:Y:S01]  /*5a30*/  FFMA.FTZ R98, R97, UR16, R96 ;  /* 0x0000001061627c23 */ /* 0x000fe20008010060 */
[----:B------:R-:W-:Y:S01]  /*5a40*/  FFMA.FTZ R105, R99, UR16, R104 ;  /* 0x0000001063697c23 */ /* 0x000fe20008010068 */
[----:B------:R-:W-:Y:S01]  /*5a50*/  ISETP.GE.U32.AND.EX P1, PT, R147, 0x1000000, PT, P1 ;  /* 0x010000009300780c */ /* 0x000fe20003f26110 */
[----:B------:R-:W-:Y:S01]  /*5a60*/  FFMA.FTZ R96, R9, UR9, R142 ;  /* 0x0000000909607c23 */ /* 0x000fe2000801008e */
[----:B------:R-:W-:Y:S01]  /*5a70*/  F2FP.F16.F32.PACK_AB R99, R107, R106 ;  /* 0x0000006a6b63723e */ /* 0x000fe200000000ff */
[----:B------:R-:W-:Y:S01]  /*5a80*/  FMUL.FTZ R107, R106, UR28 ;  /* 0x0000001c6a6b7c20 */ /* 0x000fe20008410000 */
[----:B------:R-:W-:Y:S01]  /*5a90*/  FMUL.FTZ R104, R98, UR28 ;  /* 0x0000001c62687c20 */ /* 0x000fe20008410000 */
[----:B------:R-:W-:Y:S01]  /*5aa0*/  FSEL R108, R108, RZ, P1 ;  /* 0x000000ff6c6c7208 */ /* 0x000fe20000800000 */
[----:B------:R-:W-:Y:S01]  /*5ab0*/  FMUL.FTZ R106, R105, UR28 ;  /* 0x0000001c696a7c20 */ /* 0x000fe20008410000 */
[C---:B------:R-:W-:Y:S01]  /*5ac0*/  LOP3.LUT P6, RZ, R147.reuse, 0xff, RZ, 0xc0, !PT ;  /* 0x000000ff93ff7812 */ /* 0x040fe200078cc0ff */
[--C-:B------:R-:W-:Y:S01]  /*5ad0*/  HADD2.F32 R97, -RZ, R89.reuse.H0_H0 ;  /* 0x20000059ff617230 */ /* 0x100fe20000004100 */
[----:B------:R-:W-:Y:S01]  /*5ae0*/  LOP3.LUT P1, RZ, R147, 0xff00, RZ, 0xc0, !PT ;  /* 0x0000ff0093ff7812 */ /* 0x000fe2000782c0ff */
[----:B------:R-:W-:Y:S01]  /*5af0*/  FADD.FTZ R96, R7, -R96 ;  /* 0x8000006007607221 */ /* 0x000fe20000010000 */
[----:B------:R-:W-:Y:S01]  /*5b00*/  LOP3.LUT P5, RZ, R147, 0xff0000, RZ, 0xc0, !PT ;  /* 0x00ff000093ff7812 */ /* 0x000fe200078ac0ff */
[----:B------:R-:W-:Y:S01]  /*5b10*/  HADD2.F32 R111, -RZ, R89.H1_H1 ;  /* 0x30000059ff6f7230 */ /* 0x000fe20000004100 */
[----:B------:R-:W-:Y:S01]  /*5b20*/  F2FP.F16.F32.PACK_AB R98, R105, R98 ;  /* 0x000000626962723e */ /* 0x000fe200000000ff */
[--C-:B------:R-:W-:Y:S01]  /*5b30*/  FFMA.FTZ R105, R14, UR9, R142.reuse ;  /* 0x000000090e697c23 */ /* 0x100fe2000801008e */
[----:B------:R-:W-:Y:S01]  /*5b40*/  FSEL R104, R104, RZ, P6 ;  /* 0x000000ff68687208 */ /* 0x000fe20003000000 */
[----:B------:R-:W-:Y:S01]  /*5b50*/  FFMA.FTZ R97, R96, UR16, R97 ;  /* 0x0000001060617c23 */ /* 0x000fe20008010061 */
[----:B------:R-:W-:Y:S01]  /*5b60*/  FSEL R109, R106, RZ, P1 ;  /* 0x000000ff6a6d7208 */ /* 0x000fe20000800000 */
[----:B------:R-:W-:Y:S01]  /*5b70*/  FADD.FTZ R96, R12, -R105 ;  /* 0x800000690c607221 */ /* 0x000fe20000010000 */
[----:B------:R-:W-:Y:S01]  /*5b80*/  FSEL R107, R107, RZ, P5 ;  /* 0x000000ff6b6b7208 */ /* 0x000fe20002800000 */
[--C-:B------:R-:W-:Y:S01]  /*5b90*/  FFMA.FTZ R105, R5, UR9, R142.reuse ;  /* 0x0000000905697c23 */ /* 0x100fe2000801008e */
[----:B------:R-:W-:Y:S01]  /*5ba0*/  F2FP.F16.F32.PACK_AB R106, R109, R104 ;  /* 0x000000686d6a723e */ /* 0x000fe200000000ff */
[----:B------:R-:W-:Y:S01]  /*5bb0*/  FFMA.FTZ R109, R10, UR9, R142 ;  /* 0x000000090a6d7c23 */ /* 0x000fe2000801008e */
[----:B------:R-:W-:Y:S01]  /*5bc0*/  F2FP.F16.F32.PACK_AB R107, R108, R107 ;  /* 0x0000006b6c6b723e */ /* 0x000fe200000000ff */
[----:B------:R-:W-:Y:S01]  /*5bd0*/  FFMA.FTZ R108, R96, UR16, R111 ;  /* 0x00000010606c7c23 */ /* 0x000fe2000801006f */
        /* <DEDUP_REMOVED lines=11> */
[----:B------:R-:W-:-:S02]  /*5c90*/  FSEL R105, R105, RZ, P6 ;  /* 0x000000ff69697208 */ /* 0x000fc40003000000 */
[C---:B------:R-:W-:Y:S01]  /*5ca0*/  F2FP.F16.F32.PACK_AB R96, R109.reuse, R96 ;  /* 0x000000606d60723e */ /* 0x040fe200000000ff */
[----:B------:R-:W-:Y:S01]  /*5cb0*/  FMUL.FTZ R109, R109, UR28 ;  /* 0x0000001c6d6d7c20 */ /* 0x000fe20008410000 */
[C---:B------:R-:W-:Y:S02]  /*5cc0*/  LOP3.LUT P1, RZ, R146.reuse, 0xff000000, RZ, 0xc0, !PT ;  /* 0xff00000092ff7812 */ /* 0x040fe4000782c0ff */
[C---:B------:R-:W-:Y:S02]  /*5cd0*/  LOP3.LUT P5, RZ, R146.reuse, 0xff, RZ, 0xc0, !PT ;  /* 0x000000ff92ff7812 */ /* 0x040fe400078ac0ff */
[----:B------:R-:W-:Y:S02]  /*5ce0*/  LOP3.LUT P6, RZ, R146, 0xff00, RZ, 0xc0, !PT ;  /* 0x0000ff0092ff7812 */ /* 0x000fe400078cc0ff */
[----:B------:R-:W-:Y:S02]  /*5cf0*/  FSEL R108, R108, RZ, P1 ;  /* 0x000000ff6c6c7208 */ /* 0x000fe40000800000 */
[----:B------:R-:W-:-:S02]  /*5d00*/  FSEL R104, R104, RZ, P5 ;  /* 0x000000ff68687208 */ /* 0x000fc40002800000 */
[----:B------:R-:W-:Y:S02]  /*5d10*/  FSEL R109, R109, RZ, P6 ;  /* 0x000000ff6d6d7208 */ /* 0x000fe40003000000 */
[----:B------:R-:W-:Y:S02]  /*5d20*/  F2FP.F16.F32.PACK_AB R105, R108, R105 ;  /* 0x000000696c69723e */ /* 0x000fe400000000ff */
[----:B------:R-:W-:Y:S01]  /*5d30*/  F2FP.F16.F32.PACK_AB R104, R109, R104 ;  /* 0x000000686d68723e */ /* 0x000fe200000000ff */
[----:B------:R-:W-:Y:S06]  /*5d40*/  BRA `(.L_x_579) ;  /* 0x0000000800c07947 */ /* 0x000fec0003800000 */
.L_x_582:
[--C-:B0-----:R-:W-:Y:S01]  /*5d50*/  FFMA.FTZ R105, R15, UR9, R142.reuse ;  /* 0x000000090f697c23 */ /* 0x101fe2000801008e */
[--C-:B-----5:R-:W-:Y:S02]  /*5d60*/  HADD2.F32 R104, -RZ, R91.reuse.H0_H0 ;  /* 0x2000005bff687230 */ /* 0x120fe40000004100 */
[----:B------:R-:W-:Y:S01]  /*5d70*/  FFMA.FTZ R106, R22, UR9, R142 ;  /* 0x00000009166a7c23 */ /* 0x000fe2000801008e */
[----:B------:R-:W-:Y:S02]  /*5d80*/  HADD2.F32 R107, -RZ, R91.H1_H1 ;  /* 0x3000005bff6b7230 */ /* 0x000fe40000004100 */
[----:B------:R-:W-:Y:S01]  /*5d90*/  FADD.FTZ R105, R20, -R105 ;  /* 0x8000006914697221 */ /* 0x000fe20000010000 */
[----:B------:R-:W-:Y:S01]  /*5da0*/  ISETP.GE.U32.AND P1, PT, R146, RZ, PT ;  /* 0x000000ff9200720c */ /* 0x000fe20003f26070 */
[----:B------:R-:W-:Y:S01]  /*5db0*/  FADD.FTZ R106, R17, -R106 ;  /* 0x8000006a116a7221 */ /* 0x000fe20000010000 */
[----:B------:R-:W-:Y:S01]  /*5dc0*/  LOP3.LUT P5, RZ, R147, 0xff0000, RZ, 0xc0, !PT ;  /* 0x00ff000093ff7812 */ /* 0x000fe200078ac0ff */
        /* <DEDUP_REMOVED lines=9> */
[----:B------:R-:W-:Y:S01]  /*5e60*/  FFMA.FTZ R106, R106, UR16, R107 ;  /* 0x000000106a6a7c23 */ /* 0x000fe2000801006b */
[----:B------:R-:W-:Y:S01]  /*5e70*/  FMUL.FTZ R109, R109, UR28 ;  /* 0x0000001c6d6d7c20 */ /* 0x000fe20008410000 */
[----:B------:R-:W-:Y:S01]  /*5e80*/  FFMA.FTZ R104, R105, UR16, R104 ;  /* 0x0000001069687c23 */ /* 0x000fe20008010068 */
[C---:B------:R-:W-:Y:S01]  /*5e90*/  ISETP.GE.U32.AND.EX P1, PT, R147.reuse, 0x1000000, PT, P1 ;  /* 0x010000009300780c */ /* 0x040fe20003f26110 */
[----:B------:R-:W-:Y:S01]  /*5ea0*/  FMUL.FTZ R105, R106, UR28 ;  /* 0x0000001c6a697c20 */ /* 0x000fe20008410000 */
[----:B------:R-:W-:Y:S01]  /*5eb0*/  FSEL R107, R108, RZ, P5 ;  /* 0x000000ff6c6b7208 */ /* 0x000fe20002800000 */
[----:B------:R-:W-:Y:S01]  /*5ec0*/  FMUL.FTZ R104, R104, UR28 ;  /* 0x0000001c68687c20 */ /* 0x000fe20008410000 */
[----:B------:R-:W-:-:S02]  /*5ed0*/  LOP3.LUT P5, RZ, R147, 0xff00, RZ, 0xc0, !PT ;  /* 0x0000ff0093ff7812 */ /* 0x000fc400078ac0ff */
[----:B------:R-:W-:Y:S02]  /*5ee0*/  LOP3.LUT P6, RZ, R147, 0xff, RZ, 0xc0, !PT ;  /* 0x000000ff93ff7812 */ /* 0x000fe400078cc0ff */
[----:B------:R-:W-:Y:S02]  /*5ef0*/  FSEL R108, R109, RZ, P1 ;  /* 0x000000ff6d6c7208 */ /* 0x000fe40000800000 */
[----:B------:R-:W-:Y:S01]  /*5f00*/  FSEL R109, R105, RZ, P5 ;  /* 0x000000ff696d7208 */ /* 0x000fe20002800000 */
[--C-:B------:R-:W-:Y:S01]  /*5f10*/  FFMA.FTZ R105, R14, UR9, R142.reuse ;  /* 0x000000090e697c23 */ /* 0x100fe2000801008e */
[----:B------:R-:W-:Y:S01]  /*5f20*/  FSEL R106, R104, RZ, P6 ;  /* 0x000000ff686a7208 */ /* 0x000fe20003000000 */
[----:B------:R-:W-:Y:S01]  /*5f30*/  FFMA.FTZ R104, R9, UR9, R142 ;  /* 0x0000000909687c23 */ /* 0x000fe2000801008e */
[----:B------:R-:W-:Y:S01]  /*5f40*/  F2FP.F16.F32.PACK_AB R107, R108, R107 ;  /* 0x0000006b6c6b723e */ /* 0x000fe200000000ff */
[----:B------:R-:W-:Y:S01]  /*5f50*/  FADD.FTZ R108, R12, -R105 ;  /* 0x800000690c6c7221 */ /* 0x000fe20000010000 */
[----:B------:R-:W-:Y:S01]  /*5f60*/  F2FP.F16.F32.PACK_AB R106, R109, R106 ;  /* 0x0000006a6d6a723e */ /* 0x000fe200000000ff */
[----:B------:R-:W-:-:S02]  /*5f70*/  HADD2.F32 R105, -RZ, R89.H0_H0 ;  /* 0x20000059ff697230 */ /* 0x000fc40000004100 */
[----:B------:R-:W-:Y:S01]  /*5f80*/  FADD.FTZ R104, R7, -R104 ;  /* 0x8000006807687221 */ /* 0x000fe20000010000 */
[----:B------:R-:W-:Y:S01]  /*5f90*/  HADD2.F32 R109, -RZ, R89.H1_H1 ;  /* 0x30000059ff6d7230 */ /* 0x000fe20000004100 */
[----:B------:R-:W-:Y:S02]  /*5fa0*/  LOP3.LUT P6, RZ, R146, 0xff0000, RZ, 0xc0, !PT ;  /* 0x00ff000092ff7812 */ /* 0x000fe400078cc0ff */
[----:B------:R-:W-:Y:S01]  /*5fb0*/  FFMA.FTZ R110, R104, UR16, R105 ;  /* 0x00000010686e7c23 */ /* 0x000fe20008010069 */
[--C-:B------:R-:W-:Y:S01]  /*5fc0*/  FFMA.FTZ R105, R5, UR9, R142.reuse ;  /* 0x0000000905697c23 */ /* 0x100fe2000801008e */
[----:B------:R-:W-:Y:S01]  /*5fd0*/  FFMA.FTZ R111, R108, UR16, R109 ;  /* 0x000000106c6f7c23 */ /* 0x000fe2000801006d */
[----:B------:R-:W-:Y:S01]  /*5fe0*/  FFMA.FTZ R109, R10, UR9, R142 ;  /* 0x000000090a6d7c23 */ /* 0x000fe2000801008e */
[--C-:B------:R-:W-:Y:S02]  /*5ff0*/  HADD2.F32 R104, -RZ, R88.reuse.H0_H0 ;  /* 0x20000058ff687230 */ /* 0x100fe40000004100 */
[----:B------:R-:W-:Y:S01]  /*6000*/  FADD.FTZ R105, R6, -R105 ;  /* 0x8000006906697221 */ /* 0x000fe20000010000 */
[----:B------:R-:W-:-:S02]  /*6010*/  HADD2.F32 R108, -RZ, R88.H1_H1 ;  /* 0x30000058ff6c7230 */ /* 0x000fc40000004100 */
[----:B------:R-:W-:Y:S01]  /*6020*/  FADD.FTZ R109, R8, -R109 ;  /* 0x8000006d086d7221 */ /* 0x000fe20000010000 */
[----:B------:R-:W-:Y:S01]  /*6030*/  FMUL.FTZ R110, R110, UR28 ;  /* 0x0000001c6e6e7c20 */ /* 0x000fe20008410000 */
[----:B------:R-:W-:Y:S01]  /*6040*/  FFMA.FTZ R104, R105, UR16, R104 ;  /* 0x0000001069687c23 */ /* 0x000fe20008010068 */
[----:B------:R-:W-:Y:S01]  /*6050*/  FMUL.FTZ R111, R111, UR28 ;  /* 0x0000001c6f6f7c20 */ /* 0x000fe20008410000 */
[----:B------:R-:W-:Y:S01]  /*6060*/  FFMA.FTZ R108, R109, UR16, R108 ;  /* 0x000000106d6c7c23 */ /* 0x000fe2000801006c */
[----:B------:R-:W-:Y:S01]  /*6070*/  LOP3.LUT P1, RZ, R146, 0xff000000, RZ, 0xc0, !PT ;  /* 0xff00000092ff7812 */ /* 0x000fe2000782c0ff */
[----:B------:R-:W-:Y:S01]  /*6080*/  FMUL.FTZ R104, R104, UR28 ;  /* 0x0000001c68687c20 */ /* 0x000fe20008410000 */
[----:B------:R-:W-:Y:S01]  /*6090*/  FSEL R105, R110, RZ, P6 ;  /* 0x000000ff6e697208 */ /* 0x000fe20003000000 */
[----:B------:R-:W-:Y:S01]  /*60a0*/  FMUL.FTZ R108, R108, UR28 ;  /* 0x0000001c6c6c7c20 */ /* 0x000fe20008410000 */
[C---:B------:R-:W-:Y:S02]  /*60b0*/  LOP3.LUT P5, RZ, R146.reuse, 0xff00, RZ, 0xc0, !PT ;  /* 0x0000ff0092ff7812 */ /* 0x040fe400078ac0ff */
[----:B------:R-:W-:-:S02]  /*60c0*/  LOP3.LUT P6, RZ, R146, 0xff, RZ, 0xc0, !PT ;  /* 0x000000ff92ff7812 */ /* 0x000fc400078cc0ff */
[----:B------:R-:W-:Y:S02]  /*60d0*/  FSEL R110, R111, RZ, P1 ;  /* 0x000000ff6f6e7208 */ /* 0x000fe40000800000 */
[----:B------:R-:W-:Y:S02]  /*60e0*/  FSEL R109, R108, RZ, P5 ;  /* 0x000000ff6c6d7208 */ /* 0x000fe40002800000 */
[----:B------:R-:W-:Y:S02]  /*60f0*/  FSEL R104, R104, RZ, P6 ;  /* 0x000000ff68687208 */ /* 0x000fe40003000000 */
[----:B------:R-:W-:Y:S02]  /*6100*/  F2FP.F16.F32.PACK_AB R105, R110, R105 ;  /* 0x000000696e69723e */ /* 0x000fe400000000ff */
[----:B------:R-:W-:Y:S01]  /*6110*/  F2FP.F16.F32.PACK_AB R104, R109, R104 ;  /* 0x000000686d68723e */ /* 0x000fe200000000ff */
[----:B------:R-:W-:Y:S06]  /*6120*/  BRA `(.L_x_579) ;  /* 0x0000000400c87947 */ /* 0x000fec0003800000 */
.L_x_581:
        /* <DEDUP_REMOVED lines=13> */
[----:B-----5:R-:W-:Y:S01]  /*6200*/  LOP3.LUT P5, RZ, R147, 0xff0000, RZ, 0xc0, !PT ;  /* 0x00ff000093ff7812 */ /* 0x020fe200078ac0ff */
[----:B------:R-:W-:Y:S01]  /*6210*/  FMUL.FTZ R97, R97, UR16 ;  /* 0x0000001061617c20 */ /* 0x000fe20008410000 */
[----:B------:R-:W-:Y:S01]  /*6220*/  FMUL.FTZ R105, R104, UR28 ;  /* 0x0000001c68697c20 */ /* 0x000fe20008410000 */
[----:B------:R-:W-:Y:S01]  /*6230*/  ISETP.GE.U32.AND P1, PT, R146, RZ, PT ;  /* 0x000000ff9200720c */ /* 0x000fe20003f26070 */
[----:B------:R-:W-:Y:S01]  /*6240*/  FMUL.FTZ R98, R96, UR16 ;  /* 0x0000001060627c20 */ /* 0x000fe20008410000 */
[----:B------:R-:W-:Y:S01]  /*6250*/  FMUL.FTZ R106, R109, UR28 ;  /* 0x0000001c6d6a7c20 */ /* 0x000fe20008410000 */
[----:B------:R-:W-:Y:S01]  /*6260*/  FMUL.FTZ R96, R97, UR28 ;  /* 0x0000001c61607c20 */ /* 0x000fe20008410000 */
[----:B------:R-:W-:Y:S01]  /*6270*/  ISETP.GE.U32.AND.EX P1, PT, R147, 0x1000000, PT, P1 ;  /* 0x010000009300780c */ /* 0x000fe20003f26110 */
[----:B------:R-:W-:Y:S01]  /*6280*/  FMUL.FTZ R99, R98, UR28 ;  /* 0x0000001c62637c20 */ /* 0x000fe20008410000 */
[----:B------:R-:W-:-:S02]  /*6290*/  FSEL R107, R105, RZ, P5 ;  /* 0x000000ff696b7208 */ /* 0x000fc40002800000 */
[C---:B------:R-:W-:Y:S02]  /*62a0*/  LOP3.LUT P6, RZ, R147.reuse, 0xff, RZ, 0xc0, !PT ;  /* 0x000000ff93ff7812 */ /* 0x040fe400078cc0ff */
[----:B------:R-:W-:Y:S02]  /*62b0*/  LOP3.LUT P5, RZ, R147, 0xff00, RZ, 0xc0, !PT ;  /* 0x0000ff0093ff7812 */ /* 0x000fe400078ac0ff */
[----:B------:R-:W-:Y:S02]  /*62c0*/  FSEL R106, R106, RZ, P1 ;  /* 0x000000ff6a6a7208 */ /* 0x000fe40000800000 */
[----:B------:R-:W-:Y:S02]  /*62d0*/  FSEL R96, R96, RZ, P6 ;  /* 0x000000ff60607208 */ /* 0x000fe40003000000 */
[----:B------:R-:W-:Y:S02]  /*62e0*/  FSEL R105, R99, RZ, P5 ;  /* 0x000000ff63697208 */ /* 0x000fe40002800000 */
[----:B------:R-:W-:-:S02]  /*62f0*/  F2FP.F16.F32.PACK_AB R107, R106, R107 ;  /* 0x0000006b6a6b723e */ /* 0x000fc400000000ff */
[----:B------:R-:W-:Y:S01]  /*6300*/  F2FP.F16.F32.PACK_AB R106, R105, R96 ;  /* 0x00000060696a723e */ /* 0x000fe200000000ff */
[--C-:B------:R-:W-:Y:S01]  /*6310*/  FFMA.FTZ R96, R9, UR9, R142.reuse ;  /* 0x0000000909607c23 */ /* 0x100fe2000801008e */
[----:B------:R-:W-:Y:S01]  /*6320*/  F2FP.F16.F32.PACK_AB R99, R109, R104 ;  /* 0x000000686d63723e */ /* 0x000fe200000000ff */
[--C-:B------:R-:W-:Y:S01]  /*6330*/  FFMA.FTZ R109, R14, UR9, R142.reuse ;  /* 0x000000090e6d7c23 */ /* 0x100fe2000801008e */
[----:B------:R-:W-:Y:S01]  /*6340*/  F2FP.F16.F32.PACK_AB R98, R98, R97 ;  /* 0x000000616262723e */ /* 0x000fe200000000ff */
        /* <DEDUP_REMOVED lines=11> */
[----:B------:R-:W-:-:S02]  /*6400*/  LOP3.LUT P6, RZ, R146, 0xff0000, RZ, 0xc0, !PT ;  /* 0x00ff000092ff7812 */ /* 0x000fc400078cc0ff */
[C---:B------:R-:W-:Y:S01]  /*6410*/  F2FP.F16.F32.PACK_AB R97, R109.reuse, R104 ;  /* 0x000000686d61723e */ /* 0x040fe200000000ff */
[----:B------:R-:W-:Y:S01]  /*6420*/  FMUL.FTZ R104, R96, UR28 ;  /* 0x0000001c60687c20 */ /* 0x000fe20008410000 */
[----:B------:R-:W-:Y:S01]  /*6430*/  FMUL.FTZ R109, R109, UR28 ;  /* 0x0000001c6d6d7c20 */ /* 0x000fe20008410000 */
[C---:B------:R-:W-:Y:S01]  /*6440*/  F2FP.F16.F32.PACK_AB R96, R105.reuse, R96 ;  /* 0x000000606960723e */ /* 0x040fe200000000ff */
[----:B------:R-:W-:Y:S01]  /*6450*/  FMUL.FTZ R105, R105, UR28 ;  /* 0x0000001c69697c20 */ /* 0x000fe20008410000 */
[----:B------:R-:W-:Y:S02]  /*6460*/  LOP3.LUT P1, RZ, R146, 0xff000000, RZ, 0xc0, !PT ;  /* 0xff00000092ff7812 */ /* 0x000fe4000782c0ff */
[----:B------:R-:W-:Y:S02]  /*6470*/  FSEL R108, R108, RZ, P6 ;  /* 0x000000ff6c6c7208 */ /* 0x000fe40003000000 */
        /* <DEDUP_REMOVED lines=8> */
.L_x_583:
        /* <DEDUP_REMOVED lines=19> */
[----:B------:R-:W-:Y:S01]  /*6630*/  FSEL R107, R107, RZ, P5 ;  /* 0x000000ff6b6b7208 */ /* 0x000fe20002800000 */
[--C-:B------:R-:W-:Y:S01]  /*6640*/  FFMA.FTZ R111, R14, UR9, R142.reuse ;  /* 0x000000090e6f7c23 */ /* 0x100fe2000801008e */
[C---:B------:R-:W-:Y:S01]  /*6650*/  LOP3.LUT P5, RZ, R147.reuse, 0xff00, RZ, 0xc0, !PT ;  /* 0x0000ff0093ff7812 */ /* 0x040fe200078ac0ff */
[--C-:B------:R-:W-:Y:S01]  /*6660*/  FFMA.FTZ R109, R10, UR9, R142.reuse ;  /* 0x000000090a6d7c23 */ /* 0x100fe2000801008e */
[----:B------:R-:W-:Y:S01]  /*6670*/  LOP3.LUT P6, RZ, R147, 0xff, RZ, 0xc0, !PT ;  /* 0x000000ff93ff7812 */ /* 0x000fe200078cc0ff */
[----:B------:R-:W-:Y:S01]  /*6680*/  FADD.FTZ R111, R12, -R111 ;  /* 0x8000006f0c6f7221 */ /* 0x000fe20000010000 */
[----:B------:R-:W-:Y:S01]  /*6690*/  FSEL R108, R106, RZ, P1 ;  /* 0x000000ff6a6c7208 */ /* 0x000fe20000800000 */
[----:B------:R-:W-:Y:S01]  /*66a0*/  FADD.FTZ R109, R8, -R109 ;  /* 0x8000006d086d7221 */ /* 0x000fe20000010000 */
[----:B------:R-:W-:Y:S01]  /*66b0*/  FSEL R106, R104, RZ, P5 ;  /* 0x000000ff686a7208 */ /* 0x000fe20002800000 */
[----:B------:R-:W-:Y:S01]  /*66c0*/  FFMA.FTZ R104, R9, UR9, R142 ;  /* 0x0000000909687c23 */ /* 0x000fe2000801008e */
[----:B------:R-:W-:Y:S01]  /*66d0*/  FSEL R105, R105, RZ, P6 ;  /* 0x000000ff69697208 */ /* 0x000fe20003000000 */
[----:B------:R-:W-:Y:S01]  /*66e0*/  FMUL.FTZ R111, R111, UR16 ;  /* 0x000000106f6f7c20 */ /* 0x000fe20008410000 */
[----:B------:R-:W-:Y:S01]  /*66f0*/  LOP3.LUT P6, RZ, R146, 0xff0000, RZ, 0xc0, !PT ;  /* 0x00ff000092ff7812 */ /* 0x000fe200078cc0ff */
[----:B------:R-:W-:Y:S01]  /*6700*/  FADD.FTZ R104, R7, -R104 ;  /* 0x8000006807687221 */ /* 0x000fe20000010000 */
[----:B------:R-:W-:Y:S01]  /*6710*/  F2FP.F16.F32.PACK_AB R106, R106, R105 ;  /* 0x000000696a6a723e */ /* 0x000fe200000000ff */
[----:B------:R-:W-:Y:S01]  /*6720*/  FFMA.FTZ R105, R5, UR9, R142 ;  /* 0x0000000905697c23 */ /* 0x000fe2000801008e */
[----:B------:R-:W-:Y:S01]  /*6730*/  FMUL.FTZ R109, R109, UR16 ;  /* 0x000000106d6d7c20 */ /* 0x000fe20008410000 */
[----:B------:R-:W-:Y:S01]  /*6740*/  FMUL.FTZ R104, R104, UR16 ;  /* 0x0000001068687c20 */ /* 0x000fe20008410000 */
[----:B------:R-:W-:Y:S01]  /*6750*/  F2FP.F16.F32.PACK_AB R107, R108, R107 ;  /* 0x0000006b6c6b723e */ /* 0x000fe200000000ff */
[----:B------:R-:W-:Y:S01]  /*6760*/  FADD.FTZ R105, R6, -R105 ;  /* 0x8000006906697221 */ /* 0x000fe20000010000 */
[----:B------:R-:W-:Y:S01]  /*6770*/  FMUL.FTZ R111, R111, UR28 ;  /* 0x0000001c6f6f7c20 */ /* 0x000fe20008410000 */
[----:B------:R-:W-:Y:S01]  /*6780*/  FMUL.FTZ R104, R104, UR28 ;  /* 0x0000001c68687c20 */ /* 0x000fe20008410000 */
[----:B------:R-:W-:Y:S01]  /*6790*/  FMUL.FTZ R109, R109, UR28 ;  /* 0x0000001c6d6d7c20 */ /* 0x000fe20008410000 */
[----:B------:R-:W-:Y:S01]  /*67a0*/  FMUL.FTZ R105, R105, UR16 ;  /* 0x0000001069697c20 */ /* 0x000fe20008410000 */
[----:B------:R-:W-:-:S02]  /*67b0*/  LOP3.LUT P1, RZ, R146, 0xff000000, RZ, 0xc0, !PT ;  /* 0xff00000092ff7812 */ /* 0x000fc4000782c0ff */
[----:B------:R-:W-:Y:S01]  /*67c0*/  FSEL R108, R104, RZ, P6 ;  /* 0x000000ff686c7208 */ /* 0x000fe20003000000 */
[----:B------:R-:W-:Y:S01]  /*67d0*/  FMUL.FTZ R105, R105, UR28 ;  /* 0x0000001c69697c20 */ /* 0x000fe20008410000 */
[C---:B------:R-:W-:Y:S02]  /*67e0*/  LOP3.LUT P5, RZ, R146.reuse, 0xff00, RZ, 0xc0, !PT ;  /* 0x0000ff0092ff7812 */ /* 0x040fe400078ac0ff */
[----:B------:R-:W-:Y:S02]  /*67f0*/  LOP3.LUT P6, RZ, R146, 0xff, RZ, 0xc0, !PT ;  /* 0x000000ff92ff7812 */ /* 0x000fe400078cc0ff */
[----:B------:R-:W-:Y:S02]  /*6800*/  FSEL R111, R111, RZ, P1 ;  /* 0x000000ff6f6f7208 */ /* 0x000fe40000800000 */
[----:B------:R-:W-:Y:S02]  /*6810*/  FSEL R109, R109, RZ, P5 ;  /* 0x000000ff6d6d7208 */ /* 0x000fe40002800000 */
[----:B------:R-:W-:-:S02]  /*6820*/  FSEL R104, R105, RZ, P6 ;  /* 0x000000ff69687208 */ /* 0x000fc40003000000 */
[----:B------:R-:W-:Y:S02]  /*6830*/  F2FP.F16.F32.PACK_AB R105, R111, R108 ;  /* 0x0000006c6f69723e */ /* 0x000fe400000000ff */
[----:B------:R-:W-:-:S07]  /*6840*/  F2FP.F16.F32.PACK_AB R104, R109, R104 ;  /* 0x000000686d68723e */ /* 0x000fce00000000ff */
.L_x_579:
        /* <DEDUP_REMOVED lines=13> */
.L_x_575:
[----:B------:R-:W-:Y:S05]  /*6920*/  BSYNC.RECONVERGENT B0 ;  /* 0x0000000000007941 */ /* 0x000fea0003800200 */
.L_x_574:
        /* <DEDUP_REMOVED lines=12> */
[--C-:B------:R-:W-:Y:S01]  /*69f0*/  FFMA.FTZ R81, R127, UR9, R142.reuse ;  /* 0x000000097f517c23 */ /* 0x100fe2000801008e */
[----:B-----5:R-:W-:Y:S02]  /*6a00*/  HADD2.F32 R105, -RZ, R27.H1_H1 ;  /* 0x3000001bff697230 */ /* 0x020fe40000004100 */
[--C-:B------:R-:W-:Y:S01]  /*6a10*/  FFMA.FTZ R82, R134, UR9, R142.reuse ;  /* 0x0000000986527c23 */ /* 0x100fe2000801008e */
[--C-:B------:R-:W-:Y:S02]  /*6a20*/  HADD2.F32 R80, -RZ, R26.reuse.H0_H0 ;  /* 0x2000001aff507230 */ /* 0x100fe40000004100 */
[----:B------:R-:W-:Y:S01]  /*6a30*/  FADD.FTZ R98, R136, -R99 ;  /* 0x8000006388627221 */ /* 0x000fe20000010000 */
[----:B------:R-:W-:Y:S01]  /*6a40*/  FFMA.FTZ R96, R135, UR9, R142 ;  /* 0x0000000987607c23 */ /* 0x000fe2000801008e */
[----:B------:R-:W-:Y:S01]  /*6a50*/  FADD.FTZ R81, R130, -R81 ;  /* 0x8000005182517221 */ /* 0x000fe20000010000 */
[----:B------:R-:W-:-:S02]  /*6a60*/  HADD2.F32 R83, -RZ, R26.H1_H1 ;  /* 0x3000001aff537230 */ /* 0x000fc40000004100 */
[----:B------:R-:W-:Y:S01]  /*6a70*/  FADD.FTZ R82, R129, -R82 ;  /* 0x8000005281527221 */ /* 0x000fe20000010000 */
[----:B------:R-:W-:Y:S02]  /*6a80*/  HADD2.F32 R97, -RZ, R27.H0_H0 ;  /* 0x2000001bff617230 */ /* 0x000fe40000004100 */
[----:B------:R-:W-:Y:S01]  /*6a90*/  FFMA.FTZ R106, R98, UR16, R105 ;  /* 0x00000010626a7c23 */ /* 0x000fe20008010069 */
[----:B------:R-:W-:Y:S01]  /*6aa0*/  FADD.FTZ R96, R131, -R96 ;  /* 0x8000006083607221 */ /* 0x000fe20000010000 */
[----:B------:R-:W-:Y:S01]  /*6ab0*/  FFMA.FTZ R98, R81, UR16, R80 ;  /* 0x0000001051627c23 */ /* 0x000fe20008010050 */
[--C-:B------:R-:W-:Y:S01]  /*6ac0*/  FFMA.FTZ R81, R123, UR9, R142.reuse ;  /* 0x000000097b517c23 */ /* 0x100fe2000801008e */
[----:B------:R-:W-:Y:S01]  /*6ad0*/  ISETP.GE.U32.AND P1, PT, R150, RZ, PT ;  /* 0x000000ff9600720c */ /* 0x000fe20003f26070 */
[----:B------:R-:W-:Y:S01]  /*6ae0*/  FFMA.FTZ R105, R82, UR16, R83 ;  /* 0x0000001052697c23 */ /* 0x000fe20008010053 */
[----:B------:R-:W-:Y:S01]  /*6af0*/  FFMA.FTZ R99, R96, UR16, R97 ;  /* 0x0000001060637c23 */ /* 0x000fe20008010061 */
[----:B------:R-:W-:Y:S01]  /*6b00*/  FFMA.FTZ R82, R128, UR9, R142 ;  /* 0x0000000980527c23 */ /* 0x000fe2000801008e */
[----:B------:R-:W-:-:S02]  /*6b10*/  HADD2.F32 R80, -RZ, R25.H0_H0 ;  /* 0x20000019ff507230 */ /* 0x000fc40000004100 */
[----:B------:R-:W-:Y:S01]  /*6b20*/  FADD.FTZ R81, R126, -R81 ;  /* 0x800000517e517221 */ /* 0x000fe20000010000 */
[----:B------:R-:W-:Y:S01]  /*6b30*/  FMUL.FTZ R108, R106, UR28 ;  /* 0x0000001c6a6c7c20 */ /* 0x000fe20008410000 */
[----:B------:R-:W-:Y:S01]  /*6b40*/  ISETP.GE.U32.AND.EX P1, PT, R151, 0x1000000, PT, P1 ;  /* 0x010000009700780c */ /* 0x000fe20003f26110 */
[----:B------:R-:W-:Y:S02]  /*6b50*/  HADD2.F32 R83, -RZ, R25.H1_H1 ;  /* 0x30000019ff537230 */ /* 0x000fe40000004100 */
[----:B------:R-:W-:Y:S01]  /*6b60*/  FADD.FTZ R82, R125, -R82 ;  /* 0x800000527d527221 */ /* 0x000fe20000010000 */
[----:B------:R-:W-:Y:S01]  /*6b70*/  FMUL.FTZ R104, R99, UR28 ;  /* 0x0000001c63687c20 */ /* 0x000fe20008410000 */
[----:B------:R-:W-:Y:S01]  /*6b80*/  LOP3.LUT P5, RZ, R151, 0xff0000, RZ, 0xc0, !PT ;  /* 0x00ff000097ff7812 */ /* 0x000fe200078ac0ff */
[----:B------:R-:W-:Y:S01]  /*6b90*/  FFMA.FTZ R97, R81, UR16, R80 ;  /* 0x0000001051617c23 */ /* 0x000fe20008010050 */
[----:B------:R-:W-:Y:S01]  /*6ba0*/  FSEL R80, R108, RZ, P1 ;  /* 0x000000ff6c507208 */ /* 0x000fe20000800000 */
[----:B------:R-:W-:Y:S01]  /*6bb0*/  FFMA.FTZ R96, R82, UR16, R83 ;  /* 0x0000001052607c23 */ /* 0x000fe20008010053 */
[----:B------:R-:W-:Y:S01]  /*6bc0*/  ISETP.GE.U32.AND P1, PT, R144, RZ, PT ;  /* 0x000000ff9000720c */ /* 0x000fe20003f26070 */
[----:B------:R-:W-:Y:S01]  /*6bd0*/  FMUL.FTZ R82, R98, UR28 ;  /* 0x0000001c62527c20 */ /* 0x000fe20008410000 */
[----:B------:R-:W-:Y:S01]  /*6be0*/  FSEL R83, R104, RZ, P5 ;  /* 0x000000ff68537208 */ /* 0x000fe20002800000 */
[--C-:B------:R-:W-:Y:S01]  /*6bf0*/  FFMA.FTZ R81, R119, UR9, R142.reuse ;  /* 0x0000000977517c23 */ /* 0x100fe2000801008e */
[C---:B------:R-:W-:Y:S01]  /*6c00*/  LOP3.LUT P5, RZ, R145.reuse, 0xff0000, RZ, 0xc0, !PT ;  /* 0x00ff000091ff7812 */ /* 0x040fe200078ac0ff */
[----:B------:R-:W-:Y:S01]  /*6c10*/  FFMA.FTZ R142, R124, UR9, R142 ;  /* 0x000000097c8e7c23 */ /* 0x000fe2000801008e */
[----:B------:R-:W-:-:S02]  /*6c20*/  LOP3.LUT P6, RZ, R145, 0xff, RZ, 0xc0, !PT ;  /* 0x000000ff91ff7812 */ /* 0x000fc400078cc0ff */
[----:B------:R-:W-:Y:S01]  /*6c30*/  ISETP.GE.U32.AND.EX P1, PT, R145, 0x1000000, PT, P1 ;  /* 0x010000009100780c */ /* 0x000fe20003f26110 */
[----:B------:R-:W-:Y:S01]  /*6c40*/  FADD.FTZ R142, R121, -R142 ;  /* 0x8000008e798e7221 */ /* 0x000fe20000010000 */
[----:B------:R-:W-:Y:S02]  /*6c50*/  F2FP.F16.F32.PACK_AB R99, R106, R99 ;  /* 0x000000636a63723e */ /* 0x000fe400000000ff */
[----:B------:R-:W-:Y:S01]  /*6c60*/  FSEL R107, R104, RZ, P5 ;  /* 0x000000ff686b7208 */ /* 0x000fe20002800000 */
[----:B------:R-:W-:Y:S01]  /*6c70*/  FMUL.FTZ R104, R105, UR28 ;  /* 0x0000001c69687c20 */ /* 0x000fe20008410000 */
[----:B------:R-:W-:Y:S02]  /*6c80*/  FSEL R108, R108, RZ, P1 ;  /* 0x000000ff6c6c7208 */ /* 0x000fe40000800000 */
[----:B------:R-:W-:Y:S02]  /*6c90*/  FSEL R106, R82, RZ, P6 ;  /* 0x000000ff526a7208 */ /* 0x000fe40003000000 */
[----:B------:R-:W-:-:S02]  /*6ca0*/  LOP3.LUT P1, RZ, R145, 0xff00, RZ, 0xc0, !PT ;  /* 0x0000ff0091ff7812 */ /* 0x000fc4000782c0ff */
[----:B------:R-:W-:Y:S02]  /*6cb0*/  LOP3.LUT P6, RZ, R151, 0xff00, RZ, 0xc0, !PT ;  /* 0x0000ff0097ff7812 */ /* 0x000fe400078cc0ff */
[----:B------:R-:W-:Y:S01]  /*6cc0*/  F2FP.F16.F32.PACK_AB R83, R80, R83 ;  /* 0x000000535053723e */ /* 0x000fe200000000ff */
[----:B------:R-:W-:Y:S01]  /*6cd0*/  FADD.FTZ R80, R122, -R81 ;  /* 0x800000517a507221 */ /* 0x000fe20000010000 */
[----:B------:R-:W-:Y:S01]  /*6ce0*/  F2FP.F16.F32.PACK_AB R98, R105, R98 ;  /* 0x000000626962723e */ /* 0x000fe200000000ff */
[----:B------:R-:W-:Y:S01]  /*6cf0*/  HADD2.F32 R105, -RZ, R24.H0_H0 ;  /* 0x20000018ff697230 */ /* 0x000fe20000004100 */
[C---:B------:R-:W-:Y:S02]  /*6d00*/  FSEL R109, R104.reuse, RZ, P6 ;  /* 0x000000ff686d7208 */ /* 0x040fe40003000000 */
[----:B------:R-:W-:Y:S01]  /*6d10*/  FSEL R81, R104, RZ, P1 ;  /* 0x000000ff68517208 */ /* 0x000fe20000800000 */
[----:B------:R-:W-:Y:S01]  /*6d20*/  FMUL.FTZ R104, R97, UR28 ;  /* 0x0000001c61687c20 */ /* 0x000fe20008410000 */
[----:B------:R-:W-:Y:S01]  /*6d30*/  LOP3.LUT P5, RZ, R151, 0xff, RZ, 0xc0, !PT ;  /* 0x000000ff97ff7812 */ /* 0x000fe200078ac0ff */
[----:B------:R-:W-:Y:S01]  /*6d40*/  FFMA.FTZ R80, R80, UR16, R105 ;  /* 0x0000001050507c23 */ /* 0x000fe20008010069 */
[----:B------:R-:W-:-:S02]  /*6d50*/  LOP3.LUT P6, RZ, R144, 0xff0000, RZ, 0xc0, !PT ;  /* 0x00ff000090ff7812 */ /* 0x000fc400078cc0ff */
[C---:B------:R-:W-:Y:S01]  /*6d60*/  F2FP.F16.F32.PACK_AB R97, R96.reuse, R97 ;  /* 0x000000616061723e */ /* 0x040fe200000000ff */
[----:B------:R-:W-:Y:S01]  /*6d70*/  FMUL.FTZ R96, R96, UR28 ;  /* 0x0000001c60607c20 */ /* 0x000fe20008410000 */
[----:B------:R-:W-:Y:S02]  /*6d80*/  FSEL R82, R82, RZ, P5 ;  /* 0x000000ff52527208 */ /* 0x000fe40002800000 */
[----:B------:R-:W-:Y:S01]  /*6d90*/  F2FP.F16.F32.PACK_AB R106, R81, R106 ;  /* 0x0000006a516a723e */ /* 0x000fe200000000ff */
[----:B------:R-:W-:Y:S01]  /*6da0*/  HADD2.F32 R81, -RZ, R24.H1_H1 ;  /* 0x30000018ff517230 */ /* 0x000fe20000004100 */
[----:B------:R-:W-:Y:S02]  /*6db0*/  FSEL R105, R104, RZ, P6 ;  /* 0x000000ff68697208 */ /* 0x000fe40003000000 */
[C---:B------:R-:W-:Y:S02]  /*6dc0*/  LOP3.LUT P5, RZ, R150.reuse, 0xff0000, RZ, 0xc0, !PT ;  /* 0x00ff000096ff7812 */ /* 0x040fe400078ac0ff */
[----:B------:R-:W-:-:S02]  /*6dd0*/  LOP3.LUT P6, RZ, R150, 0xff000000, RZ, 0xc0, !PT ;  /* 0xff00000096ff7812 */ /* 0x000fc400078cc0ff */
[----:B------:R-:W-:Y:S01]  /*6de0*/  F2FP.F16.F32.PACK_AB R82, R109, R82 ;  /* 0x000000526d52723e */ /* 0x000fe200000000ff */
[----:B------:R-:W-:Y:S01]  /*6df0*/  FFMA.FTZ R109, R142, UR16, R81 ;  /* 0x000000108e6d7c23 */ /* 0x000fe20008010051 */
[----:B------:R-:W-:Y:S02]  /*6e00*/  LOP3.LUT P1, RZ, R144, 0xff000000, RZ, 0xc0, !PT ;  /* 0xff00000090ff7812 */ /* 0x000fe4000782c0ff */
[----:B------:R-:W-:Y:S02]  /*6e10*/  FSEL R104, R104, RZ, P5 ;  /* 0x000000ff68687208 */ /* 0x000fe40002800000 */
[C---:B------:R-:W-:Y:S02]  /*6e20*/  FSEL R111, R96.reuse, RZ, P6 ;  /* 0x000000ff606f7208 */ /* 0x040fe40003000000 */
[----:B------:R-:W-:Y:S02]  /*6e30*/  FSEL R96, R96, RZ, P1 ;  /* 0x000000ff60607208 */ /* 0x000fe40000800000 */
[----:B------:R-:W-:Y:S01]  /*6e40*/  F2FP.F16.F32.PACK_AB R81, R111, R104 ;  /* 0x000000686f51723e */ /* 0x000fe200000000ff */
[----:B------:R-:W-:Y:S01]  /*6e50*/  FMUL.FTZ R104, R109, UR28 ;  /* 0x0000001c6d687c20 */ /* 0x000fe20008410000 */
[----:B------:R-:W-:-:S02]  /*6e60*/  LOP3.LUT P6, RZ, R144, 0xff00, RZ, 0xc0, !PT ;  /* 0x0000ff0090ff7812 */ /* 0x000fc400078cc0ff */
[----:B------:R-:W-:Y:S02]  /*6e70*/  F2FP.F16.F32.PACK_AB R105, R96, R105 ;  /* 0x000000696069723e */ /* 0x000fe400000000ff */
[----:B------:R-:W-:Y:S01]  /*6e80*/  F2FP.F16.F32.PACK_AB R96, R109, R80 ;  /* 0x000000506d60723e */ /* 0x000fe200000000ff */
[----:B------:R-:W-:Y:S01]  /*6e90*/  FMUL.FTZ R80, R80, UR28 ;  /* 0x0000001c50507c20 */ /* 0x000fe20008410000 */
[----:B------:R-:W-:Y:S02]  /*6ea0*/  LOP3.LUT P1, RZ, R150, 0xff00, RZ, 0xc0, !PT ;  /* 0x0000ff0096ff7812 */ /* 0x000fe4000782c0ff */
[----:B------:R-:W-:Y:S02]  /*6eb0*/  FSEL R109, R104, RZ, P6 ;  /* 0x000000ff686d7208 */ /* 0x000fe40003000000 */
[----:B------:R-:W-:Y:S02]  /*6ec0*/  LOP3.LUT P5, RZ, R150, 0xff, RZ, 0xc0, !PT ;  /* 0x000000ff96ff7812 */ /* 0x000fe400078ac0ff */
[----:B------:R-:W-:-:S02]  /*6ed0*/  LOP3.LUT P6, RZ, R144, 0xff, RZ, 0xc0, !PT ;  /* 0x000000ff90ff7812 */ /* 0x000fc400078cc0ff */
[----:B------:R-:W-:Y:S02]  /*6ee0*/  F2FP.F16.F32.PACK_AB R107, R108, R107 ;  /* 0x0000006b6c6b723e */ /* 0x000fe400000000ff */
[----:B------:R-:W-:Y:S02]  /*6ef0*/  FSEL R111, R104, RZ, P1 ;  /* 0x000000ff686f7208 */ /* 0x000fe40000800000 */
[C---:B------:R-:W-:Y:S02]  /*6f00*/  FSEL R108, R80.reuse, RZ, P5 ;  /* 0x000000ff506c7208 */ /* 0x040fe40002800000 */
[----:B------:R-:W-:Y:S02]  /*6f10*/  FSEL R104, R80, RZ, P6 ;  /* 0x000000ff50687208 */ /* 0x000fe40003000000 */
[----:B------:R-:W-:Y:S02]  /*6f20*/  F2FP.F16.F32.PACK_AB R80, R111, R108 ;  /* 0x0000006c6f50723e */ /* 0x000fe400000000ff */
[----:B------:R-:W-:Y:S01]  /*6f30*/  F2FP.F16.F32.PACK_AB R104, R109, R104 ;  /* 0x000000686d68723e */ /* 0x000fe200000000ff */
[----:B------:R-:W-:Y:S06]  /*6f40*/  BRA `(.L_x_589) ;  /* 0x0000001c00a07947 */ /* 0x000fec0003800000 */
.L_x_588:
[--C-:B01----:R-:W-:Y:S01]  /*6f50*/  FFMA.FTZ R80, R135, UR9, R142.reuse ;  /* 0x0000000987507c23 */ /* 0x103fe2000801008e */
[--C-:B-----5:R-:W-:Y:S02]  /*6f60*/  HADD2.F32 R83, -RZ, R27.reuse.H0_H0 ;  /* 0x2000001bff537230 */ /* 0x120fe40000004100 */
[----:B------:R-:W-:Y:S01]  /*6f70*/  FFMA.FTZ R105, R138, UR9, R142 ;  /* 0x000000098a697c23 */ /* 0x000fe2000801008e */
        /* <DEDUP_REMOVED lines=10> */
[----:B------:R-:W-:Y:S01]  /*7020*/  FFMA.FTZ R104, R134, UR9, R142 ;  /* 0x0000000986687c23 */ /* 0x000fe2000801008e */
[----:B------:R-:W-:Y:S01]  /*7030*/  FMUL.FTZ R108, R106, UR28 ;  /* 0x0000001c6a6c7c20 */ /* 0x000fe20008410000 */
[----:B------:R-:W-:Y:S01]  /*7040*/  FFMA.FTZ R82, R81, UR16, R80 ;  /* 0x0000001051527c23 */ /* 0x000fe20008010050 */
[----:B------:R-:W-:Y:S01]  /*7050*/  FFMA.FTZ R81, R123, UR9, R142 ;  /* 0x000000097b517c23 */ /* 0x000fe2000801008e */
[----:B------:R-:W-:Y:S01]  /*7060*/  FSEL R107, R105, RZ, P1 ;  /* 0x000000ff696b7208 */ /* 0x000fe20000800000 */
[----:B------:R-:W-:Y:S01]  /*7070*/  HADD2.F32 R83, -RZ, R26.H1_H1 ;  /* 0x3000001aff537230 */ /* 0x000fe20000004100 */
[----:B------:R-:W-:Y:S01]  /*7080*/  ISETP.GE.U32.AND P1, PT, R150, RZ, PT ;  /* 0x000000ff9600720c */ /* 0x000fe20003f26070 */
[----:B------:R-:W-:Y:S01]  /*7090*/  HADD2.F32 R80, -RZ, R25.H0_H0 ;  /* 0x20000019ff507230 */ /* 0x000fe20000004100 */
[----:B------:R-:W-:Y:S01]  /*70a0*/  LOP3.LUT P6, RZ, R151, 0xff0000, RZ, 0xc0, !PT ;  /* 0x00ff000097ff7812 */ /* 0x000fe200078cc0ff */
[----:B------:R-:W-:Y:S01]  /*70b0*/  FADD.FTZ R104, R129, -R104 ;  /* 0x8000006881687221 */ /* 0x000fe20000010000 */
[----:B------:R-:W-:Y:S01]  /*70c0*/  ISETP.GE.U32.AND.EX P1, PT, R151, 0x1000000, PT, P1 ;  /* 0x010000009700780c */ /* 0x000fe20003f26110 */
[----:B------:R-:W-:Y:S01]  /*70d0*/  FADD.FTZ R81, R126, -R81 ;  /* 0x800000517e517221 */ /* 0x000fe20000010000 */
[----:B------:R-:W-:-:S02]  /*70e0*/  ISETP.GE.U32.AND P5, PT, R144, RZ, PT ;  /* 0x000000ff9000720c */ /* 0x000fc40003fa6070 */
[----:B------:R-:W-:Y:S01]  /*70f0*/  FSEL R106, R105, RZ, P6 ;  /* 0x000000ff696a7208 */ /* 0x000fe20003000000 */
[----:B------:R-:W-:Y:S01]  /*7100*/  FFMA.FTZ R105, R104, UR16, R83 ;  /* 0x0000001068697c23 */ /* 0x000fe20008010053 */
[----:B------:R-:W-:Y:S01]  /*7110*/  FSEL R109, R108, RZ, P1 ;  /* 0x000000ff6c6d7208 */ /* 0x000fe20000800000 */
[----:B------:R-:W-:Y:S01]  /*7120*/  FFMA.FTZ R81, R81, UR16, R80 ;  /* 0x0000001051517c23 */ /* 0x000fe20008010050 */
[----:B------:R-:W-:Y:S01]  /*7130*/  ISETP.GE.U32.AND.EX P5, PT, R145, 0x1000000, PT, P5 ;  /* 0x010000009100780c */ /* 0x000fe20003fa6150 */
[----:B------:R-:W-:Y:S01]  /*7140*/  FFMA.FTZ R80, R128, UR9, R142 ;  /* 0x0000000980507c23 */ /* 0x000fe2000801008e */
[----:B------:R-:W-:Y:S01]  /*7150*/  F2FP.F16.F32.PACK_AB R83, R109, R106 ;  /* 0x0000006a6d53723e */ /* 0x000fe200000000ff */
[----:B------:R-:W-:Y:S01]  /*7160*/  FMUL.FTZ R104, R82, UR28 ;  /* 0x0000001c52687c20 */ /* 0x000fe20008410000 */
[----:B------:R-:W-:Y:S01]  /*7170*/  FSEL R108, R108, RZ, P5 ;  /* 0x000000ff6c6c7208 */ /* 0x000fe20002800000 */
[----:B------:R-:W-:Y:S01]  /*7180*/  FMUL.FTZ R109, R105, UR28 ;  /* 0x0000001c696d7c20 */ /* 0x000fe20008410000 */
[C---:B------:R-:W-:Y:S01]  /*7190*/  LOP3.LUT P1, RZ, R151.reuse, 0xff, RZ, 0xc0, !PT ;  /* 0x000000ff97ff7812 */ /* 0x040fe2000782c0ff */
[----:B------:R-:W-:Y:S01]  /*71a0*/  HADD2.F32 R105, -RZ, R25.H1_H1 ;  /* 0x30000019ff697230 */ /* 0x000fe20000004100 */
[----:B------:R-:W-:Y:S01]  /*71b0*/  LOP3.LUT P5, RZ, R151, 0xff00, RZ, 0xc0, !PT ;  /* 0x0000ff0097ff7812 */ /* 0x000fe200078ac0ff */
[----:B------:R-:W-:Y:S01]  /*71c0*/  FADD.FTZ R80, R125, -R80 ;  /* 0x800000507d507221 */ /* 0x000fe20000010000 */
[----:B------:R-:W-:-:S02]  /*71d0*/  FSEL R82, R104, RZ, P1 ;  /* 0x000000ff68527208 */ /* 0x000fc40000800000 */
[----:B------:R-:W-:Y:S01]  /*71e0*/  FSEL R111, R109, RZ, P5 ;  /* 0x000000ff6d6f7208 */ /* 0x000fe20002800000 */
[----:B------:R-:W-:Y:S01]  /*71f0*/  FFMA.FTZ R105, R80, UR16, R105 ;  /* 0x0000001050697c23 */ /* 0x000fe20008010069 */
[C---:B------:R-:W-:Y:S01]  /*7200*/  LOP3.LUT P6, RZ, R145.reuse, 0xff00, RZ, 0xc0, !PT ;  /* 0x0000ff0091ff7812 */ /* 0x040fe200078cc0ff */
[----:B------:R-:W-:Y:S01]  /*7210*/  FFMA.FTZ R80, R124, UR9, R142 ;  /* 0x000000097c507c23 */ /* 0x000fe2000801008e */
[----:B------:R-:W-:Y:S02]  /*7220*/  LOP3.LUT P5, RZ, R145, 0xff, RZ, 0xc0, !PT ;  /* 0x000000ff91ff7812 */ /* 0x000fe400078ac0ff */
[----:B------:R-:W-:Y:S01]  /*7230*/  F2FP.F16.F32.PACK_AB R107, R108, R107 ;  /* 0x0000006b6c6b723e */ /* 0x000fe200000000ff */
[----:B------:R-:W-:Y:S01]  /*7240*/  FMUL.FTZ R108, R81, UR28 ;  /* 0x0000001c516c7c20 */ /* 0x000fe20008410000 */
[----:B------:R-:W-:Y:S01]  /*7250*/  F2FP.F16.F32.PACK_AB R82, R111, R82 ;  /* 0x000000526f52723e */ /* 0x000fe200000000ff */
[----:B------:R-:W-:Y:S01]  /*7260*/  HADD2.F32 R81, -RZ, R24.H1_H1 ;  /* 0x30000018ff517230 */ /* 0x000fe20000004100 */
[----:B------:R-:W-:Y:S01]  /*7270*/  FSEL R111, R109, RZ, P6 ;  /* 0x000000ff6d6f7208 */ /* 0x000fe20003000000 */
[----:B------:R-:W-:Y:S01]  /*7280*/  FADD.FTZ R80, R121, -R80 ;  /* 0x8000005079507221 */ /* 0x000fe20000010000 */
[----:B------:R-:W-:Y:S01]  /*7290*/  FSEL R106, R104, RZ, P5 ;  /* 0x000000ff686a7208 */ /* 0x000fe20002800000 */
[----:B------:R-:W-:Y:S01]  /*72a0*/  FMUL.FTZ R109, R105, UR28 ;  /* 0x0000001c696d7c20 */ /* 0x000fe20008410000 */
[----:B------:R-:W-:Y:S01]  /*72b0*/  LOP3.LUT P1, RZ, R150, 0xff0000, RZ, 0xc0, !PT ;  /* 0x00ff000096ff7812 */ /* 0x000fe2000782c0ff */
[----:B------:R-:W-:Y:S01]  /*72c0*/  FFMA.FTZ R104, R80, UR16, R81 ;  /* 0x0000001050687c23 */ /* 0x000fe20008010051 */
[----:B------:R-:W-:Y:S01]  /*72d0*/  LOP3.LUT P5, RZ, R150, 0xff000000, RZ, 0xc0, !PT ;  /* 0xff00000096ff7812 */ /* 0x000fe200078ac0ff */
[----:B------:R-:W-:Y:S01]  /*72e0*/  FFMA.FTZ R105, R119, UR9, R142 ;  /* 0x0000000977697c23 */ /* 0x000fe2000801008e */
[----:B------:R-:W-:Y:S01]  /*72f0*/  FSEL R81, R108, RZ, P1 ;  /* 0x000000ff6c517208 */ /* 0x000fe20000800000 */
[----:B------:R-:W-:Y:S01]  /*7300*/  FMUL.FTZ R104, R104, UR28 ;  /* 0x0000001c68687c20 */ /* 0x000fe20008410000 */
[----:B------:R-:W-:Y:S01]  /*7310*/  FSEL R80, R109, RZ, P5 ;  /* 0x000000ff6d507208 */ /* 0x000fe20002800000 */
[----:B------:R-:W-:Y:S01]  /*7320*/  FADD.FTZ R105, R122, -R105 ;  /* 0x800000697a697221 */ /* 0x000fe20000010000 */
[----:B------:R-:W-:-:S02]  /*7330*/  LOP3.LUT P1, RZ, R144, 0xff0000, RZ, 0xc0, !PT ;  /* 0x00ff000090ff7812 */ /* 0x000fc4000782c0ff */
[----:B------:R-:W-:Y:S01]  /*7340*/  F2FP.F16.F32.PACK_AB R81, R80, R81 ;  /* 0x000000515051723e */ /* 0x000fe200000000ff */
[----:B------:R-:W-:Y:S01]  /*7350*/  HADD2.F32 R80, -RZ, R24.H0_H0 ;  /* 0x20000018ff507230 */ /* 0x000fe20000004100 */
[----:B------:R-:W-:Y:S02]  /*7360*/  LOP3.LUT P5, RZ, R144, 0xff000000, RZ, 0xc0, !PT ;  /* 0xff00000090ff7812 */ /* 0x000fe400078ac0ff */
[----:B------:R-:W-:Y:S02]  /*7370*/  FSEL R108, R108, RZ, P1 ;  /* 0x000000ff6c6c7208 */ /* 0x000fe40000800000 */
[----:B------:R-:W-:Y:S01]  /*7380*/  FSEL R109, R109, RZ, P5 ;  /* 0x000000ff6d6d7208 */ /* 0x000fe20002800000 */
[----:B------:R-:W-:Y:S01]  /*7390*/  FFMA.FTZ R80, R105, UR16, R80 ;  /* 0x0000001069507c23 */ /* 0x000fe20008010050 */
[----:B------:R-:W-:Y:S02]  /*73a0*/  LOP3.LUT P6, RZ, R144, 0xff00, RZ, 0xc0, !PT ;  /* 0x0000ff0090ff7812 */ /* 0x000fe400078cc0ff */
[----:B------:R-:W-:Y:S01]  /*73b0*/  F2FP.F16.F32.PACK_AB R105, R109, R108 ;  /* 0x0000006c6d69723e */ /* 0x000fe200000000ff */
[----:B------:R-:W-:Y:S01]  /*73c0*/  FMUL.FTZ R80, R80, UR28 ;  /* 0x0000001c50507c20 */ /* 0x000fe20008410000 */
[----:B------:R-:W-:-:S02]  /*73d0*/  LOP3.LUT P1, RZ, R150, 0xff00, RZ, 0xc0, !PT ;  /* 0x0000ff0096ff7812 */ /* 0x000fc4000782c0ff */
[----:B------:R-:W-:Y:S02]  /*73e0*/  FSEL R109, R104, RZ, P6 ;  /* 0x000000ff686d7208 */ /* 0x000fe40003000000 */
[----:B------:R-:W-:Y:S02]  /*73f0*/  LOP3.LUT P5, RZ, R150, 0xff, RZ, 0xc0, !PT ;  /* 0x000000ff96ff7812 */ /* 0x000fe400078ac0ff */
[----:B------:R-:W-:Y:S02]  /*7400*/  LOP3.LUT P6, RZ, R144, 0xff, RZ, 0xc0, !PT ;  /* 0x000000ff90ff7812 */ /* 0x000fe400078cc0ff */
[----:B------:R-:W-:Y:S02]  /*7410*/  F2FP.F16.F32.PACK_AB R106, R111, R106 ;  /* 0x0000006a6f6a723e */ /* 0x000fe400000000ff */
[----:B------:R-:W-:Y:S02]  /*7420*/  FSEL R111, R104, RZ, P1 ;  /* 0x000000ff686f7208 */ /* 0x000fe40000800000 */
[----:B------:R-:W-:-:S02]  /*7430*/  FSEL R108, R80, RZ, P5 ;  /* 0x000000ff506c7208 */ /* 0x000fc40002800000 */
[----:B------:R-:W-:Y:S02]  /*7440*/  FSEL R104, R80, RZ, P6 ;  /* 0x000000ff50687208 */ /* 0x000fe40003000000 */
[----:B------:R-:W-:Y:S02]  /*7450*/  F2FP.F16.F32.PACK_AB R80, R111, R108 ;  /* 0x0000006c6f50723e */ /* 0x000fe400000000ff */
[----:B------:R-:W-:Y:S01]  /*7460*/  F2FP.F16.F32.PACK_AB R104, R109, R104 ;  /* 0x000000686d68723e */ /* 0x000fe200000000ff */
[----:B------:R-:W-:Y:S06]  /*7470*/  BRA `(.L_x_589) ;  /* 0x0000001800547947 */ /* 0x000fec0003800000 */
.L_x_587:
[----:B------:R-:W-:-:S04]  /*7480*/  UISETP.NE.U32.AND UP0, UPT, UR10, URZ, UPT ;  /* 0x000000ff0a00728c */ /* 0x000fc8000bf05070 */
[----:B------:R-:W-:-:S09]  /*7490*/  UISETP.NE.AND.EX UP0, UPT, UR11, URZ, UPT, UP0 ;  /* 0x000000ff0b00728c */ /* 0x000fd2000bf05300 */
[----:B------:R-:W-:Y:S05]  /*74a0*/  BRA.U !UP0, `(.L_x_590) ;  /* 0x00000005083c7547 */ /* 0x000fea000b800000 */
[--C-:B01----:R-:W-:Y:S01]  /*74b0*/  FFMA.FTZ R81, R138, UR9, R142.reuse ;  /* 0x000000098a517c23 */ /* 0x103fe2000801008e */
[--C-:B------:R-:W-:Y:S01]  /*74c0*/  FFMA.FTZ R80, R135, UR9, R142.reuse ;  /* 0x0000000987507c23 */ /* 0x100fe2000801008e */
[----:B------:R-:W-:Y:S01]  /*74d0*/  ISETP.GE.U32.AND P1, PT, R144, RZ, PT ;  /* 0x000000ff9000720c */ /* 0x000fe20003f26070 */
[----:B------:R-:W-:Y:S01]  /*74e0*/  FFMA.FTZ R83, R127, UR9, R142 ;  /* 0x000000097f537c23 */ /* 0x000fe2000801008e */
[----:B------:R-:W-:Y:S01]  /*74f0*/  FADD.FTZ R81, R136, -R81 ;  /* 0x8000005188517221 */ /* 0x000fe20000010000 */
[----:B-----5:R-:W-:Y:S01]  /*7500*/  ISETP.GE.U32.AND P6, PT, R150, RZ, PT ;  /* 0x000000ff9600720c */ /* 0x020fe20003fc6070 */
[----:B------:R-:W-:Y:S01]  /*7510*/  FADD.FTZ R80, R131, -R80 ;  /* 0x8000005083507221 */ /* 0x000fe20000010000 */
[----:B------:R-:W-:Y:S01]  /*7520*/  ISETP.GE.U32.AND.EX P1, PT, R145, 0x1000000, PT, P1 ;  /* 0x010000009100780c */ /* 0x000fe20003f26110 */
[----:B------:R-:W-:Y:S01]  /*7530*/  FMUL.FTZ R99, R81, UR16 ;  /* 0x0000001051637c20 */ /* 0x000fe20008410000 */
[----:B------:R-:W-:Y:S01]  /*7540*/  ISETP.GE.U32.AND.EX P6, PT, R151, 0x1000000, PT, P6 ;  /* 0x010000009700780c */ /* 0x000fe20003fc6160 */
[----:B------:R-:W-:Y:S01]  /*7550*/  FMUL.FTZ R80, R80, UR16 ;  /* 0x0000001050507c20 */ /* 0x000fe20008410000 */
[--C-:B------:R-:W-:Y:S01]  /*7560*/  FFMA.FTZ R104, R134, UR9, R142.reuse ;  /* 0x0000000986687c23 */ /* 0x100fe2000801008e */
[----:B------:R-:W-:Y:S01]  /*7570*/  FMUL.FTZ R81, R99, UR28 ;  /* 0x0000001c63517c20 */ /* 0x000fe20008410000 */
[----:B------:R-:W-:Y:S01]  /*7580*/  FADD.FTZ R98, R130, -R83 ;  /* 0x8000005382627221 */ /* 0x000fe20000010000 */
[----:B------:R-:W-:Y:S01]  /*7590*/  LOP3.LUT P5, RZ, R145, 0xff0000, RZ, 0xc0, !PT ;  /* 0x00ff000091ff7812 */ /* 0x000fe200078ac0ff */
[----:B------:R-:W-:Y:S01]  /*75a0*/  FFMA.FTZ R105, R123, UR9, R142 ;  /* 0x000000097b697c23 */ /* 0x000fe2000801008e */
[----:B------:R-:W-:Y:S01]  /*75b0*/  F2FP.F16.F32.PACK_AB R99, R99, R80 ;  /* 0x000000506363723e */ /* 0x000fe200000000ff */
[----:B------:R-:W-:Y:S01]  /*75c0*/  FMUL.FTZ R80, R80, UR28 ;  /* 0x0000001c50507c20 */ /* 0x000fe20008410000 */
[C---:B------:R-:W-:Y:S01]  /*75d0*/  FSEL R96, R81.reuse, RZ, P6 ;  /* 0x000000ff51607208 */ /* 0x040fe20003000000 */
[----:B------:R-:W-:Y:S01]  /*75e0*/  FMUL.FTZ R98, R98, UR16 ;  /* 0x0000001062627c20 */ /* 0x000fe20008410000 */
[----:B------:R-:W-:Y:S01]  /*75f0*/  FSEL R82, R81, RZ, P1 ;  /* 0x000000ff51527208 */ /* 0x000fe20000800000 */
[----:B------:R-:W-:Y:S01]  /*7600*/  FADD.FTZ R81, R129, -R104 ;  /* 0x8000006881517221 */ /* 0x000fe20000010000 */
[----:B------:R-:W-:Y:S01]  /*7610*/  LOP3.LUT P6, RZ, R151, 0xff0000, RZ, 0xc0, !PT ;  /* 0x00ff000097ff7812 */ /* 0x000fe200078cc0ff */
[----:B------:R-:W-:Y:S01]  /*7620*/  FADD.FTZ R105, R126, -R105 ;  /* 0x800000697e697221 */ /* 0x000fe20000010000 */
[C---:B------:R-:W-:Y:S01]  /*7630*/  FSEL R107, R80.reuse, RZ, P5 ;  /* 0x000000ff506b7208 */ /* 0x040fe20002800000 */
[----:B------:R-:W-:Y:S01]  /*7640*/  FMUL.FTZ R81, R81, UR16 ;  /* 0x0000001051517c20 */ /* 0x000fe20008410000 */
[----:B------:R-:W-:Y:S01]  /*7650*/  FSEL R83, R80, RZ, P6 ;  /* 0x000000ff50537208 */ /* 0x000fe20003000000 */
[----:B------:R-:W-:Y:S01]  /*7660*/  FMUL.FTZ R80, R98, UR28 ;  /* 0x0000001c62507c20 */ /* 0x000fe20008410000 */
[----:B------:R-:W-:Y:S01]  /*7670*/  LOP3.LUT P6, RZ, R151, 0xff, RZ, 0xc0, !PT ;  /* 0x000000ff97ff7812 */ /* 0x000fe200078cc0ff */
[--C-:B------:R-:W-:Y:S01]  /*7680*/  FFMA.FTZ R104, R124, UR9, R142.reuse ;  /* 0x000000097c687c23 */ /* 0x100fe2000801008e */
[C---:B------:R-:W-:Y:S01]  /*7690*/  F2FP.F16.F32.PACK_AB R98, R81.reuse, R98 ;  /* 0x000000625162723e */ /* 0x040fe200000000ff */
[----:B------:R-:W-:Y:S01]  /*76a0*/  FMUL.FTZ R81, R81, UR28 ;  /* 0x0000001c51517c20 */ /* 0x000fe20008410000 */
[----:B------:R-:W-:Y:S01]  /*76b0*/  F2FP.F16.F32.PACK_AB R83, R96, R83 ;  /* 0x000000536053723e */ /* 0x000fe200000000ff */
[--C-:B------:R-:W-:Y:S01]  /*76c0*/  FFMA.FTZ R96, R128, UR9, R142.reuse ;  /* 0x0000000980607c23 */ /* 0x100fe2000801008e */
[----:B------:R-:W-:Y:S01]  /*76d0*/  LOP3.LUT P5, RZ, R151, 0xff00, RZ, 0xc0, !PT ;  /* 0x0000ff0097ff7812 */ /* 0x000fe200078ac0ff */
[----:B------:R-:W-:Y:S01]  /*76e0*/  FFMA.FTZ R109, R119, UR9, R142 ;  /* 0x00000009776d7c23 */ /* 0x000fe2000801008e */
[----:B------:R-:W-:Y:S01]  /*76f0*/  F2FP.F16.F32.PACK_AB R107, R82, R107 ;  /* 0x0000006b526b723e */ /* 0x000fe200000000ff */
[----:B------:R-:W-:Y:S01]  /*7700*/  FADD.FTZ R96, R125, -R96 ;  /* 0x800000607d607221 */ /* 0x000fe20000010000 */
[----:B------:R-:W-:Y:S01]  /*7710*/  FSEL R82, R80, RZ, P6 ;  /* 0x000000ff50527208 */ /* 0x000fe20003000000 */
[----:B------:R-:W-:Y:S01]  /*7720*/  FADD.FTZ R108, R121, -R104 ;  /* 0x80000068796c7221 */ /* 0x000fe20000010000 */
[----:B------:R-:W-:Y:S01]  /*7730*/  FSEL R97, R81, RZ, P5 ;  /* 0x000000ff51617208 */ /* 0x000fe20002800000 */
[----:B------:R-:W-:Y:S01]  /*7740*/  FMUL.FTZ R96, R96, UR16 ;  /* 0x0000001060607c20 */ /* 0x000fe20008410000 */
[----:B------:R-:W-:-:S02]  /*7750*/  LOP3.LUT P1, RZ, R145, 0xff, RZ, 0xc0, !PT ;  /* 0x000000ff91ff7812 */ /* 0x000fc4000782c0ff */
[----:B------:R-:W-:Y:S01]  /*7760*/  F2FP.F16.F32.PACK_AB R82, R97, R82 ;  /* 0x000000526152723e */ /* 0x000fe200000000ff */
[----:B------:R-:W-:Y:S01]  /*7770*/  FMUL.FTZ R97, R105, UR16 ;  /* 0x0000001069617c20 */ /* 0x000fe20008410000 */
[----:B------:R-:W-:Y:S02]  /*7780*/  LOP3.LUT P6, RZ, R145, 0xff00, RZ, 0xc0, !PT ;  /* 0x0000ff0091ff7812 */ /* 0x000fe400078cc0ff */
[----:B------:R-:W-:Y:S01]  /*7790*/  FSEL R106, R80, RZ, P1 ;  /* 0x000000ff506a7208 */ /* 0x000fe20000800000 */
[----:B------:R-:W-:Y:S01]  /*77a0*/  FMUL.FTZ R80, R97, UR28 ;  /* 0x0000001c61507c20 */ /* 0x000fe20008410000 */
[----:B------:R-:W-:Y:S02]  /*77b0*/  FSEL R81, R81, RZ, P6 ;  /* 0x000000ff51517208 */ /* 0x000fe40003000000 */
[C---:B------:R-:W-:Y:S01]  /*77c0*/  F2FP.F16.F32.PACK_AB R97, R96.reuse, R97 ;  /* 0x000000616061723e */ /* 0x040fe200000000ff */
[----:B------:R-:W-:Y:S01]  /*77d0*/  FMUL.FTZ R96, R96, UR28 ;  /* 0x0000001c60607c20 */ /* 0x000fe20008410000 */
[----:B------:R-:W-:-:S02]  /*77e0*/  LOP3.LUT P1, RZ, R144, 0xff0000, RZ, 0xc0, !PT ;  /* 0x00ff000090ff7812 */ /* 0x000fc4000782c0ff */
[C---:B------:R-:W-:Y:S02]  /*77f0*/  LOP3.LUT P6, RZ, R150.reuse, 0xff0000, RZ, 0xc0, !PT ;  /* 0x00ff000096ff7812 */ /* 0x040fe400078cc0ff */
[----:B------:R-:W-:Y:S02]  /*7800*/  LOP3.LUT P5, RZ, R150, 0xff000000, RZ, 0xc0, !PT ;  /* 0xff00000096ff7812 */ /* 0x000fe400078ac0ff */
[----:B------:R-:W-:Y:S02]  /*7810*/  F2FP.F16.F32.PACK_AB R106, R81, R106 ;  /* 0x0000006a516a723e */ /* 0x000fe400000000ff */
[C---:B------:R-:W-:Y:S02]  /*7820*/  FSEL R81, R80.reuse, RZ, P6 ;  /* 0x000000ff50517208 */ /* 0x040fe40003000000 */
[----:B------:R-:W-:Y:S01]  /*7830*/  FSEL R105, R80, RZ, P1 ;  /* 0x000000ff50697208 */ /* 0x000fe20000800000 */
[----:B------:R-:W-:Y:S01]  /*7840*/  FADD.FTZ R80, R122, -R109 ;  /* 0x8000006d7a507221 */ /* 0x000fe20000010000 */
[----:B------:R-:W-:Y:S01]  /*7850*/  LOP3.LUT P6, RZ, R144, 0xff000000, RZ, 0xc0, !PT ;  /* 0xff00000090ff7812 */ /* 0x000fe200078cc0ff */
[----:B------:R-:W-:Y:S01]  /*7860*/  FMUL.FTZ R109, R108, UR16 ;  /* 0x000000106c6d7c20 */ /* 0x000fe20008410000 */
[----:B------:R-:W-:Y:S01]  /*7870*/  FSEL R104, R96, RZ, P5 ;  /* 0x000000ff60687208 */ /* 0x000fe20002800000 */
[----:B------:R-:W-:Y:S01]  /*7880*/  FMUL.FTZ R80, R80, UR16 ;  /* 0x0000001050507c20 */ /* 0x000fe20008410000 */
[----:B------:R-:W-:-:S02]  /*7890*/  FSEL R96, R96, RZ, P6 ;  /* 0x000000ff60607208 */ /* 0x000fc40003000000 */
[----:B------:R-:W-:Y:S01]  /*78a0*/  F2FP.F16.F32.PACK_AB R81, R104, R81 ;  /* 0x000000516851723e */ /* 0x000fe200000000ff */
[C---:B------:R-:W-:Y:S01]  /*78b0*/  FMUL.FTZ R104, R109.reuse, UR28 ;  /* 0x0000001c6d687c20 */ /* 0x040fe20008410000 */
[----:B------:R-:W-:Y:S02]  /*78c0*/  LOP3.LUT P6, RZ, R144, 0xff00, RZ, 0xc0, !PT ;  /* 0x0000ff0090ff7812 */ /* 0x000fe400078cc0ff */
[----:B------:R-:W-:Y:S02]  /*78d0*/  F2FP.F16.F32.PACK_AB R105, R96, R105 ;  /* 0x000000696069723e */ /* 0x000fe400000000ff */
[----:B------:R-:W-:Y:S01]  /*78e0*/  F2FP.F16.F32.PACK_AB R96, R109, R80 ;  /* 0x000000506d60723e */ /* 0x000fe200000000ff */
[----:B------:R-:W-:Y:S01]  /*78f0*/  FMUL.FTZ R80, R80, UR28 ;  /* 0x0000001c50507c20 */ /* 0x000fe20008410000 */
[----:B------:R-:W-:Y:S02]  /*7900*/  LOP3.LUT P1, RZ, R150, 0xff00, RZ, 0xc0, !PT ;  /* 0x0000ff0096ff7812 */ /* 0x000fe4000782c0ff */
[----:B------:R-:W-:-:S02]  /*7910*/  FSEL R109, R104, RZ, P6 ;  /* 0x000000ff686d7208 */ /* 0x000fc40003000000 */
[----:B------:R-:W-:Y:S02]  /*7920*/  LOP3.LUT P5, RZ, R150, 0xff, RZ, 0xc0, !PT ;  /* 0x000000ff96ff7812 */ /* 0x000fe400078ac0ff */
[----:B------:R-:W-:Y:S02]  /*7930*/  LOP3.LUT P6, RZ, R144, 0xff, RZ, 0xc0, !PT ;  /* 0x000000ff90ff7812 */ /* 0x000fe400078cc0ff */
[----:B------:R-:W-:Y:S02]  /*7940*/  FSEL R111, R104, RZ, P1 ;  /* 0x000000ff686f7208 */ /* 0x000fe40000800000 */
[C---:B------:R-:W-:Y:S02]  /*7950*/  FSEL R108, R80.reuse, RZ, P5 ;  /* 0x000000ff506c7208 */ /* 0x040fe40002800000 */
[----:B------:R-:W-:Y:S02]  /*7960*/  FSEL R104, R80, RZ, P6 ;  /* 0x000000ff50687208 */ /* 0x000fe40003000000 */
[----:B------:R-:W-:-:S02]  /*7970*/  F2FP.F16.F32.PACK_AB R80, R111, R108 ;  /* 0x0000006c6f50723e */ /* 0x000fc400000000ff */
[----:B------:R-:W-:Y:S01]  /*7980*/  F2FP.F16.F32.PACK_AB R104, R109, R104 ;  /* 0x000000686d68723e */ /* 0x000fe200000000ff */
[----:B------:R-:W-:Y:S06]  /*7990*/  BRA `(.L_x_589) ;  /* 0x00000014000c7947 */ /* 0x000fec0003800000 */
.L_x_590:
[--C-:B01----:R-:W-:Y:S01]  /*79a0*/  FFMA.FTZ R80, R135, UR9, R142.reuse ;  /* 0x0000000987507c23 */ /* 0x103fe2000801008e */
[----:B------:R-:W-:Y:S01]  /*79b0*/  FFMA.FTZ R81, R138, UR9, R142 ;  /* 0x000000098a517c23 */ /* 0x000fe2000801008e */
[----:B-----5:R-:W-:Y:S02]  /*79c0*/  ISETP.GE.U32.AND P1, PT, R150, RZ, PT ;  /* 0x000000ff9600720c */ /* 0x020fe40003f26070 */
[----:B------:R-:W-:Y:S01]  /*79d0*/  FADD.FTZ R80, R131, -R80 ;  /* 0x8000005083507221 */ /* 0x000fe20000010000 */
[----:B------:R-:W-:Y:S01]  /*79e0*/  FADD.FTZ R81, R136, -R81 ;  /* 0x8000005188517221 */ /* 0x000fe20000010000 */
[----:B------:R-:W-:Y:S02]  /*79f0*/  LOP3.LUT P6, RZ, R151, 0xff0000, RZ, 0xc0, !PT ;  /* 0x00ff000097ff7812 */ /* 0x000fe400078cc0ff */
[----:B------:R-:W-:Y:S01]  /*7a00*/  FMUL.FTZ R80, R80, UR16 ;  /* 0x0000001050507c20 */ /* 0x000fe20008410000 */
[----:B------:R-:W-:Y:S01]  /*7a10*/  FMUL.FTZ R81, R81, UR16 ;  /* 0x0000001051517c20 */ /* 0x000fe20008410000 */
[----:B------:R-:W-:-:S02]  /*7a20*/  ISETP.GE.U32.AND P5, PT, R144, RZ, PT ;  /* 0x000000ff9000720c */ /* 0x000fc40003fa6070 */
[----:B------:R-:W-:Y:S01]  /*7a30*/  FMUL.FTZ R80, R80, UR28 ;  /* 0x0000001c50507c20 */ /* 0x000fe20008410000 */
[----:B------:R-:W-:Y:S01]  /*7a40*/  FMUL.FTZ R82, R81, UR28 ;  /* 0x0000001c51527c20 */ /* 0x000fe20008410000 */
[----:B------:R-:W-:Y:S01]  /*7a50*/  ISETP.GE.U32.AND.EX P1, PT, R151, 0x1000000, PT, P1 ;  /* 0x010000009700780c */ /* 0x000fe20003f26110 */
[----:B------:R-:W-:Y:S01]  /*7a60*/  FFMA.FTZ R81, R127, UR9, R142 ;  /* 0x000000097f517c23 */ /* 0x000fe2000801008e */
[C---:B------:R-:W-:Y:S02]  /*7a70*/  ISETP.GE.U32.AND.EX P5, PT, R145.reuse, 0x1000000, PT, P5 ;  /* 0x010000009100780c */ /* 0x040fe40003fa6150 */
[----:B------:R-:W-:Y:S01]  /*7a80*/  FSEL R83, R80, RZ, P6 ;  /* 0x000000ff50537208 */ /* 0x000fe20003000000 */
[----:B------:R-:W-:Y:S01]  /*7a90*/  FADD.FTZ R81, R130, -R81 ;  /* 0x8000005182517221 */ /* 0x000fe20000010000 */
[----:B------:R-:W-:Y:S02]  /*7aa0*/  LOP3.LUT P6, RZ, R145, 0xff0000, RZ, 0xc0, !PT ;  /* 0x00ff000091ff7812 */ /* 0x000fe400078cc0ff */
[----:B------:R-:W-:-:S02]  /*7ab0*/  FSEL R104, R82, RZ, P1 ;  /* 0x000000ff52687208 */ /* 0x000fc40000800000 */
[----:B------:R-:W-:Y:S01]  /*7ac0*/  FSEL R107, R80, RZ, P6 ;  /* 0x000000ff506b7208 */ /* 0x000fe20003000000 */
[--C-:B------:R-:W-:Y:S01]  /*7ad0*/  FFMA.FTZ R80, R128, UR9, R142.reuse ;  /* 0x0000000980507c23 */ /* 0x100fe2000801008e */
[----:B------:R-:W-:Y:S02]  /*7ae0*/  FSEL R82, R82, RZ, P5 ;  /* 0x000000ff52527208 */ /* 0x000fe40002800000 */
[----:B------:R-:W-:Y:S01]  /*7af0*/  F2FP.F16.F32.PACK_AB R83, R104, R83 ;  /* 0x000000536853723e */ /* 0x000fe200000000ff */
[--C-:B------:R-:W-:Y:S01]  /*7b00*/  FFMA.FTZ R104, R134, UR9, R142.reuse ;  /* 0x0000000986687c23 */ /* 0x100fe2000801008e */
[----:B------:R-:W-:Y:S01]  /*7b10*/  F2FP.F16.F32.PACK_AB R107, R82, R107 ;  /* 0x0000006b526b723e */ /* 0x000fe200000000ff */
[----:B------:R-:W-:Y:S01]  /*7b20*/  FMUL.FTZ R82, R81, UR16 ;  /* 0x0000001051527c20 */ /* 0x000fe20008410000 */
[----:B------:R-:W-:Y:S01]  /*7b30*/  FFMA.FTZ R81, R123, UR9, R142 ;  /* 0x000000097b517c23 */ /* 0x000fe2000801008e */
[----:B------:R-:W-:Y:S01]  /*7b40*/  FADD.FTZ R104, R129, -R104 ;  /* 0x8000006881687221 */ /* 0x000fe20000010000 */
[----:B------:R-:W-:Y:S01]  /*7b50*/  LOP3.LUT P5, RZ, R145, 0xff, RZ, 0xc0, !PT ;  /* 0x000000ff91ff7812 */ /* 0x000fe200078ac0ff */
[----:B------:R-:W-:Y:S01]  /*7b60*/  FMUL.FTZ R82, R82, UR28 ;  /* 0x0000001c52527c20 */ /* 0x000fe20008410000 */
[----:B------:R-:W-:Y:S01]  /*7b70*/  FADD.FTZ R81, R126, -R81 ;  /* 0x800000517e517221 */ /* 0x000fe20000010000 */
[----:B------:R-:W-:Y:S01]  /*7b80*/  FMUL.FTZ R104, R104, UR16 ;  /* 0x0000001068687c20 */ /* 0x000fe20008410000 */
[----:B------:R-:W-:Y:S01]  /*7b90*/  FADD.FTZ R80, R125, -R80 ;  /* 0x800000507d507221 */ /* 0x000fe20000010000 */
[----:B------:R-:W-:Y:S01]  /*7ba0*/  LOP3.LUT P6, RZ, R151, 0xff, RZ, 0xc0, !PT ;  /* 0x000000ff97ff7812 */ /* 0x000fe200078cc0ff */
        /* <DEDUP_REMOVED lines=13> */
[----:B------:R-:W-:Y:S02]  /*7c80*/  LOP3.LUT P1, RZ, R145, 0xff00, RZ, 0xc0, !PT ;  /* 0x0000ff0091ff7812 */ /* 0x000fe4000782c0ff */
[----:B------:R-:W-:Y:S02]  /*7c90*/  F2FP.F16.F32.PACK_AB R82, R105, R82 ;  /* 0x000000526952723e */ /* 0x000fe400000000ff */
[----:B------:R-:W-:Y:S01]  /*7ca0*/  F2FP.F16.F32.PACK_AB R81, R80, R81 ;  /* 0x000000515051723e */ /* 0x000fe200000000ff */
[----:B------:R-:W-:Y:S01]  /*7cb0*/  FFMA.FTZ R80, R124, UR9, R142 ;  /* 0x000000097c507c23 */ /* 0x000fe2000801008e */
[----:B------:R-:W-:-:S02]  /*7cc0*/  FSEL R105, R104, RZ, P1 ;  /* 0x000000ff68697208 */ /* 0x000fc40000800000 */
[C---:B------:R-:W-:Y:S01]  /*7cd0*/  LOP3.LUT P1, RZ, R144.reuse, 0xff0000, RZ, 0xc0, !PT ;  /* 0x00ff000090ff7812 */ /* 0x040fe2000782c0ff */
[----:B------:R-:W-:Y:S01]  /*7ce0*/  FADD.FTZ R104, R121, -R80 ;  /* 0x8000005079687221 */ /* 0x000fe20000010000 */
[----:B------:R-:W-:Y:S01]  /*7cf0*/  F2FP.F16.F32.PACK_AB R106, R105, R106 ;  /* 0x0000006a696a723e */ /* 0x000fe200000000ff */
[----:B------:R-:W-:Y:S01]  /*7d00*/  FFMA.FTZ R105, R119, UR9, R142 ;  /* 0x0000000977697c23 */ /* 0x000fe2000801008e */
[----:B------:R-:W-:Y:S01]  /*7d10*/  LOP3.LUT P5, RZ, R144, 0xff000000, RZ, 0xc0, !PT ;  /* 0xff00000090ff7812 */ /* 0x000fe200078ac0ff */
[----:B------:R-:W-:Y:S01]  /*7d20*/  FMUL.FTZ R104, R104, UR16 ;  /* 0x0000001068687c20 */ /* 0x000fe20008410000 */
[----:B------:R-:W-:Y:S01]  /*7d30*/  FSEL R108, R108, RZ, P1 ;  /* 0x000000ff6c6c7208 */ /* 0x000fe20000800000 */
[----:B------:R-:W-:Y:S01]  /*7d40*/  FADD.FTZ R80, R122, -R105 ;  /* 0x800000697a507221 */ /* 0x000fe20000010000 */
[----:B------:R-:W-:Y:S01]  /*7d50*/  FSEL R109, R109, RZ, P5 ;  /* 0x000000ff6d6d7208 */ /* 0x000fe20002800000 */
[----:B------:R-:W-:Y:S01]  /*7d60*/  FMUL.FTZ R104, R104, UR28 ;  /* 0x0000001c68687c20 */ /* 0x000fe20008410000 */
[----:B------:R-:W-:Y:S01]  /*7d70*/  LOP3.LUT P6, RZ, R144, 0xff00, RZ, 0xc0, !PT ;  /* 0x0000ff0090ff7812 */ /* 0x000fe200078cc0ff */
[----:B------:R-:W-:Y:S01]  /*7d80*/  FMUL.FTZ R80, R80, UR16 ;  /* 0x0000001050507c20 */ /* 0x000fe20008410000 */
[----:B------:R-:W-:-:S02]  /*7d90*/  F2FP.F16.F32.PACK_AB R105, R109, R108 ;  /* 0x0000006c6d69723e */ /* 0x000fc400000000ff */
[----:B------:R-:W-:Y:S01]  /*7da0*/  LOP3.LUT P1, RZ, R150, 0xff00, RZ, 0xc0, !PT ;  /* 0x0000ff0096ff7812 */ /* 0x000fe2000782c0ff */
[----:B------:R-:W-:Y:S01]  /*7db0*/  FMUL.FTZ R80, R80, UR28 ;  /* 0x0000001c50507c20 */ /* 0x000fe20008410000 */
[----:B------:R-:W-:Y:S02]  /*7dc0*/  FSEL R109, R104, RZ, P6 ;  /* 0x000000ff686d7208 */ /* 0x000fe40003000000 */
[----:B------:R-:W-:Y:S02]  /*7dd0*/  LOP3.LUT P5, RZ, R150, 0xff, RZ, 0xc0, !PT ;  /* 0x000000ff96ff7812 */ /* 0x000fe400078ac0ff */
[----:B------:R-:W-:Y:S02]  /*7de0*/  LOP3.LUT P6, RZ, R144, 0xff, RZ, 0xc0, !PT ;  /* 0x000000ff90ff7812 */ /* 0x000fe400078cc0ff */
[----:B------:R-:W-:Y:S02]  /*7df0*/  FSEL R111, R104, RZ, P1 ;  /* 0x000000ff686f7208 */ /* 0x000fe40000800000 */
[----:B------:R-:W-:-:S02]  /*7e00*/  FSEL R108, R80, RZ, P5 ;  /* 0x000000ff506c7208 */ /* 0x000fc40002800000 */
[----:B------:R-:W-:Y:S02]  /*7e10*/  FSEL R104, R80, RZ, P6 ;  /* 0x000000ff50687208 */ /* 0x000fe40003000000 */
[----:B------:R-:W-:Y:S02]  /*7e20*/  F2FP.F16.F32.PACK_AB R80, R111, R108 ;  /* 0x0000006c6f50723e */ /* 0x000fe400000000ff */
[----:B------:R-:W-:Y:S01]  /*7e30*/  F2FP.F16.F32.PACK_AB R104, R109, R104 ;  /* 0x000000686d68723e */ /* 0x000fe200000000ff */
[----:B------:R-:W-:Y:S06]  /*7e40*/  BRA `(.L_x_589) ;  /* 0x0000000c00e07947 */ /* 0x000fec0003800000 */
.L_x_586:
[----:B------:R-:W-:-:S04]  /*7e50*/  UISETP.NE.U32.AND UP0, UPT, UR30, URZ, UPT ;  /* 0x000000ff1e00728c */ /* 0x000fc8000bf05070 */
[----:B------:R-:W-:-:S09]  /*7e60*/  UISETP.NE.AND.EX UP0, UPT, UR31, URZ, UPT, UP0 ;  /* 0x000000ff1f00728c */ /* 0x000fd2000bf05300 */
[----:B------:R-:W-:Y:S05]  /*7e70*/  BRA.U !UP0, `(.L_x_591) ;  /* 0x00000009080c7547 */ /* 0x000fea000b800000 */
[----:B------:R-:W-:-:S04]  /*7e80*/  UISETP.NE.U32.AND UP0, UPT, UR10, URZ, UPT ;  /* 0x000000ff0a00728c */ /* 0x000fc8000bf05070 */
[----:B------:R-:W-:-:S09]  /*7e90*/  UISETP.NE.AND.EX UP0, UPT, UR11, URZ, UPT, UP0 ;  /* 0x000000ff0b00728c */ /* 0x000fd2000bf05300 */
[----:B------:R-:W-:Y:S05]  /*7ea0*/  BRA.U !UP0, `(.L_x_592) ;  /* 0x0000000508087547 */ /* 0x000fea000b800000 */
[--C-:B01----:R-:W-:Y:S01]  /*7eb0*/  FFMA.FTZ R96, R135, UR9, R142.reuse ;  /* 0x0000000987607c23 */ /* 0x103fe2000801008e */
[--C-:B-----5:R-:W-:Y:S02]  /*7ec0*/  HADD2.F32 R97, -RZ, R27.reuse.H0_H0 ;  /* 0x2000001bff617230 */ /* 0x120fe40000004100 */
[----:B------:R-:W-:Y:S01]  /*7ed0*/  FFMA.FTZ R99, R138, UR9, R142 ;  /* 0x000000098a637c23 */ /* 0x000fe2000801008e */
[----:B------:R-:W-:Y:S02]  /*7ee0*/  HADD2.F32 R105, -RZ, R27.H1_H1 ;  /* 0x3000001bff697230 */ /* 0x000fe40000004100 */
[----:B------:R-:W-:Y:S01]  /*7ef0*/  FADD.FTZ R96, R131, -R96 ;  /* 0x8000006083607221 */ /* 0x000fe20000010000 */
[--C-:B------:R-:W-:Y:S01]  /*7f00*/  FFMA.FTZ R104, R134, UR9, R142.reuse ;  /* 0x0000000986687c23 */ /* 0x100fe2000801008e */
[----:B------:R-:W-:Y:S01]  /*7f10*/  FADD.FTZ R98, R136, -R99 ;  /* 0x8000006388627221 */ /* 0x000fe20000010000 */
[--C-:B------:R-:W-:Y:S01]  /*7f20*/  FFMA.FTZ R99, R127, UR9, R142.reuse ;  /* 0x000000097f637c23 */ /* 0x100fe2000801008e */
[----:B------:R-:W-:Y:S01]  /*7f30*/  FFMA.FTZ R106, R96, UR16, R97 ;  /* 0x00000010606a7c23 */ /* 0x000fe20008010061 */
[----:B------:R-:W-:Y:S01]  /*7f40*/  FFMA.FTZ R97, R123, UR9, R142 ;  /* 0x000000097b617c23 */ /* 0x000fe2000801008e */
[----:B------:R-:W-:Y:S01]  /*7f50*/  FFMA.FTZ R107, R98, UR16, R105 ;  /* 0x00000010626b7c23 */ /* 0x000fe20008010069 */
[----:B------:R-:W-:-:S02]  /*7f60*/  HADD2.F32 R96, -RZ, R25.H0_H0 ;  /* 0x20000019ff607230 */ /* 0x000fc40000004100 */
[----:B------:R-:W-:Y:S01]  /*7f70*/  FADD.FTZ R104, R129, -R104 ;  /* 0x8000006881687221 */ /* 0x000fe20000010000 */
[--C-:B------:R-:W-:Y:S02]  /*7f80*/  HADD2.F32 R105, -RZ, R26.reuse.H1_H1 ;  /* 0x3000001aff697230 */ /* 0x100fe40000004100 */
[----:B------:R-:W-:Y:S01]  /*7f90*/  FADD.FTZ R97, R126, -R97 ;  /* 0x800000617e617221 */ /* 0x000fe20000010000 */
[----:B------:R-:W-:Y:S02]  /*7fa0*/  HADD2.F32 R98, -RZ, R26.H0_H0 ;  /* 0x2000001aff627230 */ /* 0x000fe40000004100 */
[----:B------:R-:W-:Y:S01]  /*7fb0*/  FADD.FTZ R99, R130, -R99 ;  /* 0x8000006382637221 */ /* 0x000fe20000010000 */
[----:B------:R-:W-:Y:S01]  /*7fc0*/  ISETP.GE.U32.AND P1, PT, R144, RZ, PT ;  /* 0x000000ff9000720c */ /* 0x000fe20003f26070 */
[----:B------:R-:W-:Y:S01]  /*7fd0*/  FFMA.FTZ R97, R97, UR16, R96 ;  /* 0x0000001061617c23 */ /* 0x000fe20008010060 */
[----:B------:R-:W-:Y:S01]  /*7fe0*/  FFMA.FTZ R109, R104, UR16, R105 ;  /* 0x00000010686d7c23 */ /* 0x000fe20008010069 */
[----:B------:R-:W-:Y:S01]  /*7ff0*/  FFMA.FTZ R96, R128, UR9, R142 ;  /* 0x0000000980607c23 */ /* 0x000fe2000801008e */
[----:B------:R-:W-:Y:S01]  /*8000*/  FMUL.FTZ R105, R107, UR28 ;  /* 0x0000001c6b697c20 */ /* 0x000fe20008410000 */
[----:B------:R-:W-:Y:S01]  /*8010*/  FMUL.FTZ R104, R106, UR28 ;  /* 0x0000001c6a687c20 */ /* 0x000fe20008410000 */
[----:B------:R-:W-:Y:S01]  /*8020*/  FFMA.FTZ R98, R99, UR16, R98 ;  /* 0x0000001063627c23 */ /* 0x000fe20008010062 */
[C---:B------:R-:W-:Y:S01]  /*8030*/  ISETP.GE.U32.AND.EX P1, PT, R145.reuse, 0x1000000, PT, P1 ;  /* 0x010000009100780c */ /* 0x040fe20003f26110 */
[----:B------:R-:W-:Y:S01]  /*8040*/  HADD2.F32 R99, -RZ, R25.H1_H1 ;  /* 0x30000019ff637230 */ /* 0x000fe20000004100 */
[----:B------:R-:W-:Y:S01]  /*8050*/  LOP3.LUT P5, RZ, R145, 0xff0000, RZ, 0xc0, !PT ;  /* 0x00ff000091ff7812 */ /* 0x000fe200078ac0ff */
[----:B------:R-:W-:Y:S01]  /*8060*/  FADD.FTZ R96, R125, -R96 ;  /* 0x800000607d607221 */ /* 0x000fe20000010000 */
[----:B------:R-:W-:Y:S01]  /*8070*/  FSEL R105, R105, RZ, P1 ;  /* 0x000000ff69697208 */ /* 0x000fe20000800000 */
[----:B------:R-:W-:Y:S01]  /*8080*/  FMUL.FTZ R108, R109, UR28 ;  /* 0x0000001c6d6c7c20 */ /* 0x000fe20008410000 */
[----:B------:R-:W-:Y:S01]  /*8090*/  FSEL R104, R104, RZ, P5 ;  /* 0x000000ff68687208 */ /* 0x000fe20002800000 */
[----:B------:R-:W-:Y:S01]  /*80a0*/  FFMA.FTZ R96, R96, UR16, R99 ;  /* 0x0000001060607c23 */ /* 0x000fe20008010063 */
[----:B------:R-:W-:-:S02]  /*80b0*/  F2FP.F16.F32.PACK_AB R99, R107, R106 ;  /* 0x0000006a6b63723e */ /* 0x000fc400000000ff */
[----:B------:R-:W-:Y:S01]  /*80c0*/  F2FP.F16.F32.PACK_AB R107, R105, R104 ;  /* 0x00000068696b723e */ /* 0x000fe200000000ff */
[----:B------:R-:W-:Y:S01]  /*80d0*/  FMUL.FTZ R104, R98, UR28 ;  /* 0x0000001c62687c20 */ /* 0x000fe20008410000 */
[----:B------:R-:W-:Y:S01]  /*80e0*/  LOP3.LUT P1, RZ, R145, 0xff, RZ, 0xc0, !PT ;  /* 0x000000ff91ff7812 */ /* 0x000fe2000782c0ff */
[--C-:B------:R-:W-:Y:S01]  /*80f0*/  FFMA.FTZ R105, R119, UR9, R142.reuse ;  /* 0x0000000977697c23 */ /* 0x100fe2000801008e */
[----:B------:R-:W-:Y:S01]  /*8100*/  FFMA.FTZ R142, R124, UR9, R142 ;  /* 0x000000097c8e7c23 */ /* 0x000fe2000801008e */
[----:B------:R-:W-:Y:S01]  /*8110*/  F2FP.F16.F32.PACK_AB R98, R109, R98 ;  /* 0x000000626d62723e */ /* 0x000fe200000000ff */
[--C-:B------:R-:W-:Y:S01]  /*8120*/  HADD2.F32 R109, -RZ, R24.reuse.H1_H1 ;  /* 0x30000018ff6d7230 */ /* 0x100fe20000004100 */
[----:B------:R-:W-:Y:S01]  /*8130*/  FSEL R106, R104, RZ, P1 ;  /* 0x000000ff686a7208 */ /* 0x000fe20000800000 */
[----:B------:R-:W-:Y:S01]  /*8140*/  HADD2.F32 R104, -RZ, R24.H0_H0 ;  /* 0x20000018ff687230 */ /* 0x000fe20000004100 */
[----:B------:R-:W-:Y:S01]  /*8150*/  LOP3.LUT P5, RZ, R145, 0xff00, RZ, 0xc0, !PT ;  /* 0x0000ff0091ff7812 */ /* 0x000fe200078ac0ff */
[----:B------:R-:W-:Y:S01]  /*8160*/  FADD.FTZ R105, R122, -R105 ;  /* 0x800000697a697221 */ /* 0x000fe20000010000 */
[----:B------:R-:W-:Y:S01]  /*8170*/  FADD.FTZ R142, R121, -R142 ;  /* 0x8000008e798e7221 */ /* 0x000fe20000010000 */
[----:B------:R-:W-:Y:S01]  /*8180*/  LOP3.LUT P6, RZ, R144, 0xff0000, RZ, 0xc0, !PT ;  /* 0x00ff000090ff7812 */ /* 0x000fe200078cc0ff */
[----:B------:R-:W-:Y:S01]  /*8190*/  FMUL.FTZ R110, R96, UR28 ;  /* 0x0000001c606e7c20 */ /* 0x000fe20008410000 */
[----:B------:R-:W-:Y:S01]  /*81a0*/  FSEL R111, R108, RZ, P5 ;  /* 0x000000ff6c6f7208 */ /* 0x000fe20002800000 */
[----:B------:R-:W-:Y:S01]  /*81b0*/  FFMA.FTZ R104, R105, UR16, R104 ;  /* 0x0000001069687c23 */ /* 0x000fe20008010068 */
[----:B------:R-:W-:Y:S01]  /*81c0*/  FFMA.FTZ R109, R142, UR16, R109 ;  /* 0x000000108e6d7c23 */ /* 0x000fe2000801006d */
[----:B------:R-:W-:Y:S01]  /*81d0*/  FMUL.FTZ R108, R97, UR28 ;  /* 0x0000001c616c7c20 */ /* 0x000fe20008410000 */
[----:B------:R-:W-:Y:S01]  /*81e0*/  F2FP.F16.F32.PACK_AB R97, R96, R97 ;  /* 0x000000616061723e */ /* 0x000fe200000000ff */
[----:B------:R-:W-:Y:S01]  /*81f0*/  FMUL.FTZ R105, R104, UR28 ;  /* 0x0000001c68697c20 */ /* 0x000fe20008410000 */
[----:B------:R-:W-:-:S02]  /*8200*/  LOP3.LUT P1, RZ, R144, 0xff000000, RZ, 0xc0, !PT ;  /* 0xff00000090ff7812 */ /* 0x000fc4000782c0ff */
[C---:B------:R-:W-:Y:S01]  /*8210*/  F2FP.F16.F32.PACK_AB R96, R109.reuse, R104 ;  /* 0x000000686d60723e */ /* 0x040fe200000000ff */
[----:B------:R-:W-:Y:S01]  /*8220*/  FMUL.FTZ R109, R109, UR28 ;  /* 0x0000001c6d6d7c20 */ /* 0x000fe20008410000 */
[----:B------:R-:W-:Y:S02]  /*8230*/  FSEL R108, R108, RZ, P6 ;  /* 0x000000ff6c6c7208 */ /* 0x000fe40003000000 */
[C---:B------:R-:W-:Y:S02]  /*8240*/  LOP3.LUT P5, RZ, R144.reuse, 0xff, RZ, 0xc0, !PT ;  /* 0x000000ff90ff7812 */ /* 0x040fe400078ac0ff */
[----:B------:R-:W-:Y:S02]  /*8250*/  LOP3.LUT P6, RZ, R144, 0xff00, RZ, 0xc0, !PT ;  /* 0x0000ff0090ff7812 */ /* 0x000fe400078cc0ff */
[----:B------:R-:W-:Y:S02]  /*8260*/  F2FP.F16.F32.PACK_AB R106, R111, R106 ;  /* 0x0000006a6f6a723e */ /* 0x000fe400000000ff */
[----:B------:R-:W-:-:S02]  /*8270*/  FSEL R111, R110, RZ, P1 ;  /* 0x000000ff6e6f7208 */ /* 0x000fc40000800000 */
[----:B------:R-:W-:Y:S02]  /*8280*/  FSEL R104, R105, RZ, P5 ;  /* 0x000000ff69687208 */ /* 0x000fe40002800000 */
[----:B------:R-:W-:Y:S02]  /*8290*/  FSEL R109, R109, RZ, P6 ;  /* 0x000000ff6d6d7208 */ /* 0x000fe40003000000 */
[----:B------:R-:W-:Y:S02]  /*82a0*/  F2FP.F16.F32.PACK_AB R105, R111, R108 ;  /* 0x0000006c6f69723e */ /* 0x000fe400000000ff */
[----:B------:R-:W-:Y:S01]  /*82b0*/  F2FP.F16.F32.PACK_AB R104, R109, R104 ;  /* 0x000000686d68723e */ /* 0x000fe200000000ff */
[----:B------:R-:W-:Y:S06]  /*82c0*/  BRA `(.L_x_589) ;  /* 0x0000000800c07947 */ /* 0x000fec0003800000 */
.L_x_592:
[--C-:B01----:R-:W-:Y:S01]  /*82d0*/  FFMA.FTZ R104, R135, UR9, R142.reuse ;  /* 0x0000000987687c23 */ /* 0x103fe2000801008e */
        /* <DEDUP_REMOVED lines=42> */
[----:B------:R-:W-:-:S02]  /*8580*/  HADD2.F32 R104, -RZ, R24.H0_H0 ;  /* 0x20000018ff687230 */ /* 0x000fc40000004100 */
[----:B------:R-:W-:Y:S01]  /*8590*/  FADD.FTZ R105, R122, -R105 ;  /* 0x800000697a697221 */ /* 0x000fe20000010000 */
[----:B------:R-:W-:Y:S02]  /*85a0*/  HADD2.F32 R109, -RZ, R24.H1_H1 ;  /* 0x30000018ff6d7230 */ /* 0x000fe40000004100 */
        /* <DEDUP_REMOVED lines=13> */
[----:B------:R-:W-:Y:S02]  /*8680*/  F2FP.F16.F32.PACK_AB R105, R110, R105 ;  /* 0x000000696e69723e */ /* 0x000fe400000000ff */
[----:B------:R-:W-:Y:S01]  /*8690*/  F2FP.F16.F32.PACK_AB R104, R109, R104 ;  /* 0x000000686d68723e */ /* 0x000fe200000000ff */
[----:B------:R-:W-:Y:S06]  /*86a0*/  BRA `(.L_x_589) ;  /* 0x0000000400c87947 */ /* 0x000fec0003800000 */
.L_x_591:
[----:B------:R-:W-:-:S04]  /*86b0*/  UISETP.NE.U32.AND UP0, UPT, UR10, URZ, UPT ;  /* 0x000000ff0a00728c */ /* 0x000fc8000bf05070 */
[----:B------:R-:W-:-:S09]  /*86c0*/  UISETP.NE.AND.EX UP0, UPT, UR11, URZ, UPT, UP0 ;  /* 0x000000ff0b00728c */ /* 0x000fd2000bf05300 */
[----:B------:R-:W-:Y:S05]  /*86d0*/  BRA.U !UP0, `(.L_x_593) ;  /* 0x0000000108e87547 */ /* 0x000fea000b800000 */
[--C-:B01----:R-:W-:Y:S01]  /*86e0*/  FFMA.FTZ R99, R138, UR9, R142.reuse ;  /* 0x000000098a637c23 */ /* 0x103fe2000801008e */
[--C-:B------:R-:W-:Y:S01]  /*86f0*/  FFMA.FTZ R98, R135, UR9, R142.reuse ;  /* 0x0000000987627c23 */ /* 0x100fe2000801008e */
[--C-:B------:R-:W-:Y:S01]  /*8700*/  FFMA.FTZ R97, R127, UR9, R142.reuse ;  /* 0x000000097f617c23 */ /* 0x100fe2000801008e */
[----:B------:R-:W-:Y:S01]  /*8710*/  FFMA.FTZ R96, R134, UR9, R142 ;  /* 0x0000000986607c23 */ /* 0x000fe2000801008e */
[----:B------:R-:W-:Y:S01]  /*8720*/  FADD.FTZ R99, R136, -R99 ;  /* 0x8000006388637221 */ /* 0x000fe20000010000 */
[----:B------:R-:W-:Y:S01]  /*8730*/  FADD.FTZ R98, R131, -R98 ;  /* 0x8000006283627221 */ /* 0x000fe20000010000 */
[----:B------:R-:W-:Y:S01]  /*8740*/  ISETP.GE.U32.AND P1, PT, R144, RZ, PT ;  /* 0x000000ff9000720c */ /* 0x000fe20003f26070 */
[----:B------:R-:W-:Y:S01]  /*8750*/  FADD.FTZ R97, R130, -R97 ;  /* 0x8000006182617221 */ /* 0x000fe20000010000 */
[----:B------:R-:W-:Y:S01]  /*8760*/  FMUL.FTZ R109, R99, UR16 ;  /* 0x00000010636d7c20 */ /* 0x000fe20008410000 */
[----:B------:R-:W-:Y:S01]  /*8770*/  FADD.FTZ R96, R129, -R96 ;  /* 0x8000006081607221 */ /* 0x000fe20000010000 */
[----:B------:R-:W-:Y:S01]  /*8780*/  FMUL.FTZ R104, R98, UR16 ;  /* 0x0000001062687c20 */ /* 0x000fe20008410000 */
[----:B------:R-:W-:Y:S01]  /*8790*/  FMUL.FTZ R97, R97, UR16 ;  /* 0x0000001061617c20 */ /* 0x000fe20008410000 */
[----:B------:R-:W-:Y:S01]  /*87a0*/  FMUL.FTZ R106, R109, UR28 ;  /* 0x0000001c6d6a7c20 */ /* 0x000fe20008410000 */
[----:B------:R-:W-:Y:S01]  /*87b0*/  FMUL.FTZ R98, R96, UR16 ;  /* 0x0000001060627c20 */ /* 0x000fe20008410000 */
[C---:B------:R-:W-:Y:S01]  /*87c0*/  ISETP.GE.U32.AND.EX P1, PT, R145.reuse, 0x1000000, PT, P1 ;  /* 0x010000009100780c */ /* 0x040fe20003f26110 */
[----:B------:R-:W-:Y:S01]  /*87d0*/  FMUL.FTZ R105, R104, UR28 ;  /* 0x0000001c68697c20 */ /* 0x000fe20008410000 */
[----:B------:R-:W-:Y:S01]  /*87e0*/  LOP3.LUT P5, RZ, R145, 0xff0000, RZ, 0xc0, !PT ;  /* 0x00ff000091ff7812 */ /* 0x000fe200078ac0ff */
[----:B------:R-:W-:Y:S01]  /*87f0*/  FMUL.FTZ R96, R97, UR28 ;  /* 0x0000001c61607c20 */ /* 0x000fe20008410000 */
        /* <DEDUP_REMOVED lines=12> */
[--C-:B------:R-:W-:Y:S01]  /*88c0*/  FFMA.FTZ R97, R119, UR9, R142.reuse ;  /* 0x0000000977617c23 */ /* 0x100fe2000801008e */
[----:B------:R-:W-:Y:S01]  /*88d0*/  FFMA.FTZ R142, R124, UR9, R142 ;  /* 0x000000097c8e7c23 */ /* 0x000fe2000801008e */
[----:B------:R-:W-:Y:S01]  /*88e0*/  FADD.FTZ R105, R126, -R105 ;  /* 0x800000697e697221 */ /* 0x000fe20000010000 */
[----:B------:R-:W-:Y:S01]  /*88f0*/  FADD.FTZ R96, R125, -R96 ;  /* 0x800000607d607221 */ /* 0x000fe20000010000 */
[----:B------:R-:W-:Y:S01]  /*8900*/  F2FP.F16.F32.PACK_AB R99, R109, R104 ;  /* 0x000000686d63723e */ /* 0x000fe200000000ff */
        /* <DEDUP_REMOVED lines=23> */
.L_x_593:
[--C-:B01----:R-:W-:Y:S01]  /*8a80*/  FFMA.FTZ R106, R135, UR9, R142.reuse ;  /* 0x00000009876a7c23 */ /* 0x103fe2000801008e */
        /* <DEDUP_REMOVED lines=9> */
[----:B------:R-:W-:Y:S01]  /*8b20*/  LOP3.LUT P5, RZ, R145, 0xff0000, RZ, 0xc0, !PT ;  /* 0x00ff000091ff7812 */ /* 0x000fe200078ac0ff */
        /* <DEDUP_REMOVED lines=11> */
[----:B------:R-:W-:Y:S01]  /*8be0*/  FFMA.FTZ R108, R128, UR9, R142 ;  /* 0x00000009806c7c23 */ /* 0x000fe2000801008e */
[----:B------:R-:W-:Y:S01]  /*8bf0*/  LOP3.LUT P5, RZ, R145, 0xff00, RZ, 0xc0, !PT ;  /* 0x0000ff0091ff7812 */ /* 0x000fe200078ac0ff */
        /* <DEDUP_REMOVED lines=10> */
[--C-:B------:R-:W-:Y:S01]  /*8ca0*/  FFMA.FTZ R104, R124, UR9, R142.reuse ;  /* 0x000000097c687c23 */ /* 0x100fe2000801008e */
[----:B------:R-:W-:Y:S01]  /*8cb0*/  FFMA.FTZ R105, R119, UR9, R142 ;  /* 0x0000000977697c23 */ /* 0x000fe2000801008e */
[----:B------:R-:W-:Y:S01]  /*8cc0*/  LOP3.LUT P6, RZ, R144, 0xff0000, RZ, 0xc0, !PT ;  /* 0x00ff000090ff7812 */ /* 0x000fe200078cc0ff */
[----:B------:R-:W-:Y:S01]  /*8cd0*/  FMUL.FTZ R110, R108, UR28 ;  /* 0x0000001c6c6e7c20 */ /* 0x000fe20008410000 */
[----:B------:R-:W-:Y:S01]  /*8ce0*/  FADD.FTZ R104, R121, -R104 ;  /* 0x8000006879687221 */ /* 0x000fe20000010000 */
[----:B------:R-:W-:Y:S01]  /*8cf0*/  FADD.FTZ R105, R122, -R105 ;  /* 0x800000697a697221 */ /* 0x000fe20000010000 */
[----:B------:R-:W-:-:S02]  /*8d00*/  LOP3.LUT P5, RZ, R144, 0xff00, RZ, 0xc0, !PT ;  /* 0x0000ff0090ff7812 */ /* 0x000fc400078ac0ff */
[----:B------:R-:W-:Y:S01]  /*8d10*/  FMUL.FTZ R104, R104, UR16 ;  /* 0x0000001068687c20 */ /* 0x000fe20008410000 */
[----:B------:R-:W-:Y:S01]  /*8d20*/  FMUL.FTZ R105, R105, UR16 ;  /* 0x0000001069697c20 */ /* 0x000fe20008410000 */
[----:B------:R-:W-:Y:S02]  /*8d30*/  FSEL R108, R109, RZ, P6 ;  /* 0x000000ff6d6c7208 */ /* 0x000fe40003000000 */
[----:B------:R-:W-:Y:S01]  /*8d40*/  FMUL.FTZ R104, R104, UR28 ;  /* 0x0000001c68687c20 */ /* 0x000fe20008410000 */
[----:B------:R-:W-:Y:S01]  /*8d50*/  FMUL.FTZ R105, R105, UR28 ;  /* 0x0000001c69697c20 */ /* 0x000fe20008410000 */
[C---:B------:R-:W-:Y:S02]  /*8d60*/  LOP3.LUT P1, RZ, R144.reuse, 0xff000000, RZ, 0xc0, !PT ;  /* 0xff00000090ff7812 */ /* 0x040fe4000782c0ff */
[----:B------:R-:W-:Y:S02]  /*8d70*/  LOP3.LUT P6, RZ, R144, 0xff, RZ, 0xc0, !PT ;  /* 0x000000ff90ff7812 */ /* 0x000fe400078cc0ff */
[----:B------:R-:W-:-:S02]  /*8d80*/  FSEL R109, R104, RZ, P5 ;  /* 0x000000ff686d7208 */ /* 0x000fc40002800000 */
[----:B------:R-:W-:Y:S02]  /*8d90*/  FSEL R111, R110, RZ, P1 ;  /* 0x000000ff6e6f7208 */ /* 0x000fe40000800000 */
[----:B------:R-:W-:Y:S02]  /*8da0*/  FSEL R104, R105, RZ, P6 ;  /* 0x000000ff69687208 */ /* 0x000fe40003000000 */
[----:B------:R-:W-:Y:S02]  /*8db0*/  F2FP.F16.F32.PACK_AB R105, R111, R108 ;  /* 0x0000006c6f69723e */ /* 0x000fe400000000ff */
[----:B------:R-:W-:-:S07]  /*8dc0*/  F2FP.F16.F32.PACK_AB R104, R109, R104 ;  /* 0x000000686d68723e */ /* 0x000fce00000000ff */
.L_x_589:
        /* <DEDUP_REMOVED lines=12> */
.L_x_585:
[----:B------:R-:W-:Y:S05]  /*8e90*/  BSYNC.RECONVERGENT B0 ;  /* 0x0000000000007941 */ /* 0x000fea0003800200 */
.L_x_584:
[----:B------:R-:W-:Y:S01]  /*8ea0*/  UPLOP3.LUT UP1, UPT, UPT, UPT, UP1, 0x40, 0x4 ;  /* 0x000000000004789c */ /* 0x000fe20003f2e810 */
[----:B------:R-:W-:Y:S10]  /*8eb0*/  BRA.U !UP3, `(.L_x_594) ;  /* 0xffffff750bb47547 */ /* 0x000ff4000b83ffff */
.L_x_557:
[----:B------:R-:W2:Y:S01]  /*8ec0*/  LDC.64 R2, c[0x0][0x440] ;  /* 0x00011000ff027b82 */ /* 0x000ea20000000a00 */
[----:B------:R-:W-:-:S06]  /*8ed0*/  UIMAD UR5, UR7, UR8, URZ ;  /* 0x00000008070572a4 */ /* 0x000fcc000f8e02ff */
[----:B------:R-:W-:Y:S01]  /*8ee0*/  MOV R11, UR5 ;  /* 0x00000005000b7c02 */ /* 0x000fe20008000f00 */
[----:B------:R-:W4:Y:S03]  /*8ef0*/  LDC.64 R4, c[0x0][0x448] ;  /* 0x00011200ff047b82 */ /* 0x000f260000000a00 */
[----:B------:R-:W-:-:S05]  /*8f00*/  LEA.HI R11, R11, R0, RZ, 0x1d ;  /* 0x000000000b0b7211 */ /* 0x000fca00078fe8ff */
[----:B------:R-:W0:Y:S08]  /*8f10*/  LDC.64 R6, c[0x0][0x440] ;  /* 0x00011000ff067b82 */ /* 0x000e300000000a00 */
[----:B------:R-:W1:Y:S01]  /*8f20*/  LDC.64 R8, c[0x0][0x448] ;  /* 0x00011200ff087b82 */ /* 0x000e620000000a00 */
[----:B--2---:R-:W-:-:S05]  /*8f30*/  @P4 IMAD.WIDE.U32 R2, R11, 0x20, R2 ;  /* 0x000000200b024825 */ /* 0x004fca00078e0002 */
        /* <DEDUP_REMOVED lines=8> */
[----:B-1----:R-:W-:-:S03]  /*8fc0*/  @P2 IMAD.WIDE.U32 R8, R11, 0x20, R8 ;  /* 0x000000200b082825 */ /* 0x002fc600078e0008 */
[----:B------:R2:W-:Y:S04]  /*8fd0*/  @P2 STG.E.128 desc[UR20][R6.64+0x10], R68 ;  /* 0x0000104406002986 */ /* 0x0005e8000c101d14 */
[----:B------:R2:W-:Y:S04]  /*8fe0*/  @P2 STG.E.128 desc[UR20][R8.64], R48 ;  /* 0x0000003008002986 */ /* 0x0005e8000c101d14 */
[----:B------:R2:W-:Y:S01]  /*8ff0*/  @P2 STG.E.128 desc[UR20][R8.64+0x10], R52 ;  /* 0x0000103408002986 */ /* 0x0005e2000c101d14 */
[----:B------:R-:W-:Y:S05]  /*9000*/  @!P3 EXIT ;  /* 0x000000000000b94d */ /* 0x000fea0003800000 */
[----:B--2---:R-:W0:Y:S01]  /*9010*/  LDC.64 R2, c[0x0][0x440] ;  /* 0x00011000ff027b82 */ /* 0x004e220000000a00 */
        /* <DEDUP_REMOVED lines=9> */
.L_x_595:
        /* <DEDUP_REMOVED lines=13> */
.L_x_3792:


//--------------------- .text._ZN10layer_norm22ln_bwd_finalize_kernelINS_22Kernel_traits_finalizeILj3072E6__halfS2_S2_S2_fjLb0ELj1024ELj4ENS_18Kernel_traits_baseILj3072ES2_S2_S2_S2_fjLj1024EEEEELb0ELb1EEEvNS_9BwdParamsE --------------------------
	.section	.text._ZN10layer_norm22ln_bwd_finalize_kernelINS_22Kernel_traits_finalizeILj3072E6__halfS2_S2_S2_fjLb0ELj1024ELj4ENS_18Kernel_traits_baseILj3072ES2_S2_S2_S2_fjLj1024EEEEELb0ELb1EEEvNS_9BwdParamsE,"ax",@progbits
	.align	128
        .global         _ZN10layer_norm22ln_bwd_finalize_kernelINS_22Kernel_traits_finalizeILj3072E6__halfS2_S2_S2_fjLb0ELj1024ELj4ENS_18Kernel_traits_baseILj3072ES2_S2_S2_S2_fjLj1024EEEEELb0ELb1EEEvNS_9BwdParamsE
        .type           _ZN10layer_norm22ln_bwd_finalize_kernelINS_22Kernel_traits_finalizeILj3072E6__halfS2_S2_S2_fjLb0ELj1024ELj4ENS_18Kernel_traits_baseILj3072ES2_S2_S2_S2_fjLj1024EEEEELb0ELb1EEEvNS_9BwdParamsE,@function
        .size           _ZN10layer_norm22ln_bwd_finalize_kernelINS_22Kernel_traits_finalizeILj3072E6__halfS2_S2_S2_fjLb0ELj1024ELj4ENS_18Kernel_traits_baseILj3072ES2_S2_S2_S2_fjLj1024EEEEELb0ELb1EEEvNS_9BwdParamsE,(.L_x_3793 - _ZN10layer_norm22ln_bwd_finalize_kernelINS_22Kernel_traits_finalizeILj3072E6__halfS2_S2_S2_fjLb0ELj1024ELj4ENS_18Kernel_traits_baseILj3072ES2_S2_S2_S2_fjLj1024EEEEELb0ELb1EEEvNS_9BwdParamsE)
        .other          _ZN10layer_norm22ln_bwd_finalize_kernelINS_22Kernel_traits_finalizeILj3072E6__halfS2_S2_S2_fjLb0ELj1024ELj4ENS_18Kernel_traits_baseILj3072ES2_S2_S2_S2_fjLj1024EEEEELb0ELb1EEEvNS_9BwdParamsE,@"STO_CUDA_ENTRY STV_DEFAULT"
_ZN10layer_norm22ln_bwd_finalize_kernelINS_22Kernel_traits_finalizeILj3072E6__halfS2_S2_S2_fjLb0ELj1024ELj4ENS_18Kernel_traits_baseILj3072ES2_S2_S2_S2_fjLj1024EEEEELb0ELb1EEEvNS_9BwdParamsE:
.text._ZN10layer_norm22ln_bwd_finalize_kernelINS_22Kernel_traits_finalizeILj3072E6__halfS2_S2_S2_fjLb0ELj1024ELj4ENS_18Kernel_traits_baseILj3072ES2_S2_S2_S2_fjLj1024EEEEELb0ELb1EEEvNS_9BwdParamsE:
        /* <DEDUP_REMOVED lines=81> */
.L_x_600:
        /* <DEDUP_REMOVED lines=118> */
.L_x_599:
[----:B------:R-:W-:Y:S05]  /*0c70*/  BSYNC.RECONVERGENT B1 ;  /* 0x0000000000017941 */ /* 0x000fea0003800200 */
.L_x_598:
        /* <DEDUP_REMOVED lines=77> */
.L_x_602:
[----:B------:R-:W-:Y:S05]  /*1150*/  BSYNC.RECONVERGENT B1 ;  /* 0x0000000000017941 */ /* 0x000fea0003800200 */
.L_x_601:
        /* <DEDUP_REMOVED lines=38> */
.L_x_604:
[----:B------:R-:W-:Y:S05]  /*13c0*/  BSYNC.RECONVERGENT B1 ;  /* 0x0000000000017941 */ /* 0x000fea0003800200 */
.L_x_603:
        /* <DEDUP_REMOVED lines=8> */
.L_x_605:
        /* <DEDUP_REMOVED lines=10> */
.L_x_597:
[----:B------:R-:W-:Y:S05]  /*14f0*/  BSYNC.RECONVERGENT B0 ;  /* 0x0000000000007941 */ /* 0x000fea0003800200 */
.L_x_596:
        /* <DEDUP_REMOVED lines=57> */
.L_x_606:
        /* <DEDUP_REMOVED lines=15> */
.L_x_3793:


//--------------------- .text._ZN10layer_norm40ln_parallel_residual_bwd_finalize_kernelINS_22Kernel_traits_finalizeILj3072E6__halfS2_S2_S2_fjLb0ELj1024ELj4ENS_18Kernel_traits_baseILj3072ES2_S2_S2_S2_fjLj1024EEEEELb1EEEvNS_9BwdParamsE --------------------------
	.section	.text._ZN10layer_norm40ln_parallel_residual_bwd_finalize_kernelINS_22Kernel_traits_finalizeILj3072E6__halfS2_S2_S2_fjLb0ELj1024ELj4ENS_18Kernel_traits_baseILj3072ES2_S2_S2_S2_fjLj1024EEEEELb1EEEvNS_9BwdParamsE,"ax",@progbits
	.align	128
        .global         _ZN10layer_norm40ln_parallel_residual_bwd_finalize_kernelINS_22Kernel_traits_finalizeILj3072E6__halfS2_S2_S2_fjLb0ELj1024ELj4ENS_18Kernel_traits_baseILj3072ES2_S2_S2_S2_fjLj1024EEEEELb1EEEvNS_9BwdParamsE
        .type           _ZN10layer_norm40ln_parallel_residual_bwd_finalize_kernelINS_22Kernel_traits_finalizeILj3072E6__halfS2_S2_S2_fjLb0ELj1024ELj4ENS_18Kernel_traits_baseILj3072ES2_S2_S2_S2_fjLj1024EEEEELb1EEEvNS_9BwdParamsE,@function
        .size           _ZN10layer_norm40ln_parallel_residual_bwd_finalize_kernelINS_22Kernel_traits_finalizeILj3072E6__halfS2_S2_S2_fjLb0ELj1024ELj4ENS_18Kernel_traits_baseILj3072ES2_S2_S2_S2_fjLj1024EEEEELb1EEEvNS_9BwdParamsE,(.L_x_3794 - _ZN10layer_norm40ln_parallel_residual_bwd_finalize_kernelINS_22Kernel_traits_finalizeILj3072E6__halfS2_S2_S2_fjLb0ELj1024ELj4ENS_18Kernel_traits_baseILj3072ES2_S2_S2_S2_fjLj1024EEEEELb1EEEvNS_9BwdParamsE)
        .other          _ZN10layer_norm40ln_parallel_residual_bwd_finalize_kernelINS_22Kernel_traits_finalizeILj3072E6__halfS2_S2_S2_fjLb0ELj1024ELj4ENS_18Kernel_traits_baseILj3072ES2_S2_S2_S2_fjLj1024EEEEELb1EEEvNS_9BwdParamsE,@"STO_CUDA_ENTRY STV_DEFAULT"
_ZN10layer_norm40ln_parallel_residual_bwd_finalize_kernelINS_22Kernel_traits_finalizeILj3072E6__halfS2_S2_S2_fjLb0ELj1024ELj4ENS_18Kernel_traits_baseILj3072ES2_S2_S2_S2_fjLj1024EEEEELb1EEEvNS_9BwdParamsE:
.text._ZN10layer_norm40ln_parallel_residual_bwd_finalize_kernelINS_22Kernel_traits_finalizeILj3072E6__halfS2_S2_S2_fjLb0ELj1024ELj4ENS_18Kernel_traits_baseILj3072ES2_S2_S2_S2_fjLj1024EEEEELb1EEEvNS_9BwdParamsE:
        /* <DEDUP_REMOVED lines=60> */
.L_x_611:
        /* <DEDUP_REMOVED lines=112> */
.L_x_610:
[----:B------:R-:W-:Y:S05]  /*0ac0*/  BSYNC.RECONVERGENT B1 ;  /* 0x0000000000017941 */ /* 0x000fea0003800200 */
.L_x_609:
        /* <DEDUP_REMOVED lines=66> */
.L_x_613:
[----:B------:R-:W-:Y:S05]  /*0ef0*/  BSYNC.RECONVERGENT B1 ;  /* 0x0000000000017941 */ /* 0x000fea0003800200 */
.L_x_612:
        /* <DEDUP_REMOVED lines=37> */
.L_x_615:
[----:B------:R-:W-:Y:S05]  /*1150*/  BSYNC.RECONVERGENT B1 ;  /* 0x0000000000017941 */ /* 0x000fea0003800200 */
.L_x_614:
        /* <DEDUP_REMOVED lines=19> */
.L_x_608:
[----:B------:R-:W-:Y:S05]  /*1290*/  BSYNC.RECONVERGENT B0 ;  /* 0x0000000000007941 */ /* 0x000fea0003800200 */
.L_x_607:
        /* <DEDUP_REMOVED lines=92> */
.L_x_616:
        /* <DEDUP_REMOVED lines=10> */
.L_x_3794:


//--------------------- .text._ZN10layer_norm31ln_parallel_residual_bwd_kernelINS_13Kernel_traitsI6__halfS2_S2_S2_fjLj3072ELj1ELj1ELj4ELj16ENS_18Kernel_traits_baseILj3072ES2_S2_S2_S2_fjLj128EEEEELb1ELb1ELb1EEEvNS_9BwdParamsE --------------------------
	.section	.text._ZN10layer_norm31ln_parallel_residual_bwd_kernelINS_13Kernel_traitsI6__halfS2_S2_S2_fjLj3072ELj1ELj1ELj4ELj16ENS_18Kernel_traits_baseILj3072ES2_S2_S2_S2_fjLj128EEEEELb1ELb1ELb1EEEvNS_9BwdParamsE,"ax",@progbits
	.align	128
        .global         _ZN10layer_norm31ln_parallel_residual_bwd_kernelINS_13Kernel_traitsI6__halfS2_S2_S2_fjLj3072ELj1ELj1ELj4ELj16ENS_18Kernel_traits_baseILj3072ES2_S2_S2_S2_fjLj128EEEEELb1ELb1ELb1EEEvNS_9BwdParamsE
        .type           _ZN10layer_norm31ln_parallel_residual_bwd_kernelINS_13Kernel_traitsI6__halfS2_S2_S2_fjLj3072ELj1ELj1ELj4ELj16ENS_18Kernel_traits_baseILj3072ES2_S2_S2_S2_fjLj128EEEEELb1ELb1ELb1EEEvNS_9BwdParamsE,@function
        .size           _ZN10layer_norm31ln_parallel_residual_bwd_kernelINS_13Kernel_traitsI6__halfS2_S2_S2_fjLj3072ELj1ELj1ELj4ELj16ENS_18Kernel_traits_baseILj3072ES2_S2_S2_S2_fjLj128EEEEELb1ELb1ELb1EEEvNS_9BwdParamsE,(.L_x_3795 - _ZN10layer_norm31ln_parallel_residual_bwd_kernelINS_13Kernel_traitsI6__halfS2_S2_S2_fjLj3072ELj1ELj1ELj4ELj16ENS_18Kernel_traits_baseILj3072ES2_S2_S2_S2_fjLj128EEEEELb1ELb1ELb1EEEvNS_9BwdParamsE)
        .other          _ZN10layer_norm31ln_parallel_residual_bwd_kernelINS_13Kernel_traitsI6__halfS2_S2_S2_fjLj3072ELj1ELj1ELj4ELj16ENS_18Kernel_traits_baseILj3072ES2_S2_S2_S2_fjLj128EEEEELb1ELb1ELb1EEEvNS_9BwdParamsE,@"STO_CUDA_ENTRY STV_DEFAULT"
_ZN10layer_norm31ln_parallel_residual_bwd_kernelINS_13Kernel_traitsI6__halfS2_S2_S2_fjLj3072ELj1ELj1ELj4ELj16ENS_18Kernel_traits_baseILj3072ES2_S2_S2_S2_fjLj128EEEEELb1ELb1ELb1EEEvNS_9BwdParamsE:
.text._ZN10layer_norm31ln_parallel_residual_bwd_kernelINS_13Kernel_traitsI6__halfS2_S2_S2_fjLj3072ELj1ELj1ELj4ELj16ENS_18Kernel_traits_baseILj3072ES2_S2_S2_S2_fjLj128EEEEELb1ELb1ELb1EEEvNS_9BwdParamsE:
        /* <DEDUP_REMOVED lines=59> */
[----:B------:R-:W-:Y:S01]  /*03b0*/  CS2R R4, SRZ ;  /* 0x0000000000047805 */ /* 0x000fe2000001ff00 */
[----:B------:R-:W0:Y:S01]  /*03c0*/  LDCU UR8, c[0x0][0x408] ;  /* 0x00008100ff0877ac */ /* 0x000e220008000800 */
[----:B------:R-:W5:Y:S01]  /*03d0*/  LDG.E.128 R108, desc[UR20][R2.64+0x800] ;  /* 0x00080014026c7981 */ /* 0x000f62000c1e1d00 */
[----:B------:R-:W1:Y:S03]  /*03e0*/  LDCU UR23, c[0x0][0x388] ;  /* 0x00007100ff1777ac */ /* 0x000e660008000800 */
[----:B------:R0:W5:Y:S01]  /*03f0*/  LDG.E.128 R100, desc[UR20][R2.64+0x1000] ;  /* 0x0010001402647981 */ /* 0x000162000c1e1d00 */
[----:B--2---:R-:W-:Y:S02]  /*0400*/  UISETP.NE.U32.AND UP0, UPT, UR4, URZ, UPT ;  /* 0x000000ff0400728c */ /* 0x004fe4000bf05070 */
[----:B---3--:R-:W-:Y:S02]  /*0410*/  UISETP.NE.AND UP1, UPT, UR22, URZ, UPT ;  /* 0x000000ff1600728c */ /* 0x008fe4000bf25270 */
[----:B------:R-:W-:Y:S01]  /*0420*/  UISETP.NE.AND.EX UP0, UPT, UR5, URZ, UPT, UP0 ;  /* 0x000000ff0500728c */ /* 0x000fe2000bf05300 */
[----:B------:R-:W2:Y:S01]  /*0430*/  LDCU UR28, c[0x0][0x400] ;  /* 0x00008000ff1c77ac */ /* 0x000ea20008000800 */
[----:B0-----:R-:W-:-:S02]  /*0440*/  CS2R R2, SRZ ;  /* 0x0000000000027805 */ /* 0x001fc4000001ff00 */
[----:B------:R-:W-:Y:S02]  /*0450*/  PLOP3.LUT P5, PT, PT, PT, UP1, 0x80, 0x8 ;  /* 0x000000000008781c */ /* 0x000fe40003faf018 */
[----:B------:R-:W-:Y:S01]  /*0460*/  PLOP3.LUT P1, PT, PT, PT, UP0, 0x80, 0x8 ;  /* 0x000000000008781c */ /* 0x000fe20003f2f008 */
[----:B------:R-:W0:Y:S01]  /*0470*/  LDCU.64 UR14, c[0x0][0x478] ;  /* 0x00008f00ff0e77ac */ /* 0x000e220008000a00 */
[----:B------:R-:W3:Y:S01]  /*0480*/  LDCU.64 UR12, c[0x0][0x438] ;  /* 0x00008700ff0c77ac */ /* 0x000ee20008000a00 */
[----:B------:R-:W0:Y:S01]  /*0490*/  LDCU.128 UR16, c[0x0][0x3c0] ;  /* 0x00007800ff1077ac */ /* 0x000e220008000c00 */
[----:B------:R-:W0:Y:S01]  /*04a0*/  LDCU.64 UR24, c[0x0][0x380] ;  /* 0x00007000ff1877ac */ /* 0x000e220008000a00 */
[----:B------:R-:W0:Y:S01]  /*04b0*/  LDCU.64 UR26, c[0x0][0x470] ;  /* 0x00008e00ff1a77ac */ /* 0x000e220008000a00 */
[----:B------:R-:W-:Y:S01]  /*04c0*/  UMOV UR4, UR7 ;  /* 0x0000000700047c82 */ /* 0x000fe20008000000 */
[--C-:B----4-:R-:W-:Y:S02]  /*04d0*/  HADD2.F32 R124, -RZ, R117.reuse.H0_H0 ;  /* 0x20000075ff7c7230 */ /* 0x110fe40000004100 */
[----:B------:R-:W-:-:S02]  /*04e0*/  HADD2.F32 R123, -RZ, R117.H1_H1 ;  /* 0x30000075ff7b7230 */ /* 0x000fc40000004100 */
[--C-:B------:R-:W-:Y:S02]  /*04f0*/  HADD2.F32 R122, -RZ, R118.reuse.H0_H0 ;  /* 0x20000076ff7a7230 */ /* 0x100fe40000004100 */
[----:B------:R-:W-:Y:S02]  /*0500*/  HADD2.F32 R121, -RZ, R118.H1_H1 ;  /* 0x30000076ff797230 */ /* 0x000fe40000004100 */
[--C-:B------:R-:W-:Y:S02]  /*0510*/  HADD2.F32 R126, -RZ, R116.reuse.H0_H0 ;  /* 0x20000074ff7e7230 */ /* 0x100fe40000004100 */
[----:B------:R-:W-:Y:S02]  /*0520*/  HADD2.F32 R125, -RZ, R116.H1_H1 ;  /* 0x30000074ff7d7230 */ /* 0x000fe40000004100 */
[--C-:B-----5:R-:W-:Y:S02]  /*0530*/  HADD2.F32 R118, -RZ, R108.reuse.H0_H0 ;  /* 0x2000006cff767230 */ /* 0x120fe40000004100 */
[----:B------:R-:W-:-:S02]  /*0540*/  HADD2.F32 R117, -RZ, R108.H1_H1 ;  /* 0x3000006cff757230 */ /* 0x000fc40000004100 */
[----:B------:R-:W-:Y:S02]  /*0550*/  HADD2.F32 R120, -RZ, R119.H0_H0 ;  /* 0x20000077ff787230 */ /* 0x000fe40000004100 */
[--C-:B------:R-:W-:Y:S02]  /*0560*/  HADD2.F32 R116, -RZ, R109.reuse.H0_H0 ;  /* 0x2000006dff747230 */ /* 0x100fe40000004100 */
[----:B------:R-:W-:Y:S02]  /*0570*/  HADD2.F32 R115, -RZ, R109.H1_H1 ;  /* 0x3000006dff737230 */ /* 0x000fe40000004100 */
[--C-:B------:R-:W-:Y:S02]  /*0580*/  HADD2.F32 R114, -RZ, R110.reuse.H0_H0 ;  /* 0x2000006eff727230 */ /* 0x100fe40000004100 */
[----:B------:R-:W-:Y:S02]  /*0590*/  HADD2.F32 R113, -RZ, R110.H1_H1 ;  /* 0x3000006eff717230 */ /* 0x000fe40000004100 */
[----:B------:R-:W-:-:S02]  /*05a0*/  HADD2.F32 R112, -RZ, R111.H0_H0 ;  /* 0x2000006fff707230 */ /* 0x000fc40000004100 */
[--C-:B------:R-:W-:Y:S02]  /*05b0*/  HADD2.F32 R108, -RZ, R101.reuse.H0_H0 ;  /* 0x20000065ff6c7230 */ /* 0x100fe40000004100 */
[----:B------:R-:W-:Y:S01]  /*05c0*/  HADD2.F32 R107, -RZ, R101.H1_H1 ;  /* 0x30000065ff6b7230 */ /* 0x000fe20000004100 */
[----:B------:R-:W-:Y:S01]  /*05d0*/  MOV R101, RZ ;  /* 0x000000ff00657202 */ /* 0x000fe20000000f00 */
[--C-:B------:R-:W-:Y:S02]  /*05e0*/  HADD2.F32 R106, -RZ, R102.reuse.H0_H0 ;  /* 0x20000066ff6a7230 */ /* 0x100fe40000004100 */
[----:B------:R-:W-:Y:S01]  /*05f0*/  HADD2.F32 R105, -RZ, R102.H1_H1 ;  /* 0x30000066ff697230 */ /* 0x000fe20000004100 */
[----:B------:R-:W-:Y:S01]  /*0600*/  SHF.R.U32.HI R102, RZ, 0x5, R78 ;  /* 0x00000005ff667819 */ /* 0x000fe2000001164e */
[----:B------:R-:W-:Y:S02]  /*0610*/  HADD2.F32 R104, -RZ, R103.H0_H0 ;  /* 0x20000067ff687230 */ /* 0x000fe40000004100 */
[----:B------:R-:W-:-:S02]  /*0620*/  HADD2.F32 R119, -RZ, R119.H1_H1 ;  /* 0x30000077ff777230 */ /* 0x000fc40000004100 */
[----:B------:R-:W-:Y:S02]  /*0630*/  HADD2.F32 R111, -RZ, R111.H1_H1 ;  /* 0x3000006fff6f7230 */ /* 0x000fe40000004100 */
[--C-:B------:R-:W-:Y:S02]  /*0640*/  HADD2.F32 R110, -RZ, R100.reuse.H0_H0 ;  /* 0x20000064ff6e7230 */ /* 0x100fe40000004100 */
[----:B------:R-:W-:Y:S02]  /*0650*/  HADD2.F32 R109, -RZ, R100.H1_H1 ;  /* 0x30000064ff6d7230 */ /* 0x000fe40000004100 */
[----:B0123--:R-:W-:-:S07]  /*0660*/  HADD2.F32 R103, -RZ, R103.H1_H1 ;  /* 0x30000067ff677230 */ /* 0x00ffce0000004100 */
.L_x_642:
[----:B------:R-:W-:Y:S01]  /*0670*/  UIMAD UR5, UR4, UR23, URZ ;  /* 0x00000017040572a4 */ /* 0x000fe2000f8e02ff */
[----:B0-----:R-:W0:Y:S01]  /*0680*/  LDC.64 R52, c[0x0][0x428] ;  /* 0x00010a00ff347b82 */ /* 0x001e220000000a00 */
[----:B------:R-:W-:Y:S02]  /*0690*/  UIMAD.WIDE UR10, UR4, 0x4, UR18 ;  /* 0x00000004040a78a5 */ /* 0x000fe4000f8e0212 */
[----:B------:R-:W-:-:S04]  /*06a0*/  USHF.R.S32.HI UR6, URZ, 0x1f, UR5 ;  /* 0x0000001fff067899 */ /* 0x000fc80008011405 */
[----:B------:R-:W-:Y:S01]  /*06b0*/  ULEA.HI UR6, UR6, UR5, URZ, 0x3 ;  /* 0x0000000506067291 */ /* 0x000fe2000f8f18ff */
[----:B------:R-:W1:Y:S01]  /*06c0*/  LDC.64 R72, c[0x0][0x3a8] ;  /* 0x0000ea00ff487b82 */ /* 0x000e620000000a00 */
[----:B------:R-:W-:-:S04]  /*06d0*/  MOV R54, UR10 ;  /* 0x0000000a00367c02 */ /* 0x000fc80008000f00 */
[----:B------:R-:W-:-:S04]  /*06e0*/  MOV R55, UR6 ;  /* 0x0000000600377c02 */ /* 0x000fc80008000f00 */
[----:B------:R-:W-:Y:S02]  /*06f0*/  LEA.HI.SX32 R128, R55, R78, 0x1d ;  /* 0x0000004e37807211 */ /* 0x000fe400078feaff */
[----:B------:R-:W-:Y:S01]  /*0700*/  MOV R55, UR11 ;  /* 0x0000000b00377c02 */ /* 0x000fe20008000f00 */
[----:B------:R-:W-:Y:S01]  /*0710*/  UIMAD.WIDE UR10, UR4, 0x4, UR16 ;  /* 0x00000004040a78a5 */ /* 0x000fe2000f8e0210 */
[C---:B------:R-:W-:Y:S01]  /*0720*/  IADD3 R127, PT, PT, R128.reuse, 0x80, RZ ;  /* 0x00000080807f7810 */ /* 0x040fe20007ffe0ff */
[C-C-:B0-----:R-:W-:Y:S02]  /*0730*/  IMAD.WIDE.U32 R60, R128.reuse, 0x10, R52.reuse ;  /* 0x00000010803c7825 */ /* 0x141fe400078e0034 */
[----:B------:R-:W2:Y:S02]  /*0740*/  LDG.E R0, desc[UR20][R54.64] ;  /* 0x0000001436007981 */ /* 0x000ea4000c1e1900 */
[----:B------:R-:W-:Y:S01]  /*0750*/  MOV R132, UR10 ;  /* 0x0000000a00847c02 */ /* 0x000fe20008000f00 */
[----:B------:R-:W-:Y:S01]  /*0760*/  IMAD.WIDE.U32 R68, R127, 0x10, R52 ;  /* 0x000000107f447825 */ /* 0x000fe200078e0034 */
[----:B------:R-:W-:Y:S01]  /*0770*/  MOV R133, UR11 ;  /* 0x0000000b00857c02 */ /* 0x000fe20008000f00 */
[----:B------:R-:W3:Y:S02]  /*0780*/  LDG.E.128 R60, desc[UR20][R60.64] ;  /* 0x000000143c3c7981 */ /* 0x000ee4000c1e1d00 */
[----:B-1----:R-:W-:-:S02]  /*0790*/  IMAD.WIDE.U32 R56, R128, 0x10, R72 ;  /* 0x0000001080387825 */ /* 0x002fc400078e0048 */
[----:B------:R-:W4:Y:S01]  /*07a0*/  LDG.E.128 R68, desc[UR20][R68.64] ;  /* 0x0000001444447981 */ /* 0x000f22000c1e1d00 */
[----:B------:R-:W-:-:S03]  /*07b0*/  IADD3 R100, PT, PT, R128, 0x100, RZ ;  /* 0x0000010080647810 */ /* 0x000fc60007ffe0ff */
[----:B------:R-:W4:Y:S04]  /*07c0*/  LDG.E.128 R56, desc[UR20][R56.64] ;  /* 0x0000001438387981 */ /* 0x000f28000c1e1d00 */
[----:B------:R-:W4:Y:S01]  /*07d0*/  LDG.E R132, desc[UR20][R132.64] ;  /* 0x0000001484847981 */ /* 0x000f22000c1e1900 */
[----:B------:R-:W-:-:S04]  /*07e0*/  IMAD.WIDE.U32 R64, R127, 0x10, R72 ;  /* 0x000000107f407825 */ /* 0x000fc800078e0048 */
[C---:B------:R-:W-:Y:S02]  /*07f0*/  IMAD.WIDE.U32 R72, R100.reuse, 0x10, R72 ;  /* 0x0000001064487825 */ /* 0x040fe400078e0048 */
[----:B------:R-:W4:Y:S04]  /*0800*/  LDG.E.128 R64, desc[UR20][R64.64] ;  /* 0x0000001440407981 */ /* 0x000f28000c1e1d00 */
[----:B------:R-:W4:Y:S01]  /*0810*/  LDG.E.128 R72, desc[UR20][R72.64] ;  /* 0x0000001448487981 */ /* 0x000f22000c1e1d00 */
[----:B------:R-:W-:-:S06]  /*0820*/  IMAD.WIDE.U32 R52, R100, 0x10, R52 ;  /* 0x0000001064347825 */ /* 0x000fcc00078e0034 */
[----:B------:R-:W4:Y:S01]  /*0830*/  LDG.E.128 R52, desc[UR20][R52.64] ;  /* 0x0000001434347981 */ /* 0x000f22000c1e1d00 */
[----:B--2---:R-:W-:Y:S01]  /*0840*/  R2UR UR11, R0 ;  /* 0x00000000000b72ca */ /* 0x004fe200000e0000 */
[--C-:B---3--:R-:W-:Y:S02]  /*0850*/  HADD2.F32 R155, -RZ, R60.reuse.H0_H0 ;  /* 0x2000003cff9b7230 */ /* 0x108fe40000004100 */
[----:B------:R-:W-:Y:S02]  /*0860*/  HADD2.F32 R152, -RZ, R60.H1_H1 ;  /* 0x3000003cff987230 */ /* 0x000fe40000004100 */
[--C-:B------:R-:W-:Y:S02]  /*0870*/  HADD2.F32 R142, -RZ, R63.reuse.H0_H0 ;  /* 0x2000003fff8e7230 */ /* 0x100fe40000004100 */
[----:B------:R-:W-:Y:S02]  /*0880*/  HADD2.F32 R130, -RZ, R63.H1_H1 ;  /* 0x3000003fff827230 */ /* 0x000fe40000004100 */
[----:B----4-:R-:W-:-:S02]  /*0890*/  HADD2.F32 R63, -RZ, R70.H0_H0 ;  /* 0x20000046ff3f7230 */ /* 0x010fc40000004100 */
[----:B------:R-:W-:Y:S02]  /*08a0*/  HADD2.F32 R60, -RZ, R70.H1_H1 ;  /* 0x30000046ff3c7230 */ /* 0x000fe40000004100 */
[--C-:B------:R-:W-:Y:S01]  /*08b0*/  HADD2.F32 R0, -RZ, R56.reuse.H0_H0 ;  /* 0x20000038ff007230 */ /* 0x100fe20000004100 */
[----:B------:R-:W-:Y:S01]  /*08c0*/  FSEL R70, R132, RZ, !P5 ;  /* 0x000000ff84467208 */ /* 0x000fe20006800000 */
[----:B------:R-:W-:-:S04]  /*08d0*/  HADD2.F32 R157, -RZ, R56.H1_H1 ;  /* 0x30000038ff9d7230 */ /* 0x000fc80000004100 */
[C---:B------:R-:W-:Y:S01]  /*08e0*/  FADD.FTZ R0, -R70.reuse, R0 ;  /* 0x0000000046007221 */ /* 0x040fe20000010100 */
[--C-:B------:R-:W-:Y:S02]  /*08f0*/  HADD2.F32 R153, -RZ, R57.reuse.H0_H0 ;  /* 0x20000039ff997230 */ /* 0x100fe40000004100 */
[----:B------:R-:W-:Y:S01]  /*0900*/  FADD.FTZ R157, -R70, R157 ;  /* 0x0000009d469d7221 */ /* 0x000fe20000010100 */
[----:B------:R-:W-:Y:S01]  /*0910*/  FMUL.FTZ R0, R0, UR11 ;  /* 0x0000000b00007c20 */ /* 0x000fe20008410000 */
[----:B------:R-:W-:Y:S02]  /*0920*/  HADD2.F32 R151, -RZ, R57.H1_H1 ;  /* 0x30000039ff977230 */ /* 0x000fe40000004100 */
[----:B------:R-:W-:Y:S01]  /*0930*/  FADD.FTZ R153, -R70, R153 ;  /* 0x0000009946997221 */ /* 0x000fe20000010100 */
[----:B------:R-:W-:Y:S02]  /*0940*/  HADD2.F32 R133, -RZ, R74.H1_H1 ;  /* 0x3000004aff857230 */ /* 0x000fe40000004100 */
[----:B------:R-:W-:Y:S01]  /*0950*/  FADD.FTZ R99, R155, R99 ;  /* 0x000000639b637221 */ /* 0x000fe20000010000 */
[----:B------:R-:W-:Y:S01]  /*0960*/  FMUL.FTZ R157, R157, UR11 ;  /* 0x0000000b9d9d7c20 */ /* 0x000fe20008410000 */
[----:B------:R-:W-:Y:S01]  /*0970*/  FFMA.FTZ R101, R0, R155, R101 ;  /* 0x0000009b00657223 */ /* 0x000fe20000010065 */
[----:B------:R-:W-:-:S02]  /*0980*/  HADD2.F32 R149, -RZ, R58.H0_H0 ;  /* 0x2000003aff957230 */ /* 0x000fc40000004100 */
[----:B------:R-:W-:Y:S01]  /*0990*/  FMUL.FTZ R155, R126, R155 ;  /* 0x0000009b7e9b7220 */ /* 0x000fe20000410000 */
[----:B------:R-:W-:Y:S02]  /*09a0*/  HADD2.F32 R147, -RZ, R58.H1_H1 ;  /* 0x3000003aff937230 */ /* 0x000fe40000004100 */
[--C-:B------:R-:W-:Y:S02]  /*09b0*/  HADD2.F32 R58, -RZ, R64.reuse.H0_H0 ;  /* 0x20000040ff3a7230 */ /* 0x100fe40000004100 */
[----:B------:R-:W-:Y:S02]  /*09c0*/  HADD2.F32 R161, -RZ, R64.H1_H1 ;  /* 0x30000040ffa17230 */ /* 0x000fe40000004100 */
[----:B------:R-:W-:Y:S01]  /*09d0*/  FADD.FTZ R151, -R70, R151 ;  /* 0x0000009746977221 */ /* 0x000fe20000010100 */
[----:B------:R-:W-:Y:S02]  /*09e0*/  HADD2.F32 R150, -RZ, R61.H0_H0 ;  /* 0x2000003dff967230 */ /* 0x000fe40000004100 */
[----:B------:R-:W-:Y:S01]  /*09f0*/  FADD.FTZ R91, R152, R91 ;  /* 0x0000005b985b7221 */ /* 0x000fe20000010000 */
[----:B------:R-:W-:-:S02]  /*0a00*/  HADD2.F32 R129, -RZ, R68.H0_H0 ;  /* 0x20000044ff817230 */ /* 0x000fc40000004100 */
[----:B------:R-:W-:Y:S01]  /*0a10*/  FMUL.FTZ R153, R153, UR11 ;  /* 0x0000000b99997c20 */ /* 0x000fe20008410000 */
[----:B------:R-:W-:Y:S02]  /*0a20*/  HADD2.F32 R64, -RZ, R68.H1_H1 ;  /* 0x30000044ff407230 */ /* 0x000fe40000004100 */
[C---:B------:R-:W-:Y:S01]  /*0a30*/  FADD.FTZ R68, -R70.reuse, R133 ;  /* 0x0000008546447221 */ /* 0x040fe20000010100 */
[-C--:B------:R-:W-:Y:S01]  /*0a40*/  FFMA.FTZ R98, R157, R152.reuse, R98 ;  /* 0x000000989d627223 */ /* 0x080fe20000010062 */
[----:B------:R-:W-:Y:S01]  /*0a50*/  FMUL.FTZ R152, R125, R152 ;  /* 0x000000987d987220 */ /* 0x000fe20000410000 */
[----:B------:R-:W-:Y:S01]  /*0a60*/  FADD.FTZ R133, RZ, R155 ;  /* 0x0000009bff857221 */ /* 0x000fe20000010000 */
[----:B------:R-:W-:Y:S02]  /*0a70*/  HADD2.F32 R143, -RZ, R59.H1_H1 ;  /* 0x3000003bff8f7230 */ /* 0x000fe40000004100 */
[----:B------:R-:W-:Y:S01]  /*0a80*/  FADD.FTZ R149, -R70, R149 ;  /* 0x0000009546957221 */ /* 0x000fe20000010100 */
[----:B------:R-:W-:-:S02]  /*0a90*/  HADD2.F32 R148, -RZ, R61.H1_H1 ;  /* 0x3000003dff947230 */ /* 0x000fc40000004100 */
[----:B------:R-:W-:Y:S01]  /*0aa0*/  FADD.FTZ R89, R150, R89 ;  /* 0x0000005996597221 */ /* 0x000fe20000010000 */
[----:B------:R-:W-:Y:S02]  /*0ab0*/  HADD2.F32 R135, -RZ, R65.H0_H0 ;  /* 0x20000041ff877230 */ /* 0x000fe40000004100 */
[----:B------:R-:W-:Y:S01]  /*0ac0*/  FMUL.FTZ R151, R151, UR11 ;  /* 0x0000000b97977c20 */ /* 0x000fe20008410000 */
[-C--:B------:R-:W-:Y:S01]  /*0ad0*/  FFMA.FTZ R90, R153, R150.reuse, R90 ;  /* 0x00000096995a7223 */ /* 0x080fe2000001005a */
[----:B------:R-:W-:Y:S01]  /*0ae0*/  FMUL.FTZ R150, R124, R150 ;  /* 0x000000967c967220 */ /* 0x000fe20000410000 */
[----:B------:R-:W-:Y:S01]  /*0af0*/  FADD.FTZ R133, R133, R152 ;  /* 0x0000009885857221 */ /* 0x000fe20000010000 */
[----:B------:R-:W-:Y:S02]  /*0b00*/  HADD2.F32 R145, -RZ, R59.H0_H0 ;  /* 0x2000003bff917230 */ /* 0x000fe40000004100 */
[----:B------:R-:W-:Y:S01]  /*0b10*/  FADD.FTZ R143, -R70, R143 ;  /* 0x0000008f468f7221 */ /* 0x000fe20000010100 */
[----:B------:R-:W-:-:S02]  /*0b20*/  HADD2.F32 R57, -RZ, R71.H0_H0 ;  /* 0x20000047ff397230 */ /* 0x000fc40000004100 */
[----:B------:R-:W-:Y:S02]  /*0b30*/  HADD2.F32 R56, -RZ, R71.H1_H1 ;  /* 0x30000047ff387230 */ /* 0x000fe40000004100 */
[----:B------:R-:W-:Y:S01]  /*0b40*/  FADD.FTZ R147, -R70, R147 ;  /* 0x0000009346937221 */ /* 0x000fe20000010100 */
[----:B------:R-:W-:Y:S02]  /*0b50*/  HADD2.F32 R146, -RZ, R62.H0_H0 ;  /* 0x2000003eff927230 */ /* 0x000fe40000004100 */
[----:B------:R-:W-:Y:S01]  /*0b60*/  FADD.FTZ R87, R148, R87 ;  /* 0x0000005794577221 */ /* 0x000fe20000010000 */
[----:B------:R-:W-:Y:S02]  /*0b70*/  HADD2.F32 R137, -RZ, R67.H0_H0 ;  /* 0x20000043ff897230 */ /* 0x000fe40000004100 */
[----:B------:R-:W-:Y:S01]  /*0b80*/  FMUL.FTZ R149, R149, UR11 ;  /* 0x0000000b95957c20 */ /* 0x000fe20008410000 */
[--C-:B------:R-:W-:Y:S02]  /*0b90*/  HADD2.F32 R71, -RZ, R75.reuse.H0_H0 ;  /* 0x2000004bff477230 */ /* 0x100fe40000004100 */
[----:B------:R-:W-:Y:S01]  /*0ba0*/  FFMA.FTZ R88, R151, R148, R88 ;  /* 0x0000009497587223 */ /* 0x000fe20000010058 */
[----:B------:R-:W-:-:S02]  /*0bb0*/  HADD2.F32 R59, -RZ, R75.H1_H1 ;  /* 0x3000004bff3b7230 */ /* 0x000fc40000004100 */
[----:B------:R-:W-:Y:S01]  /*0bc0*/  FADD.FTZ R75, -R70, R135 ;  /* 0x00000087464b7221 */ /* 0x000fe20000010100 */
[----:B------:R-:W-:Y:S02]  /*0bd0*/  HADD2.F32 R67, -RZ, R67.H1_H1 ;  /* 0x30000043ff437230 */ /* 0x000fe40000004100 */
[----:B------:R-:W-:Y:S01]  /*0be0*/  FMUL.FTZ R148, R123, R148 ;  /* 0x000000947b947220 */ /* 0x000fe20000410000 */
[----:B------:R-:W-:Y:S02]  /*0bf0*/  HADD2.F32 R141, -RZ, R73.H0_H0 ;  /* 0x20000049ff8d7230 */ /* 0x000fe40000004100 */
[----:B------:R-:W-:Y:S01]  /*0c00*/  FADD.FTZ R133, R133, R150 ;  /* 0x0000009685857221 */ /* 0x000fe20000010000 */
[----:B------:R-:W-:Y:S02]  /*0c10*/  HADD2.F32 R139, -RZ, R65.H1_H1 ;  /* 0x30000041ff8b7230 */ /* 0x000fe40000004100 */
[----:B------:R-:W-:Y:S01]  /*0c20*/  FMUL.FTZ R143, R143, UR11 ;  /* 0x0000000b8f8f7c20 */ /* 0x000fe20008410000 */
[----:B------:R-:W-:-:S02]  /*0c30*/  HADD2.F32 R144, -RZ, R62.H1_H1 ;  /* 0x3000003eff907230 */ /* 0x000fc40000004100 */
[----:B------:R-:W-:Y:S01]  /*0c40*/  FADD.FTZ R145, -R70, R145 ;  /* 0x0000009146917221 */ /* 0x000fe20000010100 */
[--C-:B------:R-:W-:Y:S02]  /*0c50*/  HADD2.F32 R65, -RZ, R69.reuse.H0_H0 ;  /* 0x20000045ff417230 */ /* 0x100fe40000004100 */
[----:B------:R-:W-:Y:S01]  /*0c60*/  FADD.FTZ R85, R146, R85 ;  /* 0x0000005592557221 */ /* 0x000fe20000010000 */
[----:B------:R-:W-:Y:S01]  /*0c70*/  FMUL.FTZ R147, R147, UR11 ;  /* 0x0000000b93937c20 */ /* 0x000fe20008410000 */
[-C--:B------:R-:W-:Y:S01]  /*0c80*/  FFMA.FTZ R86, R149, R146.reuse, R86 ;  /* 0x0000009295567223 */ /* 0x080fe20000010056 */
[----:B------:R-:W-:Y:S01]  /*0c90*/  FMUL.FTZ R75, R75, UR11 ;  /* 0x0000000b4b4b7c20 */ /* 0x000fe20008410000 */
[----:B------:R-:W-:Y:S01]  /*0ca0*/  FADD.FTZ R140, -R70, R67 ;  /* 0x00000043468c7221 */ /* 0x000fe20000010100 */
[----:B------:R-:W-:Y:S01]  /*0cb0*/  FMUL.FTZ R146, R122, R146 ;  /* 0x000000927a927220 */ /* 0x000fe20000410000 */
[----:B------:R-:W-:Y:S01]  /*0cc0*/  FADD.FTZ R133, R133, R148 ;  /* 0x0000009485857221 */ /* 0x000fe20000010000 */
[----:B------:R-:W-:-:S02]  /*0cd0*/  HADD2.F32 R62, -RZ, R69.H1_H1 ;  /* 0x30000045ff3e7230 */ /* 0x000fc40000004100 */
[C---:B------:R-:W-:Y:S01]  /*0ce0*/  FADD.FTZ R67, -R70.reuse, R141 ;  /* 0x0000008d46437221 */ /* 0x040fe20000010100 */
[----:B------:R-:W-:Y:S02]  /*0cf0*/  HADD2.F32 R159, -RZ, R73.H1_H1 ;  /* 0x30000049ff9f7230 */ /* 0x000fe40000004100 */
[C---:B------:R-:W-:Y:S01]  /*0d00*/  FADD.FTZ R73, -R70.reuse, R58 ;  /* 0x0000003a46497221 */ /* 0x040fe20000010100 */
[----:B------:R-:W-:Y:S02]  /*0d10*/  HADD2.F32 R131, -RZ, R66.H0_H0 ;  /* 0x20000042ff837230 */ /* 0x000fe40000004100 */
[----:B------:R-:W-:Y:S01]  /*0d20*/  FADD.FTZ R132, -R70, R139 ;  /* 0x0000008b46847221 */ /* 0x000fe20000010100 */
[----:B------:R-:W-:Y:S02]  /*0d30*/  HADD2.F32 R69, -RZ, R74.H0_H0 ;  /* 0x2000004aff457230 */ /* 0x000fe40000004100 */
[----:B------:R-:W-:Y:S01]  /*0d40*/  FADD.FTZ R79, R130, R79 ;  /* 0x0000004f824f7221 */ /* 0x000fe20000010000 */
[-C--:B------:R-:W-:Y:S01]  /*0d50*/  FFMA.FTZ R80, R143, R130.reuse, R80 ;  /* 0x000000828f507223 */ /* 0x080fe20000010050 */
[----:B------:R-:W-:Y:S01]  /*0d60*/  FMUL.FTZ R141, R119, R130 ;  /* 0x00000082778d7220 */ /* 0x000fe20000410000 */
[----:B------:R-:W-:Y:S01]  /*0d70*/  FADD.FTZ R74, -R70, R161 ;  /* 0x000000a1464a7221 */ /* 0x000fe20000010100 */
[----:B------:R-:W-:Y:S01]  /*0d80*/  FADD.FTZ R83, R144, R83 ;  /* 0x0000005390537221 */ /* 0x000fe20000010000 */
[----:B------:R-:W-:Y:S01]  /*0d90*/  FMUL.FTZ R145, R145, UR11 ;  /* 0x0000000b91917c20 */ /* 0x000fe20008410000 */
[-C--:B------:R-:W-:Y:S01]  /*0da0*/  FFMA.FTZ R84, R147, R144.reuse, R84 ;  /* 0x0000009093547223 */ /* 0x080fe20000010054 */
[----:B------:R-:W-:Y:S01]  /*0db0*/  FADD.FTZ R20, R65, R20 ;  /* 0x0000001441147221 */ /* 0x000fe20000010000 */
[-C--:B------:R-:W-:Y:S01]  /*0dc0*/  FFMA.FTZ R4, R75, R65.reuse, R4 ;  /* 0x000000414b047223 */ /* 0x080fe20000010004 */
[----:B------:R-:W-:Y:S01]  /*0dd0*/  FMUL.FTZ R130, R116, R65 ;  /* 0x0000004174827220 */ /* 0x000fe20000410000 */
[----:B------:R-:W-:Y:S01]  /*0de0*/  FMUL.FTZ R144, R121, R144 ;  /* 0x0000009079907220 */ /* 0x000fe20000410000 */
[----:B------:R-:W-:Y:S01]  /*0df0*/  FADD.FTZ R65, R133, R146 ;  /* 0x0000009285417221 */ /* 0x000fe20000010000 */
[----:B------:R-:W-:-:S02]  /*0e00*/  HADD2.F32 R61, -RZ, R66.H1_H1 ;  /* 0x30000042ff3d7230 */ /* 0x000fc40000004100 */
[----:B------:R-:W-:Y:S01]  /*0e10*/  FMUL.FTZ R73, R73, UR11 ;  /* 0x0000000b49497c20 */ /* 0x000fe20008410000 */
[----:B------:R-:W-:Y:S01]  /*0e20*/  FMUL.FTZ R132, R132, UR11 ;  /* 0x0000000b84847c20 */ /* 0x000fe20008410000 */
[----:B------:R-:W-:Y:S01]  /*0e30*/  FADD.FTZ R131, -R70, R131 ;  /* 0x0000008346837221 */ /* 0x000fe20000010100 */
[----:B------:R-:W-:Y:S01]  /*0e40*/  FADD.FTZ R81, R142, R81 ;  /* 0x000000518e517221 */ /* 0x000fe20000010000 */
[-C--:B------:R-:W-:Y:S01]  /*0e50*/  FFMA.FTZ R82, R145, R142.reuse, R82 ;  /* 0x0000008e91527223 */ /* 0x080fe20000010052 */
[----:B------:R-:W-:Y:S01]  /*0e60*/  FMUL.FTZ R74, R74, UR11 ;  /* 0x0000000b4a4a7c20 */ /* 0x000fe20008410000 */
[----:B------:R-:W-:Y:S01]  /*0e70*/  FMUL.FTZ R142, R120, R142 ;  /* 0x0000008e788e7220 */ /* 0x000fe20000410000 */
[----:B------:R-:W-:Y:S01]  /*0e80*/  FADD.FTZ R65, R65, R144 ;  /* 0x0000009041417221 */ /* 0x000fe20000010000 */
[--C-:B------:R-:W-:Y:S02]  /*0e90*/  HADD2.F32 R163, -RZ, R72.reuse.H0_H0 ;  /* 0x20000048ffa37230 */ /* 0x100fe40000004100 */
[----:B------:R-:W-:Y:S01]  /*0ea0*/  FADD.FTZ R18, R129, R18 ;  /* 0x0000001281127221 */ /* 0x000fe20000010000 */
[----:B------:R-:W-:-:S02]  /*0eb0*/  HADD2.F32 R165, -RZ, R72.H1_H1 ;  /* 0x30000048ffa57230 */ /* 0x000fc40000004100 */
[-C--:B------:R-:W-:Y:S01]  /*0ec0*/  FFMA.FTZ R2, R73, R129.reuse, R2 ;  /* 0x0000008149027223 */ /* 0x080fe20000010002 */
[----:B------:R-:W-:Y:S01]  /*0ed0*/  FMUL.FTZ R72, R118, R129 ;  /* 0x0000008176487220 */ /* 0x000fe20000410000 */
[----:B------:R-:W-:Y:S01]  /*0ee0*/  FADD.FTZ R21, R62, R21 ;  /* 0x000000153e157221 */ /* 0x000fe20000010000 */
[-C--:B------:R-:W-:Y:S01]  /*0ef0*/  FFMA.FTZ R5, R132, R62.reuse, R5 ;  /* 0x0000003e84057223 */ /* 0x080fe20000010005 */
[----:B------:R-:W-:Y:S01]  /*0f00*/  FMUL.FTZ R133, R115, R62 ;  /* 0x0000003e73857220 */ /* 0x000fe20000410000 */
[----:B------:R-:W-:Y:S01]  /*0f10*/  FADD.FTZ R136, -R70, R61 ;  /* 0x0000003d46887221 */ /* 0x000fe20000010100 */
[----:B------:R-:W-:Y:S01]  /*0f20*/  FADD.FTZ R19, R64, R19 ;  /* 0x0000001340137221 */ /* 0x000fe20000010000 */
[-C--:B------:R-:W-:Y:S01]  /*0f30*/  FFMA.FTZ R3, R74, R64.reuse, R3 ;  /* 0x000000404a037223 */ /* 0x080fe20000010003 */
[----:B------:R-:W-:Y:S01]  /*0f40*/  FMUL.FTZ R129, R117, R64 ;  /* 0x0000004075817220 */ /* 0x000fe20000410000 */
[----:B------:R-:W-:Y:S01]  /*0f50*/  FMUL.FTZ R131, R131, UR11 ;  /* 0x0000000b83837c20 */ /* 0x000fe20008410000 */
[----:B------:R-:W-:Y:S01]  /*0f60*/  FFMA.FTZ R62, R0, R155, RZ ;  /* 0x0000009b003e7223 */ /* 0x000fe200000100ff */
[----:B------:R-:W-:Y:S01]  /*0f70*/  FADD.FTZ R64, R65, R142 ;  /* 0x0000008e41407221 */ /* 0x000fe20000010000 */
        /* <DEDUP_REMOVED lines=11> */
[----:B------:R-:W-:-:S02]  /*1030*/  FADD.FTZ R137, -R70, R137 ;  /* 0x0000008946897221 */ /* 0x000fc40000010100 */
[----:B------:R-:W-:Y:S01]  /*1040*/  FFMA.FTZ R62, R151, R148, R62 ;  /* 0x00000094973e7223 */ /* 0x000fe2000001003e */
[----:B------:R-:W-:Y:S01]  /*1050*/  FADD.FTZ R63, R60, R129 ;  /* 0x000000813c3f7221 */ /* 0x000fe20000010000 */
[----:B------:R-:W-:Y:S02]  /*1060*/  FMUL.FTZ R137, R137, UR11 ;  /* 0x0000000b89897c20 */ /* 0x000fe40008410000 */
[----:B------:R-:W-:Y:S01]  /*1070*/  FFMA.FTZ R62, R149, R146, R62 ;  /* 0x00000092953e7223 */ /* 0x000fe2000001003e */
[----:B------:R-:W-:Y:S01]  /*1080*/  FADD.FTZ R60, R63, R130 ;  /* 0x000000823f3c7221 */ /* 0x000fe20000010000 */
[----:B------:R-:W-:Y:S01]  /*1090*/  FADD.FTZ R24, R57, R24 ;  /* 0x0000001839187221 */ /* 0x000fe20000010000 */
[-C--:B------:R-:W-:Y:S01]  /*10a0*/  FFMA.FTZ R8, R137, R57.reuse, R8 ;  /* 0x0000003989087223 */ /* 0x080fe20000010008 */
[----:B------:R-:W-:Y:S01]  /*10b0*/  FMUL.FTZ R138, R112, R57 ;  /* 0x00000039708a7220 */ /* 0x000fe20000410000 */
[----:B------:R-:W-:Y:S01]  /*10c0*/  FMUL.FTZ R140, R140, UR11 ;  /* 0x0000000b8c8c7c20 */ /* 0x000fe20008410000 */
[----:B------:R-:W-:Y:S01]  /*10d0*/  FFMA.FTZ R62, R147, R144, R62 ;  /* 0x00000090933e7223 */ /* 0x000fe2000001003e */
[----:B------:R-:W-:Y:S01]  /*10e0*/  FADD.FTZ R57, R60, R133 ;  /* 0x000000853c397221 */ /* 0x000fe20000010000 */
[C---:B------:R-:W-:Y:S01]  /*10f0*/  FADD.FTZ R61, -R70.reuse, R163 ;  /* 0x000000a3463d7221 */ /* 0x040fe20000010100 */
[C---:B------:R-:W-:Y:S01]  /*1100*/  FADD.FTZ R58, -R70.reuse, R165 ;  /* 0x000000a5463a7221 */ /* 0x040fe20000010100 */
[C---:B------:R-:W-:Y:S01]  /*1110*/  FADD.FTZ R66, -R70.reuse, R159 ;  /* 0x0000009f46427221 */ /* 0x040fe20000010100 */
[C---:B------:R-:W-:Y:S01]  /*1120*/  FADD.FTZ R69, -R70.reuse, R69 ;  /* 0x0000004546457221 */ /* 0x040fe20000010100 */
[----:B------:R-:W-:Y:S01]  /*1130*/  FADD.FTZ R71, -R70, R71 ;  /* 0x0000004746477221 */ /* 0x000fe20000010100 */
[----:B------:R-:W-:Y:S01]  /*1140*/  FADD.FTZ R25, R56, R25 ;  /* 0x0000001938197221 */ /* 0x000fe20000010000 */
[-C--:B------:R-:W-:Y:S01]  /*1150*/  FFMA.FTZ R9, R140, R56.reuse, R9 ;  /* 0x000000388c097223 */ /* 0x080fe20000010009 */
[----:B------:R-:W-:Y:S01]  /*1160*/  FMUL.FTZ R139, R111, R56 ;  /* 0x000000386f8b7220 */ /* 0x000fe20000410000 */
[----:B------:R-:W-:Y:S01]  /*1170*/  FFMA.FTZ R62, R145, R142, R62 ;  /* 0x0000008e913e7223 */ /* 0x000fe2000001003e */
[----:B------:R-:W-:Y:S01]  /*1180*/  FADD.FTZ R70, -R70, R59 ;  /* 0x0000003b46467221 */ /* 0x000fe20000010100 */
[----:B------:R-:W-:Y:S01]  /*1190*/  FADD.FTZ R56, R57, R134 ;  /* 0x0000008639387221 */ /* 0x000fe20000010000 */
[----:B------:R-:W-:-:S02]  /*11a0*/  HADD2.F32 R59, -RZ, R52.H0_H0 ;  /* 0x20000034ff3b7230 */ /* 0x000fc40000004100 */
        /* <DEDUP_REMOVED lines=8> */
[----:B------:R-:W-:Y:S02]  /*1230*/  HADD2.F32 R52, -RZ, R52.H1_H1 ;  /* 0x30000034ff347230 */ /* 0x000fe40000004100 */
[----:B------:R-:W-:Y:S01]  /*1240*/  FFMA.FTZ R60, R74, R129, R59 ;  /* 0x000000814a3c7223 */ /* 0x000fe2000001003b */
[----:B------:R-:W-:Y:S01]  /*1250*/  FADD.FTZ R63, R62, R139 ;  /* 0x0000008b3e3f7221 */ /* 0x000fe20000010000 */
[----:B------:R-:W-:Y:S01]  /*1260*/  FMUL.FTZ R58, R58, UR11 ;  /* 0x0000000b3a3a7c20 */ /* 0x000fe20008410000 */
[----:B------:R-:W-:Y:S01]  /*1270*/  FMUL.FTZ R59, R109, R52 ;  /* 0x000000346d3b7220 */ /* 0x000fe20000410000 */
[----:B------:R-:W-:Y:S01]  /*1280*/  FFMA.FTZ R61, R75, R130, R60 ;  /* 0x000000824b3d7223 */ /* 0x000fe2000001003c */
[----:B------:R-:W-:Y:S01]  /*1290*/  FADD.FTZ R60, R63, R56 ;  /* 0x000000383f3c7221 */ /* 0x000fe20000010000 */
[----:B------:R-:W-:-:S02]  /*12a0*/  HADD2.F32 R163, -RZ, R53.H0_H0 ;  /* 0x20000035ffa37230 */ /* 0x000fc40000004100 */
[----:B------:R-:W-:Y:S01]  /*12b0*/  FADD.FTZ R27, R52, R27 ;  /* 0x0000001b341b7221 */ /* 0x000fe20000010000 */
[----:B------:R-:W-:Y:S01]  /*12c0*/  FFMA.FTZ R62, R132, R133, R61 ;  /* 0x00000085843e7223 */ /* 0x000fe2000001003d */
[----:B------:R-:W-:Y:S01]  /*12d0*/  FFMA.FTZ R11, R58, R52, R11 ;  /* 0x000000343a0b7223 */ /* 0x000fe2000001000b */
[----:B------:R-:W-:Y:S01]  /*12e0*/  FADD.FTZ R61, R60, R59 ;  /* 0x0000003b3c3d7221 */ /* 0x000fe20000010000 */
[----:B------:R-:W-:Y:S02]  /*12f0*/  HADD2.F32 R52, -RZ, R53.H1_H1 ;  /* 0x30000035ff347230 */ /* 0x000fe40000004100 */
[----:B------:R-:W-:Y:S01]  /*1300*/  FMUL.FTZ R60, R108, R163 ;  /* 0x000000a36c3c7220 */ /* 0x000fe20000410000 */
[----:B------:R-:W-:Y:S01]  /*1310*/  FFMA.FTZ R53, R131, R134, R62 ;  /* 0x0000008683357223 */ /* 0x000fe2000001003e */
[--C-:B------:R-:W-:Y:S02]  /*1320*/  HADD2.F32 R159, -RZ, R54.reuse.H0_H0 ;  /* 0x20000036ff9f7230 */ /* 0x100fe40000004100 */
[----:B------:R-:W-:Y:S01]  /*1330*/  FADD.FTZ R62, R61, R60 ;  /* 0x0000003c3d3e7221 */ /* 0x000fe20000010000 */
[----:B------:R-:W-:Y:S01]  /*1340*/  FMUL.FTZ R61, R107, R52 ;  /* 0x000000346b3d7220 */ /* 0x000fe20000410000 */
[----:B------:R-:W-:-:S02]  /*1350*/  HADD2.F32 R156, -RZ, R54.H1_H1 ;  /* 0x30000036ff9c7230 */ /* 0x000fc40000004100 */
[----:B------:R-:W-:Y:S01]  /*1360*/  FFMA.FTZ R54, R136, R135, R53 ;  /* 0x0000008788367223 */ /* 0x000fe20000010035 */
[----:B------:R-:W-:Y:S01]  /*1370*/  FADD.FTZ R63, R62, R61 ;  /* 0x0000003d3e3f7221 */ /* 0x000fe20000010000 */
[----:B------:R-:W-:Y:S02]  /*1380*/  FMUL.FTZ R62, R106, R159 ;  /* 0x0000009f6a3e7220 */ /* 0x000fe40000410000 */
[----:B------:R-:W-:Y:S01]  /*1390*/  FFMA.FTZ R53, R137, R138, R54 ;  /* 0x0000008a89357223 */ /* 0x000fe20000010036 */
[--C-:B------:R-:W-:Y:S02]  /*13a0*/  HADD2.F32 R161, -RZ, R55.reuse.H0_H0 ;  /* 0x20000037ffa17230 */ /* 0x100fe40000004100 */
[----:B------:R-:W-:Y:S01]  /*13b0*/  FADD.FTZ R64, R63, R62 ;  /* 0x0000003e3f407221 */ /* 0x000fe20000010000 */
[----:B------:R-:W-:Y:S01]  /*13c0*/  FMUL.FTZ R63, R105, R156 ;  /* 0x0000009c693f7220 */ /* 0x000fe20000410000 */
[----:B------:R-:W-:Y:S02]  /*13d0*/  HADD2.F32 R54, -RZ, R55.H1_H1 ;  /* 0x30000037ff367230 */ /* 0x000fe40000004100 */
[----:B------:R-:W-:Y:S01]  /*13e0*/  FFMA.FTZ R154, R140, R139, R53 ;  /* 0x0000008b8c9a7223 */ /* 0x000fe20000010035 */
[----:B------:R-:W-:Y:S01]  /*13f0*/  FADD.FTZ R55, R64, R63 ;  /* 0x0000003f40377221 */ /* 0x000fe20000010000 */
[----:B------:R-:W-:-:S02]  /*1400*/  FMUL.FTZ R64, R104, R161 ;  /* 0x000000a168407220 */ /* 0x000fc40000410000 */
[----:B------:R-:W-:Y:S01]  /*1410*/  FFMA.FTZ R53, R57, R56, R154 ;  /* 0x0000003839357223 */ /* 0x000fe2000001009a */
[----:B------:R-:W-:Y:S01]  /*1420*/  FMUL.FTZ R65, R103, R54 ;  /* 0x0000003667417220 */ /* 0x000fe20000410000 */
[----:B------:R-:W-:Y:S02]  /*1430*/  FADD.FTZ R158, R55, R64 ;  /* 0x00000040379e7221 */ /* 0x000fe40000010000 */
[----:B------:R-:W-:Y:S01]  /*1440*/  FFMA.FTZ R154, R58, R59, R53 ;  /* 0x0000003b3a9a7223 */ /* 0x000fe20000010035 */
[----:B------:R-:W-:Y:S01]  /*1450*/  FMUL.FTZ R67, R67, UR11 ;  /* 0x0000000b43437c20 */ /* 0x000fe20008410000 */
        /* <DEDUP_REMOVED lines=26> */
[----:B------:R-:W2:Y:S01]  /*1600*/  S2R R53, SR_CgaCtaId ;  /* 0x0000000000357919 */ /* 0x000ea20000008800 */
[----:B-1----:R-:W-:Y:S01]  /*1610*/  FADD.FTZ R164, R165, R164 ;  /* 0x000000a4a5a47221 */ /* 0x002fe20000010000 */
[----:B------:R-:W-:Y:S01]  /*1620*/  FADD.FTZ R28, R163, R28 ;  /* 0x0000001ca31c7221 */ /* 0x000fe20000010000 */
[----:B------:R-:W-:-:S03]  /*1630*/  FFMA.FTZ R12, R67, R163, R12 ;  /* 0x000000a3430c7223 */ /* 0x000fc6000001000c */
[----:B------:R-:W1:Y:S01]  /*1640*/  SHFL.DOWN PT, R163, R164, 0x1, 0x1f ;  /* 0x08201f00a4a37f89 */ /* 0x000e6200000e0000 */
[----:B------:R-:W-:Y:S01]  /*1650*/  LOP3.LUT P2, RZ, R78, 0x1f, RZ, 0xc0, !PT ;  /* 0x0000001f4eff7812 */ /* 0x000fe2000784c0ff */
[----:B0-----:R-:W-:-:S05]  /*1660*/  FADD.FTZ R55, R162, R55 ;  /* 0x00000037a2377221 */ /* 0x001fca0000010000 */
[----:B------:R-:W0:Y:S01]  /*1670*/  SHFL.DOWN PT, R158, R55, 0x1, 0x1f ;  /* 0x08201f00379e7f89 */ /* 0x000e2200000e0000 */
[----:B------:R-:W-:Y:S02]  /*1680*/  PLOP3.LUT P0, PT, PT, PT, PT, 0x80, 0x8 ;  /* 0x000000000008781c */ /* 0x000fe40003f0f070 */
[----:B------:R-:W-:-:S04]  /*1690*/  MOV R154, 0x400 ;  /* 0x00000400009a7802 */ /* 0x000fc80000000f00 */
[----:B------:R-:W-:Y:S01]  /*16a0*/  @!P2 PLOP3.LUT P0, PT, P4, PT, PT, 0x80, 0x8 ;  /* 0x000000000008a81c */ /* 0x000fe2000270f070 */
[----:B------:R-:W-:Y:S01]  /*16b0*/  FADD.FTZ R29, R52, R29 ;  /* 0x0000001d341d7221 */ /* 0x000fe20000010000 */
[----:B------:R-:W-:Y:S01]  /*16c0*/  FFMA.FTZ R13, R66, R52, R13 ;  /* 0x00000034420d7223 */ /* 0x000fe2000001000d */
[----:B--2---:R-:W-:Y:S01]  /*16d0*/  LEA R154, R53, R154, 0x18 ;  /* 0x0000009a359a7211 */ /* 0x004fe200078ec0ff */
[----:B-1----:R-:W-:Y:S02]  /*16e0*/  FADD.FTZ R52, R164, R163 ;  /* 0x000000a3a4347221 */ /* 0x002fe40000010000 */
[----:B------:R-:W1:Y:S01]  /*16f0*/  @P1 LDC.64 R162, c[0x0][0x438] ;  /* 0x00010e00ffa21b82 */ /* 0x000e620000000a00 */
[----:B------:R-:W-:Y:S01]  /*1700*/  IADD3 R164, PT, PT, R154, 0x3020, RZ ;  /* 0x000030209aa47810 */ /* 0x000fe20007ffe0ff */
[----:B0-----:R-:W-:-:S03]  /*1710*/  FADD.FTZ R53, R55, R158 ;  /* 0x0000009e37357221 */ /* 0x001fc60000010000 */
[----:B------:R-:W-:Y:S02]  /*1720*/  @!P2 MOV R158, R164 ;  /* 0x000000a4009ea202 */ /* 0x000fe40000000f00 */
[----:B------:R-:W-:Y:S02]  /*1730*/  @!P0 IADD3 R158, PT, PT, R154, 0x3000, RZ ;  /* 0x000030009a9e8810 */ /* 0x000fe40007ffe0ff */
[----:B------:R-:W-:-:S04]  /*1740*/  ISETP.NE.U32.AND P0, PT, RZ, UR26, PT ;  /* 0x0000001aff007c0c */ /* 0x000fc8000bf05070 */
[----:B------:R-:W-:Y:S02]  /*1750*/  ISETP.NE.AND.EX P0, PT, RZ, UR27, PT, P0 ;  /* 0x0000001bff007c0c */ /* 0x000fe4000bf05300 */
[----:B------:R-:W-:-:S05]  /*1760*/  @!P2 LEA R55, R102, R158, 0x3 ;  /* 0x0000009e6637a211 */ /* 0x000fca00078e18ff */
[----:B------:R1:W-:Y:S02]  /*1770*/  @!P2 STS.64 [R55], R52 ;  /* 0x000000343700a388 */ /* 0x0003e40000000a00 */
[----:B-1----:R-:W-:-:S04]  /*1780*/  @P1 IMAD.WIDE.U32 R52, R128, 0x10, R162 ;  /* 0x0000001080341825 */ /* 0x002fc800078e00a2 */
[----:B------:R-:W0:Y:S01]  /*1790*/  @P0 LDC.64 R162, c[0x0][0x3b8] ;  /* 0x0000ee00ffa20b82 */ /* 0x000e220000000a00 */
[----:B------:R1:W5:Y:S07]  /*17a0*/  @P1 LDG.E.128 R36, desc[UR20][R52.64] ;  /* 0x0000001434241981 */ /* 0x00036e000c1e1d00 */
[----:B-1----:R-:W1:Y:S01]  /*17b0*/  @P0 LDC.64 R52, c[0x0][0x3b8] ;  /* 0x0000ee00ff340b82 */ /* 0x002e620000000a00 */
[----:B0-----:R-:W-:-:S05]  /*17c0*/  @P0 IMAD.WIDE.U32 R162, R128, 0x8, R162 ;  /* 0x0000000880a20825 */ /* 0x001fca00078e00a2 */
[----:B------:R0:W5:Y:S02]  /*17d0*/  @P0 LDG.E.64 R92, desc[UR20][R162.64] ;  /* 0x00000014a25c0981 */ /* 0x000164000c1e1b00 */
[----:B0-----:R-:W0:Y:S02]  /*17e0*/  @P1 LDC.64 R162, c[0x0][0x438] ;  /* 0x00010e00ffa21b82 */ /* 0x001e240000000a00 */
[----:B0-----:R-:W-:-:S05]  /*17f0*/  @P1 IMAD.WIDE.U32 R162, R127, 0x10, R162 ;  /* 0x000000107fa21825 */ /* 0x001fca00078e00a2 */
[----:B------:R1:W5:Y:S02]  /*1800*/  @P1 LDG.E.128 R40, desc[UR20][R162.64] ;  /* 0x00000014a2281981 */ /* 0x000364000c1e1d00 */
[----:B-1----:R-:W-:Y:S02]  /*1810*/  @P0 IMAD.WIDE.U32 R162, R127, 0x8, R52 ;  /* 0x000000087fa20825 */ /* 0x002fe400078e0034 */
[----:B------:R-:W0:Y:S03]  /*1820*/  @P1 LDC.64 R52, c[0x0][0x438] ;  /* 0x00010e00ff341b82 */ /* 0x000e260000000a00 */
[----:B------:R0:W5:Y:S02]  /*1830*/  @P0 LDG.E.64 R94, desc[UR20][R162.64] ;  /* 0x00000014a25e0981 */ /* 0x000164000c1e1b00 */
[----:B0-----:R-:W-:-:S03]  /*1840*/  @P1 IMAD.WIDE.U32 R162, R100, 0x10, R52 ;  /* 0x0000001064a21825 */ /* 0x001fc600078e0034 */
[----:B------:R-:W0:Y:S02]  /*1850*/  @P0 LDC.64 R52, c[0x0][0x3b8] ;  /* 0x0000ee00ff340b82 */ /* 0x000e240000000a00 */
[----:B------:R0:W5:Y:S02]  /*1860*/  @P1 LDG.E.128 R32, desc[UR20][R162.64] ;  /* 0x00000014a2201981 */ /* 0x000164000c1e1d00 */
[----:B0-----:R-:W-:-:S04]  /*1870*/  @P0 IMAD.WIDE.U32 R162, R100, 0x8, R52 ;  /* 0x0000000864a20825 */ /* 0x001fc800078e0034 */
[----:B------:R-:W0:Y:S01]  /*1880*/  LDC.64 R52, c[0x0][0x3b0] ;  /* 0x0000ec00ff347b82 */ /* 0x000e220000000a00 */
[----:B------:R-:W-:Y:S01]  /*1890*/  FADD.FTZ R30, R159, R30 ;  /* 0x0000001e9f1e7221 */ /* 0x000fe20000010000 */
[----:B------:R-:W-:Y:S01]  /*18a0*/  FFMA.FTZ R14, R69, R159, R14 ;  /* 0x0000009f450e7223 */ /* 0x000fe2000001000e */
[----:B------:R0:W5:Y:S01]  /*18b0*/  @P0 LDG.E.64 R96, desc[UR20][R162.64] ;  /* 0x00000014a2600981 */ /* 0x000162000c1e1b00 */
[----:B------:R-:W-:Y:S01]  /*18c0*/  FADD.FTZ R76, R161, R76 ;  /* 0x0000004ca14c7221 */ /* 0x000fe20000010000 */
[----:B------:R-:W-:Y:S01]  /*18d0*/  FFMA.FTZ R16, R71, R161, R16 ;  /* 0x000000a147107223 */ /* 0x000fe20000010010 */
[----:B0-----:R-:W-:-:S04]  /*18e0*/  IMAD.WIDE.U32 R162, R128, 0x8, R52 ;  /* 0x0000000880a27825 */ /* 0x001fc800078e0034 */
[--C-:B------:R-:W-:Y:S02]  /*18f0*/  IMAD.WIDE.U32 R160, R127, 0x8, R52.reuse ;  /* 0x000000087fa07825 */ /* 0x100fe400078e0034 */
[----:B------:R-:W5:Y:S02]  /*1900*/  LDG.E.64 R162, desc[UR20][R162.64] ;  /* 0x00000014a2a27981 */ /* 0x000f64000c1e1b00 */
[----:B------:R-:W-:Y:S02]  /*1910*/  IMAD.WIDE.U32 R158, R100, 0x8, R52 ;  /* 0x00000008649e7825 */ /* 0x000fe400078e0034 */
[----:B------:R-:W5:Y:S04]  /*1920*/  LDG.E.64 R160, desc[UR20][R160.64] ;  /* 0x00000014a0a07981 */ /* 0x000f68000c1e1b00 */
[----:B------:R-:W5:Y:S01]  /*1930*/  LDG.E.64 R158, desc[UR20][R158.64] ;  /* 0x000000149e9e7981 */ /* 0x000f62000c1e1b00 */
[----:B------:R-:W-:Y:S01]  /*1940*/  @!P4 IADD3 R164, PT, PT, R154, 0x3000, RZ ;  /* 0x000030009aa4c810 */ /* 0x000fe20007ffe0ff */
[----:B------:R-:W-:Y:S01]  /*1950*/  FADD.FTZ R77, R54, R77 ;  /* 0x0000004d364d7221 */ /* 0x000fe20000010000 */
[----:B------:R-:W-:Y:S01]  /*1960*/  FFMA.FTZ R17, R70, R54, R17 ;  /* 0x0000003646117223 */ /* 0x000fe20000010011 */
[----:B------:R-:W-:Y:S06]  /*1970*/  BAR.SYNC.DEFER_BLOCKING 0x0 ;  /* 0x0000000000007b1d */ /* 0x000fec0000010000 */
[----:B------:R-:W0:Y:S01]  /*1980*/  LDS.128 R52, [R164] ;  /* 0x00000000a4347984 */ /* 0x000e220000000c00 */
[----:B------:R-:W-:Y:S01]  /*1990*/  FADD.FTZ R31, R156, R31 ;  /* 0x0000001f9c1f7221 */ /* 0x000fe20000010000 */
[----:B------:R-:W-:Y:S01]  /*19a0*/  FFMA.FTZ R15, R68, R156, R15 ;  /* 0x0000009c440f7223 */ /* 0x000fe2000001000f */
[----:B0-----:R-:W-:Y:S01]  /*19b0*/  FADD.FTZ R165, RZ, R52 ;  /* 0x00000034ffa57221 */ /* 0x001fe20000010000 */
[C---:B------:R-:W-:Y:S01]  /*19c0*/  IADD3 R52, PT, PT, R154.reuse, 0x3030, RZ ;  /* 0x000030309a347810 */ /* 0x040fe20007ffe0ff */
[----:B------:R-:W-:Y:S01]  /*19d0*/  FADD.FTZ R156, RZ, R53 ;  /* 0x00000035ff9c7221 */ /* 0x000fe20000010000 */
[----:B------:R-:W-:Y:S01]  /*19e0*/  @!P4 IADD3 R52, PT, PT, R154, 0x3010, RZ ;  /* 0x000030109a34c810 */ /* 0x000fe20007ffe0ff */
[----:B------:R-:W-:-:S02]  /*19f0*/  FADD.FTZ R165, R54, R165 ;  /* 0x000000a536a57221 */ /* 0x000fc40000010000 */
[----:B------:R-:W-:-:S03]  /*1a00*/  FADD.FTZ R156, R55, R156 ;  /* 0x0000009c379c7221 */ /* 0x000fc60000010000 */
[----:B------:R-:W0:Y:S01]  /*1a10*/  LDS.128 R52, [R52] ;  /* 0x0000000034347984 */ /* 0x000e220000000c00 */
[----:B------:R-:W-:-:S04]  /*1a20*/  UISETP.NE.U32.AND UP0, UPT, UR26, URZ, UPT ;  /* 0x000000ff1a00728c */ /* 0x000fc8000bf05070 */
[----:B------:R-:W-:Y:S01]  /*1a30*/  UISETP.NE.AND.EX UP0, UPT, UR27, URZ, UPT, UP0 ;  /* 0x000000ff1b00728c */ /* 0x000fe2000bf05300 */
[----:B------:R-:W-:Y:S01]  /*1a40*/  ISETP.NE.AND P5, PT, RZ, UR22, PT ;  /* 0x00000016ff007c0c */ /* 0x000fe2000bfa5270 */
[----:B------:R-:W-:-:S04]  /*1a50*/  UIADD3 UR4, UPT, UPT, UR4, UR24, URZ ;  /* 0x0000001804047290 */ /* 0x000fc8000fffe0ff */
[----:B------:R-:W-:Y:S01]  /*1a60*/  UISETP.GE.AND UP1, UPT, UR4, UR25, UPT ;  /* 0x000000190400728c */ /* 0x000fe2000bf26270 */
[----:B0-----:R-:W-:-:S04]  /*1a70*/  FADD.FTZ R156, R156, R53 ;  /* 0x000000359c9c7221 */ /* 0x001fc80000010000 */
[----:B------:R-:W-:Y:S01]  /*1a80*/  FADD.FTZ R55, R55, R156 ;  /* 0x0000009c37377221 */ /* 0x000fe20000010000 */
[----:B------:R-:W-:-:S03]  /*1a90*/  FADD.FTZ R165, R165, R52 ;  /* 0x00000034a5a57221 */ /* 0x000fc60000010000 */
[----:B------:R-:W-:Y:S01]  /*1aa0*/  FMUL.FTZ R55, R55, UR28 ;  /* 0x0000001c37377c20 */ /* 0x000fe20008410000 */
[----:B------:R-:W-:-:S04]  /*1ab0*/  FADD.FTZ R54, R54, R165 ;  /* 0x000000a536367221 */ /* 0x000fc80000010000 */
[----:B------:R-:W-:Y:S01]  /*1ac0*/  R2UR UR29, R55 ;  /* 0x00000000371d72ca */ /* 0x000fe200000e0000 */
[----:B------:R-:W-:-:S05]  /*1ad0*/  FMUL.FTZ R54, R54, UR28 ;  /* 0x0000001c36367c20 */ /* 0x000fca0008410000 */
[----:B------:R-:W-:Y:S01]  /*1ae0*/  FSEL R154, R54, RZ, !P5 ;  /* 0x000000ff369a7208 */ /* 0x000fe20006800000 */
[----:B------:R-:W-:Y:S08]  /*1af0*/  BRA.U UP0, `(.L_x_618) ;  /* 0x0000000d00fc7547 */ /* 0x000ff0000b800000 */
[----:B------:R-:W-:Y:S01]  /*1b00*/  UMOV UR9, UR12 ;  /* 0x0000000c00097c82 */ /* 0x000fe20008000000 */
[----:B------:R-:W-:Y:S01]  /*1b10*/  UMOV UR10, UR13 ;  /* 0x0000000d000a7c82 */ /* 0x000fe20008000000 */
        /* <DEDUP_REMOVED lines=16> */
[--C-:B------:R-:W-:Y:S01]  /*1c20*/  FFMA.FTZ R153, R153, UR29, R154.reuse ;  /* 0x0000001d99997c23 */ /* 0x100fe2000801009a */
[--C-:B------:R-:W-:Y:S01]  /*1c30*/  FFMA.FTZ R151, R151, UR29, R154.reuse ;  /* 0x0000001d97977c23 */ /* 0x100fe2000801009a */
[--C-:B------:R-:W-:Y:S01]  /*1c40*/  FFMA.FTZ R157, R157, UR29, R154.reuse ;  /* 0x0000001d9d9d7c23 */ /* 0x100fe2000801009a */
[----:B------:R-:W-:Y:S01]  /*1c50*/  FFMA.FTZ R0, R0, UR29, R154 ;  /* 0x0000001d00007c23 */ /* 0x000fe2000801009a */
[----:B------:R-:W-:Y:S01]  /*1c60*/  FMUL.FTZ R52, R52, UR11 ;  /* 0x0000000b34347c20 */ /* 0x000fe20008410000 */
[----:B------:R-:W-:Y:S01]  /*1c70*/  FMUL.FTZ R149, R149, UR11 ;  /* 0x0000000b95957c20 */ /* 0x000fe20008410000 */
[----:B------:R-:W-:Y:S01]  /*1c80*/  FMUL.FTZ R145, R145, UR11 ;  /* 0x0000000b91917c20 */ /* 0x000fe20008410000 */
[----:B------:R-:W-:Y:S01]  /*1c90*/  FMUL.FTZ R147, R147, UR11 ;  /* 0x0000000b93937c20 */ /* 0x000fe20008410000 */
[----:B-----5:R-:W-:Y:S01]  /*1ca0*/  ISETP.GE.U32.AND P1, PT, R162, RZ, PT ;  /* 0x000000ffa200720c */ /* 0x020fe20003f26070 */
        /* <DEDUP_REMOVED lines=8> */
[----:B------:R-:W-:Y:S01]  /*1d30*/  LOP3.LUT P2, RZ, R163, 0xff0000, RZ, 0xc0, !PT ;  /* 0x00ff0000a3ff7812 */ /* 0x000fe2000784c0ff */
[----:B------:R-:W-:Y:S01]  /*1d40*/  FMUL.FTZ R153, R153, UR11 ;  /* 0x0000000b99997c20 */ /* 0x000fe20008410000 */
[----:B------:R-:W-:Y:S01]  /*1d50*/  LOP3.LUT P3, RZ, R163, 0xff, RZ, 0xc0, !PT ;  /* 0x000000ffa3ff7812 */ /* 0x000fe2000786c0ff */
[----:B------:R-:W-:Y:S01]  /*1d60*/  FMUL.FTZ R151, R151, UR11 ;  /* 0x0000000b97977c20 */ /* 0x000fe20008410000 */
[----:B------:R-:W-:Y:S01]  /*1d70*/  LOP3.LUT P6, RZ, R163, 0xff00, RZ, 0xc0, !PT ;  /* 0x0000ff00a3ff7812 */ /* 0x000fe200078cc0ff */
[----:B------:R-:W-:Y:S01]  /*1d80*/  FMUL.FTZ R157, R157, UR11 ;  /* 0x0000000b9d9d7c20 */ /* 0x000fe20008410000 */
[----:B------:R-:W-:Y:S01]  /*1d90*/  ISETP.GE.U32.AND.EX P1, PT, R163, 0x1000000, PT, P1 ;  /* 0x01000000a300780c */ /* 0x000fe20003f26110 */
[----:B------:R-:W-:Y:S01]  /*1da0*/  FMUL.FTZ R0, R0, UR11 ;  /* 0x0000000b00007c20 */ /* 0x000fe20008410000 */
[----:B------:R-:W-:Y:S01]  /*1db0*/  FSEL R52, R52, RZ, P2 ;  /* 0x000000ff34347208 */ /* 0x000fe20001000000 */
        /* <DEDUP_REMOVED lines=9> */
[C---:B------:R-:W-:Y:S02]  /*1e50*/  LOP3.LUT P3, RZ, R162.reuse, 0xff00, RZ, 0xc0, !PT ;  /* 0x0000ff00a2ff7812 */ /* 0x040fe4000786c0ff */
[----:B------:R-:W-:Y:S02]  /*1e60*/  LOP3.LUT P6, RZ, R162, 0xff, RZ, 0xc0, !PT ;  /* 0x000000ffa2ff7812 */ /* 0x000fe400078cc0ff */
[----:B------:R-:W-:Y:S02]  /*1e70*/  FSEL R153, R153, RZ, P1 ;  /* 0x000000ff99997208 */ /* 0x000fe40000800000 */
        /* <DEDUP_REMOVED lines=8> */
.L_x_620:
        /* <DEDUP_REMOVED lines=25> */
[----:B------:R-:W-:Y:S01]  /*2090*/  F2FP.F16.F32.PACK_AB R47, R47, R44 ;  /* 0x0000002c2f2f723e */ /* 0x000fe200000000ff */
[----:B------:R-:W-:Y:S01]  /*20a0*/  FMUL.FTZ R153, R153, UR11 ;  /* 0x0000000b99997c20 */ /* 0x000fe20008410000 */
[----:B------:R-:W-:Y:S01]  /*20b0*/  LOP3.LUT P2, RZ, R163, 0xff0000, RZ, 0xc0, !PT ;  /* 0x00ff0000a3ff7812 */ /* 0x000fe2000784c0ff */
[----:B------:R-:W-:Y:S01]  /*20c0*/  FMUL.FTZ R44, R151, UR11 ;  /* 0x0000000b972c7c20 */ /* 0x000fe20008410000 */
[----:B------:R-:W-:Y:S01]  /*20d0*/  LOP3.LUT P6, RZ, R163, 0xff, RZ, 0xc0, !PT ;  /* 0x000000ffa3ff7812 */ /* 0x000fe200078cc0ff */
[----:B------:R-:W-:Y:S01]  /*20e0*/  FMUL.FTZ R157, R157, UR11 ;  /* 0x0000000b9d9d7c20 */ /* 0x000fe20008410000 */
[C---:B------:R-:W-:Y:S01]  /*20f0*/  LOP3.LUT P3, RZ, R163.reuse, 0xff00, RZ, 0xc0, !PT ;  /* 0x0000ff00a3ff7812 */ /* 0x040fe2000786c0ff */
        /* <DEDUP_REMOVED lines=22> */
[----:B------:R-:W-:Y:S02]  /*2260*/  F2FP.F16.F32.PACK_AB R44, R157, R0 ;  /* 0x000000009d2c723e */ /* 0x000fe400000000ff */
[----:B------:R-:W-:Y:S02]  /*2270*/  F2FP.F16.F32.PACK_AB R53, R144, R143 ;  /* 0x0000008f9035723e */ /* 0x000fe400000000ff */
[----:B------:R-:W-:Y:S01]  /*2280*/  F2FP.F16.F32.PACK_AB R52, R142, R141 ;  /* 0x0000008d8e34723e */ /* 0x000fe200000000ff */
[----:B------:R-:W-:Y:S06]  /*2290*/  BRA `(.L_x_621) ;  /* 0x0000001c005c7947 */ /* 0x000fec0003800000 */
.L_x_619:
[----:B------:R-:W-:Y:S01]  /*22a0*/  UMOV UR5, UR14 ;  /* 0x0000000e00057c82 */ /* 0x000fe20008000000 */
[----:B------:R-:W-:Y:S01]  /*22b0*/  UMOV UR6, UR15 ;  /* 0x0000000f00067c82 */ /* 0x000fe20008000000 */
[----:B------:R-:W-:-:S04]  /*22c0*/  UISETP.NE.U32.AND UP0, UPT, UR5, URZ, UPT ;  /* 0x000000ff0500728c */ /* 0x000fc8000bf05070 */
[----:B------:R-:W-:-:S09]  /*22d0*/  UISETP.NE.AND.EX UP0, UPT, UR6, URZ, UPT, UP0 ;  /* 0x000000ff0600728c */ /* 0x000fd2000bf05300 */
[----:B------:R-:W-:Y:S05]  /*22e0*/  BRA.U UP0, `(.L_x_622) ;  /* 0x0000000100f87547 */ /* 0x000fea000b800000 */
[--C-:B------:R-:W-:Y:S01]  /*22f0*/  FFMA.FTZ R52, R143, UR29, R154.reuse ;  /* 0x0000001d8f347c23 */ /* 0x100fe2000801009a */
[--C-:B------:R-:W-:Y:S01]  /*2300*/  FFMA.FTZ R145, R145, UR29, R154.reuse ;  /* 0x0000001d91917c23 */ /* 0x100fe2000801009a */
[----:B-----5:R-:W-:Y:S02]  /*2310*/  HADD2.F32 R53, -RZ, R39.H1_H1 ;  /* 0x30000027ff357230 */ /* 0x020fe40000004100 */
[----:B------:R-:W-:Y:S01]  /*2320*/  FFMA.FTZ R153, R153, UR29, R154 ;  /* 0x0000001d99997c23 */ /* 0x000fe2000801009a */
[----:B------:R-:W-:Y:S01]  /*2330*/  FADD.FTZ R54, R141, -R52 ;  /* 0x800000348d367221 */ /* 0x000fe20000010000 */
[--C-:B------:R-:W-:Y:S01]  /*2340*/  FFMA.FTZ R149, R149, UR29, R154.reuse ;  /* 0x0000001d95957c23 */ /* 0x100fe2000801009a */
[--C-:B------:R-:W-:Y:S01]  /*2350*/  FFMA.FTZ R147, R147, UR29, R154.reuse ;  /* 0x0000001d93937c23 */ /* 0x100fe2000801009a */
[----:B------:R-:W-:Y:S01]  /*2360*/  FADD.FTZ R145, R142, -R145 ;  /* 0x800000918e917221 */ /* 0x000fe20000010000 */
[----:B------:R-:W-:Y:S01]  /*2370*/  FFMA.FTZ R142, R0, UR29, R154 ;  /* 0x0000001d008e7c23 */ /* 0x000fe2000801009a */
[----:B------:R-:W-:Y:S01]  /*2380*/  FFMA.FTZ R54, R54, UR11, R53 ;  /* 0x0000000b36367c23 */ /* 0x000fe20008010035 */
[----:B------:R-:W-:Y:S01]  /*2390*/  HADD2.F32 R0, -RZ, R37.H0_H0 ;  /* 0x20000025ff007230 */ /* 0x000fe20000004100 */
[----:B------:R-:W-:Y:S01]  /*23a0*/  ISETP.GE.U32.AND P1, PT, R162, RZ, PT ;  /* 0x000000ffa200720c */ /* 0x000fe20003f26070 */
[----:B------:R-:W-:-:S02]  /*23b0*/  HADD2.F32 R52, -RZ, R39.H0_H0 ;  /* 0x20000027ff347230 */ /* 0x000fc40000004100 */
[----:B------:R-:W-:Y:S01]  /*23c0*/  FADD.FTZ R153, R150, -R153 ;  /* 0x8000009996997221 */ /* 0x000fe20000010000 */
[--C-:B------:R-:W-:Y:S02]  /*23d0*/  HADD2.F32 R53, -RZ, R38.reuse.H0_H0 ;  /* 0x20000026ff357230 */ /* 0x100fe40000004100 */
[----:B------:R-:W-:Y:S01]  /*23e0*/  FADD.FTZ R146, R146, -R149 ;  /* 0x8000009592927221 */ /* 0x000fe20000010000 */
[----:B------:R-:W-:Y:S02]  /*23f0*/  HADD2.F32 R55, -RZ, R38.H1_H1 ;  /* 0x30000026ff377230 */ /* 0x000fe40000004100 */
[----:B------:R-:W-:Y:S01]  /*2400*/  FADD.FTZ R144, R144, -R147 ;  /* 0x8000009390907221 */ /* 0x000fe20000010000 */
[--C-:B------:R-:W-:Y:S01]  /*2410*/  FFMA.FTZ R157, R157, UR29, R154.reuse ;  /* 0x0000001d9d9d7c23 */ /* 0x100fe2000801009a */
[----:B------:R-:W-:Y:S01]  /*2420*/  FFMA.FTZ R151, R151, UR29, R154 ;  /* 0x0000001d97977c23 */ /* 0x000fe2000801009a */
[----:B------:R-:W-:Y:S01]  /*2430*/  FMUL.FTZ R54, R54, UR8 ;  /* 0x0000000836367c20 */ /* 0x000fe20008410000 */
[----:B------:R-:W-:Y:S01]  /*2440*/  FADD.FTZ R155, R155, -R142 ;  /* 0x8000008e9b9b7221 */ /* 0x000fe20000010000 */
[----:B------:R-:W-:Y:S01]  /*2450*/  ISETP.GE.U32.AND.EX P1, PT, R163, 0x1000000, PT, P1 ;  /* 0x01000000a300780c */ /* 0x000fe20003f26110 */
        /* <DEDUP_REMOVED lines=8> */
[----:B------:R-:W-:Y:S01]  /*24e0*/  HADD2.F32 R141, -RZ, R36.H1_H1 ;  /* 0x30000024ff8d7230 */ /* 0x000fe20000004100 */
[----:B------:R-:W-:Y:S01]  /*24f0*/  FSEL R55, R54, RZ, P1 ;  /* 0x000000ff36377208 */ /* 0x000fe20000800000 */
[----:B------:R-:W-:Y:S01]  /*2500*/  FMUL.FTZ R52, R52, UR8 ;  /* 0x0000000834347c20 */ /* 0x000fe20008410000 */
[----:B------:R-:W-:Y:S01]  /*2510*/  FMUL.FTZ R53, R53, UR8 ;  /* 0x0000000835357c20 */ /* 0x000fe20008410000 */
[----:B------:R-:W-:Y:S01]  /*2520*/  FMUL.FTZ R54, R144, UR8 ;  /* 0x0000000890367c20 */ /* 0x000fe20008410000 */
[C---:B------:R-:W-:Y:S01]  /*2530*/  LOP3.LUT P2, RZ, R163.reuse, 0xff0000, RZ, 0xc0, !PT ;  /* 0x00ff0000a3ff7812 */ /* 0x040fe2000784c0ff */
[----:B------:R-:W-:Y:S01]  /*2540*/  FFMA.FTZ R143, R148, UR11, R143 ;  /* 0x0000000b948f7c23 */ /* 0x000fe2000801008f */
[----:B------:R-:W-:Y:S01]  /*2550*/  LOP3.LUT P3, RZ, R163, 0xff, RZ, 0xc0, !PT ;  /* 0x000000ffa3ff7812 */ /* 0x000fe2000786c0ff */
[----:B------:R-:W-:Y:S01]  /*2560*/  FFMA.FTZ R0, R155, UR11, R0 ;  /* 0x0000000b9b007c23 */ /* 0x000fe20008010000 */
[----:B------:R-:W-:Y:S01]  /*2570*/  LOP3.LUT P6, RZ, R163, 0xff00, RZ, 0xc0, !PT ;  /* 0x0000ff00a3ff7812 */ /* 0x000fe200078cc0ff */
[----:B------:R-:W-:Y:S01]  /*2580*/  FFMA.FTZ R141, R152, UR11, R141 ;  /* 0x0000000b988d7c23 */ /* 0x000fe2000801008d */
[----:B------:R-:W-:Y:S01]  /*2590*/  FSEL R52, R52, RZ, P2 ;  /* 0x000000ff34347208 */ /* 0x000fe20001000000 */
[----:B------:R-:W-:Y:S01]  /*25a0*/  FMUL.FTZ R142, R142, UR8 ;  /* 0x000000088e8e7c20 */ /* 0x000fe20008410000 */
[----:B------:R-:W-:Y:S01]  /*25b0*/  FSEL R53, R53, RZ, P3 ;  /* 0x000000ff35357208 */ /* 0x000fe20001800000 */
[----:B------:R-:W-:Y:S01]  /*25c0*/  FMUL.FTZ R143, R143, UR8 ;  /* 0x000000088f8f7c20 */ /* 0x000fe20008410000 */
[----:B------:R-:W-:Y:S01]  /*25d0*/  FSEL R54, R54, RZ, P6 ;  /* 0x000000ff36367208 */ /* 0x000fe20003000000 */
[----:B------:R-:W-:Y:S01]  /*25e0*/  FMUL.FTZ R0, R0, UR8 ;  /* 0x0000000800007c20 */ /* 0x000fe20008410000 */
        /* <DEDUP_REMOVED lines=14> */
.L_x_622:
[--C-:B------:R-:W-:Y:S01]  /*26d0*/  FFMA.FTZ R145, R145, UR29, R154.reuse ;  /* 0x0000001d91917c23 */ /* 0x100fe2000801009a */
[--C-:B------:R-:W-:Y:S01]  /*26e0*/  FFMA.FTZ R46, R143, UR29, R154.reuse ;  /* 0x0000001d8f2e7c23 */ /* 0x100fe2000801009a */
[--C-:B-----5:R-:W-:Y:S02]  /*26f0*/  HADD2.F32 R47, -RZ, R39.reuse.H0_H0 ;  /* 0x20000027ff2f7230 */ /* 0x120fe40000004100 */
[----:B------:R-:W-:Y:S01]  /*2700*/  FFMA.FTZ R149, R149, UR29, R154 ;  /* 0x0000001d95957c23 */ /* 0x000fe2000801009a */
[----:B------:R-:W-:Y:S01]  /*2710*/  FADD.FTZ R44, R142, -R145 ;  /* 0x800000918e2c7221 */ /* 0x000fe20000010000 */
[----:B------:R-:W-:Y:S02]  /*2720*/  HADD2.F32 R53, -RZ, R39.H1_H1 ;  /* 0x30000027ff357230 */ /* 0x000fe40000004100 */
[----:B------:R-:W-:Y:S01]  /*2730*/  FADD.FTZ R46, R141, -R46 ;  /* 0x8000002e8d2e7221 */ /* 0x000fe20000010000 */
[--C-:B------:R-:W-:Y:S01]  /*2740*/  FFMA.FTZ R153, R153, UR29, R154.reuse ;  /* 0x0000001d99997c23 */ /* 0x100fe2000801009a */
[----:B------:R-:W-:Y:S01]  /*2750*/  FFMA.FTZ R147, R147, UR29, R154 ;  /* 0x0000001d93937c23 */ /* 0x000fe2000801009a */
[----:B------:R-:W-:Y:S01]  /*2760*/  FFMA.FTZ R44, R44, UR11, R47 ;  /* 0x0000000b2c2c7c23 */ /* 0x000fe2000801002f */
[----:B------:R-:W-:Y:S01]  /*2770*/  FFMA.FTZ R47, R46, UR11, R53 ;  /* 0x0000000b2e2f7c23 */ /* 0x000fe20008010035 */
[----:B------:R-:W-:-:S02]  /*2780*/  HADD2.F32 R46, -RZ, R38.H0_H0 ;  /* 0x20000026ff2e7230 */ /* 0x000fc40000004100 */
[----:B------:R-:W-:Y:S01]  /*2790*/  FADD.FTZ R45, R146, -R149 ;  /* 0x80000095922d7221 */ /* 0x000fe20000010000 */
[--C-:B------:R-:W-:Y:S02]  /*27a0*/  HADD2.F32 R142, -RZ, R37.reuse.H0_H0 ;  /* 0x20000025ff8e7230 */ /* 0x100fe40000004100 */
[--C-:B------:R-:W-:Y:S01]  /*27b0*/  FFMA.FTZ R151, R151, UR29, R154.reuse ;  /* 0x0000001d97977c23 */ /* 0x100fe2000801009a */
[----:B------:R-:W-:Y:S02]  /*27c0*/  HADD2.F32 R52, -RZ, R38.H1_H1 ;  /* 0x30000026ff347230 */ /* 0x000fe40000004100 */
[----:B------:R-:W-:Y:S01]  /*27d0*/  FADD.FTZ R153, R150, -R153 ;  /* 0x8000009996997221 */ /* 0x000fe20000010000 */
[----:B------:R-:W-:Y:S01]  /*27e0*/  FADD.FTZ R147, R144, -R147 ;  /* 0x8000009390937221 */ /* 0x000fe20000010000 */
[--C-:B------:R-:W-:Y:S01]  /*27f0*/  FFMA.FTZ R157, R157, UR29, R154.reuse ;  /* 0x0000001d9d9d7c23 */ /* 0x100fe2000801009a */
[----:B------:R-:W-:Y:S01]  /*2800*/  FFMA.FTZ R0, R0, UR29, R154 ;  /* 0x0000001d00007c23 */ /* 0x000fe2000801009a */
[----:B------:R-:W-:-:S02]  /*2810*/  HADD2.F32 R144, -RZ, R37.H1_H1 ;  /* 0x30000025ff907230 */ /* 0x000fc40000004100 */
[----:B------:R-:W-:Y:S01]  /*2820*/  FFMA.FTZ R45, R45, UR11, R46 ;  /* 0x0000000b2d2d7c23 */ /* 0x000fe2000801002e */
[----:B------:R-:W-:Y:S01]  /*2830*/  FADD.FTZ R151, R148, -R151 ;  /* 0x8000009794977221 */ /* 0x000fe20000010000 */
[----:B------:R-:W-:Y:S01]  /*2840*/  FFMA.FTZ R153, R153, UR11, R142 ;  /* 0x0000000b99997c23 */ /* 0x000fe2000801008e */
[----:B------:R-:W-:Y:S01]  /*2850*/  FFMA.FTZ R46, R147, UR11, R52 ;  /* 0x0000000b932e7c23 */ /* 0x000fe20008010034 */
[--C-:B------:R-:W-:Y:S01]  /*2860*/  HADD2.F32 R141, -RZ, R36.reuse.H0_H0 ;  /* 0x20000024ff8d7230 */ /* 0x100fe20000004100 */
[----:B------:R-:W-:Y:S01]  /*2870*/  ISETP.GE.U32.AND P1, PT, R162, RZ, PT ;  /* 0x000000ffa200720c */ /* 0x000fe20003f26070 */
[----:B------:R-:W-:Y:S02]  /*2880*/  HADD2.F32 R142, -RZ, R36.H1_H1 ;  /* 0x30000024ff8e7230 */ /* 0x000fe40000004100 */
[----:B------:R-:W-:Y:S01]  /*2890*/  FADD.FTZ R157, R152, -R157 ;  /* 0x8000009d989d7221 */ /* 0x000fe20000010000 */
[----:B------:R-:W-:Y:S01]  /*28a0*/  FADD.FTZ R0, R155, -R0 ;  /* 0x800000009b007221 */ /* 0x000fe20000010000 */
[----:B------:R-:W-:Y:S01]  /*28b0*/  FFMA.FTZ R144, R151, UR11, R144 ;  /* 0x0000000b97907c23 */ /* 0x000fe20008010090 */
[----:B------:R-:W-:Y:S01]  /*28c0*/  FMUL.FTZ R55, R47, UR8 ;  /* 0x000000082f377c20 */ /* 0x000fe20008410000 */
[----:B------:R-:W-:Y:S01]  /*28d0*/  FMUL.FTZ R52, R44, UR8 ;  /* 0x000000082c347c20 */ /* 0x000fe20008410000 */
[----:B------:R-:W-:Y:S01]  /*28e0*/  FMUL.FTZ R53, R45, UR8 ;  /* 0x000000082d357c20 */ /* 0x000fe20008410000 */
[----:B------:R-:W-:Y:S01]  /*28f0*/  FMUL.FTZ R54, R46, UR8 ;  /* 0x000000082e367c20 */ /* 0x000fe20008410000 */
[C---:B------:R-:W-:Y:S01]  /*2900*/  LOP3.LUT P2, RZ, R163.reuse, 0xff0000, RZ, 0xc0, !PT ;  /* 0x00ff0000a3ff7812 */ /* 0x040fe2000784c0ff */
[----:B------:R-:W-:Y:S01]  /*2910*/  FFMA.FTZ R0, R0, UR11, R141 ;  /* 0x0000000b00007c23 */ /* 0x000fe2000801008d */
[----:B------:R-:W-:Y:S01]  /*2920*/  LOP3.LUT P3, RZ, R163, 0xff, RZ, 0xc0, !PT ;  /* 0x000000ffa3ff7812 */ /* 0x000fe2000786c0ff */
[----:B------:R-:W-:Y:S01]  /*2930*/  FFMA.FTZ R157, R157, UR11, R142 ;  /* 0x0000000b9d9d7c23 */ /* 0x000fe2000801008e */
[----:B------:R-:W-:Y:S01]  /*2940*/  ISETP.GE.U32.AND.EX P1, PT, R163, 0x1000000, PT, P1 ;  /* 0x01000000a300780c */ /* 0x000fe20003f26110 */
[----:B------:R-:W-:Y:S01]  /*2950*/  FMUL.FTZ R143, R153, UR8 ;  /* 0x00000008998f7c20 */ /* 0x000fe20008410000 */
[----:B------:R-:W-:Y:S01]  /*2960*/  LOP3.LUT P6, RZ, R163, 0xff00, RZ, 0xc0, !PT ;  /* 0x0000ff00a3ff7812 */ /* 0x000fe200078cc0ff */
[----:B------:R-:W-:Y:S01]  /*2970*/  FMUL.FTZ R141, R0, UR8 ;  /* 0x00000008008d7c20 */ /* 0x000fe20008410000 */
[----:B------:R-:W-:Y:S01]  /*2980*/  F2FP.F16.F32.PACK_AB R46, R46, R45 ;  /* 0x0000002d2e2e723e */ /* 0x000fe200000000ff */
[----:B------:R-:W-:Y:S01]  /*2990*/  FMUL.FTZ R142, R157, UR8 ;  /* 0x000000089d8e7c20 */ /* 0x000fe20008410000 */
[C---:B------:R-:W-:Y:S01]  /*29a0*/  F2FP.F16.F32.PACK_AB R45, R144.reuse, R153 ;  /* 0x00000099902d723e */ /* 0x040fe200000000ff */
        /* <DEDUP_REMOVED lines=20> */
.L_x_618:
        /* <DEDUP_REMOVED lines=16> */
[--C-:B------:R-:W-:Y:S01]  /*2bf0*/  FFMA.FTZ R153, R153, UR29, R154.reuse ;  /* 0x0000001d99997c23 */ /* 0x100fe2000801009a */
[----:B------:R-:W-:Y:S01]  /*2c00*/  ISETP.GE.U32.AND.EX P3, PT, R163, 0x1000000, PT, P1 ;  /* 0x01000000a300780c */ /* 0x000fe20003f66110 */
[----:B------:R-:W-:Y:S01]  /*2c10*/  FMUL.FTZ R48, R48, UR11 ;  /* 0x0000000b30307c20 */ /* 0x000fe20008410000 */
[----:B------:R-:W-:Y:S01]  /*2c20*/  FMUL.FTZ R149, R149, UR11 ;  /* 0x0000000b95957c20 */ /* 0x000fe20008410000 */
[----:B------:R-:W-:Y:S01]  /*2c30*/  FADD.FTZ R145, R142, -R145 ;  /* 0x800000918e917221 */ /* 0x000fe20000010000 */
[----:B------:R-:W-:Y:S01]  /*2c40*/  FADD.FTZ R153, R150, -R153 ;  /* 0x8000009996997221 */ /* 0x000fe20000010000 */
[----:B------:R-:W-:Y:S01]  /*2c50*/  FMUL.FTZ R52, R48, UR8 ;  /* 0x0000000830347c20 */ /* 0x000fe20008410000 */
[--C-:B------:R-:W-:Y:S01]  /*2c60*/  FFMA.FTZ R147, R147, UR29, R154.reuse ;  /* 0x0000001d93937c23 */ /* 0x100fe2000801009a */
[----:B------:R-:W-:Y:S01]  /*2c70*/  FMUL.FTZ R149, R149, UR8 ;  /* 0x0000000895957c20 */ /* 0x000fe20008410000 */
[----:B------:R-:W-:Y:S01]  /*2c80*/  FMUL.FTZ R145, R145, UR11 ;  /* 0x0000000b91917c20 */ /* 0x000fe20008410000 */
[----:B------:R-:W-:Y:S01]  /*2c90*/  FMUL.FTZ R153, R153, UR11 ;  /* 0x0000000b99997c20 */ /* 0x000fe20008410000 */
[----:B------:R-:W-:Y:S01]  /*2ca0*/  FSEL R55, R52, RZ, P3 ;  /* 0x000000ff34377208 */ /* 0x000fe20001800000 */
[----:B------:R-:W-:Y:S01]  /*2cb0*/  FADD.FTZ R147, R144, -R147 ;  /* 0x8000009390937221 */ /* 0x000fe20000010000 */
[----:B------:R-:W-:Y:S01]  /*2cc0*/  LOP3.LUT P3, RZ, R163, 0xff, RZ, 0xc0, !PT ;  /* 0x000000ffa3ff7812 */ /* 0x000fe2000786c0ff */
[--C-:B------:R-:W-:Y:S01]  /*2cd0*/  FFMA.FTZ R151, R151, UR29, R154.reuse ;  /* 0x0000001d97977c23 */ /* 0x100fe2000801009a */
[----:B------:R-:W-:Y:S01]  /*2ce0*/  ISETP.GE.U32.AND P1, PT, R92, RZ, PT ;  /* 0x000000ff5c00720c */ /* 0x000fe20003f26070 */
[----:B------:R-:W-:Y:S01]  /*2cf0*/  FMUL.FTZ R145, R145, UR8 ;  /* 0x0000000891917c20 */ /* 0x000fe20008410000 */
[----:B------:R-:W-:Y:S01]  /*2d00*/  FSEL R54, R149, RZ, P3 ;  /* 0x000000ff95367208 */ /* 0x000fe20001800000 */
[----:B------:R-:W-:Y:S01]  /*2d10*/  FMUL.FTZ R153, R153, UR8 ;  /* 0x0000000899997c20 */ /* 0x000fe20008410000 */
[----:B------:R-:W-:Y:S01]  /*2d20*/  LOP3.LUT P2, RZ, R163, 0xff0000, RZ, 0xc0, !PT ;  /* 0x00ff0000a3ff7812 */ /* 0x000fe2000784c0ff */
[----:B------:R-:W-:Y:S01]  /*2d30*/  FMUL.FTZ R147, R147, UR11 ;  /* 0x0000000b93937c20 */ /* 0x000fe20008410000 */
[----:B------:R-:W-:Y:S01]  /*2d40*/  ISETP.GE.U32.AND.EX P1, PT, R93, 0x1000000, PT, P1 ;  /* 0x010000005d00780c */ /* 0x000fe20003f26110 */
[----:B------:R-:W-:Y:S01]  /*2d50*/  FADD.FTZ R151, R148, -R151 ;  /* 0x8000009794977221 */ /* 0x000fe20000010000 */
[----:B------:R-:W-:Y:S01]  /*2d60*/  LOP3.LUT P3, RZ, R162, 0xff0000, RZ, 0xc0, !PT ;  /* 0x00ff0000a2ff7812 */ /* 0x000fe2000786c0ff */
[--C-:B------:R-:W-:Y:S01]  /*2d70*/  FFMA.FTZ R157, R157, UR29, R154.reuse ;  /* 0x0000001d9d9d7c23 */ /* 0x100fe2000801009a */
[----:B------:R-:W-:Y:S01]  /*2d80*/  FFMA.FTZ R0, R0, UR29, R154 ;  /* 0x0000001d00007c23 */ /* 0x000fe2000801009a */
        /* <DEDUP_REMOVED lines=18> */
[----:B------:R-:W-:-:S02]  /*2eb0*/  FSEL R50, R147, RZ, P1 ;  /* 0x000000ff93327208 */ /* 0x000fc40000800000 */
[----:B------:R-:W-:Y:S02]  /*2ec0*/  FSEL R0, R153, RZ, P3 ;  /* 0x000000ff99007208 */ /* 0x000fe40001800000 */
[----:B------:R-:W-:Y:S02]  /*2ed0*/  LOP3.LUT P6, RZ, R163, 0xff00, RZ, 0xc0, !PT ;  /* 0x0000ff00a3ff7812 */ /* 0x000fe400078cc0ff */
[----:B------:R-:W-:Y:S02]  /*2ee0*/  LOP3.LUT P2, RZ, R162, 0xff000000, RZ, 0xc0, !PT ;  /* 0xff000000a2ff7812 */ /* 0x000fe4000784c0ff */
[----:B------:R-:W-:Y:S02]  /*2ef0*/  LOP3.LUT P3, RZ, R92, 0xff000000, RZ, 0xc0, !PT ;  /* 0xff0000005cff7812 */ /* 0x000fe4000786c0ff */
[----:B------:R-:W-:Y:S02]  /*2f00*/  F2FP.F16.F32.PACK_AB R50, R50, R53 ;  /* 0x000000353232723e */ /* 0x000fe400000000ff */
[----:B------:R-:W-:-:S02]  /*2f10*/  FSEL R49, R147, RZ, P6 ;  /* 0x000000ff93317208 */ /* 0x000fc40003000000 */
        /* <DEDUP_REMOVED lines=8> */
[C---:B------:R-:W-:Y:S02]  /*2fa0*/  FSEL R143, R157.reuse, RZ, P6 ;  /* 0x000000ff9d8f7208 */ /* 0x040fe40003000000 */
[----:B------:R-:W-:Y:S02]  /*2fb0*/  FSEL R141, R157, RZ, P2 ;  /* 0x000000ff9d8d7208 */ /* 0x000fe40001000000 */
        /* <DEDUP_REMOVED lines=8> */
.L_x_624:
[--C-:B------:R-:W-:Y:S01]  /*3040*/  FFMA.FTZ R145, R145, UR29, R154.reuse ;  /* 0x0000001d91917c23 */ /* 0x100fe2000801009a */
[--C-:B------:R-:W-:Y:S01]  /*3050*/  FFMA.FTZ R44, R143, UR29, R154.reuse ;  /* 0x0000001d8f2c7c23 */ /* 0x100fe2000801009a */
[--C-:B------:R-:W-:Y:S01]  /*3060*/  FFMA.FTZ R149, R149, UR29, R154.reuse ;  /* 0x0000001d95957c23 */ /* 0x100fe2000801009a */
[----:B------:R-:W-:Y:S01]  /*3070*/  FFMA.FTZ R147, R147, UR29, R154 ;  /* 0x0000001d93937c23 */ /* 0x000fe2000801009a */
[----:B------:R-:W-:Y:S01]  /*3080*/  FADD.FTZ R47, R142, -R145 ;  /* 0x800000918e2f7221 */ /* 0x000fe20000010000 */
[----:B------:R-:W-:Y:S01]  /*3090*/  FADD.FTZ R44, R141, -R44 ;  /* 0x8000002c8d2c7221 */ /* 0x000fe20000010000 */
[----:B------:R-:W-:Y:S01]  /*30a0*/  FADD.FTZ R52, R146, -R149 ;  /* 0x8000009592347221 */ /* 0x000fe20000010000 */
[--C-:B------:R-:W-:Y:S01]  /*30b0*/  FFMA.FTZ R153, R153, UR29, R154.reuse ;  /* 0x0000001d99997c23 */ /* 0x100fe2000801009a */
[----:B------:R-:W-:Y:S01]  /*30c0*/  FMUL.FTZ R47, R47, UR11 ;  /* 0x0000000b2f2f7c20 */ /* 0x000fe20008410000 */
[----:B------:R-:W-:Y:S01]  /*30d0*/  FADD.FTZ R53, R144, -R147 ;  /* 0x8000009390357221 */ /* 0x000fe20000010000 */
[----:B------:R-:W-:Y:S01]  /*30e0*/  FMUL.FTZ R46, R44, UR11 ;  /* 0x0000000b2c2e7c20 */ /* 0x000fe20008410000 */
[----:B-----5:R-:W-:Y:S01]  /*30f0*/  ISETP.GE.U32.AND P2, PT, R162, RZ, PT ;  /* 0x000000ffa200720c */ /* 0x020fe20003f46070 */
[----:B------:R-:W-:Y:S01]  /*3100*/  FMUL.FTZ R51, R47, UR8 ;  /* 0x000000082f337c20 */ /* 0x000fe20008410000 */
[----:B------:R-:W-:Y:S01]  /*3110*/  LOP3.LUT P6, RZ, R163, 0xff0000, RZ, 0xc0, !PT ;  /* 0x00ff0000a3ff7812 */ /* 0x000fe200078cc0ff */
[----:B------:R-:W-:Y:S01]  /*3120*/  FMUL.FTZ R52, R52, UR11 ;  /* 0x0000000b34347c20 */ /* 0x000fe20008410000 */
[----:B------:R-:W-:Y:S01]  /*3130*/  ISETP.GE.U32.AND P1, PT, R92, RZ, PT ;  /* 0x000000ff5c00720c */ /* 0x000fe20003f26070 */
[----:B------:R-:W-:Y:S01]  /*3140*/  FADD.FTZ R153, R150, -R153 ;  /* 0x8000009996997221 */ /* 0x000fe20000010000 */
[----:B------:R-:W-:Y:S01]  /*3150*/  FMUL.FTZ R48, R46, UR8 ;  /* 0x000000082e307c20 */ /* 0x000fe20008410000 */
[----:B------:R-:W-:Y:S01]  /*3160*/  FMUL.FTZ R53, R53, UR11 ;  /* 0x0000000b35357c20 */ /* 0x000fe20008410000 */
[----:B------:R-:W-:Y:S01]  /*3170*/  FSEL R44, R51, RZ, P6 ;  /* 0x000000ff332c7208 */ /* 0x000fe20003000000 */
[----:B------:R-:W-:Y:S01]  /*3180*/  FMUL.FTZ R45, R52, UR8 ;  /* 0x00000008342d7c20 */ /* 0x000fe20008410000 */
[----:B------:R-:W-:Y:S01]  /*3190*/  ISETP.GE.U32.AND.EX P2, PT, R163, 0x1000000, PT, P2 ;  /* 0x01000000a300780c */ /* 0x000fe20003f46120 */
[----:B------:R-:W-:Y:S01]  /*31a0*/  FMUL.FTZ R153, R153, UR11 ;  /* 0x0000000b99997c20 */ /* 0x000fe20008410000 */
[----:B------:R-:W-:Y:S01]  /*31b0*/  LOP3.LUT P3, RZ, R93, 0xff0000, RZ, 0xc0, !PT ;  /* 0x00ff00005dff7812 */ /* 0x000fe2000786c0ff */
[--C-:B------:R-:W-:Y:S01]  /*31c0*/  FFMA.FTZ R151, R151, UR29, R154.reuse ;  /* 0x0000001d97977c23 */ /* 0x100fe2000801009a */
[----:B------:R-:W-:Y:S01]  /*31d0*/  LOP3.LUT P6, RZ, R163, 0xff, RZ, 0xc0, !PT ;  /* 0x000000ffa3ff7812 */ /* 0x000fe200078cc0ff */
[--C-:B------:R-:W-:Y:S01]  /*31e0*/  FFMA.FTZ R157, R157, UR29, R154.reuse ;  /* 0x0000001d9d9d7c23 */ /* 0x100fe2000801009a */
[----:B------:R-:W-:Y:S01]  /*31f0*/  ISETP.GE.U32.AND.EX P1, PT, R93, 0x1000000, PT, P1 ;  /* 0x010000005d00780c */ /* 0x000fe20003f26110 */
[----:B------:R-:W-:Y:S01]  /*3200*/  FFMA.FTZ R0, R0, UR29, R154 ;  /* 0x0000001d00007c23 */ /* 0x000fe2000801009a */
[----:B------:R-:W-:Y:S01]  /*3210*/  F2FP.F16.F32.PACK_AB R47, R46, R47 ;  /* 0x0000002f2e2f723e */ /* 0x000fe200000000ff */
[----:B------:R-:W-:Y:S01]  /*3220*/  FADD.FTZ R151, R148, -R151 ;  /* 0x8000009794977221 */ /* 0x000fe20000010000 */
[----:B------:R-:W-:Y:S01]  /*3230*/  FSEL R55, R48, RZ, P2 ;  /* 0x000000ff30377208 */ /* 0x000fe20001000000 */
[C---:B------:R-:W-:Y:S01]  /*3240*/  FMUL.FTZ R50, R53.reuse, UR8 ;  /* 0x0000000835327c20 */ /* 0x040fe20008410000 */
[----:B------:R-:W-:Y:S01]  /*3250*/  F2FP.F16.F32.PACK_AB R46, R53, R52 ;  /* 0x00000034352e723e */ /* 0x000fe200000000ff */
[----:B------:R-:W-:Y:S01]  /*3260*/  FMUL.FTZ R52, R153, UR8 ;  /* 0x0000000899347c20 */ /* 0x000fe20008410000 */
[----:B------:R-:W-:Y:S01]  /*3270*/  FSEL R51, R51, RZ, P3 ;  /* 0x000000ff33337208 */ /* 0x000fe20001800000 */
[----:B------:R-:W-:Y:S01]  /*3280*/  FADD.FTZ R152, R152, -R157 ;  /* 0x8000009d98987221 */ /* 0x000fe20000010000 */
[----:B------:R-:W-:Y:S01]  /*3290*/  FSEL R48, R48, RZ, P1 ;  /* 0x000000ff30307208 */ /* 0x000fe20000800000 */
[----:B------:R-:W-:Y:S01]  /*32a0*/  FADD.FTZ R0, R155, -R0 ;  /* 0x800000009b007221 */ /* 0x000fe20000010000 */
[----:B------:R-:W-:Y:S01]  /*32b0*/  FSEL R49, R45, RZ, P6 ;  /* 0x000000ff2d317208 */ /* 0x000fe20003000000 */
[----:B------:R-:W-:Y:S01]  /*32c0*/  FMUL.FTZ R53, R152, UR11 ;  /* 0x0000000b98357c20 */ /* 0x000fe20008410000 */
[----:B------:R-:W-:Y:S01]  /*32d0*/  LOP3.LUT P6, RZ, R162, 0xff0000, RZ, 0xc0, !PT ;  /* 0x00ff0000a2ff7812 */ /* 0x000fe200078cc0ff */
[----:B------:R-:W-:Y:S01]  /*32e0*/  FMUL.FTZ R0, R0, UR11 ;  /* 0x0000000b00007c20 */ /* 0x000fe20008410000 */
[----:B------:R-:W-:-:S02]  /*32f0*/  LOP3.LUT P2, RZ, R163, 0xff00, RZ, 0xc0, !PT ;  /* 0x0000ff00a3ff7812 */ /* 0x000fc4000784c0ff */
[C---:B------:R-:W-:Y:S02]  /*3300*/  LOP3.LUT P3, RZ, R93.reuse, 0xff, RZ, 0xc0, !PT ;  /* 0x000000ff5dff7812 */ /* 0x040fe4000786c0ff */
[----:B------:R-:W-:Y:S02]  /*3310*/  LOP3.LUT P1, RZ, R93, 0xff00, RZ, 0xc0, !PT ;  /* 0x0000ff005dff7812 */ /* 0x000fe4000782c0ff */
[----:B------:R-:W-:Y:S01]  /*3320*/  F2FP.F16.F32.PACK_AB R51, R48, R51 ;  /* 0x000000333033723e */ /* 0x000fe200000000ff */
[----:B------:R-:W-:Y:S01]  /*3330*/  FMUL.FTZ R48, R151, UR11 ;  /* 0x0000000b97307c20 */ /* 0x000fe20008410000 */
[----:B------:R-:W-:Y:S02]  /*3340*/  FSEL R142, R52, RZ, P6 ;  /* 0x000000ff348e7208 */ /* 0x000fe40003000000 */
[----:B------:R-:W-:Y:S01]  /*3350*/  LOP3.LUT P6, RZ, R92, 0xff0000, RZ, 0xc0, !PT ;  /* 0x00ff00005cff7812 */ /* 0x000fe200078cc0ff */
[----:B------:R-:W-:Y:S01]  /*3360*/  FMUL.FTZ R141, R48, UR8 ;  /* 0x00000008308d7c20 */ /* 0x000fe20008410000 */
[----:B------:R-:W-:-:S02]  /*3370*/  FSEL R54, R50, RZ, P2 ;  /* 0x000000ff32367208 */ /* 0x000fc40001000000 */
[----:B------:R-:W-:Y:S02]  /*3380*/  FSEL R45, R45, RZ, P3 ;  /* 0x000000ff2d2d7208 */ /* 0x000fe40001800000 */
[----:B------:R-:W-:Y:S02]  /*3390*/  FSEL R50, R50, RZ, P1 ;  /* 0x000000ff32327208 */ /* 0x000fe40000800000 */
[----:B------:R-:W-:Y:S02]  /*33a0*/  LOP3.LUT P3, RZ, R162, 0xff000000, RZ, 0xc0, !PT ;  /* 0xff000000a2ff7812 */ /* 0x000fe4000786c0ff */
[----:B------:R-:W-:Y:S02]  /*33b0*/  FSEL R144, R52, RZ, P6 ;  /* 0x000000ff34907208 */ /* 0x000fe40003000000 */
[----:B------:R-:W-:Y:S02]  /*33c0*/  LOP3.LUT P6, RZ, R92, 0xff000000, RZ, 0xc0, !PT ;  /* 0xff0000005cff7812 */ /* 0x000fe400078cc0ff */
[----:B------:R-:W-:-:S02]  /*33d0*/  F2FP.F16.F32.PACK_AB R50, R50, R45 ;  /* 0x0000002d3232723e */ /* 0x000fc400000000ff */
[----:B------:R-:W-:Y:S02]  /*33e0*/  F2FP.F16.F32.PACK_AB R55, R55, R44 ;  /* 0x0000002c3737723e */ /* 0x000fe400000000ff */
[----:B------:R-:W-:Y:S01]  /*33f0*/  F2FP.F16.F32.PACK_AB R45, R48, R153 ;  /* 0x00000099302d723e */ /* 0x000fe200000000ff */
[----:B------:R-:W-:Y:S01]  /*3400*/  FMUL.FTZ R48, R53, UR8 ;  /* 0x0000000835307c20 */ /* 0x000fe20008410000 */
[----:B------:R-:W-:Y:S02]  /*3410*/  FSEL R145, R141, RZ, P3 ;  /* 0x000000ff8d917208 */ /* 0x000fe40001800000 */
[----:B------:R-:W-:Y:S01]  /*3420*/  F2FP.F16.F32.PACK_AB R44, R53, R0 ;  /* 0x00000000352c723e */ /* 0x000fe200000000ff */
[----:B------:R-:W-:Y:S01]  /*3430*/  FMUL.FTZ R0, R0, UR8 ;  /* 0x0000000800007c20 */ /* 0x000fe20008410000 */
[----:B------:R-:W-:Y:S02]  /*3440*/  LOP3.LUT P2, RZ, R162, 0xff00, RZ, 0xc0, !PT ;  /* 0x0000ff00a2ff7812 */ /* 0x000fe4000784c0ff */
[----:B------:R-:W-:-:S02]  /*3450*/  LOP3.LUT P3, RZ, R92, 0xff00, RZ, 0xc0, !PT ;  /* 0x0000ff005cff7812 */ /* 0x000fc4000786c0ff */
[----:B------:R-:W-:Y:S02]  /*3460*/  FSEL R53, R141, RZ, P6 ;  /* 0x000000ff8d357208 */ /* 0x000fe40003000000 */
[----:B------:R-:W-:Y:S02]  /*3470*/  LOP3.LUT P1, RZ, R162, 0xff, RZ, 0xc0, !PT ;  /* 0x000000ffa2ff7812 */ /* 0x000fe4000782c0ff */
[----:B------:R-:W-:Y:S02]  /*3480*/  LOP3.LUT P6, RZ, R92, 0xff, RZ, 0xc0, !PT ;  /* 0x000000ff5cff7812 */ /* 0x000fe400078cc0ff */
        /* <DEDUP_REMOVED lines=10> */
.L_x_623:
        /* <DEDUP_REMOVED lines=11> */
[----:B------:R-:W-:Y:S01]  /*35e0*/  FADD.FTZ R145, R142, -R145 ;  /* 0x800000918e917221 */ /* 0x000fe20000010000 */
[----:B------:R-:W-:Y:S01]  /*35f0*/  FADD.FTZ R149, R146, -R149 ;  /* 0x8000009592957221 */ /* 0x000fe20000010000 */
[----:B------:R-:W-:Y:S01]  /*3600*/  HADD2.F32 R50, -RZ, R39.H1_H1 ;  /* 0x30000027ff327230 */ /* 0x000fe20000004100 */
[----:B------:R-:W-:Y:S01]  /*3610*/  LOP3.LUT P6, RZ, R163, 0xff0000, RZ, 0xc0, !PT ;  /* 0x00ff0000a3ff7812 */ /* 0x000fe200078cc0ff */
[----:B------:R-:W-:Y:S01]  /*3620*/  FFMA.FTZ R145, R145, UR11, R48 ;  /* 0x0000000b91917c23 */ /* 0x000fe20008010030 */
[----:B------:R-:W-:-:S02]  /*3630*/  HADD2.F32 R48, -RZ, R38.H0_H0 ;  /* 0x20000026ff307230 */ /* 0x000fc40000004100 */
[----:B------:R-:W-:Y:S01]  /*3640*/  FFMA.FTZ R147, R147, UR29, R154 ;  /* 0x0000001d93937c23 */ /* 0x000fe2000801009a */
[--C-:B------:R-:W-:Y:S02]  /*3650*/  HADD2.F32 R142, -RZ, R37.reuse.H0_H0 ;  /* 0x20000025ff8e7230 */ /* 0x100fe40000004100 */
[----:B------:R-:W-:Y:S01]  /*3660*/  FMUL.FTZ R145, R145, UR8 ;  /* 0x0000000891917c20 */ /* 0x000fe20008410000 */
[----:B------:R-:W-:Y:S01]  /*3670*/  FADD.FTZ R153, R150, -R153 ;  /* 0x8000009996997221 */ /* 0x000fe20000010000 */
[----:B------:R-:W-:Y:S01]  /*3680*/  FFMA.FTZ R48, R149, UR11, R48 ;  /* 0x0000000b95307c23 */ /* 0x000fe20008010030 */
[----:B------:R-:W-:Y:S01]  /*3690*/  FFMA.FTZ R141, R141, UR11, R50 ;  /* 0x0000000b8d8d7c23 */ /* 0x000fe20008010032 */
[----:B------:R-:W-:Y:S01]  /*36a0*/  HADD2.F32 R50, -RZ, R38.H1_H1 ;  /* 0x30000026ff327230 */ /* 0x000fe20000004100 */
[----:B------:R-:W-:Y:S01]  /*36b0*/  ISETP.GE.U32.AND P1, PT, R162, RZ, PT ;  /* 0x000000ffa200720c */ /* 0x000fe20003f26070 */
[----:B------:R-:W-:Y:S01]  /*36c0*/  FMUL.FTZ R53, R48, UR8 ;  /* 0x0000000830357c20 */ /* 0x000fe20008410000 */
[----:B------:R-:W-:Y:S01]  /*36d0*/  ISETP.GE.U32.AND P2, PT, R92, RZ, PT ;  /* 0x000000ff5c00720c */ /* 0x000fe20003f46070 */
[----:B------:R-:W-:Y:S01]  /*36e0*/  FADD.FTZ R147, R144, -R147 ;  /* 0x8000009390937221 */ /* 0x000fe20000010000 */
[----:B------:R-:W-:Y:S01]  /*36f0*/  FSEL R55, R145, RZ, P6 ;  /* 0x000000ff91377208 */ /* 0x000fe20003000000 */
[----:B------:R-:W-:Y:S01]  /*3700*/  FFMA.FTZ R151, R151, UR29, R154 ;  /* 0x0000001d97977c23 */ /* 0x000fe2000801009a */
[----:B------:R-:W-:Y:S01]  /*3710*/  LOP3.LUT P6, RZ, R163, 0xff, RZ, 0xc0, !PT ;  /* 0x000000ffa3ff7812 */ /* 0x000fe200078cc0ff */
[----:B------:R-:W-:Y:S01]  /*3720*/  FFMA.FTZ R153, R153, UR11, R142 ;  /* 0x0000000b99997c23 */ /* 0x000fe2000801008e */
[----:B------:R-:W-:Y:S01]  /*3730*/  FMUL.FTZ R141, R141, UR8 ;  /* 0x000000088d8d7c20 */ /* 0x000fe20008410000 */
[----:B------:R-:W-:Y:S01]  /*3740*/  ISETP.GE.U32.AND.EX P1, PT, R163, 0x1000000, PT, P1 ;  /* 0x01000000a300780c */ /* 0x000fe20003f26110 */
[----:B------:R-:W-:Y:S01]  /*3750*/  HADD2.F32 R144, -RZ, R37.H1_H1 ;  /* 0x30000025ff907230 */ /* 0x000fe20000004100 */
[----:B------:R-:W-:Y:S01]  /*3760*/  ISETP.GE.U32.AND.EX P2, PT, R93, 0x1000000, PT, P2 ;  /* 0x010000005d00780c */ /* 0x000fe20003f46120 */
[----:B------:R-:W-:Y:S01]  /*3770*/  FFMA.FTZ R50, R147, UR11, R50 ;  /* 0x0000000b93327c23 */ /* 0x000fe20008010032 */
[----:B------:R-:W-:Y:S01]  /*3780*/  FSEL R54, R53, RZ, P6 ;  /* 0x000000ff35367208 */ /* 0x000fe20003000000 */
[----:B------:R-:W-:Y:S01]  /*3790*/  FADD.FTZ R151, R148, -R151 ;  /* 0x8000009794977221 */ /* 0x000fe20000010000 */
[----:B------:R-:W-:Y:S01]  /*37a0*/  FMUL.FTZ R153, R153, UR8 ;  /* 0x0000000899997c20 */ /* 0x000fe20008410000 */
[----:B------:R-:W-:Y:S01]  /*37b0*/  LOP3.LUT P3, RZ, R93, 0xff0000, RZ, 0xc0, !PT ;  /* 0x00ff00005dff7812 */ /* 0x000fe2000786c0ff */
[--C-:B------:R-:W-:Y:S01]  /*37c0*/  FFMA.FTZ R0, R0, UR29, R154.reuse ;  /* 0x0000001d00007c23 */ /* 0x100fe2000801009a */
[----:B------:R-:W-:Y:S01]  /*37d0*/  LOP3.LUT P6, RZ, R162, 0xff0000, RZ, 0xc0, !PT ;  /* 0x00ff0000a2ff7812 */ /* 0x000fe200078cc0ff */
[----:B------:R-:W-:Y:S01]  /*37e0*/  FMUL.FTZ R50, R50, UR8 ;  /* 0x0000000832327c20 */ /* 0x000fe20008410000 */
[----:B------:R-:W-:Y:S01]  /*37f0*/  FSEL R48, R141, RZ, P1 ;  /* 0x000000ff8d307208 */ /* 0x000fe20000800000 */
[----:B------:R-:W-:Y:S01]  /*3800*/  FFMA.FTZ R157, R157, UR29, R154 ;  /* 0x0000001d9d9d7c23 */ /* 0x000fe2000801009a */
[----:B------:R-:W-:Y:S01]  /*3810*/  FSEL R51, R141, RZ, P2 ;  /* 0x000000ff8d337208 */ /* 0x000fe20001000000 */
[----:B------:R-:W-:Y:S01]  /*3820*/  FFMA.FTZ R151, R151, UR11, R144 ;  /* 0x0000000b97977c23 */ /* 0x000fe20008010090 */
[--C-:B------:R-:W-:Y:S01]  /*3830*/  HADD2.F32 R141, -RZ, R36.reuse.H0_H0 ;  /* 0x20000024ff8d7230 */ /* 0x100fe20000004100 */
[----:B------:R-:W-:Y:S01]  /*3840*/  FSEL R52, R145, RZ, P3 ;  /* 0x000000ff91347208 */ /* 0x000fe20001800000 */
[----:B------:R-:W-:Y:S01]  /*3850*/  FADD.FTZ R0, R155, -R0 ;  /* 0x800000009b007221 */ /* 0x000fe20000010000 */
[----:B------:R-:W-:Y:S01]  /*3860*/  LOP3.LUT P1, RZ, R163, 0xff00, RZ, 0xc0, !PT ;  /* 0x0000ff00a3ff7812 */ /* 0x000fe2000782c0ff */
[----:B------:R-:W-:Y:S01]  /*3870*/  HADD2.F32 R142, -RZ, R36.H1_H1 ;  /* 0x30000024ff8e7230 */ /* 0x000fe20000004100 */
[----:B------:R-:W-:Y:S01]  /*3880*/  FSEL R144, R153, RZ, P6 ;  /* 0x000000ff99907208 */ /* 0x000fe20003000000 */
[----:B------:R-:W-:Y:S01]  /*3890*/  FADD.FTZ R157, R152, -R157 ;  /* 0x8000009d989d7221 */ /* 0x000fe20000010000 */
[C---:B------:R-:W-:Y:S01]  /*38a0*/  LOP3.LUT P3, RZ, R93.reuse, 0xff, RZ, 0xc0, !PT ;  /* 0x000000ff5dff7812 */ /* 0x040fe2000786c0ff */
[----:B------:R-:W-:Y:S01]  /*38b0*/  FFMA.FTZ R141, R0, UR11, R141 ;  /* 0x0000000b008d7c23 */ /* 0x000fe2000801008d */
[----:B------:R-:W-:Y:S01]  /*38c0*/  LOP3.LUT P2, RZ, R93, 0xff00, RZ, 0xc0, !PT ;  /* 0x0000ff005dff7812 */ /* 0x000fe2000784c0ff */
[----:B------:R-:W-:Y:S01]  /*38d0*/  FMUL.FTZ R151, R151, UR8 ;  /* 0x0000000897977c20 */ /* 0x000fe20008410000 */
[----:B------:R-:W-:Y:S01]  /*38e0*/  LOP3.LUT P6, RZ, R92, 0xff0000, RZ, 0xc0, !PT ;  /* 0x00ff00005cff7812 */ /* 0x000fe200078cc0ff */
[----:B------:R-:W-:Y:S01]  /*38f0*/  FFMA.FTZ R142, R157, UR11, R142 ;  /* 0x0000000b9d8e7c23 */ /* 0x000fe2000801008e */
[----:B------:R-:W-:-:S02]  /*3900*/  FSEL R49, R50, RZ, P1 ;  /* 0x000000ff32317208 */ /* 0x000fc40000800000 */
[----:B------:R-:W-:Y:S01]  /*3910*/  FSEL R53, R53, RZ, P3 ;  /* 0x000000ff35357208 */ /* 0x000fe20001800000 */
[----:B------:R-:W-:Y:S01]  /*3920*/  FMUL.FTZ R142, R142, UR8 ;  /* 0x000000088e8e7c20 */ /* 0x000fe20008410000 */
[----:B------:R-:W-:Y:S02]  /*3930*/  FSEL R50, R50, RZ, P2 ;  /* 0x000000ff32327208 */ /* 0x000fe40001000000 */
[----:B------:R-:W-:Y:S02]  /*3940*/  FSEL R0, R153, RZ, P6 ;  /* 0x000000ff99007208 */ /* 0x000fe40003000000 */
[----:B------:R-:W-:Y:S02]  /*3950*/  LOP3.LUT P6, RZ, R92, 0xff000000, RZ, 0xc0, !PT ;  /* 0xff0000005cff7812 */ /* 0x000fe400078cc0ff */
[----:B------:R-:W-:Y:S02]  /*3960*/  LOP3.LUT P3, RZ, R162, 0xff000000, RZ, 0xc0, !PT ;  /* 0xff000000a2ff7812 */ /* 0x000fe4000786c0ff */
[----:B------:R-:W-:Y:S01]  /*3970*/  F2FP.F16.F32.PACK_AB R51, R51, R52 ;  /* 0x000000343333723e */ /* 0x000fe200000000ff */
[----:B------:R-:W-:Y:S01]  /*3980*/  FMUL.FTZ R52, R141, UR8 ;  /* 0x000000088d347c20 */ /* 0x000fe20008410000 */
[----:B------:R-:W-:-:S02]  /*3990*/  F2FP.F16.F32.PACK_AB R50, R50, R53 ;  /* 0x000000353232723e */ /* 0x000fc400000000ff */
[C---:B------:R-:W-:Y:S02]  /*39a0*/  FSEL R53, R151.reuse, RZ, P6 ;  /* 0x000000ff97357208 */ /* 0x040fe40003000000 */
[----:B------:R-:W-:Y:S02]  /*39b0*/  FSEL R145, R151, RZ, P3 ;  /* 0x000000ff97917208 */ /* 0x000fe40001800000 */
[----:B------:R-:W-:Y:S02]  /*39c0*/  LOP3.LUT P6, RZ, R92, 0xff, RZ, 0xc0, !PT ;  /* 0x000000ff5cff7812 */ /* 0x000fe400078cc0ff */
[C---:B------:R-:W-:Y:S02]  /*39d0*/  LOP3.LUT P1, RZ, R162.reuse, 0xff00, RZ, 0xc0, !PT ;  /* 0x0000ff00a2ff7812 */ /* 0x040fe4000782c0ff */
[----:B------:R-:W-:Y:S02]  /*39e0*/  LOP3.LUT P2, RZ, R162, 0xff, RZ, 0xc0, !PT ;  /* 0x000000ffa2ff7812 */ /* 0x000fe4000784c0ff */
[----:B------:R-:W-:-:S02]  /*39f0*/  LOP3.LUT P3, RZ, R92, 0xff00, RZ, 0xc0, !PT ;  /* 0x0000ff005cff7812 */ /* 0x000fc4000786c0ff */
[----:B------:R-:W-:Y:S02]  /*3a00*/  F2FP.F16.F32.PACK_AB R55, R48, R55 ;  /* 0x000000373037723e */ /* 0x000fe400000000ff */
[----:B------:R-:W-:Y:S02]  /*3a10*/  FSEL R48, R52, RZ, P6 ;  /* 0x000000ff34307208 */ /* 0x000fe40003000000 */
[C---:B------:R-:W-:Y:S02]  /*3a20*/  FSEL R143, R142.reuse, RZ, P1 ;  /* 0x000000ff8e8f7208 */ /* 0x040fe40000800000 */
[----:B------:R-:W-:Y:S02]  /*3a30*/  FSEL R141, R142, RZ, P3 ;  /* 0x000000ff8e8d7208 */ /* 0x000fe40001800000 */
[----:B------:R-:W-:Y:S02]  /*3a40*/  FSEL R52, R52, RZ, P2 ;  /* 0x000000ff34347208 */ /* 0x000fe40001000000 */
[----:B------:R-:W-:-:S02]  /*3a50*/  F2FP.F16.F32.PACK_AB R54, R49, R54 ;  /* 0x000000363136723e */ /* 0x000fc400000000ff */
[----:B------:R-:W-:Y:S02]  /*3a60*/  F2FP.F16.F32.PACK_AB R49, R53, R0 ;  /* 0x000000003531723e */ /* 0x000fe400000000ff */
[----:B------:R-:W-:Y:S02]  /*3a70*/  F2FP.F16.F32.PACK_AB R53, R145, R144 ;  /* 0x000000909135723e */ /* 0x000fe400000000ff */
[----:B------:R-:W-:Y:S02]  /*3a80*/  F2FP.F16.F32.PACK_AB R48, R141, R48 ;  /* 0x000000308d30723e */ /* 0x000fe400000000ff */
[----:B------:R-:W-:Y:S01]  /*3a90*/  F2FP.F16.F32.PACK_AB R52, R143, R52 ;  /* 0x000000348f34723e */ /* 0x000fe200000000ff */
[----:B------:R-:W-:Y:S06]  /*3aa0*/  BRA `(.L_x_621) ;  /* 0x0000000400587947 */ /* 0x000fec0003800000 */
.L_x_625:
[--C-:B------:R-:W-:Y:S01]  /*3ab0*/  FFMA.FTZ R145, R145, UR29, R154.reuse ;  /* 0x0000001d91917c23 */ /* 0x100fe2000801009a */
[--C-:B------:R-:W-:Y:S01]  /*3ac0*/  FFMA.FTZ R44, R143, UR29, R154.reuse ;  /* 0x0000001d8f2c7c23 */ /* 0x100fe2000801009a */
[--C-:B-----5:R-:W-:Y:S02]  /*3ad0*/  HADD2.F32 R47, -RZ, R39.reuse.H0_H0 ;  /* 0x20000027ff2f7230 */ /* 0x120fe40000004100 */
[----:B------:R-:W-:Y:S01]  /*3ae0*/  FFMA.FTZ R149, R149, UR29, R154 ;  /* 0x0000001d95957c23 */ /* 0x000fe2000801009a */
[----:B------:R-:W-:Y:S01]  /*3af0*/  FADD.FTZ R52, R142, -R145 ;  /* 0x800000918e347221 */ /* 0x000fe20000010000 */
[----:B------:R-:W-:Y:S02]  /*3b00*/  HADD2.F32 R48, -RZ, R39.H1_H1 ;  /* 0x30000027ff307230 */ /* 0x000fe40000004100 */
[----:B------:R-:W-:Y:S01]  /*3b10*/  FADD.FTZ R141, R141, -R44 ;  /* 0x8000002c8d8d7221 */ /* 0x000fe20000010000 */
[--C-:B------:R-:W-:Y:S02]  /*3b20*/  HADD2.F32 R44, -RZ, R38.reuse.H0_H0 ;  /* 0x20000026ff2c7230 */ /* 0x100fe40000004100 */
[----:B------:R-:W-:Y:S01]  /*3b30*/  FFMA.FTZ R52, R52, UR11, R47 ;  /* 0x0000000b34347c23 */ /* 0x000fe2000801002f */
[----:B------:R-:W-:Y:S01]  /*3b40*/  FADD.FTZ R45, R146, -R149 ;  /* 0x80000095922d7221 */ /* 0x000fe20000010000 */
[--C-:B------:R-:W-:Y:S01]  /*3b50*/  FFMA.FTZ R147, R147, UR29, R154.reuse ;  /* 0x0000001d93937c23 */ /* 0x100fe2000801009a */
[----:B------:R-:W-:Y:S01]  /*3b60*/  FFMA.FTZ R153, R153, UR29, R154 ;  /* 0x0000001d99997c23 */ /* 0x000fe2000801009a */
[----:B------:R-:W-:Y:S01]  /*3b70*/  FFMA.FTZ R47, R141, UR11, R48 ;  /* 0x0000000b8d2f7c23 */ /* 0x000fe20008010030 */
[----:B------:R-:W-:-:S02]  /*3b80*/  HADD2.F32 R49, -RZ, R38.H1_H1 ;  /* 0x30000026ff317230 */ /* 0x000fc40000004100 */
[----:B------:R-:W-:Y:S01]  /*3b90*/  FMUL.FTZ R48, R52, UR8 ;  /* 0x0000000834307c20 */ /* 0x000fe20008410000 */
[----:B------:R-:W-:Y:S01]  /*3ba0*/  FADD.FTZ R46, R144, -R147 ;  /* 0x80000093902e7221 */ /* 0x000fe20000010000 */
[----:B------:R-:W-:Y:S01]  /*3bb0*/  FFMA.FTZ R45, R45, UR11, R44 ;  /* 0x0000000b2d2d7c23 */ /* 0x000fe2000801002c */
[----:B------:R-:W-:Y:S01]  /*3bc0*/  LOP3.LUT P6, RZ, R163, 0xff0000, RZ, 0xc0, !PT ;  /* 0x00ff0000a3ff7812 */ /* 0x000fe200078cc0ff */
[----:B------:R-:W-:Y:S01]  /*3bd0*/  FFMA.FTZ R0, R0, UR29, R154 ;  /* 0x0000001d00007c23 */ /* 0x000fe2000801009a */
[----:B------:R-:W-:Y:S01]  /*3be0*/  ISETP.GE.U32.AND P1, PT, R162, RZ, PT ;  /* 0x000000ffa200720c */ /* 0x000fe20003f26070 */
[----:B------:R-:W-:Y:S01]  /*3bf0*/  HADD2.F32 R142, -RZ, R37.H0_H0 ;  /* 0x20000025ff8e7230 */ /* 0x000fe20000004100 */
[----:B------:R-:W-:Y:S01]  /*3c00*/  ISETP.GE.U32.AND P2, PT, R92, RZ, PT ;  /* 0x000000ff5c00720c */ /* 0x000fe20003f46070 */
[----:B------:R-:W-:Y:S01]  /*3c10*/  FADD.FTZ R153, R150, -R153 ;  /* 0x8000009996997221 */ /* 0x000fe20000010000 */
[----:B------:R-:W-:Y:S01]  /*3c20*/  FMUL.FTZ R51, R47, UR8 ;  /* 0x000000082f337c20 */ /* 0x000fe20008410000 */
[----:B------:R-:W-:-:S02]  /*3c30*/  HADD2.F32 R141, -RZ, R36.H0_H0 ;  /* 0x20000024ff8d7230 */ /* 0x000fc40000004100 */
[----:B------:R-:W-:Y:S01]  /*3c40*/  FFMA.FTZ R46, R46, UR11, R49 ;  /* 0x0000000b2e2e7c23 */ /* 0x000fe20008010031 */
[----:B------:R-:W-:Y:S01]  /*3c50*/  FSEL R44, R48, RZ, P6 ;  /* 0x000000ff302c7208 */ /* 0x000fe20003000000 */
[----:B------:R-:W-:Y:S01]  /*3c60*/  FMUL.FTZ R53, R45, UR8 ;  /* 0x000000082d357c20 */ /* 0x000fe20008410000 */
[----:B------:R-:W-:Y:S01]  /*3c70*/  ISETP.GE.U32.AND.EX P1, PT, R163, 0x1000000, PT, P1 ;  /* 0x01000000a300780c */ /* 0x000fe20003f26110 */
[----:B------:R-:W-:Y:S01]  /*3c80*/  FFMA.FTZ R151, R151, UR29, R154 ;  /* 0x0000001d97977c23 */ /* 0x000fe2000801009a */
[----:B------:R-:W-:Y:S01]  /*3c90*/  FADD.FTZ R0, R155, -R0 ;  /* 0x800000009b007221 */ /* 0x000fe20000010000 */
[----:B------:R-:W-:Y:S01]  /*3ca0*/  LOP3.LUT P3, RZ, R93, 0xff0000, RZ, 0xc0, !PT ;  /* 0x00ff00005dff7812 */ /* 0x000fe2000786c0ff */
[----:B------:R-:W-:Y:S01]  /*3cb0*/  FFMA.FTZ R157, R157, UR29, R154 ;  /* 0x0000001d9d9d7c23 */ /* 0x000fe2000801009a */
[----:B------:R-:W-:Y:S01]  /*3cc0*/  LOP3.LUT P6, RZ, R163, 0xff, RZ, 0xc0, !PT ;  /* 0x000000ffa3ff7812 */ /* 0x000fe200078cc0ff */
[----:B------:R-:W-:Y:S01]  /*3cd0*/  FFMA.FTZ R153, R153, UR11, R142 ;  /* 0x0000000b99997c23 */ /* 0x000fe2000801008e */
[----:B------:R-:W-:Y:S01]  /*3ce0*/  ISETP.GE.U32.AND.EX P2, PT, R93, 0x1000000, PT, P2 ;  /* 0x010000005d00780c */ /* 0x000fe20003f46120 */
[----:B------:R-:W-:Y:S01]  /*3cf0*/  HADD2.F32 R144, -RZ, R37.H1_H1 ;  /* 0x30000025ff907230 */ /* 0x000fe20000004100 */
[----:B------:R-:W-:Y:S01]  /*3d00*/  FSEL R55, R51, RZ, P1 ;  /* 0x000000ff33377208 */ /* 0x000fe20000800000 */
[----:B------:R-:W-:Y:S01]  /*3d10*/  FMUL.FTZ R50, R46, UR8 ;  /* 0x000000082e327c20 */ /* 0x000fe20008410000 */
[----:B------:R-:W-:Y:S01]  /*3d20*/  FADD.FTZ R151, R148, -R151 ;  /* 0x8000009794977221 */ /* 0x000fe20000010000 */
[----:B------:R-:W-:-:S02]  /*3d30*/  HADD2.F32 R142, -RZ, R36.H1_H1 ;  /* 0x30000024ff8e7230 */ /* 0x000fc40000004100 */
[----:B------:R-:W-:Y:S01]  /*3d40*/  FFMA.FTZ R0, R0, UR11, R141 ;  /* 0x0000000b00007c23 */ /* 0x000fe2000801008d */
[----:B------:R-:W-:Y:S01]  /*3d50*/  FSEL R48, R48, RZ, P3 ;  /* 0x000000ff30307208 */ /* 0x000fe20001800000 */
[----:B------:R-:W-:Y:S01]  /*3d60*/  FADD.FTZ R157, R152, -R157 ;  /* 0x8000009d989d7221 */ /* 0x000fe20000010000 */
[----:B------:R-:W-:Y:S01]  /*3d70*/  LOP3.LUT P1, RZ, R163, 0xff00, RZ, 0xc0, !PT ;  /* 0x0000ff00a3ff7812 */ /* 0x000fe2000782c0ff */
[----:B------:R-:W-:Y:S01]  /*3d80*/  FMUL.FTZ R141, R153, UR8 ;  /* 0x00000008998d7c20 */ /* 0x000fe20008410000 */
[----:B------:R-:W-:Y:S01]  /*3d90*/  FSEL R51, R51, RZ, P2 ;  /* 0x000000ff33337208 */ /* 0x000fe20001000000 */
[----:B------:R-:W-:Y:S01]  /*3da0*/  FFMA.FTZ R144, R151, UR11, R144 ;  /* 0x0000000b97907c23 */ /* 0x000fe20008010090 */
[----:B------:R-:W-:Y:S01]  /*3db0*/  FSEL R49, R53, RZ, P6 ;  /* 0x000000ff35317208 */ /* 0x000fe20003000000 */
[----:B------:R-:W-:Y:S01]  /*3dc0*/  FFMA.FTZ R157, R157, UR11, R142 ;  /* 0x0000000b9d9d7c23 */ /* 0x000fe2000801008e */
[C---:B------:R-:W-:Y:S02]  /*3dd0*/  LOP3.LUT P3, RZ, R93.reuse, 0xff, RZ, 0xc0, !PT ;  /* 0x000000ff5dff7812 */ /* 0x040fe4000786c0ff */
[----:B------:R-:W-:-:S02]  /*3de0*/  LOP3.LUT P2, RZ, R93, 0xff00, RZ, 0xc0, !PT ;  /* 0x0000ff005dff7812 */ /* 0x000fc4000784c0ff */
[----:B------:R-:W-:Y:S02]  /*3df0*/  LOP3.LUT P6, RZ, R162, 0xff0000, RZ, 0xc0, !PT ;  /* 0x00ff0000a2ff7812 */ /* 0x000fe400078cc0ff */
[C---:B------:R-:W-:Y:S02]  /*3e00*/  FSEL R54, R50.reuse, RZ, P1 ;  /* 0x000000ff32367208 */ /* 0x040fe40000800000 */
[----:B------:R-:W-:Y:S02]  /*3e10*/  FSEL R53, R53, RZ, P3 ;  /* 0x000000ff35357208 */ /* 0x000fe40001800000 */
[----:B------:R-:W-:Y:S02]  /*3e20*/  FSEL R50, R50, RZ, P2 ;  /* 0x000000ff32327208 */ /* 0x000fe40001000000 */
[----:B------:R-:W-:Y:S02]  /*3e30*/  FSEL R142, R141, RZ, P6 ;  /* 0x000000ff8d8e7208 */ /* 0x000fe40003000000 */
[----:B------:R-:W-:-:S02]  /*3e40*/  LOP3.LUT P6, RZ, R92, 0xff0000, RZ, 0xc0, !PT ;  /* 0x00ff00005cff7812 */ /* 0x000fc400078cc0ff */
[----:B------:R-:W-:Y:S02]  /*3e50*/  F2FP.F16.F32.PACK_AB R46, R46, R45 ;  /* 0x0000002d2e2e723e */ /* 0x000fe400000000ff */
[C---:B------:R-:W-:Y:S01]  /*3e60*/  F2FP.F16.F32.PACK_AB R45, R144.reuse, R153 ;  /* 0x00000099902d723e */ /* 0x040fe200000000ff */
[----:B------:R-:W-:Y:S01]  /*3e70*/  FMUL.FTZ R144, R144, UR8 ;  /* 0x0000000890907c20 */ /* 0x000fe20008410000 */
[----:B------:R-:W-:Y:S02]  /*3e80*/  F2FP.F16.F32.PACK_AB R50, R50, R53 ;  /* 0x000000353232723e */ /* 0x000fe400000000ff */
[----:B------:R-:W-:Y:S02]  /*3e90*/  LOP3.LUT P3, RZ, R162, 0xff000000, RZ, 0xc0, !PT ;  /* 0xff000000a2ff7812 */ /* 0x000fe4000786c0ff */
[----:B------:R-:W-:Y:S02]  /*3ea0*/  FSEL R53, R141, RZ, P6 ;  /* 0x000000ff8d357208 */ /* 0x000fe40003000000 */
[----:B------:R-:W-:-:S02]  /*3eb0*/  LOP3.LUT P6, RZ, R92, 0xff000000, RZ, 0xc0, !PT ;  /* 0xff0000005cff7812 */ /* 0x000fc400078cc0ff */
[----:B------:R-:W-:Y:S01]  /*3ec0*/  F2FP.F16.F32.PACK_AB R51, R51, R48 ;  /* 0x000000303333723e */ /* 0x000fe200000000ff */
[----:B------:R-:W-:Y:S01]  /*3ed0*/  FMUL.FTZ R48, R157, UR8 ;  /* 0x000000089d307c20 */ /* 0x000fe20008410000 */
[----:B------:R-:W-:Y:S02]  /*3ee0*/  F2FP.F16.F32.PACK_AB R55, R55, R44 ;  /* 0x0000002c3737723e */ /* 0x000fe400000000ff */
        /* <DEDUP_REMOVED lines=8> */
[----:B------:R-:W-:Y:S02]  /*3f70*/  F2FP.F16.F32.PACK_AB R47, R47, R52 ;  /* 0x000000342f2f723e */ /* 0x000fe400000000ff */
[C---:B------:R-:W-:Y:S02]  /*3f80*/  FSEL R141, R48.reuse, RZ, P1 ;  /* 0x000000ff308d7208 */ /* 0x040fe40000800000 */
[----:B------:R-:W-:-:S02]  /*3f90*/  FSEL R143, R48, RZ, P3 ;  /* 0x000000ff308f7208 */ /* 0x000fc40001800000 */
[C---:B------:R-:W-:Y:S02]  /*3fa0*/  FSEL R48, R0.reuse, RZ, P6 ;  /* 0x000000ff00307208 */ /* 0x040fe40003000000 */
[----:B------:R-:W-:Y:S02]  /*3fb0*/  FSEL R52, R0, RZ, P2 ;  /* 0x000000ff00347208 */ /* 0x000fe40001000000 */
[----:B------:R-:W-:Y:S02]  /*3fc0*/  F2FP.F16.F32.PACK_AB R54, R54, R49 ;  /* 0x000000313636723e */ /* 0x000fe400000000ff */
[----:B------:R-:W-:Y:S02]  /*3fd0*/  F2FP.F16.F32.PACK_AB R49, R144, R53 ;  /* 0x000000359031723e */ /* 0x000fe400000000ff */
[----:B------:R-:W-:Y:S02]  /*3fe0*/  F2FP.F16.F32.PACK_AB R53, R145, R142 ;  /* 0x0000008e9135723e */ /* 0x000fe400000000ff */
[----:B------:R-:W-:-:S02]  /*3ff0*/  F2FP.F16.F32.PACK_AB R48, R143, R48 ;  /* 0x000000308f30723e */ /* 0x000fc400000000ff */
[----:B------:R-:W-:-:S07]  /*4000*/  F2FP.F16.F32.PACK_AB R52, R141, R52 ;  /* 0x000000348d34723e */ /* 0x000fce00000000ff */
.L_x_621:
        /* <DEDUP_REMOVED lines=12> */
[----:B------:R-:W-:-:S04]  /*40d0*/  ISETP.NE.U32.AND P1, PT, RZ, UR9, PT ;  /* 0x00000009ff007c0c */ /* 0x000fc8000bf25070 */
[----:B------:R-:W-:-:S13]  /*40e0*/  ISETP.NE.AND.EX P1, PT, RZ, UR10, PT, P1 ;  /* 0x0000000aff007c0c */ /* 0x000fda000bf25310 */
[----:B------:R-:W-:Y:S05]  /*40f0*/  @!P1 BRA `(.L_x_627) ;  /* 0x0000000800ac9947 */ /* 0x000fea0003800000 */
[----:B------:R-:W-:Y:S05]  /*4100*/  @!P2 BRA `(.L_x_628) ;  /* 0x00000004005ca947 */ /* 0x000fea0003800000 */
[--C-:B------:R-:W-:Y:S01]  /*4110*/  FFMA.FTZ R137, R137, UR29, R154.reuse ;  /* 0x0000001d89897c23 */ /* 0x100fe2000801009a */
[--C-:B0-----:R-:W-:Y:S02]  /*4120*/  HADD2.F32 R44, -RZ, R43.reuse.H0_H0 ;  /* 0x2000002bff2c7230 */ /* 0x101fe40000004100 */
[--C-:B------:R-:W-:Y:S01]  /*4130*/  FFMA.FTZ R140, R140, UR29, R154.reuse ;  /* 0x0000001d8c8c7c23 */ /* 0x100fe2000801009a */
[----:B------:R-:W-:Y:S01]  /*4140*/  FFMA.FTZ R131, R131, UR29, R154 ;  /* 0x0000001d83837c23 */ /* 0x000fe2000801009a */
[----:B------:R-:W-:Y:S01]  /*4150*/  FADD.FTZ R137, R138, -R137 ;  /* 0x800000898a897221 */ /* 0x000fe20000010000 */
[----:B------:R-:W-:Y:S02]  /*4160*/  HADD2.F32 R45, -RZ, R43.H1_H1 ;  /* 0x3000002bff2d7230 */ /* 0x000fe40000004100 */
[----:B------:R-:W-:Y:S01]  /*4170*/  FADD.FTZ R140, R139, -R140 ;  /* 0x8000008c8b8c7221 */ /* 0x000fe20000010000 */
[----:B------:R-:W-:Y:S01]  /*4180*/  LOP3.LUT P3, RZ, R161, 0xff0000, RZ, 0xc0, !PT ;  /* 0x00ff0000a1ff7812 */ /* 0x000fe2000786c0ff */
[----:B------:R-:W-:Y:S01]  /*4190*/  FFMA.FTZ R137, R137, UR11, R44 ;  /* 0x0000000b89897c23 */ /* 0x000fe2000801002c */
[----:B------:R-:W-:-:S02]  /*41a0*/  HADD2.F32 R0, -RZ, R42.H0_H0 ;  /* 0x2000002aff007230 */ /* 0x000fc40000004100 */
[----:B------:R-:W-:Y:S01]  /*41b0*/  FADD.FTZ R131, R134, -R131 ;  /* 0x8000008386837221 */ /* 0x000fe20000010000 */
[----:B------:R-:W-:Y:S01]  /*41c0*/  LOP3.LUT P6, RZ, R95, 0xff0000, RZ, 0xc0, !PT ;  /* 0x00ff00005fff7812 */ /* 0x000fe200078cc0ff */
[----:B------:R-:W-:Y:S01]  /*41d0*/  FMUL.FTZ R44, R137, UR8 ;  /* 0x00000008892c7c20 */ /* 0x000fe20008410000 */
[--C-:B------:R-:W-:Y:S01]  /*41e0*/  FFMA.FTZ R75, R75, UR29, R154.reuse ;  /* 0x0000001d4b4b7c23 */ /* 0x100fe2000801009a */
[----:B------:R-:W-:Y:S01]  /*41f0*/  FFMA.FTZ R140, R140, UR11, R45 ;  /* 0x0000000b8c8c7c23 */ /* 0x000fe2000801002d */
[----:B------:R-:W-:Y:S01]  /*4200*/  FFMA.FTZ R136, R136, UR29, R154 ;  /* 0x0000001d88887c23 */ /* 0x000fe2000801009a */
[----:B------:R-:W-:Y:S01]  /*4210*/  FFMA.FTZ R46, R131, UR11, R0 ;  /* 0x0000000b832e7c23 */ /* 0x000fe20008010000 */
[----:B------:R-:W-:Y:S01]  /*4220*/  FSEL R55, R44, RZ, P3 ;  /* 0x000000ff2c377208 */ /* 0x000fe20001800000 */
[--C-:B------:R-:W-:Y:S01]  /*4230*/  HADD2.F32 R0, -RZ, R41.reuse.H0_H0 ;  /* 0x20000029ff007230 */ /* 0x100fe20000004100 */
[----:B------:R-:W-:Y:S01]  /*4240*/  ISETP.GE.U32.AND P3, PT, R160, RZ, PT ;  /* 0x000000ffa000720c */ /* 0x000fe20003f66070 */
[----:B------:R-:W-:Y:S01]  /*4250*/  FADD.FTZ R75, R130, -R75 ;  /* 0x8000004b824b7221 */ /* 0x000fe20000010000 */
[----:B------:R-:W-:Y:S01]  /*4260*/  FSEL R52, R44, RZ, P6 ;  /* 0x000000ff2c347208 */ /* 0x000fe20003000000 */
[----:B------:R-:W-:Y:S01]  /*4270*/  FMUL.FTZ R44, R140, UR8 ;  /* 0x000000088c2c7c20 */ /* 0x000fe20008410000 */
[----:B------:R-:W-:Y:S01]  /*4280*/  ISETP.GE.U32.AND P6, PT, R94, RZ, PT ;  /* 0x000000ff5e00720c */ /* 0x000fe20003fc6070 */
[----:B------:R-:W-:Y:S01]  /*4290*/  HADD2.F32 R47, -RZ, R42.H1_H1 ;  /* 0x3000002aff2f7230 */ /* 0x000fe20000004100 */
[----:B------:R-:W-:Y:S01]  /*42a0*/  ISETP.GE.U32.AND.EX P3, PT, R161, 0x1000000, PT, P3 ;  /* 0x01000000a100780c */ /* 0x000fe20003f66130 */
[----:B------:R-:W-:Y:S01]  /*42b0*/  FADD.FTZ R136, R135, -R136 ;  /* 0x8000008887887221 */ /* 0x000fe20000010000 */
[----:B------:R-:W-:Y:S01]  /*42c0*/  FFMA.FTZ R75, R75, UR11, R0 ;  /* 0x0000000b4b4b7c23 */ /* 0x000fe20008010000 */
[----:B------:R-:W-:Y:S01]  /*42d0*/  ISETP.GE.U32.AND.EX P6, PT, R95, 0x1000000, PT, P6 ;  /* 0x010000005f00780c */ /* 0x000fe20003fc6160 */
[----:B------:R-:W-:Y:S01]  /*42e0*/  FMUL.FTZ R0, R46, UR8 ;  /* 0x000000082e007c20 */ /* 0x000fe20008410000 */
[----:B------:R-:W-:Y:S01]  /*42f0*/  FSEL R128, R44, RZ, P3 ;  /* 0x000000ff2c807208 */ /* 0x000fe20001800000 */
[----:B------:R-:W-:Y:S01]  /*4300*/  FFMA.FTZ R51, R136, UR11, R47 ;  /* 0x0000000b88337c23 */ /* 0x000fe2000801002f */
[----:B------:R-:W-:Y:S01]  /*4310*/  LOP3.LUT P3, RZ, R161, 0xff, RZ, 0xc0, !PT ;  /* 0x000000ffa1ff7812 */ /* 0x000fe2000786c0ff */
[----:B------:R-:W-:Y:S01]  /*4320*/  FFMA.FTZ R132, R132, UR29, R154 ;  /* 0x0000001d84847c23 */ /* 0x000fe2000801009a */
[----:B------:R-:W-:Y:S01]  /*4330*/  FSEL R135, R44, RZ, P6 ;  /* 0x000000ff2c877208 */ /* 0x000fe20003000000 */
[----:B------:R-:W-:Y:S01]  /*4340*/  HADD2.F32 R45, -RZ, R41.H1_H1 ;  /* 0x30000029ff2d7230 */ /* 0x000fe20000004100 */
[----:B------:R-:W-:Y:S01]  /*4350*/  LOP3.LUT P6, RZ, R95, 0xff, RZ, 0xc0, !PT ;  /* 0x000000ff5fff7812 */ /* 0x000fe200078cc0ff */
[----:B------:R-:W-:Y:S01]  /*4360*/  FMUL.FTZ R44, R51, UR8 ;  /* 0x00000008332c7c20 */ /* 0x000fe20008410000 */
[----:B------:R-:W-:Y:S01]  /*4370*/  FSEL R54, R0, RZ, P3 ;  /* 0x000000ff00367208 */ /* 0x000fe20001800000 */
[----:B------:R-:W-:Y:S01]  /*4380*/  FADD.FTZ R132, R133, -R132 ;  /* 0x8000008485847221 */ /* 0x000fe20000010000 */
[----:B------:R-:W-:Y:S01]  /*4390*/  LOP3.LUT P3, RZ, R161, 0xff00, RZ, 0xc0, !PT ;  /* 0x0000ff00a1ff7812 */ /* 0x000fe2000786c0ff */
[----:B------:R-:W-:Y:S01]  /*43a0*/  FFMA.FTZ R74, R74, UR29, R154 ;  /* 0x0000001d4a4a7c23 */ /* 0x000fe2000801009a */
[----:B------:R-:W-:Y:S01]  /*43b0*/  FSEL R50, R0, RZ, P6 ;  /* 0x000000ff00327208 */ /* 0x000fe20003000000 */
[----:B------:R-:W-:Y:S01]  /*43c0*/  FFMA.FTZ R132, R132, UR11, R45 ;  /* 0x0000000b84847c23 */ /* 0x000fe2000801002d */
[----:B------:R-:W-:Y:S01]  /*43d0*/  LOP3.LUT P6, RZ, R95, 0xff00, RZ, 0xc0, !PT ;  /* 0x0000ff005fff7812 */ /* 0x000fe200078cc0ff */
[----:B------:R-:W-:Y:S01]  /*43e0*/  FMUL.FTZ R0, R75, UR8 ;  /* 0x000000084b007c20 */ /* 0x000fe20008410000 */
[----:B------:R-:W-:Y:S01]  /*43f0*/  FSEL R131, R44, RZ, P3 ;  /* 0x000000ff2c837208 */ /* 0x000fe20001800000 */
[--C-:B------:R-:W-:Y:S01]  /*4400*/  HADD2.F32 R45, -RZ, R40.reuse.H1_H1 ;  /* 0x30000028ff2d7230 */ /* 0x100fe20000004100 */
[----:B------:R-:W-:Y:S01]  /*4410*/  LOP3.LUT P3, RZ, R160, 0xff0000, RZ, 0xc0, !PT ;  /* 0x00ff0000a0ff7812 */ /* 0x000fe2000786c0ff */
[----:B------:R-:W-:Y:S01]  /*4420*/  FADD.FTZ R74, R129, -R74 ;  /* 0x8000004a814a7221 */ /* 0x000fe20000010000 */
[----:B------:R-:W-:Y:S01]  /*4430*/  FFMA.FTZ R73, R73, UR29, R154 ;  /* 0x0000001d49497c23 */ /* 0x000fe2000801009a */
[----:B------:R-:W-:Y:S01]  /*4440*/  FSEL R133, R44, RZ, P6 ;  /* 0x000000ff2c857208 */ /* 0x000fe20003000000 */
[----:B------:R-:W-:Y:S01]  /*4450*/  FMUL.FTZ R44, R132, UR8 ;  /* 0x00000008842c7c20 */ /* 0x000fe20008410000 */
[----:B------:R-:W-:Y:S01]  /*4460*/  LOP3.LUT P6, RZ, R94, 0xff0000, RZ, 0xc0, !PT ;  /* 0x00ff00005eff7812 */ /* 0x000fe200078cc0ff */
[----:B------:R-:W-:Y:S01]  /*4470*/  FFMA.FTZ R49, R74, UR11, R45 ;  /* 0x0000000b4a317c23 */ /* 0x000fe2000801002d */
[----:B------:R-:W-:Y:S01]  /*4480*/  FSEL R53, R0, RZ, P3 ;  /* 0x000000ff00357208 */ /* 0x000fe20001800000 */
[----:B------:R-:W-:Y:S01]  /*4490*/  FADD.FTZ R73, R72, -R73 ;  /* 0x8000004948497221 */ /* 0x000fe20000010000 */
[----:B------:R-:W-:Y:S01]  /*44a0*/  LOP3.LUT P3, RZ, R160, 0xff000000, RZ, 0xc0, !PT ;  /* 0xff000000a0ff7812 */ /* 0x000fe2000786c0ff */
[----:B------:R-:W-:Y:S01]  /*44b0*/  FMUL.FTZ R48, R49, UR8 ;  /* 0x0000000831307c20 */ /* 0x000fe20008410000 */
[----:B------:R-:W-:Y:S01]  /*44c0*/  FSEL R72, R0, RZ, P6 ;  /* 0x000000ff00487208 */ /* 0x000fe20003000000 */
[----:B------:R-:W-:Y:S01]  /*44d0*/  HADD2.F32 R0, -RZ, R40.H0_H0 ;  /* 0x20000028ff007230 */ /* 0x000fe20000004100 */
[----:B------:R-:W-:-:S02]  /*44e0*/  FSEL R74, R44, RZ, P3 ;  /* 0x000000ff2c4a7208 */ /* 0x000fc40001800000 */
[----:B------:R-:W-:Y:S02]  /*44f0*/  LOP3.LUT P3, RZ, R160, 0xff00, RZ, 0xc0, !PT ;  /* 0x0000ff00a0ff7812 */ /* 0x000fe4000786c0ff */
[----:B------:R-:W-:Y:S01]  /*4500*/  LOP3.LUT P6, RZ, R94, 0xff000000, RZ, 0xc0, !PT ;  /* 0xff0000005eff7812 */ /* 0x000fe200078cc0ff */
[----:B------:R-:W-:Y:S01]  /*4510*/  FFMA.FTZ R0, R73, UR11, R0 ;  /* 0x0000000b49007c23 */ /* 0x000fe20008010000 */
[----:B------:R-:W-:Y:S02]  /*4520*/  FSEL R73, R48, RZ, P3 ;  /* 0x000000ff30497208 */ /* 0x000fe40001800000 */
[----:B------:R-:W-:Y:S02]  /*4530*/  LOP3.LUT P3, RZ, R94, 0xff00, RZ, 0xc0, !PT ;  /* 0x0000ff005eff7812 */ /* 0x000fe4000786c0ff */
[----:B------:R-:W-:Y:S02]  /*4540*/  FSEL R129, R44, RZ, P6 ;  /* 0x000000ff2c817208 */ /* 0x000fe40003000000 */
[----:B------:R-:W-:-:S02]  /*4550*/  F2FP.F16.F32.PACK_AB R45, R132, R75 ;  /* 0x0000004b842d723e */ /* 0x000fc400000000ff */
[----:B------:R-:W-:Y:S01]  /*4560*/  F2FP.F16.F32.PACK_AB R44, R49, R0 ;  /* 0x00000000312c723e */ /* 0x000fe200000000ff */
[----:B------:R-:W-:Y:S01]  /*4570*/  FMUL.FTZ R0, R0, UR8 ;  /* 0x0000000800007c20 */ /* 0x000fe20008410000 */
[----:B------:R-:W-:Y:S02]  /*4580*/  FSEL R75, R48, RZ, P3 ;  /* 0x000000ff304b7208 */ /* 0x000fe40001800000 */
[----:B------:R-:W-:Y:S02]  /*4590*/  LOP3.LUT P6, RZ, R160, 0xff, RZ, 0xc0, !PT ;  /* 0x000000ffa0ff7812 */ /* 0x000fe400078cc0ff */
[----:B------:R-:W-:Y:S02]  /*45a0*/  LOP3.LUT P3, RZ, R94, 0xff, RZ, 0xc0, !PT ;  /* 0x000000ff5eff7812 */ /* 0x000fe4000786c0ff */
[----:B------:R-:W-:Y:S02]  /*45b0*/  F2FP.F16.F32.PACK_AB R46, R51, R46 ;  /* 0x0000002e332e723e */ /* 0x000fe400000000ff */
[----:B------:R-:W-:-:S02]  /*45c0*/  F2FP.F16.F32.PACK_AB R51, R135, R52 ;  /* 0x000000348733723e */ /* 0x000fc400000000ff */
[C---:B------:R-:W-:Y:S02]  /*45d0*/  FSEL R48, R0.reuse, RZ, P3 ;  /* 0x000000ff00307208 */ /* 0x040fe40001800000 */
[----:B------:R-:W-:Y:S02]  /*45e0*/  FSEL R52, R0, RZ, P6 ;  /* 0x000000ff00347208 */ /* 0x000fe40003000000 */
[----:B------:R-:W-:Y:S02]  /*45f0*/  F2FP.F16.F32.PACK_AB R47, R140, R137 ;  /* 0x000000898c2f723e */ /* 0x000fe400000000ff */
[----:B------:R-:W-:Y:S02]  /*4600*/  F2FP.F16.F32.PACK_AB R55, R128, R55 ;  /* 0x000000378037723e */ /* 0x000fe400000000ff */
[----:B------:R-:W-:Y:S02]  /*4610*/  F2FP.F16.F32.PACK_AB R50, R133, R50 ;  /* 0x000000328532723e */ /* 0x000fe400000000ff */
[----:B------:R-:W-:-:S02]  /*4620*/  F2FP.F16.F32.PACK_AB R54, R131, R54 ;  /* 0x000000368336723e */ /* 0x000fc400000000ff */
[----:B------:R-:W-:Y:S02]  /*4630*/  F2FP.F16.F32.PACK_AB R49, R129, R72 ;  /* 0x000000488131723e */ /* 0x000fe400000000ff */
[----:B------:R-:W-:Y:S02]  /*4640*/  F2FP.F16.F32.PACK_AB R53, R74, R53 ;  /* 0x000000354a35723e */ /* 0x000fe400000000ff */
[----:B------:R-:W-:Y:S02]  /*4650*/  F2FP.F16.F32.PACK_AB R48, R75, R48 ;  /* 0x000000304b30723e */ /* 0x000fe400000000ff */
[----:B------:R-:W-:Y:S01]  /*4660*/  F2FP.F16.F32.PACK_AB R52, R73, R52 ;  /* 0x000000344934723e */ /* 0x000fe200000000ff */
[----:B------:R-:W-:Y:S06]  /*4670*/  BRA `(.L_x_629) ;  /* 0x0000001c00887947 */ /* 0x000fec0003800000 */
.L_x_628:
[--C-:B------:R-:W-:Y:S01]  /*4680*/  FFMA.FTZ R137, R137, UR29, R154.reuse ;  /* 0x0000001d89897c23 */ /* 0x100fe2000801009a */
[--C-:B0-----:R-:W-:Y:S02]  /*4690*/  HADD2.F32 R48, -RZ, R43.reuse.H0_H0 ;  /* 0x2000002bff307230 */ /* 0x101fe40000004100 */
[----:B------:R-:W-:Y:S01]  /*46a0*/  FFMA.FTZ R140, R140, UR29, R154 ;  /* 0x0000001d8c8c7c23 */ /* 0x000fe2000801009a */
[----:B------:R-:W-:Y:S02]  /*46b0*/  HADD2.F32 R49, -RZ, R43.H1_H1 ;  /* 0x3000002bff317230 */ /* 0x000fe40000004100 */
[----:B------:R-:W-:Y:S01]  /*46c0*/  FADD.FTZ R137, R138, -R137 ;  /* 0x800000898a897221 */ /* 0x000fe20000010000 */
[----:B------:R-:W-:Y:S01]  /*46d0*/  LOP3.LUT P3, RZ, R161, 0xff0000, RZ, 0xc0, !PT ;  /* 0x00ff0000a1ff7812 */ /* 0x000fe2000786c0ff */
[----:B------:R-:W-:Y:S01]  /*46e0*/  FADD.FTZ R140, R139, -R140 ;  /* 0x8000008c8b8c7221 */ /* 0x000fe20000010000 */
[----:B------:R-:W-:Y:S01]  /*46f0*/  FFMA.FTZ R131, R131, UR29, R154 ;  /* 0x0000001d83837c23 */ /* 0x000fe2000801009a */
[----:B------:R-:W-:Y:S01]  /*4700*/  FFMA.FTZ R48, R137, UR11, R48 ;  /* 0x0000000b89307c23 */ /* 0x000fe20008010030 */
[----:B------:R-:W-:Y:S01]  /*4710*/  LOP3.LUT P6, RZ, R95, 0xff0000, RZ, 0xc0, !PT ;  /* 0x00ff00005fff7812 */ /* 0x000fe200078cc0ff */
[----:B------:R-:W-:-:S02]  /*4720*/  HADD2.F32 R0, -RZ, R42.H0_H0 ;  /* 0x2000002aff007230 */ /* 0x000fc40000004100 */
[----:B------:R-:W-:Y:S01]  /*4730*/  FFMA.FTZ R140, R140, UR11, R49 ;  /* 0x0000000b8c8c7c23 */ /* 0x000fe20008010031 */
[----:B------:R-:W-:Y:S01]  /*4740*/  FMUL.FTZ R48, R48, UR8 ;  /* 0x0000000830307c20 */ /* 0x000fe20008410000 */
[----:B------:R-:W-:Y:S01]  /*4750*/  FADD.FTZ R131, R134, -R131 ;  /* 0x8000008386837221 */ /* 0x000fe20000010000 */
[----:B------:R-:W-:Y:S01]  /*4760*/  FFMA.FTZ R136, R136, UR29, R154 ;  /* 0x0000001d88887c23 */ /* 0x000fe2000801009a */
[----:B------:R-:W-:Y:S01]  /*4770*/  FMUL.FTZ R140, R140, UR8 ;  /* 0x000000088c8c7c20 */ /* 0x000fe20008410000 */
[----:B------:R-:W-:Y:S01]  /*4780*/  HADD2.F32 R49, -RZ, R42.H1_H1 ;  /* 0x3000002aff317230 */ /* 0x000fe20000004100 */
[----:B------:R-:W-:Y:S01]  /*4790*/  FSEL R55, R48, RZ, P3 ;  /* 0x000000ff30377208 */ /* 0x000fe20001800000 */
[----:B------:R-:W-:Y:S01]  /*47a0*/  FFMA.FTZ R131, R131, UR11, R0 ;  /* 0x0000000b83837c23 */ /* 0x000fe20008010000 */
[----:B------:R-:W-:Y:S01]  /*47b0*/  ISETP.GE.U32.AND P3, PT, R160, RZ, PT ;  /* 0x000000ffa000720c */ /* 0x000fe20003f66070 */
[----:B------:R-:W-:Y:S01]  /*47c0*/  FADD.FTZ R136, R135, -R136 ;  /* 0x8000008887887221 */ /* 0x000fe20000010000 */
[----:B------:R-:W-:Y:S01]  /*47d0*/  FSEL R51, R48, RZ, P6 ;  /* 0x000000ff30337208 */ /* 0x000fe20003000000 */
[--C-:B------:R-:W-:Y:S01]  /*47e0*/  FFMA.FTZ R75, R75, UR29, R154.reuse ;  /* 0x0000001d4b4b7c23 */ /* 0x100fe2000801009a */
[----:B------:R-:W-:Y:S01]  /*47f0*/  ISETP.GE.U32.AND P6, PT, R94, RZ, PT ;  /* 0x000000ff5e00720c */ /* 0x000fe20003fc6070 */
[----:B------:R-:W-:Y:S01]  /*4800*/  FMUL.FTZ R131, R131, UR8 ;  /* 0x0000000883837c20 */ /* 0x000fe20008410000 */
[----:B------:R-:W-:Y:S01]  /*4810*/  ISETP.GE.U32.AND.EX P3, PT, R161, 0x1000000, PT, P3 ;  /* 0x01000000a100780c */ /* 0x000fe20003f66130 */
[--C-:B------:R-:W-:Y:S01]  /*4820*/  HADD2.F32 R0, -RZ, R41.reuse.H0_H0 ;  /* 0x20000029ff007230 */ /* 0x100fe20000004100 */
[----:B------:R-:W-:Y:S01]  /*4830*/  ISETP.GE.U32.AND.EX P6, PT, R95, 0x1000000, PT, P6 ;  /* 0x010000005f00780c */ /* 0x000fe20003fc6160 */
[----:B------:R-:W-:Y:S01]  /*4840*/  FFMA.FTZ R136, R136, UR11, R49 ;  /* 0x0000000b88887c23 */ /* 0x000fe20008010031 */
[----:B------:R-:W-:Y:S01]  /*4850*/  FSEL R52, R140, RZ, P3 ;  /* 0x000000ff8c347208 */ /* 0x000fe20001800000 */
[----:B------:R-:W-:Y:S01]  /*4860*/  FADD.FTZ R75, R130, -R75 ;  /* 0x8000004b824b7221 */ /* 0x000fe20000010000 */
[----:B------:R-:W-:Y:S01]  /*4870*/  LOP3.LUT P3, RZ, R161, 0xff, RZ, 0xc0, !PT ;  /* 0x000000ffa1ff7812 */ /* 0x000fe2000786c0ff */
[----:B------:R-:W-:Y:S01]  /*4880*/  FFMA.FTZ R132, R132, UR29, R154 ;  /* 0x0000001d84847c23 */ /* 0x000fe2000801009a */
[----:B------:R-:W-:Y:S01]  /*4890*/  FSEL R140, R140, RZ, P6 ;  /* 0x000000ff8c8c7208 */ /* 0x000fe20003000000 */
[----:B------:R-:W-:Y:S01]  /*48a0*/  FMUL.FTZ R136, R136, UR8 ;  /* 0x0000000888887c20 */ /* 0x000fe20008410000 */
[----:B------:R-:W-:Y:S01]  /*48b0*/  LOP3.LUT P6, RZ, R95, 0xff, RZ, 0xc0, !PT ;  /* 0x000000ff5fff7812 */ /* 0x000fe200078cc0ff */
[----:B------:R-:W-:Y:S01]  /*48c0*/  FFMA.FTZ R75, R75, UR11, R0 ;  /* 0x0000000b4b4b7c23 */ /* 0x000fe20008010000 */
[----:B------:R-:W-:Y:S01]  /*48d0*/  FSEL R54, R131, RZ, P3 ;  /* 0x000000ff83367208 */ /* 0x000fe20001800000 */
[----:B------:R-:W-:Y:S01]  /*48e0*/  HADD2.F32 R49, -RZ, R41.H1_H1 ;  /* 0x30000029ff317230 */ /* 0x000fe20000004100 */
[----:B------:R-:W-:Y:S01]  /*48f0*/  LOP3.LUT P3, RZ, R161, 0xff00, RZ, 0xc0, !PT ;  /* 0x0000ff00a1ff7812 */ /* 0x000fe2000786c0ff */
[----:B------:R-:W-:Y:S01]  /*4900*/  FADD.FTZ R132, R133, -R132 ;  /* 0x8000008485847221 */ /* 0x000fe20000010000 */
[----:B------:R-:W-:Y:S01]  /*4910*/  FSEL R50, R131, RZ, P6 ;  /* 0x000000ff83327208 */ /* 0x000fe20003000000 */
[----:B------:R-:W-:Y:S01]  /*4920*/  FFMA.FTZ R74, R74, UR29, R154 ;  /* 0x0000001d4a4a7c23 */ /* 0x000fe2000801009a */
[----:B------:R-:W-:Y:S01]  /*4930*/  LOP3.LUT P6, RZ, R95, 0xff00, RZ, 0xc0, !PT ;  /* 0x0000ff005fff7812 */ /* 0x000fe200078cc0ff */
[----:B------:R-:W-:Y:S01]  /*4940*/  FMUL.FTZ R75, R75, UR8 ;  /* 0x000000084b4b7c20 */ /* 0x000fe20008410000 */
[----:B------:R-:W-:Y:S01]  /*4950*/  FSEL R131, R136, RZ, P3 ;  /* 0x000000ff88837208 */ /* 0x000fe20001800000 */
[----:B------:R-:W-:Y:S01]  /*4960*/  FFMA.FTZ R49, R132, UR11, R49 ;  /* 0x0000000b84317c23 */ /* 0x000fe20008010031 */
[--C-:B------:R-:W-:Y:S01]  /*4970*/  HADD2.F32 R0, -RZ, R40.reuse.H1_H1 ;  /* 0x30000028ff007230 */ /* 0x100fe20000004100 */
        /* <DEDUP_REMOVED lines=8> */
[----:B------:R-:W-:Y:S01]  /*4a00*/  LOP3.LUT P3, RZ, R160, 0xff000000, RZ, 0xc0, !PT ;  /* 0xff000000a0ff7812 */ /* 0x000fe2000786c0ff */
[----:B------:R-:W-:Y:S01]  /*4a10*/  HADD2.F32 R0, -RZ, R40.H0_H0 ;  /* 0x20000028ff007230 */ /* 0x000fe20000004100 */
[----:B------:R-:W-:Y:S01]  /*4a20*/  FSEL R49, R75, RZ, P6 ;  /* 0x000000ff4b317208 */ /* 0x000fe20003000000 */
[----:B------:R-:W-:Y:S01]  /*4a30*/  FADD.FTZ R73, R72, -R73 ;  /* 0x8000004948497221 */ /* 0x000fe20000010000 */
[----:B------:R-:W-:Y:S01]  /*4a40*/  LOP3.LUT P6, RZ, R94, 0xff000000, RZ, 0xc0, !PT ;  /* 0xff0000005eff7812 */ /* 0x000fe200078cc0ff */
[----:B------:R-:W-:Y:S01]  /*4a50*/  FMUL.FTZ R129, R129, UR8 ;  /* 0x0000000881817c20 */ /* 0x000fe20008410000 */
[----:B------:R-:W-:Y:S01]  /*4a60*/  FSEL R72, R48, RZ, P3 ;  /* 0x000000ff30487208 */ /* 0x000fe20001800000 */
[----:B------:R-:W-:Y:S01]  /*4a70*/  FFMA.FTZ R0, R73, UR11, R0 ;  /* 0x0000000b49007c23 */ /* 0x000fe20008010000 */
[----:B------:R-:W-:-:S02]  /*4a80*/  LOP3.LUT P3, RZ, R160, 0xff00, RZ, 0xc0, !PT ;  /* 0x0000ff00a0ff7812 */ /* 0x000fc4000786c0ff */
[----:B------:R-:W-:Y:S01]  /*4a90*/  FSEL R74, R48, RZ, P6 ;  /* 0x000000ff304a7208 */ /* 0x000fe20003000000 */
[----:B------:R-:W-:Y:S01]  /*4aa0*/  FMUL.FTZ R0, R0, UR8 ;  /* 0x0000000800007c20 */ /* 0x000fe20008410000 */
[----:B------:R-:W-:Y:S02]  /*4ab0*/  LOP3.LUT P6, RZ, R94, 0xff00, RZ, 0xc0, !PT ;  /* 0x0000ff005eff7812 */ /* 0x000fe400078cc0ff */
        /* <DEDUP_REMOVED lines=15> */
.L_x_627:
[----:B------:R-:W-:Y:S05]  /*4bb0*/  @!P2 BRA `(.L_x_630) ;  /* 0x00000004003ca947 */ /* 0x000fea0003800000 */
[--C-:B------:R-:W-:Y:S01]  /*4bc0*/  FFMA.FTZ R137, R137, UR29, R154.reuse ;  /* 0x0000001d89897c23 */ /* 0x100fe2000801009a */
[--C-:B------:R-:W-:Y:S01]  /*4bd0*/  FFMA.FTZ R75, R75, UR29, R154.reuse ;  /* 0x0000001d4b4b7c23 */ /* 0x100fe2000801009a */
[----:B------:R-:W-:Y:S01]  /*4be0*/  FFMA.FTZ R140, R140, UR29, R154 ;  /* 0x0000001d8c8c7c23 */ /* 0x000fe2000801009a */
[----:B------:R-:W-:Y:S01]  /*4bf0*/  LOP3.LUT P3, RZ, R161, 0xff0000, RZ, 0xc0, !PT ;  /* 0x00ff0000a1ff7812 */ /* 0x000fe2000786c0ff */
[----:B0-----:R-:W-:Y:S01]  /*4c00*/  FADD.FTZ R47, R138, -R137 ;  /* 0x800000898a2f7221 */ /* 0x001fe20000010000 */
[----:B------:R-:W-:Y:S01]  /*4c10*/  FADD.FTZ R45, R130, -R75 ;  /* 0x8000004b822d7221 */ /* 0x000fe20000010000 */
[----:B------:R-:W-:Y:S01]  /*4c20*/  FADD.FTZ R130, R139, -R140 ;  /* 0x8000008c8b827221 */ /* 0x000fe20000010000 */
[--C-:B------:R-:W-:Y:S01]  /*4c30*/  FFMA.FTZ R131, R131, UR29, R154.reuse ;  /* 0x0000001d83837c23 */ /* 0x100fe2000801009a */
[----:B------:R-:W-:Y:S01]  /*4c40*/  FMUL.FTZ R47, R47, UR11 ;  /* 0x0000000b2f2f7c20 */ /* 0x000fe20008410000 */
[----:B------:R-:W-:Y:S01]  /*4c50*/  LOP3.LUT P6, RZ, R95, 0xff0000, RZ, 0xc0, !PT ;  /* 0x00ff00005fff7812 */ /* 0x000fe200078cc0ff */
[----:B------:R-:W-:Y:S01]  /*4c60*/  FMUL.FTZ R130, R130, UR11 ;  /* 0x0000000b82827c20 */ /* 0x000fe20008410000 */
[----:B------:R-:W-:Y:S01]  /*4c70*/  FADD.FTZ R50, R134, -R131 ;  /* 0x8000008386327221 */ /* 0x000fe20000010000 */
[----:B------:R-:W-:Y:S01]  /*4c80*/  FMUL.FTZ R0, R47, UR8 ;  /* 0x000000082f007c20 */ /* 0x000fe20008410000 */
[--C-:B------:R-:W-:Y:S01]  /*4c90*/  FFMA.FTZ R136, R136, UR29, R154.reuse ;  /* 0x0000001d88887c23 */ /* 0x100fe2000801009a */
[----:B------:R-:W-:Y:S01]  /*4ca0*/  FFMA.FTZ R132, R132, UR29, R154 ;  /* 0x0000001d84847c23 */ /* 0x000fe2000801009a */
[----:B------:R-:W-:Y:S01]  /*4cb0*/  FMUL.FTZ R44, R130, UR8 ;  /* 0x00000008822c7c20 */ /* 0x000fe20008410000 */
[----:B------:R-:W-:Y:S01]  /*4cc0*/  FMUL.FTZ R50, R50, UR11 ;  /* 0x0000000b32327c20 */ /* 0x000fe20008410000 */
[----:B------:R-:W-:Y:S01]  /*4cd0*/  FSEL R55, R0, RZ, P3 ;  /* 0x000000ff00377208 */ /* 0x000fe20001800000 */
[----:B------:R-:W-:Y:S01]  /*4ce0*/  FADD.FTZ R51, R135, -R136 ;  /* 0x8000008887337221 */ /* 0x000fe20000010000 */
[----:B------:R-:W-:Y:S01]  /*4cf0*/  ISETP.GE.U32.AND P3, PT, R160, RZ, PT ;  /* 0x000000ffa000720c */ /* 0x000fe20003f66070 */
[----:B------:R-:W-:Y:S01]  /*4d00*/  FADD.FTZ R133, R133, -R132 ;  /* 0x8000008485857221 */ /* 0x000fe20000010000 */
[----:B------:R-:W-:Y:S01]  /*4d10*/  FSEL R75, R0, RZ, P6 ;  /* 0x000000ff004b7208 */ /* 0x000fe20003000000 */
[----:B------:R-:W-:Y:S01]  /*4d20*/  FMUL.FTZ R0, R50, UR8 ;  /* 0x0000000832007c20 */ /* 0x000fe20008410000 */
[----:B------:R-:W-:Y:S01]  /*4d30*/  ISETP.GE.U32.AND P6, PT, R94, RZ, PT ;  /* 0x000000ff5e00720c */ /* 0x000fe20003fc6070 */
[----:B------:R-:W-:Y:S01]  /*4d40*/  FMUL.FTZ R51, R51, UR11 ;  /* 0x0000000b33337c20 */ /* 0x000fe20008410000 */
[----:B------:R-:W-:Y:S01]  /*4d50*/  ISETP.GE.U32.AND.EX P3, PT, R161, 0x1000000, PT, P3 ;  /* 0x01000000a100780c */ /* 0x000fe20003f66130 */
[----:B------:R-:W-:Y:S01]  /*4d60*/  FMUL.FTZ R45, R45, UR11 ;  /* 0x0000000b2d2d7c20 */ /* 0x000fe20008410000 */
[----:B------:R-:W-:Y:S01]  /*4d70*/  ISETP.GE.U32.AND.EX P6, PT, R95, 0x1000000, PT, P6 ;  /* 0x010000005f00780c */ /* 0x000fe20003fc6160 */
[----:B------:R-:W-:Y:S01]  /*4d80*/  FMUL.FTZ R46, R51, UR8 ;  /* 0x00000008332e7c20 */ /* 0x000fe20008410000 */
[----:B------:R-:W-:Y:S01]  /*4d90*/  FSEL R132, R44, RZ, P3 ;  /* 0x000000ff2c847208 */ /* 0x000fe20001800000 */
[--C-:B------:R-:W-:Y:S01]  /*4da0*/  FFMA.FTZ R74, R74, UR29, R154.reuse ;  /* 0x0000001d4a4a7c23 */ /* 0x100fe2000801009a */
[----:B------:R-:W-:Y:S01]  /*4db0*/  LOP3.LUT P3, RZ, R161, 0xff, RZ, 0xc0, !PT ;  /* 0x000000ffa1ff7812 */ /* 0x000fe2000786c0ff */
[----:B------:R-:W-:Y:S01]  /*4dc0*/  FFMA.FTZ R73, R73, UR29, R154 ;  /* 0x0000001d49497c23 */ /* 0x000fe2000801009a */
[----:B------:R-:W-:Y:S01]  /*4dd0*/  FSEL R134, R44, RZ, P6 ;  /* 0x000000ff2c867208 */ /* 0x000fe20003000000 */
[----:B------:R-:W-:Y:S01]  /*4de0*/  FMUL.FTZ R44, R133, UR11 ;  /* 0x0000000b852c7c20 */ /* 0x000fe20008410000 */
[----:B------:R-:W-:Y:S01]  /*4df0*/  LOP3.LUT P6, RZ, R95, 0xff, RZ, 0xc0, !PT ;  /* 0x000000ff5fff7812 */ /* 0x000fe200078cc0ff */
[----:B------:R-:W-:Y:S01]  /*4e00*/  FADD.FTZ R129, R129, -R74 ;  /* 0x8000004a81817221 */ /* 0x000fe20000010000 */
[----:B------:R-:W-:-:S02]  /*4e10*/  FSEL R54, R0, RZ, P3 ;  /* 0x000000ff00367208 */ /* 0x000fc40001800000 */
[----:B------:R-:W-:Y:S01]  /*4e20*/  LOP3.LUT P3, RZ, R161, 0xff00, RZ, 0xc0, !PT ;  /* 0x0000ff00a1ff7812 */ /* 0x000fe2000786c0ff */
[----:B------:R-:W-:Y:S01]  /*4e30*/  FMUL.FTZ R129, R129, UR11 ;  /* 0x0000000b81817c20 */ /* 0x000fe20008410000 */
[----:B------:R-:W-:Y:S01]  /*4e40*/  FSEL R52, R0, RZ, P6 ;  /* 0x000000ff00347208 */ /* 0x000fe20003000000 */
[----:B------:R-:W-:Y:S01]  /*4e50*/  FMUL.FTZ R0, R45, UR8 ;  /* 0x000000082d007c20 */ /* 0x000fe20008410000 */
[----:B------:R-:W-:Y:S01]  /*4e60*/  LOP3.LUT P6, RZ, R95, 0xff00, RZ, 0xc0, !PT ;  /* 0x0000ff005fff7812 */ /* 0x000fe200078cc0ff */
[----:B------:R-:W-:Y:S01]  /*4e70*/  FMUL.FTZ R48, R129, UR8 ;  /* 0x0000000881307c20 */ /* 0x000fe20008410000 */
[----:B------:R-:W-:Y:S02]  /*4e80*/  FSEL R131, R46, RZ, P3 ;  /* 0x000000ff2e837208 */ /* 0x000fe40001800000 */
[----:B------:R-:W-:Y:S02]  /*4e90*/  LOP3.LUT P3, RZ, R160, 0xff0000, RZ, 0xc0, !PT ;  /* 0x00ff0000a0ff7812 */ /* 0x000fe4000786c0ff */
[----:B------:R-:W-:Y:S01]  /*4ea0*/  FSEL R133, R46, RZ, P6 ;  /* 0x000000ff2e857208 */ /* 0x000fe20003000000 */
[----:B------:R-:W-:Y:S01]  /*4eb0*/  FMUL.FTZ R46, R44, UR8 ;  /* 0x000000082c2e7c20 */ /* 0x000fe20008410000 */
[----:B------:R-:W-:-:S02]  /*4ec0*/  LOP3.LUT P6, RZ, R94, 0xff0000, RZ, 0xc0, !PT ;  /* 0x00ff00005eff7812 */ /* 0x000fc400078cc0ff */
[----:B------:R-:W-:Y:S02]  /*4ed0*/  FSEL R53, R0, RZ, P3 ;  /* 0x000000ff00357208 */ /* 0x000fe40001800000 */
[----:B------:R-:W-:Y:S02]  /*4ee0*/  LOP3.LUT P3, RZ, R160, 0xff000000, RZ, 0xc0, !PT ;  /* 0xff000000a0ff7812 */ /* 0x000fe4000786c0ff */
[----:B------:R-:W-:Y:S01]  /*4ef0*/  FSEL R49, R0, RZ, P6 ;  /* 0x000000ff00317208 */ /* 0x000fe20003000000 */
[----:B------:R-:W-:Y:S01]  /*4f00*/  FADD.FTZ R0, R72, -R73 ;  /* 0x8000004948007221 */ /* 0x000fe20000010000 */
[----:B------:R-:W-:Y:S02]  /*4f10*/  FSEL R74, R46, RZ, P3 ;  /* 0x000000ff2e4a7208 */ /* 0x000fe40001800000 */
[----:B------:R-:W-:Y:S01]  /*4f20*/  LOP3.LUT P3, RZ, R160, 0xff00, RZ, 0xc0, !PT ;  /* 0x0000ff00a0ff7812 */ /* 0x000fe2000786c0ff */
[----:B------:R-:W-:Y:S01]  /*4f30*/  FMUL.FTZ R0, R0, UR11 ;  /* 0x0000000b00007c20 */ /* 0x000fe20008410000 */
[----:B------:R-:W-:-:S02]  /*4f40*/  LOP3.LUT P6, RZ, R94, 0xff000000, RZ, 0xc0, !PT ;  /* 0xff0000005eff7812 */ /* 0x000fc400078cc0ff */
[----:B------:R-:W-:Y:S02]  /*4f50*/  FSEL R73, R48, RZ, P3 ;  /* 0x000000ff30497208 */ /* 0x000fe40001800000 */
[----:B------:R-:W-:Y:S02]  /*4f60*/  LOP3.LUT P3, RZ, R94, 0xff00, RZ, 0xc0, !PT ;  /* 0x0000ff005eff7812 */ /* 0x000fe4000786c0ff */
[----:B------:R-:W-:Y:S02]  /*4f70*/  FSEL R128, R46, RZ, P6 ;  /* 0x000000ff2e807208 */ /* 0x000fe40003000000 */
[----:B------:R-:W-:Y:S02]  /*4f80*/  F2FP.F16.F32.PACK_AB R46, R51, R50 ;  /* 0x00000032332e723e */ /* 0x000fe400000000ff */
[----:B------:R-:W-:Y:S02]  /*4f90*/  F2FP.F16.F32.PACK_AB R45, R44, R45 ;  /* 0x0000002d2c2d723e */ /* 0x000fe400000000ff */
[----:B------:R-:W-:-:S02]  /*4fa0*/  F2FP.F16.F32.PACK_AB R51, R134, R75 ;  /* 0x0000004b8633723e */ /* 0x000fc400000000ff */
[----:B------:R-:W-:Y:S01]  /*4fb0*/  F2FP.F16.F32.PACK_AB R44, R129, R0 ;  /* 0x00000000812c723e */ /* 0x000fe200000000ff */
[----:B------:R-:W-:Y:S01]  /*4fc0*/  FMUL.FTZ R0, R0, UR8 ;  /* 0x0000000800007c20 */ /* 0x000fe20008410000 */
[----:B------:R-:W-:Y:S02]  /*4fd0*/  FSEL R75, R48, RZ, P3 ;  /* 0x000000ff304b7208 */ /* 0x000fe40001800000 */
[----:B------:R-:W-:Y:S02]  /*4fe0*/  LOP3.LUT P6, RZ, R160, 0xff, RZ, 0xc0, !PT ;  /* 0x000000ffa0ff7812 */ /* 0x000fe400078cc0ff */
[----:B------:R-:W-:Y:S02]  /*4ff0*/  LOP3.LUT P3, RZ, R94, 0xff, RZ, 0xc0, !PT ;  /* 0x000000ff5eff7812 */ /* 0x000fe4000786c0ff */
[----:B------:R-:W-:Y:S02]  /*5000*/  F2FP.F16.F32.PACK_AB R50, R133, R52 ;  /* 0x000000348532723e */ /* 0x000fe400000000ff */
[----:B------:R-:W-:-:S02]  /*5010*/  FSEL R48, R0, RZ, P3 ;  /* 0x000000ff00307208 */ /* 0x000fc40001800000 */
[----:B------:R-:W-:Y:S02]  /*5020*/  FSEL R52, R0, RZ, P6 ;  /* 0x000000ff00347208 */ /* 0x000fe40003000000 */
[----:B------:R-:W-:Y:S02]  /*5030*/  F2FP.F16.F32.PACK_AB R47, R130, R47 ;  /* 0x0000002f822f723e */ /* 0x000fe400000000ff */
[----:B------:R-:W-:Y:S02]  /*5040*/  F2FP.F16.F32.PACK_AB R55, R132, R55 ;  /* 0x000000378437723e */ /* 0x000fe400000000ff */
[----:B------:R-:W-:Y:S02]  /*5050*/  F2FP.F16.F32.PACK_AB R54, R131, R54 ;  /* 0x000000368336723e */ /* 0x000fe400000000ff */
[----:B------:R-:W-:Y:S02]  /*5060*/  F2FP.F16.F32.PACK_AB R49, R128, R49 ;  /* 0x000000318031723e */ /* 0x000fe400000000ff */
[----:B------:R-:W-:-:S02]  /*5070*/  F2FP.F16.F32.PACK_AB R53, R74, R53 ;  /* 0x000000354a35723e */ /* 0x000fc400000000ff */
[----:B------:R-:W-:Y:S02]  /*5080*/  F2FP.F16.F32.PACK_AB R48, R75, R48 ;  /* 0x000000304b30723e */ /* 0x000fe400000000ff */
[----:B------:R-:W-:Y:S01]  /*5090*/  F2FP.F16.F32.PACK_AB R52, R73, R52 ;  /* 0x000000344934723e */ /* 0x000fe200000000ff */
[----:B------:R-:W-:Y:S06]  /*50a0*/  BRA `(.L_x_629) ;  /* 0x0000001000fc7947 */ /* 0x000fec0003800000 */
.L_x_630:
[--C-:B------:R-:W-:Y:S01]  /*50b0*/  FFMA.FTZ R140, R140, UR29, R154.reuse ;  /* 0x0000001d8c8c7c23 */ /* 0x100fe2000801009a */
[--C-:B------:R-:W-:Y:S01]  /*50c0*/  FFMA.FTZ R137, R137, UR29, R154.reuse ;  /* 0x0000001d89897c23 */ /* 0x100fe2000801009a */
[----:B------:R-:W-:Y:S01]  /*50d0*/  ISETP.GE.U32.AND P3, PT, R160, RZ, PT ;  /* 0x000000ffa000720c */ /* 0x000fe20003f66070 */
        /* <DEDUP_REMOVED lines=8> */
[----:B------:R-:W-:Y:S01]  /*5160*/  FFMA.FTZ R136, R136, UR29, R154 ;  /* 0x0000001d88887c23 */ /* 0x000fe2000801009a */
[----:B------:R-:W-:Y:S01]  /*5170*/  FMUL.FTZ R140, R140, UR8 ;  /* 0x000000088c8c7c20 */ /* 0x000fe20008410000 */
[----:B------:R-:W-:Y:S01]  /*5180*/  FMUL.FTZ R137, R137, UR8 ;  /* 0x0000000889897c20 */ /* 0x000fe20008410000 */
[----:B------:R-:W-:Y:S01]  /*5190*/  FMUL.FTZ R131, R131, UR11 ;  /* 0x0000000b83837c20 */ /* 0x000fe20008410000 */
[----:B------:R-:W-:Y:S01]  /*51a0*/  FADD.FTZ R136, R135, -R136 ;  /* 0x8000008887887221 */ /* 0x000fe20000010000 */
[--C-:B------:R-:W-:Y:S01]  /*51b0*/  FFMA.FTZ R75, R75, UR29, R154.reuse ;  /* 0x0000001d4b4b7c23 */ /* 0x100fe2000801009a */
[----:B0-----:R-:W-:Y:S01]  /*51c0*/  FSEL R48, R140, RZ, P3 ;  /* 0x000000ff8c307208 */ /* 0x001fe20001800000 */
[----:B------:R-:W-:Y:S01]  /*51d0*/  FMUL.FTZ R131, R131, UR8 ;  /* 0x0000000883837c20 */ /* 0x000fe20008410000 */
[----:B------:R-:W-:Y:S01]  /*51e0*/  ISETP.GE.U32.AND P3, PT, R94, RZ, PT ;  /* 0x000000ff5e00720c */ /* 0x000fe20003f66070 */
[----:B------:R-:W-:Y:S01]  /*51f0*/  FMUL.FTZ R136, R136, UR11 ;  /* 0x0000000b88887c20 */ /* 0x000fe20008410000 */
[----:B------:R-:W-:Y:S01]  /*5200*/  FSEL R55, R137, RZ, P6 ;  /* 0x000000ff89377208 */ /* 0x000fe20003000000 */
[----:B------:R-:W-:Y:S01]  /*5210*/  FADD.FTZ R75, R130, -R75 ;  /* 0x8000004b824b7221 */ /* 0x000fe20000010000 */
[C---:B------:R-:W-:Y:S01]  /*5220*/  LOP3.LUT P6, RZ, R95.reuse, 0xff0000, RZ, 0xc0, !PT ;  /* 0x00ff00005fff7812 */ /* 0x040fe200078cc0ff */
[----:B------:R-:W-:Y:S01]  /*5230*/  FFMA.FTZ R132, R132, UR29, R154 ;  /* 0x0000001d84847c23 */ /* 0x000fe2000801009a */
[----:B------:R-:W-:Y:S01]  /*5240*/  ISETP.GE.U32.AND.EX P3, PT, R95, 0x1000000, PT, P3 ;  /* 0x010000005f00780c */ /* 0x000fe20003f66130 */
[----:B------:R-:W-:Y:S01]  /*5250*/  FMUL.FTZ R136, R136, UR8 ;  /* 0x0000000888887c20 */ /* 0x000fe20008410000 */
[----:B------:R-:W-:Y:S01]  /*5260*/  FSEL R51, R137, RZ, P6 ;  /* 0x000000ff89337208 */ /* 0x000fe20003000000 */
[----:B------:R-:W-:Y:S01]  /*5270*/  FMUL.FTZ R75, R75, UR11 ;  /* 0x0000000b4b4b7c20 */ /* 0x000fe20008410000 */
[----:B------:R-:W-:Y:S01]  /*5280*/  LOP3.LUT P6, RZ, R161, 0xff, RZ, 0xc0, !PT ;  /* 0x000000ffa1ff7812 */ /* 0x000fe200078cc0ff */
[----:B------:R-:W-:Y:S01]  /*5290*/  FADD.FTZ R132, R133, -R132 ;  /* 0x8000008485847221 */ /* 0x000fe20000010000 */
[----:B------:R-:W-:Y:S01]  /*52a0*/  FSEL R140, R140, RZ, P3 ;  /* 0x000000ff8c8c7208 */ /* 0x000fe20001800000 */
[----:B------:R-:W-:Y:S01]  /*52b0*/  FFMA.FTZ R74, R74, UR29, R154 ;  /* 0x0000001d4a4a7c23 */ /* 0x000fe2000801009a */
[----:B------:R-:W-:Y:S01]  /*52c0*/  LOP3.LUT P3, RZ, R95, 0xff, RZ, 0xc0, !PT ;  /* 0x000000ff5fff7812 */ /* 0x000fe2000786c0ff */
        /* <DEDUP_REMOVED lines=14> */
[----:B------:R-:W-:Y:S01]  /*53b0*/  FMUL.FTZ R129, R129, UR8 ;  /* 0x0000000881817c20 */ /* 0x000fe20008410000 */
[----:B------:R-:W-:Y:S01]  /*53c0*/  LOP3.LUT P3, RZ, R94, 0xff0000, RZ, 0xc0, !PT ;  /* 0x00ff00005eff7812 */ /* 0x000fe2000786c0ff */
[----:B------:R-:W-:Y:S01]  /*53d0*/  FMUL.FTZ R73, R73, UR11 ;  /* 0x0000000b49497c20 */ /* 0x000fe20008410000 */
[----:B------:R-:W-:-:S02]  /*53e0*/  FSEL R53, R75, RZ, P6 ;  /* 0x000000ff4b357208 */ /* 0x000fc40003000000 */
[----:B------:R-:W-:Y:S01]  /*53f0*/  LOP3.LUT P6, RZ, R160, 0xff000000, RZ, 0xc0, !PT ;  /* 0xff000000a0ff7812 */ /* 0x000fe200078cc0ff */
[----:B------:R-:W-:Y:S01]  /*5400*/  FMUL.FTZ R73, R73, UR8 ;  /* 0x0000000849497c20 */ /* 0x000fe20008410000 */
[----:B------:R-:W-:Y:S02]  /*5410*/  FSEL R49, R75, RZ, P3 ;  /* 0x000000ff4b317208 */ /* 0x000fe40001800000 */
[----:B------:R-:W-:Y:S02]  /*5420*/  LOP3.LUT P3, RZ, R94, 0xff000000, RZ, 0xc0, !PT ;  /* 0xff0000005eff7812 */ /* 0x000fe4000786c0ff */
[----:B------:R-:W-:Y:S02]  /*5430*/  FSEL R0, R132, RZ, P6 ;  /* 0x000000ff84007208 */ /* 0x000fe40003000000 */
[----:B------:R-:W-:Y:S02]  /*5440*/  LOP3.LUT P6, RZ, R160, 0xff00, RZ, 0xc0, !PT ;  /* 0x0000ff00a0ff7812 */ /* 0x000fe400078cc0ff */
[----:B------:R-:W-:-:S02]  /*5450*/  FSEL R132, R132, RZ, P3 ;  /* 0x000000ff84847208 */ /* 0x000fc40001800000 */
[----:B------:R-:W-:Y:S02]  /*5460*/  LOP3.LUT P3, RZ, R94, 0xff00, RZ, 0xc0, !PT ;  /* 0x0000ff005eff7812 */ /* 0x000fe4000786c0ff */
[C---:B------:R-:W-:Y:S02]  /*5470*/  FSEL R75, R129.reuse, RZ, P6 ;  /* 0x000000ff814b7208 */ /* 0x040fe40003000000 */
[----:B------:R-:W-:Y:S02]  /*5480*/  FSEL R129, R129, RZ, P3 ;  /* 0x000000ff81817208 */ /* 0x000fe40001800000 */
[----:B------:R-:W-:Y:S02]  /*5490*/  LOP3.LUT P6, RZ, R160, 0xff, RZ, 0xc0, !PT ;  /* 0x000000ffa0ff7812 */ /* 0x000fe400078cc0ff */
[----:B------:R-:W-:Y:S02]  /*54a0*/  LOP3.LUT P3, RZ, R94, 0xff, RZ, 0xc0, !PT ;  /* 0x000000ff5eff7812 */ /* 0x000fe4000786c0ff */
        /* <DEDUP_REMOVED lines=11> */
.L_x_626:
[----:B------:R-:W-:-:S04]  /*5560*/  ISETP.NE.U32.AND P1, PT, RZ, UR9, PT ;  /* 0x00000009ff007c0c */ /* 0x000fc8000bf25070 */
[----:B------:R-:W-:-:S13]  /*5570*/  ISETP.NE.AND.EX P1, PT, RZ, UR10, PT, P1 ;  /* 0x0000000aff007c0c */ /* 0x000fda000bf25310 */
[----:B------:R-:W-:Y:S05]  /*5580*/  @!P1 BRA `(.L_x_631) ;  /* 0x0000000800049947 */ /* 0x000fea0003800000 */
[----:B------:R-:W-:Y:S05]  /*5590*/  @!P2 BRA `(.L_x_632) ;  /* 0x000000040008a947 */ /* 0x000fea0003800000 */
[--C-:B------:R-:W-:Y:S01]  /*55a0*/  FFMA.FTZ R140, R140, UR29, R154.reuse ;  /* 0x0000001d8c8c7c23 */ /* 0x100fe2000801009a */
[--C-:B------:R-:W-:Y:S01]  /*55b0*/  FFMA.FTZ R137, R137, UR29, R154.reuse ;  /* 0x0000001d89897c23 */ /* 0x100fe2000801009a */
[----:B------:R-:W-:Y:S01]  /*55c0*/  FFMA.FTZ R132, R132, UR29, R154 ;  /* 0x0000001d84847c23 */ /* 0x000fe2000801009a */
[--C-:B0-----:R-:W-:Y:S02]  /*55d0*/  HADD2.F32 R45, -RZ, R43.reuse.H1_H1 ;  /* 0x3000002bff2d7230 */ /* 0x101fe40000004100 */
[----:B------:R-:W-:Y:S01]  /*55e0*/  FADD.FTZ R140, R139, -R140 ;  /* 0x8000008c8b8c7221 */ /* 0x000fe20000010000 */
[----:B------:R-:W-:Y:S01]  /*55f0*/  FFMA.FTZ R131, R131, UR29, R154 ;  /* 0x0000001d83837c23 */ /* 0x000fe2000801009a */
[----:B------:R-:W-:Y:S02]  /*5600*/  HADD2.F32 R44, -RZ, R43.H0_H0 ;  /* 0x2000002bff2c7230 */ /* 0x000fe40000004100 */
[----:B------:R-:W-:Y:S01]  /*5610*/  FADD.FTZ R137, R138, -R137 ;  /* 0x800000898a897221 */ /* 0x000fe20000010000 */
[----:B------:R-:W-:-:S02]  /*5620*/  HADD2.F32 R47, -RZ, R41.H1_H1 ;  /* 0x30000029ff2f7230 */ /* 0x000fc40000004100 */
[----:B------:R-:W-:Y:S01]  /*5630*/  FFMA.FTZ R136, R136, UR29, R154 ;  /* 0x0000001d88887c23 */ /* 0x000fe2000801009a */
[----:B------:R-:W-:Y:S01]  /*5640*/  FADD.FTZ R132, R133, -R132 ;  /* 0x8000008485847221 */ /* 0x000fe20000010000 */
[----:B------:R-:W-:Y:S01]  /*5650*/  FFMA.FTZ R75, R75, UR29, R154 ;  /* 0x0000001d4b4b7c23 */ /* 0x000fe2000801009a */
[--C-:B------:R-:W-:Y:S02]  /*5660*/  HADD2.F32 R0, -RZ, R42.reuse.H0_H0 ;  /* 0x2000002aff007230 */ /* 0x100fe40000004100 */
[----:B------:R-:W-:Y:S01]  /*5670*/  FFMA.FTZ R140, R140, UR11, R45 ;  /* 0x0000000b8c8c7c23 */ /* 0x000fe2000801002d */
[----:B------:R-:W-:Y:S01]  /*5680*/  FADD.FTZ R131, R134, -R131 ;  /* 0x8000008386837221 */ /* 0x000fe20000010000 */
[----:B------:R-:W-:Y:S01]  /*5690*/  ISETP.GE.U32.AND P3, PT, R160, RZ, PT ;  /* 0x000000ffa000720c */ /* 0x000fe20003f66070 */
[----:B------:R-:W-:Y:S01]  /*56a0*/  FFMA.FTZ R137, R137, UR11, R44 ;  /* 0x0000000b89897c23 */ /* 0x000fe2000801002c */
[----:B------:R-:W-:Y:S02]  /*56b0*/  HADD2.F32 R45, -RZ, R42.H1_H1 ;  /* 0x3000002aff2d7230 */ /* 0x000fe40000004100 */
[----:B------:R-:W-:Y:S01]  /*56c0*/  FADD.FTZ R136, R135, -R136 ;  /* 0x8000008887887221 */ /* 0x000fe20000010000 */
[----:B------:R-:W-:-:S02]  /*56d0*/  HADD2.F32 R44, -RZ, R41.H0_H0 ;  /* 0x20000029ff2c7230 */ /* 0x000fc40000004100 */
[----:B------:R-:W-:Y:S01]  /*56e0*/  FFMA.FTZ R132, R132, UR11, R47 ;  /* 0x0000000b84847c23 */ /* 0x000fe2000801002f */
[----:B------:R-:W-:Y:S01]  /*56f0*/  FFMA.FTZ R74, R74, UR29, R154 ;  /* 0x0000001d4a4a7c23 */ /* 0x000fe2000801009a */
[----:B------:R-:W-:Y:S01]  /*5700*/  FADD.FTZ R75, R130, -R75 ;  /* 0x8000004b824b7221 */ /* 0x000fe20000010000 */
[----:B------:R-:W-:Y:S01]  /*5710*/  FMUL.FTZ R47, R140, UR8 ;  /* 0x000000088c2f7c20 */ /* 0x000fe20008410000 */
[----:B------:R-:W-:Y:S01]  /*5720*/  FFMA.FTZ R131, R131, UR11, R0 ;  /* 0x0000000b83837c23 */ /* 0x000fe20008010000 */
[----:B------:R-:W-:Y:S01]  /*5730*/  ISETP.GE.U32.AND.EX P3, PT, R161, 0x1000000, PT, P3 ;  /* 0x01000000a100780c */ /* 0x000fe20003f66130 */
[----:B------:R-:W-:Y:S01]  /*5740*/  FFMA.FTZ R136, R136, UR11, R45 ;  /* 0x0000000b88887c23 */ /* 0x000fe2000801002d */
[----:B------:R-:W-:Y:S01]  /*5750*/  FADD.FTZ R129, R129, -R74 ;  /* 0x8000004a81817221 */ /* 0x000fe20000010000 */
[----:B------:R-:W-:Y:S01]  /*5760*/  FFMA.FTZ R45, R75, UR11, R44 ;  /* 0x0000000b4b2d7c23 */ /* 0x000fe2000801002c */
[----:B------:R-:W-:Y:S01]  /*5770*/  FMUL.FTZ R46, R137, UR8 ;  /* 0x00000008892e7c20 */ /* 0x000fe20008410000 */
[----:B------:R-:W-:Y:S01]  /*5780*/  FMUL.FTZ R44, R131, UR8 ;  /* 0x00000008832c7c20 */ /* 0x000fe20008410000 */
[----:B------:R-:W-:Y:S01]  /*5790*/  FSEL R74, R47, RZ, P3 ;  /* 0x000000ff2f4a7208 */ /* 0x000fe20001800000 */
[----:B------:R-:W-:Y:S01]  /*57a0*/  FFMA.FTZ R73, R73, UR29, R154 ;  /* 0x0000001d49497c23 */ /* 0x000fe2000801009a */
[C---:B------:R-:W-:Y:S01]  /*57b0*/  LOP3.LUT P6, RZ, R161.reuse, 0xff0000, RZ, 0xc0, !PT ;  /* 0x00ff0000a1ff7812 */ /* 0x040fe200078cc0ff */
[----:B------:R-:W-:Y:S01]  /*57c0*/  FMUL.FTZ R52, R136, UR8 ;  /* 0x0000000888347c20 */ /* 0x000fe20008410000 */
[C---:B------:R-:W-:Y:S01]  /*57d0*/  LOP3.LUT P3, RZ, R161.reuse, 0xff, RZ, 0xc0, !PT ;  /* 0x000000ffa1ff7812 */ /* 0x040fe2000786c0ff */
[--C-:B------:R-:W-:Y:S01]  /*57e0*/  HADD2.F32 R0, -RZ, R40.reuse.H0_H0 ;  /* 0x20000028ff007230 */ /* 0x100fe20000004100 */
[----:B------:R-:W-:Y:S01]  /*57f0*/  FSEL R55, R46, RZ, P6 ;  /* 0x000000ff2e377208 */ /* 0x000fe20003000000 */
[----:B------:R-:W-:Y:S01]  /*5800*/  FADD.FTZ R73, R72, -R73 ;  /* 0x8000004948497221 */ /* 0x000fe20000010000 */
[----:B------:R-:W-:Y:S01]  /*5810*/  FSEL R54, R44, RZ, P3 ;  /* 0x000000ff2c367208 */ /* 0x000fe20001800000 */
[----:B------:R-:W-:Y:S01]  /*5820*/  HADD2.F32 R44, -RZ, R40.H1_H1 ;  /* 0x30000028ff2c7230 */ /* 0x000fe20000004100 */
[----:B------:R-:W-:Y:S01]  /*5830*/  LOP3.LUT P6, RZ, R161, 0xff00, RZ, 0xc0, !PT ;  /* 0x0000ff00a1ff7812 */ /* 0x000fe200078cc0ff */
[----:B------:R-:W-:Y:S01]  /*5840*/  FMUL.FTZ R46, R45, UR8 ;  /* 0x000000082d2e7c20 */ /* 0x000fe20008410000 */
[----:B------:R-:W-:Y:S01]  /*5850*/  FMUL.FTZ R47, R132, UR8 ;  /* 0x00000008842f7c20 */ /* 0x000fe20008410000 */
[----:B------:R-:W-:Y:S01]  /*5860*/  FFMA.FTZ R0, R73, UR11, R0 ;  /* 0x0000000b49007c23 */ /* 0x000fe20008010000 */
[----:B------:R-:W-:Y:S01]  /*5870*/  FSEL R133, R52, RZ, P6 ;  /* 0x000000ff34857208 */ /* 0x000fe20003000000 */
[----:B------:R-:W-:Y:S01]  /*5880*/  FFMA.FTZ R129, R129, UR11, R44 ;  /* 0x0000000b81817c23 */ /* 0x000fe2000801002c */
        /* <DEDUP_REMOVED lines=13> */
[----:B------:R-:W-:Y:S02]  /*5960*/  F2FP.F16.F32.PACK_AB R44, R129, R0 ;  /* 0x00000000812c723e */ /* 0x000fe400000000ff */
[----:B------:R-:W-:Y:S02]  /*5970*/  F2FP.F16.F32.PACK_AB R55, R74, R55 ;  /* 0x000000374a37723e */ /* 0x000fe400000000ff */
[----:B------:R-:W-:Y:S02]  /*5980*/  F2FP.F16.F32.PACK_AB R54, R133, R54 ;  /* 0x000000368536723e */ /* 0x000fe400000000ff */
[----:B------:R-:W-:-:S02]  /*5990*/  F2FP.F16.F32.PACK_AB R53, R75, R72 ;  /* 0x000000484b35723e */ /* 0x000fc400000000ff */
[----:B------:R-:W-:Y:S01]  /*59a0*/  F2FP.F16.F32.PACK_AB R52, R73, R52 ;  /* 0x000000344934723e */ /* 0x000fe200000000ff */
[----:B------:R-:W-:Y:S06]  /*59b0*/  BRA `(.L_x_629) ;  /* 0x0000000800b87947 */ /* 0x000fec0003800000 */
.L_x_632:
[--C-:B------:R-:W-:Y:S01]  /*59c0*/  FFMA.FTZ R140, R140, UR29, R154.reuse ;  /* 0x0000001d8c8c7c23 */ /* 0x100fe2000801009a */
[--C-:B------:R-:W-:Y:S01]  /*59d0*/  FFMA.FTZ R137, R137, UR29, R154.reuse ;  /* 0x0000001d89897c23 */ /* 0x100fe2000801009a */
[--C-:B0-----:R-:W-:Y:S02]  /*59e0*/  HADD2.F32 R55, -RZ, R43.reuse.H1_H1 ;  /* 0x3000002bff377230 */ /* 0x101fe40000004100 */
[----:B------:R-:W-:Y:S01]  /*59f0*/  FFMA.FTZ R136, R136, UR29, R154 ;  /* 0x0000001d88887c23 */ /* 0x000fe2000801009a */
[----:B------:R-:W-:Y:S01]  /*5a00*/  FADD.FTZ R140, R139, -R140 ;  /* 0x8000008c8b8c7221 */ /* 0x000fe20000010000 */
[----:B------:R-:W-:Y:S02]  /*5a10*/  HADD2.F32 R0, -RZ, R43.H0_H0 ;  /* 0x2000002bff007230 */ /* 0x000fe40000004100 */
[----:B------:R-:W-:Y:S01]  /*5a20*/  FADD.FTZ R137, R138, -R137 ;  /* 0x800000898a897221 */ /* 0x000fe20000010000 */
[----:B------:R-:W-:Y:S01]  /*5a30*/  FFMA.FTZ R131, R131, UR29, R154 ;  /* 0x0000001d83837c23 */ /* 0x000fe2000801009a */
[----:B------:R-:W-:-:S02]  /*5a40*/  HADD2.F32 R53, -RZ, R42.H1_H1 ;  /* 0x3000002aff357230 */ /* 0x000fc40000004100 */
[----:B------:R-:W-:Y:S01]  /*5a50*/  FFMA.FTZ R55, R140, UR11, R55 ;  /* 0x0000000b8c377c23 */ /* 0x000fe20008010037 */
[----:B------:R-:W-:Y:S01]  /*5a60*/  FADD.FTZ R136, R135, -R136 ;  /* 0x8000008887887221 */ /* 0x000fe20000010000 */
[----:B------:R-:W-:Y:S02]  /*5a70*/  HADD2.F32 R52, -RZ, R42.H0_H0 ;  /* 0x2000002aff347230 */ /* 0x000fe40000004100 */
[----:B------:R-:W-:Y:S01]  /*5a80*/  FFMA.FTZ R137, R137, UR11, R0 ;  /* 0x0000000b89897c23 */ /* 0x000fe20008010000 */
[----:B------:R-:W-:Y:S01]  /*5a90*/  ISETP.GE.U32.AND P3, PT, R160, RZ, PT ;  /* 0x000000ffa000720c */ /* 0x000fe20003f66070 */
[--C-:B------:R-:W-:Y:S01]  /*5aa0*/  FFMA.FTZ R75, R75, UR29, R154.reuse ;  /* 0x0000001d4b4b7c23 */ /* 0x100fe2000801009a */
[----:B------:R-:W-:Y:S01]  /*5ab0*/  FADD.FTZ R131, R134, -R131 ;  /* 0x8000008386837221 */ /* 0x000fe20000010000 */
[--C-:B------:R-:W-:Y:S01]  /*5ac0*/  FFMA.FTZ R132, R132, UR29, R154.reuse ;  /* 0x0000001d84847c23 */ /* 0x100fe2000801009a */
[----:B------:R-:W-:Y:S01]  /*5ad0*/  FFMA.FTZ R74, R74, UR29, R154 ;  /* 0x0000001d4a4a7c23 */ /* 0x000fe2000801009a */
[----:B------:R-:W-:Y:S01]  /*5ae0*/  FMUL.FTZ R55, R55, UR8 ;  /* 0x0000000837377c20 */ /* 0x000fe20008410000 */
[----:B------:R-:W-:-:S02]  /*5af0*/  HADD2.F32 R0, -RZ, R41.H0_H0 ;  /* 0x20000029ff007230 */ /* 0x000fc40000004100 */
[----:B------:R-:W-:Y:S01]  /*5b00*/  FFMA.FTZ R136, R136, UR11, R53 ;  /* 0x0000000b88887c23 */ /* 0x000fe20008010035 */
[----:B------:R-:W-:Y:S01]  /*5b10*/  ISETP.GE.U32.AND.EX P3, PT, R161, 0x1000000, PT, P3 ;  /* 0x01000000a100780c */ /* 0x000fe20003f66130 */
[----:B------:R-:W-:Y:S01]  /*5b20*/  FMUL.FTZ R137, R137, UR8 ;  /* 0x0000000889897c20 */ /* 0x000fe20008410000 */
[----:B------:R-:W-:Y:S01]  /*5b30*/  FADD.FTZ R75, R130, -R75 ;  /* 0x8000004b824b7221 */ /* 0x000fe20000010000 */
[----:B------:R-:W-:Y:S01]  /*5b40*/  FFMA.FTZ R131, R131, UR11, R52 ;  /* 0x0000000b83837c23 */ /* 0x000fe20008010034 */
[----:B------:R-:W-:Y:S01]  /*5b50*/  HADD2.F32 R53, -RZ, R41.H1_H1 ;  /* 0x30000029ff357230 */ /* 0x000fe20000004100 */
[----:B------:R-:W-:Y:S01]  /*5b60*/  LOP3.LUT P6, RZ, R161, 0xff0000, RZ, 0xc0, !PT ;  /* 0x00ff0000a1ff7812 */ /* 0x000fe200078cc0ff */
[----:B------:R-:W-:Y:S01]  /*5b70*/  FADD.FTZ R132, R133, -R132 ;  /* 0x8000008485847221 */ /* 0x000fe20000010000 */
[----:B------:R-:W-:Y:S01]  /*5b80*/  FADD.FTZ R129, R129, -R74 ;  /* 0x8000004a81817221 */ /* 0x000fe20000010000 */
[----:B------:R-:W-:Y:S01]  /*5b90*/  FFMA.FTZ R73, R73, UR29, R154 ;  /* 0x0000001d49497c23 */ /* 0x000fe2000801009a */
[----:B------:R-:W-:Y:S01]  /*5ba0*/  FSEL R74, R55, RZ, P3 ;  /* 0x000000ff374a7208 */ /* 0x000fe20001800000 */
[----:B------:R-:W-:Y:S01]  /*5bb0*/  FFMA.FTZ R75, R75, UR11, R0 ;  /* 0x0000000b4b4b7c23 */ /* 0x000fe20008010000 */
[----:B------:R-:W-:Y:S01]  /*5bc0*/  FMUL.FTZ R131, R131, UR8 ;  /* 0x0000000883837c20 */ /* 0x000fe20008410000 */
[----:B------:R-:W-:Y:S01]  /*5bd0*/  FMUL.FTZ R136, R136, UR8 ;  /* 0x0000000888887c20 */ /* 0x000fe20008410000 */
[----:B------:R-:W-:Y:S01]  /*5be0*/  FSEL R55, R137, RZ, P6 ;  /* 0x000000ff89377208 */ /* 0x000fe20003000000 */
[----:B------:R-:W-:-:S02]  /*5bf0*/  HADD2.F32 R52, -RZ, R40.H1_H1 ;  /* 0x30000028ff347230 */ /* 0x000fc40000004100 */
[----:B------:R-:W-:Y:S01]  /*5c00*/  FFMA.FTZ R53, R132, UR11, R53 ;  /* 0x0000000b84357c23 */ /* 0x000fe20008010035 */
[----:B------:R-:W-:Y:S01]  /*5c10*/  HADD2.F32 R0, -RZ, R40.H0_H0 ;  /* 0x20000028ff007230 */ /* 0x000fe20000004100 */
[C---:B------:R-:W-:Y:S01]  /*5c20*/  LOP3.LUT P3, RZ, R161.reuse, 0xff, RZ, 0xc0, !PT ;  /* 0x000000ffa1ff7812 */ /* 0x040fe2000786c0ff */
[----:B------:R-:W-:Y:S01]  /*5c30*/  FADD.FTZ R73, R72, -R73 ;  /* 0x8000004948497221 */ /* 0x000fe20000010000 */
[----:B------:R-:W-:Y:S01]  /*5c40*/  LOP3.LUT P6, RZ, R161, 0xff00, RZ, 0xc0, !PT ;  /* 0x0000ff00a1ff7812 */ /* 0x000fe200078cc0ff */
[----:B------:R-:W-:Y:S01]  /*5c50*/  FMUL.FTZ R75, R75, UR8 ;  /* 0x000000084b4b7c20 */ /* 0x000fe20008410000 */
[----:B------:R-:W-:Y:S01]  /*5c60*/  FSEL R131, R131, RZ, P3 ;  /* 0x000000ff83837208 */ /* 0x000fe20001800000 */
[----:B------:R-:W-:Y:S01]  /*5c70*/  FMUL.FTZ R54, R53, UR8 ;  /* 0x0000000835367c20 */ /* 0x000fe20008410000 */
[----:B------:R-:W-:Y:S01]  /*5c80*/  FSEL R136, R136, RZ, P6 ;  /* 0x000000ff88887208 */ /* 0x000fe20003000000 */
[----:B------:R-:W-:Y:S01]  /*5c90*/  FFMA.FTZ R52, R129, UR11, R52 ;  /* 0x0000000b81347c23 */ /* 0x000fe20008010034 */
[----:B------:R-:W-:Y:S01]  /*5ca0*/  FFMA.FTZ R0, R73, UR11, R0 ;  /* 0x0000000b49007c23 */ /* 0x000fe20008010000 */
[----:B------:R-:W-:-:S02]  /*5cb0*/  LOP3.LUT P3, RZ, R160, 0xff0000, RZ, 0xc0, !PT ;  /* 0x00ff0000a0ff7812 */ /* 0x000fc4000786c0ff */
[----:B------:R-:W-:Y:S01]  /*5cc0*/  LOP3.LUT P6, RZ, R160, 0xff000000, RZ, 0xc0, !PT ;  /* 0xff000000a0ff7812 */ /* 0x000fe200078cc0ff */
[----:B------:R-:W-:Y:S01]  /*5cd0*/  FMUL.FTZ R52, R52, UR8 ;  /* 0x0000000834347c20 */ /* 0x000fe20008410000 */
[----:B------:R-:W-:Y:S01]  /*5ce0*/  FSEL R53, R75, RZ, P3 ;  /* 0x000000ff4b357208 */ /* 0x000fe20001800000 */
[----:B------:R-:W-:Y:S01]  /*5cf0*/  FMUL.FTZ R0, R0, UR8 ;  /* 0x0000000800007c20 */ /* 0x000fe20008410000 */
[----:B------:R-:W-:Y:S02]  /*5d00*/  FSEL R72, R54, RZ, P6 ;  /* 0x000000ff36487208 */ /* 0x000fe40003000000 */
[C---:B------:R-:W-:Y:S02]  /*5d10*/  LOP3.LUT P3, RZ, R160.reuse, 0xff00, RZ, 0xc0, !PT ;  /* 0x0000ff00a0ff7812 */ /* 0x040fe4000786c0ff */
[----:B------:R-:W-:Y:S02]  /*5d20*/  LOP3.LUT P6, RZ, R160, 0xff, RZ, 0xc0, !PT ;  /* 0x000000ffa0ff7812 */ /* 0x000fe400078cc0ff */
[----:B------:R-:W-:-:S02]  /*5d30*/  FSEL R73, R52, RZ, P3 ;  /* 0x000000ff34497208 */ /* 0x000fc40001800000 */
[----:B------:R-:W-:Y:S02]  /*5d40*/  FSEL R0, R0, RZ, P6 ;  /* 0x000000ff00007208 */ /* 0x000fe40003000000 */
[----:B------:R-:W-:Y:S02]  /*5d50*/  F2FP.F16.F32.PACK_AB R55, R74, R55 ;  /* 0x000000374a37723e */ /* 0x000fe400000000ff */
[----:B------:R-:W-:Y:S02]  /*5d60*/  F2FP.F16.F32.PACK_AB R54, R136, R131 ;  /* 0x000000838836723e */ /* 0x000fe400000000ff */
[----:B------:R-:W-:Y:S02]  /*5d70*/  F2FP.F16.F32.PACK_AB R53, R72, R53 ;  /* 0x000000354835723e */ /* 0x000fe400000000ff */
[----:B------:R-:W-:Y:S01]  /*5d80*/  F2FP.F16.F32.PACK_AB R52, R73, R0 ;  /* 0x000000004934723e */ /* 0x000fe200000000ff */
[----:B------:R-:W-:Y:S06]  /*5d90*/  BRA `(.L_x_629) ;  /* 0x0000000400c07947 */ /* 0x000fec0003800000 */
.L_x_631:
[----:B------:R-:W-:Y:S05]  /*5da0*/  @!P2 BRA `(.L_x_633) ;  /* 0x0000000000e8a947 */ /* 0x000fea0003800000 */
[--C-:B------:R-:W-:Y:S01]  /*5db0*/  FFMA.FTZ R140, R140, UR29, R154.reuse ;  /* 0x0000001d8c8c7c23 */ /* 0x100fe2000801009a */
        /* <DEDUP_REMOVED lines=8> */
[----:B0-----:R-:W-:Y:S01]  /*5e40*/  FMUL.FTZ R47, R137, UR11 ;  /* 0x0000000b892f7c20 */ /* 0x001fe20008410000 */
[----:B------:R-:W-:Y:S01]  /*5e50*/  FADD.FTZ R136, R135, -R136 ;  /* 0x8000008887887221 */ /* 0x000fe20000010000 */
[--C-:B------:R-:W-:Y:S01]  /*5e60*/  FFMA.FTZ R75, R75, UR29, R154.reuse ;  /* 0x0000001d4b4b7c23 */ /* 0x100fe2000801009a */
[----:B------:R-:W-:Y:S01]  /*5e70*/  FFMA.FTZ R132, R132, UR29, R154 ;  /* 0x0000001d84847c23 */ /* 0x000fe2000801009a */
[----:B------:R-:W-:Y:S01]  /*5e80*/  FMUL.FTZ R44, R140, UR8 ;  /* 0x000000088c2c7c20 */ /* 0x000fe20008410000 */
[----:B------:R-:W-:Y:S01]  /*5e90*/  ISETP.GE.U32.AND.EX P3, PT, R161, 0x1000000, PT, P3 ;  /* 0x01000000a100780c */ /* 0x000fe20003f66130 */
[----:B------:R-:W-:Y:S01]  /*5ea0*/  FMUL.FTZ R0, R47, UR8 ;  /* 0x000000082f007c20 */ /* 0x000fe20008410000 */
[----:B------:R-:W-:Y:S01]  /*5eb0*/  LOP3.LUT P6, RZ, R161, 0xff0000, RZ, 0xc0, !PT ;  /* 0x00ff0000a1ff7812 */ /* 0x000fe200078cc0ff */
[----:B------:R-:W-:Y:S01]  /*5ec0*/  FMUL.FTZ R131, R131, UR11 ;  /* 0x0000000b83837c20 */ /* 0x000fe20008410000 */
[----:B------:R-:W-:Y:S01]  /*5ed0*/  FMUL.FTZ R136, R136, UR11 ;  /* 0x0000000b88887c20 */ /* 0x000fe20008410000 */
[----:B------:R-:W-:Y:S01]  /*5ee0*/  FADD.FTZ R75, R130, -R75 ;  /* 0x8000004b824b7221 */ /* 0x000fe20000010000 */
[----:B------:R-:W-:Y:S01]  /*5ef0*/  FADD.FTZ R132, R133, -R132 ;  /* 0x8000008485847221 */ /* 0x000fe20000010000 */
[--C-:B------:R-:W-:Y:S01]  /*5f00*/  FFMA.FTZ R74, R74, UR29, R154.reuse ;  /* 0x0000001d4a4a7c23 */ /* 0x100fe2000801009a */
[----:B------:R-:W-:Y:S01]  /*5f10*/  FFMA.FTZ R73, R73, UR29, R154 ;  /* 0x0000001d49497c23 */ /* 0x000fe2000801009a */
        /* <DEDUP_REMOVED lines=8> */
[----:B------:R-:W-:Y:S01]  /*5fa0*/  FADD.FTZ R74, R129, -R74 ;  /* 0x8000004a814a7221 */ /* 0x000fe20000010000 */
[----:B------:R-:W-:Y:S01]  /*5fb0*/  FADD.FTZ R73, R72, -R73 ;  /* 0x8000004948497221 */ /* 0x000fe20000010000 */
[----:B------:R-:W-:Y:S01]  /*5fc0*/  FMUL.FTZ R0, R45, UR8 ;  /* 0x000000082d007c20 */ /* 0x000fe20008410000 */
[----:B------:R-:W-:Y:S01]  /*5fd0*/  FSEL R54, R44, RZ, P3 ;  /* 0x000000ff2c367208 */ /* 0x000fe20001800000 */
[----:B------:R-:W-:Y:S01]  /*5fe0*/  FMUL.FTZ R53, R74, UR11 ;  /* 0x0000000b4a357c20 */ /* 0x000fe20008410000 */
[----:B------:R-:W-:Y:S01]  /*5ff0*/  FSEL R129, R46, RZ, P6 ;  /* 0x000000ff2e817208 */ /* 0x000fe20003000000 */
[----:B------:R-:W-:Y:S01]  /*6000*/  FMUL.FTZ R46, R132, UR8 ;  /* 0x00000008842e7c20 */ /* 0x000fe20008410000 */
[C---:B------:R-:W-:Y:S01]  /*6010*/  LOP3.LUT P3, RZ, R160.reuse, 0xff0000, RZ, 0xc0, !PT ;  /* 0x00ff0000a0ff7812 */ /* 0x040fe2000786c0ff */
[----:B------:R-:W-:Y:S01]  /*6020*/  FMUL.FTZ R44, R73, UR11 ;  /* 0x0000000b492c7c20 */ /* 0x000fe20008410000 */
[----:B------:R-:W-:Y:S01]  /*6030*/  LOP3.LUT P6, RZ, R160, 0xff000000, RZ, 0xc0, !PT ;  /* 0xff000000a0ff7812 */ /* 0x000fe200078cc0ff */
[----:B------:R-:W-:Y:S01]  /*6040*/  FMUL.FTZ R52, R53, UR8 ;  /* 0x0000000835347c20 */ /* 0x000fe20008410000 */
[----:B------:R-:W-:Y:S01]  /*6050*/  FSEL R72, R0, RZ, P3 ;  /* 0x000000ff00487208 */ /* 0x000fe20001800000 */
[----:B------:R-:W-:Y:S01]  /*6060*/  FMUL.FTZ R0, R44, UR8 ;  /* 0x000000082c007c20 */ /* 0x000fe20008410000 */
        /* <DEDUP_REMOVED lines=14> */
.L_x_633:
[--C-:B------:R-:W-:Y:S01]  /*6150*/  FFMA.FTZ R140, R140, UR29, R154.reuse ;  /* 0x0000001d8c8c7c23 */ /* 0x100fe2000801009a */
[--C-:B------:R-:W-:Y:S01]  /*6160*/  FFMA.FTZ R137, R137, UR29, R154.reuse ;  /* 0x0000001d89897c23 */ /* 0x100fe2000801009a */
[--C-:B------:R-:W-:Y:S01]  /*6170*/  FFMA.FTZ R131, R131, UR29, R154.reuse ;  /* 0x0000001d83837c23 */ /* 0x100fe2000801009a */
[----:B------:R-:W-:Y:S01]  /*6180*/  FFMA.FTZ R136, R136, UR29, R154 ;  /* 0x0000001d88887c23 */ /* 0x000fe2000801009a */
[----:B------:R-:W-:Y:S01]  /*6190*/  FADD.FTZ R140, R139, -R140 ;  /* 0x8000008c8b8c7221 */ /* 0x000fe20000010000 */
[----:B------:R-:W-:Y:S01]  /*61a0*/  FADD.FTZ R137, R138, -R137 ;  /* 0x800000898a897221 */ /* 0x000fe20000010000 */
[----:B------:R-:W-:Y:S01]  /*61b0*/  FADD.FTZ R131, R134, -R131 ;  /* 0x8000008386837221 */ /* 0x000fe20000010000 */
[----:B------:R-:W-:Y:S01]  /*61c0*/  ISETP.GE.U32.AND P3, PT, R160, RZ, PT ;  /* 0x000000ffa000720c */ /* 0x000fe20003f66070 */
[----:B------:R-:W-:Y:S01]  /*61d0*/  FMUL.FTZ R140, R140, UR11 ;  /* 0x0000000b8c8c7c20 */ /* 0x000fe20008410000 */
[----:B------:R-:W-:Y:S01]  /*61e0*/  FMUL.FTZ R137, R137, UR11 ;  /* 0x0000000b89897c20 */ /* 0x000fe20008410000 */
[----:B------:R-:W-:Y:S01]  /*61f0*/  FADD.FTZ R136, R135, -R136 ;  /* 0x8000008887887221 */ /* 0x000fe20000010000 */
[--C-:B------:R-:W-:Y:S01]  /*6200*/  FFMA.FTZ R75, R75, UR29, R154.reuse ;  /* 0x0000001d4b4b7c23 */ /* 0x100fe2000801009a */
[----:B------:R-:W-:Y:S01]  /*6210*/  FFMA.FTZ R132, R132, UR29, R154 ;  /* 0x0000001d84847c23 */ /* 0x000fe2000801009a */
[----:B------:R-:W-:Y:S01]  /*6220*/  FMUL.FTZ R140, R140, UR8 ;  /* 0x000000088c8c7c20 */ /* 0x000fe20008410000 */
[----:B------:R-:W-:Y:S01]  /*6230*/  ISETP.GE.U32.AND.EX P3, PT, R161, 0x1000000, PT, P3 ;  /* 0x01000000a100780c */ /* 0x000fe20003f66130 */
[----:B------:R-:W-:Y:S01]  /*6240*/  FMUL.FTZ R131, R131, UR11 ;  /* 0x0000000b83837c20 */ /* 0x000fe20008410000 */
[----:B------:R-:W-:Y:S01]  /*6250*/  FMUL.FTZ R137, R137, UR8 ;  /* 0x0000000889897c20 */ /* 0x000fe20008410000 */
[----:B------:R-:W-:Y:S01]  /*6260*/  LOP3.LUT P6, RZ, R161, 0xff0000, RZ, 0xc0, !PT ;  /* 0x00ff0000a1ff7812 */ /* 0x000fe200078cc0ff */
[----:B------:R-:W-:Y:S01]  /*6270*/  FMUL.FTZ R136, R136, UR11 ;  /* 0x0000000b88887c20 */ /* 0x000fe20008410000 */
[----:B------:R-:W-:Y:S01]  /*6280*/  FADD.FTZ R75, R130, -R75 ;  /* 0x8000004b824b7221 */ /* 0x000fe20000010000 */
[----:B------:R-:W-:Y:S01]  /*6290*/  FADD.FTZ R132, R133, -R132 ;  /* 0x8000008485847221 */ /* 0x000fe20000010000 */
[--C-:B------:R-:W-:Y:S01]  /*62a0*/  FFMA.FTZ R74, R74, UR29, R154.reuse ;  /* 0x0000001d4a4a7c23 */ /* 0x100fe2000801009a */
[----:B------:R-:W-:Y:S01]  /*62b0*/  FFMA.FTZ R73, R73, UR29, R154 ;  /* 0x0000001d49497c23 */ /* 0x000fe2000801009a */
[----:B------:R-:W-:Y:S01]  /*62c0*/  FSEL R140, R140, RZ, P3 ;  /* 0x000000ff8c8c7208 */ /* 0x000fe20001800000 */
[----:B------:R-:W-:Y:S01]  /*62d0*/  FMUL.FTZ R131, R131, UR8 ;  /* 0x0000000883837c20 */ /* 0x000fe20008410000 */
[----:B------:R-:W-:Y:S01]  /*62e0*/  LOP3.LUT P3, RZ, R161, 0xff, RZ, 0xc0, !PT ;  /* 0x000000ffa1ff7812 */ /* 0x000fe2000786c0ff */
[----:B------:R-:W-:Y:S01]  /*62f0*/  FMUL.FTZ R136, R136, UR8 ;  /* 0x0000000888887c20 */ /* 0x000fe20008410000 */
[----:B0-----:R-:W-:Y:S01]  /*6300*/  FSEL R55, R137, RZ, P6 ;  /* 0x000000ff89377208 */ /* 0x001fe20003000000 */
[----:B------:R-:W-:Y:S01]  /*6310*/  FMUL.FTZ R75, R75, UR11 ;  /* 0x0000000b4b4b7c20 */ /* 0x000fe20008410000 */
[----:B------:R-:W-:Y:S01]  /*6320*/  LOP3.LUT P6, RZ, R161, 0xff00, RZ, 0xc0, !PT ;  /* 0x0000ff00a1ff7812 */ /* 0x000fe200078cc0ff */
[----:B------:R-:W-:Y:S01]  /*6330*/  FMUL.FTZ R132, R132, UR11 ;  /* 0x0000000b84847c20 */ /* 0x000fe20008410000 */
[----:B------:R-:W-:Y:S01]  /*6340*/  FADD.FTZ R129, R129, -R74 ;  /* 0x8000004a81817221 */ /* 0x000fe20000010000 */
[----:B------:R-:W-:Y:S01]  /*6350*/  FADD.FTZ R73, R72, -R73 ;  /* 0x8000004948497221 */ /* 0x000fe20000010000 */
        /* <DEDUP_REMOVED lines=19> */
[----:B------:R-:W-:-:S07]  /*6490*/  F2FP.F16.F32.PACK_AB R52, R129, R52 ;  /* 0x000000348134723e */ /* 0x000fce00000000ff */
.L_x_629:
        /* <DEDUP_REMOVED lines=39> */
[----:B------:R-:W-:Y:S01]  /*6710*/  FFMA.FTZ R67, R67, UR11, R0 ;  /* 0x0000000b43437c23 */ /* 0x000fe20008010000 */
[----:B------:R-:W-:Y:S01]  /*6720*/  ISETP.GE.U32.AND.EX P6, PT, R97, 0x1000000, PT, P6 ;  /* 0x010000006100780c */ /* 0x000fe20003fc6160 */
[----:B------:R-:W-:Y:S01]  /*6730*/  FMUL.FTZ R0, R46, UR8 ;  /* 0x000000082e007c20 */ /* 0x000fe20008410000 */
[----:B------:R-:W-:Y:S01]  /*6740*/  FSEL R60, R44, RZ, P3 ;  /* 0x000000ff2c3c7208 */ /* 0x000fe20001800000 */
[----:B------:R-:W-:Y:S01]  /*6750*/  FFMA.FTZ R51, R68, UR11, R47 ;  /* 0x0000000b44337c23 */ /* 0x000fe2000801002f */
[----:B------:R-:W-:Y:S01]  /*6760*/  LOP3.LUT P3, RZ, R159, 0xff, RZ, 0xc0, !PT ;  /* 0x000000ff9fff7812 */ /* 0x000fe2000786c0ff */
[----:B------:R-:W-:Y:S01]  /*6770*/  FFMA.FTZ R66, R66, UR29, R154 ;  /* 0x0000001d42427c23 */ /* 0x000fe2000801009a */
[----:B------:R-:W-:Y:S01]  /*6780*/  FADD.FTZ R58, R59, -R58 ;  /* 0x8000003a3b3a7221 */ /* 0x000fe20000010000 */
[----:B------:R-:W-:Y:S01]  /*6790*/  FSEL R59, R44, RZ, P6 ;  /* 0x000000ff2c3b7208 */ /* 0x000fe20003000000 */
[----:B------:R-:W-:Y:S01]  /*67a0*/  HADD2.F32 R45, -RZ, R33.H1_H1 ;  /* 0x30000021ff2d7230 */ /* 0x000fe20000004100 */
[----:B------:R-:W-:Y:S01]  /*67b0*/  LOP3.LUT P6, RZ, R97, 0xff, RZ, 0xc0, !PT ;  /* 0x000000ff61ff7812 */ /* 0x000fe200078cc0ff */
[----:B------:R-:W-:Y:S01]  /*67c0*/  FMUL.FTZ R44, R51, UR8 ;  /* 0x00000008332c7c20 */ /* 0x000fe20008410000 */
[C---:B------:R-:W-:Y:S01]  /*67d0*/  FSEL R54, R0.reuse, RZ, P3 ;  /* 0x000000ff00367208 */ /* 0x040fe20001800000 */
        /* <DEDUP_REMOVED lines=8> */
[----:B------:R-:W-:Y:S01]  /*6860*/  HADD2.F32 R45, -RZ, R32.H1_H1 ;  /* 0x30000020ff2d7230 */ /* 0x000fe20000004100 */
[----:B------:R-:W-:Y:S01]  /*6870*/  LOP3.LUT P3, RZ, R158, 0xff0000, RZ, 0xc0, !PT ;  /* 0x00ff00009eff7812 */ /* 0x000fe2000786c0ff */
[----:B------:R-:W-:Y:S01]  /*6880*/  FADD.FTZ R57, R56, -R57 ;  /* 0x8000003938397221 */ /* 0x000fe20000010000 */
[----:B------:R-:W-:Y:S01]  /*6890*/  FSEL R65, R44, RZ, P6 ;  /* 0x000000ff2c417208 */ /* 0x000fe20003000000 */
[----:B------:R-:W-:Y:S01]  /*68a0*/  FMUL.FTZ R44, R66, UR8 ;  /* 0x00000008422c7c20 */ /* 0x000fe20008410000 */
[----:B------:R-:W-:Y:S01]  /*68b0*/  LOP3.LUT P6, RZ, R96, 0xff0000, RZ, 0xc0, !PT ;  /* 0x00ff000060ff7812 */ /* 0x000fe200078cc0ff */
[----:B------:R-:W-:Y:S01]  /*68c0*/  FFMA.FTZ R49, R58, UR11, R45 ;  /* 0x0000000b3a317c23 */ /* 0x000fe2000801002d */
[----:B------:R-:W-:-:S02]  /*68d0*/  FSEL R53, R0, RZ, P3 ;  /* 0x000000ff00357208 */ /* 0x000fc40001800000 */
[----:B------:R-:W-:Y:S01]  /*68e0*/  LOP3.LUT P3, RZ, R158, 0xff000000, RZ, 0xc0, !PT ;  /* 0xff0000009eff7812 */ /* 0x000fe2000786c0ff */
[----:B------:R-:W-:Y:S01]  /*68f0*/  FMUL.FTZ R48, R49, UR8 ;  /* 0x0000000831307c20 */ /* 0x000fe20008410000 */
[----:B------:R-:W-:Y:S01]  /*6900*/  FSEL R56, R0, RZ, P6 ;  /* 0x000000ff00387208 */ /* 0x000fe20003000000 */
[----:B------:R-:W-:Y:S01]  /*6910*/  HADD2.F32 R0, -RZ, R32.H0_H0 ;  /* 0x20000020ff007230 */ /* 0x000fe20000004100 */
[----:B------:R-:W-:Y:S02]  /*6920*/  FSEL R58, R44, RZ, P3 ;  /* 0x000000ff2c3a7208 */ /* 0x000fe40001800000 */
[----:B------:R-:W-:Y:S02]  /*6930*/  LOP3.LUT P3, RZ, R158, 0xff00, RZ, 0xc0, !PT ;  /* 0x0000ff009eff7812 */ /* 0x000fe4000786c0ff */
[----:B------:R-:W-:Y:S01]  /*6940*/  LOP3.LUT P6, RZ, R96, 0xff000000, RZ, 0xc0, !PT ;  /* 0xff00000060ff7812 */ /* 0x000fe200078cc0ff */
[----:B------:R-:W-:Y:S01]  /*6950*/  FFMA.FTZ R0, R57, UR11, R0 ;  /* 0x0000000b39007c23 */ /* 0x000fe20008010000 */
[----:B------:R-:W-:-:S02]  /*6960*/  FSEL R57, R48, RZ, P3 ;  /* 0x000000ff30397208 */ /* 0x000fc40001800000 */
[----:B------:R-:W-:Y:S02]  /*6970*/  LOP3.LUT P3, RZ, R96, 0xff00, RZ, 0xc0, !PT ;  /* 0x0000ff0060ff7812 */ /* 0x000fe4000786c0ff */
[----:B------:R-:W-:Y:S02]  /*6980*/  FSEL R61, R44, RZ, P6 ;  /* 0x000000ff2c3d7208 */ /* 0x000fe40003000000 */
[----:B------:R-:W-:Y:S02]  /*6990*/  F2FP.F16.F32.PACK_AB R46, R51, R46 ;  /* 0x0000002e332e723e */ /* 0x000fe400000000ff */
[----:B------:R-:W-:Y:S02]  /*69a0*/  F2FP.F16.F32.PACK_AB R51, R59, R52 ;  /* 0x000000343b33723e */ /* 0x000fe400000000ff */
[----:B------:R-:W-:Y:S01]  /*69b0*/  F2FP.F16.F32.PACK_AB R44, R49, R0 ;  /* 0x00000000312c723e */ /* 0x000fe200000000ff */
[----:B------:R-:W-:Y:S01]  /*69c0*/  FMUL.FTZ R0, R0, UR8 ;  /* 0x0000000800007c20 */ /* 0x000fe20008410000 */
[----:B------:R-:W-:-:S02]  /*69d0*/  FSEL R59, R48, RZ, P3 ;  /* 0x000000ff303b7208 */ /* 0x000fc40001800000 */
[----:B------:R-:W-:Y:S02]  /*69e0*/  LOP3.LUT P6, RZ, R158, 0xff, RZ, 0xc0, !PT ;  /* 0x000000ff9eff7812 */ /* 0x000fe400078cc0ff */
        /* <DEDUP_REMOVED lines=13> */
.L_x_636:
[--C-:B------:R-:W-:Y:S01]  /*6ac0*/  FFMA.FTZ R71, R71, UR29, R154.reuse ;  /* 0x0000001d47477c23 */ /* 0x100fe2000801009a */
[--C-:B0-----:R-:W-:Y:S02]  /*6ad0*/  HADD2.F32 R48, -RZ, R35.reuse.H0_H0 ;  /* 0x20000023ff307230 */ /* 0x101fe40000004100 */
[----:B------:R-:W-:Y:S01]  /*6ae0*/  FFMA.FTZ R70, R70, UR29, R154 ;  /* 0x0000001d46467c23 */ /* 0x000fe2000801009a */
[----:B------:R-:W-:Y:S02]  /*6af0*/  HADD2.F32 R49, -RZ, R35.H1_H1 ;  /* 0x30000023ff317230 */ /* 0x000fe40000004100 */
[----:B------:R-:W-:Y:S01]  /*6b00*/  FADD.FTZ R71, R64, -R71 ;  /* 0x8000004740477221 */ /* 0x000fe20000010000 */
[----:B------:R-:W-:Y:S01]  /*6b10*/  LOP3.LUT P3, RZ, R159, 0xff0000, RZ, 0xc0, !PT ;  /* 0x00ff00009fff7812 */ /* 0x000fe2000786c0ff */
[----:B------:R-:W-:Y:S01]  /*6b20*/  FADD.FTZ R70, R65, -R70 ;  /* 0x8000004641467221 */ /* 0x000fe20000010000 */
[----:B------:R-:W-:Y:S01]  /*6b30*/  LOP3.LUT P6, RZ, R97, 0xff0000, RZ, 0xc0, !PT ;  /* 0x00ff000061ff7812 */ /* 0x000fe200078cc0ff */
[----:B------:R-:W-:Y:S01]  /*6b40*/  FFMA.FTZ R48, R71, UR11, R48 ;  /* 0x0000000b47307c23 */ /* 0x000fe20008010030 */
[----:B------:R-:W-:Y:S01]  /*6b50*/  FFMA.FTZ R69, R69, UR29, R154 ;  /* 0x0000001d45457c23 */ /* 0x000fe2000801009a */
[----:B------:R-:W-:Y:S01]  /*6b60*/  FFMA.FTZ R70, R70, UR11, R49 ;  /* 0x0000000b46467c23 */ /* 0x000fe20008010031 */
[----:B------:R-:W-:-:S02]  /*6b70*/  HADD2.F32 R0, -RZ, R34.H0_H0 ;  /* 0x20000022ff007230 */ /* 0x000fc40000004100 */
        /* <DEDUP_REMOVED lines=18> */
[----:B------:R-:W-:Y:S01]  /*6ca0*/  FFMA.FTZ R66, R66, UR29, R154 ;  /* 0x0000001d42427c23 */ /* 0x000fe2000801009a */
[----:B------:R-:W-:Y:S01]  /*6cb0*/  FSEL R70, R70, RZ, P6 ;  /* 0x000000ff46467208 */ /* 0x000fe20003000000 */
[----:B------:R-:W-:Y:S01]  /*6cc0*/  FADD.FTZ R67, R60, -R67 ;  /* 0x800000433c437221 */ /* 0x000fe20000010000 */
[----:B------:R-:W-:Y:S01]  /*6cd0*/  LOP3.LUT P3, RZ, R159, 0xff, RZ, 0xc0, !PT ;  /* 0x000000ff9fff7812 */ /* 0x000fe2000786c0ff */
[----:B------:R-:W-:Y:S01]  /*6ce0*/  HADD2.F32 R49, -RZ, R33.H1_H1 ;  /* 0x30000021ff317230 */ /* 0x000fe20000004100 */
[----:B------:R-:W-:Y:S01]  /*6cf0*/  LOP3.LUT P6, RZ, R97, 0xff, RZ, 0xc0, !PT ;  /* 0x000000ff61ff7812 */ /* 0x000fe200078cc0ff */
[----:B------:R-:W-:Y:S01]  /*6d00*/  FMUL.FTZ R68, R68, UR8 ;  /* 0x0000000844447c20 */ /* 0x000fe20008410000 */
[----:B------:R-:W-:Y:S01]  /*6d10*/  FSEL R54, R69, RZ, P3 ;  /* 0x000000ff45367208 */ /* 0x000fe20001800000 */
[----:B------:R-:W-:Y:S01]  /*6d20*/  FADD.FTZ R66, R61, -R66 ;  /* 0x800000423d427221 */ /* 0x000fe20000010000 */
[----:B------:R-:W-:Y:S01]  /*6d30*/  FSEL R50, R69, RZ, P6 ;  /* 0x000000ff45327208 */ /* 0x000fe20003000000 */
[----:B------:R-:W-:Y:S01]  /*6d40*/  FFMA.FTZ R0, R67, UR11, R0 ;  /* 0x0000000b43007c23 */ /* 0x000fe20008010000 */
[----:B------:R-:W-:Y:S01]  /*6d50*/  LOP3.LUT P3, RZ, R159, 0xff00, RZ, 0xc0, !PT ;  /* 0x0000ff009fff7812 */ /* 0x000fe2000786c0ff */
[--C-:B------:R-:W-:Y:S01]  /*6d60*/  FFMA.FTZ R58, R58, UR29, R154.reuse ;  /* 0x0000001d3a3a7c23 */ /* 0x100fe2000801009a */
[----:B------:R-:W-:Y:S01]  /*6d70*/  LOP3.LUT P6, RZ, R97, 0xff00, RZ, 0xc0, !PT ;  /* 0x0000ff0061ff7812 */ /* 0x000fe200078cc0ff */
[----:B------:R-:W-:Y:S01]  /*6d80*/  FFMA.FTZ R57, R57, UR29, R154 ;  /* 0x0000001d39397c23 */ /* 0x000fe2000801009a */
[----:B------:R-:W-:Y:S01]  /*6d90*/  FFMA.FTZ R66, R66, UR11, R49 ;  /* 0x0000000b42427c23 */ /* 0x000fe20008010031 */
[----:B------:R-:W-:Y:S01]  /*6da0*/  FMUL.FTZ R48, R0, UR8 ;  /* 0x0000000800307c20 */ /* 0x000fe20008410000 */
[C---:B------:R-:W-:Y:S01]  /*6db0*/  FSEL R63, R68.reuse, RZ, P3 ;  /* 0x000000ff443f7208 */ /* 0x040fe20001800000 */
[--C-:B------:R-:W-:Y:S01]  /*6dc0*/  HADD2.F32 R49, -RZ, R32.reuse.H1_H1 ;  /* 0x30000020ff317230 */ /* 0x100fe20000004100 */
[----:B------:R-:W-:Y:S01]  /*6dd0*/  FSEL R65, R68, RZ, P6 ;  /* 0x000000ff44417208 */ /* 0x000fe20003000000 */
[----:B------:R-:W-:Y:S01]  /*6de0*/  FADD.FTZ R58, R59, -R58 ;  /* 0x8000003a3b3a7221 */ /* 0x000fe20000010000 */
[----:B------:R-:W-:Y:S01]  /*6df0*/  LOP3.LUT P3, RZ, R158, 0xff0000, RZ, 0xc0, !PT ;  /* 0x00ff00009eff7812 */ /* 0x000fe2000786c0ff */
[----:B------:R-:W-:Y:S01]  /*6e00*/  FADD.FTZ R57, R56, -R57 ;  /* 0x8000003938397221 */ /* 0x000fe20000010000 */
[----:B------:R-:W-:Y:S01]  /*6e10*/  LOP3.LUT P6, RZ, R96, 0xff0000, RZ, 0xc0, !PT ;  /* 0x00ff000060ff7812 */ /* 0x000fe200078cc0ff */
[----:B------:R-:W-:Y:S01]  /*6e20*/  FMUL.FTZ R66, R66, UR8 ;  /* 0x0000000842427c20 */ /* 0x000fe20008410000 */
[----:B------:R-:W-:Y:S01]  /*6e30*/  FSEL R53, R48, RZ, P3 ;  /* 0x000000ff30357208 */ /* 0x000fe20001800000 */
[----:B------:R-:W-:Y:S01]  /*6e40*/  FFMA.FTZ R49, R58, UR11, R49 ;  /* 0x0000000b3a317c23 */ /* 0x000fe20008010031 */
[----:B------:R-:W-:Y:S01]  /*6e50*/  FSEL R56, R48, RZ, P6 ;  /* 0x000000ff30387208 */ /* 0x000fe20003000000 */
[----:B------:R-:W-:Y:S01]  /*6e60*/  HADD2.F32 R0, -RZ, R32.H0_H0 ;  /* 0x20000020ff007230 */ /* 0x000fe20000004100 */
[----:B------:R-:W-:Y:S01]  /*6e70*/  LOP3.LUT P3, RZ, R158, 0xff000000, RZ, 0xc0, !PT ;  /* 0xff0000009eff7812 */ /* 0x000fe2000786c0ff */
[----:B------:R-:W-:Y:S01]  /*6e80*/  FMUL.FTZ R49, R49, UR8 ;  /* 0x0000000831317c20 */ /* 0x000fe20008410000 */
[----:B------:R-:W-:-:S02]  /*6e90*/  LOP3.LUT P6, RZ, R96, 0xff000000, RZ, 0xc0, !PT ;  /* 0xff00000060ff7812 */ /* 0x000fc400078cc0ff */
[C---:B------:R-:W-:Y:S01]  /*6ea0*/  FSEL R58, R66.reuse, RZ, P3 ;  /* 0x000000ff423a7208 */ /* 0x040fe20001800000 */
[----:B------:R-:W-:Y:S01]  /*6eb0*/  FFMA.FTZ R0, R57, UR11, R0 ;  /* 0x0000000b39007c23 */ /* 0x000fe20008010000 */
[----:B------:R-:W-:Y:S02]  /*6ec0*/  FSEL R61, R66, RZ, P6 ;  /* 0x000000ff423d7208 */ /* 0x000fe40003000000 */
[----:B------:R-:W-:Y:S01]  /*6ed0*/  LOP3.LUT P3, RZ, R158, 0xff00, RZ, 0xc0, !PT ;  /* 0x0000ff009eff7812 */ /* 0x000fe2000786c0ff */
[----:B------:R-:W-:Y:S01]  /*6ee0*/  FMUL.FTZ R0, R0, UR8 ;  /* 0x0000000800007c20 */ /* 0x000fe20008410000 */
[----:B------:R-:W-:Y:S02]  /*6ef0*/  LOP3.LUT P6, RZ, R96, 0xff00, RZ, 0xc0, !PT ;  /* 0x0000ff0060ff7812 */ /* 0x000fe400078cc0ff */
[C---:B------:R-:W-:Y:S02]  /*6f00*/  FSEL R57, R49.reuse, RZ, P3 ;  /* 0x000000ff31397208 */ /* 0x040fe40001800000 */
[----:B------:R-:W-:-:S02]  /*6f10*/  FSEL R59, R49, RZ, P6 ;  /* 0x000000ff313b7208 */ /* 0x000fc40003000000 */
[----:B------:R-:W-:Y:S02]  /*6f20*/  LOP3.LUT P3, RZ, R158, 0xff, RZ, 0xc0, !PT ;  /* 0x000000ff9eff7812 */ /* 0x000fe4000786c0ff */
[----:B------:R-:W-:Y:S02]  /*6f30*/  LOP3.LUT P6, RZ, R96, 0xff, RZ, 0xc0, !PT ;  /* 0x000000ff60ff7812 */ /* 0x000fe400078cc0ff */
[----:B------:R-:W-:Y:S02]  /*6f40*/  F2FP.F16.F32.PACK_AB R55, R52, R55 ;  /* 0x000000373437723e */ /* 0x000fe400000000ff */
        /* <DEDUP_REMOVED lines=10> */
.L_x_635:
[----:B------:R-:W-:Y:S05]  /*6ff0*/  @!P2 BRA `(.L_x_638) ;  /* 0x00000004003ca947 */ /* 0x000fea0003800000 */
[--C-:B------:R-:W-:Y:S01]  /*7000*/  FFMA.FTZ R71, R71, UR29, R154.reuse ;  /* 0x0000001d47477c23 */ /* 0x100fe2000801009a */
[--C-:B------:R-:W-:Y:S01]  /*7010*/  FFMA.FTZ R70, R70, UR29, R154.reuse ;  /* 0x0000001d46467c23 */ /* 0x100fe2000801009a */
[----:B------:R-:W-:Y:S01]  /*7020*/  LOP3.LUT P3, RZ, R159, 0xff0000, RZ, 0xc0, !PT ;  /* 0x00ff00009fff7812 */ /* 0x000fe2000786c0ff */
[----:B------:R-:W-:Y:S01]  /*7030*/  FFMA.FTZ R69, R69, UR29, R154 ;  /* 0x0000001d45457c23 */ /* 0x000fe2000801009a */
[----:B0-----:R-:W-:Y:S01]  /*7040*/  FADD.FTZ R47, R64, -R71 ;  /* 0x80000047402f7221 */ /* 0x001fe20000010000 */
[----:B------:R-:W-:Y:S01]  /*7050*/  FADD.FTZ R64, R65, -R70 ;  /* 0x8000004641407221 */ /* 0x000fe20000010000 */
[----:B------:R-:W-:Y:S01]  /*7060*/  LOP3.LUT P6, RZ, R97, 0xff0000, RZ, 0xc0, !PT ;  /* 0x00ff000061ff7812 */ /* 0x000fe200078cc0ff */
[----:B------:R-:W-:Y:S01]  /*7070*/  FADD.FTZ R50, R62, -R69 ;  /* 0x800000453e327221 */ /* 0x000fe20000010000 */
[----:B------:R-:W-:Y:S01]  /*7080*/  FMUL.FTZ R47, R47, UR11 ;  /* 0x0000000b2f2f7c20 */ /* 0x000fe20008410000 */
[----:B------:R-:W-:Y:S01]  /*7090*/  FMUL.FTZ R64, R64, UR11 ;  /* 0x0000000b40407c20 */ /* 0x000fe20008410000 */
[--C-:B------:R-:W-:Y:S01]  /*70a0*/  FFMA.FTZ R68, R68, UR29, R154.reuse ;  /* 0x0000001d44447c23 */ /* 0x100fe2000801009a */
[----:B------:R-:W-:Y:S01]  /*70b0*/  FFMA.FTZ R66, R66, UR29, R154 ;  /* 0x0000001d42427c23 */ /* 0x000fe2000801009a */
[----:B------:R-:W-:Y:S01]  /*70c0*/  FMUL.FTZ R0, R47, UR8 ;  /* 0x000000082f007c20 */ /* 0x000fe20008410000 */
[----:B------:R-:W-:Y:S01]  /*70d0*/  FMUL.FTZ R44, R64, UR8 ;  /* 0x00000008402c7c20 */ /* 0x000fe20008410000 */
[----:B------:R-:W-:Y:S01]  /*70e0*/  FMUL.FTZ R50, R50, UR11 ;  /* 0x0000000b32327c20 */ /* 0x000fe20008410000 */
[----:B------:R-:W-:Y:S01]  /*70f0*/  FADD.FTZ R51, R63, -R68 ;  /* 0x800000443f337221 */ /* 0x000fe20000010000 */
[----:B------:R-:W-:Y:S01]  /*7100*/  FFMA.FTZ R67, R67, UR29, R154 ;  /* 0x0000001d43437c23 */ /* 0x000fe2000801009a */
[----:B------:R-:W-:Y:S01]  /*7110*/  FSEL R55, R0, RZ, P3 ;  /* 0x000000ff00377208 */ /* 0x000fe20001800000 */
[----:B------:R-:W-:Y:S01]  /*7120*/  FADD.FTZ R61, R61, -R66 ;  /* 0x800000423d3d7221 */ /* 0x000fe20000010000 */
[----:B------:R-:W-:Y:S01]  /*7130*/  ISETP.GE.U32.AND P3, PT, R158, RZ, PT ;  /* 0x000000ff9e00720c */ /* 0x000fe20003f66070 */
[----:B------:R-:W-:Y:S01]  /*7140*/  FMUL.FTZ R51, R51, UR11 ;  /* 0x0000000b33337c20 */ /* 0x000fe20008410000 */
[----:B------:R-:W-:Y:S01]  /*7150*/  FSEL R62, R0, RZ, P6 ;  /* 0x000000ff003e7208 */ /* 0x000fe20003000000 */
[----:B------:R-:W-:Y:S01]  /*7160*/  FMUL.FTZ R0, R50, UR8 ;  /* 0x0000000832007c20 */ /* 0x000fe20008410000 */
[----:B------:R-:W-:Y:S01]  /*7170*/  ISETP.GE.U32.AND P6, PT, R96, RZ, PT ;  /* 0x000000ff6000720c */ /* 0x000fe20003fc6070 */
[----:B------:R-:W-:Y:S01]  /*7180*/  FADD.FTZ R45, R60, -R67 ;  /* 0x800000433c2d7221 */ /* 0x000fe20000010000 */
        /* <DEDUP_REMOVED lines=34> */
[----:B------:R-:W-:Y:S02]  /*73b0*/  F2FP.F16.F32.PACK_AB R45, R44, R45 ;  /* 0x0000002d2c2d723e */ /* 0x000fe400000000ff */
[----:B------:R-:W-:Y:S01]  /*73c0*/  F2FP.F16.F32.PACK_AB R44, R49, R0 ;  /* 0x00000000312c723e */ /* 0x000fe200000000ff */
[----:B------:R-:W-:Y:S01]  /*73d0*/  FMUL.FTZ R0, R0, UR8 ;  /* 0x0000000800007c20 */ /* 0x000fe20008410000 */
[----:B------:R-:W-:Y:S02]  /*73e0*/  FSEL R61, R46, RZ, P6 ;  /* 0x000000ff2e3d7208 */ /* 0x000fe40003000000 */
[----:B------:R-:W-:-:S02]  /*73f0*/  FSEL R59, R48, RZ, P3 ;  /* 0x000000ff303b7208 */ /* 0x000fc40001800000 */
[----:B------:R-:W-:Y:S02]  /*7400*/  LOP3.LUT P6, RZ, R158, 0xff, RZ, 0xc0, !PT ;  /* 0x000000ff9eff7812 */ /* 0x000fe400078cc0ff */
[----:B------:R-:W-:Y:S02]  /*7410*/  LOP3.LUT P3, RZ, R96, 0xff, RZ, 0xc0, !PT ;  /* 0x000000ff60ff7812 */ /* 0x000fe4000786c0ff */
[----:B------:R-:W-:Y:S02]  /*7420*/  F2FP.F16.F32.PACK_AB R46, R51, R50 ;  /* 0x00000032332e723e */ /* 0x000fe400000000ff */
[----:B------:R-:W-:Y:S02]  /*7430*/  F2FP.F16.F32.PACK_AB R50, R65, R52 ;  /* 0x000000344132723e */ /* 0x000fe400000000ff */
[C---:B------:R-:W-:Y:S02]  /*7440*/  FSEL R48, R0.reuse, RZ, P3 ;  /* 0x000000ff00307208 */ /* 0x040fe40001800000 */
[----:B------:R-:W-:-:S02]  /*7450*/  FSEL R52, R0, RZ, P6 ;  /* 0x000000ff00347208 */ /* 0x000fc40003000000 */
[----:B------:R-:W-:Y:S02]  /*7460*/  F2FP.F16.F32.PACK_AB R47, R64, R47 ;  /* 0x0000002f402f723e */ /* 0x000fe400000000ff */
        /* <DEDUP_REMOVED lines=8> */
.L_x_638:
        /* <DEDUP_REMOVED lines=56> */
[C---:B------:R-:W-:Y:S02]  /*7870*/  FSEL R0, R66.reuse, RZ, P6 ;  /* 0x000000ff42007208 */ /* 0x040fe40003000000 */
[----:B------:R-:W-:Y:S02]  /*7880*/  FSEL R66, R66, RZ, P3 ;  /* 0x000000ff42427208 */ /* 0x000fe40001800000 */
[----:B------:R-:W-:-:S02]  /*7890*/  LOP3.LUT P6, RZ, R158, 0xff00, RZ, 0xc0, !PT ;  /* 0x0000ff009eff7812 */ /* 0x000fc400078cc0ff */
        /* <DEDUP_REMOVED lines=16> */
.L_x_634:
[----:B------:R-:W-:Y:S05]  /*79a0*/  @!P1 BRA `(.L_x_639) ;  /* 0x0000000800049947 */ /* 0x000fea0003800000 */
[----:B------:R-:W-:Y:S05]  /*79b0*/  @!P2 BRA `(.L_x_640) ;  /* 0x000000040008a947 */ /* 0x000fea0003800000 */
[--C-:B------:R-:W-:Y:S01]  /*79c0*/  FFMA.FTZ R70, R70, UR29, R154.reuse ;  /* 0x0000001d46467c23 */ /* 0x100fe2000801009a */
[--C-:B------:R-:W-:Y:S01]  /*79d0*/  FFMA.FTZ R68, R68, UR29, R154.reuse ;  /* 0x0000001d44447c23 */ /* 0x100fe2000801009a */
[--C-:B0-----:R-:W-:Y:S02]  /*79e0*/  HADD2.F32 R45, -RZ, R35.reuse.H1_H1 ;  /* 0x30000023ff2d7230 */ /* 0x101fe40000004100 */
[----:B------:R-:W-:Y:S01]  /*79f0*/  FFMA.FTZ R69, R69, UR29, R154 ;  /* 0x0000001d45457c23 */ /* 0x000fe2000801009a */
[----:B------:R-:W-:Y:S01]  /*7a00*/  FADD.FTZ R70, R65, -R70 ;  /* 0x8000004641467221 */ /* 0x000fe20000010000 */
[----:B------:R-:W-:Y:S01]  /*7a10*/  FFMA.FTZ R71, R71, UR29, R154 ;  /* 0x0000001d47477c23 */ /* 0x000fe2000801009a */
[----:B------:R-:W-:Y:S02]  /*7a20*/  HADD2.F32 R47, -RZ, R34.H1_H1 ;  /* 0x30000022ff2f7230 */ /* 0x000fe40000004100 */
[----:B------:R-:W-:Y:S01]  /*7a30*/  FADD.FTZ R68, R63, -R68 ;  /* 0x800000443f447221 */ /* 0x000fe20000010000 */
[----:B------:R-:W-:Y:S01]  /*7a40*/  FFMA.FTZ R66, R66, UR29, R154 ;  /* 0x0000001d42427c23 */ /* 0x000fe2000801009a */
[----:B------:R-:W-:-:S02]  /*7a50*/  HADD2.F32 R44, -RZ, R35.H0_H0 ;  /* 0x20000023ff2c7230 */ /* 0x000fc40000004100 */
[----:B------:R-:W-:Y:S01]  /*7a60*/  FFMA.FTZ R70, R70, UR11, R45 ;  /* 0x0000000b46467c23 */ /* 0x000fe2000801002d */
[----:B------:R-:W-:Y:S02]  /*7a70*/  HADD2.F32 R0, -RZ, R34.H0_H0 ;  /* 0x20000022ff007230 */ /* 0x000fe40000004100 */
[----:B------:R-:W-:Y:S01]  /*7a80*/  FADD.FTZ R69, R62, -R69 ;  /* 0x800000453e457221 */ /* 0x000fe20000010000 */
[----:B------:R-:W-:Y:S01]  /*7a90*/  FADD.FTZ R71, R64, -R71 ;  /* 0x8000004740477221 */ /* 0x000fe20000010000 */
[----:B------:R-:W-:Y:S01]  /*7aa0*/  ISETP.GE.U32.AND P3, PT, R158, RZ, PT ;  /* 0x000000ff9e00720c */ /* 0x000fe20003f66070 */
[--C-:B------:R-:W-:Y:S02]  /*7ab0*/  HADD2.F32 R45, -RZ, R33.reuse.H1_H1 ;  /* 0x30000021ff2d7230 */ /* 0x100fe40000004100 */
[----:B------:R-:W-:Y:S01]  /*7ac0*/  FFMA.FTZ R68, R68, UR11, R47 ;  /* 0x0000000b44447c23 */ /* 0x000fe2000801002f */
[----:B------:R-:W-:Y:S01]  /*7ad0*/  FADD.FTZ R66, R61, -R66 ;  /* 0x800000423d427221 */ /* 0x000fe20000010000 */
[----:B------:R-:W-:Y:S01]  /*7ae0*/  FMUL.FTZ R47, R70, UR8 ;  /* 0x00000008462f7c20 */ /* 0x000fe20008410000 */
[----:B------:R-:W-:Y:S01]  /*7af0*/  FFMA.FTZ R71, R71, UR11, R44 ;  /* 0x0000000b47477c23 */ /* 0x000fe2000801002c */
[----:B------:R-:W-:Y:S01]  /*7b00*/  FFMA.FTZ R69, R69, UR11, R0 ;  /* 0x0000000b45457c23 */ /* 0x000fe20008010000 */
[----:B------:R-:W-:Y:S01]  /*7b10*/  ISETP.GE.U32.AND.EX P3, PT, R159, 0x1000000, PT, P3 ;  /* 0x010000009f00780c */ /* 0x000fe20003f66130 */
[--C-:B------:R-:W-:Y:S01]  /*7b20*/  FFMA.FTZ R67, R67, UR29, R154.reuse ;  /* 0x0000001d43437c23 */ /* 0x100fe2000801009a */
[----:B------:R-:W-:Y:S01]  /*7b30*/  FFMA.FTZ R55, R66, UR11, R45 ;  /* 0x0000000b42377c23 */ /* 0x000fe2000801002d */
[----:B------:R-:W-:Y:S01]  /*7b40*/  FMUL.FTZ R46, R71, UR8 ;  /* 0x00000008472e7c20 */ /* 0x000fe20008410000 */
[----:B------:R-:W-:Y:S01]  /*7b50*/  FMUL.FTZ R45, R69, UR8 ;  /* 0x00000008452d7c20 */ /* 0x000fe20008410000 */
[----:B------:R-:W-:Y:S01]  /*7b60*/  FSEL R63, R47, RZ, P3 ;  /* 0x000000ff2f3f7208 */ /* 0x000fe20001800000 */
[----:B------:R-:W-:Y:S01]  /*7b70*/  HADD2.F32 R44, -RZ, R33.H0_H0 ;  /* 0x20000021ff2c7230 */ /* 0x000fe20000004100 */
[C---:B------:R-:W-:Y:S01]  /*7b80*/  LOP3.LUT P6, RZ, R159.reuse, 0xff0000, RZ, 0xc0, !PT ;  /* 0x00ff00009fff7812 */ /* 0x040fe200078cc0ff */
[----:B------:R-:W-:Y:S01]  /*7b90*/  FADD.FTZ R67, R60, -R67 ;  /* 0x800000433c437221 */ /* 0x000fe20000010000 */
[----:B------:R-:W-:Y:S01]  /*7ba0*/  LOP3.LUT P3, RZ, R159, 0xff, RZ, 0xc0, !PT ;  /* 0x000000ff9fff7812 */ /* 0x000fe2000786c0ff */
[--C-:B------:R-:W-:Y:S01]  /*7bb0*/  FFMA.FTZ R58, R58, UR29, R154.reuse ;  /* 0x0000001d3a3a7c23 */ /* 0x100fe2000801009a */
[----:B------:R-:W-:Y:S01]  /*7bc0*/  FFMA.FTZ R57, R57, UR29, R154 ;  /* 0x0000001d39397c23 */ /* 0x000fe2000801009a */
[----:B------:R-:W-:Y:S01]  /*7bd0*/  FSEL R62, R46, RZ, P6 ;  /* 0x000000ff2e3e7208 */ /* 0x000fe20003000000 */
[----:B------:R-:W-:Y:S01]  /*7be0*/  FMUL.FTZ R52, R68, UR8 ;  /* 0x0000000844347c20 */ /* 0x000fe20008410000 */
[----:B------:R-:W-:Y:S01]  /*7bf0*/  FSEL R60, R45, RZ, P3 ;  /* 0x000000ff2d3c7208 */ /* 0x000fe20001800000 */
[----:B------:R-:W-:-:S02]  /*7c00*/  HADD2.F32 R0, -RZ, R32.H0_H0 ;  /* 0x20000020ff007230 */ /* 0x000fc40000004100 */
[----:B------:R-:W-:Y:S01]  /*7c10*/  FFMA.FTZ R44, R67, UR11, R44 ;  /* 0x0000000b432c7c23 */ /* 0x000fe2000801002c */
[----:B------:R-:W-:Y:S01]  /*7c20*/  LOP3.LUT P6, RZ, R159, 0xff00, RZ, 0xc0, !PT ;  /* 0x0000ff009fff7812 */ /* 0x000fe200078cc0ff */
[----:B------:R-:W-:Y:S02]  /*7c30*/  HADD2.F32 R45, -RZ, R32.H1_H1 ;  /* 0x30000020ff2d7230 */ /* 0x000fe40000004100 */
[----:B------:R-:W-:Y:S01]  /*7c40*/  FADD.FTZ R58, R59, -R58 ;  /* 0x8000003a3b3a7221 */ /* 0x000fe20000010000 */
[----:B------:R-:W-:Y:S01]  /*7c50*/  FADD.FTZ R57, R56, -R57 ;  /* 0x8000003938397221 */ /* 0x000fe20000010000 */
[----:B------:R-:W-:Y:S01]  /*7c60*/  FMUL.FTZ R46, R44, UR8 ;  /* 0x000000082c2e7c20 */ /* 0x000fe20008410000 */
[----:B------:R-:W-:Y:S01]  /*7c70*/  FMUL.FTZ R47, R55, UR8 ;  /* 0x00000008372f7c20 */ /* 0x000fe20008410000 */
[----:B------:R-:W-:Y:S01]  /*7c80*/  FSEL R61, R52, RZ, P6 ;  /* 0x000000ff343d7208 */ /* 0x000fe20003000000 */
[----:B------:R-:W-:Y:S01]  /*7c90*/  FFMA.FTZ R0, R57, UR11, R0 ;  /* 0x0000000b39007c23 */ /* 0x000fe20008010000 */
[----:B------:R-:W-:Y:S01]  /*7ca0*/  LOP3.LUT P3, RZ, R158, 0xff0000, RZ, 0xc0, !PT ;  /* 0x00ff00009eff7812 */ /* 0x000fe2000786c0ff */
[----:B------:R-:W-:Y:S01]  /*7cb0*/  FFMA.FTZ R53, R58, UR11, R45 ;  /* 0x0000000b3a357c23 */ /* 0x000fe2000801002d */
        /* <DEDUP_REMOVED lines=18> */
.L_x_640:
[--C-:B------:R-:W-:Y:S01]  /*7de0*/  FFMA.FTZ R71, R71, UR29, R154.reuse ;  /* 0x0000001d47477c23 */ /* 0x100fe2000801009a */
[--C-:B------:R-:W-:Y:S01]  /*7df0*/  FFMA.FTZ R70, R70, UR29, R154.reuse ;  /* 0x0000001d46467c23 */ /* 0x100fe2000801009a */
[--C-:B0-----:R-:W-:Y:S02]  /*7e00*/  HADD2.F32 R55, -RZ, R35.reuse.H1_H1 ;  /* 0x30000023ff377230 */ /* 0x101fe40000004100 */
[----:B------:R-:W-:Y:S01]  /*7e10*/  FFMA.FTZ R69, R69, UR29, R154 ;  /* 0x0000001d45457c23 */ /* 0x000fe2000801009a */
[----:B------:R-:W-:Y:S02]  /*7e20*/  HADD2.F32 R0, -RZ, R35.H0_H0 ;  /* 0x20000023ff007230 */ /* 0x000fe40000004100 */
[----:B------:R-:W-:Y:S01]  /*7e30*/  FADD.FTZ R71, R64, -R71 ;  /* 0x8000004740477221 */ /* 0x000fe20000010000 */
[----:B------:R-:W-:Y:S01]  /*7e40*/  FADD.FTZ R70, R65, -R70 ;  /* 0x8000004641467221 */ /* 0x000fe20000010000 */
[----:B------:R-:W-:Y:S01]  /*7e50*/  FFMA.FTZ R68, R68, UR29, R154 ;  /* 0x0000001d44447c23 */ /* 0x000fe2000801009a */
[----:B------:R-:W-:-:S02]  /*7e60*/  HADD2.F32 R52, -RZ, R34.H0_H0 ;  /* 0x20000022ff347230 */ /* 0x000fc40000004100 */
[----:B------:R-:W-:Y:S01]  /*7e70*/  FFMA.FTZ R71, R71, UR11, R0 ;  /* 0x0000000b47477c23 */ /* 0x000fe20008010000 */
[----:B------:R-:W-:Y:S02]  /*7e80*/  HADD2.F32 R53, -RZ, R34.H1_H1 ;  /* 0x30000022ff357230 */ /* 0x000fe40000004100 */
[----:B------:R-:W-:Y:S01]  /*7e90*/  FFMA.FTZ R70, R70, UR11, R55 ;  /* 0x0000000b46467c23 */ /* 0x000fe20008010037 */
[----:B------:R-:W-:Y:S01]  /*7ea0*/  FFMA.FTZ R67, R67, UR29, R154 ;  /* 0x0000001d43437c23 */ /* 0x000fe2000801009a */
[----:B------:R-:W-:Y:S01]  /*7eb0*/  FADD.FTZ R69, R62, -R69 ;  /* 0x800000453e457221 */ /* 0x000fe20000010000 */
[----:B------:R-:W-:Y:S01]  /*7ec0*/  FADD.FTZ R68, R63, -R68 ;  /* 0x800000443f447221 */ /* 0x000fe20000010000 */
[----:B------:R-:W-:Y:S01]  /*7ed0*/  ISETP.GE.U32.AND P3, PT, R158, RZ, PT ;  /* 0x000000ff9e00720c */ /* 0x000fe20003f66070 */
[----:B------:R-:W-:Y:S01]  /*7ee0*/  FFMA.FTZ R66, R66, UR29, R154 ;  /* 0x0000001d42427c23 */ /* 0x000fe2000801009a */
[--C-:B------:R-:W-:Y:S02]  /*7ef0*/  HADD2.F32 R0, -RZ, R33.reuse.H0_H0 ;  /* 0x20000021ff007230 */ /* 0x100fe40000004100 */
[----:B------:R-:W-:Y:S01]  /*7f00*/  FMUL.FTZ R70, R70, UR8 ;  /* 0x0000000846467c20 */ /* 0x000fe20008410000 */
[----:B------:R-:W-:Y:S01]  /*7f10*/  FMUL.FTZ R71, R71, UR8 ;  /* 0x0000000847477c20 */ /* 0x000fe20008410000 */
[----:B------:R-:W-:Y:S01]  /*7f20*/  FADD.FTZ R67, R60, -R67 ;  /* 0x800000433c437221 */ /* 0x000fe20000010000 */
[----:B------:R-:W-:Y:S01]  /*7f30*/  FFMA.FTZ R52, R69, UR11, R52 ;  /* 0x0000000b45347c23 */ /* 0x000fe20008010034 */
[----:B------:R-:W-:Y:S01]  /*7f40*/  FFMA.FTZ R68, R68, UR11, R53 ;  /* 0x0000000b44447c23 */ /* 0x000fe20008010035 */
[----:B------:R-:W-:Y:S01]  /*7f50*/  HADD2.F32 R55, -RZ, R33.H1_H1 ;  /* 0x30000021ff377230 */ /* 0x000fe20000004100 */
[----:B------:R-:W-:Y:S01]  /*7f60*/  ISETP.GE.U32.AND.EX P3, PT, R159, 0x1000000, PT, P3 ;  /* 0x010000009f00780c */ /* 0x000fe20003f66130 */
[----:B------:R-:W-:Y:S01]  /*7f70*/  FADD.FTZ R66, R61, -R66 ;  /* 0x800000423d427221 */ /* 0x000fe20000010000 */
[----:B------:R-:W-:Y:S01]  /*7f80*/  LOP3.LUT P6, RZ, R159, 0xff0000, RZ, 0xc0, !PT ;  /* 0x00ff00009fff7812 */ /* 0x000fe200078cc0ff */
[--C-:B------:R-:W-:Y:S01]  /*7f90*/  FFMA.FTZ R58, R58, UR29, R154.reuse ;  /* 0x0000001d3a3a7c23 */ /* 0x100fe2000801009a */
[----:B------:R-:W-:Y:S01]  /*7fa0*/  FFMA.FTZ R57, R57, UR29, R154 ;  /* 0x0000001d39397c23 */ /* 0x000fe2000801009a */
[----:B------:R-:W-:Y:S01]  /*7fb0*/  FFMA.FTZ R67, R67, UR11, R0 ;  /* 0x0000000b43437c23 */ /* 0x000fe20008010000 */
[----:B------:R-:W-:Y:S01]  /*7fc0*/  FSEL R70, R70, RZ, P3 ;  /* 0x000000ff46467208 */ /* 0x000fe20001800000 */
[----:B------:R-:W-:Y:S01]  /*7fd0*/  FMUL.FTZ R52, R52, UR8 ;  /* 0x0000000834347c20 */ /* 0x000fe20008410000 */
[----:B------:R-:W-:Y:S01]  /*7fe0*/  FMUL.FTZ R68, R68, UR8 ;  /* 0x0000000844447c20 */ /* 0x000fe20008410000 */
[----:B------:R-:W-:Y:S01]  /*7ff0*/  FSEL R71, R71, RZ, P6 ;  /* 0x000000ff47477208 */ /* 0x000fe20003000000 */
[----:B------:R-:W-:-:S02]  /*8000*/  HADD2.F32 R53, -RZ, R32.H1_H1 ;  /* 0x30000020ff357230 */ /* 0x000fc40000004100 */
[----:B------:R-:W-:Y:S01]  /*8010*/  FFMA.FTZ R55, R66, UR11, R55 ;  /* 0x0000000b42377c23 */ /* 0x000fe20008010037 */
[----:B------:R-:W-:Y:S01]  /*8020*/  HADD2.F32 R0, -RZ, R32.H0_H0 ;  /* 0x20000020ff007230 */ /* 0x000fe20000004100 */
[----:B------:R-:W-:Y:S01]  /*8030*/  LOP3.LUT P3, RZ, R159, 0xff, RZ, 0xc0, !PT ;  /* 0x000000ff9fff7812 */ /* 0x000fe2000786c0ff */
[----:B------:R-:W-:Y:S01]  /*8040*/  FADD.FTZ R58, R59, -R58 ;  /* 0x8000003a3b3a7221 */ /* 0x000fe20000010000 */
[----:B------:R-:W-:Y:S01]  /*8050*/  LOP3.LUT P6, RZ, R159, 0xff00, RZ, 0xc0, !PT ;  /* 0x0000ff009fff7812 */ /* 0x000fe200078cc0ff */
[----:B------:R-:W-:Y:S01]  /*8060*/  FADD.FTZ R57, R56, -R57 ;  /* 0x8000003938397221 */ /* 0x000fe20000010000 */
        /* <DEDUP_REMOVED lines=21> */
.L_x_639:
        /* <DEDUP_REMOVED lines=59> */
.L_x_641:
        /* <DEDUP_REMOVED lines=10> */
[----:B------:R-:W-:Y:S01]  /*8610*/  ISETP.GE.U32.AND P3, PT, R158, RZ, PT ;  /* 0x000000ff9e00720c */ /* 0x000fe20003f66070 */
[--C-:B------:R-:W-:Y:S01]  /*8620*/  FFMA.FTZ R67, R67, UR29, R154.reuse ;  /* 0x0000001d43437c23 */ /* 0x100fe2000801009a */
[----:B------:R-:W-:Y:S01]  /*8630*/  FFMA.FTZ R66, R66, UR29, R154 ;  /* 0x0000001d42427c23 */ /* 0x000fe2000801009a */
[----:B------:R-:W-:Y:S01]  /*8640*/  FMUL.FTZ R70, R70, UR8 ;  /* 0x0000000846467c20 */ /* 0x000fe20008410000 */
[----:B------:R-:W-:Y:S01]  /*8650*/  FMUL.FTZ R71, R71, UR8 ;  /* 0x0000000847477c20 */ /* 0x000fe20008410000 */
[----:B------:R-:W-:Y:S01]  /*8660*/  ISETP.GE.U32.AND.EX P3, PT, R159, 0x1000000, PT, P3 ;  /* 0x010000009f00780c */ /* 0x000fe20003f66130 */
        /* <DEDUP_REMOVED lines=9> */
[----:B0-----:R-:W-:Y:S01]  /*8700*/  FSEL R55, R71, RZ, P6 ;  /* 0x000000ff47377208 */ /* 0x001fe20003000000 */
[----:B------:R-:W-:Y:S01]  /*8710*/  FMUL.FTZ R68, R68, UR8 ;  /* 0x0000000844447c20 */ /* 0x000fe20008410000 */
[----:B------:R-:W-:Y:S01]  /*8720*/  LOP3.LUT P3, RZ, R159, 0xff, RZ, 0xc0, !PT ;  /* 0x000000ff9fff7812 */ /* 0x000fe2000786c0ff */
        /* <DEDUP_REMOVED lines=25> */
.L_x_637:
        /* <DEDUP_REMOVED lines=58> */
.L_x_617:
        /* <DEDUP_REMOVED lines=20> */
.L_x_643:
        /* <DEDUP_REMOVED lines=14> */
.L_x_3795:


//--------------------- .text._ZN10layer_norm31ln_parallel_residual_bwd_kernelINS_13Kernel_traitsIf13__nv_bfloat16S2_S2_fjLj3072ELj1ELj1ELj4ELj16ENS_18Kernel_traits_baseILj3072EfS2_S2_S2_fjLj128EEEEELb0ELb0ELb0EEEvNS_9BwdParamsE --------------------------
	.section	.text._ZN10layer_norm31ln_parallel_residual_bwd_kernelINS_13Kernel_traitsIf13__nv_bfloat16S2_S2_fjLj3072ELj1ELj1ELj4ELj16ENS_18Kernel_traits_baseILj3072EfS2_S2_S2_fjLj128EEEEELb0ELb0ELb0EEEvNS_9BwdParamsE,"ax",@progbits
	.align	128
        .global         _ZN10layer_norm31ln_parallel_residual_bwd_kernelINS_13Kernel_traitsIf13__nv_bfloat16S2_S2_fjLj3072ELj1ELj1ELj4ELj16ENS_18Kernel_traits_baseILj3072EfS2_S2_S2_fjLj128EEEEELb0ELb0ELb0EEEvNS_9BwdParamsE
        .type           _ZN10layer_norm31ln_parallel_residual_bwd_kernelINS_13Kernel_traitsIf13__nv_bfloat16S2_S2_fjLj3072ELj1ELj1ELj4ELj16ENS_18Kernel_traits_baseILj3072EfS2_S2_S2_fjLj128EEEEELb0ELb0ELb0EEEvNS_9BwdParamsE,@function
        .size           _ZN10layer_norm31ln_parallel_residual_bwd_kernelINS_13Kernel_traitsIf13__nv_bfloat16S2_S2_fjLj3072ELj1ELj1ELj4ELj16ENS_18Kernel_traits_baseILj3072EfS2_S2_S2_fjLj128EEEEELb0ELb0ELb0EEEvNS_9BwdParamsE,(.L_x_3796 - _ZN10layer_norm31ln_parallel_residual_bwd_kernelINS_13Kernel_traitsIf13__nv_bfloat16S2_S2_fjLj3072ELj1ELj1ELj4ELj16ENS_18Kernel_traits_baseILj3072EfS2_S2_S2_fjLj128EEEEELb0ELb0ELb0EEEvNS_9BwdParamsE)
        .other          _ZN10layer_norm31ln_parallel_residual_bwd_kernelINS_13Kernel_traitsIf13__nv_bfloat16S2_S2_fjLj3072ELj1ELj1ELj4ELj16ENS_18Kernel_traits_baseILj3072EfS2_S2_S2_fjLj128EEEEELb0ELb0ELb0EEEvNS_9BwdParamsE,@"STO_CUDA_ENTRY STV_DEFAULT"
_ZN10layer_norm31ln_parallel_residual_bwd_kernelINS_13Kernel_traitsIf13__nv_bfloat16S2_S2_fjLj3072ELj1ELj1ELj4ELj16ENS_18Kernel_traits_baseILj3072EfS2_S2_S2_fjLj128EEEEELb0ELb0ELb0EEEvNS_9BwdParamsE:
.text._ZN10layer_norm31ln_parallel_residual_bwd_kernelINS_13Kernel_traitsIf13__nv_bfloat16S2_S2_fjLj3072ELj1ELj1ELj4ELj16ENS_18Kernel_traits_baseILj3072EfS2_S2_S2_fjLj128EEEEELb0ELb0ELb0EEEvNS_9BwdParamsE:
        /* <DEDUP_REMOVED lines=33> */
[----:B------:R2:W5:Y:S04]  /*0210*/  @P5 LDG.E.128 R44, desc[UR12][R12.64+0x10] ;  /* 0x0000100c0c2c5981 */ /* 0x000568000c1e1d00 */
[----:B------:R2:W5:Y:S04]  /*0220*/  @P5 LDG.E.128 R48, desc[UR12][R14.64] ;  /* 0x0000000c0e305981 */ /* 0x000568000c1e1d00 */
[----:B------:R2:W5:Y:S04]  /*0230*/  @P5 LDG.E.128 R52, desc[UR12][R14.64+0x10] ;  /* 0x0000100c0e345981 */ /* 0x000568000c1e1d00 */
[----:B------:R2:W5:Y:S04]  /*0240*/  @P4 LDG.E.128 R56, desc[UR12][R8.64] ;  /* 0x0000000c08384981 */ /* 0x000568000c1e1d00 */
[----:B------:R2:W5:Y:S04]  /*0250*/  @P4 LDG.E.128 R60, desc[UR12][R8.64+0x10] ;  /* 0x0000100c083c4981 */ /* 0x000568000c1e1d00 */
        /* <DEDUP_REMOVED lines=110> */
.L_x_683:
[----:B----45:R-:W4:Y:S08]  /*0940*/  LDC.64 R4, c[0x0][0x3c0] ;  /* 0x0000f000ff047b82 */ /* 0x030f300000000a00 */
[----:B0-----:R-:W0:Y:S01]  /*0950*/  LDC R0, c[0x0][0x388] ;  /* 0x0000e200ff007b82 */ /* 0x001e220000000800 */
[----:B---34-:R-:W-:-:S07]  /*0960*/  IMAD.WIDE R186, R3, 0x4, R4 ;  /* 0x0000000403ba7825 */ /* 0x018fce00078e0204 */
        /* <DEDUP_REMOVED lines=17> */
[----:B------:R-:W2:Y:S08]  /*0a80*/  LDC.64 R188, c[0x0][0x428] ;  /* 0x00010a00ffbc7b82 */ /* 0x000eb00000000a00 */
[----:B------:R-:W4:Y:S01]  /*0a90*/  LDC.64 R192, c[0x0][0x430] ;  /* 0x00010c00ffc07b82 */ /* 0x000f220000000a00 */
[----:B0-----:R-:W-:-:S06]  /*0aa0*/  IMAD.WIDE.U32 R184, R4, 0x10, R184 ;  /* 0x0000001004b87825 */ /* 0x001fcc00078e00b8 */
[----:B------:R-:W3:Y:S01]  /*0ab0*/  LDG.E.128 R184, desc[UR12][R184.64] ;  /* 0x0000000cb8b87981 */ /* 0x000ee2000c1e1d00 */
[----:B--2---:R-:W-:-:S06]  /*0ac0*/  IMAD.WIDE.U32 R188, R4, 0x10, R188 ;  /* 0x0000001004bc7825 */ /* 0x004fcc00078e00bc */
[----:B------:R-:W2:Y:S01]  /*0ad0*/  LDG.E.128 R188, desc[UR12][R188.64] ;  /* 0x0000000cbcbc7981 */ /* 0x000ea2000c1e1d00 */
[----:B----4-:R-:W-:-:S06]  /*0ae0*/  IMAD.WIDE.U32 R192, R4, 0x10, R192 ;  /* 0x0000001004c07825 */ /* 0x010fcc00078e00c0 */
[----:B------:R-:W4:Y:S01]  /*0af0*/  LDG.E.128 R192, desc[UR12][R192.64] ;  /* 0x0000000cc0c07981 */ /* 0x000f22000c1e1d00 */
[----:B------:R-:W-:-:S04]  /*0b00*/  ISETP.NE.U32.AND P0, PT, RZ, UR14, PT ;  /* 0x0000000eff007c0c */ /* 0x000fc8000bf05070 */
[----:B------:R-:W-:-:S13]  /*0b10*/  ISETP.NE.AND.EX P0, PT, RZ, UR15, PT, P0 ;  /* 0x0000000fff007c0c */ /* 0x000fda000bf05300 */
[----:B------:R-:W0:Y:S02]  /*0b20*/  @P0 LDC.64 R214, c[0x0][0x438] ;  /* 0x00010e00ffd60b82 */ /* 0x000e240000000a00 */
[----:B0-----:R-:W-:-:S05]  /*0b30*/  @P0 IMAD.WIDE.U32 R214, R4, 0x10, R214 ;  /* 0x0000001004d60825 */ /* 0x001fca00078e00d6 */
[----:B------:R0:W5:Y:S01]  /*0b40*/  @P0 LDG.E.128 R168, desc[UR12][R214.64] ;  /* 0x0000000cd6a80981 */ /* 0x000162000c1e1d00 */
[C---:B---3--:R-:W-:Y:S02]  /*0b50*/  SHF.L.U32 R221, R185.reuse, 0x10, RZ ;  /* 0x00000010b9dd7819 */ /* 0x048fe400000006ff */
[C---:B------:R-:W-:Y:S02]  /*0b60*/  PRMT R216, R184.reuse, 0x7632, R216 ;  /* 0x00007632b8d87816 */ /* 0x040fe400000000d8 */
[----:B------:R-:W-:Y:S02]  /*0b70*/  SHF.L.U32 R217, R184, 0x10, RZ ;  /* 0x00000010b8d97819 */ /* 0x000fe400000006ff */
[----:B------:R-:W-:Y:S02]  /*0b80*/  PRMT R218, R185, 0x7632, R218 ;  /* 0x00007632b9da7816 */ /* 0x000fe400000000da */
[C---:B------:R-:W-:Y:S02]  /*0b90*/  PRMT R184, R186.reuse, 0x7632, R184 ;  /* 0x00007632bab87816 */ /* 0x040fe400000000b8 */
[----:B------:R-:W-:-:S02]  /*0ba0*/  SHF.L.U32 R233, R186, 0x10, RZ ;  /* 0x00000010bae97819 */ /* 0x000fc400000006ff */
[C---:B------:R-:W-:Y:S02]  /*0bb0*/  PRMT R185, R187.reuse, 0x7632, R185 ;  /* 0x00007632bbb97816 */ /* 0x040fe400000000b9 */
[----:B------:R-:W-:Y:S02]  /*0bc0*/  SHF.L.U32 R237, R187, 0x10, RZ ;  /* 0x00000010bbed7819 */ /* 0x000fe400000006ff */
[C---:B--2---:R-:W-:Y:S02]  /*0bd0*/  PRMT R186, R190.reuse, 0x7632, R186 ;  /* 0x00007632beba7816 */ /* 0x044fe400000000ba */
[----:B------:R-:W-:Y:S02]  /*0be0*/  SHF.L.U32 R235, R190, 0x10, RZ ;  /* 0x00000010beeb7819 */ /* 0x000fe400000006ff */
[C---:B----4-:R-:W-:Y:S02]  /*0bf0*/  PRMT R224, R193.reuse, 0x7632, R224 ;  /* 0x00007632c1e07816 */ /* 0x050fe400000000e0 */
[----:B------:R-:W-:Y:S01]  /*0c00*/  SHF.L.U32 R193, R193, 0x10, RZ ;  /* 0x00000010c1c17819 */ /* 0x000fe200000006ff */
[----:B------:R-:W-:Y:S01]  /*0c10*/  FADD.FTZ R100, R100, R235 ;  /* 0x000000eb64647221 */ /* 0x000fe20000010000 */
[----:B------:R-:W-:-:S02]  /*0c20*/  PRMT R190, R194, 0x7632, R190 ;  /* 0x00007632c2be7816 */ /* 0x000fc400000000be */
[----:B------:R-:W-:Y:S01]  /*0c30*/  SHF.L.U32 R187, R194, 0x10, RZ ;  /* 0x00000010c2bb7819 */ /* 0x000fe200000006ff */
[----:B------:R-:W-:Y:S01]  /*0c40*/  FADD.FTZ R194, -R230, R221 ;  /* 0x000000dde6c27221 */ /* 0x000fe20000010100 */
[----:B------:R-:W-:Y:S01]  /*0c50*/  PRMT R222, R188, 0x7632, R222 ;  /* 0x00007632bcde7816 */ /* 0x000fe200000000de */
[----:B------:R-:W-:Y:S01]  /*0c60*/  FMUL.FTZ R223, R34, R193 ;  /* 0x000000c122df7220 */ /* 0x000fe20000410000 */
[----:B------:R-:W-:Y:S01]  /*0c70*/  SHF.L.U32 R219, R188, 0x10, RZ ;  /* 0x00000010bcdb7819 */ /* 0x000fe200000006ff */
[----:B-----5:R-:W-:Y:S01]  /*0c80*/  FMUL.FTZ R225, R5, R194 ;  /* 0x000000c205e17220 */ /* 0x020fe20000410000 */
[C---:B------:R-:W-:Y:S01]  /*0c90*/  PRMT R188, R191.reuse, 0x7632, R188 ;  /* 0x00007632bfbc7816 */ /* 0x040fe200000000bc */
[----:B------:R-:W-:Y:S01]  /*0ca0*/  FADD.FTZ R194, -R230, R237 ;  /* 0x000000ede6c27221 */ /* 0x000fe20000010100 */
[----:B------:R-:W-:Y:S01]  /*0cb0*/  SHF.L.U32 R239, R191, 0x10, RZ ;  /* 0x00000010bfef7819 */ /* 0x000fe200000006ff */
[----:B------:R-:W-:Y:S01]  /*0cc0*/  FADD.FTZ R96, R96, R219 ;  /* 0x000000db60607221 */ /* 0x000fe20000010000 */
[----:B------:R-:W-:Y:S01]  /*0cd0*/  SHF.L.U32 R231, R189, 0x10, RZ ;  /* 0x00000010bde77819 */ /* 0x000fe200000006ff */
[----:B------:R-:W-:Y:S01]  /*0ce0*/  FADD.FTZ R144, R144, R187 ;  /* 0x000000bb90907221 */ /* 0x000fe20000010000 */
[C---:B------:R-:W-:Y:S01]  /*0cf0*/  PRMT R191, R195.reuse, 0x7632, R191 ;  /* 0x00007632c3bf7816 */ /* 0x040fe200000000bf */
[----:B------:R-:W-:Y:S01]  /*0d00*/  FADD.FTZ R102, R102, R239 ;  /* 0x000000ef66667221 */ /* 0x000fe20000010000 */
[----:B------:R-:W-:Y:S01]  /*0d10*/  SHF.L.U32 R195, R195, 0x10, RZ ;  /* 0x00000010c3c37819 */ /* 0x000fe200000006ff */
[----:B------:R-:W-:Y:S01]  /*0d20*/  FADD.FTZ R98, R98, R231 ;  /* 0x000000e762627221 */ /* 0x000fe20000010000 */
[----:B0-----:R-:W-:Y:S01]  /*0d30*/  PRMT R214, R189, 0x7632, R214 ;  /* 0x00007632bdd67816 */ /* 0x001fe200000000d6 */
[-C--:B------:R-:W-:Y:S01]  /*0d40*/  FFMA.FTZ R223, R26, R231.reuse, R223 ;  /* 0x000000e71adf7223 */ /* 0x080fe200000100df */
[C---:B------:R-:W-:Y:S01]  /*0d50*/  PRMT R215, R192.reuse, 0x7632, R215 ;  /* 0x00007632c0d77816 */ /* 0x040fe200000000d7 */
[----:B------:R-:W-:Y:S01]  /*0d60*/  FFMA.FTZ R74, R225, R231, R74 ;  /* 0x000000e7e14a7223 */ /* 0x000fe2000001004a */
[----:B------:R-:W-:Y:S01]  /*0d70*/  SHF.L.U32 R189, R192, 0x10, RZ ;  /* 0x00000010c0bd7819 */ /* 0x000fe200000006ff */
[----:B------:R-:W-:Y:S01]  /*0d80*/  FADD.FTZ R192, -R230, R217 ;  /* 0x000000d9e6c07221 */ /* 0x000fe20000010100 */
[----:B------:R-:W-:Y:S01]  /*0d90*/  FMUL.FTZ R217, R36, R187 ;  /* 0x000000bb24d97220 */ /* 0x000fe20000410000 */
[----:B------:R-:W-:Y:S01]  /*0da0*/  FMUL.FTZ R231, R38, R195 ;  /* 0x000000c326e77220 */ /* 0x000fe20000410000 */
[----:B------:R-:W-:Y:S01]  /*0db0*/  SHF.L.U32 R222, R222, 0x10, RZ ;  /* 0x00000010dede7819 */ /* 0x000fe200000006ff */
[----:B------:R-:W-:Y:S01]  /*0dc0*/  FMUL.FTZ R227, R32, R189 ;  /* 0x000000bd20e37220 */ /* 0x000fe20000410000 */
[----:B------:R-:W-:Y:S01]  /*0dd0*/  FMUL.FTZ R229, R5, R192 ;  /* 0x000000c005e57220 */ /* 0x000fe20000410000 */
[----:B------:R-:W-:Y:S01]  /*0de0*/  FFMA.FTZ R220, R28, R235, R217 ;  /* 0x000000eb1cdc7223 */ /* 0x000fe200000100d9 */
[----:B------:R-:W-:Y:S01]  /*0df0*/  FFMA.FTZ R217, R30, R239, R231 ;  /* 0x000000ef1ed97223 */ /* 0x000fe200000100e7 */
[----:B------:R-:W-:Y:S01]  /*0e00*/  FADD.FTZ R192, -R230, R233 ;  /* 0x000000e9e6c07221 */ /* 0x000fe20000010100 */
[----:B------:R-:W-:Y:S01]  /*0e10*/  SHF.L.U32 R231, R216, 0x10, RZ ;  /* 0x00000010d8e77819 */ /* 0x000fe200000006ff */
[-C--:B------:R-:W-:Y:S01]  /*0e20*/  FFMA.FTZ R227, R24, R219.reuse, R227 ;  /* 0x000000db18e37223 */ /* 0x080fe200000100e3 */
[----:B------:R-:W-:Y:S01]  /*0e30*/  FFMA.FTZ R72, R229, R219, R72 ;  /* 0x000000dbe5487223 */ /* 0x000fe20000010048 */
[C---:B------:R-:W-:Y:S01]  /*0e40*/  FMUL.FTZ R219, R5.reuse, R194 ;  /* 0x000000c205db7220 */ /* 0x040fe20000410000 */
[----:B------:R-:W-:Y:S01]  /*0e50*/  FMUL.FTZ R221, R5, R192 ;  /* 0x000000c005dd7220 */ /* 0x000fe20000410000 */
[----:B------:R-:W-:Y:S01]  /*0e60*/  SHF.L.U32 R194, R215, 0x10, RZ ;  /* 0x00000010d7c27819 */ /* 0x000fe200000006ff */
[----:B------:R-:W-:Y:S01]  /*0e70*/  FADD.FTZ R228, -R230, R231 ;  /* 0x000000e7e6e47221 */ /* 0x000fe20000010100 */
[----:B------:R-:W-:Y:S01]  /*0e80*/  SHF.L.U32 R192, R224, 0x10, RZ ;  /* 0x00000010e0c07819 */ /* 0x000fe200000006ff */
[----:B------:R-:W-:Y:S01]  /*0e90*/  FADD.FTZ R97, R97, R222 ;  /* 0x000000de61617221 */ /* 0x000fe20000010000 */
[----:B------:R-:W-:Y:S01]  /*0ea0*/  SHF.L.U32 R215, R184, 0x10, RZ ;  /* 0x00000010b8d77819 */ /* 0x000fe200000006ff */
[----:B------:R-:W-:Y:S01]  /*0eb0*/  FMUL.FTZ R226, R33, R194 ;  /* 0x000000c221e27220 */ /* 0x000fe20000410000 */
[----:B------:R-:W-:Y:S01]  /*0ec0*/  SHF.L.U32 R214, R214, 0x10, RZ ;  /* 0x00000010d6d67819 */ /* 0x000fe200000006ff */
[----:B------:R-:W-:Y:S01]  /*0ed0*/  FMUL.FTZ R228, R5, R228 ;  /* 0x000000e405e47220 */ /* 0x000fe20000410000 */
[----:B------:R-:W-:Y:S01]  /*0ee0*/  FMUL.FTZ R216, R35, R192 ;  /* 0x000000c023d87220 */ /* 0x000fe20000410000 */
[----:B------:R-:W-:Y:S01]  /*0ef0*/  SHF.L.U32 R185, R185, 0x10, RZ ;  /* 0x00000010b9b97819 */ /* 0x000fe200000006ff */
[-C--:B------:R-:W-:Y:S01]  /*0f00*/  FFMA.FTZ R226, R25, R222.reuse, R226 ;  /* 0x000000de19e27223 */ /* 0x080fe200000100e2 */
[----:B------:R-:W-:Y:S01]  /*0f10*/  SHF.L.U32 R190, R190, 0x10, RZ ;  /* 0x00000010bebe7819 */ /* 0x000fe200000006ff */
[----:B------:R-:W-:Y:S01]  /*0f20*/  FFMA.FTZ R73, R228, R222, R73 ;  /* 0x000000dee4497223 */ /* 0x000fe20000010049 */
[----:B------:R-:W-:Y:S01]  /*0f30*/  SHF.L.U32 R233, R218, 0x10, RZ ;  /* 0x00000010dae97819 */ /* 0x000fe200000006ff */
[----:B------:R-:W-:Y:S01]  /*0f40*/  FADD.FTZ R218, -R230, R215 ;  /* 0x000000d7e6da7221 */ /* 0x000fe20000010100 */
[----:B------:R-:W-:Y:S01]  /*0f50*/  FFMA.FTZ R222, R27, R214, R216 ;  /* 0x000000d61bde7223 */ /* 0x000fe200000100d8 */
[----:B------:R-:W-:Y:S01]  /*0f60*/  SHF.L.U32 R186, R186, 0x10, RZ ;  /* 0x00000010baba7819 */ /* 0x000fe200000006ff */
[----:B------:R-:W-:Y:S01]  /*0f70*/  FADD.FTZ R216, -R230, R185 ;  /* 0x000000b9e6d87221 */ /* 0x000fe20000010100 */
[----:B------:R-:W-:Y:S01]  /*0f80*/  FMUL.FTZ R184, R37, R190 ;  /* 0x000000be25b87220 */ /* 0x000fe20000410000 */
[----:B------:R-:W-:Y:S01]  /*0f90*/  FMUL.FTZ R218, R5, R218 ;  /* 0x000000da05da7220 */ /* 0x000fe20000410000 */
[----:B------:R-:W-:Y:S01]  /*0fa0*/  FADD.FTZ R140, R140, R189 ;  /* 0x000000bd8c8c7221 */ /* 0x000fe20000010000 */
[C---:B------:R-:W-:Y:S01]  /*0fb0*/  FFMA.FTZ R120, R229.reuse, R189, R120 ;  /* 0x000000bde5787223 */ /* 0x040fe20000010078 */
[----:B------:R-:W-:Y:S01]  /*0fc0*/  FADD.FTZ R185, RZ, R227 ;  /* 0x000000e3ffb97221 */ /* 0x000fe20000010000 */
[----:B------:R-:W-:Y:S01]  /*0fd0*/  FFMA.FTZ R189, R229, R227, RZ ;  /* 0x000000e3e5bd7223 */ /* 0x000fe200000100ff */
[-C--:B------:R-:W-:Y:S01]  /*0fe0*/  FFMA.FTZ R215, R29, R186.reuse, R184 ;  /* 0x000000ba1dd77223 */ /* 0x080fe200000100b8 */
[----:B------:R-:W-:Y:S01]  /*0ff0*/  FADD.FTZ R101, R101, R186 ;  /* 0x000000ba65657221 */ /* 0x000fe20000010000 */
[----:B------:R-:W-:Y:S01]  /*1000*/  FFMA.FTZ R77, R218, R186, R77 ;  /* 0x000000bada4d7223 */ /* 0x000fe2000001004d */
[----:B------:R-:W-:Y:S01]  /*1010*/  FADD.FTZ R184, R185, R226 ;  /* 0x000000e2b9b87221 */ /* 0x000fe20000010000 */
[----:B------:R-:W-:Y:S01]  /*1020*/  FADD.FTZ R224, -R230, R233 ;  /* 0x000000e9e6e07221 */ /* 0x000fe20000010100 */
[----:B------:R-:W-:Y:S01]  /*1030*/  FFMA.FTZ R186, R228, R226, R189 ;  /* 0x000000e2e4ba7223 */ /* 0x000fe200000100bd */
[----:B------:R-:W-:Y:S01]  /*1040*/  FFMA.FTZ R124, R221, R187, R124 ;  /* 0x000000bbdd7c7223 */ /* 0x000fe2000001007c */
[----:B------:R-:W-:Y:S01]  /*1050*/  FADD.FTZ R185, R184, R223 ;  /* 0x000000dfb8b97221 */ /* 0x000fe20000010000 */
[----:B------:R-:W-:Y:S01]  /*1060*/  FMUL.FTZ R224, R5, R224 ;  /* 0x000000e005e07220 */ /* 0x000fe20000410000 */
[----:B------:R-:W-:Y:S01]  /*1070*/  FFMA.FTZ R187, R225, R223, R186 ;  /* 0x000000dfe1bb7223 */ /* 0x000fe200000100ba */
[----:B------:R-:W-:Y:S01]  /*1080*/  SHF.L.U32 R232, R191, 0x10, RZ ;  /* 0x00000010bfe87819 */ /* 0x000fe200000006ff */
[----:B------:R-:W-:Y:S01]  /*1090*/  FADD.FTZ R185, R185, R222 ;  /* 0x000000deb9b97221 */ /* 0x000fe20000010000 */
[----:B------:R-:W-:Y:S01]  /*10a0*/  FADD.FTZ R99, R99, R214 ;  /* 0x000000d663637221 */ /* 0x000fe20000010000 */
[C---:B------:R-:W-:Y:S01]  /*10b0*/  FFMA.FTZ R184, R224.reuse, R222, R187 ;  /* 0x000000dee0b87223 */ /* 0x040fe200000100bb */
[----:B------:R-:W-:Y:S01]  /*10c0*/  FFMA.FTZ R75, R224, R214, R75 ;  /* 0x000000d6e04b7223 */ /* 0x000fe2000001004b */
[----:B------:R-:W-:Y:S01]  /*10d0*/  FADD.FTZ R186, R185, R220 ;  /* 0x000000dcb9ba7221 */ /* 0x000fe20000010000 */
[----:B------:R-:W-:Y:S01]  /*10e0*/  SHF.L.U32 R188, R188, 0x10, RZ ;  /* 0x00000010bcbc7819 */ /* 0x000fe200000006ff */
[----:B------:R-:W-:Y:S01]  /*10f0*/  FFMA.FTZ R185, R221, R220, R184 ;  /* 0x000000dcddb97223 */ /* 0x000fe200000100b8 */
[----:B------:R-:W-:Y:S01]  /*1100*/  FMUL.FTZ R214, R39, R232 ;  /* 0x000000e827d67220 */ /* 0x000fe20000410000 */
[----:B------:R-:W-:Y:S01]  /*1110*/  FADD.FTZ R186, R186, R215 ;  /* 0x000000d7baba7221 */ /* 0x000fe20000010000 */
[----:B------:R-:W-:Y:S01]  /*1120*/  FMUL.FTZ R216, R5, R216 ;  /* 0x000000d805d87220 */ /* 0x000fe20000410000 */
[----:B------:R-:W-:Y:S01]  /*1130*/  FFMA.FTZ R184, R218, R215, R185 ;  /* 0x000000d7dab87223 */ /* 0x000fe200000100b9 */
[-C--:B------:R-:W-:Y:S01]  /*1140*/  FFMA.FTZ R214, R31, R188.reuse, R214 ;  /* 0x000000bc1fd67223 */ /* 0x080fe200000100d6 */
[----:B------:R-:W-:Y:S01]  /*1150*/  FADD.FTZ R233, R186, R217 ;  /* 0x000000d9bae97221 */ /* 0x000fe20000010000 */
[----:B------:R-:W-:Y:S01]  /*1160*/  FFMA.FTZ R76, R221, R235, R76 ;  /* 0x000000ebdd4c7223 */ /* 0x000fe2000001004c */
[C---:B------:R-:W-:Y:S01]  /*1170*/  FFMA.FTZ R231, R219.reuse, R217, R184 ;  /* 0x000000d9dbe77223 */ /* 0x040fe200000100b8 */
        /* <DEDUP_REMOVED lines=18> */
.L_x_646:
[----:B-1-3--:R-:W-:Y:S05]  /*12a0*/  BSYNC.RECONVERGENT B0 ;  /* 0x0000000000007941 */ /* 0x00afea0003800200 */
.L_x_645:
        /* <DEDUP_REMOVED lines=13> */
[----:B------:R-:W0:Y:S02]  /*1380*/  @P0 LDC.64 R198, c[0x0][0x438] ;  /* 0x00010e00ffc60b82 */ /* 0x000e240000000a00 */
[----:B0-----:R-:W-:-:S05]  /*1390*/  @P0 IMAD.WIDE.U32 R198, R235, 0x10, R198 ;  /* 0x00000010ebc60825 */ /* 0x001fca00078e00c6 */
[----:B------:R0:W5:Y:S01]  /*13a0*/  @P0 LDG.E.128 R20, desc[UR12][R198.64] ;  /* 0x0000000cc6140981 */ /* 0x000162000c1e1d00 */
[----:B------:R-:W-:Y:S02]  /*13b0*/  IADD3 R235, PT, PT, R235, 0x80, RZ ;  /* 0x00000080ebeb7810 */ /* 0x000fe40007ffe0ff */
[C---:B---3--:R-:W-:Y:S02]  /*13c0*/  SHF.L.U32 R209, R188.reuse, 0x10, RZ ;  /* 0x00000010bcd17819 */ /* 0x048fe400000006ff */
[----:B------:R-:W-:Y:S02]  /*13d0*/  PRMT R203, R188, 0x7632, R203 ;  /* 0x00007632bccb7816 */ /* 0x000fe400000000cb */
[----:B------:R-:W-:Y:S02]  /*13e0*/  SHF.L.U32 R245, R190, 0x10, RZ ;  /* 0x00000010bef57819 */ /* 0x000fe400000006ff */
[C---:B----4-:R-:W-:Y:S02]  /*13f0*/  PRMT R202, R184.reuse, 0x7632, R202 ;  /* 0x00007632b8ca7816 */ /* 0x050fe400000000ca */
[----:B------:R-:W-:-:S02]  /*1400*/  SHF.L.U32 R207, R184, 0x10, RZ ;  /* 0x00000010b8cf7819 */ /* 0x000fc400000006ff */
[C---:B------:R-:W-:Y:S02]  /*1410*/  PRMT R184, R187.reuse, 0x7632, R184 ;  /* 0x00007632bbb87816 */ /* 0x040fe400000000b8 */
[----:B------:R-:W-:Y:S02]  /*1420*/  SHF.L.U32 R205, R187, 0x10, RZ ;  /* 0x00000010bbcd7819 */ /* 0x000fe400000006ff */
[----:B--2---:R-:W-:Y:S02]  /*1430*/  SHF.L.U32 R211, R193, 0x10, RZ ;  /* 0x00000010c1d37819 */ /* 0x004fe400000006ff */
[----:B------:R-:W-:Y:S02]  /*1440*/  PRMT R187, R190, 0x7632, R187 ;  /* 0x00007632bebb7816 */ /* 0x000fe400000000bb */
[C---:B------:R-:W-:Y:S02]  /*1450*/  PRMT R188, R189.reuse, 0x7632, R188 ;  /* 0x00007632bdbc7816 */ /* 0x040fe400000000bc */
[----:B------:R-:W-:-:S02]  /*1460*/  SHF.L.U32 R239, R189, 0x10, RZ ;  /* 0x00000010bdef7819 */ /* 0x000fc400000006ff */
[----:B------:R-:W-:Y:S01]  /*1470*/  PRMT R190, R193, 0x7632, R190 ;  /* 0x00007632c1be7816 */ /* 0x000fe200000000be */
[----:B------:R-:W-:Y:S01]  /*1480*/  FMUL.FTZ R193, R48, R209 ;  /* 0x000000d130c17220 */ /* 0x000fe20000410000 */
[C---:B------:R-:W-:Y:S02]  /*1490*/  PRMT R189, R194.reuse, 0x7632, R189 ;  /* 0x00007632c2bd7816 */ /* 0x040fe400000000bd */
[----:B------:R-:W-:Y:S01]  /*14a0*/  SHF.L.U32 R241, R194, 0x10, RZ ;  /* 0x00000010c2f17819 */ /* 0x000fe200000006ff */
[----:B------:R-:W-:Y:S01]  /*14b0*/  FADD.FTZ R194, -R230, R211 ;  /* 0x000000d3e6c27221 */ /* 0x000fe20000010100 */
[----:B0-----:R-:W-:Y:S01]  /*14c0*/  SHF.L.U32 R199, R192, 0x10, RZ ;  /* 0x00000010c0c77819 */ /* 0x001fe200000006ff */
[----:B------:R-:W-:Y:S01]  /*14d0*/  FFMA.FTZ R212, R40, R207, R193 ;  /* 0x000000cf28d47223 */ /* 0x000fe200000100c1 */
[----:B------:R-:W-:Y:S01]  /*14e0*/  SHF.L.U32 R237, R185, 0x10, RZ ;  /* 0x00000010b9ed7819 */ /* 0x000fe200000006ff */
[----:B------:R-:W-:Y:S01]  /*14f0*/  FMUL.FTZ R193, R50, R239 ;  /* 0x000000ef32c17220 */ /* 0x000fe20000410000 */
[C---:B------:R-:W-:Y:S01]  /*1500*/  PRMT R200, R186.reuse, 0x7632, R200 ;  /* 0x00007632bac87816 */ /* 0x040fe200000000c8 */
[----:B-----5:R-:W-:Y:S01]  /*1510*/  FMUL.FTZ R213, R5, R194 ;  /* 0x000000c205d57220 */ /* 0x020fe20000410000 */
[----:B------:R-:W-:Y:S01]  /*1520*/  SHF.L.U32 R243, R186, 0x10, RZ ;  /* 0x00000010baf37819 */ /* 0x000fe200000006ff */
[C---:B------:R-:W-:Y:S01]  /*1530*/  FADD.FTZ R198, -R230.reuse, R199 ;  /* 0x000000c7e6c67221 */ /* 0x040fe20000010100 */
[C---:B------:R-:W-:Y:S01]  /*1540*/  PRMT R186, R195.reuse, 0x7632, R186 ;  /* 0x00007632c3ba7816 */ /* 0x040fe200000000ba */
[----:B------:R-:W-:Y:S01]  /*1550*/  FADD.FTZ R194, -R230, R241 ;  /* 0x000000f1e6c27221 */ /* 0x000fe20000010100 */
[----:B------:R-:W-:Y:S01]  /*1560*/  SHF.L.U32 R195, R195, 0x10, RZ ;  /* 0x00000010c3c37819 */ /* 0x000fe200000006ff */
[----:B------:R-:W-:Y:S01]  /*1570*/  FFMA.FTZ R210, R42, R237, R193 ;  /* 0x000000ed2ad27223 */ /* 0x000fe200000100c1 */
[C---:B------:R-:W-:Y:S01]  /*1580*/  FMUL.FTZ R199, R5.reuse, R198 ;  /* 0x000000c605c77220 */ /* 0x040fe20000410000 */
[----:B------:R-:W-:Y:S01]  /*1590*/  FMUL.FTZ R193, R52, R245 ;  /* 0x000000f534c17220 */ /* 0x000fe20000410000 */
[----:B------:R-:W-:Y:S01]  /*15a0*/  FMUL.FTZ R211, R5, R194 ;  /* 0x000000c205d37220 */ /* 0x000fe20000410000 */
[----:B------:R-:W-:Y:S01]  /*15b0*/  PRMT R192, R192, 0x7632, R192 ;  /* 0x00007632c0c07816 */ /* 0x000fe200000000c0 */
[----:B------:R-:W-:Y:S01]  /*15c0*/  FADD.FTZ R194, -R230, R195 ;  /* 0x000000c3e6c27221 */ /* 0x000fe20000010100 */
[----:B------:R-:W-:Y:S01]  /*15d0*/  PRMT R201, R185, 0x7632, R201 ;  /* 0x00007632b9c97816 */ /* 0x000fe200000000c9 */
[----:B------:R-:W-:Y:S01]  /*15e0*/  FADD.FTZ R104, R104, R209 ;  /* 0x000000d168687221 */ /* 0x000fe20000010000 */
[----:B------:R-:W-:Y:S01]  /*15f0*/  PRMT R185, R191, 0x7632, R185 ;  /* 0x00007632bfb97816 */ /* 0x000fe200000000b9 */
[----:B------:R-:W-:Y:S01]  /*1600*/  FFMA.FTZ R148, R199, R209, R148 ;  /* 0x000000d1c7947223 */ /* 0x000fe20000010094 */
[----:B------:R-:W-:Y:S01]  /*1610*/  SHF.L.U32 R191, R191, 0x10, RZ ;  /* 0x00000010bfbf7819 */ /* 0x000fe200000006ff */
[----:B------:R-:W-:Y:S01]  /*1620*/  FFMA.FTZ R208, R44, R243, R193 ;  /* 0x000000f32cd07223 */ /* 0x000fe200000100c1 */
[----:B------:R-:W-:Y:S01]  /*1630*/  FMUL.FTZ R209, R5, R194 ;  /* 0x000000c205d17220 */ /* 0x000fe20000410000 */
[----:B------:R-:W-:Y:S01]  /*1640*/  SHF.L.U32 R193, R192, 0x10, RZ ;  /* 0x00000010c0c17819 */ /* 0x000fe200000006ff */
[----:B------:R-:W-:Y:S01]  /*1650*/  FADD.FTZ R84, R84, R207 ;  /* 0x000000cf54547221 */ /* 0x000fe20000010000 */
[----:B------:R-:W-:Y:S01]  /*1660*/  FFMA.FTZ R172, R199, R207, R172 ;  /* 0x000000cfc7ac7223 */ /* 0x000fe200000100ac */
[-C--:B------:R-:W-:Y:S01]  /*1670*/  FMUL.FTZ R207, R54, R191.reuse ;  /* 0x000000bf36cf7220 */ /* 0x080fe20000410000 */
[----:B------:R-:W-:Y:S01]  /*1680*/  SHF.L.U32 R192, R203, 0x10, RZ ;  /* 0x00000010cbc07819 */ /* 0x000fe200000006ff */
[----:B------:R-:W-:Y:S01]  /*1690*/  FADD.FTZ R110, R110, R191 ;  /* 0x000000bf6e6e7221 */ /* 0x000fe20000010000 */
[----:B------:R-:W-:Y:S01]  /*16a0*/  FFMA.FTZ R154, R209, R191, R154 ;  /* 0x000000bfd19a7223 */ /* 0x000fe2000001009a */
[----:B------:R-:W-:Y:S01]  /*16b0*/  FADD.FTZ R206, -R230, R193 ;  /* 0x000000c1e6ce7221 */ /* 0x000fe20000010100 */
[----:B------:R-:W-:Y:S01]  /*16c0*/  SHF.L.U32 R191, R190, 0x10, RZ ;  /* 0x00000010bebf7819 */ /* 0x000fe200000006ff */
[----:B------:R-:W-:Y:S01]  /*16d0*/  FMUL.FTZ R194, R49, R192 ;  /* 0x000000c031c27220 */ /* 0x000fe20000410000 */
[----:B------:R-:W-:Y:S01]  /*16e0*/  SHF.L.U32 R202, R202, 0x10, RZ ;  /* 0x00000010caca7819 */ /* 0x000fe200000006ff */
[----:B------:R-:W-:Y:S01]  /*16f0*/  FMUL.FTZ R206, R5, R206 ;  /* 0x000000ce05ce7220 */ /* 0x000fe20000410000 */
[----:B------:R-:W-:Y:S01]  /*1700*/  SHF.L.U32 R190, R188, 0x10, RZ ;  /* 0x00000010bcbe7819 */ /* 0x000fe200000006ff */
[----:B------:R-:W-:Y:S01]  /*1710*/  FADD.FTZ R204, -R230, R191 ;  /* 0x000000bfe6cc7221 */ /* 0x000fe20000010100 */
[----:B------:R-:W-:Y:S01]  /*1720*/  FADD.FTZ R130, R130, R205 ;  /* 0x000000cd82827221 */ /* 0x000fe20000010000 */
[-C--:B------:R-:W-:Y:S01]  /*1730*/  FFMA.FTZ R207, R46, R205.reuse, R207 ;  /* 0x000000cd2ecf7223 */ /* 0x080fe200000100cf */
[----:B------:R-:W-:Y:S01]  /*1740*/  FFMA.FTZ R178, R209, R205, R178 ;  /* 0x000000cdd1b27223 */ /* 0x000fe200000100b2 */
[----:B------:R-:W-:Y:S01]  /*1750*/  FFMA.FTZ R205, R41, R202, R194 ;  /* 0x000000ca29cd7223 */ /* 0x000fe200000100c2 */
[----:B------:R-:W-:Y:S01]  /*1760*/  FADD.FTZ R105, R105, R192 ;  /* 0x000000c069697221 */ /* 0x000fe20000010000 */
[----:B------:R-:W-:Y:S01]  /*1770*/  FFMA.FTZ R149, R206, R192, R149 ;  /* 0x000000c0ce957223 */ /* 0x000fe20000010095 */
[----:B------:R-:W-:Y:S01]  /*1780*/  SHF.L.U32 R188, R201, 0x10, RZ ;  /* 0x00000010c9bc7819 */ /* 0x000fe200000006ff */
[----:B------:R-:W-:Y:S01]  /*1790*/  FMUL.FTZ R192, R51, R190 ;  /* 0x000000be33c07220 */ /* 0x000fe20000410000 */
[----:B------:R-:W-:Y:S01]  /*17a0*/  FMUL.FTZ R204, R5, R204 ;  /* 0x000000cc05cc7220 */ /* 0x000fe20000410000 */
[----:B------:R-:W-:-:S02]  /*17b0*/  SHF.L.U32 R194, R187, 0x10, RZ ;  /* 0x00000010bbc27819 */ /* 0x000fc400000006ff */
[----:B------:R-:W-:Y:S01]  /*17c0*/  FADD.FTZ R87, R87, R188 ;  /* 0x000000bc57577221 */ /* 0x000fe20000010000 */
[-C--:B------:R-:W-:Y:S01]  /*17d0*/  FFMA.FTZ R203, R43, R188.reuse, R192 ;  /* 0x000000bc2bcb7223 */ /* 0x080fe200000100c0 */
[----:B------:R-:W-:Y:S01]  /*17e0*/  FFMA.FTZ R175, R204, R188, R175 ;  /* 0x000000bcccaf7223 */ /* 0x000fe200000100af */
[----:B------:R-:W-:Y:S01]  /*17f0*/  SHF.L.U32 R200, R200, 0x10, RZ ;  /* 0x00000010c8c87819 */ /* 0x000fe200000006ff */
[----:B------:R-:W-:Y:S01]  /*1800*/  FMUL.FTZ R188, R53, R194 ;  /* 0x000000c235bc7220 */ /* 0x000fe20000410000 */
[----:B------:R-:W-:-:S03]  /*1810*/  FFMA.FTZ R231, R199, R212, R231 ;  /* 0x000000d4c7e77223 */ /* 0x000fc600000100e7 */
[----:B------:R-:W-:Y:S01]  /*1820*/  FFMA.FTZ R201, R45, R200, R188 ;  /* 0x000000c82dc97223 */ /* 0x000fe200000100bc */
[----:B------:R-:W-:Y:S01]  /*1830*/  FADD.FTZ R188, R233, R212 ;  /* 0x000000d4e9bc7221 */ /* 0x000fe20000010000 */
[----:B------:R-:W-:Y:S01]  /*1840*/  SHF.L.U32 R189, R189, 0x10, RZ ;  /* 0x00000010bdbd7819 */ /* 0x000fe200000006ff */
[----:B------:R-:W-:Y:S02]  /*1850*/  FADD.FTZ R85, R85, R202 ;  /* 0x000000ca55557221 */ /* 0x000fe40000010000 */
[----:B------:R-:W-:Y:S01]  /*1860*/  FADD.FTZ R187, R188, R205 ;  /* 0x000000cdbcbb7221 */ /* 0x000fe20000010000 */
[C---:B------:R-:W-:Y:S01]  /*1870*/  FFMA.FTZ R188, R206.reuse, R205, R231 ;  /* 0x000000cdcebc7223 */ /* 0x040fe200000100e7 */
[----:B------:R-:W-:Y:S01]  /*1880*/  FFMA.FTZ R173, R206, R202, R173 ;  /* 0x000000cacead7223 */ /* 0x000fe200000100ad */
[----:B------:R-:W-:Y:S01]  /*1890*/  FADD.FTZ R202, -R230, R189 ;  /* 0x000000bde6ca7221 */ /* 0x000fe20000010100 */
[----:B------:R-:W-:Y:S01]  /*18a0*/  FADD.FTZ R107, R107, R190 ;  /* 0x000000be6b6b7221 */ /* 0x000fe20000010000 */
[----:B------:R-:W-:Y:S01]  /*18b0*/  FFMA.FTZ R151, R204, R190, R151 ;  /* 0x000000becc977223 */ /* 0x000fe20000010097 */
[----:B------:R-:W-:Y:S01]  /*18c0*/  SHF.L.U32 R190, R185, 0x10, RZ ;  /* 0x00000010b9be7819 */ /* 0x000fe200000006ff */
[----:B------:R-:W-:Y:S01]  /*18d0*/  FFMA.FTZ R185, R213, R210, R188 ;  /* 0x000000d2d5b97223 */ /* 0x000fe200000100bc */
[----:B------:R-:W-:Y:S01]  /*18e0*/  SHF.L.U32 R189, R186, 0x10, RZ ;  /* 0x00000010babd7819 */ /* 0x000fe200000006ff */
[----:B------:R-:W-:Y:S01]  /*18f0*/  FADD.FTZ R186, R187, R210 ;  /* 0x000000d2bbba7221 */ /* 0x000fe20000010000 */
[----:B------:R-:W-:Y:S01]  /*1900*/  SHF.L.U32 R188, R184, 0x10, RZ ;  /* 0x00000010b8bc7819 */ /* 0x000fe200000006ff */
[----:B------:R-:W-:-:S02]  /*1910*/  FFMA.FTZ R184, R204, R203, R185 ;  /* 0x000000cbccb87223 */ /* 0x000fc400000100b9 */
[----:B------:R-:W-:Y:S01]  /*1920*/  FADD.FTZ R187, R186, R203 ;  /* 0x000000cbbabb7221 */ /* 0x000fe20000010000 */
[----:B------:R-:W-:Y:S01]  /*1930*/  FMUL.FTZ R202, R5, R202 ;  /* 0x000000ca05ca7220 */ /* 0x000fe20000410000 */
[----:B------:R-:W-:Y:S02]  /*1940*/  FFMA.FTZ R185, R211, R208, R184 ;  /* 0x000000d0d3b97223 */ /* 0x000fe400000100b8 */
[----:B------:R-:W-:Y:S01]  /*1950*/  FADD.FTZ R186, R187, R208 ;  /* 0x000000d0bbba7221 */ /* 0x000fe20000010000 */
[----:B------:R-:W-:Y:S01]  /*1960*/  FADD.FTZ R129, R129, R200 ;  /* 0x000000c881817221 */ /* 0x000fe20000010000 */
        /* <DEDUP_REMOVED lines=25> */
.L_x_648:
[----:B------:R-:W-:Y:S05]  /*1b00*/  BSYNC.RECONVERGENT B0 ;  /* 0x0000000000007941 */ /* 0x000fea0003800200 */
.L_x_647:
        /* <DEDUP_REMOVED lines=16> */
[----:B---3--:R-:W-:Y:S02]  /*1c10*/  PRMT R184, R12, 0x7632, R184 ;  /* 0x000076320cb87816 */ /* 0x008fe400000000b8 */
[----:B------:R-:W-:Y:S02]  /*1c20*/  PRMT R188, R14, 0x7632, R188 ;  /* 0x000076320ebc7816 */ /* 0x000fe400000000bc */
[----:B------:R-:W-:Y:S02]  /*1c30*/  SHF.L.U32 R185, R12, 0x10, RZ ;  /* 0x000000100cb97819 */ /* 0x000fe400000006ff */
[----:B------:R-:W-:Y:S02]  /*1c40*/  SHF.L.U32 R189, R14, 0x10, RZ ;  /* 0x000000100ebd7819 */ /* 0x000fe400000006ff */
[----:B------:R-:W-:Y:S01]  /*1c50*/  SHF.L.U32 R191, R15, 0x10, RZ ;  /* 0x000000100fbf7819 */ /* 0x000fe200000006ff */
[C---:B------:R-:W-:Y:S01]  /*1c60*/  FADD.FTZ R186, -R230.reuse, R185 ;  /* 0x000000b9e6ba7221 */ /* 0x040fe20000010100 */
[C---:B------:R-:W-:Y:S01]  /*1c70*/  PRMT R12, R13.reuse, 0x7632, R12 ;  /* 0x000076320d0c7816 */ /* 0x040fe2000000000c */
[C---:B------:R-:W-:Y:S01]  /*1c80*/  FADD.FTZ R194, -R230.reuse, R189 ;  /* 0x000000bde6c27221 */ /* 0x040fe20000010100 */
[----:B------:R-:W-:Y:S01]  /*1c90*/  SHF.L.U32 R187, R13, 0x10, RZ ;  /* 0x000000100dbb7819 */ /* 0x000fe200000006ff */
[----:B------:R-:W-:Y:S01]  /*1ca0*/  FADD.FTZ R234, -R230, R191 ;  /* 0x000000bfe6ea7221 */ /* 0x000fe20000010100 */
[----:B------:R-:W-:-:S02]  /*1cb0*/  PRMT R14, R15, 0x7632, R14 ;  /* 0x000076320f0e7816 */ /* 0x000fc4000000000e */
[----:B------:R-:W-:Y:S01]  /*1cc0*/  SHF.L.U32 R13, R184, 0x10, RZ ;  /* 0x00000010b80d7819 */ /* 0x000fe200000006ff */
[----:B------:R-:W-:Y:S01]  /*1cd0*/  FADD.FTZ R190, -R230, R187 ;  /* 0x000000bbe6be7221 */ /* 0x000fe20000010100 */
[----:B------:R-:W-:Y:S02]  /*1ce0*/  SHF.L.U32 R15, R188, 0x10, RZ ;  /* 0x00000010bc0f7819 */ /* 0x000fe400000006ff */
[----:B0-----:R-:W-:Y:S01]  /*1cf0*/  SHF.L.U32 R7, R12, 0x10, RZ ;  /* 0x000000100c077819 */ /* 0x001fe200000006ff */
[----:B------:R-:W-:Y:S01]  /*1d00*/  FADD.FTZ R188, -R230, R13 ;  /* 0x0000000de6bc7221 */ /* 0x000fe20000010100 */
[----:B------:R-:W-:Y:S01]  /*1d10*/  SHF.L.U32 R185, R14, 0x10, RZ ;  /* 0x000000100eb97819 */ /* 0x000fe200000006ff */
[----:B------:R-:W-:Y:S01]  /*1d20*/  FADD.FTZ R12, -R230, R15 ;  /* 0x0000000fe60c7221 */ /* 0x000fe20000010100 */
[----:B--2---:R-:W-:Y:S01]  /*1d30*/  SHF.L.U32 R191, R8, 0x10, RZ ;  /* 0x0000001008bf7819 */ /* 0x004fe200000006ff */
[----:B------:R-:W-:Y:S01]  /*1d40*/  FADD.FTZ R14, -R230, R7 ;  /* 0x00000007e60e7221 */ /* 0x000fe20000010100 */
[----:B----4-:R-:W-:Y:S01]  /*1d50*/  PRMT R13, R16, 0x7632, R13 ;  /* 0x00007632100d7816 */ /* 0x010fe2000000000d */
[----:B------:R-:W-:Y:S01]  /*1d60*/  FADD.FTZ R230, -R230, R185 ;  /* 0x000000b9e6e67221 */ /* 0x000fe20000010100 */
[----:B------:R-:W-:Y:S01]  /*1d70*/  SHF.L.U32 R15, R16, 0x10, RZ ;  /* 0x00000010100f7819 */ /* 0x000fe200000006ff */
[C---:B-----5:R-:W-:Y:S01]  /*1d80*/  FMUL.FTZ R7, R5.reuse, R186 ;  /* 0x000000ba05077220 */ /* 0x060fe20000410000 */
[----:B------:R-:W-:Y:S01]  /*1d90*/  PRMT R16, R8, 0x7632, R16 ;  /* 0x0000763208107816 */ /* 0x000fe20000000010 */
[----:B------:R-:W-:Y:S01]  /*1da0*/  FMUL.FTZ R197, R5, R190 ;  /* 0x000000be05c57220 */ /* 0x000fe20000410000 */
[----:B------:R-:W-:Y:S01]  /*1db0*/  PRMT R193, R9, 0x7632, R193 ;  /* 0x0000763209c17816 */ /* 0x000fe200000000c1 */
[----:B------:R-:W-:Y:S01]  /*1dc0*/  FMUL.FTZ R12, R5, R12 ;  /* 0x0000000c050c7220 */ /* 0x000fe20000410000 */
[----:B------:R-:W-:Y:S01]  /*1dd0*/  SHF.L.U32 R189, R9, 0x10, RZ ;  /* 0x0000001009bd7819 */ /* 0x000fe200000006ff */
[----:B------:R-:W-:Y:S01]  /*1de0*/  FMUL.FTZ R9, R64, R191 ;  /* 0x000000bf40097220 */ /* 0x000fe20000410000 */
[----:B------:R-:W-:Y:S01]  /*1df0*/  SHF.L.U32 R185, R10, 0x10, RZ ;  /* 0x000000100ab97819 */ /* 0x000fe200000006ff */
[----:B------:R-:W-:Y:S01]  /*1e00*/  FMUL.FTZ R14, R5, R14 ;  /* 0x0000000e050e7220 */ /* 0x000fe20000410000 */
[----:B------:R-:W-:Y:S01]  /*1e10*/  SHF.L.U32 R186, R16, 0x10, RZ ;  /* 0x0000001010ba7819 */ /* 0x000fe200000006ff */
[----:B------:R-:W-:Y:S01]  /*1e20*/  FFMA.FTZ R196, R56, R15, R9 ;  /* 0x0000000f38c47223 */ /* 0x000fe20000010009 */
[C---:B------:R-:W-:Y:S01]  /*1e30*/  PRMT R192, R17.reuse, 0x7632, R192 ;  /* 0x0000763211c07816 */ /* 0x040fe200000000c0 */
[----:B------:R-:W-:Y:S01]  /*1e40*/  FMUL.FTZ R9, R66, R189 ;  /* 0x000000bd42097220 */ /* 0x000fe20000410000 */
[----:B------:R-:W-:Y:S01]  /*1e50*/  SHF.L.U32 R17, R17, 0x10, RZ ;  /* 0x0000001011117819 */ /* 0x000fe200000006ff */
[----:B------:R-:W-:Y:S01]  /*1e60*/  FMUL.FTZ R16, R5, R188 ;  /* 0x000000bc05107220 */ /* 0x000fe20000410000 */
[----:B------:R-:W-:Y:S01]  /*1e70*/  SHF.L.U32 R195, R18, 0x10, RZ ;  /* 0x0000001012c37819 */ /* 0x000fe200000006ff */
[----:B------:R-:W-:Y:S01]  /*1e80*/  FFMA.FTZ R231, R7, R196, R231 ;  /* 0x000000c407e77223 */ /* 0x000fe200000100e7 */
[C---:B------:R-:W-:Y:S01]  /*1e90*/  PRMT R236, R11.reuse, 0x7632, R236 ;  /* 0x000076320bec7816 */ /* 0x040fe200000000ec */
[----:B------:R-:W-:Y:S01]  /*1ea0*/  FADD.FTZ R114, R114, R17 ;  /* 0x0000001172727221 */ /* 0x000fe20000010000 */
[----:B------:R-:W-:Y:S01]  /*1eb0*/  SHF.L.U32 R187, R11, 0x10, RZ ;  /* 0x000000100bbb7819 */ /* 0x000fe200000006ff */
[----:B------:R-:W-:Y:S01]  /*1ec0*/  FMUL.FTZ R11, R68, R185 ;  /* 0x000000b9440b7220 */ /* 0x000fe20000410000 */
[----:B------:R-:W-:Y:S01]  /*1ed0*/  PRMT R232, R10, 0x7632, R232 ;  /* 0x000076320ae87816 */ /* 0x000fe200000000e8 */
[----:B------:R-:W-:Y:S01]  /*1ee0*/  FMUL.FTZ R10, R65, R186 ;  /* 0x000000ba410a7220 */ /* 0x000fe20000410000 */
[----:B------:R-:W-:Y:S01]  /*1ef0*/  SHF.L.U32 R8, R13, 0x10, RZ ;  /* 0x000000100d087819 */ /* 0x000fe200000006ff */
[-C--:B------:R-:W-:Y:S01]  /*1f00*/  FFMA.FTZ R90, R197, R17.reuse, R90 ;  /* 0x00000011c55a7223 */ /* 0x080fe2000001005a */
[----:B------:R-:W-:Y:S01]  /*1f10*/  SHF.L.U32 R188, R193, 0x10, RZ ;  /* 0x00000010c1bc7819 */ /* 0x000fe200000006ff */
[----:B------:R-:W-:Y:S01]  /*1f20*/  FADD.FTZ R158, R158, R189 ;  /* 0x000000bd9e9e7221 */ /* 0x000fe20000010000 */
[----:B------:R-:W-:Y:S01]  /*1f30*/  PRMT R6, R18, 0x7632, R6 ;  /* 0x0000763212067816 */ /* 0x000fe20000000006 */
[----:B------:R-:W-:Y:S01]  /*1f40*/  FFMA.FTZ R18, R58, R17, R9 ;  /* 0x000000113a127223 */ /* 0x000fe20000010009 */
[----:B------:R-:W-:Y:S01]  /*1f50*/  SHF.L.U32 R235, R19, 0x10, RZ ;  /* 0x0000001013eb7819 */ /* 0x000fe200000006ff */
[----:B------:R-:W-:Y:S01]  /*1f60*/  FFMA.FTZ R17, R60, R195, R11 ;  /* 0x000000c33c117223 */ /* 0x000fe2000001000b */
[----:B------:R-:W-:Y:S01]  /*1f70*/  FMUL.FTZ R9, R70, R187 ;  /* 0x000000bb46097220 */ /* 0x000fe20000410000 */
[----:B------:R-:W-:Y:S01]  /*1f80*/  FADD.FTZ R113, R113, R8 ;  /* 0x0000000871717221 */ /* 0x000fe20000010000 */
[-C--:B------:R-:W-:Y:S01]  /*1f90*/  FFMA.FTZ R11, R57, R8.reuse, R10 ;  /* 0x00000008390b7223 */ /* 0x080fe2000001000a */
[----:B------:R-:W-:Y:S01]  /*1fa0*/  FFMA.FTZ R89, R16, R8, R89 ;  /* 0x0000000810597223 */ /* 0x000fe20000010059 */
[----:B------:R-:W-:Y:S01]  /*1fb0*/  SHF.L.U32 R192, R192, 0x10, RZ ;  /* 0x00000010c0c07819 */ /* 0x000fe200000006ff */
[----:B------:R-:W-:Y:S01]  /*1fc0*/  FMUL.FTZ R8, R67, R188 ;  /* 0x000000bc43087220 */ /* 0x000fe20000410000 */
[----:B------:R-:W-:Y:S01]  /*1fd0*/  SHF.L.U32 R232, R232, 0x10, RZ ;  /* 0x00000010e8e87819 */ /* 0x000fe200000006ff */
[----:B------:R-:W-:Y:S01]  /*1fe0*/  FFMA.FTZ R13, R62, R235, R9 ;  /* 0x000000eb3e0d7223 */ /* 0x000fe20000010009 */
[----:B------:R-:W-:Y:S01]  /*1ff0*/  PRMT R184, R19, 0x7632, R184 ;  /* 0x0000763213b87816 */ /* 0x000fe200000000b8 */
[----:B------:R-:W-:Y:S01]  /*2000*/  FFMA.FTZ R9, R59, R192, R8 ;  /* 0x000000c03b097223 */ /* 0x000fe20000010008 */
[----:B------:R-:W-:Y:S01]  /*2010*/  SHF.L.U32 R236, R236, 0x10, RZ ;  /* 0x00000010ecec7819 */ /* 0x000fe200000006ff */
[----:B------:R-:W-:Y:S01]  /*2020*/  FMUL.FTZ R8, R69, R232 ;  /* 0x000000e845087220 */ /* 0x000fe20000410000 */
[----:B------:R-:W-:Y:S01]  /*2030*/  SHF.L.U32 R6, R6, 0x10, RZ ;  /* 0x0000001006067819 */ /* 0x000fe200000006ff */
[----:B------:R-:W-:Y:S01]  /*2040*/  FMUL.FTZ R10, R5, R230 ;  /* 0x000000e6050a7220 */ /* 0x000fe20000410000 */
[----:B------:R-:W-:Y:S01]  /*2050*/  SHF.L.U32 R184, R184, 0x10, RZ ;  /* 0x00000010b8b87819 */ /* 0x000fe200000006ff */
[----:B------:R-:W-:Y:S01]  /*2060*/  FMUL.FTZ R190, R71, R236 ;  /* 0x000000ec47be7220 */ /* 0x000fe20000410000 */
[----:B------:R-:W-:Y:S01]  /*2070*/  FFMA.FTZ R134, R197, R189, R134 ;  /* 0x000000bdc5867223 */ /* 0x000fe20000010086 */
[----:B------:R-:W-:Y:S01]  /*2080*/  FADD.FTZ R117, R117, R6 ;  /* 0x0000000675757221 */ /* 0x000fe20000010000 */
[-C--:B------:R-:W-:Y:S01]  /*2090*/  FFMA.FTZ R8, R61, R6.reuse, R8 ;  /* 0x000000063d087223 */ /* 0x080fe20000010008 */
[----:B------:R-:W-:Y:S01]  /*20a0*/  FFMA.FTZ R93, R12, R6, R93 ;  /* 0x000000060c5d7223 */ /* 0x000fe2000001005d */
[----:B------:R-:W-:Y:S01]  /*20b0*/  FADD.FTZ R119, R119, R184 ;  /* 0x000000b877777221 */ /* 0x000fe20000010000 */
[-C--:B------:R-:W-:Y:S01]  /*20c0*/  FFMA.FTZ R6, R63, R184.reuse, R190 ;  /* 0x000000b83f067223 */ /* 0x080fe200000100be */
[----:B------:R-:W-:Y:S01]  /*20d0*/  FFMA.FTZ R95, R10, R184, R95 ;  /* 0x000000b80a5f7223 */ /* 0x000fe2000001005f */
[----:B------:R-:W-:Y:S01]  /*20e0*/  FADD.FTZ R184, R233, R196 ;  /* 0x000000c4e9b87221 */ /* 0x000fe20000010000 */
[----:B------:R-:W-:Y:S01]  /*20f0*/  FMUL.FTZ R19, R5, R194 ;  /* 0x000000c205137220 */ /* 0x000fe20000410000 */
[----:B------:R-:W-:Y:S01]  /*2100*/  FADD.FTZ R160, R160, R185 ;  /* 0x000000b9a0a07221 */ /* 0x000fe20000010000 */
[----:B------:R-:W-:Y:S01]  /*2110*/  FADD.FTZ R112, R112, R15 ;  /* 0x0000000f70707221 */ /* 0x000fe20000010000 */
[----:B------:R-:W-:Y:S01]  /*2120*/  FADD.FTZ R189, R184, R11 ;  /* 0x0000000bb8bd7221 */ /* 0x000fe20000010000 */
[----:B------:R-:W-:Y:S01]  /*2130*/  FFMA.FTZ R184, R16, R11, R231 ;  /* 0x0000000b10b87223 */ /* 0x000fe200000100e7 */
[----:B------:R-:W-:Y:S01]  /*2140*/  FFMA.FTZ R136, R19, R185, R136 ;  /* 0x000000b913887223 */ /* 0x000fe20000010088 */
[----:B------:R-:W-:Y:S01]  /*2150*/  FFMA.FTZ R88, R7, R15, R88 ;  /* 0x0000000f07587223 */ /* 0x000fe20000010058 */
[----:B------:R-:W-:Y:S01]  /*2160*/  FADD.FTZ R190, R189, R18 ;  /* 0x00000012bdbe7221 */ /* 0x000fe20000010000 */
[----:B------:R-:W-:Y:S01]  /*2170*/  FFMA.FTZ R185, R197, R18, R184 ;  /* 0x00000012c5b97223 */ /* 0x000fe200000100b8 */
[----:B------:R-:W-:Y:S01]  /*2180*/  FMUL.FTZ R15, R5, R234 ;  /* 0x000000ea050f7220 */ /* 0x000fe20000410000 */
[----:B------:R-:W-:Y:S01]  /*2190*/  FADD.FTZ R162, R162, R187 ;  /* 0x000000bba2a27221 */ /* 0x000fe20000010000 */
[----:B------:R-:W-:Y:S01]  /*21a0*/  FADD.FTZ R190, R190, R9 ;  /* 0x00000009bebe7221 */ /* 0x000fe20000010000 */
[----:B------:R-:W-:Y:S01]  /*21b0*/  FFMA.FTZ R184, R14, R9, R185 ;  /* 0x000000090eb87223 */ /* 0x000fe200000100b9 */
[----:B------:R-:W-:Y:S01]  /*21c0*/  FFMA.FTZ R138, R15, R187, R138 ;  /* 0x000000bb0f8a7223 */ /* 0x000fe2000001008a */
        /* <DEDUP_REMOVED lines=24> */
.L_x_650:
[----:B------:R-:W-:Y:S05]  /*2350*/  BSYNC.RECONVERGENT B0 ;  /* 0x0000000000007941 */ /* 0x000fea0003800200 */
.L_x_649:
        /* <DEDUP_REMOVED lines=32> */
.L_x_652:
[----:B------:R-:W-:Y:S05]  /*2560*/  BSYNC.RECONVERGENT B0 ;  /* 0x0000000000007941 */ /* 0x000fea0003800200 */
.L_x_651:
        /* <DEDUP_REMOVED lines=69> */
.L_x_657:
        /* <DEDUP_REMOVED lines=33> */
.L_x_656:
        /* <DEDUP_REMOVED lines=36> */
.L_x_659:
        /* <DEDUP_REMOVED lines=37> */
.L_x_655:
        /* <DEDUP_REMOVED lines=9> */
[C---:B------:R-:W-:Y:S01]  /*30f0*/  PRMT R185, R171.reuse, 0x7632, R185 ;  /* 0x00007632abb97816 */ /* 0x040fe200000000b9 */
[-C--:B------:R-:W-:Y:S01]  /*3100*/  FFMA.FTZ R191, R216, R195.reuse, R230 ;  /* 0x000000c3d8bf7223 */ /* 0x080fe200000100e6 */
[----:B------:R-:W-:Y:S01]  /*3110*/  PRMT R184, R170, 0x7632, R184 ;  /* 0x00007632aab87816 */ /* 0x000fe200000000b8 */
[-CC-:B------:R-:W-:Y:S01]  /*3120*/  FFMA.FTZ R192, R218, R195.reuse, R230.reuse ;  /* 0x000000c3dac07223 */ /* 0x180fe200000100e6 */
[----:B------:R-:W-:Y:S01]  /*3130*/  SHF.L.U32 R188, R171, 0x10, RZ ;  /* 0x00000010abbc7819 */ /* 0x000fe200000006ff */
[----:B------:R-:W-:Y:S01]  /*3140*/  FFMA.FTZ R187, R221, R195, R230 ;  /* 0x000000c3ddbb7223 */ /* 0x000fe200000100e6 */
[----:B------:R-:W-:Y:S01]  /*3150*/  FADD.FTZ R189, R217, -R190 ;  /* 0x800000bed9bd7221 */ /* 0x000fe20000010000 */
[----:B------:R-:W-:Y:S01]  /*3160*/  SHF.L.U32 R190, R185, 0x10, RZ ;  /* 0x00000010b9be7819 */ /* 0x000fe200000006ff */
[----:B------:R-:W-:Y:S01]  /*3170*/  FADD.FTZ R193, R214, -R191 ;  /* 0x800000bfd6c17221 */ /* 0x000fe20000010000 */
[----:B------:R-:W-:Y:S01]  /*3180*/  SHF.L.U32 R184, R184, 0x10, RZ ;  /* 0x00000010b8b87819 */ /* 0x000fe200000006ff */
[----:B------:R-:W-:Y:S01]  /*3190*/  FADD.FTZ R185, R215, -R192 ;  /* 0x800000c0d7b97221 */ /* 0x000fe20000010000 */
[----:B------:R-:W-:Y:S01]  /*31a0*/  FADD.FTZ R191, R220, -R187 ;  /* 0x800000bbdcbf7221 */ /* 0x000fe20000010000 */
[----:B------:R-:W-:Y:S01]  /*31b0*/  SHF.L.U32 R186, R170, 0x10, RZ ;  /* 0x00000010aaba7819 */ /* 0x000fe200000006ff */
[C---:B-----5:R-:W-:Y:S01]  /*31c0*/  FFMA.FTZ R187, R5.reuse, R189, R188 ;  /* 0x000000bd05bb7223 */ /* 0x060fe200000100bc */
[----:B------:R-:W-:Y:S01]  /*31d0*/  FFMA.FTZ R189, R224, R195, R230 ;  /* 0x000000c3e0bd7223 */ /* 0x000fe200000100e6 */
[----:B------:R-:W-:Y:S01]  /*31e0*/  FFMA.FTZ R232, R5, R185, R184 ;  /* 0x000000b905e87223 */ /* 0x000fe200000100b8 */
[-CC-:B------:R-:W-:Y:S01]  /*31f0*/  FFMA.FTZ R192, R225, R195.reuse, R230.reuse ;  /* 0x000000c3e1c07223 */ /* 0x180fe200000100e6 */
[----:B------:R-:W-:Y:S01]  /*3200*/  FFMA.FTZ R188, R229, R195, R230 ;  /* 0x000000c3e5bc7223 */ /* 0x000fe200000100e6 */
[----:B------:R-:W-:Y:S01]  /*3210*/  FFMA.FTZ R234, R5, R193, R190 ;  /* 0x000000c105ea7223 */ /* 0x000fe200000100be */
[----:B------:R-:W-:Y:S01]  /*3220*/  PRMT R185, R169, 0x7632, R185 ;  /* 0x00007632a9b97816 */ /* 0x000fe200000000b9 */
[----:B------:R-:W-:Y:S01]  /*3230*/  FFMA.FTZ R193, R228, R195, R230 ;  /* 0x000000c3e4c17223 */ /* 0x000fe200000100e6 */
[----:B------:R-:W-:Y:S01]  /*3240*/  PRMT R184, R168, 0x7632, R184 ;  /* 0x00007632a8b87816 */ /* 0x000fe200000000b8 */
[----:B------:R-:W-:Y:S01]  /*3250*/  FFMA.FTZ R191, R5, R191, R186 ;  /* 0x000000bf05bf7223 */ /* 0x000fe200000100ba */
[----:B------:R-:W-:Y:S01]  /*3260*/  FADD.FTZ R233, R222, -R189 ;  /* 0x800000bddee97221 */ /* 0x000fe20000010000 */
[----:B------:R-:W-:Y:S01]  /*3270*/  SHF.L.U32 R186, R168, 0x10, RZ ;  /* 0x00000010a8ba7819 */ /* 0x000fe200000006ff */
[----:B------:R-:W-:Y:S01]  /*3280*/  FADD.FTZ R231, R223, -R192 ;  /* 0x800000c0dfe77221 */ /* 0x000fe20000010000 */
[----:B------:R-:W-:Y:S01]  /*3290*/  FADD.FTZ R189, R227, -R188 ;  /* 0x800000bce3bd7221 */ /* 0x000fe20000010000 */
[----:B------:R-:W-:Y:S01]  /*32a0*/  SHF.L.U32 R190, R169, 0x10, RZ ;  /* 0x00000010a9be7819 */ /* 0x000fe200000006ff */
[----:B------:R-:W-:Y:S01]  /*32b0*/  FADD.FTZ R193, R226, -R193 ;  /* 0x800000c1e2c17221 */ /* 0x000fe20000010000 */
[----:B------:R-:W-:-:S02]  /*32c0*/  SHF.L.U32 R192, R185, 0x10, RZ ;  /* 0x00000010b9c07819 */ /* 0x000fc400000006ff */
[----:B------:R-:W-:Y:S01]  /*32d0*/  SHF.L.U32 R188, R184, 0x10, RZ ;  /* 0x00000010b8bc7819 */ /* 0x000fe200000006ff */
[C---:B------:R-:W-:Y:S01]  /*32e0*/  FFMA.FTZ R184, R5.reuse, R189, R186 ;  /* 0x000000bd05b87223 */ /* 0x040fe200000100ba */
[C---:B------:R-:W-:Y:S01]  /*32f0*/  FFMA.FTZ R185, R5.reuse, R231, R190 ;  /* 0x000000e705b97223 */ /* 0x040fe200000100be */
[C---:B------:R-:W-:Y:S01]  /*3300*/  FFMA.FTZ R192, R5.reuse, R233, R192 ;  /* 0x000000e905c07223 */ /* 0x040fe200000100c0 */
[----:B------:R-:W-:Y:S01]  /*3310*/  F2FP.BF16.F32.PACK_AB R187, R234, R187 ;  /* 0x000000bbeabb723e */ /* 0x000fe200000010ff */
[----:B------:R-:W-:Y:S01]  /*3320*/  FFMA.FTZ R189, R5, R193, R188 ;  /* 0x000000c105bd7223 */ /* 0x000fe200000100bc */
[----:B------:R-:W-:Y:S02]  /*3330*/  F2FP.BF16.F32.PACK_AB R186, R232, R191 ;  /* 0x000000bfe8ba723e */ /* 0x000fe400000010ff */
[----:B------:R-:W-:Y:S02]  /*3340*/  F2FP.BF16.F32.PACK_AB R185, R192, R185 ;  /* 0x000000b9c0b9723e */ /* 0x000fe400000010ff */
[----:B------:R-:W-:Y:S01]  /*3350*/  F2FP.BF16.F32.PACK_AB R184, R189, R184 ;  /* 0x000000b8bdb8723e */ /* 0x000fe200000010ff */
[----:B------:R-:W-:Y:S06]  /*3360*/  BRA `(.L_x_658) ;  /* 0x0000000800347947 */ /* 0x000fec0003800000 */
.L_x_661:
[-CC-:B------:R-:W-:Y:S01]  /*3370*/  FFMA.FTZ R184, R225, R195.reuse, R230.reuse ;  /* 0x000000c3e1b87223 */ /* 0x180fe200000100e6 */
        /* <DEDUP_REMOVED lines=44> */
.L_x_660:
[----:B------:R-:W-:-:S04]  /*3640*/  UISETP.NE.U32.AND UP0, UPT, UR6, URZ, UPT ;  /* 0x000000ff0600728c */ /* 0x000fc8000bf05070 */
[----:B------:R-:W-:-:S09]  /*3650*/  UISETP.NE.AND.EX UP0, UPT, UR7, URZ, UPT, UP0 ;  /* 0x000000ff0700728c */ /* 0x000fd2000bf05300 */
[----:B------:R-:W-:Y:S05]  /*3660*/  BRA.U UP0, `(.L_x_662) ;  /* 0x0000000100b47547 */ /* 0x000fea000b800000 */
        /* <DEDUP_REMOVED lines=45> */
.L_x_662:
        /* <DEDUP_REMOVED lines=21> */
[-C--:B------:R-:W-:Y:S01]  /*3a90*/  FFMA.FTZ R184, R218, R195.reuse, R230 ;  /* 0x000000c3dab87223 */ /* 0x080fe200000100e6 */
        /* <DEDUP_REMOVED lines=26> */
.L_x_658:
        /* <DEDUP_REMOVED lines=14> */
.L_x_654:
[----:B------:R-:W-:Y:S05]  /*3d20*/  BSYNC.RECONVERGENT B0 ;  /* 0x0000000000007941 */ /* 0x000fea0003800200 */
.L_x_653:
        /* <DEDUP_REMOVED lines=27> */
[----:B------:R-:W-:Y:S01]  /*3ee0*/  PRMT R167, R22, 0x7632, R167 ;  /* 0x0000763216a77816 */ /* 0x000fe200000000a7 */
[C---:B------:R-:W-:Y:S01]  /*3ef0*/  FFMA.FTZ R165, R5.reuse, R164, R165 ;  /* 0x000000a405a57223 */ /* 0x040fe200000100a5 */
[----:B------:R-:W-:Y:S01]  /*3f00*/  FFMA.FTZ R185, R5, R166, R185 ;  /* 0x000000a605b97223 */ /* 0x000fe200000100b9 */
[----:B------:R-:W-:Y:S01]  /*3f10*/  PRMT R80, R20, 0x7632, R80 ;  /* 0x0000763214507816 */ /* 0x000fe20000000050 */
[-CC-:B------:R-:W-:Y:S01]  /*3f20*/  FFMA.FTZ R184, R202, R195.reuse, R230.reuse ;  /* 0x000000c3cab87223 */ /* 0x180fe200000100e6 */
        /* <DEDUP_REMOVED lines=30> */
.L_x_667:
        /* <DEDUP_REMOVED lines=13> */
[----:B------:R-:W-:Y:S01]  /*41e0*/  PRMT R164, R20, 0x7632, R164 ;  /* 0x0000763214a47816 */ /* 0x000fe200000000a4 */
[----:B------:R-:W-:Y:S01]  /*41f0*/  FFMA.FTZ R185, R5, R184, R185 ;  /* 0x000000b805b97223 */ /* 0x000fe200000100b9 */
[----:B------:R-:W-:Y:S01]  /*4200*/  PRMT R190, R23, 0x7632, R190 ;  /* 0x0000763217be7816 */ /* 0x000fe200000000be */
[C---:B------:R-:W-:Y:S01]  /*4210*/  FFMA.FTZ R189, R5.reuse, R186, R189 ;  /* 0x000000ba05bd7223 */ /* 0x040fe200000100bd */
[----:B------:R-:W-:Y:S01]  /*4220*/  FFMA.FTZ R191, R5, R188, R191 ;  /* 0x000000bc05bf7223 */ /* 0x000fe200000100bf */
[----:B------:R-:W-:Y:S01]  /*4230*/  PRMT R167, R21, 0x7632, R167 ;  /* 0x0000763215a77816 */ /* 0x000fe200000000a7 */
[-CC-:B------:R-:W-:Y:S01]  /*4240*/  FFMA.FTZ R193, R200, R195.reuse, R230.reuse ;  /* 0x000000c3c8c17223 */ /* 0x180fe200000100e6 */
        /* <DEDUP_REMOVED lines=25> */
.L_x_666:
[----:B0-----:R-:W0:Y:S02]  /*43e0*/  LDC.64 R184, c[0x0][0x470] ;  /* 0x00011c00ffb87b82 */ /* 0x001e240000000a00 */
[----:B0-----:R-:W-:-:S04]  /*43f0*/  ISETP.NE.U32.AND P1, PT, R184, RZ, PT ;  /* 0x000000ffb800720c */ /* 0x001fc80003f25070 */
[----:B------:R-:W-:-:S13]  /*4400*/  ISETP.NE.AND.EX P1, PT, R185, RZ, PT, P1 ;  /* 0x000000ffb900720c */ /* 0x000fda0003f25310 */
[----:B------:R-:W-:Y:S05]  /*4410*/  @!P1 BRA `(.L_x_669) ;  /* 0x0000000000b49947 */ /* 0x000fea0003800000 */
        /* <DEDUP_REMOVED lines=45> */
.L_x_669:
[-CC-:B------:R-:W-:Y:S01]  /*46f0*/  FFMA.FTZ R184, R209, R195.reuse, R230.reuse ;  /* 0x000000c3d1b87223 */ /* 0x180fe200000100e6 */
[----:B------:R-:W-:Y:S01]  /*4700*/  PRMT R189, R23, 0x7632, R189 ;  /* 0x0000763217bd7816 */ /* 0x000fe200000000bd */
[-CC-:B------:R-:W-:Y:S01]  /*4710*/  FFMA.FTZ R191, R200, R195.reuse, R230.reuse ;  /* 0x000000c3c8bf7223 */ /* 0x180fe200000100e6 */
[-C--:B------:R-:W-:Y:S01]  /*4720*/  FFMA.FTZ R185, R211, R195.reuse, R230 ;  /* 0x000000c3d3b97223 */ /* 0x080fe200000100e6 */
[----:B------:R-:W-:Y:S01]  /*4730*/  PRMT R186, R22, 0x7632, R186 ;  /* 0x0000763216ba7816 */ /* 0x000fe200000000ba */
[-C--:B------:R-:W-:Y:S01]  /*4740*/  FFMA.FTZ R188, R202, R195.reuse, R230 ;  /* 0x000000c3cabc7223 */ /* 0x080fe200000100e6 */
        /* <DEDUP_REMOVED lines=8> */
[C---:B-----5:R-:W-:Y:S01]  /*47d0*/  FFMA.FTZ R236, R5.reuse, R232, R189 ;  /* 0x000000e805ec7223 */ /* 0x060fe200000100bd */
[----:B------:R-:W-:Y:S01]  /*47e0*/  FFMA.FTZ R193, R5, R184, R187 ;  /* 0x000000b805c17223 */ /* 0x000fe200000100bb */
[-C--:B------:R-:W-:Y:S01]  /*47f0*/  FFMA.FTZ R189, R213, R195.reuse, R230 ;  /* 0x000000c3d5bd7223 */ /* 0x080fe200000100e6 */
[----:B------:R-:W-:Y:S01]  /*4800*/  FFMA.FTZ R234, R5, R188, R185 ;  /* 0x000000bc05ea7223 */ /* 0x000fe200000100b9 */
[----:B------:R-:W-:Y:S01]  /*4810*/  PRMT R184, R21, 0x7632, R184 ;  /* 0x0000763215b87816 */ /* 0x000fe200000000b8 */
[-C--:B------:R-:W-:Y:S01]  /*4820*/  FFMA.FTZ R185, R199, R195.reuse, R230 ;  /* 0x000000c3c7b97223 */ /* 0x080fe200000100e6 */
[----:B------:R-:W-:Y:S01]  /*4830*/  FFMA.FTZ R231, R5, R190, R192 ;  /* 0x000000be05e77223 */ /* 0x000fe200000100c0 */
[-C--:B------:R-:W-:Y:S01]  /*4840*/  FFMA.FTZ R232, R204, R195.reuse, R230 ;  /* 0x000000c3cce87223 */ /* 0x080fe200000100e6 */
[----:B------:R-:W-:Y:S01]  /*4850*/  PRMT R186, R20, 0x7632, R186 ;  /* 0x0000763214ba7816 */ /* 0x000fe200000000ba */
[----:B------:R-:W-:Y:S01]  /*4860*/  FFMA.FTZ R188, R206, R195, R230 ;  /* 0x000000c3cebc7223 */ /* 0x000fe200000100e6 */
        /* <DEDUP_REMOVED lines=17> */
.L_x_665:
        /* <DEDUP_REMOVED lines=45> */
.L_x_671:
        /* <DEDUP_REMOVED lines=33> */
.L_x_670:
        /* <DEDUP_REMOVED lines=37> */
.L_x_672:
        /* <DEDUP_REMOVED lines=28> */
.L_x_668:
        /* <DEDUP_REMOVED lines=10> */
.L_x_664:
[----:B------:R-:W-:Y:S05]  /*5310*/  BSYNC.RECONVERGENT B0 ;  /* 0x0000000000007941 */ /* 0x000fea0003800200 */
.L_x_663:
        /* <DEDUP_REMOVED lines=15> */
[----:B------:R-:W-:Y:S01]  /*5410*/  SHF.L.U32 R82, R180, 0x10, RZ ;  /* 0x00000010b4527819 */ /* 0x000fe200000006ff */
[-CC-:B------:R-:W-:Y:S01]  /*5420*/  FFMA.FTZ R186, R19, R195.reuse, R230.reuse ;  /* 0x000000c313ba7223 */ /* 0x180fe200000100e6 */
[----:B------:R-:W-:Y:S01]  /*5430*/  SHF.L.U32 R165, R181, 0x10, RZ ;  /* 0x00000010b5a57819 */ /* 0x000fe200000006ff */
[-C--:B------:R-:W-:Y:S01]  /*5440*/  FFMA.FTZ R189, R10, R195.reuse, R230 ;  /* 0x000000c30abd7223 */ /* 0x080fe200000100e6 */
[----:B------:R-:W-:Y:S01]  /*5450*/  PRMT R187, R183, 0x7632, R187 ;  /* 0x00007632b7bb7816 */ /* 0x000fe200000000bb */
        /* <DEDUP_REMOVED lines=42> */
.L_x_677:
        /* <DEDUP_REMOVED lines=17> */
[-C--:B------:R-:W-:Y:S01]  /*5810*/  FFMA.FTZ R189, R12, R195.reuse, R230 ;  /* 0x000000c30cbd7223 */ /* 0x080fe200000100e6 */
[----:B------:R-:W-:Y:S01]  /*5820*/  PRMT R164, R180, 0x7632, R164 ;  /* 0x00007632b4a47816 */ /* 0x000fe200000000a4 */
[----:B------:R-:W-:Y:S01]  /*5830*/  FFMA.FTZ R230, R15, R195, R230 ;  /* 0x000000c30fe67223 */ /* 0x000fe200000100e6 */
[----:B------:R-:W-:Y:S01]  /*5840*/  PRMT R167, R181, 0x7632, R167 ;  /* 0x00007632b5a77816 */ /* 0x000fe200000000a7 */
[C---:B------:R-:W-:Y:S01]  /*5850*/  FFMA.FTZ R190, R5.reuse, R190, R187 ;  /* 0x000000be05be7223 */ /* 0x040fe200000100bb */
        /* <DEDUP_REMOVED lines=23> */
.L_x_676:
[----:B0--3--:R-:W0:Y:S02]  /*59d0*/  LDC.64 R184, c[0x0][0x470] ;  /* 0x00011c00ffb87b82 */ /* 0x009e240000000a00 */
[----:B0-----:R-:W-:-:S04]  /*59e0*/  ISETP.NE.U32.AND P1, PT, R184, RZ, PT ;  /* 0x000000ffb800720c */ /* 0x001fc80003f25070 */
[----:B------:R-:W-:-:S13]  /*59f0*/  ISETP.NE.AND.EX P1, PT, R185, RZ, PT, P1 ;  /* 0x000000ffb900720c */ /* 0x000fda0003f25310 */
[----:B------:R-:W-:Y:S05]  /*5a00*/  @!P1 BRA `(.L_x_679) ;  /* 0x0000000000b49947 */ /* 0x000fea0003800000 */
[-CC-:B------:R-:W-:Y:S01]  /*5a10*/  FFMA.FTZ R81, R7, R195.reuse, R230.reuse ;  /* 0x000000c307517223 */ /* 0x180fe200000100e6 */
        /* <DEDUP_REMOVED lines=44> */
.L_x_679:
[-CC-:B------:R-:W-:Y:S01]  /*5ce0*/  FFMA.FTZ R193, R10, R195.reuse, R230.reuse ;  /* 0x000000c30ac17223 */ /* 0x180fe200000100e6 */
[-C--:B------:R-:W-:Y:S01]  /*5cf0*/  FFMA.FTZ R184, R19, R195.reuse, R230 ;  /* 0x000000c313b87223 */ /* 0x080fe200000100e6 */
[----:B------:R-:W-:Y:S01]  /*5d00*/  PRMT R190, R183, 0x7632, R190 ;  /* 0x00007632b7be7816 */ /* 0x000fe200000000be */
[-C--:B------:R-:W-:Y:S01]  /*5d10*/  FFMA.FTZ R191, R12, R195.reuse, R230 ;  /* 0x000000c30cbf7223 */ /* 0x080fe200000100e6 */
[C---:B------:R-:W-:Y:S01]  /*5d20*/  PRMT R186, R182.reuse, 0x7632, R186 ;  /* 0x00007632b6ba7816 */ /* 0x040fe200000000ba */
[-CC-:B------:R-:W-:Y:S01]  /*5d30*/  FFMA.FTZ R188, R15, R195.reuse, R230.reuse ;  /* 0x000000c30fbc7223 */ /* 0x180fe200000100e6 */
[----:B------:R-:W-:Y:S01]  /*5d40*/  SHF.L.U32 R187, R182, 0x10, RZ ;  /* 0x00000010b6bb7819 */ /* 0x000fe200000006ff */
[-CC-:B------:R-:W-:Y:S01]  /*5d50*/  FFMA.FTZ R189, R197, R195.reuse, R230.reuse ;  /* 0x000000c3c5bd7223 */ /* 0x180fe200000100e6 */
[-CC-:B------:R-:W-:Y:S01]  /*5d60*/  FFMA.FTZ R192, R14, R195.reuse, R230.reuse ;  /* 0x000000c30ec07223 */ /* 0x180fe200000100e6 */
[-C--:B------:R-:W-:Y:S01]  /*5d70*/  FFMA.FTZ R185, R7, R195.reuse, R230 ;  /* 0x000000c307b97223 */ /* 0x080fe200000100e6 */
        /* <DEDUP_REMOVED lines=8> */
[C---:B-----5:R-:W-:Y:S01]  /*5e00*/  FFMA.FTZ R191, R5.reuse, R184, R187 ;  /* 0x000000b805bf7223 */ /* 0x060fe200000100bb */
[----:B------:R-:W-:Y:S01]  /*5e10*/  FFMA.FTZ R234, R5, R232, R190 ;  /* 0x000000e805ea7223 */ /* 0x000fe200000100be */
[----:B------:R-:W-:Y:S01]  /*5e20*/  PRMT R184, R181, 0x7632, R184 ;  /* 0x00007632b5b87816 */ /* 0x000fe200000000b8 */
[C---:B------:R-:W-:Y:S01]  /*5e30*/  FFMA.FTZ R232, R5.reuse, R186, R193 ;  /* 0x000000ba05e87223 */ /* 0x040fe200000100c1 */
        /* <DEDUP_REMOVED lines=19> */
.L_x_675:
        /* <DEDUP_REMOVED lines=45> */
.L_x_681:
        /* <DEDUP_REMOVED lines=33> */
.L_x_680:
        /* <DEDUP_REMOVED lines=37> */
.L_x_682:
        /* <DEDUP_REMOVED lines=28> */
.L_x_678:
        /* <DEDUP_REMOVED lines=9> */
.L_x_674:
[----:B------:R-:W-:Y:S05]  /*68f0*/  BSYNC.RECONVERGENT B0 ;  /* 0x0000000000007941 */ /* 0x000fea0003800200 */
.L_x_673:
[----:B------:R-:W-:Y:S01]  /*6900*/  UPLOP3.LUT UP1, UPT, UPT, UPT, UP1, 0x40, 0x4 ;  /* 0x000000000004789c */ /* 0x000fe20003f2e810 */
[----:B------:R-:W-:Y:S10]  /*6910*/  @!P2 BRA `(.L_x_683) ;  /* 0xffffffa00008a947 */ /* 0x000ff4000383ffff */
.L_x_644:
[----:B------:R-:W1:Y:S01]  /*6920*/  S2UR UR4, SR_CTAID.X ;  /* 0x00000000000479c3 */ /* 0x000e620000002500 */
[----:B------:R-:W-:Y:S01]  /*6930*/  BSSY.RECONVERGENT B0, `(.L_x_684) ;  /* 0x0000015000007945 */ /* 0x000fe20003800200 */
[----:B-1----:R-:W-:-:S05]  /*6940*/  IMAD R3, R0, UR4, RZ ;  /* 0x0000000400037c24 */ /* 0x002fca000f8e02ff */
[----:B------:R-:W-:Y:S01]  /*6950*/  LEA.HI R11, R3, R194, RZ, 0x1d ;  /* 0x000000c2030b7211 */ /* 0x000fe200078fe8ff */
[----:B------:R-:W-:Y:S06]  /*6960*/  @!P6 BRA `(.L_x_685) ;  /* 0x000000000044e947 */ /* 0x000fec0003800000 */
[----:B------:R-:W1:Y:S08]  /*6970*/  LDC.64 R2, c[0x0][0x440] ;  /* 0x00011000ff027b82 */ /* 0x000e700000000a00 */
[----:B-----5:R-:W2:Y:S08]  /*6980*/  LDC.64 R4, c[0x0][0x448] ;  /* 0x00011200ff047b82 */ /* 0x020eb00000000a00 */
        /* <DEDUP_REMOVED lines=15> */
.L_x_685:
[----:B------:R-:W-:Y:S05]  /*6a80*/  BSYNC.RECONVERGENT B0 ;  /* 0x0000000000007941 */ /* 0x000fea0003800200 */
.L_x_684:
[----:B------:R-:W-:Y:S04]  /*6a90*/  BSSY.RECONVERGENT B0, `(.L_x_686) ;  /* 0x0000013000007945 */ /* 0x000fe80003800200 */
[----:B------:R-:W-:Y:S05]  /*6aa0*/  @!P5 BRA `(.L_x_687) ;  /* 0x000000000044d947 */ /* 0x000fea0003800000 */
[----:B-1----:R-:W1:Y:S08]  /*6ab0*/  LDC.64 R2, c[0x0][0x440] ;  /* 0x00011000ff027b82 */ /* 0x002e700000000a00 */
        /* <DEDUP_REMOVED lines=16> */
.L_x_687:
[----:B------:R-:W-:Y:S05]  /*6bc0*/  BSYNC.RECONVERGENT B0 ;  /* 0x0000000000007941 */ /* 0x000fea0003800200 */
.L_x_686:
[----:B------:R-:W-:Y:S05]  /*6bd0*/  @!P4 EXIT ;  /* 0x000000000000c94d */ /* 0x000fea0003800000 */
[----:B-1----:R-:W1:Y:S08]  /*6be0*/  LDC.64 R2, c[0x0][0x440] ;  /* 0x00011000ff027b82 */ /* 0x002e700000000a00 */
[----:B-----5:R-:W2:Y:S08]  /*6bf0*/  LDC.64 R4, c[0x0][0x448] ;  /* 0x00011200ff047b82 */ /* 0x020eb00000000a00 */
        /* <DEDUP_REMOVED lines=15> */
.L_x_688:
        /* <DEDUP_REMOVED lines=9> */
.L_x_3796:


//--------------------- .text._ZN10layer_norm31ln_parallel_residual_bwd_kernelINS_13Kernel_traitsIf13__nv_bfloat16S2_S2_fjLj3072ELj1ELj1ELj4ELj16ENS_18Kernel_traits_baseILj3072EfS2_S2_S2_fjLj128EEEEELb0ELb0ELb1EEEvNS_9BwdParamsE --------------------------
	.section	.text._ZN10layer_norm31ln_parallel_residual_bwd_kernelINS_13Kernel_traitsIf13__nv_bfloat16S2_S2_fjLj3072ELj1ELj1ELj4ELj16ENS_18Kernel_traits_baseILj3072EfS2_S2_S2_fjLj128EEEEELb0ELb0ELb1EEEvNS_9BwdParamsE,"ax",@progbits
	.align	128
        .global         _ZN10layer_norm31ln_parallel_residual_bwd_kernelINS_13Kernel_traitsIf13__nv_bfloat16S2_S2_fjLj3072ELj1ELj1ELj4ELj16ENS_18Kernel_traits_baseILj3072EfS2_S2_S2_fjLj128EEEEELb0ELb0ELb1EEEvNS_9BwdParamsE
        .type           _ZN10layer_norm31ln_parallel_residual_bwd_kernelINS_13Kernel_traitsIf13__nv_bfloat16S2_S2_fjLj3072ELj1ELj1ELj4ELj16ENS_18Kernel_traits_baseILj3072EfS2_S2_S2_fjLj128EEEEELb0ELb0ELb1EEEvNS_9BwdParamsE,@function
        .size           _ZN10layer_norm31ln_parallel_residual_bwd_kernelINS_13Kernel_traitsIf13__nv_bfloat16S2_S2_fjLj3072ELj1ELj1ELj4ELj16ENS_18Kernel_traits_baseILj3072EfS2_S2_S2_fjLj128EEEEELb0ELb0ELb1EEEvNS_9BwdParamsE,(.L_x_3797 - _ZN10layer_norm31ln_parallel_residual_bwd_kernelINS_13Kernel_traitsIf13__nv_bfloat16S2_S2_fjLj3072ELj1ELj1ELj4ELj16ENS_18Kernel_traits_baseILj3072EfS2_S2_S2_fjLj128EEEEELb0ELb0ELb1EEEvNS_9BwdParamsE)
        .other          _ZN10layer_norm31ln_parallel_residual_bwd_kernelINS_13Kernel_traitsIf13__nv_bfloat16S2_S2_fjLj3072ELj1ELj1ELj4ELj16ENS_18Kernel_traits_baseILj3072EfS2_S2_S2_fjLj128EEEEELb0ELb0ELb1EEEvNS_9BwdParamsE,@"STO_CUDA_ENTRY STV_DEFAULT"
_ZN10layer_norm31ln_parallel_residual_bwd_kernelINS_13Kernel_traitsIf13__nv_bfloat16S2_S2_fjLj3072ELj1ELj1ELj4ELj16ENS_18Kernel_traits_baseILj3072EfS2_S2_S2_fjLj128EEEEELb0ELb0ELb1EEEvNS_9BwdParamsE:
.text._ZN10layer_norm31ln_parallel_residual_bwd_kernelINS_13Kernel_traitsIf13__nv_bfloat16S2_S2_fjLj3072ELj1ELj1ELj4ELj16ENS_18Kernel_traits_baseILj3072EfS2_S2_S2_fjLj128EEEEELb0ELb0ELb1EEEvNS_9BwdParamsE:
        /* <DEDUP_REMOVED lines=77> */
[----:B0-----:R-:W5:Y:S01]  /*04d0*/  LDG.E.128 R40, desc[UR12][R2.64] ;  /* 0x0000000c02287981 */ /* 0x001f62000c1e1d00 */
[----:B------:R-:W-:-:S02]  /*04e0*/  CS2R R198, SRZ ;  /* 0x0000000000c67805 */ /* 0x000fc4000001ff00 */
[----:B------:R-:W-:Y:S01]  /*04f0*/  CS2R R36, SRZ ;  /* 0x0000000000247805 */ /* 0x000fe2000001ff00 */
[----:B--2---:R-:W-:Y:S01]  /*0500*/  IMAD.WIDE.U32 R4, R116, 0x20, R4 ;  /* 0x0000002074047825 */ /* 0x004fe200078e0004 */
[----:B------:R-:W5:Y:S01]  /*0510*/  LDG.E.128 R44, desc[UR12][R2.64+0x10] ;  /* 0x0000100c022c7981 */ /* 0x000f62000c1e1d00 */
[----:B------:R-:W-:Y:S02]  /*0520*/  CS2R R34, SRZ ;  /* 0x0000000000227805 */ /* 0x000fe4000001ff00 */
[----:B------:R-:W-:Y:S02]  /*0530*/  CS2R R32, SRZ ;  /* 0x0000000000207805 */ /* 0x000fe4000001ff00 */
[----:B------:R-:W-:Y:S01]  /*0540*/  CS2R R30, SRZ ;  /* 0x00000000001e7805 */ /* 0x000fe2000001ff00 */
[----:B------:R-:W5:Y:S01]  /*0550*/  LDG.E.128 R48, desc[UR12][R2.64+0x1000] ;  /* 0x0010000c02307981 */ /* 0x000f62000c1e1d00 */
[----:B------:R-:W-:Y:S02]  /*0560*/  CS2R R28, SRZ ;  /* 0x00000000001c7805 */ /* 0x000fe4000001ff00 */
[----:B------:R-:W-:-:S02]  /*0570*/  CS2R R26, SRZ ;  /* 0x00000000001a7805 */ /* 0x000fc4000001ff00 */
[----:B------:R-:W-:Y:S01]  /*0580*/  CS2R R24, SRZ ;  /* 0x0000000000187805 */ /* 0x000fe2000001ff00 */
        /* <DEDUP_REMOVED lines=8> */
[----:B------:R0:W5:Y:S01]  /*0610*/  LDG.E.128 R60, desc[UR12][R2.64+0x2010] ;  /* 0x0020100c023c7981 */ /* 0x000162000c1e1d00 */
        /* <DEDUP_REMOVED lines=18> */
[----:B0-----:R-:W-:Y:S01]  /*0740*/  CS2R R2, SRZ ;  /* 0x0000000000027805 */ /* 0x001fe2000001ff00 */
[----:B------:R-:W5:Y:S01]  /*0750*/  LDG.E.128 R80, desc[UR12][R4.64+0x2000] ;  /* 0x0020000c04507981 */ /* 0x000f62000c1e1d00 */
[----:B------:R-:W-:Y:S01]  /*0760*/  MOV R203, RZ ;  /* 0x000000ff00cb7202 */ /* 0x000fe20000000f00 */
[----:B------:R-:W-:Y:S02]  /*0770*/  UPLOP3.LUT UP1, UPT, UPT, UPT, UPT, 0x40, 0x4 ;  /* 0x000000000004789c */ /* 0x000fe40003f2e870 */
[----:B------:R0:W5:Y:S01]  /*0780*/  LDG.E.128 R84, desc[UR12][R4.64+0x2010] ;  /* 0x0020100c04547981 */ /* 0x000162000c1e1d00 */
[----:B------:R-:W1:Y:S01]  /*0790*/  LDCU UR16, c[0x0][0x388] ;  /* 0x00007100ff1077ac */ /* 0x000e620008000800 */
[----:B------:R-:W2:Y:S01]  /*07a0*/  LDCU.U8 UR11, c[0x0][0x410] ;  /* 0x00008200ff0b77ac */ /* 0x000ea20008000000 */
[----:B------:R-:W3:Y:S01]  /*07b0*/  LDCU UR17, c[0x0][0x400] ;  /* 0x00008000ff1177ac */ /* 0x000ee20008000800 */
[----:B0-----:R-:W-:Y:S01]  /*07c0*/  CS2R R4, SRZ ;  /* 0x0000000000047805 */ /* 0x001fe2000001ff00 */
[----:B------:R-:W0:Y:S01]  /*07d0*/  LDCU.64 UR6, c[0x0][0x470] ;  /* 0x00008e00ff0677ac */ /* 0x000e220008000a00 */
[----:B------:R-:W4:Y:S01]  /*07e0*/  LDCU.64 UR8, c[0x0][0x478] ;  /* 0x00008f00ff0877ac */ /* 0x000f220008000a00 */
[----:B------:R-:W0:Y:S04]  /*07f0*/  LDCU.64 UR14, c[0x0][0x438] ;  /* 0x00008700ff0e77ac */ /* 0x000e280008000a00 */
.L_x_716:
[----:B-1----:R-:W-:Y:S01]  /*0800*/  IMAD R0, R202, UR16, RZ ;  /* 0x00000010ca007c24 */ /* 0x002fe2000f8e02ff */
[----:B------:R-:W1:Y:S04]  /*0810*/  LDC.64 R120, c[0x0][0x3a8] ;  /* 0x0000ea00ff787b82 */ /* 0x000e680000000a00 */
[----:B0-----:R-:W-:-:S04]  /*0820*/  SHF.R.S32.HI R109, RZ, 0x1f, R0 ;  /* 0x0000001fff6d7819 */ /* 0x001fc80000011400 */
[----:B------:R-:W2:Y:S01]  /*0830*/  LDC.64 R110, c[0x0][0x3c0] ;  /* 0x0000f000ff6e7b82 */ /* 0x000ea20000000a00 */
[----:B------:R-:W-:-:S04]  /*0840*/  LEA.HI R109, R109, R0, RZ, 0x3 ;  /* 0x000000006d6d7211 */ /* 0x000fc800078f18ff */
[----:B------:R-:W-:-:S03]  /*0850*/  LEA.HI.SX32 R206, R109, R116, 0x1d ;  /* 0x000000746dce7211 */ /* 0x000fc600078feaff */
[----:B------:R-:W3:Y:S08]  /*0860*/  LDC.64 R128, c[0x0][0x430] ;  /* 0x00010c00ff807b82 */ /* 0x000ef00000000a00 */
[----:B------:R-:W4:Y:S01]  /*0870*/  LDC.64 R124, c[0x0][0x428] ;  /* 0x00010a00ff7c7b82 */ /* 0x000f220000000a00 */
[----:B-1----:R-:W-:-:S06]  /*0880*/  IMAD.WIDE.U32 R132, R206, 0x10, R120 ;  /* 0x00000010ce847825 */ /* 0x002fcc00078e0078 */
[----:B------:R-:W4:Y:S01]  /*0890*/  LDG.E.128 R132, desc[UR12][R132.64] ;  /* 0x0000000c84847981 */ /* 0x000f22000c1e1d00 */
[----:B------:R-:W1:Y:S01]  /*08a0*/  LDC.64 R108, c[0x0][0x3c8] ;  /* 0x0000f200ff6c7b82 */ /* 0x000e620000000a00 */
[----:B--2---:R-:W-:-:S05]  /*08b0*/  IMAD.WIDE R122, R202, 0x4, R110 ;  /* 0x00000004ca7a7825 */ /* 0x004fca00078e026e */
[----:B------:R-:W2:Y:S01]  /*08c0*/  LDG.E R218, desc[UR12][R122.64] ;  /* 0x0000000c7ada7981 */ /* 0x000ea2000c1e1900 */
[----:B---3--:R-:W-:-:S06]  /*08d0*/  IMAD.WIDE.U32 R140, R206, 0x10, R128 ;  /* 0x00000010ce8c7825 */ /* 0x008fcc00078e0080 */
[----:B------:R-:W3:Y:S01]  /*08e0*/  LDG.E.128 R140, desc[UR12][R140.64] ;  /* 0x0000000c8c8c7981 */ /* 0x000ee2000c1e1d00 */
[----:B----4-:R-:W-:-:S06]  /*08f0*/  IMAD.WIDE.U32 R136, R206, 0x10, R124 ;  /* 0x00000010ce887825 */ /* 0x010fcc00078e007c */
[----:B------:R-:W4:Y:S01]  /*0900*/  LDG.E.128 R136, desc[UR12][R136.64] ;  /* 0x0000000c88887981 */ /* 0x000f22000c1e1d00 */
[----:B-1----:R-:W-:-:S05]  /*0910*/  IMAD.WIDE R126, R202, 0x4, R108 ;  /* 0x00000004ca7e7825 */ /* 0x002fca00078e026c */
[----:B------:R-:W4:Y:S01]  /*0920*/  LDG.E R205, desc[UR12][R126.64] ;  /* 0x0000000c7ecd7981 */ /* 0x000f22000c1e1900 */
[----:B------:R-:W-:-:S05]  /*0930*/  IADD3 R204, PT, PT, R206, 0x80, RZ ;  /* 0x00000080cecc7810 */ /* 0x000fca0007ffe0ff */
[----:B------:R-:W-:Y:S01]  /*0940*/  IMAD.WIDE.U32 R108, R204, 0x10, R120 ;  /* 0x00000010cc6c7825 */ /* 0x000fe200078e0078 */
[----:B------:R-:W-:-:S03]  /*0950*/  IADD3 R201, PT, PT, R206, 0x100, RZ ;  /* 0x00000100cec97810 */ /* 0x000fc60007ffe0ff */
[C---:B------:R-:W-:Y:S02]  /*0960*/  IMAD.WIDE.U32 R112, R204.reuse, 0x10, R124 ;  /* 0x00000010cc707825 */ /* 0x040fe400078e007c */
[----:B------:R-:W4:Y:S02]  /*0970*/  LDG.E.128 R108, desc[UR12][R108.64] ;  /* 0x0000000c6c6c7981 */ /* 0x000f24000c1e1d00 */
[----:B------:R-:W-:Y:S02]  /*0980*/  IMAD.WIDE.U32 R116, R204, 0x10, R128 ;  /* 0x00000010cc747825 */ /* 0x000fe400078e0080 */
[----:B------:R-:W4:Y:S02]  /*0990*/  LDG.E.128 R112, desc[UR12][R112.64] ;  /* 0x0000000c70707981 */ /* 0x000f24000c1e1d00 */
[C---:B------:R-:W-:Y:S02]  /*09a0*/  IMAD.WIDE.U32 R120, R201.reuse, 0x10, R120 ;  /* 0x00000010c9787825 */ /* 0x040fe400078e0078 */
[----:B------:R-:W4:Y:S02]  /*09b0*/  LDG.E.128 R116, desc[UR12][R116.64] ;  /* 0x0000000c74747981 */ /* 0x000f24000c1e1d00 */
[----:B------:R-:W-:-:S02]  /*09c0*/  IMAD.WIDE.U32 R124, R201, 0x10, R124 ;  /* 0x00000010c97c7825 */ /* 0x000fc400078e007c */
[----:B------:R-:W4:Y:S04]  /*09d0*/  LDG.E.128 R120, desc[UR12][R120.64] ;  /* 0x0000000c78787981 */ /* 0x000f28000c1e1d00 */
[----:B------:R-:W4:Y:S01]  /*09e0*/  LDG.E.128 R124, desc[UR12][R124.64] ;  /* 0x0000000c7c7c7981 */ /* 0x000f22000c1e1d00 */
[----:B------:R-:W-:-:S06]  /*09f0*/  IMAD.WIDE.U32 R128, R201, 0x10, R128 ;  /* 0x00000010c9807825 */ /* 0x000fcc00078e0080 */
[----:B------:R-:W4:Y:S01]  /*0a00*/  LDG.E.128 R128, desc[UR12][R128.64] ;  /* 0x0000000c80807981 */ /* 0x000f22000c1e1d00 */
[----:B------:R-:W-:Y:S02]  /*0a10*/  ISETP.NE.AND P0, PT, RZ, UR11, PT ;  /* 0x0000000bff007c0c */ /* 0x000fe4000bf05270 */
[----:B0-----:R-:W-:-:S04]  /*0a20*/  ISETP.NE.U32.AND P1, PT, RZ, UR14, PT ;  /* 0x0000000eff007c0c */ /* 0x001fc8000bf25070 */
[----:B------:R-:W-:Y:S02]  /*0a30*/  ISETP.NE.AND.EX P1, PT, RZ, UR15, PT, P1 ;  /* 0x0000000fff007c0c */ /* 0x000fe4000bf25310 */
[----:B------:R-:W-:Y:S02]  /*0a40*/  SHF.L.U32 R207, R132, 0x10, RZ ;  /* 0x0000001084cf7819 */ /* 0x000fe400000006ff */
[----:B--2---:R-:W-:-:S05]  /*0a50*/  FSEL R218, R218, RZ, !P0 ;  /* 0x000000ffdada7208 */ /* 0x004fca0004000000 */
[----:B------:R-:W-:Y:S01]  /*0a60*/  FADD.FTZ R0, -R218, R207 ;  /* 0x000000cfda007221 */ /* 0x000fe20000010100 */
[----:B---3--:R-:W-:Y:S02]  /*0a70*/  SHF.L.U32 R215, R140, 0x10, RZ ;  /* 0x000000108cd77819 */ /* 0x008fe400000006ff */
[----:B------:R-:W-:-:S03]  /*0a80*/  PRMT R212, R132, 0x7632, R212 ;  /* 0x0000763284d47816 */ /* 0x000fc600000000d4 */
[----:B-----5:R-:W-:Y:S01]  /*0a90*/  FMUL.FTZ R207, R64, R215 ;  /* 0x000000d740cf7220 */ /* 0x020fe20000410000 */
[----:B----4-:R-:W-:Y:S02]  /*0aa0*/  SHF.L.U32 R213, R136, 0x10, RZ ;  /* 0x0000001088d57819 */ /* 0x010fe400000006ff */
[C---:B------:R-:W-:Y:S02]  /*0ab0*/  PRMT R216, R137.reuse, 0x7632, R216 ;  /* 0x0000763289d87816 */ /* 0x040fe400000000d8 */
[----:B------:R-:W-:Y:S01]  /*0ac0*/  SHF.L.U32 R219, R137, 0x10, RZ ;  /* 0x0000001089db7819 */ /* 0x000fe200000006ff */
[----:B------:R-:W-:Y:S01]  /*0ad0*/  FMUL.FTZ R0, R205, R0 ;  /* 0x00000000cd007220 */ /* 0x000fe20000410000 */
[----:B------:R-:W-:Y:S01]  /*0ae0*/  PRMT R137, R140, 0x7632, R137 ;  /* 0x000076328c897816 */ /* 0x000fe20000000089 */
[----:B------:R-:W-:Y:S01]  /*0af0*/  FADD.FTZ R200, R213, R200 ;  /* 0x000000c8d5c87221 */ /* 0x000fe20000010000 */
[C---:B------:R-:W-:Y:S01]  /*0b00*/  PRMT R214, R133.reuse, 0x7632, R214 ;  /* 0x0000763285d67816 */ /* 0x040fe200000000d6 */
[-C--:B------:R-:W-:Y:S01]  /*0b10*/  FFMA.FTZ R203, R0, R213.reuse, R203 ;  /* 0x000000d500cb7223 */ /* 0x080fe200000100cb */
[----:B------:R-:W-:Y:S01]  /*0b20*/  SHF.L.U32 R217, R133, 0x10, RZ ;  /* 0x0000001085d97819 */ /* 0x000fe200000006ff */
[----:B------:R-:W-:Y:S01]  /*0b30*/  FFMA.FTZ R207, R40, R213, R207 ;  /* 0x000000d528cf7223 */ /* 0x000fe200000100cf */
[----:B------:R-:W-:-:S02]  /*0b40*/  PRMT R133, R135, 0x7632, R133 ;  /* 0x0000763287857816 */ /* 0x000fc40000000085 */
[----:B------:R-:W-:Y:S02]  /*0b50*/  SHF.L.U32 R229, R135, 0x10, RZ ;  /* 0x0000001087e57819 */ /* 0x000fe400000006ff */
[----:B------:R-:W-:Y:S02]  /*0b60*/  SHF.L.U32 R213, R212, 0x10, RZ ;  /* 0x00000010d4d57819 */ /* 0x000fe400000006ff */
[----:B------:R-:W-:Y:S02]  /*0b70*/  PRMT R135, R136, 0x7632, R135 ;  /* 0x0000763288877816 */ /* 0x000fe40000000087 */
[----:B------:R-:W-:Y:S01]  /*0b80*/  SHF.L.U32 R212, R137, 0x10, RZ ;  /* 0x0000001089d47819 */ /* 0x000fe200000006ff */
[----:B------:R-:W-:Y:S01]  /*0b90*/  FADD.FTZ R140, -R218, R213 ;  /* 0x000000d5da8c7221 */ /* 0x000fe20000010100 */
[C---:B------:R-:W-:Y:S02]  /*0ba0*/  PRMT R136, R138.reuse, 0x7632, R136 ;  /* 0x000076328a887816 */ /* 0x040fe40000000088 */
[----:B------:R-:W-:Y:S01]  /*0bb0*/  SHF.L.U32 R225, R138, 0x10, RZ ;  /* 0x000000108ae17819 */ /* 0x000fe200000006ff */
[----:B------:R-:W-:Y:S01]  /*0bc0*/  FMUL.FTZ R138, R65, R212 ;  /* 0x000000d4418a7220 */ /* 0x000fe20000410000 */
[----:B------:R-:W-:-:S02]  /*0bd0*/  SHF.L.U32 R135, R135, 0x10, RZ ;  /* 0x0000001087877819 */ /* 0x000fc400000006ff */
[----:B------:R-:W-:Y:S02]  /*0be0*/  SHF.L.U32 R213, R214, 0x10, RZ ;  /* 0x00000010d6d57819 */ /* 0x000fe400000006ff */
[----:B------:R-:W-:Y:S01]  /*0bf0*/  PRMT R132, R134, 0x7632, R132 ;  /* 0x0000763286847816 */ /* 0x000fe20000000084 */
[----:B------:R-:W-:Y:S01]  /*0c00*/  FFMA.FTZ R137, R41, R135, R138 ;  /* 0x0000008729897223 */ /* 0x000fe2000001008a */
[----:B------:R-:W-:Y:S01]  /*0c10*/  PRMT R220, R141, 0x7632, R220 ;  /* 0x000076328ddc7816 */ /* 0x000fe200000000dc */
[----:B------:R-:W-:Y:S01]  /*0c20*/  FADD.FTZ R138, -R218, R213 ;  /* 0x000000d5da8a7221 */ /* 0x000fe20000010100 */
[----:B------:R-:W-:Y:S02]  /*0c30*/  SHF.L.U32 R213, R132, 0x10, RZ ;  /* 0x0000001084d57819 */ /* 0x000fe400000006ff */
[----:B------:R-:W-:Y:S02]  /*0c40*/  PRMT R222, R142, 0x7632, R222 ;  /* 0x000076328ede7816 */ /* 0x000fe400000000de */
[----:B------:R-:W-:Y:S01]  /*0c50*/  SHF.L.U32 R220, R220, 0x10, RZ ;  /* 0x00000010dcdc7819 */ /* 0x000fe200000006ff */
[----:B------:R-:W-:Y:S01]  /*0c60*/  FADD.FTZ R132, -R218, R213 ;  /* 0x000000d5da847221 */ /* 0x000fe20000010100 */
[----:B------:R-:W-:Y:S01]  /*0c70*/  SHF.L.U32 R223, R134, 0x10, RZ ;  /* 0x0000001086df7819 */ /* 0x000fe200000006ff */
[----:B------:R-:W-:Y:S01]  /*0c80*/  FMUL.FTZ R140, R205, R140 ;  /* 0x0000008ccd8c7220 */ /* 0x000fe20000410000 */
[----:B------:R-:W-:Y:S01]  /*0c90*/  SHF.L.U32 R222, R222, 0x10, RZ ;  /* 0x00000010dede7819 */ /* 0x000fe200000006ff */
[----:B------:R-:W-:Y:S01]  /*0ca0*/  FMUL.FTZ R214, R67, R220 ;  /* 0x000000dc43d67220 */ /* 0x000fe20000410000 */
[----:B------:R-:W-:-:S02]  /*0cb0*/  SHF.L.U32 R216, R216, 0x10, RZ ;  /* 0x00000010d8d87819 */ /* 0x000fc400000006ff */
[----:B------:R-:W-:Y:S01]  /*0cc0*/  SHF.L.U32 R213, R133, 0x10, RZ ;  /* 0x0000001085d57819 */ /* 0x000fe200000006ff */
[----:B------:R-:W-:Y:S01]  /*0cd0*/  FADD.FTZ R208, -R218, R223 ;  /* 0x000000dfdad07221 */ /* 0x000fe20000010100 */
[----:B------:R-:W-:Y:S02]  /*0ce0*/  SHF.L.U32 R227, R142, 0x10, RZ ;  /* 0x000000108ee37819 */ /* 0x000fe400000006ff */
[----:B------:R-:W-:Y:S01]  /*0cf0*/  SHF.L.U32 R133, R136, 0x10, RZ ;  /* 0x0000001088857819 */ /* 0x000fe200000006ff */
[----:B------:R-:W-:Y:S01]  /*0d00*/  FMUL.FTZ R136, R205, R132 ;  /* 0x00000084cd887220 */ /* 0x000fe20000410000 */
[----:B------:R-:W-:Y:S01]  /*0d10*/  FADD.FTZ R196, R135, R196 ;  /* 0x000000c487c47221 */ /* 0x000fe20000010000 */
[----:B------:R-:W-:Y:S01]  /*0d20*/  FFMA.FTZ R197, R140, R135, R197 ;  /* 0x000000878cc57223 */ /* 0x000fe200000100c5 */
[----:B------:R-:W-:Y:S01]  /*0d30*/  FMUL.FTZ R132, R69, R222 ;  /* 0x000000de45847220 */ /* 0x000fe20000410000 */
[----:B------:R-:W-:Y:S01]  /*0d40*/  PRMT R134, R139, 0x7632, R134 ;  /* 0x000076328b867816 */ /* 0x000fe20000000086 */
[----:B------:R-:W-:Y:S01]  /*0d50*/  FFMA.FTZ R135, R43, R216, R214 ;  /* 0x000000d82b877223 */ /* 0x000fe200000100d6 */
[----:B------:R-:W-:Y:S01]  /*0d60*/  PRMT R211, R143, 0x7632, R211 ;  /* 0x000076328fd37816 */ /* 0x000fe200000000d3 */
[----:B------:R-:W-:Y:S01]  /*0d70*/  FADD.FTZ R214, -R218, R213 ;  /* 0x000000d5dad67221 */ /* 0x000fe20000010100 */
[----:B------:R-:W-:Y:S01]  /*0d80*/  SHF.L.U32 R221, R141, 0x10, RZ ;  /* 0x000000108ddd7819 */ /* 0x000fe200000006ff */
[----:B------:R-:W-:Y:S01]  /*0d90*/  FMUL.FTZ R208, R205, R208 ;  /* 0x000000d0cdd07220 */ /* 0x000fe20000410000 */
[----:B------:R-:W-:Y:S01]  /*0da0*/  FMUL.FTZ R141, R68, R227 ;  /* 0x000000e3448d7220 */ /* 0x000fe20000410000 */
[----:B------:R-:W-:Y:S01]  /*0db0*/  FADD.FTZ R180, R133, R180 ;  /* 0x000000b485b47221 */ /* 0x000fe20000010000 */
[-C--:B------:R-:W-:Y:S01]  /*0dc0*/  FFMA.FTZ R181, R136, R133.reuse, R181 ;  /* 0x0000008588b57223 */ /* 0x080fe200000100b5 */
[----:B------:R-:W-:Y:S01]  /*0dd0*/  FFMA.FTZ R133, R45, R133, R132 ;  /* 0x000000852d857223 */ /* 0x000fe20000010084 */
[----:B------:R-:W-:Y:S01]  /*0de0*/  FADD.FTZ R142, -R218, R229 ;  /* 0x000000e5da8e7221 */ /* 0x000fe20000010100 */
[----:B------:R-:W-:-:S02]  /*0df0*/  SHF.L.U32 R211, R211, 0x10, RZ ;  /* 0x00000010d3d37819 */ /* 0x000fc400000006ff */
[----:B------:R-:W-:Y:S01]  /*0e00*/  SHF.L.U32 R132, R134, 0x10, RZ ;  /* 0x0000001086847819 */ /* 0x000fe200000006ff */
[----:B------:R-:W-:Y:S01]  /*0e10*/  FMUL.FTZ R134, R205, R214 ;  /* 0x000000d6cd867220 */ /* 0x000fe20000410000 */
[----:B------:R-:W-:Y:S01]  /*0e20*/  FADD.FTZ R210, -R218, R217 ;  /* 0x000000d9dad27221 */ /* 0x000fe20000010100 */
[----:B------:R-:W-:Y:S01]  /*0e30*/  FADD.FTZ R184, R225, R184 ;  /* 0x000000b8e1b87221 */ /* 0x000fe20000010000 */
[-C--:B------:R-:W-:Y:S01]  /*0e40*/  FFMA.FTZ R185, R208, R225.reuse, R185 ;  /* 0x000000e1d0b97223 */ /* 0x080fe200000100b9 */
[----:B------:R-:W-:Y:S01]  /*0e50*/  FFMA.FTZ R141, R44, R225, R141 ;  /* 0x000000e12c8d7223 */ /* 0x000fe2000001008d */
[----:B------:R-:W-:Y:S01]  /*0e60*/  SHF.L.U32 R209, R143, 0x10, RZ ;  /* 0x000000108fd17819 */ /* 0x000fe200000006ff */
[----:B------:R-:W-:Y:S01]  /*0e70*/  FMUL.FTZ R142, R205, R142 ;  /* 0x0000008ecd8e7220 */ /* 0x000fe20000410000 */
[----:B------:R-:W-:Y:S01]  /*0e80*/  SHF.L.U32 R225, R110, 0x10, RZ ;  /* 0x000000106ee17819 */ /* 0x000fe200000006ff */
[-C--:B------:R-:W-:Y:S01]  /*0e90*/  FMUL.FTZ R214, R71, R211.reuse ;  /* 0x000000d347d67220 */ /* 0x080fe20000410000 */
[----:B------:R-:W-:Y:S01]  /*0ea0*/  FADD.FTZ R170, R211, R170 ;  /* 0x000000aad3aa7221 */ /* 0x000fe20000010000 */
[----:B------:R-:W-:Y:S01]  /*0eb0*/  FFMA.FTZ R171, R134, R211, R171 ;  /* 0x000000d386ab7223 */ /* 0x000fe200000100ab */
[----:B------:R-:W-:Y:S01]  /*0ec0*/  SHF.L.U32 R139, R139, 0x10, RZ ;  /* 0x000000108b8b7819 */ /* 0x000fe200000006ff */
[----:B------:R-:W-:Y:S01]  /*0ed0*/  FMUL.FTZ R210, R205, R210 ;  /* 0x000000d2cdd27220 */ /* 0x000fe20000410000 */
[----:B------:R-:W-:Y:S01]  /*0ee0*/  FMUL.FTZ R143, R66, R221 ;  /* 0x000000dd428f7220 */ /* 0x000fe20000410000 */
[----:B------:R-:W-:Y:S01]  /*0ef0*/  FADD.FTZ R182, R227, R182 ;  /* 0x000000b6e3b67221 */ /* 0x000fe20000010000 */
[----:B------:R-:W-:Y:S01]  /*0f00*/  FFMA.FTZ R183, R208, R227, R183 ;  /* 0x000000e3d0b77223 */ /* 0x000fe200000100b7 */
[----:B------:R-:W-:Y:S01]  /*0f10*/  SHF.L.U32 R211, R109, 0x10, RZ ;  /* 0x000000106dd37819 */ /* 0x000fe200000006ff */
[----:B------:R-:W-:Y:S01]  /*0f20*/  FMUL.FTZ R138, R205, R138 ;  /* 0x0000008acd8a7220 */ /* 0x000fe20000410000 */
[----:B------:R-:W-:-:S02]  /*0f30*/  PRMT R249, R112, 0x7632, R249 ;  /* 0x0000763270f97816 */ /* 0x000fc400000000f9 */
[----:B------:R-:W-:Y:S01]  /*0f40*/  SHF.L.U32 R213, R112, 0x10, RZ ;  /* 0x0000001070d57819 */ /* 0x000fe200000006ff */
[----:B------:R-:W-:Y:S01]  /*0f50*/  FMUL.FTZ R217, R70, R209 ;  /* 0x000000d146d97220 */ /* 0x000fe20000410000 */
[C---:B------:R-:W-:Y:S01]  /*0f60*/  PRMT R112, R114.reuse, 0x7632, R112 ;  /* 0x0000763272707816 */ /* 0x040fe20000000070 */
[----:B------:R-:W-:Y:S01]  /*0f70*/  FADD.FTZ R198, R215, R198 ;  /* 0x000000c6d7c67221 */ /* 0x000fe20000010000 */
[----:B------:R-:W-:Y:S01]  /*0f80*/  SHF.L.U32 R227, R114, 0x10, RZ ;  /* 0x0000001072e37819 */ /* 0x000fe200000006ff */
[----:B------:R-:W-:Y:S01]  /*0f90*/  FFMA.FTZ R199, R0, R215, R199 ;  /* 0x000000d700c77223 */ /* 0x000fe200000100c7 */
[----:B------:R-:W-:Y:S01]  /*0fa0*/  FADD.FTZ R174, R209, R174 ;  /* 0x000000aed1ae7221 */ /* 0x000fe20000010000 */
[----:B------:R-:W-:Y:S01]  /*0fb0*/  FFMA.FTZ R175, R142, R209, R175 ;  /* 0x000000d18eaf7223 */ /* 0x000fe200000100af */
[----:B------:R-:W-:Y:S01]  /*0fc0*/  FADD.FTZ R114, -R218, R225 ;  /* 0x000000e1da727221 */ /* 0x000fe20000010100 */
[C---:B------:R-:W-:Y:S01]  /*0fd0*/  PRMT R215, R108.reuse, 0x7632, R215 ;  /* 0x000076326cd77816 */ /* 0x040fe200000000d7 */
[----:B------:R-:W-:Y:S01]  /*0fe0*/  FADD.FTZ R192, R219, R192 ;  /* 0x000000c0dbc07221 */ /* 0x000fe20000010000 */
[----:B------:R-:W-:Y:S01]  /*0ff0*/  SHF.L.U32 R209, R108, 0x10, RZ ;  /* 0x000000106cd17819 */ /* 0x000fe200000006ff */
[-C--:B------:R-:W-:Y:S01]  /*1000*/  FFMA.FTZ R193, R210, R219.reuse, R193 ;  /* 0x000000dbd2c17223 */ /* 0x080fe200000100c1 */
[----:B------:R-:W-:Y:S01]  /*1010*/  FFMA.FTZ R143, R42, R219, R143 ;  /* 0x000000db2a8f7223 */ /* 0x000fe2000001008f */
[----:B------:R-:W-:Y:S01]  /*1020*/  FADD.FTZ R194, R212, R194 ;  /* 0x000000c2d4c27221 */ /* 0x000fe20000010000 */
[----:B------:R-:W-:Y:S01]  /*1030*/  FFMA.FTZ R195, R140, R212, R195 ;  /* 0x000000d48cc37223 */ /* 0x000fe200000100c3 */
[----:B------:R-:W-:Y:S01]  /*1040*/  PRMT R108, R110, 0x7632, R108 ;  /* 0x000076326e6c7816 */ /* 0x000fe2000000006c */
[----:B------:R-:W-:Y:S01]  /*1050*/  FADD.FTZ R176, R139, R176 ;  /* 0x000000b08bb07221 */ /* 0x000fe20000010000 */
[-C--:B------:R-:W-:Y:S01]  /*1060*/  FFMA.FTZ R177, R142, R139.reuse, R177 ;  /* 0x0000008b8eb17223 */ /* 0x080fe200000100b1 */
[----:B------:R-:W-:Y:S01]  /*1070*/  FADD.FTZ R188, R216, R188 ;  /* 0x000000bcd8bc7221 */ /* 0x000fe20000010000 */
[----:B------:R-:W-:Y:S01]  /*1080*/  FFMA.FTZ R189, R138, R216, R189 ;  /* 0x000000d88abd7223 */ /* 0x000fe200000100bd */
[C---:B------:R-:W-:Y:S01]  /*1090*/  PRMT R110, R111.reuse, 0x7632, R110 ;  /* 0x000076326f6e7816 */ /* 0x040fe2000000006e */
[----:B------:R-:W-:Y:S01]  /*10a0*/  FADD.FTZ R212, -R218, R211 ;  /* 0x000000d3dad47221 */ /* 0x000fe20000010100 */
[----:B------:R-:W-:Y:S01]  /*10b0*/  SHF.L.U32 R219, R111, 0x10, RZ ;  /* 0x000000106fdb7819 */ /* 0x000fe200000006ff */
[----:B------:R-:W-:Y:S01]  /*10c0*/  FFMA.FTZ R139, R46, R139, R217 ;  /* 0x0000008b2e8b7223 */ /* 0x000fe200000100d9 */
[----:B------:R-:W-:Y:S01]  /*10d0*/  PRMT R216, R109, 0x7632, R216 ;  /* 0x000076326dd87816 */ /* 0x000fe200000000d8 */
[----:B------:R-:W-:Y:S01]  /*10e0*/  FMUL.FTZ R211, R205, R114 ;  /* 0x00000072cdd37220 */ /* 0x000fe20000410000 */
[----:B------:R-:W-:-:S02]  /*10f0*/  PRMT R247, R116, 0x7632, R247 ;  /* 0x0000763274f77816 */ /* 0x000fc400000000f7 */
[----:B------:R-:W-:Y:S02]  /*1100*/  SHF.L.U32 R111, R116, 0x10, RZ ;  /* 0x00000010746f7819 */ /* 0x000fe400000006ff */
[C---:B------:R-:W-:Y:S02]  /*1110*/  PRMT R217, R115.reuse, 0x7632, R217 ;  /* 0x0000763273d97816 */ /* 0x040fe400000000d9 */
[----:B------:R-:W-:Y:S02]  /*1120*/  SHF.L.U32 R109, R115, 0x10, RZ ;  /* 0x00000010736d7819 */ /* 0x000fe400000006ff */
[C---:B------:R-:W-:Y:S02]  /*1130*/  PRMT R114, R120.reuse, 0x7632, R114 ;  /* 0x0000763278727816 */ /* 0x040fe40000000072 */
[----:B------:R-:W-:Y:S02]  /*1140*/  SHF.L.U32 R229, R120, 0x10, RZ ;  /* 0x0000001078e57819 */ /* 0x000fe400000006ff */
[----:B------:R-:W-:-:S02]  /*1150*/  PRMT R116, R121, 0x7632, R116 ;  /* 0x0000763279747816 */ /* 0x000fc40000000074 */
[----:B------:R-:W-:Y:S02]  /*1160*/  SHF.L.U32 R231, R121, 0x10, RZ ;  /* 0x0000001079e77819 */ /* 0x000fe400000006ff */
[C---:B------:R-:W-:Y:S01]  /*1170*/  PRMT R246, R118.reuse, 0x7632, R246 ;  /* 0x0000763276f67816 */ /* 0x040fe200000000f6 */
[----:B------:R-:W0:Y:S01]  /*1180*/  @P1 LDC.64 R120, c[0x0][0x438] ;  /* 0x00010e00ff781b82 */ /* 0x000e220000000a00 */
[----:B------:R-:W-:Y:S02]  /*1190*/  SHF.L.U32 R115, R118, 0x10, RZ ;  /* 0x0000001076737819 */ /* 0x000fe400000006ff */
[C---:B------:R-:W-:Y:S02]  /*11a0*/  PRMT R118, R122.reuse, 0x7632, R118 ;  /* 0x000076327a767816 */ /* 0x040fe40000000076 */
[----:B------:R-:W-:Y:S02]  /*11b0*/  SHF.L.U32 R233, R122, 0x10, RZ ;  /* 0x000000107ae97819 */ /* 0x000fe400000006ff */
[----:B------:R-:W-:-:S02]  /*11c0*/  PRMT R224, R123, 0x7632, R224 ;  /* 0x000076327be07816 */ /* 0x000fc400000000e0 */
[----:B------:R-:W-:Y:S02]  /*11d0*/  SHF.L.U32 R235, R123, 0x10, RZ ;  /* 0x000000107beb7819 */ /* 0x000fe400000006ff */
[----:B------:R-:W1:Y:S01]  /*11e0*/  @P1 LDC.64 R122, c[0x0][0x438] ;  /* 0x00010e00ff7a1b82 */ /* 0x000e620000000a00 */
[C---:B------:R-:W-:Y:S02]  /*11f0*/  PRMT R244, R124.reuse, 0x7632, R244 ;  /* 0x000076327cf47816 */ /* 0x040fe400000000f4 */
[----:B------:R-:W-:Y:S01]  /*1200*/  SHF.L.U32 R237, R124, 0x10, RZ ;  /* 0x000000107ced7819 */ /* 0x000fe200000006ff */
[----:B------:R-:W-:Y:S01]  /*1210*/  FADD.FTZ R124, RZ, R207 ;  /* 0x000000cfff7c7221 */ /* 0x000fe20000010000 */
[----:B------:R-:W-:Y:S01]  /*1220*/  FADD.FTZ R178, R222, R178 ;  /* 0x000000b2deb27221 */ /* 0x000fe20000010000 */
[----:B------:R-:W-:Y:S02]  /*1230*/  FFMA.FTZ R179, R136, R222, R179 ;  /* 0x000000de88b37223 */ /* 0x000fe400000100b3 */
[----:B------:R-:W-:Y:S01]  /*1240*/  FADD.FTZ R124, R137, R124 ;  /* 0x0000007c897c7221 */ /* 0x000fe20000010000 */
[----:B------:R-:W2:Y:S03]  /*1250*/  @P1 LDC.64 R222, c[0x0][0x438] ;  /* 0x00010e00ffde1b82 */ /* 0x000ea60000000a00 */
[----:B------:R-:W-:Y:S01]  /*1260*/  FADD.FTZ R124, R143, R124 ;  /* 0x0000007c8f7c7221 */ /* 0x000fe20000010000 */
[----:B------:R-:W-:Y:S01]  /*1270*/  FADD.FTZ R172, R132, R172 ;  /* 0x000000ac84ac7221 */ /* 0x000fe20000010000 */
[----:B------:R-:W-:-:S02]  /*1280*/  FFMA.FTZ R173, R134, R132, R173 ;  /* 0x0000008486ad7223 */ /* 0x000fc400000100ad */
[----:B------:R-:W-:Y:S01]  /*1290*/  FADD.FTZ R124, R135, R124 ;  /* 0x0000007c877c7221 */ /* 0x000fe20000010000 */
[----:B------:R-:W-:Y:S01]  /*12a0*/  FFMA.FTZ R132, R47, R132, R214 ;  /* 0x000000842f847223 */ /* 0x000fe200000100d6 */
[----:B------:R-:W-:Y:S01]  /*12b0*/  FADD.FTZ R214, -R218, R209 ;  /* 0x000000d1dad67221 */ /* 0x000fe20000010100 */
[----:B0-----:R-:W-:-:S04]  /*12c0*/  @P1 IMAD.WIDE.U32 R120, R201, 0x10, R120 ;  /* 0x00000010c9781825 */ /* 0x001fc800078e0078 */
[----:B------:R-:W-:Y:S01]  /*12d0*/  FADD.FTZ R124, R141, R124 ;  /* 0x0000007c8d7c7221 */ /* 0x000fe20000010000 */
[----:B------:R-:W-:Y:S01]  /*12e0*/  FADD.FTZ R190, R221, R190 ;  /* 0x000000beddbe7221 */ /* 0x000fe20000010000 */
[----:B------:R-:W-:Y:S01]  /*12f0*/  FFMA.FTZ R191, R210, R221, R191 ;  /* 0x000000ddd2bf7223 */ /* 0x000fe200000100bf */
[C---:B------:R-:W-:Y:S01]  /*1300*/  PRMT R243, R113.reuse, 0x7632, R243 ;  /* 0x0000763271f37816 */ /* 0x040fe200000000f3 */
[----:B-1----:R-:W-:Y:S01]  /*1310*/  @P1 IMAD.WIDE.U32 R122, R204, 0x10, R122 ;  /* 0x00000010cc7a1825 */ /* 0x002fe200078e007a */
[----:B------:R-:W-:-:S03]  /*1320*/  SHF.L.U32 R221, R113, 0x10, RZ ;  /* 0x0000001071dd7819 */ /* 0x000fc600000006ff */
[----:B------:R-:W-:Y:S01]  /*1330*/  FMUL.FTZ R214, R205, R214 ;  /* 0x000000d6cdd67220 */ /* 0x000fe20000410000 */
[----:B------:R-:W-:Y:S01]  /*1340*/  SHF.L.U32 R113, R117, 0x10, RZ ;  /* 0x0000001075717819 */ /* 0x000fe200000006ff */
[----:B------:R-:W-:Y:S01]  /*1350*/  FADD.FTZ R124, R133, R124 ;  /* 0x0000007c857c7221 */ /* 0x000fe20000010000 */
[----:B------:R-:W-:Y:S01]  /*1360*/  PRMT R245, R117, 0x7632, R245 ;  /* 0x0000763275f57816 */ /* 0x000fe200000000f5 */
[----:B------:R-:W-:Y:S01]  /*1370*/  FADD.FTZ R186, R220, R186 ;  /* 0x000000badcba7221 */ /* 0x000fe20000010000 */
[----:B------:R-:W-:Y:S01]  /*1380*/  FFMA.FTZ R187, R138, R220, R187 ;  /* 0x000000dc8abb7223 */ /* 0x000fe200000100bb */
[----:B------:R-:W-:Y:S01]  /*1390*/  FMUL.FTZ R117, R72, R111 ;  /* 0x0000006f48757220 */ /* 0x000fe20000410000 */
[----:B------:R0:W5:Y:S01]  /*13a0*/  @P1 LDG.E.128 R88, desc[UR12][R120.64] ;  /* 0x0000000c78581981 */ /* 0x000162000c1e1d00 */
[----:B------:R-:W-:Y:S01]  /*13b0*/  SHF.L.U32 R247, R247, 0x10, RZ ;  /* 0x00000010f7f77819 */ /* 0x000fe200000006ff */
[----:B------:R-:W-:Y:S01]  /*13c0*/  FADD.FTZ R220, -R218, R219 ;  /* 0x000000dbdadc7221 */ /* 0x000fe20000010100 */
[----:B------:R-:W-:Y:S01]  /*13d0*/  SHF.L.U32 R219, R110, 0x10, RZ ;  /* 0x000000106edb7819 */ /* 0x000fe200000006ff */
[----:B------:R1:W5:Y:S01]  /*13e0*/  @P1 LDG.E.128 R96, desc[UR12][R122.64] ;  /* 0x0000000c7a601981 */ /* 0x000362000c1e1d00 */
[----:B------:R-:W-:Y:S01]  /*13f0*/  FADD.FTZ R168, R213, R168 ;  /* 0x000000a8d5a87221 */ /* 0x000fe20000010000 */
[----:B------:R-:W-:Y:S01]  /*1400*/  FFMA.FTZ R169, R214, R213, R169 ;  /* 0x000000d5d6a97223 */ /* 0x000fe200000100a9 */
[----:B------:R-:W-:Y:S01]  /*1410*/  FMUL.FTZ R212, R205, R212 ;  /* 0x000000d4cdd47220 */ /* 0x000fe20000410000 */
[----:B------:R-:W-:Y:S01]  /*1420*/  FMUL.FTZ R209, R74, R113 ;  /* 0x000000714ad17220 */ /* 0x000fe20000410000 */
[----:B0-----:R-:W-:Y:S01]  /*1430*/  FFMA.FTZ R121, R0, R207, RZ ;  /* 0x000000cf00797223 */ /* 0x001fe200000100ff */
[----:B------:R-:W-:Y:S01]  /*1440*/  FFMA.FTZ R213, R48, R213, R117 ;  /* 0x000000d530d57223 */ /* 0x000fe20000010075 */
[----:B------:R-:W-:Y:S01]  /*1450*/  SHF.L.U32 R249, R249, 0x10, RZ ;  /* 0x00000010f9f97819 */ /* 0x000fe200000006ff */
[----:B-1----:R-:W-:Y:S01]  /*1460*/  FADD.FTZ R123, R139, R124 ;  /* 0x0000007c8b7b7221 */ /* 0x002fe20000010000 */
[----:B------:R-:W-:Y:S01]  /*1470*/  FMUL.FTZ R117, R76, R115 ;  /* 0x000000734c757220 */ /* 0x000fe20000410000 */
[----:B------:R-:W-:Y:S01]  /*1480*/  SHF.L.U32 R245, R245, 0x10, RZ ;  /* 0x00000010f5f57819 */ /* 0x000fe200000006ff */
[----:B------:R-:W-:Y:S01]  /*1490*/  FFMA.FTZ R121, R140, R137, R121 ;  /* 0x000000898c797223 */ /* 0x000fe20000010079 */
[----:B------:R-:W-:Y:S01]  /*14a0*/  FMUL.FTZ R120, R73, R247 ;  /* 0x000000f749787220 */ /* 0x000fe20000410000 */
[----:B------:R-:W-:Y:S01]  /*14b0*/  PRMT R248, R119, 0x7632, R248 ;  /* 0x0000763277f87816 */ /* 0x000fe200000000f8 */
[----:B------:R-:W-:Y:S01]  /*14c0*/  FADD.FTZ R160, R221, R160 ;  /* 0x000000a0dda07221 */ /* 0x000fe20000010000 */
[----:B------:R-:W-:Y:S01]  /*14d0*/  SHF.L.U32 R119, R119, 0x10, RZ ;  /* 0x0000001077777819 */ /* 0x000fe200000006ff */
[-C--:B------:R-:W-:Y:S01]  /*14e0*/  FFMA.FTZ R161, R212, R221.reuse, R161 ;  /* 0x000000ddd4a17223 */ /* 0x080fe200000100a1 */
[----:B------:R-:W-:Y:S01]  /*14f0*/  FFMA.FTZ R209, R50, R221, R209 ;  /* 0x000000dd32d17223 */ /* 0x000fe200000100d1 */
[----:B------:R-:W-:Y:S01]  /*1500*/  FADD.FTZ R230, -R218, R219 ;  /* 0x000000dbdae67221 */ /* 0x000fe20000010100 */
[----:B------:R-:W-:Y:S01]  /*1510*/  FADD.FTZ R122, R132, R123 ;  /* 0x0000007b847a7221 */ /* 0x000fe20000010000 */
[----:B------:R-:W-:Y:S01]  /*1520*/  SHF.L.U32 R221, R215, 0x10, RZ ;  /* 0x00000010d7dd7819 */ /* 0x000fe200000006ff */
[----:B------:R-:W-:Y:S01]  /*1530*/  FMUL.FTZ R219, R205, R220 ;  /* 0x000000dccddb7220 */ /* 0x000fe20000410000 */
[----:B------:R-:W-:Y:S01]  /*1540*/  FADD.FTZ R14, R227, R14 ;  /* 0x0000000ee30e7221 */ /* 0x000fe20000010000 */
[-C--:B------:R-:W-:Y:S01]  /*1550*/  FFMA.FTZ R2, R211, R227.reuse, R2 ;  /* 0x000000e3d3027223 */ /* 0x080fe20000010002 */
[----:B------:R-:W-:Y:S01]  /*1560*/  FFMA.FTZ R117, R52, R227, R117 ;  /* 0x000000e334757223 */ /* 0x000fe20000010075 */
[----:B------:R-:W-:Y:S01]  /*1570*/  SHF.L.U32 R243, R243, 0x10, RZ ;  /* 0x00000010f3f37819 */ /* 0x000fe200000006ff */
[----:B------:R-:W-:Y:S01]  /*1580*/  FFMA.FTZ R220, R49, R249, R120 ;  /* 0x000000f931dc7223 */ /* 0x000fe20000010078 */
[----:B------:R-:W-:Y:S01]  /*1590*/  FFMA.FTZ R121, R210, R143, R121 ;  /* 0x0000008fd2797223 */ /* 0x000fe20000010079 */
[----:B--2---:R-:W-:Y:S01]  /*15a0*/  @P1 IMAD.WIDE.U32 R222, R206, 0x10, R222 ;  /* 0x00000010cede1825 */ /* 0x004fe200078e00de */
[----:B------:R-:W-:-:S03]  /*15b0*/  SHF.L.U32 R227, R108, 0x10, RZ ;  /* 0x000000106ce37819 */ /* 0x000fc600000006ff */
[----:B------:R-:W-:Y:S01]  /*15c0*/  FMUL.FTZ R120, R75, R245 ;  /* 0x000000f54b787220 */ /* 0x000fe20000410000 */
[C---:B------:R-:W-:Y:S01]  /*15d0*/  PRMT R242, R125.reuse, 0x7632, R242 ;  /* 0x000076327df27816 */ /* 0x040fe200000000f2 */
[----:B------:R-:W-:Y:S01]  /*15e0*/  FADD.FTZ R108, -R218, R235 ;  /* 0x000000ebda6c7221 */ /* 0x000fe20000010100 */
[----:B------:R-:W-:Y:S01]  /*15f0*/  SHF.L.U32 R239, R125, 0x10, RZ ;  /* 0x000000107def7819 */ /* 0x000fe200000006ff */
[----:B------:R-:W-:Y:S01]  /*1600*/  FADD.FTZ R125, R213, R122 ;  /* 0x0000007ad57d7221 */ /* 0x000fe20000010000 */
[----:B------:R-:W-:Y:S01]  /*1610*/  SHF.L.U32 R235, R224, 0x10, RZ ;  /* 0x00000010e0eb7819 */ /* 0x000fe200000006ff */
[----:B------:R-:W-:Y:S01]  /*1620*/  FMUL.FTZ R123, R78, R119 ;  /* 0x000000774e7b7220 */ /* 0x000fe20000410000 */
[----:B------:R-:W-:Y:S01]  /*1630*/  FADD.FTZ R224, -R218, R221 ;  /* 0x000000dddae07221 */ /* 0x000fe20000010100 */
[----:B------:R-:W-:Y:S01]  /*1640*/  FFMA.FTZ R121, R138, R135, R121 ;  /* 0x000000878a797223 */ /* 0x000fe20000010079 */
[----:B------:R-:W-:Y:S01]  /*1650*/  FADD.FTZ R215, -R218, R229 ;  /* 0x000000e5dad77221 */ /* 0x000fe20000010100 */
[----:B------:R-:W-:Y:S01]  /*1660*/  FFMA.FTZ R221, R51, R243, R120 ;  /* 0x000000f333dd7223 */ /* 0x000fe20000010078 */
[----:B------:R-:W-:Y:S01]  /*1670*/  SHF.L.U32 R229, R114, 0x10, RZ ;  /* 0x0000001072e57819 */ /* 0x000fe200000006ff */
[----:B------:R-:W-:Y:S01]  /*1680*/  FADD.FTZ R228, -R218, R227 ;  /* 0x000000e3dae47221 */ /* 0x000fe20000010100 */
[----:B------:R0:W5:Y:S01]  /*1690*/  @P1 LDG.E.128 R100, desc[UR12][R222.64] ;  /* 0x0000000cde641981 */ /* 0x000162000c1e1d00 */
[----:B------:R-:W-:Y:S01]  /*16a0*/  FADD.FTZ R120, R220, R125 ;  /* 0x0000007ddc787221 */ /* 0x000fe20000010000 */
[----:B------:R-:W-:-:S02]  /*16b0*/  SHF.L.U32 R227, R128, 0x10, RZ ;  /* 0x0000001080e37819 */ /* 0x000fc400000006ff */
[----:B------:R-:W-:Y:S01]  /*16c0*/  SHF.L.U32 R246, R246, 0x10, RZ ;  /* 0x00000010f6f67819 */ /* 0x000fe200000006ff */
[----:B------:R-:W-:Y:S01]  /*16d0*/  FADD.FTZ R122, R209, R120 ;  /* 0x00000078d17a7221 */ /* 0x000fe20000010000 */
[----:B------:R-:W-:Y:S01]  /*16e0*/  FADD.FTZ R252, -R218, R229 ;  /* 0x000000e5dafc7221 */ /* 0x000fe20000010100 */
[----:B0-----:R-:W-:Y:S01]  /*16f0*/  FFMA.FTZ R222, R54, R109, R123 ;  /* 0x0000006d36de7223 */ /* 0x001fe2000001007b */
[----:B------:R-:W-:Y:S01]  /*1700*/  FFMA.FTZ R123, R208, R141, R121 ;  /* 0x0000008dd07b7223 */ /* 0x000fe20000010079 */
[----:B------:R-:W-:Y:S01]  /*1710*/  SHF.L.U32 R229, R129, 0x10, RZ ;  /* 0x0000001081e57819 */ /* 0x000fe200000006ff */
[----:B------:R-:W-:Y:S01]  /*1720*/  FMUL.FTZ R125, R80, R227 ;  /* 0x000000e3507d7220 */ /* 0x000fe20000410000 */
[----:B------:R-:W-:Y:S01]  /*1730*/  PRMT R240, R126, 0x7632, R240 ;  /* 0x000076327ef07816 */ /* 0x000fe200000000f0 */
[----:B------:R-:W-:Y:S01]  /*1740*/  FFMA.FTZ R123, R136, R133, R123 ;  /* 0x00000085887b7223 */ /* 0x000fe2000001007b */
[----:B------:R-:W-:Y:S01]  /*1750*/  SHF.L.U32 R241, R126, 0x10, RZ ;  /* 0x000000107ef17819 */ /* 0x000fe200000006ff */
[----:B------:R-:W-:Y:S01]  /*1760*/  FADD.FTZ R126, R221, R122 ;  /* 0x0000007add7e7221 */ /* 0x000fe20000010000 */
[----:B------:R-:W-:Y:S01]  /*1770*/  SHF.L.U32 R114, R112, 0x10, RZ ;  /* 0x0000001070727819 */ /* 0x000fe200000006ff */
[----:B------:R-:W-:Y:S01]  /*1780*/  FMUL.FTZ R124, R77, R246 ;  /* 0x000000f64d7c7220 */ /* 0x000fe20000410000 */
[----:B------:R-:W-:Y:S01]  /*1790*/  SHF.L.U32 R248, R248, 0x10, RZ ;  /* 0x00000010f8f87819 */ /* 0x000fe200000006ff */
[----:B------:R-:W-:Y:S01]  /*17a0*/  FFMA.FTZ R120, R56, R237, R125 ;  /* 0x000000ed38787223 */ /* 0x000fe2000001007d */
[----:B------:R-:W-:Y:S01]  /*17b0*/  FFMA.FTZ R123, R142, R139, R123 ;  /* 0x0000008b8e7b7223 */ /* 0x000fe2000001007b */
[----:B------:R-:W-:Y:S01]  /*17c0*/  FMUL.FTZ R125, R82, R229 ;  /* 0x000000e5527d7220 */ /* 0x000fe20000410000 */
[----:B------:R-:W-:Y:S01]  /*17d0*/  FFMA.FTZ R223, R53, R114, R124 ;  /* 0x0000007235df7223 */ /* 0x000fe2000001007c */
[----:B------:R-:W-:Y:S01]  /*17e0*/  FADD.FTZ R126, R117, R126 ;  /* 0x0000007e757e7221 */ /* 0x000fe20000010000 */
[----:B------:R-:W-:Y:S01]  /*17f0*/  SHF.L.U32 R225, R216, 0x10, RZ ;  /* 0x00000010d8e17819 */ /* 0x000fe200000006ff */
[----:B------:R-:W-:Y:S01]  /*1800*/  FFMA.FTZ R123, R134, R132, R123 ;  /* 0x00000084867b7223 */ /* 0x000fe2000001007b */
[----:B------:R-:W-:Y:S01]  /*1810*/  SHF.L.U32 R112, R217, 0x10, RZ ;  /* 0x00000010d9707819 */ /* 0x000fe200000006ff */
[C---:B------:R-:W-:Y:S01]  /*1820*/  FADD.FTZ R250, -R218.reuse, R231 ;  /* 0x000000e7dafa7221 */ /* 0x040fe20000010100 */
[----:B------:R-:W-:Y:S01]  /*1830*/  FADD.FTZ R110, -R218, R233 ;  /* 0x000000e9da6e7221 */ /* 0x000fe20000010100 */
[----:B------:R-:W-:Y:S01]  /*1840*/  PRMT R238, R128, 0x7632, R238 ;  /* 0x0000763280ee7816 */ /* 0x000fe200000000ee */
[----:B------:R-:W-:Y:S01]  /*1850*/  FFMA.FTZ R122, R58, R239, R125 ;  /* 0x000000ef3a7a7223 */ /* 0x000fe2000001007d */
[----:B------:R-:W-:Y:S01]  /*1860*/  FMUL.FTZ R124, R79, R248 ;  /* 0x000000f84f7c7220 */ /* 0x000fe20000410000 */
[----:B------:R-:W-:Y:S01]  /*1870*/  SHF.L.U32 R231, R116, 0x10, RZ ;  /* 0x0000001074e77819 */ /* 0x000fe200000006ff */
[----:B------:R-:W-:Y:S01]  /*1880*/  FADD.FTZ R125, R223, R126 ;  /* 0x0000007edf7d7221 */ /* 0x000fe20000010000 */
[----:B------:R-:W-:Y:S01]  /*1890*/  SHF.L.U32 R233, R118, 0x10, RZ ;  /* 0x0000001076e97819 */ /* 0x000fe200000006ff */
[----:B------:R-:W-:Y:S01]  /*18a0*/  FADD.FTZ R226, -R218, R225 ;  /* 0x000000e1dae27221 */ /* 0x000fe20000010100 */
[----:B------:R-:W-:Y:S01]  /*18b0*/  FMUL.FTZ R224, R205, R224 ;  /* 0x000000e0cde07220 */ /* 0x000fe20000410000 */
[----:B------:R-:W-:Y:S01]  /*18c0*/  FFMA.FTZ R123, R214, R213, R123 ;  /* 0x000000d5d67b7223 */ /* 0x000fe2000001007b */
[----:B------:R-:W-:Y:S01]  /*18d0*/  SHF.L.U32 R238, R238, 0x10, RZ ;  /* 0x00000010eeee7819 */ /* 0x000fe200000006ff */
[----:B------:R-:W-:Y:S01]  /*18e0*/  FFMA.FTZ R225, R55, R112, R124 ;  /* 0x0000007037e17223 */ /* 0x000fe2000001007c */
[----:B------:R-:W-:Y:S01]  /*18f0*/  FADD.FTZ R124, R222, R125 ;  /* 0x0000007dde7c7221 */ /* 0x000fe20000010000 */
[C---:B------:R-:W-:Y:S01]  /*1900*/  FADD.FTZ R116, -R218.reuse, R231 ;  /* 0x000000e7da747221 */ /* 0x040fe20000010100 */
[C---:B------:R-:W-:Y:S01]  /*1910*/  FADD.FTZ R216, -R218.reuse, R233 ;  /* 0x000000e9dad87221 */ /* 0x040fe20000010100 */
[----:B------:R-:W-:Y:S01]  /*1920*/  FADD.FTZ R218, -R218, R235 ;  /* 0x000000ebdada7221 */ /* 0x000fe20000010100 */
[----:B------:R-:W-:Y:S01]  /*1930*/  FFMA.FTZ R125, R224, R220, R123 ;  /* 0x000000dce07d7223 */ /* 0x000fe2000001007b */
[----:B------:R-:W-:Y:S01]  /*1940*/  PRMT R118, R127, 0x7632, R118 ;  /* 0x000076327f767816 */ /* 0x000fe20000000076 */
[----:B------:R-:W-:Y:S01]  /*1950*/  FMUL.FTZ R126, R81, R238 ;  /* 0x000000ee517e7220 */ /* 0x000fe20000410000 */
[----:B------:R-:W-:Y:S01]  /*1960*/  SHF.L.U32 R235, R127, 0x10, RZ ;  /* 0x000000107feb7819 */ /* 0x000fe200000006ff */
[----:B------:R-:W-:Y:S01]  /*1970*/  FADD.FTZ R127, R225, R124 ;  /* 0x0000007ce17f7221 */ /* 0x000fe20000010000 */
[----:B------:R-:W-:-:S02]  /*1980*/  PRMT R236, R129, 0x7632, R236 ;  /* 0x0000763281ec7816 */ /* 0x000fc400000000ec */
[----:B------:R-:W-:Y:S01]  /*1990*/  SHF.L.U32 R244, R244, 0x10, RZ ;  /* 0x00000010f4f47819 */ /* 0x000fe200000006ff */
[----:B------:R-:W-:Y:S01]  /*19a0*/  FMUL.FTZ R226, R205, R226 ;  /* 0x000000e2cde27220 */ /* 0x000fe20000410000 */
[----:B------:R-:W-:Y:S01]  /*19b0*/  FFMA.FTZ R125, R212, R209, R125 ;  /* 0x000000d1d47d7223 */ /* 0x000fe2000001007d */
[----:B------:R-:W-:Y:S01]  /*19c0*/  SHF.L.U32 R236, R236, 0x10, RZ ;  /* 0x00000010ecec7819 */ /* 0x000fe200000006ff */
[----:B------:R-:W-:Y:S01]  /*19d0*/  FADD.FTZ R128, R120, R127 ;  /* 0x0000007f78807221 */ /* 0x000fe20000010000 */
[----:B------:R-:W-:Y:S01]  /*19e0*/  FFMA.FTZ R123, R57, R244, R126 ;  /* 0x000000f4397b7223 */ /* 0x000fe2000001007e */
[----:B------:R-:W-:Y:S01]  /*19f0*/  FFMA.FTZ R126, R226, R221, R125 ;  /* 0x000000dde27e7223 */ /* 0x000fe2000001007d */
[C---:B------:R-:W-:Y:S01]  /*1a00*/  PRMT R234, R130.reuse, 0x7632, R234 ;  /* 0x0000763282ea7816 */ /* 0x040fe200000000ea */
[----:B------:R-:W-:Y:S01]  /*1a10*/  FMUL.FTZ R124, R83, R236 ;  /* 0x000000ec537c7220 */ /* 0x000fe20000410000 */
[----:B------:R-:W-:Y:S01]  /*1a20*/  SHF.L.U32 R231, R130, 0x10, RZ ;  /* 0x0000001082e77819 */ /* 0x000fe200000006ff */
[----:B------:R-:W-:Y:S01]  /*1a30*/  FADD.FTZ R125, R128, R123 ;  /* 0x0000007b807d7221 */ /* 0x000fe20000010000 */
        /* <DEDUP_REMOVED lines=8> */
[----:B------:R-:W-:Y:S01]  /*1ac0*/  FADD.FTZ R129, R125, R122 ;  /* 0x0000007a7d817221 */ /* 0x000fe20000010000 */
[----:B------:R-:W-:Y:S01]  /*1ad0*/  FFMA.FTZ R126, R228, R223, R127 ;  /* 0x000000dfe47e7223 */ /* 0x000fe2000001007f */
[----:B------:R-:W-:Y:S01]  /*1ae0*/  SHF.L.U32 R240, R240, 0x10, RZ ;  /* 0x00000010f0f07819 */ /* 0x000fe200000006ff */
[----:B------:R-:W-:Y:S01]  /*1af0*/  FMUL.FTZ R127, R86, R233 ;  /* 0x000000e9567f7220 */ /* 0x000fe20000410000 */
[----:B------:R-:W-:Y:S01]  /*1b00*/  FFMA.FTZ R125, R60, R241, R131 ;  /* 0x000000f13c7d7223 */ /* 0x000fe20000010083 */
[----:B------:R-:W-:Y:S01]  /*1b10*/  FADD.FTZ R128, R129, R124 ;  /* 0x0000007c81807221 */ /* 0x000fe20000010000 */
[----:B------:R-:W-:Y:S01]  /*1b20*/  FMUL.FTZ R130, R85, R234 ;  /* 0x000000ea55827220 */ /* 0x000fe20000410000 */
[----:B------:R-:W-:Y:S01]  /*1b30*/  SHF.L.U32 R232, R232, 0x10, RZ ;  /* 0x00000010e8e87819 */ /* 0x000fe200000006ff */
[----:B------:R-:W-:Y:S01]  /*1b40*/  FFMA.FTZ R129, R219, R222, R126 ;  /* 0x000000dedb817223 */ /* 0x000fe2000001007e */
[----:B------:R-:W-:Y:S01]  /*1b50*/  FFMA.FTZ R126, R62, R235, R127 ;  /* 0x000000eb3e7e7223 */ /* 0x000fe2000001007f */
[----:B------:R-:W-:Y:S01]  /*1b60*/  FFMA.FTZ R127, R61, R240, R130 ;  /* 0x000000f03d7f7223 */ /* 0x000fe20000010082 */
[----:B------:R-:W-:Y:S01]  /*1b70*/  FADD.FTZ R128, R128, R125 ;  /* 0x0000007d80807221 */ /* 0x000fe20000010000 */
[----:B------:R-:W-:Y:S01]  /*1b80*/  FMUL.FTZ R230, R205, R230 ;  /* 0x000000e6cde67220 */ /* 0x000fe20000410000 */
[----:B------:R-:W-:Y:S01]  /*1b90*/  SHF.L.U32 R118, R118, 0x10, RZ ;  /* 0x0000001076767819 */ /* 0x000fe200000006ff */
[----:B------:R-:W-:Y:S01]  /*1ba0*/  FMUL.FTZ R130, R87, R232 ;  /* 0x000000e857827220 */ /* 0x000fe20000410000 */
[----:B------:R-:W-:Y:S01]  /*1bb0*/  FMUL.FTZ R121, R205, R215 ;  /* 0x000000d7cd797220 */ /* 0x000fe20000410000 */
[----:B------:R-:W-:Y:S01]  /*1bc0*/  FADD.FTZ R131, R128, R127 ;  /* 0x0000007f80837221 */ /* 0x000fe20000010000 */
[----:B------:R-:W-:Y:S01]  /*1bd0*/  FFMA.FTZ R215, R230, R225, R129 ;  /* 0x000000e1e6d77223 */ /* 0x000fe20000010081 */
[----:B------:R-:W-:Y:S01]  /*1be0*/  FFMA.FTZ R129, R63, R118, R130 ;  /* 0x000000763f817223 */ /* 0x000fe20000010082 */
[----:B------:R-:W-:Y:S01]  /*1bf0*/  FMUL.FTZ R128, R205, R252 ;  /* 0x000000fccd807220 */ /* 0x000fe20000410000 */
        /* <DEDUP_REMOVED lines=50> */
.L_x_691:
[----:B------:R-:W-:Y:S05]  /*1f20*/  BSYNC.RECONVERGENT B0 ;  /* 0x0000000000007941 */ /* 0x000fea0003800200 */
.L_x_690:
        /* <DEDUP_REMOVED lines=120> */
.L_x_694:
        /* <DEDUP_REMOVED lines=33> */
.L_x_693:
        /* <DEDUP_REMOVED lines=36> */
.L_x_696:
        /* <DEDUP_REMOVED lines=37> */
.L_x_692:
        /* <DEDUP_REMOVED lines=49> */
.L_x_698:
        /* <DEDUP_REMOVED lines=45> */
.L_x_697:
        /* <DEDUP_REMOVED lines=48> */
.L_x_699:
        /* <DEDUP_REMOVED lines=48> */
.L_x_695:
        /* <DEDUP_REMOVED lines=26> */
[C---:B------:R-:W-:Y:S01]  /*3ad0*/  SHF.L.U32 R95, R98.reuse, 0x10, RZ ;  /* 0x00000010625f7819 */ /* 0x040fe200000006ff */
[C-C-:B------:R-:W-:Y:S01]  /*3ae0*/  FFMA.FTZ R109, R205.reuse, R212, R93.reuse ;  /* 0x000000d4cd6d7223 */ /* 0x140fe2000001005d */
[----:B------:R-:W-:Y:S01]  /*3af0*/  PRMT R93, R98, 0x7632, R93 ;  /* 0x00007632625d7816 */ /* 0x000fe2000000005d */
[C-C-:B------:R-:W-:Y:S01]  /*3b00*/  FFMA.FTZ R108, R205.reuse, R214, R0.reuse ;  /* 0x000000d6cd6c7223 */ /* 0x140fe20000010000 */
[----:B------:R-:W-:Y:S01]  /*3b10*/  PRMT R0, R96, 0x7632, R0 ;  /* 0x0000763260007816 */ /* 0x000fe20000000000 */
        /* <DEDUP_REMOVED lines=34> */
.L_x_702:
        /* <DEDUP_REMOVED lines=11> */
[--C-:B------:R-:W-:Y:S01]  /*3df0*/  FFMA.FTZ R109, R205, R212, R93.reuse ;  /* 0x000000d4cd6d7223 */ /* 0x100fe2000001005d */
[----:B------:R-:W-:Y:S01]  /*3e00*/  PRMT R94, R99, 0x7632, R94 ;  /* 0x00007632635e7816 */ /* 0x000fe2000000005e */
[C-C-:B------:R-:W-:Y:S01]  /*3e10*/  FFMA.FTZ R108, R205.reuse, R214, R0.reuse ;  /* 0x000000d6cd6c7223 */ /* 0x140fe20000010000 */
[----:B------:R-:W-:Y:S01]  /*3e20*/  PRMT R93, R98, 0x7632, R93 ;  /* 0x00007632625d7816 */ /* 0x000fe2000000005d */
[----:B------:R-:W-:Y:S01]  /*3e30*/  FFMA.FTZ R110, R205, R92, R95 ;  /* 0x0000005ccd6e7223 */ /* 0x000fe2000001005f */
        /* <DEDUP_REMOVED lines=29> */
.L_x_701:
        /* <DEDUP_REMOVED lines=46> */
.L_x_704:
[-CC-:B0-----:R-:W-:Y:S01]  /*42f0*/  FFMA.FTZ R109, R224, R227.reuse, R229.reuse ;  /* 0x000000e3e06d7223 */ /* 0x181fe200000100e5 */
[----:B-----5:R-:W-:Y:S01]  /*4300*/  PRMT R108, R99, 0x7632, R108 ;  /* 0x00007632636c7816 */ /* 0x020fe2000000006c */
[-CC-:B------:R-:W-:Y:S01]  /*4310*/  FFMA.FTZ R219, R219, R227.reuse, R229.reuse ;  /* 0x000000e3dbdb7223 */ /* 0x180fe200000100e5 */
[-CC-:B------:R-:W-:Y:S01]  /*4320*/  FFMA.FTZ R230, R230, R227.reuse, R229.reuse ;  /* 0x000000e3e6e67223 */ /* 0x180fe200000100e5 */
[-C--:B------:R-:W-:Y:S01]  /*4330*/  FFMA.FTZ R0, R211, R227.reuse, R229 ;  /* 0x000000e3d3007223 */ /* 0x080fe200000100e5 */
[----:B------:R-:W-:Y:S01]  /*4340*/  FADD.FTZ R220, R220, -R109 ;  /* 0x8000006ddcdc7221 */ /* 0x000fe20000010000 */
[----:B------:R-:W-:Y:S01]  /*4350*/  SHF.L.U32 R110, R99, 0x10, RZ ;  /* 0x00000010636e7819 */ /* 0x000fe200000006ff */
[----:B------:R-:W-:Y:S01]  /*4360*/  FADD.FTZ R222, R222, -R219 ;  /* 0x800000dbdede7221 */ /* 0x000fe20000010000 */
[----:B------:R-:W-:Y:S01]  /*4370*/  SHF.L.U32 R109, R108, 0x10, RZ ;  /* 0x000000106c6d7819 */ /* 0x000fe200000006ff */
[----:B------:R-:W-:Y:S01]  /*4380*/  FADD.FTZ R230, R225, -R230 ;  /* 0x800000e6e1e67221 */ /* 0x000fe20000010000 */
[C---:B------:R-:W-:Y:S01]  /*4390*/  SHF.L.U32 R111, R98.reuse, 0x10, RZ ;  /* 0x00000010626f7819 */ /* 0x040fe200000006ff */
[----:B------:R-:W-:Y:S01]  /*43a0*/  FADD.FTZ R0, R117, -R0 ;  /* 0x8000000075007221 */ /* 0x000fe20000010000 */
[C---:B------:R-:W-:Y:S01]  /*43b0*/  FFMA.FTZ R222, R205.reuse, R222, R110 ;  /* 0x000000decdde7223 */ /* 0x040fe2000001006e */
        /* <DEDUP_REMOVED lines=28> */
.L_x_700:
        /* <DEDUP_REMOVED lines=39> */
.L_x_706:
        /* <DEDUP_REMOVED lines=33> */
.L_x_705:
        /* <DEDUP_REMOVED lines=34> */
.L_x_707:
        /* <DEDUP_REMOVED lines=28> */
.L_x_703:
        /* <DEDUP_REMOVED lines=24> */
[----:B------:R-:W-:Y:S01]  /*4f60*/  FFMA.FTZ R108, R205, R120, R0 ;  /* 0x00000078cd6c7223 */ /* 0x000fe20000010000 */
        /* <DEDUP_REMOVED lines=35> */
.L_x_710:
        /* <DEDUP_REMOVED lines=14> */
[-C--:B------:R-:W-:Y:S01]  /*5280*/  FFMA.FTZ R217, R217, R227.reuse, R229 ;  /* 0x000000e3d9d97223 */ /* 0x080fe200000100e5 */
[----:B------:R-:W-:Y:S01]  /*5290*/  FFMA.FTZ R110, R205, R92, R95 ;  /* 0x0000005ccd6e7223 */ /* 0x000fe2000001005f */
        /* <DEDUP_REMOVED lines=29> */
.L_x_709:
        /* <DEDUP_REMOVED lines=46> */
.L_x_712:
[-CC-:B0-----:R-:W-:Y:S01]  /*5750*/  FFMA.FTZ R109, R130, R227.reuse, R229.reuse ;  /* 0x000000e3826d7223 */ /* 0x181fe200000100e5 */
[-CC-:B------:R-:W-:Y:S01]  /*5760*/  FFMA.FTZ R217, R217, R227.reuse, R229.reuse ;  /* 0x000000e3d9d97223 */ /* 0x180fe200000100e5 */
[----:B-----5:R-:W-:Y:S01]  /*5770*/  PRMT R108, R91, 0x7632, R108 ;  /* 0x000076325b6c7816 */ /* 0x020fe2000000006c */
[-CC-:B------:R-:W-:Y:S01]  /*5780*/  FFMA.FTZ R218, R218, R227.reuse, R229.reuse ;  /* 0x000000e3dada7223 */ /* 0x180fe200000100e5 */
[-C--:B------:R-:W-:Y:S01]  /*5790*/  FFMA.FTZ R0, R215, R227.reuse, R229 ;  /* 0x000000e3d7007223 */ /* 0x080fe200000100e5 */
[----:B------:R-:W-:Y:S01]  /*57a0*/  FADD.FTZ R124, R124, -R109 ;  /* 0x8000006d7c7c7221 */ /* 0x000fe20000010000 */
[----:B------:R-:W-:Y:S01]  /*57b0*/  SHF.L.U32 R109, R91, 0x10, RZ ;  /* 0x000000105b6d7819 */ /* 0x000fe200000006ff */
[-C--:B------:R-:W-:Y:S01]  /*57c0*/  FFMA.FTZ R121, R121, R227.reuse, R229 ;  /* 0x000000e379797223 */ /* 0x080fe200000100e5 */
[----:B------:R-:W-:Y:S01]  /*57d0*/  SHF.L.U32 R108, R108, 0x10, RZ ;  /* 0x000000106c6c7819 */ /* 0x000fe200000006ff */
[----:B------:R-:W-:Y:S01]  /*57e0*/  FADD.FTZ R126, R126, -R217 ;  /* 0x800000d97e7e7221 */ /* 0x000fe20000010000 */
[----:B------:R-:W-:Y:S01]  /*57f0*/  FADD.FTZ R218, R129, -R218 ;  /* 0x800000da81da7221 */ /* 0x000fe20000010000 */
[----:B------:R-:W-:Y:S01]  /*5800*/  SHF.L.U32 R111, R90, 0x10, RZ ;  /* 0x000000105a6f7819 */ /* 0x000fe200000006ff */
[----:B------:R-:W-:Y:S01]  /*5810*/  FADD.FTZ R0, R125, -R0 ;  /* 0x800000007d007221 */ /* 0x000fe20000010000 */
[----:B------:R-:W-:Y:S01]  /*5820*/  FADD.FTZ R120, R120, -R121 ;  /* 0x8000007978787221 */ /* 0x000fe20000010000 */
[C-C-:B------:R-:W-:Y:S01]  /*5830*/  FFMA.FTZ R126, R205.reuse, R126, R109.reuse ;  /* 0x0000007ecd7e7223 */ /* 0x140fe2000001006d */
[C-C-:B------:R-:W-:Y:S01]  /*5840*/  FFMA.FTZ R121, R205.reuse, R218, R108.reuse ;  /* 0x000000dacd797223 */ /* 0x140fe2000001006c */
[----:B------:R-:W-:Y:S01]  /*5850*/  PRMT R109, R90, 0x7632, R109 ;  /* 0x000076325a6d7816 */ /* 0x000fe2000000006d */
[----:B------:R-:W-:Y:S01]  /*5860*/  FFMA.FTZ R110, R205, R0, R111 ;  /* 0x00000000cd6e7223 */ /* 0x000fe2000001006f */
[----:B------:R-:W-:Y:S01]  /*5870*/  PRMT R108, R89, 0x7632, R108 ;  /* 0x00007632596c7816 */ /* 0x000fe2000000006c */
[-CC-:B------:R-:W-:Y:S01]  /*5880*/  FFMA.FTZ R131, R131, R227.reuse, R229.reuse ;  /* 0x000000e383837223 */ /* 0x180fe200000100e5 */
        /* <DEDUP_REMOVED lines=14> */
[----:B------:R-:W-:Y:S01]  /*5970*/  FFMA.FTZ R108, R205, R120, R109 ;  /* 0x00000078cd6c7223 */ /* 0x000fe2000001006d */
[----:B------:R-:W-:Y:S01]  /*5980*/  F2FP.BF16.F32.PACK_AB R110, R119, R110 ;  /* 0x0000006e776e723e */ /* 0x000fe200000010ff */
[----:B------:R-:W-:Y:S01]  /*5990*/  FFMA.FTZ R205, R205, R128, R111 ;  /* 0x00000080cdcd7223 */ /* 0x000fe2000001006f */
[----:B------:R-:W-:-:S02]  /*59a0*/  F2FP.BF16.F32.PACK_AB R111, R121, R126 ;  /* 0x0000007e796f723e */ /* 0x000fc400000010ff */
[----:B------:R-:W-:Y:S02]  /*59b0*/  F2FP.BF16.F32.PACK_AB R109, R124, R115 ;  /* 0x000000737c6d723e */ /* 0x000fe400000010ff */
[----:B------:R-:W-:Y:S01]  /*59c0*/  F2FP.BF16.F32.PACK_AB R108, R205, R108 ;  /* 0x0000006ccd6c723e */ /* 0x000fe200000010ff */
[----:B------:R-:W-:Y:S06]  /*59d0*/  BRA `(.L_x_711) ;  /* 0x0000000800187947 */ /* 0x000fec0003800000 */
.L_x_708:
        /* <DEDUP_REMOVED lines=39> */
.L_x_714:
        /* <DEDUP_REMOVED lines=33> */
.L_x_713:
        /* <DEDUP_REMOVED lines=34> */
.L_x_715:
        /* <DEDUP_REMOVED lines=28> */
.L_x_711:
        /* <DEDUP_REMOVED lines=10> */
[----:B-----5:R-:W-:Y:S02]  /*62e0*/  MOV R98, R28 ;  /* 0x0000001c00627202 */ /* 0x020fe40000000f00 */
[----:B------:R-:W-:Y:S02]  /*62f0*/  MOV R99, R29 ;  /* 0x0000001d00637202 */ /* 0x000fe40000000f00 */
[----:B0-----:R-:W-:Y:S02]  /*6300*/  MOV R94, R16 ;  /* 0x00000010005e7202 */ /* 0x001fe40000000f00 */
        /* <DEDUP_REMOVED lines=93> */
.L_x_689:
        /* <DEDUP_REMOVED lines=37> */
.L_x_717:
        /* <DEDUP_REMOVED lines=13> */
.L_x_3797:


//--------------------- .text._ZN10layer_norm31ln_parallel_residual_bwd_kernelINS_13Kernel_traitsIf13__nv_bfloat16S2_S2_fjLj3072ELj1ELj1ELj4ELj16ENS_18Kernel_traits_baseILj3072EfS2_S2_S2_fjLj128EEEEELb0ELb1ELb0EEEvNS_9BwdParamsE --------------------------
	.section	.text._ZN10layer_norm31ln_parallel_residual_bwd_kernelINS_13Kernel_traitsIf13__nv_bfloat16S2_S2_fjLj3072ELj1ELj1ELj4ELj16ENS_18Kernel_traits_baseILj3072EfS2_S2_S2_fjLj128EEEEELb0ELb1ELb0EEEvNS_9BwdParamsE,"ax",@progbits
	.align	128
        .global         _ZN10layer_norm31ln_parallel_residual_bwd_kernelINS_13Kernel_traitsIf13__nv_bfloat16S2_S2_fjLj3072ELj1ELj1ELj4ELj16ENS_18Kernel_traits_baseILj3072EfS2_S2_S2_fjLj128EEEEELb0ELb1ELb0EEEvNS_9BwdParamsE
        .type           _ZN10layer_norm31ln_parallel_residual_bwd_kernelINS_13Kernel_traitsIf13__nv_bfloat16S2_S2_fjLj3072ELj1ELj1ELj4ELj16ENS_18Kernel_traits_baseILj3072EfS2_S2_S2_fjLj128EEEEELb0ELb1ELb0EEEvNS_9BwdParamsE,@function
        .size           _ZN10layer_norm31ln_parallel_residual_bwd_kernelINS_13Kernel_traitsIf13__nv_bfloat16S2_S2_fjLj3072ELj1ELj1ELj4ELj16ENS_18Kernel_traits_baseILj3072EfS2_S2_S2_fjLj128EEEEELb0ELb1ELb0EEEvNS_9BwdParamsE,(.L_x_3798 - _ZN10layer_norm31ln_parallel_residual_bwd_kernelINS_13Kernel_traitsIf13__nv_bfloat16S2_S2_fjLj3072ELj1ELj1ELj4ELj16ENS_18Kernel_traits_baseILj3072EfS2_S2_S2_fjLj128EEEEELb0ELb1ELb0EEEvNS_9BwdParamsE)
        .other          _ZN10layer_norm31ln_parallel_residual_bwd_kernelINS_13Kernel_traitsIf13__nv_bfloat16S2_S2_fjLj3072ELj1ELj1ELj4ELj16ENS_18Kernel_traits_baseILj3072EfS2_S2_S2_fjLj128EEEEELb0ELb1ELb0EEEvNS_9BwdParamsE,@"STO_CUDA_ENTRY STV_DEFAULT"
_ZN10layer_norm31ln_parallel_residual_bwd_kernelINS_13Kernel_traitsIf13__nv_bfloat16S2_S2_fjLj3072ELj1ELj1ELj4ELj16ENS_18Kernel_traits_baseILj3072EfS2_S2_S2_fjLj128EEEEELb0ELb1ELb0EEEvNS_9BwdParamsE:
.text._ZN10layer_norm31ln_parallel_residual_bwd_kernelINS_13Kernel_traitsIf13__nv_bfloat16S2_S2_fjLj3072ELj1ELj1ELj4ELj16ENS_18Kernel_traits_baseILj3072EfS2_S2_S2_fjLj128EEEEELb0ELb1ELb0EEEvNS_9BwdParamsE:
        /* <DEDUP_REMOVED lines=15> */
[----:B------:R-:W0:Y:S04]  /*00f0*/  @P0 LDC.64 R6, c[0x0][0x3d0] ;  /* 0x0000f400ff060b82 */ /* 0x000e280000000a00 */
[----:B------:R-:W-:-:S04]  /*0100*/  @P2 LOP3.LUT R3, R0, 0x80, RZ, 0xfc, !PT ;  /* 0x0000008000032812 */ /* 0x000fc800078efcff */
[----:B------:R-:W3:Y:S08]  /*0110*/  @P1 LDC.64 R8, c[0x0][0x3d0] ;  /* 0x0000f400ff081b82 */ /* 0x000ef00000000a00 */
[----:B------:R-:W4:Y:S01]  /*0120*/  @P2 LDC.64 R4, c[0x0][0x3d0] ;  /* 0x0000f400ff042b82 */ /* 0x000f220000000a00 */
[C---:B0-----:R-:W-:Y:S01]  /*0130*/  @P0 IMAD.WIDE.U32 R6, R3.reuse, 0x20, R6 ;  /* 0x0000002003060825 */ /* 0x041fe200078e0006 */
[----:B------:R-:W-:-:S04]  /*0140*/  @P0 IADD3 R3, PT, PT, R3, 0x80, RZ ;  /* 0x0000008003030810 */ /* 0x000fc80007ffe0ff */
[----:B--2---:R0:W5:Y:S01]  /*0150*/  @P0 LDG.E.128 R80, desc[UR8][R6.64] ;  /* 0x0000000806500981 */ /* 0x004162000c1e1d00 */
[----:B---3--:R-:W-:-:S03]  /*0160*/  @P1 IMAD.WIDE.U32 R8, R3, 0x20, R8 ;  /* 0x0000002003081825 */ /* 0x008fc600078e0008 */
[----:B------:R0:W5:Y:S04]  /*0170*/  @P0 LDG.E.128 R76, desc[UR8][R6.64+0x10] ;  /* 0x00001008064c0981 */ /* 0x000168000c1e1d00 */
[----:B------:R0:W5:Y:S01]  /*0180*/  @P1 LDG.E.128 R72, desc[UR8][R8.64] ;  /* 0x0000000808481981 */ /* 0x000162000c1e1d00 */
[----:B----4-:R-:W-:-:S03]  /*0190*/  @P2 IMAD.WIDE.U32 R4, R0, 0x20, R4 ;  /* 0x0000002000042825 */ /* 0x010fc600078e0004 */
[----:B------:R0:W5:Y:S04]  /*01a0*/  @P1 LDG.E.128 R68, desc[UR8][R8.64+0x10] ;  /* 0x0000100808441981 */ /* 0x000168000c1e1d00 */
[----:B------:R0:W5:Y:S04]  /*01b0*/  @P2 LDG.E.128 R64, desc[UR8][R4.64] ;  /* 0x0000000804402981 */ /* 0x000168000c1e1d00 */
[----:B------:R0:W5:Y:S01]  /*01c0*/  @P2 LDG.E.128 R60, desc[UR8][R4.64+0x10] ;  /* 0x00001008043c2981 */ /* 0x000162000c1e1d00 */
[----:B-1----:R-:W-:Y:S01]  /*01d0*/  UISETP.GE.AND UP0, UPT, UR10, UR4, UPT ;  /* 0x000000040a00728c */ /* 0x002fe2000bf06270 */
        /* <DEDUP_REMOVED lines=60> */
.L_x_755:
        /* <DEDUP_REMOVED lines=28> */
[----:B------:R-:W0:Y:S02]  /*0760*/  @P2 LDC.64 R110, c[0x0][0x438] ;  /* 0x00010e00ff6e2b82 */ /* 0x000e240000000a00 */
[----:B0-----:R-:W-:-:S05]  /*0770*/  @P2 IMAD.WIDE.U32 R110, R106, 0x10, R110 ;  /* 0x000000106a6e2825 */ /* 0x001fca00078e006e */
[----:B------:R0:W5:Y:S01]  /*0780*/  @P2 LDG.E.128 R8, desc[UR8][R110.64] ;  /* 0x000000086e082981 */ /* 0x000162000c1e1d00 */
[----:B------:R-:W-:Y:S02]  /*0790*/  IADD3 R159, PT, PT, R106, 0x80, RZ ;  /* 0x000000806a9f7810 */ /* 0x000fe40007ffe0ff */
[C---:B----4-:R-:W-:Y:S02]  /*07a0*/  SHF.L.U32 R112, R96.reuse, 0x10, RZ ;  /* 0x0000001060707819 */ /* 0x050fe400000006ff */
[----:B------:R-:W-:Y:S02]  /*07b0*/  PRMT R3, R96, 0x7632, R3 ;  /* 0x0000763260037816 */ /* 0x000fe40000000003 */
[C---:B------:R-:W-:Y:S02]  /*07c0*/  PRMT R113, R97.reuse, 0x7632, R113 ;  /* 0x0000763261717816 */ /* 0x040fe40000000071 */
[----:B------:R-:W-:Y:S01]  /*07d0*/  SHF.L.U32 R114, R97, 0x10, RZ ;  /* 0x0000001061727819 */ /* 0x000fe200000006ff */
[----:B------:R-:W-:Y:S01]  /*07e0*/  FADD.FTZ R97, -R155, R112 ;  /* 0x000000709b617221 */ /* 0x000fe20000010100 */
[----:B------:R-:W-:-:S02]  /*07f0*/  PRMT R115, R98, 0x7632, R115 ;  /* 0x0000763262737816 */ /* 0x000fc40000000073 */
[----:B------:R-:W-:Y:S01]  /*0800*/  SHF.L.U32 R116, R98, 0x10, RZ ;  /* 0x0000001062747819 */ /* 0x000fe200000006ff */
[----:B0-----:R-:W-:Y:S01]  /*0810*/  FADD.FTZ R111, -R155, R114 ;  /* 0x000000729b6f7221 */ /* 0x001fe20000010100 */
[----:B------:R-:W-:Y:S01]  /*0820*/  SHF.L.U32 R98, R3, 0x10, RZ ;  /* 0x0000001003627819 */ /* 0x000fe200000006ff */
[C---:B-----5:R-:W-:Y:S01]  /*0830*/  FMUL.FTZ R3, R108.reuse, R97 ;  /* 0x000000616c037220 */ /* 0x060fe20000410000 */
[C---:B------:R-:W-:Y:S01]  /*0840*/  PRMT R118, R99.reuse, 0x7632, R118 ;  /* 0x0000763263767816 */ /* 0x040fe20000000076 */
[----:B------:R-:W-:Y:S01]  /*0850*/  FMUL.FTZ R111, R108, R111 ;  /* 0x0000006f6c6f7220 */ /* 0x000fe20000410000 */
[----:B------:R-:W-:Y:S01]  /*0860*/  SHF.L.U32 R122, R99, 0x10, RZ ;  /* 0x00000010637a7819 */ /* 0x000fe200000006ff */
[----:B------:R-:W-:Y:S01]  /*0870*/  FADD.FTZ R97, -R155, R98 ;  /* 0x000000629b617221 */ /* 0x000fe20000010100 */
[C---:B---3--:R-:W-:Y:S02]  /*0880*/  PRMT R96, R100.reuse, 0x7632, R96 ;  /* 0x0000763264607816 */ /* 0x048fe40000000060 */
[----:B------:R-:W-:-:S02]  /*0890*/  SHF.L.U32 R99, R100, 0x10, RZ ;  /* 0x0000001064637819 */ /* 0x000fc400000006ff */
[C---:B------:R-:W-:Y:S02]  /*08a0*/  PRMT R117, R102.reuse, 0x7632, R117 ;  /* 0x0000763266757816 */ /* 0x040fe40000000075 */
[----:B------:R-:W-:Y:S01]  /*08b0*/  SHF.L.U32 R119, R102, 0x10, RZ ;  /* 0x0000001066777819 */ /* 0x000fe200000006ff */
        /* <DEDUP_REMOVED lines=8> */
[----:B------:R-:W-:Y:S01]  /*0940*/  FADD.FTZ R99, -R155, R102 ;  /* 0x000000669b637221 */ /* 0x000fe20000010100 */
[----:B------:R-:W-:Y:S01]  /*0950*/  SHF.L.U32 R101, R101, 0x10, RZ ;  /* 0x0000001065657819 */ /* 0x000fe200000006ff */
[----:B------:R-:W-:Y:S01]  /*0960*/  FADD.FTZ R33, R33, R96 ;  /* 0x0000006021217221 */ /* 0x000fe20000010000 */
[----:B------:R-:W-:Y:S01]  /*0970*/  SHF.L.U32 R120, R115, 0x10, RZ ;  /* 0x0000001073787819 */ /* 0x000fe200000006ff */
[-C--:B------:R-:W-:Y:S01]  /*0980*/  FFMA.FTZ R57, R118, R96.reuse, R57 ;  /* 0x0000006076397223 */ /* 0x080fe20000010039 */
[----:B------:R-:W-:Y:S01]  /*0990*/  SHF.L.U32 R124, R117, 0x10, RZ ;  /* 0x00000010757c7819 */ /* 0x000fe200000006ff */
[----:B------:R-:W-:Y:S01]  /*09a0*/  FMUL.FTZ R117, R65, R96 ;  /* 0x0000006041757220 */ /* 0x000fe20000410000 */
[----:B------:R-:W-:Y:S01]  /*09b0*/  FADD.FTZ R113, -R155, R116 ;  /* 0x000000749b717221 */ /* 0x000fe20000010100 */
[----:B------:R-:W-:Y:S01]  /*09c0*/  FADD.FTZ R96, RZ, R110 ;  /* 0x0000006eff607221 */ /* 0x000fe20000010000 */
[----:B------:R-:W-:Y:S01]  /*09d0*/  FADD.FTZ R34, R34, R101 ;  /* 0x0000006522227221 */ /* 0x000fe20000010000 */
[-C--:B------:R-:W-:Y:S01]  /*09e0*/  FFMA.FTZ R58, R111, R101.reuse, R58 ;  /* 0x000000656f3a7223 */ /* 0x080fe2000001003a */
[----:B------:R-:W-:Y:S01]  /*09f0*/  FMUL.FTZ R112, R66, R101 ;  /* 0x0000006542707220 */ /* 0x000fe20000410000 */
[----:B------:R-:W-:Y:S01]  /*0a00*/  FFMA.FTZ R97, R3, R110, RZ ;  /* 0x0000006e03617223 */ /* 0x000fe200000100ff */
[----:B------:R-:W-:Y:S01]  /*0a10*/  FADD.FTZ R101, -R155, R120 ;  /* 0x000000789b657221 */ /* 0x000fe20000010100 */
[----:B------:R-:W-:Y:S01]  /*0a20*/  FMUL.FTZ R120, R108, R99 ;  /* 0x000000636c787220 */ /* 0x000fe20000410000 */
[----:B------:R-:W-:Y:S01]  /*0a30*/  SHF.L.U32 R100, R100, 0x10, RZ ;  /* 0x0000001064647819 */ /* 0x000fe200000006ff */
[----:B------:R-:W-:Y:S01]  /*0a40*/  FMUL.FTZ R113, R108, R113 ;  /* 0x000000716c717220 */ /* 0x000fe20000410000 */
[----:B------:R-:W-:Y:S01]  /*0a50*/  FADD.FTZ R99, R96, R117 ;  /* 0x0000007560637221 */ /* 0x000fe20000010000 */
[----:B------:R-:W-:Y:S01]  /*0a60*/  FFMA.FTZ R96, R118, R117, R97 ;  /* 0x0000007576607223 */ /* 0x000fe20000010061 */
[----:B------:R-:W-:Y:S01]  /*0a70*/  FADD.FTZ R28, R28, R119 ;  /* 0x000000771c1c7221 */ /* 0x000fe20000010000 */
[-C--:B------:R-:W-:Y:S01]  /*0a80*/  FFMA.FTZ R52, R113, R119.reuse, R52 ;  /* 0x0000007771347223 */ /* 0x080fe20000010034 */
[----:B------:R-:W-:Y:S01]  /*0a90*/  FMUL.FTZ R114, R60, R119 ;  /* 0x000000773c727220 */ /* 0x000fe20000410000 */
[----:B------:R-:W-:Y:S01]  /*0aa0*/  FMUL.FTZ R119, R67, R100 ;  /* 0x0000006443777220 */ /* 0x000fe20000410000 */
[----:B------:R-:W-:Y:S01]  /*0ab0*/  FADD.FTZ R98, R99, R112 ;  /* 0x0000007063627221 */ /* 0x000fe20000010000 */
[----:B------:R-:W-:Y:S01]  /*0ac0*/  FFMA.FTZ R97, R111, R112, R96 ;  /* 0x000000706f617223 */ /* 0x000fe20000010060 */
[----:B------:R-:W-:Y:S01]  /*0ad0*/  PRMT R121, R103, 0x7632, R121 ;  /* 0x0000763267797816 */ /* 0x000fe20000000079 */
[----:B------:R-:W-:Y:S01]  /*0ae0*/  FADD.FTZ R115, -R155, R122 ;  /* 0x0000007a9b737221 */ /* 0x000fe20000010100 */
[----:B------:R-:W-:Y:S01]  /*0af0*/  FADD.FTZ R99, R98, R119 ;  /* 0x0000007762637221 */ /* 0x000fe20000010000 */
[----:B------:R-:W-:Y:S01]  /*0b00*/  FFMA.FTZ R96, R120, R119, R97 ;  /* 0x0000007778607223 */ /* 0x000fe20000010061 */
[----:B------:R-:W-:Y:S01]  /*0b10*/  SHF.L.U32 R103, R103, 0x10, RZ ;  /* 0x0000001067677819 */ /* 0x000fe200000006ff */
[C---:B------:R-:W-:Y:S01]  /*0b20*/  FMUL.FTZ R122, R108.reuse, R101 ;  /* 0x000000656c7a7220 */ /* 0x040fe20000410000 */
[----:B------:R-:W-:Y:S01]  /*0b30*/  SHF.L.U32 R160, R121, 0x10, RZ ;  /* 0x0000001079a07819 */ /* 0x000fe200000006ff */
[----:B------:R-:W-:Y:S01]  /*0b40*/  FMUL.FTZ R121, R61, R124 ;  /* 0x0000007c3d797220 */ /* 0x000fe20000410000 */
[----:B------:R-:W-:Y:S01]  /*0b50*/  FADD.FTZ R98, R99, R114 ;  /* 0x0000007263627221 */ /* 0x000fe20000010000 */
[----:B------:R-:W-:Y:S01]  /*0b60*/  FFMA.FTZ R97, R113, R114, R96 ;  /* 0x0000007271617223 */ /* 0x000fe20000010060 */
[----:B------:R-:W-:Y:S01]  /*0b70*/  FMUL.FTZ R115, R108, R115 ;  /* 0x000000736c737220 */ /* 0x000fe20000410000 */
[----:B------:R-:W-:Y:S01]  /*0b80*/  FMUL.FTZ R116, R62, R103 ;  /* 0x000000673e747220 */ /* 0x000fe20000410000 */
[----:B------:R-:W-:Y:S01]  /*0b90*/  FADD.FTZ R101, -R155, R158 ;  /* 0x0000009e9b657221 */ /* 0x000fe20000010100 */
[----:B------:R-:W-:Y:S01]  /*0ba0*/  FADD.FTZ R99, R98, R121 ;  /* 0x0000007962637221 */ /* 0x000fe20000010000 */
[C---:B------:R-:W-:Y:S01]  /*0bb0*/  FFMA.FTZ R96, R122.reuse, R121, R97 ;  /* 0x000000797a607223 */ /* 0x040fe20000010061 */
        /* <DEDUP_REMOVED lines=14> */
.L_x_720:
[----:B--23--:R-:W-:Y:S05]  /*0ca0*/  BSYNC.RECONVERGENT B0 ;  /* 0x0000000000007941 */ /* 0x00cfea0003800200 */
.L_x_719:
        /* <DEDUP_REMOVED lines=14> */
[C---:B--2---:R-:W-:Y:S02]  /*0d90*/  SHF.L.U32 R128, R96.reuse, 0x10, RZ ;  /* 0x0000001060807819 */ /* 0x044fe400000006ff */
[----:B------:R-:W-:Y:S02]  /*0da0*/  PRMT R125, R96, 0x7632, R125 ;  /* 0x00007632607d7816 */ /* 0x000fe4000000007d */
[C---:B------:R-:W-:Y:S02]  /*0db0*/  SHF.L.U32 R130, R97.reuse, 0x10, RZ ;  /* 0x0000001061827819 */ /* 0x040fe400000006ff */
[----:B------:R-:W-:Y:S01]  /*0dc0*/  PRMT R129, R97, 0x7632, R129 ;  /* 0x0000763261817816 */ /* 0x000fe20000000081 */
[C---:B------:R-:W-:Y:S01]  /*0dd0*/  FADD.FTZ R97, -R155.reuse, R128 ;  /* 0x000000809b617221 */ /* 0x040fe20000010100 */
[C---:B------:R-:W-:Y:S01]  /*0de0*/  PRMT R132, R98.reuse, 0x7632, R132 ;  /* 0x0000763262847816 */ /* 0x040fe20000000084 */
[----:B0-----:R-:W-:Y:S01]  /*0df0*/  FADD.FTZ R127, -R155, R130 ;  /* 0x000000829b7f7221 */ /* 0x001fe20000010100 */
[----:B------:R-:W-:-:S02]  /*0e00*/  SHF.L.U32 R134, R98, 0x10, RZ ;  /* 0x0000001062867819 */ /* 0x000fc400000006ff */
[C---:B------:R-:W-:Y:S01]  /*0e10*/  PRMT R137, R99.reuse, 0x7632, R137 ;  /* 0x0000763263897816 */ /* 0x040fe20000000089 */
[----:B-----5:R-:W-:Y:S01]  /*0e20*/  FMUL.FTZ R127, R108, R127 ;  /* 0x0000007f6c7f7220 */ /* 0x020fe20000410000 */
[----:B------:R-:W-:Y:S02]  /*0e30*/  SHF.L.U32 R138, R99, 0x10, RZ ;  /* 0x00000010638a7819 */ /* 0x000fe400000006ff */
[C---:B---3--:R-:W-:Y:S02]  /*0e40*/  PRMT R96, R100.reuse, 0x7632, R96 ;  /* 0x0000763264607816 */ /* 0x048fe40000000060 */
[----:B------:R-:W-:Y:S02]  /*0e50*/  SHF.L.U32 R99, R100, 0x10, RZ ;  /* 0x0000001064637819 */ /* 0x000fe400000006ff */
[----:B------:R-:W-:Y:S01]  /*0e60*/  SHF.L.U32 R98, R125, 0x10, RZ ;  /* 0x000000107d627819 */ /* 0x000fe200000006ff */
[----:B------:R-:W-:Y:S01]  /*0e70*/  FMUL.FTZ R125, R108, R97 ;  /* 0x000000616c7d7220 */ /* 0x000fe20000410000 */
[----:B------:R-:W-:Y:S01]  /*0e80*/  PRMT R133, R102, 0x7632, R133 ;  /* 0x0000763266857816 */ /* 0x000fe20000000085 */
[-C--:B------:R-:W-:Y:S01]  /*0e90*/  FMUL.FTZ R126, R80, R99.reuse ;  /* 0x00000063507e7220 */ /* 0x080fe20000410000 */
[----:B------:R-:W-:Y:S01]  /*0ea0*/  SHF.L.U32 R135, R102, 0x10, RZ ;  /* 0x0000001066877819 */ /* 0x000fe200000006ff */
[----:B------:R-:W-:Y:S01]  /*0eb0*/  FADD.FTZ R97, -R155, R98 ;  /* 0x000000629b617221 */ /* 0x000fe20000010100 */
[----:B------:R-:W-:Y:S01]  /*0ec0*/  SHF.L.U32 R102, R129, 0x10, RZ ;  /* 0x0000001081667819 */ /* 0x000fe200000006ff */
[----:B------:R-:W-:Y:S01]  /*0ed0*/  FADD.FTZ R24, R24, R99 ;  /* 0x0000006318187221 */ /* 0x000fe20000010000 */
[----:B------:R-:W-:Y:S01]  /*0ee0*/  PRMT R131, R101, 0x7632, R131 ;  /* 0x0000763265837816 */ /* 0x000fe20000000083 */
[----:B------:R-:W-:Y:S01]  /*0ef0*/  FFMA.FTZ R48, R125, R99, R48 ;  /* 0x000000637d307223 */ /* 0x000fe20000010030 */
[----:B------:R-:W-:Y:S01]  /*0f00*/  SHF.L.U32 R100, R96, 0x10, RZ ;  /* 0x0000001060647819 */ /* 0x000fe200000006ff */
[----:B------:R-:W-:Y:S01]  /*0f10*/  FADD.FTZ R129, -R155, R134 ;  /* 0x000000869b817221 */ /* 0x000fe20000010100 */
[----:B------:R-:W-:Y:S01]  /*0f20*/  SHF.L.U32 R101, R101, 0x10, RZ ;  /* 0x0000001065657819 */ /* 0x000fe200000006ff */
[----:B------:R-:W-:Y:S01]  /*0f30*/  FADD.FTZ R99, -R155, R102 ;  /* 0x000000669b637221 */ /* 0x000fe20000010100 */
[----:B------:R-:W-:Y:S01]  /*0f40*/  SHF.L.U32 R136, R132, 0x10, RZ ;  /* 0x0000001084887819 */ /* 0x000fe200000006ff */
[----:B------:R-:W-:Y:S01]  /*0f50*/  FMUL.FTZ R134, R108, R97 ;  /* 0x000000616c867220 */ /* 0x000fe20000410000 */
[----:B------:R-:W-:Y:S01]  /*0f60*/  SHF.L.U32 R140, R133, 0x10, RZ ;  /* 0x00000010858c7819 */ /* 0x000fe200000006ff */
[----:B------:R-:W-:Y:S01]  /*0f70*/  FADD.FTZ R96, R157, R126 ;  /* 0x0000007e9d607221 */ /* 0x000fe20000010000 */
[----:B------:R-:W-:Y:S01]  /*0f80*/  FMUL.FTZ R133, R81, R100 ;  /* 0x0000006451857220 */ /* 0x000fe20000410000 */
[----:B------:R-:W-:Y:S01]  /*0f90*/  FADD.FTZ R26, R26, R101 ;  /* 0x000000651a1a7221 */ /* 0x000fe20000010000 */
[-C--:B------:R-:W-:Y:S01]  /*0fa0*/  FFMA.FTZ R50, R127, R101.reuse, R50 ;  /* 0x000000657f327223 */ /* 0x080fe20000010032 */
[----:B------:R-:W-:Y:S01]  /*0fb0*/  FMUL.FTZ R128, R82, R101 ;  /* 0x0000006552807220 */ /* 0x000fe20000410000 */
[----:B------:R-:W-:Y:S01]  /*0fc0*/  FFMA.FTZ R97, R125, R126, R158 ;  /* 0x0000007e7d617223 */ /* 0x000fe2000001009e */
[----:B------:R-:W-:Y:S01]  /*0fd0*/  PRMT R139, R103, 0x7632, R139 ;  /* 0x00007632678b7816 */ /* 0x000fe2000000008b */
[----:B------:R-:W-:Y:S01]  /*0fe0*/  FADD.FTZ R101, -R155, R136 ;  /* 0x000000889b657221 */ /* 0x000fe20000010100 */
[----:B------:R-:W-:Y:S01]  /*0ff0*/  SHF.L.U32 R161, R103, 0x10, RZ ;  /* 0x0000001067a17819 */ /* 0x000fe200000006ff */
[----:B------:R-:W-:Y:S01]  /*1000*/  FADD.FTZ R103, -R155, R138 ;  /* 0x0000008a9b677221 */ /* 0x000fe20000010100 */
[C---:B------:R-:W-:Y:S01]  /*1010*/  FMUL.FTZ R136, R108.reuse, R99 ;  /* 0x000000636c887220 */ /* 0x040fe20000410000 */
        /* <DEDUP_REMOVED lines=10> */
[----:B------:R-:W-:Y:S01]  /*10c0*/  SHF.L.U32 R160, R137, 0x10, RZ ;  /* 0x0000001089a07819 */ /* 0x000fe200000006ff */
[----:B------:R-:W-:Y:S01]  /*10d0*/  FADD.FTZ R27, R27, R138 ;  /* 0x0000008a1b1b7221 */ /* 0x000fe20000010000 */
[----:B------:R-:W-:Y:S01]  /*10e0*/  FADD.FTZ R99, R98, R135 ;  /* 0x0000008762637221 */ /* 0x000fe20000010000 */
[C---:B------:R-:W-:Y:S01]  /*10f0*/  FFMA.FTZ R96, R136.reuse, R135, R97 ;  /* 0x0000008788607223 */ /* 0x040fe20000010061 */
[----:B------:R-:W-:Y:S01]  /*1100*/  FFMA.FTZ R51, R136, R138, R51 ;  /* 0x0000008a88337223 */ /* 0x000fe20000010033 */
[C---:B------:R-:W-:Y:S01]  /*1110*/  FMUL.FTZ R138, R108.reuse, R101 ;  /* 0x000000656c8a7220 */ /* 0x040fe20000410000 */
[----:B------:R-:W-:Y:S01]  /*1120*/  FMUL.FTZ R137, R77, R140 ;  /* 0x0000008c4d897220 */ /* 0x000fe20000410000 */
[----:B------:R-:W-:Y:S01]  /*1130*/  FADD.FTZ R98, R99, R130 ;  /* 0x0000008263627221 */ /* 0x000fe20000010000 */
[----:B------:R-:W-:Y:S01]  /*1140*/  FFMA.FTZ R97, R129, R130, R96 ;  /* 0x0000008281617223 */ /* 0x000fe20000010060 */
[----:B------:R-:W-:Y:S01]  /*1150*/  SHF.L.U32 R162, R139, 0x10, RZ ;  /* 0x000000108ba27819 */ /* 0x000fe200000006ff */
        /* <DEDUP_REMOVED lines=19> */
.L_x_722:
[----:B------:R-:W-:Y:S05]  /*1290*/  BSYNC.RECONVERGENT B0 ;  /* 0x0000000000007941 */ /* 0x000fea0003800200 */
.L_x_721:
        /* <DEDUP_REMOVED lines=13> */
[C---:B--2---:R-:W-:Y:S02]  /*1370*/  PRMT R109, R100.reuse, 0x7632, R109 ;  /* 0x00007632646d7816 */ /* 0x044fe4000000006d */
[----:B------:R-:W-:Y:S02]  /*1380*/  SHF.L.U32 R144, R100, 0x10, RZ ;  /* 0x0000001064907819 */ /* 0x000fe400000006ff */
[C---:B------:R-:W-:Y:S02]  /*1390*/  PRMT R145, R102.reuse, 0x7632, R145 ;  /* 0x0000763266917816 */ /* 0x040fe40000000091 */
[----:B------:R-:W-:Y:S02]  /*13a0*/  SHF.L.U32 R100, R109, 0x10, RZ ;  /* 0x000000106d647819 */ /* 0x000fe400000006ff */
[C---:B------:R-:W-:Y:S02]  /*13b0*/  SHF.L.U32 R146, R101.reuse, 0x10, RZ ;  /* 0x0000001065927819 */ /* 0x040fe400000006ff */
[----:B------:R-:W-:Y:S01]  /*13c0*/  PRMT R141, R101, 0x7632, R141 ;  /* 0x00007632658d7816 */ /* 0x000fe2000000008d */
[----:B------:R-:W-:Y:S01]  /*13d0*/  FADD.FTZ R101, -R155, R144 ;  /* 0x000000909b657221 */ /* 0x000fe20000010100 */
[----:B0-----:R-:W-:Y:S01]  /*13e0*/  SHF.L.U32 R142, R145, 0x10, RZ ;  /* 0x00000010918e7819 */ /* 0x001fe200000006ff */
[C---:B------:R-:W-:Y:S01]  /*13f0*/  FADD.FTZ R145, -R155.reuse, R100 ;  /* 0x000000649b917221 */ /* 0x040fe20000010100 */
[----:B------:R-:W-:Y:S01]  /*1400*/  SHF.L.U32 R148, R102, 0x10, RZ ;  /* 0x0000001066947819 */ /* 0x000fe200000006ff */
[----:B------:R-:W-:Y:S01]  /*1410*/  FADD.FTZ R143, -R155, R146 ;  /* 0x000000929b8f7221 */ /* 0x000fe20000010100 */
[----:B------:R-:W-:Y:S01]  /*1420*/  PRMT R149, R103, 0x7632, R149 ;  /* 0x0000763267957816 */ /* 0x000fe20000000095 */
[----:B------:R-:W-:Y:S01]  /*1430*/  FADD.FTZ R153, -R155, R142 ;  /* 0x0000008e9b997221 */ /* 0x000fe20000010100 */
[----:B------:R-:W-:Y:S01]  /*1440*/  SHF.L.U32 R150, R103, 0x10, RZ ;  /* 0x0000001067967819 */ /* 0x000fe200000006ff */
[C---:B------:R-:W-:Y:S01]  /*1450*/  FADD.FTZ R147, -R155.reuse, R148 ;  /* 0x000000949b937221 */ /* 0x040fe20000010100 */
[----:B---3--:R-:W-:Y:S01]  /*1460*/  PRMT R100, R96, 0x7632, R100 ;  /* 0x0000763260647816 */ /* 0x008fe20000000064 */
[----:B-----5:R-:W-:Y:S01]  /*1470*/  FMUL.FTZ R109, R108, R101 ;  /* 0x000000656c6d7220 */ /* 0x020fe20000410000 */
[----:B------:R-:W-:Y:S01]  /*1480*/  SHF.L.U32 R103, R96, 0x10, RZ ;  /* 0x0000001060677819 */ /* 0x000fe200000006ff */
[----:B------:R-:W-:Y:S01]  /*1490*/  FADD.FTZ R159, -R155, R150 ;  /* 0x000000969b9f7221 */ /* 0x000fe20000010100 */
[----:B------:R-:W-:Y:S01]  /*14a0*/  SHF.L.U32 R102, R141, 0x10, RZ ;  /* 0x000000108d667819 */ /* 0x000fe200000006ff */
[----:B------:R-:W-:Y:S01]  /*14b0*/  FMUL.FTZ R141, R108, R143 ;  /* 0x0000008f6c8d7220 */ /* 0x000fe20000410000 */
[----:B------:R-:W-:Y:S01]  /*14c0*/  SHF.L.U32 R144, R149, 0x10, RZ ;  /* 0x0000001095907819 */ /* 0x000fe200000006ff */
[----:B------:R-:W-:Y:S01]  /*14d0*/  FMUL.FTZ R142, R72, R103 ;  /* 0x00000067488e7220 */ /* 0x000fe20000410000 */
[----:B------:R-:W-:Y:S01]  /*14e0*/  PRMT R96, R97, 0x7632, R96 ;  /* 0x0000763261607816 */ /* 0x000fe20000000060 */
[----:B------:R-:W-:Y:S01]  /*14f0*/  FADD.FTZ R149, -R155, R102 ;  /* 0x000000669b957221 */ /* 0x000fe20000010100 */
[----:B------:R-:W-:Y:S01]  /*1500*/  SHF.L.U32 R97, R97, 0x10, RZ ;  /* 0x0000001061617819 */ /* 0x000fe200000006ff */
[----:B------:R-:W-:Y:S01]  /*1510*/  FADD.FTZ R155, -R155, R144 ;  /* 0x000000909b9b7221 */ /* 0x000fe20000010100 */
[----:B------:R-:W-:Y:S01]  /*1520*/  SHF.L.U32 R100, R100, 0x10, RZ ;  /* 0x0000001064647819 */ /* 0x000fe200000006ff */
[----:B------:R-:W-:Y:S01]  /*1530*/  FMUL.FTZ R143, R108, R147 ;  /* 0x000000936c8f7220 */ /* 0x000fe20000410000 */
[----:B------:R-:W-:Y:S01]  /*1540*/  PRMT R148, R99, 0x7632, R148 ;  /* 0x0000763263947816 */ /* 0x000fe20000000094 */
[----:B------:R-:W-:Y:S01]  /*1550*/  FADD.FTZ R18, R18, R97 ;  /* 0x0000006112127221 */ /* 0x000fe20000010000 */
[C---:B------:R-:W-:Y:S01]  /*1560*/  PRMT R102, R98.reuse, 0x7632, R102 ;  /* 0x0000763262667816 */ /* 0x040fe20000000066 */
[-C--:B------:R-:W-:Y:S01]  /*1570*/  FFMA.FTZ R42, R141, R97.reuse, R42 ;  /* 0x000000618d2a7223 */ /* 0x080fe2000001002a */
[----:B------:R-:W-:Y:S01]  /*1580*/  SHF.L.U32 R151, R98, 0x10, RZ ;  /* 0x0000001062977819 */ /* 0x000fe200000006ff */
[----:B------:R-:W-:Y:S01]  /*1590*/  FMUL.FTZ R144, R74, R97 ;  /* 0x000000614a907220 */ /* 0x000fe20000410000 */
[----:B------:R-:W-:Y:S01]  /*15a0*/  SHF.L.U32 R98, R96, 0x10, RZ ;  /* 0x0000001060627819 */ /* 0x000fe200000006ff */
[----:B------:R-:W-:Y:S01]  /*15b0*/  FADD.FTZ R96, R157, R142 ;  /* 0x0000008e9d607221 */ /* 0x000fe20000010000 */
[----:B------:R-:W-:Y:S01]  /*15c0*/  SHF.L.U32 R160, R148, 0x10, RZ ;  /* 0x0000001094a07819 */ /* 0x000fe200000006ff */
[----:B------:R-:W-:Y:S01]  /*15d0*/  FMUL.FTZ R147, R73, R100 ;  /* 0x0000006449937220 */ /* 0x000fe20000410000 */
[C---:B------:R-:W-:Y:S01]  /*15e0*/  FMUL.FTZ R148, R108.reuse, R145 ;  /* 0x000000916c947220 */ /* 0x040fe20000410000 */
[----:B------:R-:W-:Y:S01]  /*15f0*/  FFMA.FTZ R97, R109, R142, R158 ;  /* 0x0000008e6d617223 */ /* 0x000fe2000001009e */
[----:B------:R-:W-:Y:S01]  /*1600*/  SHF.L.U32 R101, R99, 0x10, RZ ;  /* 0x0000001063657819 */ /* 0x000fe200000006ff */
[----:B------:R-:W-:Y:S01]  /*1610*/  FMUL.FTZ R150, R108, R149 ;  /* 0x000000956c967220 */ /* 0x000fe20000410000 */
[----:B------:R-:W-:Y:S01]  /*1620*/  FADD.FTZ R99, R96, R147 ;  /* 0x0000009360637221 */ /* 0x000fe20000010000 */
[----:B------:R-:W-:Y:S01]  /*1630*/  FFMA.FTZ R96, R148, R147, R97 ;  /* 0x0000009394607223 */ /* 0x000fe20000010061 */
[----:B------:R-:W-:Y:S01]  /*1640*/  FADD.FTZ R19, R19, R98 ;  /* 0x0000006213137221 */ /* 0x000fe20000010000 */
[-C--:B------:R-:W-:Y:S01]  /*1650*/  FFMA.FTZ R43, R150, R98.reuse, R43 ;  /* 0x00000062962b7223 */ /* 0x080fe2000001002b */
[----:B------:R-:W-:Y:S01]  /*1660*/  FMUL.FTZ R149, R75, R98 ;  /* 0x000000624b957220 */ /* 0x000fe20000410000 */
        /* <DEDUP_REMOVED lines=8> */
[C---:B------:R-:W-:Y:S01]  /*16f0*/  FMUL.FTZ R152, R108.reuse, R153 ;  /* 0x000000996c987220 */ /* 0x040fe20000410000 */
        /* <DEDUP_REMOVED lines=14> */
[----:B------:R-:W-:Y:S01]  /*17e0*/  FADD.FTZ R17, R17, R100 ;  /* 0x0000006411117221 */ /* 0x000fe20000010000 */
[----:B------:R-:W-:Y:S01]  /*17f0*/  FFMA.FTZ R41, R148, R100, R41 ;  /* 0x0000006494297223 */ /* 0x000fe20000010029 */
[----:B------:R-:W-:Y:S01]  /*1800*/  FADD.FTZ R13, R13, R102 ;  /* 0x000000660d0d7221 */ /* 0x000fe20000010000 */
[----:B------:R-:W-:Y:S01]  /*1810*/  FFMA.FTZ R37, R152, R102, R37 ;  /* 0x0000006698257223 */ /* 0x000fe20000010025 */
[----:B------:R-:W-:Y:S01]  /*1820*/  FFMA.FTZ R38, R145, R101, R38 ;  /* 0x0000006591267223 */ /* 0x000fe20000010026 */
[----:B------:R-:W-:Y:S01]  /*1830*/  FADD.FTZ R15, R15, R160 ;  /* 0x000000a00f0f7221 */ /* 0x000fe20000010000 */
[----:B------:R-:W-:Y:S01]  /*1840*/  FFMA.FTZ R39, R156, R160, R39 ;  /* 0x000000a09c277223 */ /* 0x000fe20000010027 */
[----:B------:R-:W-:Y:S01]  /*1850*/  FADD.FTZ R157, R98, R153 ;  /* 0x00000099629d7221 */ /* 0x000fe20000010000 */
[----:B------:R-:W-:-:S07]  /*1860*/  FFMA.FTZ R158, R156, R153, R96 ;  /* 0x000000999c9e7223 */ /* 0x000fce0000010060 */
.L_x_724:
[----:B------:R-:W-:Y:S05]  /*1870*/  BSYNC.RECONVERGENT B0 ;  /* 0x0000000000007941 */ /* 0x000fea0003800200 */
.L_x_723:
        /* <DEDUP_REMOVED lines=9> */
[----:B------:R-:W-:Y:S02]  /*1910*/  PRMT R170, R9, 0x7632, R170 ;  /* 0x0000763209aa7816 */ /* 0x000fe400000000aa */
[----:B------:R-:W-:Y:S02]  /*1920*/  @!P4 PLOP3.LUT P2, PT, P3, PT, PT, 0x80, 0x8 ;  /* 0x000000000008c81c */ /* 0x000fe40001f4f070 */
[----:B------:R-:W-:Y:S02]  /*1930*/  PRMT R174, R8, 0x7632, R174 ;  /* 0x0000763208ae7816 */ /* 0x000fe400000000ae */
[----:B------:R-:W-:Y:S02]  /*1940*/  PRMT R162, R7, 0x7632, R162 ;  /* 0x0000763207a27816 */ /* 0x000fe400000000a2 */
[----:B------:R-:W-:Y:S02]  /*1950*/  PRMT R163, R6, 0x7632, R163 ;  /* 0x0000763206a37816 */ /* 0x000fe400000000a3 */
[----:B------:R-:W-:Y:S01]  /*1960*/  PRMT R164, R5, 0x7632, R164 ;  /* 0x0000763205a47816 */ /* 0x000fe200000000a4 */
[----:B0-----:R-:W-:Y:S01]  /*1970*/  FADD.FTZ R96, R96, R157 ;  /* 0x0000009d60607221 */ /* 0x001fe20000010000 */
[----:B------:R-:W-:Y:S01]  /*1980*/  PRMT R165, R4, 0x7632, R165 ;  /* 0x0000763204a57816 */ /* 0x000fe200000000a5 */
[----:B-1----:R-:W-:-:S03]  /*1990*/  FADD.FTZ R97, R97, R158 ;  /* 0x0000009e61617221 */ /* 0x002fc60000010000 */
        /* <DEDUP_REMOVED lines=25> */
[----:B-1----:R-:W-:-:S03]  /*1b30*/  IADD3 R107, PT, PT, R107, R158, RZ ;  /* 0x0000009e6b6b7210 */ /* 0x002fc60007ffe0ff */
[----:B------:R-:W1:Y:S01]  /*1b40*/  SHFL.DOWN PT, R97, R102, 0x1, 0x1f ;  /* 0x08201f0066617f89 */ /* 0x000e6200000e0000 */
[----:B------:R-:W-:Y:S02]  /*1b50*/  ISETP.GE.AND P6, PT, R107, R159, PT ;  /* 0x0000009f6b00720c */ /* 0x000fe40003fc6270 */
[----:B------:R-:W-:Y:S01]  /*1b60*/  PRMT R159, R6, 0x7632, R159 ;  /* 0x00007632069f7816 */ /* 0x000fe2000000009f */
[----:B0-----:R-:W-:Y:S01]  /*1b70*/  FADD.FTZ R160, R103, R96 ;  /* 0x0000006067a07221 */ /* 0x001fe20000010000 */
[----:B-1----:R-:W-:-:S05]  /*1b80*/  FADD.FTZ R161, R102, R97 ;  /* 0x0000006166a17221 */ /* 0x002fca0000010000 */
[----:B------:R0:W-:Y:S01]  /*1b90*/  @!P4 STS.64 [R157], R160 ;  /* 0x000000a09d00c388 */ /* 0x0001e20000000a00 */
[----:B------:R-:W-:Y:S01]  /*1ba0*/  BAR.SYNC.DEFER_BLOCKING 0x0 ;  /* 0x0000000000007b1d */ /* 0x000fe20000010000 */
[----:B0-----:R-:W-:Y:S02]  /*1bb0*/  PRMT R157, R7, 0x7632, R157 ;  /* 0x00007632079d7816 */ /* 0x001fe4000000009d */
[----:B------:R-:W-:Y:S02]  /*1bc0*/  PRMT R160, R5, 0x7632, R160 ;  /* 0x0000763205a07816 */ /* 0x000fe400000000a0 */
[----:B------:R-:W-:Y:S01]  /*1bd0*/  PRMT R161, R4, 0x7632, R161 ;  /* 0x0000763204a17816 */ /* 0x000fe200000000a1 */
[----:B------:R-:W0:Y:S04]  /*1be0*/  LDS.128 R96, [R99] ;  /* 0x0000000063607984 */ /* 0x000e280000000c00 */
[----:B------:R-:W1:Y:S01]  /*1bf0*/  LDS.128 R100, [R100] ;  /* 0x0000000064647984 */ /* 0x000e620000000c00 */
[----:B0-----:R-:W-:Y:S01]  /*1c00*/  FADD.FTZ R155, RZ, R96 ;  /* 0x00000060ff9b7221 */ /* 0x001fe20000010000 */
[--C-:B------:R-:W-:Y:S01]  /*1c10*/  FADD.FTZ R96, RZ, R97.reuse ;  /* 0x00000061ff607221 */ /* 0x100fe20000010000 */
[----:B------:R-:W-:-:S02]  /*1c20*/  PRMT R97, R10, 0x7632, R97 ;  /* 0x000076320a617816 */ /* 0x000fc40000000061 */
[----:B------:R-:W-:Y:S01]  /*1c30*/  FADD.FTZ R155, R98, R155 ;  /* 0x0000009b629b7221 */ /* 0x000fe20000010000 */
[----:B------:R-:W-:Y:S01]  /*1c40*/  FADD.FTZ R96, R99, R96 ;  /* 0x0000006063607221 */ /* 0x000fe20000010000 */
[----:B------:R-:W-:Y:S02]  /*1c50*/  PRMT R98, R9, 0x7632, R98 ;  /* 0x0000763209627816 */ /* 0x000fe40000000062 */
[----:B-1----:R-:W-:Y:S01]  /*1c60*/  FADD.FTZ R155, R155, R100 ;  /* 0x000000649b9b7221 */ /* 0x002fe20000010000 */
[----:B------:R-:W-:Y:S01]  /*1c70*/  FADD.FTZ R96, R96, R101 ;  /* 0x0000006560607221 */ /* 0x000fe20000010000 */
[----:B------:R-:W-:Y:S02]  /*1c80*/  PRMT R99, R8, 0x7632, R99 ;  /* 0x0000763208637816 */ /* 0x000fe40000000063 */
[----:B------:R-:W-:Y:S01]  /*1c90*/  FADD.FTZ R102, R102, R155 ;  /* 0x0000009b66667221 */ /* 0x000fe20000010000 */
[----:B------:R-:W-:Y:S01]  /*1ca0*/  FADD.FTZ R155, R103, R96 ;  /* 0x00000060679b7221 */ /* 0x000fe20000010000 */
[----:B------:R-:W-:-:S02]  /*1cb0*/  P2R R96, PR, RZ, 0x40 ;  /* 0x00000040ff607803 */ /* 0x000fc40000000000 */
[----:B------:R-:W-:Y:S01]  /*1cc0*/  FMUL.FTZ R158, R102, UR14 ;  /* 0x0000000e669e7c20 */ /* 0x000fe20008410000 */
[----:B------:R-:W-:Y:S01]  /*1cd0*/  PRMT R100, R87, 0x7632, R100 ;  /* 0x0000763257647816 */ /* 0x000fe20000000064 */
[----:B------:R-:W-:Y:S01]  /*1ce0*/  FMUL.FTZ R155, R155, UR14 ;  /* 0x0000000e9b9b7c20 */ /* 0x000fe20008410000 */
[----:B------:R-:W-:Y:S02]  /*1cf0*/  PRMT R96, R11, 0x7632, R96 ;  /* 0x000076320b607816 */ /* 0x000fe40000000060 */
[----:B------:R-:W-:Y:S02]  /*1d00*/  PRMT R101, R86, 0x7632, R101 ;  /* 0x0000763256657816 */ /* 0x000fe40000000065 */
        /* <DEDUP_REMOVED lines=42> */
.L_x_729:
        /* <DEDUP_REMOVED lines=33> */
.L_x_728:
        /* <DEDUP_REMOVED lines=36> */
.L_x_731:
        /* <DEDUP_REMOVED lines=37> */
.L_x_727:
        /* <DEDUP_REMOVED lines=36> */
[----:B------:R-:W-:Y:S01]  /*2890*/  F2FP.BF16.F32.PACK_AB R98, R171, R98 ;  /* 0x00000062ab62723e */ /* 0x000fe200000010ff */
[C---:B------:R-:W-:Y:S01]  /*28a0*/  FFMA.FTZ R96, R108.reuse, R96, R97 ;  /* 0x000000606c607223 */ /* 0x040fe20000010061 */
[----:B------:R-:W-:Y:S01]  /*28b0*/  FFMA.FTZ R167, R108, R170, R99 ;  /* 0x000000aa6ca77223 */ /* 0x000fe20000010063 */
[----:B------:R-:W-:-:S02]  /*28c0*/  F2FP.BF16.F32.PACK_AB R99, R173, R168 ;  /* 0x000000a8ad63723e */ /* 0x000fc400000010ff */
[----:B------:R-:W-:Y:S02]  /*28d0*/  F2FP.BF16.F32.PACK_AB R97, R169, R166 ;  /* 0x000000a6a961723e */ /* 0x000fe400000010ff */
[----:B------:R-:W-:Y:S01]  /*28e0*/  F2FP.BF16.F32.PACK_AB R96, R167, R96 ;  /* 0x00000060a760723e */ /* 0x000fe200000010ff */
[----:B------:R-:W-:Y:S06]  /*28f0*/  BRA `(.L_x_730) ;  /* 0x0000000800047947 */ /* 0x000fec0003800000 */
.L_x_733:
[-CC-:B------:R-:W-:Y:S01]  /*2900*/  FFMA.FTZ R89, R3, R155.reuse, R158.reuse ;  /* 0x0000009b03597223 */ /* 0x180fe2000001009e */
[-CC-:B------:R-:W-:Y:S01]  /*2910*/  FFMA.FTZ R169, R115, R155.reuse, R158.reuse ;  /* 0x0000009b73a97223 */ /* 0x180fe2000001009e */
[-CC-:B------:R-:W-:Y:S01]  /*2920*/  FFMA.FTZ R99, R111, R155.reuse, R158.reuse ;  /* 0x0000009b6f637223 */ /* 0x180fe2000001009e */
[----:B------:R-:W-:Y:S01]  /*2930*/  SHF.L.U32 R91, R8, 0x10, RZ ;  /* 0x00000010085b7819 */ /* 0x000fe200000006ff */
[----:B------:R-:W-:Y:S01]  /*2940*/  FADD.FTZ R89, R110, -R89 ;  /* 0x800000596e597221 */ /* 0x000fe20000010000 */
[----:B------:R-:W-:Y:S01]  /*2950*/  SHF.L.U32 R166, R11, 0x10, RZ ;  /* 0x000000100ba67819 */ /* 0x000fe200000006ff */
[----:B------:R-:W-:Y:S01]  /*2960*/  FADD.FTZ R169, R116, -R169 ;  /* 0x800000a974a97221 */ /* 0x000fe20000010000 */
[----:B------:R-:W-:Y:S01]  /*2970*/  SHF.L.U32 R88, R9, 0x10, RZ ;  /* 0x0000001009587819 */ /* 0x000fe200000006ff */
[----:B------:R-:W-:Y:S01]  /*2980*/  FFMA.FTZ R167, R113, R155, R158 ;  /* 0x0000009b71a77223 */ /* 0x000fe2000001009e */
[----:B------:R-:W-:Y:S01]  /*2990*/  FADD.FTZ R99, R112, -R99 ;  /* 0x8000006370637221 */ /* 0x000fe20000010000 */
[----:B------:R-:W-:Y:S01]  /*29a0*/  SHF.L.U32 R98, R10, 0x10, RZ ;  /* 0x000000100a627819 */ /* 0x000fe200000006ff */
[C---:B-----5:R-:W-:Y:S01]  /*29b0*/  FFMA.FTZ R91, R108.reuse, R89, R91 ;  /* 0x000000596c5b7223 */ /* 0x060fe2000001005b */
[----:B------:R-:W-:Y:S01]  /*29c0*/  FFMA.FTZ R168, R108, R169, R166 ;  /* 0x000000a96ca87223 */ /* 0x000fe200000100a6 */
[----:B------:R-:W-:Y:S01]  /*29d0*/  FADD.FTZ R167, R114, -R167 ;  /* 0x800000a772a77221 */ /* 0x000fe20000010000 */
[----:B------:R-:W-:Y:S01]  /*29e0*/  FFMA.FTZ R90, R108, R99, R88 ;  /* 0x000000636c5a7223 */ /* 0x000fe20000010058 */
[----:B------:R-:W-:Y:S01]  /*29f0*/  SHF.L.U32 R89, R96, 0x10, RZ ;  /* 0x0000001060597819 */ /* 0x000fe200000006ff */
[-CC-:B------:R-:W-:Y:S01]  /*2a00*/  FFMA.FTZ R166, R122, R155.reuse, R158.reuse ;  /* 0x0000009b7aa67223 */ /* 0x180fe2000001009e */
        /* <DEDUP_REMOVED lines=24> */
.L_x_732:
        /* <DEDUP_REMOVED lines=19> */
[----:B------:R-:W-:Y:S01]  /*2cc0*/  SHF.L.U32 R169, R96, 0x10, RZ ;  /* 0x0000001060a97819 */ /* 0x000fe200000006ff */
[----:B------:R-:W-:Y:S01]  /*2cd0*/  FFMA.FTZ R94, R108, R167, R92 ;  /* 0x000000a76c5e7223 */ /* 0x000fe2000001005c */
[-CC-:B------:R-:W-:Y:S01]  /*2ce0*/  FFMA.FTZ R98, R122, R155.reuse, R158.reuse ;  /* 0x0000009b7a627223 */ /* 0x180fe2000001009e */
[-CC-:B------:R-:W-:Y:S01]  /*2cf0*/  FFMA.FTZ R96, R120, R155.reuse, R158.reuse ;  /* 0x0000009b78607223 */ /* 0x180fe2000001009e */
[----:B------:R-:W-:Y:S01]  /*2d00*/  FFMA.FTZ R92, R118, R155, R158 ;  /* 0x0000009b765c7223 */ /* 0x000fe2000001009e */
[C---:B------:R-:W-:Y:S01]  /*2d10*/  FFMA.FTZ R171, R108.reuse, R171, R168 ;  /* 0x000000ab6cab7223 */ /* 0x040fe200000100a8 */
        /* <DEDUP_REMOVED lines=19> */
.L_x_734:
[-CC-:B------:R-:W-:Y:S01]  /*2e50*/  FFMA.FTZ R93, R111, R155.reuse, R158.reuse ;  /* 0x0000009b6f5d7223 */ /* 0x180fe2000001009e */
[-CC-:B------:R-:W-:Y:S01]  /*2e60*/  FFMA.FTZ R167, R115, R155.reuse, R158.reuse ;  /* 0x0000009b73a77223 */ /* 0x180fe2000001009e */
[----:B------:R-:W-:Y:S01]  /*2e70*/  SHF.L.U32 R88, R9, 0x10, RZ ;  /* 0x0000001009587819 */ /* 0x000fe200000006ff */
[-CC-:B------:R-:W-:Y:S01]  /*2e80*/  FFMA.FTZ R95, R113, R155.reuse, R158.reuse ;  /* 0x0000009b715f7223 */ /* 0x180fe2000001009e */
[----:B------:R-:W-:Y:S01]  /*2e90*/  SHF.L.U32 R92, R11, 0x10, RZ ;  /* 0x000000100b5c7819 */ /* 0x000fe200000006ff */
        /* <DEDUP_REMOVED lines=39> */
.L_x_730:
        /* <DEDUP_REMOVED lines=14> */
.L_x_726:
[----:B------:R-:W-:Y:S05]  /*31f0*/  BSYNC.RECONVERGENT B0 ;  /* 0x0000000000007941 */ /* 0x000fea0003800200 */
.L_x_725:
        /* <DEDUP_REMOVED lines=58> */
.L_x_739:
[-CC-:B0-----:R-:W-:Y:S01]  /*35a0*/  FFMA.FTZ R93, R125, R155.reuse, R158.reuse ;  /* 0x0000009b7d5d7223 */ /* 0x181fe2000001009e */
[----:B------:R-:W-:Y:S01]  /*35b0*/  SHF.L.U32 R95, R4, 0x10, RZ ;  /* 0x00000010045f7819 */ /* 0x000fe200000006ff */
[-CC-:B------:R-:W-:Y:S01]  /*35c0*/  FFMA.FTZ R97, R127, R155.reuse, R158.reuse ;  /* 0x0000009b7f617223 */ /* 0x180fe2000001009e */
[-CC-:B------:R-:W-:Y:S01]  /*35d0*/  FFMA.FTZ R157, R131, R155.reuse, R158.reuse ;  /* 0x0000009b839d7223 */ /* 0x180fe2000001009e */
[----:B------:R-:W-:Y:S01]  /*35e0*/  FADD.FTZ R93, R126, -R93 ;  /* 0x8000005d7e5d7221 */ /* 0x000fe20000010000 */
[--C-:B------:R-:W-:Y:S01]  /*35f0*/  FFMA.FTZ R99, R129, R155, R158.reuse ;  /* 0x0000009b81637223 */ /* 0x100fe2000001009e */
[----:B------:R-:W-:Y:S01]  /*3600*/  SHF.L.U32 R92, R5, 0x10, RZ ;  /* 0x00000010055c7819 */ /* 0x000fe200000006ff */
[----:B------:R-:W-:Y:S01]  /*3610*/  FADD.FTZ R97, R128, -R97 ;  /* 0x8000006180617221 */ /* 0x000fe20000010000 */
[----:B------:R-:W-:Y:S01]  /*3620*/  SHF.L.U32 R98, R7, 0x10, RZ ;  /* 0x0000001007627819 */ /* 0x000fe200000006ff */
[----:B------:R-:W-:Y:S01]  /*3630*/  FADD.FTZ R157, R132, -R157 ;  /* 0x8000009d849d7221 */ /* 0x000fe20000010000 */
[----:B------:R-:W-:Y:S01]  /*3640*/  SHF.L.U32 R94, R6, 0x10, RZ ;  /* 0x00000010065e7819 */ /* 0x000fe200000006ff */
[----:B-----5:R-:W-:Y:S01]  /*3650*/  FFMA.FTZ R96, R108, R93, R95 ;  /* 0x0000005d6c607223 */ /* 0x020fe2000001005f */
[----:B------:R-:W-:Y:S01]  /*3660*/  FADD.FTZ R99, R130, -R99 ;  /* 0x8000006382637221 */ /* 0x000fe20000010000 */
[----:B------:R-:W-:Y:S01]  /*3670*/  SHF.L.U32 R93, R164, 0x10, RZ ;  /* 0x00000010a45d7819 */ /* 0x000fe200000006ff */
[----:B------:R-:W-:Y:S01]  /*3680*/  FFMA.FTZ R164, R140, R155, R158 ;  /* 0x0000009b8ca47223 */ /* 0x000fe2000001009e */
[----:B------:R-:W-:Y:S01]  /*3690*/  SHF.L.U32 R95, R162, 0x10, RZ ;  /* 0x00000010a25f7819 */ /* 0x000fe200000006ff */
[C---:B------:R-:W-:Y:S01]  /*36a0*/  FFMA.FTZ R160, R108.reuse, R97, R92 ;  /* 0x000000616ca07223 */ /* 0x040fe2000001005c */
[----:B------:R-:W-:Y:S01]  /*36b0*/  FFMA.FTZ R166, R108, R157, R98 ;  /* 0x0000009d6ca67223 */ /* 0x000fe20000010062 */
[-CC-:B------:R-:W-:Y:S01]  /*36c0*/  FFMA.FTZ R162, R138, R155.reuse, R158.reuse ;  /* 0x0000009b8aa27223 */ /* 0x180fe2000001009e */
[-CC-:B------:R-:W-:Y:S01]  /*36d0*/  FFMA.FTZ R98, R136, R155.reuse, R158.reuse ;  /* 0x0000009b88627223 */ /* 0x180fe2000001009e */
[----:B------:R-:W-:Y:S01]  /*36e0*/  FFMA.FTZ R92, R134, R155, R158 ;  /* 0x0000009b865c7223 */ /* 0x000fe2000001009e */
[C---:B------:R-:W-:Y:S01]  /*36f0*/  FFMA.FTZ R159, R108.reuse, R99, R94 ;  /* 0x000000636c9f7223 */ /* 0x040fe2000001005e */
        /* <DEDUP_REMOVED lines=19> */
.L_x_738:
        /* <DEDUP_REMOVED lines=16> */
[----:B------:R-:W-:Y:S01]  /*3930*/  SHF.L.U32 R161, R162, 0x10, RZ ;  /* 0x00000010a2a17819 */ /* 0x000fe200000006ff */
        /* <DEDUP_REMOVED lines=28> */
.L_x_741:
[----:B------:R-:W-:Y:S01]  /*3b00*/  SHF.L.U32 R166, R162, 0x10, RZ ;  /* 0x00000010a2a67819 */ /* 0x000fe200000006ff */
[-CC-:B------:R-:W-:Y:S01]  /*3b10*/  FFMA.FTZ R99, R131, R155.reuse, R158.reuse ;  /* 0x0000009b83637223 */ /* 0x180fe2000001009e */
[-CC-:B------:R-:W-:Y:S01]  /*3b20*/  FFMA.FTZ R162, R140, R155.reuse, R158.reuse ;  /* 0x0000009b8ca27223 */ /* 0x180fe2000001009e */
[-CC-:B------:R-:W-:Y:S01]  /*3b30*/  FFMA.FTZ R98, R138, R155.reuse, R158.reuse ;  /* 0x0000009b8a627223 */ /* 0x180fe2000001009e */
[----:B------:R-:W-:Y:S01]  /*3b40*/  FFMA.FTZ R97, R129, R155, R158 ;  /* 0x0000009b81617223 */ /* 0x000fe2000001009e */
[----:B------:R-:W-:Y:S01]  /*3b50*/  SHF.L.U32 R160, R163, 0x10, RZ ;  /* 0x00000010a3a07819 */ /* 0x000fe200000006ff */
[----:B------:R-:W-:Y:S01]  /*3b60*/  FADD.FTZ R157, R132, -R99 ;  /* 0x80000063849d7221 */ /* 0x000fe20000010000 */
[----:B------:R-:W-:Y:S01]  /*3b70*/  FADD.FTZ R161, R139, -R162 ;  /* 0x800000a28ba17221 */ /* 0x000fe20000010000 */
[----:B------:R-:W-:Y:S01]  /*3b80*/  SHF.L.U32 R96, R6, 0x10, RZ ;  /* 0x0000001006607819 */ /* 0x000fe200000006ff */
[----:B------:R-:W-:Y:S01]  /*3b90*/  FADD.FTZ R99, R137, -R98 ;  /* 0x8000006289637221 */ /* 0x000fe20000010000 */
        /* <DEDUP_REMOVED lines=19> */
[----:B------:R-:W-:Y:S01]  /*3cd0*/  FFMA.FTZ R164, R108, R161, R164 ;  /* 0x000000a16ca47223 */ /* 0x000fe200000100a4 */
[----:B------:R-:W-:Y:S01]  /*3ce0*/  F2FP.BF16.F32.PACK_AB R98, R166, R163 ;  /* 0x000000a3a662723e */ /* 0x000fe200000010ff */
[C---:B------:R-:W-:Y:S01]  /*3cf0*/  FFMA.FTZ R96, R108.reuse, R97, R96 ;  /* 0x000000616c607223 */ /* 0x040fe20000010060 */
[----:B------:R-:W-:Y:S01]  /*3d00*/  FFMA.FTZ R157, R108, R99, R160 ;  /* 0x000000636c9d7223 */ /* 0x000fe200000100a0 */
[----:B------:R-:W-:-:S02]  /*3d10*/  F2FP.BF16.F32.PACK_AB R99, R168, R167 ;  /* 0x000000a7a863723e */ /* 0x000fc400000010ff */
[----:B------:R-:W-:Y:S02]  /*3d20*/  F2FP.BF16.F32.PACK_AB R97, R164, R159 ;  /* 0x0000009fa461723e */ /* 0x000fe400000010ff */
[----:B------:R-:W-:Y:S01]  /*3d30*/  F2FP.BF16.F32.PACK_AB R96, R157, R96 ;  /* 0x000000609d60723e */ /* 0x000fe200000010ff */
[----:B------:R-:W-:Y:S06]  /*3d40*/  BRA `(.L_x_740) ;  /* 0x00000008003c7947 */ /* 0x000fec0003800000 */
.L_x_737:
        /* <DEDUP_REMOVED lines=45> */
.L_x_743:
        /* <DEDUP_REMOVED lines=33> */
.L_x_742:
        /* <DEDUP_REMOVED lines=37> */
.L_x_744:
        /* <DEDUP_REMOVED lines=28> */
.L_x_740:
        /* <DEDUP_REMOVED lines=10> */
.L_x_736:
[----:B------:R-:W-:Y:S05]  /*46e0*/  BSYNC.RECONVERGENT B0 ;  /* 0x0000000000007941 */ /* 0x000fea0003800200 */
.L_x_735:
        /* <DEDUP_REMOVED lines=25> */
[-CC-:B------:R-:W-:Y:S01]  /*4880*/  FFMA.FTZ R96, R152, R155.reuse, R158.reuse ;  /* 0x0000009b98607223 */ /* 0x180fe2000001009e */
        /* <DEDUP_REMOVED lines=32> */
.L_x_749:
        /* <DEDUP_REMOVED lines=41> */
.L_x_748:
[----:B0--3--:R-:W0:Y:S02]  /*4d20*/  LDC.64 R96, c[0x0][0x470] ;  /* 0x00011c00ff607b82 */ /* 0x009e240000000a00 */
        /* <DEDUP_REMOVED lines=44> */
.L_x_751:
[-CC-:B------:R-:W-:Y:S01]  /*4ff0*/  FFMA.FTZ R157, R143, R155.reuse, R158.reuse ;  /* 0x0000009b8f9d7223 */ /* 0x180fe2000001009e */
[-CC-:B------:R-:W-:Y:S01]  /*5000*/  FFMA.FTZ R98, R152, R155.reuse, R158.reuse ;  /* 0x0000009b98627223 */ /* 0x180fe2000001009e */
[-CC-:B------:R-:W-:Y:S01]  /*5010*/  FFMA.FTZ R164, R156, R155.reuse, R158.reuse ;  /* 0x0000009b9ca47223 */ /* 0x180fe2000001009e */
[-CC-:B------:R-:W-:Y:S01]  /*5020*/  FFMA.FTZ R159, R145, R155.reuse, R158.reuse ;  /* 0x0000009b919f7223 */ /* 0x180fe2000001009e */
        /* <DEDUP_REMOVED lines=11> */
[C---:B-----5:R-:W-:Y:S01]  /*50e0*/  FFMA.FTZ R157, R108.reuse, R157, R96 ;  /* 0x0000009d6c9d7223 */ /* 0x060fe20000010060 */
        /* <DEDUP_REMOVED lines=21> */
.L_x_747:
        /* <DEDUP_REMOVED lines=45> */
.L_x_753:
        /* <DEDUP_REMOVED lines=33> */
.L_x_752:
        /* <DEDUP_REMOVED lines=37> */
.L_x_754:
        /* <DEDUP_REMOVED lines=28> */
.L_x_750:
        /* <DEDUP_REMOVED lines=9> */
.L_x_746:
[----:B------:R-:W-:Y:S05]  /*5bc0*/  BSYNC.RECONVERGENT B0 ;  /* 0x0000000000007941 */ /* 0x000fea0003800200 */
.L_x_745:
[----:B------:R-:W-:Y:S01]  /*5bd0*/  PLOP3.LUT P3, PT, P3, PT, PT, 0x8, 0x80 ;  /* 0x000000000080781c */ /* 0x000fe20001f6e170 */
[----:B------:R-:W-:-:S12]  /*5be0*/  @!P6 BRA `(.L_x_755) ;  /* 0xffffffa8006ce947 */ /* 0x000fd8000383ffff */
.L_x_718:
        /* <DEDUP_REMOVED lines=30> */
.L_x_756:
        /* <DEDUP_REMOVED lines=11> */
.L_x_3798:


//--------------------- .text._ZN10layer_norm31ln_parallel_residual_bwd_kernelINS_13Kernel_traitsIf13__nv_bfloat16S2_S2_fjLj3072ELj1ELj1ELj4ELj16ENS_18Kernel_traits_baseILj3072EfS2_S2_S2_fjLj128EEEEELb0ELb1ELb1EEEvNS_9BwdParamsE --------------------------
	.section	.text._ZN10layer_norm31ln_parallel_residual_bwd_kernelINS_13Kernel_traitsIf13__nv_bfloat16S2_S2_fjLj3072ELj1ELj1ELj4ELj16ENS_18Kernel_traits_baseILj3072EfS2_S2_S2_fjLj128EEEEELb0ELb1ELb1EEEvNS_9BwdParamsE,"ax",@progbits
	.align	128
        .global         _ZN10layer_norm31ln_parallel_residual_bwd_kernelINS_13Kernel_traitsIf13__nv_bfloat16S2_S2_fjLj3072ELj1ELj1ELj4ELj16ENS_18Kernel_traits_baseILj3072EfS2_S2_S2_fjLj128EEEEELb0ELb1ELb1EEEvNS_9BwdParamsE
        .type           _ZN10layer_norm31ln_parallel_residual_bwd_kernelINS_13Kernel_traitsIf13__nv_bfloat16S2_S2_fjLj3072ELj1ELj1ELj4ELj16ENS_18Kernel_traits_baseILj3072EfS2_S2_S2_fjLj128EEEEELb0ELb1ELb1EEEvNS_9BwdParamsE,@function
        .size           _ZN10layer_norm31ln_parallel_residual_bwd_kernelINS_13Kernel_traitsIf13__nv_bfloat16S2_S2_fjLj3072ELj1ELj1ELj4ELj16ENS_18Kernel_traits_baseILj3072EfS2_S2_S2_fjLj128EEEEELb0ELb1ELb1EEEvNS_9BwdParamsE,(.L_x_3799 - _ZN10layer_norm31ln_parallel_residual_bwd_kernelINS_13Kernel_traitsIf13__nv_bfloat16S2_S2_fjLj3072ELj1ELj1ELj4ELj16ENS_18Kernel_traits_baseILj3072EfS2_S2_S2_fjLj128EEEEELb0ELb1ELb1EEEvNS_9BwdParamsE)
        .other          _ZN10layer_norm31ln_parallel_residual_bwd_kernelINS_13Kernel_traitsIf13__nv_bfloat16S2_S2_fjLj3072ELj1ELj1ELj4ELj16ENS_18Kernel_traits_baseILj3072EfS2_S2_S2_fjLj128EEEEELb0ELb1ELb1EEEvNS_9BwdParamsE,@"STO_CUDA_ENTRY STV_DEFAULT"
_ZN10layer_norm31ln_parallel_residual_bwd_kernelINS_13Kernel_traitsIf13__nv_bfloat16S2_S2_fjLj3072ELj1ELj1ELj4ELj16ENS_18Kernel_traits_baseILj3072EfS2_S2_S2_fjLj128EEEEELb0ELb1ELb1EEEvNS_9BwdParamsE:
.text._ZN10layer_norm31ln_parallel_residual_bwd_kernelINS_13Kernel_traitsIf13__nv_bfloat16S2_S2_fjLj3072ELj1ELj1ELj4ELj16ENS_18Kernel_traits_baseILj3072EfS2_S2_S2_fjLj128EEEEELb0ELb1ELb1EEEvNS_9BwdParamsE:
        /* <DEDUP_REMOVED lines=57> */
[----:B0-----:R0:W5:Y:S01]  /*0390*/  LDG.E.128 R24, desc[UR8][R2.64] ;  /* 0x0000000802187981 */ /* 0x001162000c1e1d00 */
[----:B------:R-:W1:Y:S03]  /*03a0*/  LDCU UR12, c[0x0][0x388] ;  /* 0x00007100ff0c77ac */ /* 0x000e660008000800 */
[----:B------:R0:W5:Y:S01]  /*03b0*/  LDG.E.128 R20, desc[UR8][R2.64+0x10] ;  /* 0x0000100802147981 */ /* 0x000162000c1e1d00 */
[----:B------:R-:W4:Y:S03]  /*03c0*/  LDCU UR13, c[0x0][0x400] ;  /* 0x00008000ff0d77ac */ /* 0x000f260008000800 */
[----:B------:R0:W5:Y:S01]  /*03d0*/  LDG.E.128 R16, desc[UR8][R2.64+0x1000] ;  /* 0x0010000802107981 */ /* 0x000162000c1e1d00 */
[----:B------:R-:W0:Y:S03]  /*03e0*/  LDCU.64 UR6, c[0x0][0x470] ;  /* 0x00008e00ff0677ac */ /* 0x000e260008000a00 */
[----:B------:R0:W5:Y:S04]  /*03f0*/  LDG.E.128 R12, desc[UR8][R2.64+0x1010] ;  /* 0x00101008020c7981 */ /* 0x000168000c1e1d00 */
[----:B------:R0:W5:Y:S04]  /*0400*/  LDG.E.128 R8, desc[UR8][R2.64+0x2000] ;  /* 0x0020000802087981 */ /* 0x000168000c1e1d00 */
[----:B------:R0:W5:Y:S01]  /*0410*/  LDG.E.128 R4, desc[UR8][R2.64+0x2010] ;  /* 0x0020100802047981 */ /* 0x000162000c1e1d00 */
[----:B--2---:R-:W-:Y:S01]  /*0420*/  UISETP.NE.U32.AND UP0, UPT, UR4, URZ, UPT ;  /* 0x000000ff0400728c */ /* 0x004fe2000bf05070 */
[----:B------:R-:W-:Y:S01]  /*0430*/  CS2R R74, SRZ ;  /* 0x00000000004a7805 */ /* 0x000fe2000001ff00 */
[----:B---3--:R-:W-:Y:S01]  /*0440*/  UISETP.NE.AND UP1, UPT, UR11, URZ, UPT ;  /* 0x000000ff0b00728c */ /* 0x008fe2000bf25270 */
[----:B------:R-:W-:Y:S01]  /*0450*/  CS2R R72, SRZ ;  /* 0x0000000000487805 */ /* 0x000fe2000001ff00 */
[----:B------:R-:W-:Y:S01]  /*0460*/  UISETP.NE.AND.EX UP0, UPT, UR5, URZ, UPT, UP0 ;  /* 0x000000ff0500728c */ /* 0x000fe2000bf05300 */
[----:B------:R-:W-:-:S02]  /*0470*/  CS2R R70, SRZ ;  /* 0x0000000000467805 */ /* 0x000fc4000001ff00 */
[----:B------:R-:W-:Y:S02]  /*0480*/  CS2R R68, SRZ ;  /* 0x0000000000447805 */ /* 0x000fe4000001ff00 */
[----:B------:R-:W-:Y:S01]  /*0490*/  MOV R123, RZ ;  /* 0x000000ff007b7202 */ /* 0x000fe20000000f00 */
[----:B------:R-:W2:Y:S01]  /*04a0*/  LDCU.64 UR4, c[0x0][0x478] ;  /* 0x00008f00ff0477ac */ /* 0x000ea20008000a00 */
[----:B------:R-:W-:Y:S02]  /*04b0*/  PLOP3.LUT P4, PT, PT, PT, UP1, 0x80, 0x8 ;  /* 0x000000000008781c */ /* 0x000fe40003f8f018 */
[----:B------:R-:W-:Y:S02]  /*04c0*/  PLOP3.LUT P2, PT, PT, PT, UP0, 0x80, 0x8 ;  /* 0x000000000008781c */ /* 0x000fe40003f4f008 */
[----:B01--4-:R-:W-:-:S11]  /*04d0*/  MOV R120, UR10 ;  /* 0x0000000a00787c02 */ /* 0x013fd60008000f00 */
.L_x_782:
[----:B------:R-:W-:Y:S01]  /*04e0*/  IMAD R0, R120, UR12, RZ ;  /* 0x0000000c78007c24 */ /* 0x000fe2000f8e02ff */
[----:B0-----:R-:W0:Y:S04]  /*04f0*/  LDC.64 R60, c[0x0][0x3a8] ;  /* 0x0000ea00ff3c7b82 */ /* 0x001e280000000a00 */
[----:B------:R-:W-:-:S04]  /*0500*/  SHF.R.S32.HI R3, RZ, 0x1f, R0 ;  /* 0x0000001fff037819 */ /* 0x000fc80000011400 */
[----:B------:R-:W-:Y:S01]  /*0510*/  LEA.HI R3, R3, R0, RZ, 0x3 ;  /* 0x0000000003037211 */ /* 0x000fe200078f18ff */
[----:B------:R-:W1:Y:S03]  /*0520*/  LDC.64 R64, c[0x0][0x428] ;  /* 0x00010a00ff407b82 */ /* 0x000e660000000a00 */
[----:B------:R-:W-:-:S05]  /*0530*/  LEA.HI.SX32 R127, R3, R112, 0x1d ;  /* 0x00000070037f7211 */ /* 0x000fca00078feaff */
[----:B------:R-:W3:Y:S01]  /*0540*/  LDC.64 R2, c[0x0][0x3c0] ;  /* 0x0000f000ff027b82 */ /* 0x000ee20000000a00 */
[C---:B------:R-:W-:Y:S02]  /*0550*/  IADD3 R125, PT, PT, R127.reuse, 0x80, RZ ;  /* 0x000000807f7d7810 */ /* 0x040fe40007ffe0ff */
[----:B------:R-:W-:-:S03]  /*0560*/  IADD3 R121, PT, PT, R127, 0x100, RZ ;  /* 0x000001007f797810 */ /* 0x000fc60007ffe0ff */
[--C-:B0-----:R-:W-:Y:S02]  /*0570*/  IMAD.WIDE.U32 R52, R125, 0x10, R60.reuse ;  /* 0x000000107d347825 */ /* 0x101fe400078e003c */
[----:B------:R-:W0:Y:S02]  /*0580*/  LDC.64 R128, c[0x0][0x3c8] ;  /* 0x0000f200ff807b82 */ /* 0x000e240000000a00 */
[--C-:B------:R-:W-:Y:S02]  /*0590*/  IMAD.WIDE.U32 R44, R127, 0x10, R60.reuse ;  /* 0x000000107f2c7825 */ /* 0x100fe400078e003c */
[----:B------:R-:W4:Y:S02]  /*05a0*/  LDG.E.128 R52, desc[UR8][R52.64] ;  /* 0x0000000834347981 */ /* 0x000f24000c1e1d00 */
[----:B------:R-:W-:Y:S02]  /*05b0*/  IMAD.WIDE.U32 R60, R121, 0x10, R60 ;  /* 0x00000010793c7825 */ /* 0x000fe400078e003c */
[----:B------:R-:W2:Y:S02]  /*05c0*/  LDG.E.128 R44, desc[UR8][R44.64] ;  /* 0x000000082c2c7981 */ /* 0x000ea4000c1e1d00 */
[----:B-1----:R-:W-:-:S02]  /*05d0*/  IMAD.WIDE.U32 R56, R125, 0x10, R64 ;  /* 0x000000107d387825 */ /* 0x002fc400078e0040 */
[----:B------:R-:W2:Y:S02]  /*05e0*/  LDG.E.128 R60, desc[UR8][R60.64] ;  /* 0x000000083c3c7981 */ /* 0x000ea4000c1e1d00 */
[----:B------:R-:W-:Y:S02]  /*05f0*/  IMAD.WIDE.U32 R48, R127, 0x10, R64 ;  /* 0x000000107f307825 */ /* 0x000fe400078e0040 */
[----:B------:R-:W2:Y:S02]  /*0600*/  LDG.E.128 R56, desc[UR8][R56.64] ;  /* 0x0000000838387981 */ /* 0x000ea4000c1e1d00 */
[C---:B---3--:R-:W-:Y:S02]  /*0610*/  IMAD.WIDE R2, R120.reuse, 0x4, R2 ;  /* 0x0000000478027825 */ /* 0x048fe400078e0202 */
[----:B------:R-:W3:Y:S04]  /*0620*/  LDG.E.128 R48, desc[UR8][R48.64] ;  /* 0x0000000830307981 */ /* 0x000ee8000c1e1d00 */
[----:B------:R-:W3:Y:S01]  /*0630*/  LDG.E R2, desc[UR8][R2.64] ;  /* 0x0000000802027981 */ /* 0x000ee2000c1e1900 */
[----:B0-----:R-:W-:-:S04]  /*0640*/  IMAD.WIDE R128, R120, 0x4, R128 ;  /* 0x0000000478807825 */ /* 0x001fc800078e0280 */
[----:B------:R-:W-:Y:S01]  /*0650*/  IMAD.WIDE.U32 R64, R121, 0x10, R64 ;  /* 0x0000001079407825 */ /* 0x000fe200078e0040 */
[----:B------:R4:W3:Y:S05]  /*0660*/  LDG.E R124, desc[UR8][R128.64] ;  /* 0x00000008807c7981 */ /* 0x0008ea000c1e1900 */
[----:B------:R-:W3:Y:S01]  /*0670*/  LDG.E.128 R64, desc[UR8][R64.64] ;  /* 0x0000000840407981 */ /* 0x000ee2000c1e1d00 */
[----:B------:R-:W0:Y:S01]  /*0680*/  S2R R188, SR_CgaCtaId ;  /* 0x0000000000bc7919 */ /* 0x000e220000008800 */
[----:B------:R-:W-:Y:S02]  /*0690*/  LOP3.LUT P1, RZ, R112, 0x1f, RZ, 0xc0, !PT ;  /* 0x0000001f70ff7812 */ /* 0x000fe4000782c0ff */
[----:B------:R-:W-:-:S02]  /*06a0*/  PLOP3.LUT P0, PT, PT, PT, PT, 0x80, 0x8 ;  /* 0x000000000008781c */ /* 0x000fc40003f0f070 */
[C---:B----4-:R-:W-:Y:S02]  /*06b0*/  PRMT R128, R53.reuse, 0x7632, R128 ;  /* 0x0000763235807816 */ /* 0x050fe40000000080 */
[----:B------:R-:W-:Y:S02]  /*06c0*/  SHF.L.U32 R136, R53, 0x10, RZ ;  /* 0x0000001035887819 */ /* 0x000fe400000006ff */
[C---:B------:R-:W-:Y:S02]  /*06d0*/  PRMT R138, R55.reuse, 0x7632, R138 ;  /* 0x00007632378a7816 */ /* 0x040fe4000000008a */
[----:B------:R-:W-:Y:S02]  /*06e0*/  SHF.L.U32 R139, R55, 0x10, RZ ;  /* 0x00000010378b7819 */ /* 0x000fe400000006ff */
[C---:B--2---:R-:W-:Y:S02]  /*06f0*/  PRMT R0, R44.reuse, 0x7632, R0 ;  /* 0x000076322c007816 */ /* 0x044fe40000000000 */
[----:B------:R-:W-:-:S02]  /*0700*/  SHF.L.U32 R126, R44, 0x10, RZ ;  /* 0x000000102c7e7819 */ /* 0x000fc400000006ff */
[C---:B------:R-:W-:Y:S02]  /*0710*/  PRMT R162, R56.reuse, 0x7632, R162 ;  /* 0x0000763238a27816 */ /* 0x040fe400000000a2 */
[----:B------:R-:W-:Y:S02]  /*0720*/  SHF.L.U32 R53, R56, 0x10, RZ ;  /* 0x0000001038357819 */ /* 0x000fe400000006ff */
[C---:B------:R-:W-:Y:S02]  /*0730*/  PRMT R172, R58.reuse, 0x7632, R172 ;  /* 0x000076323aac7816 */ /* 0x040fe400000000ac */
[----:B------:R-:W-:Y:S02]  /*0740*/  SHF.L.U32 R55, R58, 0x10, RZ ;  /* 0x000000103a377819 */ /* 0x000fe400000006ff */
[----:B---3--:R-:W-:Y:S02]  /*0750*/  FSEL R147, R2, RZ, !P4 ;  /* 0x000000ff02937208 */ /* 0x008fe40006000000 */
[C---:B------:R-:W-:Y:S01]  /*0760*/  PRMT R130, R45.reuse, 0x7632, R130 ;  /* 0x000076322d827816 */ /* 0x040fe20000000082 */
[----:B------:R-:W1:Y:S01]  /*0770*/  @P2 LDC.64 R2, c[0x0][0x438] ;  /* 0x00010e00ff022b82 */ /* 0x000e620000000a00 */
[----:B------:R-:W-:-:S02]  /*0780*/  SHF.L.U32 R131, R45, 0x10, RZ ;  /* 0x000000102d837819 */ /* 0x000fc400000006ff */
[C---:B------:R-:W-:Y:S02]  /*0790*/  PRMT R56, R60.reuse, 0x7632, R56 ;  /* 0x000076323c387816 */ /* 0x040fe40000000038 */
[----:B------:R-:W-:Y:S02]  /*07a0*/  SHF.L.U32 R157, R60, 0x10, RZ ;  /* 0x000000103c9d7819 */ /* 0x000fe400000006ff */
[C---:B------:R-:W-:Y:S01]  /*07b0*/  PRMT R58, R61.reuse, 0x7632, R58 ;  /* 0x000076323d3a7816 */ /* 0x040fe2000000003a */
[----:B------:R-:W2:Y:S01]  /*07c0*/  @P2 LDC.64 R44, c[0x0][0x438] ;  /* 0x00010e00ff2c2b82 */ /* 0x000ea20000000a00 */
[----:B------:R-:W-:-:S07]  /*07d0*/  SHF.L.U32 R153, R61, 0x10, RZ ;  /* 0x000000103d997819 */ /* 0x000fce00000006ff */
[----:B------:R-:W3:Y:S01]  /*07e0*/  @P2 LDC.64 R60, c[0x0][0x438] ;  /* 0x00010e00ff3c2b82 */ /* 0x000ee20000000a00 */
[C---:B------:R-:W-:Y:S02]  /*07f0*/  PRMT R134, R47.reuse, 0x7632, R134 ;  /* 0x000076322f867816 */ /* 0x040fe40000000086 */
[----:B------:R-:W-:Y:S02]  /*0800*/  SHF.L.U32 R135, R47, 0x10, RZ ;  /* 0x000000102f877819 */ /* 0x000fe400000006ff */
[C---:B------:R-:W-:Y:S02]  /*0810*/  PRMT R156, R50.reuse, 0x7632, R156 ;  /* 0x00007632329c7816 */ /* 0x040fe4000000009c */
[----:B------:R-:W-:Y:S02]  /*0820*/  SHF.L.U32 R47, R50, 0x10, RZ ;  /* 0x00000010322f7819 */ /* 0x000fe400000006ff */
[----:B------:R-:W-:Y:S02]  /*0830*/  PRMT R132, R46, 0x7632, R132 ;  /* 0x000076322e847816 */ /* 0x000fe40000000084 */
[----:B------:R-:W-:-:S02]  /*0840*/  PRMT R50, R52, 0x7632, R50 ;  /* 0x0000763234327816 */ /* 0x000fc40000000032 */
[----:B------:R-:W-:Y:S02]  /*0850*/  PRMT R137, R54, 0x7632, R137 ;  /* 0x0000763236897816 */ /* 0x000fe40000000089 */
[C---:B------:R-:W-:Y:S02]  /*0860*/  PRMT R140, R62.reuse, 0x7632, R140 ;  /* 0x000076323e8c7816 */ /* 0x040fe4000000008c */
[----:B------:R-:W-:Y:S02]  /*0870*/  SHF.L.U32 R149, R62, 0x10, RZ ;  /* 0x000000103e957819 */ /* 0x000fe400000006ff */
        /* <DEDUP_REMOVED lines=17> */
[C---:B------:R-:W-:Y:S01]  /*0990*/  PRMT R46, R48.reuse, 0x7632, R46 ;  /* 0x00007632302e7816 */ /* 0x040fe2000000002e */
        /* <DEDUP_REMOVED lines=25> */
[----:B-1----:R-:W-:Y:S01]  /*0b30*/  @P2 IMAD.WIDE.U32 R2, R121, 0x10, R2 ;  /* 0x0000001079022825 */ /* 0x002fe200078e0002 */
[----:B------:R-:W-:-:S03]  /*0b40*/  SHF.L.U32 R50, R46, 0x10, RZ ;  /* 0x000000102e327819 */ /* 0x000fc600000006ff */
[----:B------:R-:W-:Y:S01]  /*0b50*/  FMUL.FTZ R0, R124, R129 ;  /* 0x000000817c007220 */ /* 0x000fe20000410000 */
[----:B---3--:R-:W-:-:S04]  /*0b60*/  @P2 IMAD.WIDE.U32 R62, R127, 0x10, R60 ;  /* 0x000000107f3e2825 */ /* 0x008fc800078e003c */
[----:B-----5:R-:W-:Y:S01]  /*0b70*/  FMUL.FTZ R61, R24, R48 ;  /* 0x00000030183d7220 */ /* 0x020fe20000410000 */
[----:B--2---:R-:W-:Y:S01]  /*0b80*/  @P2 IMAD.WIDE.U32 R44, R125, 0x10, R44 ;  /* 0x000000107d2c2825 */ /* 0x004fe200078e002c */
[C---:B------:R-:W-:Y:S01]  /*0b90*/  PRMT R148, R49.reuse, 0x7632, R148 ;  /* 0x0000763231947816 */ /* 0x040fe20000000094 */
[----:B------:R1:W2:Y:S01]  /*0ba0*/  @P2 LDG.E.128 R32, desc[UR8][R2.64] ;  /* 0x0000000802202981 */ /* 0x0002a2000c1e1d00 */
[----:B------:R-:W-:Y:S02]  /*0bb0*/  SHF.L.U32 R49, R49, 0x10, RZ ;  /* 0x0000001031317819 */ /* 0x000fe400000006ff */
[C---:B------:R-:W-:Y:S01]  /*0bc0*/  PRMT R140, R67.reuse, 0x7632, R140 ;  /* 0x00007632438c7816 */ /* 0x040fe2000000008c */
[----:B------:R3:W4:Y:S01]  /*0bd0*/  @P2 LDG.E.128 R28, desc[UR8][R44.64] ;  /* 0x000000082c1c2981 */ /* 0x000722000c1e1d00 */
[----:B------:R-:W-:Y:S01]  /*0be0*/  SHF.L.U32 R139, R67, 0x10, RZ ;  /* 0x00000010438b7819 */ /* 0x000fe200000006ff */
[----:B------:R-:W-:Y:S01]  /*0bf0*/  FMUL.FTZ R67, R25, R50 ;  /* 0x0000003219437220 */ /* 0x000fe20000410000 */
[----:B------:R-:W-:Y:S01]  /*0c00*/  FMUL.FTZ R133, R124, R133 ;  /* 0x000000857c857220 */ /* 0x000fe20000410000 */
[----:B------:R0:W2:Y:S01]  /*0c10*/  @P2 LDG.E.128 R108, desc[UR8][R62.64] ;  /* 0x000000083e6c2981 */ /* 0x0000a2000c1e1d00 */
[----:B-1----:R-:W-:Y:S01]  /*0c20*/  FADD.FTZ R2, RZ, R61 ;  /* 0x0000003dff027221 */ /* 0x002fe20000010000 */
[----:B------:R-:W-:Y:S01]  /*0c30*/  SHF.L.U32 R148, R148, 0x10, RZ ;  /* 0x0000001094947819 */ /* 0x000fe200000006ff */
[----:B---3--:R-:W-:Y:S01]  /*0c40*/  FFMA.FTZ R44, R0, R61, RZ ;  /* 0x0000003d002c7223 */ /* 0x008fe200000100ff */
[----:B------:R-:W-:Y:S01]  /*0c50*/  FMUL.FTZ R58, R26, R49 ;  /* 0x000000311a3a7220 */ /* 0x000fe20000410000 */
[----:B------:R-:W-:Y:S01]  /*0c60*/  FADD.FTZ R3, R2, R67 ;  /* 0x0000004302037221 */ /* 0x000fe20000010000 */
[----:B0-----:R-:W-:Y:S01]  /*0c70*/  FMUL.FTZ R63, R124, R143 ;  /* 0x0000008f7c3f7220 */ /* 0x001fe20000410000 */
        /* <DEDUP_REMOVED lines=36> */
[----:B------:R-:W-:Y:S01]  /*0ec0*/  PRMT R166, R57, 0x7632, R166 ;  /* 0x0000763239a67816 */ /* 0x000fe200000000a6 */
        /* <DEDUP_REMOVED lines=36> */
[----:B------:R-:W-:Y:S01]  /*1110*/  SHF.L.U32 R178, R178, 0x10, RZ ;  /* 0x00000010b2b27819 */ /* 0x000fe200000006ff */
        /* <DEDUP_REMOVED lines=55> */
[----:B------:R-:W-:-:S04]  /*1490*/  LEA R173, R188, R173, 0x18 ;  /* 0x000000adbcad7211 */ /* 0x000fc800078ec0ff */
[----:B------:R-:W-:-:S04]  /*14a0*/  IADD3 R149, PT, PT, R173, 0x3020, RZ ;  /* 0x00003020ad957810 */ /* 0x000fc80007ffe0ff */
[----:B------:R-:W-:Y:S02]  /*14b0*/  @!P1 MOV R46, R149 ;  /* 0x00000095002e9202 */ /* 0x000fe40000000f00 */
[----:B------:R-:W-:-:S04]  /*14c0*/  @!P0 IADD3 R46, PT, PT, R173, 0x3000, RZ ;  /* 0x00003000ad2e8810 */ /* 0x000fc80007ffe0ff */
[----:B------:R-:W-:Y:S01]  /*14d0*/  @!P1 LEA R147, R122, R46, 0x3 ;  /* 0x0000002e7a939211 */ /* 0x000fe200078e18ff */
[----:B0-----:R-:W-:Y:S01]  /*14e0*/  FADD.FTZ R2, R2, R45 ;  /* 0x0000002d02027221 */ /* 0x001fe20000010000 */
[----:B-1----:R-:W-:-:S05]  /*14f0*/  FADD.FTZ R3, R3, R44 ;  /* 0x0000002c03037221 */ /* 0x002fca0000010000 */
[----:B------:R0:W-:Y:S01]  /*1500*/  @!P1 STS.64 [R147], R2 ;  /* 0x0000000293009388 */ /* 0x0001e20000000a00 */
[----:B------:R-:W-:Y:S01]  /*1510*/  @!P3 IADD3 R149, PT, PT, R173, 0x3000, RZ ;  /* 0x00003000ad95b810 */ /* 0x000fe20007ffe0ff */
[----:B------:R-:W-:Y:S01]  /*1520*/  FADD.FTZ R88, R47, R88 ;  /* 0x000000582f587221 */ /* 0x000fe20000010000 */
[----:B------:R-:W-:Y:S01]  /*1530*/  FFMA.FTZ R68, R65, R47, R68 ;  /* 0x0000002f41447223 */ /* 0x000fe20000010044 */
[----:B------:R-:W-:Y:S01]  /*1540*/  BAR.SYNC.DEFER_BLOCKING 0x0 ;  /* 0x0000000000007b1d */ /* 0x000fe20000010000 */
[C---:B------:R-:W-:Y:S02]  /*1550*/  IADD3 R175, PT, PT, R173.reuse, 0x3030, RZ ;  /* 0x00003030adaf7810 */ /* 0x040fe40007ffe0ff */
[----:B------:R-:W-:Y:S01]  /*1560*/  @!P3 IADD3 R175, PT, PT, R173, 0x3010, RZ ;  /* 0x00003010adafb810 */ /* 0x000fe20007ffe0ff */
        /* <DEDUP_REMOVED lines=11> */
[----:B------:R1:W3:Y:S04]  /*1620*/  LDS.128 R44, [R149] ;  /* 0x00000000952c7984 */ /* 0x0002e80000000c00 */
[----:B------:R-:W4:Y:S03]  /*1630*/  LDS.128 R48, [R175] ;  /* 0x00000000af307984 */ /* 0x000f260000000c00 */
[----:B-1----:R-:W1:Y:S01]  /*1640*/  LDC.64 R148, c[0x0][0x438] ;  /* 0x00010e00ff947b82 */ /* 0x002e620000000a00 */
[----:B------:R-:W-:Y:S01]  /*1650*/  FADD.FTZ R92, R53, R92 ;  /* 0x0000005c355c7221 */ /* 0x000fe20000010000 */
[----:B------:R-:W-:Y:S01]  /*1660*/  FFMA.FTZ R72, R143, R53, R72 ;  /* 0x000000358f487223 */ /* 0x000fe20000010048 */
[----:B------:R-:W-:-:S02]  /*1670*/  ISETP.NE.AND P4, PT, RZ, UR11, PT ;  /* 0x0000000bff007c0c */ /* 0x000fc4000bf85270 */
[----:B0-----:R-:W-:Y:S02]  /*1680*/  IADD3 R120, PT, PT, R120, R2, RZ ;  /* 0x0000000278787210 */ /* 0x001fe40007ffe0ff */
[----:B-1----:R-:W-:Y:S01]  /*1690*/  ISETP.NE.U32.AND P0, PT, R148, RZ, PT ;  /* 0x000000ff9400720c */ /* 0x002fe20003f05070 */
[----:B---3--:R-:W-:Y:S01]  /*16a0*/  FADD.FTZ R53, RZ, R44 ;  /* 0x0000002cff357221 */ /* 0x008fe20000010000 */
[----:B------:R-:W-:Y:S02]  /*16b0*/  FADD.FTZ R44, RZ, R45 ;  /* 0x0000002dff2c7221 */ /* 0x000fe40000010000 */
[----:B------:R-:W-:Y:S01]  /*16c0*/  ISETP.NE.AND.EX P0, PT, R149, RZ, PT, P0 ;  /* 0x000000ff9500720c */ /* 0x000fe20003f05300 */
[----:B------:R-:W-:Y:S01]  /*16d0*/  FADD.FTZ R53, R46, R53 ;  /* 0x000000352e357221 */ /* 0x000fe20000010000 */
[----:B------:R-:W-:-:S03]  /*16e0*/  FADD.FTZ R44, R47, R44 ;  /* 0x0000002c2f2c7221 */ /* 0x000fc60000010000 */
[----:B----4-:R-:W-:Y:S01]  /*16f0*/  FADD.FTZ R53, R53, R48 ;  /* 0x0000003035357221 */ /* 0x010fe20000010000 */
[----:B------:R-:W-:-:S03]  /*1700*/  FADD.FTZ R44, R44, R49 ;  /* 0x000000312c2c7221 */ /* 0x000fc60000010000 */
[----:B------:R-:W-:Y:S01]  /*1710*/  FADD.FTZ R50, R50, R53 ;  /* 0x0000003532327221 */ /* 0x000fe20000010000 */
[----:B------:R-:W-:-:S03]  /*1720*/  FADD.FTZ R51, R51, R44 ;  /* 0x0000002c33337221 */ /* 0x000fc60000010000 */
        /* <DEDUP_REMOVED lines=36> */
[----:B--2---:R-:W-:Y:S01]  /*1970*/  PRMT R53, R111, 0x7632, R53 ;  /* 0x000076326f357816 */ /* 0x004fe20000000035 */
        /* <DEDUP_REMOVED lines=8> */
[----:B------:R-:W-:Y:S02]  /*1a00*/  PRMT R156, R28, 0x7632, R156 ;  /* 0x000076321c9c7816 */ /* 0x000fe4000000009c */
[C---:B------:R-:W-:Y:S02]  /*1a10*/  PRMT R162, R31.reuse, 0x7632, R162 ;  /* 0x000076321fa27816 */ /* 0x040fe400000000a2 */
[----:B------:R-:W-:Y:S02]  /*1a20*/  PRMT R137, R31, 0x7632, R137 ;  /* 0x000076321f897816 */ /* 0x000fe40000000089 */
[C---:B------:R-:W-:Y:S02]  /*1a30*/  PRMT R166, R30.reuse, 0x7632, R166 ;  /* 0x000076321ea67816 */ /* 0x040fe400000000a6 */
[----:B------:R-:W-:Y:S02]  /*1a40*/  PRMT R139, R30, 0x7632, R139 ;  /* 0x000076321e8b7816 */ /* 0x000fe4000000008b */
[----:B------:R-:W-:-:S02]  /*1a50*/  PRMT R172, R29, 0x7632, R172 ;  /* 0x000076321dac7816 */ /* 0x000fc400000000ac */
[----:B------:R-:W-:Y:S02]  /*1a60*/  PRMT R147, R29, 0x7632, R147 ;  /* 0x000076321d937816 */ /* 0x000fe40000000093 */
[----:B------:R-:W-:Y:S02]  /*1a70*/  PRMT R55, R35, 0x7632, R55 ;  /* 0x0000763223377816 */ /* 0x000fe40000000037 */
[----:B------:R-:W-:Y:S02]  /*1a80*/  PRMT R57, R34, 0x7632, R57 ;  /* 0x0000763222397816 */ /* 0x000fe40000000039 */
[----:B------:R-:W-:Y:S02]  /*1a90*/  PRMT R59, R33, 0x7632, R59 ;  /* 0x00007632213b7816 */ /* 0x000fe4000000003b */
[----:B------:R-:W-:Y:S02]  /*1aa0*/  PRMT R131, R32, 0x7632, R131 ;  /* 0x0000763220837816 */ /* 0x000fe40000000083 */
        /* <DEDUP_REMOVED lines=37> */
.L_x_760:
        /* <DEDUP_REMOVED lines=33> */
.L_x_759:
        /* <DEDUP_REMOVED lines=36> */
.L_x_762:
        /* <DEDUP_REMOVED lines=37> */
.L_x_758:
        /* <DEDUP_REMOVED lines=43> */
.L_x_764:
        /* <DEDUP_REMOVED lines=41> */
.L_x_763:
        /* <DEDUP_REMOVED lines=44> */
.L_x_765:
        /* <DEDUP_REMOVED lines=44> */
.L_x_761:
        /* <DEDUP_REMOVED lines=63> */
.L_x_768:
[-CC-:B0-----:R-:W-:Y:S01]  /*3250*/  FFMA.FTZ R45, R158, R142.reuse, R135.reuse ;  /* 0x0000008e9e2d7223 */ /* 0x181fe20000010087 */
[-CC-:B------:R-:W-:Y:S01]  /*3260*/  FFMA.FTZ R41, R132, R142.reuse, R135.reuse ;  /* 0x0000008e84297223 */ /* 0x180fe20000010087 */
[----:B------:R-:W-:Y:S01]  /*3270*/  SHF.L.U32 R0, R139, 0x10, RZ ;  /* 0x000000108b007819 */ /* 0x000fe200000006ff */
[-C--:B------:R-:W-:Y:S01]  /*3280*/  FFMA.FTZ R159, R159, R142.reuse, R135 ;  /* 0x0000008e9f9f7223 */ /* 0x080fe20000010087 */
[----:B------:R-:W-:Y:S01]  /*3290*/  FADD.FTZ R47, R150, -R45 ;  /* 0x8000002d962f7221 */ /* 0x000fe20000010000 */
[----:B------:R-:W-:Y:S01]  /*32a0*/  SHF.L.U32 R45, R156, 0x10, RZ ;  /* 0x000000109c2d7819 */ /* 0x000fe200000006ff */
[----:B------:R-:W-:Y:S01]  /*32b0*/  FADD.FTZ R43, R130, -R41 ;  /* 0x80000029822b7221 */ /* 0x000fe20000010000 */
[-CC-:B------:R-:W-:Y:S01]  /*32c0*/  FFMA.FTZ R41, R138, R142.reuse, R135.reuse ;  /* 0x0000008e8a297223 */ /* 0x180fe20000010087 */
[-CC-:B------:R-:W-:Y:S01]  /*32d0*/  FFMA.FTZ R161, R161, R142.reuse, R135.reuse ;  /* 0x0000008ea1a17223 */ /* 0x180fe20000010087 */
[-CC-:B------:R-:W-:Y:S01]  /*32e0*/  FFMA.FTZ R168, R168, R142.reuse, R135.reuse ;  /* 0x0000008ea8a87223 */ /* 0x180fe20000010087 */
[-CC-:B------:R-:W-:Y:S01]  /*32f0*/  FFMA.FTZ R143, R143, R142.reuse, R135.reuse ;  /* 0x0000008e8f8f7223 */ /* 0x180fe20000010087 */
[----:B------:R-:W-:Y:S01]  /*3300*/  FFMA.FTZ R151, R151, R142, R135 ;  /* 0x0000008e97977223 */ /* 0x000fe20000010087 */
        /* <DEDUP_REMOVED lines=29> */
.L_x_767:
[----:B------:R-:W-:Y:S05]  /*34e0*/  @!P1 BRA `(.L_x_770) ;  /* 0x0000000000a49947 */ /* 0x000fea0003800000 */
        /* <DEDUP_REMOVED lines=41> */
.L_x_770:
[-CC-:B0-----:R-:W-:Y:S01]  /*3780*/  FFMA.FTZ R45, R132, R142.reuse, R135.reuse ;  /* 0x0000008e842d7223 */ /* 0x181fe20000010087 */
[-CC-:B------:R-:W-:Y:S01]  /*3790*/  FFMA.FTZ R49, R158, R142.reuse, R135.reuse ;  /* 0x0000008e9e317223 */ /* 0x180fe20000010087 */
[-CC-:B------:R-:W-:Y:S01]  /*37a0*/  FFMA.FTZ R159, R159, R142.reuse, R135.reuse ;  /* 0x0000008e9f9f7223 */ /* 0x180fe20000010087 */
[-C--:B------:R-:W-:Y:S01]  /*37b0*/  FFMA.FTZ R151, R151, R142.reuse, R135 ;  /* 0x0000008e97977223 */ /* 0x080fe20000010087 */
[----:B------:R-:W-:Y:S01]  /*37c0*/  FADD.FTZ R47, R130, -R45 ;  /* 0x8000002d822f7221 */ /* 0x000fe20000010000 */
[-C--:B------:R-:W-:Y:S01]  /*37d0*/  FFMA.FTZ R45, R138, R142.reuse, R135 ;  /* 0x0000008e8a2d7223 */ /* 0x080fe20000010087 */
[----:B------:R-:W-:Y:S01]  /*37e0*/  FADD.FTZ R150, R150, -R49 ;  /* 0x8000003196967221 */ /* 0x000fe20000010000 */
[----:B------:R-:W-:Y:S01]  /*37f0*/  SHF.L.U32 R49, R156, 0x10, RZ ;  /* 0x000000109c317819 */ /* 0x000fe200000006ff */
[-C--:B------:R-:W-:Y:S01]  /*3800*/  FFMA.FTZ R143, R143, R142.reuse, R135 ;  /* 0x0000008e8f8f7223 */ /* 0x080fe20000010087 */
[----:B------:R-:W-:Y:S01]  /*3810*/  FADD.FTZ R51, R136, -R45 ;  /* 0x8000002d88337221 */ /* 0x000fe20000010000 */
[-CC-:B------:R-:W-:Y:S01]  /*3820*/  FFMA.FTZ R161, R161, R142.reuse, R135.reuse ;  /* 0x0000008ea1a17223 */ /* 0x180fe20000010087 */
[----:B------:R-:W-:Y:S01]  /*3830*/  FFMA.FTZ R168, R168, R142, R135 ;  /* 0x0000008ea8a87223 */ /* 0x000fe20000010087 */
[----:B------:R-:W-:Y:S01]  /*3840*/  SHF.L.U32 R45, R166, 0x10, RZ ;  /* 0x00000010a62d7819 */ /* 0x000fe200000006ff */
        /* <DEDUP_REMOVED lines=24> */
.L_x_766:
        /* <DEDUP_REMOVED lines=39> */
.L_x_772:
        /* <DEDUP_REMOVED lines=33> */
.L_x_771:
        /* <DEDUP_REMOVED lines=34> */
.L_x_773:
        /* <DEDUP_REMOVED lines=28> */
.L_x_769:
        /* <DEDUP_REMOVED lines=12> */
[-CC-:B0-----:R-:W-:Y:S01]  /*42f0*/  FFMA.FTZ R39, R164, R142.reuse, R135.reuse ;  /* 0x0000008ea4277223 */ /* 0x181fe20000010087 */
[-CC-:B------:R-:W-:Y:S01]  /*4300*/  FFMA.FTZ R170, R170, R142.reuse, R135.reuse ;  /* 0x0000008eaaaa7223 */ /* 0x180fe20000010087 */
[----:B------:R-:W-:Y:S01]  /*4310*/  SHF.L.U32 R36, R57, 0x10, RZ ;  /* 0x0000001039247819 */ /* 0x000fe200000006ff */
[----:B------:R-:W-:Y:S01]  /*4320*/  FADD.FTZ R163, R163, -R0 ;  /* 0x80000000a3a37221 */ /* 0x000fe20000010000 */
[----:B------:R-:W-:Y:S01]  /*4330*/  SHF.L.U32 R0, R59, 0x10, RZ ;  /* 0x000000103b007819 */ /* 0x000fe200000006ff */
[-C--:B------:R-:W-:Y:S01]  /*4340*/  FFMA.FTZ R38, R141, R142.reuse, R135 ;  /* 0x0000008e8d267223 */ /* 0x080fe20000010087 */
[----:B------:R-:W-:Y:S01]  /*4350*/  FADD.FTZ R39, R160, -R39 ;  /* 0x80000027a0277221 */ /* 0x000fe20000010000 */
        /* <DEDUP_REMOVED lines=37> */
.L_x_776:
[-CC-:B------:R-:W-:Y:S01]  /*45b0*/  FFMA.FTZ R0, R167, R142.reuse, R135.reuse ;  /* 0x0000008ea7007223 */ /* 0x180fe20000010087 */
[-CC-:B0-----:R-:W-:Y:S01]  /*45c0*/  FFMA.FTZ R43, R164, R142.reuse, R135.reuse ;  /* 0x0000008ea42b7223 */ /* 0x181fe20000010087 */
[-CC-:B------:R-:W-:Y:S01]  /*45d0*/  FFMA.FTZ R170, R170, R142.reuse, R135.reuse ;  /* 0x0000008eaaaa7223 */ /* 0x180fe20000010087 */
[----:B------:R-:W-:Y:S01]  /*45e0*/  SHF.L.U32 R40, R57, 0x10, RZ ;  /* 0x0000001039287819 */ /* 0x000fe200000006ff */
[----:B------:R-:W-:Y:S01]  /*45f0*/  FADD.FTZ R163, R163, -R0 ;  /* 0x80000000a3a37221 */ /* 0x000fe20000010000 */
        /* <DEDUP_REMOVED lines=36> */
.L_x_775:
[----:B------:R-:W-:Y:S05]  /*4840*/  @!P1 BRA `(.L_x_778) ;  /* 0x0000000000a49947 */ /* 0x000fea0003800000 */
        /* <DEDUP_REMOVED lines=41> */
.L_x_778:
[-CC-:B------:R-:W-:Y:S01]  /*4ae0*/  FFMA.FTZ R0, R167, R142.reuse, R135.reuse ;  /* 0x0000008ea7007223 */ /* 0x180fe20000010087 */
[-CC-:B0-----:R-:W-:Y:S01]  /*4af0*/  FFMA.FTZ R45, R152, R142.reuse, R135.reuse ;  /* 0x0000008e982d7223 */ /* 0x181fe20000010087 */
[-CC-:B------:R-:W-:Y:S01]  /*4b00*/  FFMA.FTZ R170, R170, R142.reuse, R135.reuse ;  /* 0x0000008eaaaa7223 */ /* 0x180fe20000010087 */
[-C--:B------:R-:W-:Y:S01]  /*4b10*/  FFMA.FTZ R47, R164, R142.reuse, R135 ;  /* 0x0000008ea42f7223 */ /* 0x080fe20000010087 */
[----:B------:R-:W-:Y:S01]  /*4b20*/  FADD.FTZ R163, R163, -R0 ;  /* 0x80000000a3a37221 */ /* 0x000fe20000010000 */
        /* <DEDUP_REMOVED lines=26> */
[----:B------:R-:W-:Y:S01]  /*4cd0*/  F2FP.BF16.F32.PACK_AB R45, R45, R44 ;  /* 0x0000002c2d2d723e */ /* 0x000fe200000010ff */
[----:B------:R-:W-:-:S02]  /*4ce0*/  FFMA.FTZ R0, R124, R157, R0 ;  /* 0x0000009d7c007223 */ /* 0x000fc40000010000 */
[----:B------:R-:W-:Y:S02]  /*4cf0*/  F2FP.BF16.F32.PACK_AB R47, R50, R47 ;  /* 0x0000002f322f723e */ /* 0x000fe400000010ff */
[----:B------:R-:W-:Y:S02]  /*4d00*/  F2FP.BF16.F32.PACK_AB R46, R169, R46 ;  /* 0x0000002ea92e723e */ /* 0x000fe400000010ff */
[----:B------:R-:W-:Y:S01]  /*4d10*/  F2FP.BF16.F32.PACK_AB R44, R131, R0 ;  /* 0x00000000832c723e */ /* 0x000fe200000010ff */
[----:B------:R-:W-:Y:S06]  /*4d20*/  BRA `(.L_x_777) ;  /* 0x0000000800187947 */ /* 0x000fec0003800000 */
.L_x_774:
        /* <DEDUP_REMOVED lines=39> */
.L_x_780:
        /* <DEDUP_REMOVED lines=33> */
.L_x_779:
        /* <DEDUP_REMOVED lines=34> */
.L_x_781:
        /* <DEDUP_REMOVED lines=28> */
.L_x_777:
        /* <DEDUP_REMOVED lines=18> */
.L_x_757:
[----:B------:R-:W1:Y:S08]  /*56b0*/  LDC R15, c[0x0][0x388] ;  /* 0x0000e200ff0f7b82 */ /* 0x000e700000000800 */
[----:B0-----:R-:W0:Y:S08]  /*56c0*/  LDC.64 R2, c[0x0][0x440] ;  /* 0x00011000ff027b82 */ /* 0x001e300000000a00 */
[----:B------:R-:W2:Y:S01]  /*56d0*/  LDC.64 R12, c[0x0][0x448] ;  /* 0x00011200ff0c7b82 */ /* 0x000ea20000000a00 */
[----:B-1----:R-:W-:-:S05]  /*56e0*/  IMAD R15, R15, UR10, RZ ;  /* 0x0000000a0f0f7c24 */ /* 0x002fca000f8e02ff */
[----:B------:R-:W-:-:S05]  /*56f0*/  LEA.HI R15, R15, R112, RZ, 0x1d ;  /* 0x000000700f0f7211 */ /* 0x000fca00078fe8ff */
[----:B0-----:R-:W-:-:S05]  /*5700*/  IMAD.WIDE.U32 R2, R15, 0x20, R2 ;  /* 0x000000200f027825 */ /* 0x001fca00078e0002 */
        /* <DEDUP_REMOVED lines=14> */
.L_x_783:
        /* <DEDUP_REMOVED lines=9> */
.L_x_3799:


//--------------------- .text._ZN10layer_norm31ln_parallel_residual_bwd_kernelINS_13Kernel_traitsIf13__nv_bfloat16S2_S2_fjLj3072ELj1ELj1ELj4ELj16ENS_18Kernel_traits_baseILj3072EfS2_S2_S2_fjLj128EEEEELb1ELb0ELb0EEEvNS_9BwdParamsE --------------------------
	.section	.text._ZN10layer_norm31ln_parallel_residual_bwd_kernelINS_13Kernel_traitsIf13__nv_bfloat16S2_S2_fjLj3072ELj1ELj1ELj4ELj16ENS_18Kernel_traits_baseILj3072EfS2_S2_S2_fjLj128EEEEELb1ELb0ELb0EEEvNS_9BwdParamsE,"ax",@progbits
	.align	128
        .global         _ZN10layer_norm31ln_parallel_residual_bwd_kernelINS_13Kernel_traitsIf13__nv_bfloat16S2_S2_fjLj3072ELj1ELj1ELj4ELj16ENS_18Kernel_traits_baseILj3072EfS2_S2_S2_fjLj128EEEEELb1ELb0ELb0EEEvNS_9BwdParamsE
        .type           _ZN10layer_norm31ln_parallel_residual_bwd_kernelINS_13Kernel_traitsIf13__nv_bfloat16S2_S2_fjLj3072ELj1ELj1ELj4ELj16ENS_18Kernel_traits_baseILj3072EfS2_S2_S2_fjLj128EEEEELb1ELb0ELb0EEEvNS_9BwdParamsE,@function
        .size           _ZN10layer_norm31ln_parallel_residual_bwd_kernelINS_13Kernel_traitsIf13__nv_bfloat16S2_S2_fjLj3072ELj1ELj1ELj4ELj16ENS_18Kernel_traits_baseILj3072EfS2_S2_S2_fjLj128EEEEELb1ELb0ELb0EEEvNS_9BwdParamsE,(.L_x_3800 - _ZN10layer_norm31ln_parallel_residual_bwd_kernelINS_13Kernel_traitsIf13__nv_bfloat16S2_S2_fjLj3072ELj1ELj1ELj4ELj16ENS_18Kernel_traits_baseILj3072EfS2_S2_S2_fjLj128EEEEELb1ELb0ELb0EEEvNS_9BwdParamsE)
        .other          _ZN10layer_norm31ln_parallel_residual_bwd_kernelINS_13Kernel_traitsIf13__nv_bfloat16S2_S2_fjLj3072ELj1ELj1ELj4ELj16ENS_18Kernel_traits_baseILj3072EfS2_S2_S2_fjLj128EEEEELb1ELb0ELb0EEEvNS_9BwdParamsE,@"STO_CUDA_ENTRY STV_DEFAULT"
_ZN10layer_norm31ln_parallel_residual_bwd_kernelINS_13Kernel_traitsIf13__nv_bfloat16S2_S2_fjLj3072ELj1ELj1ELj4ELj16ENS_18Kernel_traits_baseILj3072EfS2_S2_S2_fjLj128EEEEELb1ELb0ELb0EEEvNS_9BwdParamsE:
.text._ZN10layer_norm31ln_parallel_residual_bwd_kernelINS_13Kernel_traitsIf13__nv_bfloat16S2_S2_fjLj3072ELj1ELj1ELj4ELj16ENS_18Kernel_traits_baseILj3072EfS2_S2_S2_fjLj128EEEEELb1ELb0ELb0EEEvNS_9BwdParamsE:
        /* <DEDUP_REMOVED lines=151> */
.L_x_823:
[----:B-1----:R-:W-:Y:S02]  /*0970*/  UIMAD.WIDE UR10, UR7, 0x4, UR14 ;  /* 0x00000004070a78a5 */ /* 0x002fe4000f8e020e */
[----:B------:R-:W-:-:S04]  /*0980*/  UIMAD.WIDE UR4, UR7, 0x4, UR12 ;  /* 0x00000004070478a5 */ /* 0x000fc8000f8e020c */
[----:B0--3--:R-:W-:Y:S01]  /*0990*/  IMAD.U32 R184, RZ, RZ, UR10 ;  /* 0x0000000affb87e24 */ /* 0x009fe2000f8e00ff */
[----:B------:R-:W-:Y:S01]  /*09a0*/  MOV R185, UR11 ;  /* 0x0000000b00b97c02 */ /* 0x000fe20008000f00 */
[----:B------:R-:W-:Y:S01]  /*09b0*/  IMAD.U32 R186, RZ, RZ, UR4 ;  /* 0x00000004ffba7e24 */ /* 0x000fe2000f8e00ff */
[----:B------:R-:W-:-:S03]  /*09c0*/  MOV R187, UR5 ;  /* 0x0000000500bb7c02 */ /* 0x000fc60008000f00 */
[----:B------:R-:W3:Y:S04]  /*09d0*/  LDG.E R184, desc[UR16][R184.64] ;  /* 0x00000010b8b87981 */ /* 0x000ee8000c1e1900 */
[----:B------:R-:W4:Y:S01]  /*09e0*/  LDG.E R186, desc[UR16][R186.64] ;  /* 0x00000010baba7981 */ /* 0x000f22000c1e1900 */
        /* <DEDUP_REMOVED lines=12> */
[----:B---3--:R-:W-:Y:S02]  /*0ab0*/  R2UR UR11, R184 ;  /* 0x00000000b80b72ca */ /* 0x008fe400000e0000 */
[----:B----4-:R-:W-:Y:S01]  /*0ac0*/  FSEL R227, R186, RZ, P0 ;  /* 0x000000ffbae37208 */ /* 0x010fe20000000000 */
        /* <DEDUP_REMOVED lines=17> */
[----:B0-----:R-:W-:-:S05]  /*0be0*/  IMAD.WIDE.U32 R18, R14, 0x8, R18 ;  /* 0x000000080e127825 */ /* 0x001fca00078e0012 */
[----:B------:R-:W5:Y:S01]  /*0bf0*/  LDG.E.64 R232, desc[UR16][R18.64] ;  /* 0x0000001012e87981 */ /* 0x000f62000c1e1b00 */
[----:B-1----:R-:W-:-:S05]  /*0c00*/  @P1 IMAD.WIDE.U32 R238, R14, 0x8, R12 ;  /* 0x000000080eee1825 */ /* 0x002fca00078e000c */
[----:B------:R0:W5:Y:S01]  /*0c10*/  @P1 LDG.E.64 R242, desc[UR16][R238.64] ;  /* 0x00000010eef21981 */ /* 0x000162000c1e1b00 */
[----:B------:R-:W-:-:S05]  /*0c20*/  @P0 IMAD.WIDE.U32 R212, R14, 0x10, R212 ;  /* 0x000000100ed40825 */ /* 0x000fca00078e00d4 */
[----:B------:R1:W5:Y:S01]  /*0c30*/  @P0 LDG.E.128 R172, desc[UR16][R212.64] ;  /* 0x00000010d4ac0981 */ /* 0x000362000c1e1d00 */
[----:B---3--:R-:W-:Y:S02]  /*0c40*/  IMAD.U32 R8, R184, 0x10000, RZ ;  /* 0x00010000b8087824 */ /* 0x008fe400078e00ff */
[----:B------:R-:W-:Y:S02]  /*0c50*/  IMAD.U32 R10, R186, 0x10000, RZ ;  /* 0x00010000ba0a7824 */ /* 0x000fe400078e00ff */
[----:B------:R-:W-:Y:S01]  /*0c60*/  FADD.FTZ R3, -R227, R8 ;  /* 0x00000008e3037221 */ /* 0x000fe20000010100 */
[----:B------:R-:W-:Y:S02]  /*0c70*/  SHF.L.U32 R8, R185, 0x10, RZ ;  /* 0x00000010b9087819 */ /* 0x000fe400000006ff */
[----:B----4-:R-:W-:Y:S01]  /*0c80*/  SHF.L.U32 R17, R188, 0x10, RZ ;  /* 0x00000010bc117819 */ /* 0x010fe200000006ff */
[----:B------:R-:W-:Y:S02]  /*0c90*/  FMUL.FTZ R3, R3, UR11 ;  /* 0x0000000b03037c20 */ /* 0x000fe40008410000 */
[----:B------:R-:W-:Y:S01]  /*0ca0*/  FADD.FTZ R8, -R227, R8 ;  /* 0x00000008e3087221 */ /* 0x000fe20000010100 */
[----:B------:R-:W-:-:S02]  /*0cb0*/  IMAD.U32 R225, R190, 0x10000, RZ ;  /* 0x00010000bee17824 */ /* 0x000fc400078e00ff */
[----:B------:R-:W-:Y:S01]  /*0cc0*/  FADD.FTZ R10, -R227, R10 ;  /* 0x0000000ae30a7221 */ /* 0x000fe20000010100 */
[----:B-----5:R-:W-:Y:S01]  /*0cd0*/  FMUL.FTZ R15, R64, R17 ;  /* 0x00000011400f7220 */ /* 0x020fe20000410000 */
[----:B--2---:R-:W-:Y:S01]  /*0ce0*/  IMAD.U32 R13, R192, 0x10000, RZ ;  /* 0x00010000c00d7824 */ /* 0x004fe200078e00ff */
[----:B0-----:R-:W-:Y:S01]  /*0cf0*/  SHF.L.U32 R239, R194, 0x10, RZ ;  /* 0x00000010c2ef7819 */ /* 0x001fe200000006ff */
[----:B------:R-:W-:Y:S02]  /*0d00*/  IMAD.U32 R197, R189, 0x10000, RZ ;  /* 0x00010000bdc57824 */ /* 0x000fe400078e00ff */
[----:B------:R-:W-:Y:S01]  /*0d10*/  FMUL.FTZ R241, R68, R225 ;  /* 0x000000e144f17220 */ /* 0x000fe20000410000 */
[----:B------:R-:W-:Y:S01]  /*0d20*/  FADD.FTZ R120, R120, R13 ;  /* 0x0000000d78787221 */ /* 0x000fe20000010000 */
[-C--:B------:R-:W-:Y:S01]  /*0d30*/  FFMA.FTZ R12, R56, R13.reuse, R15 ;  /* 0x0000000d380c7223 */ /* 0x080fe2000001000f */
[----:B------:R-:W-:Y:S01]  /*0d40*/  FFMA.FTZ R104, R3, R13, R104 ;  /* 0x0000000d03687223 */ /* 0x000fe20000010068 */
[----:B------:R-:W-:Y:S01]  /*0d50*/  FMUL.FTZ R15, R8, UR11 ;  /* 0x0000000b080f7c20 */ /* 0x000fe20008410000 */
[----:B------:R-:W-:Y:S01]  /*0d60*/  FMUL.FTZ R13, R10, UR11 ;  /* 0x0000000b0a0d7c20 */ /* 0x000fe20008410000 */
[----:B------:R-:W-:-:S02]  /*0d70*/  SHF.L.U32 R18, R187, 0x10, RZ ;  /* 0x00000010bb127819 */ /* 0x000fc400000006ff */
[----:B------:R-:W-:Y:S02]  /*0d80*/  PRMT R184, R184, 0x7632, R184 ;  /* 0x00007632b8b87816 */ /* 0x000fe400000000b8 */
[----:B------:R-:W-:Y:S01]  /*0d90*/  PRMT R188, R188, 0x7632, R188 ;  /* 0x00007632bcbc7816 */ /* 0x000fe200000000bc */
[----:B-1----:R-:W-:Y:S01]  /*0da0*/  FMUL.FTZ R213, R66, R197 ;  /* 0x000000c542d57220 */ /* 0x002fe20000410000 */
[----:B------:R-:W-:Y:S01]  /*0db0*/  SHF.L.U32 R19, R193, 0x10, RZ ;  /* 0x00000010c1137819 */ /* 0x000fe200000006ff */
[----:B------:R-:W-:Y:S01]  /*0dc0*/  FADD.FTZ R124, R124, R239 ;  /* 0x000000ef7c7c7221 */ /* 0x000fe20000010000 */
[-C--:B------:R-:W-:Y:S01]  /*0dd0*/  FFMA.FTZ R8, R60, R239.reuse, R241 ;  /* 0x000000ef3c087223 */ /* 0x080fe200000100f1 */
[----:B------:R-:W-:Y:S01]  /*0de0*/  FFMA.FTZ R108, R13, R239, R108 ;  /* 0x000000ef0d6c7223 */ /* 0x000fe2000001006c */
[----:B------:R-:W-:Y:S01]  /*0df0*/  FADD.FTZ R154, R154, R197 ;  /* 0x000000c59a9a7221 */ /* 0x000fe20000010000 */
[----:B------:R-:W-:Y:S01]  /*0e00*/  FFMA.FTZ R138, R15, R197, R138 ;  /* 0x000000c50f8a7223 */ /* 0x000fe2000001008a */
[----:B------:R-:W-:Y:S01]  /*0e10*/  SHF.L.U32 R239, R191, 0x10, RZ ;  /* 0x00000010bfef7819 */ /* 0x000fe200000006ff */
[----:B------:R-:W-:Y:S01]  /*0e20*/  FADD.FTZ R197, -R227, R18 ;  /* 0x00000012e3c57221 */ /* 0x000fe20000010100 */
[----:B------:R-:W-:Y:S01]  /*0e30*/  PRMT R192, R192, 0x7632, R192 ;  /* 0x00007632c0c07816 */ /* 0x000fe200000000c0 */
[----:B------:R-:W-:-:S02]  /*0e40*/  IMAD.U32 R18, R184, 0x10000, RZ ;  /* 0x00010000b8127824 */ /* 0x000fc400078e00ff */
[----:B------:R-:W-:Y:S01]  /*0e50*/  FADD.FTZ R122, R122, R19 ;  /* 0x000000137a7a7221 */ /* 0x000fe20000010000 */
[----:B------:R-:W-:Y:S02]  /*0e60*/  IMAD.U32 R184, R188, 0x10000, RZ ;  /* 0x00010000bcb87824 */ /* 0x000fe400078e00ff */
[-C--:B------:R-:W-:Y:S01]  /*0e70*/  FFMA.FTZ R106, R15, R19.reuse, R106 ;  /* 0x000000130f6a7223 */ /* 0x080fe2000001006a */
[----:B------:R-:W-:Y:S01]  /*0e80*/  FFMA.FTZ R10, R58, R19, R213 ;  /* 0x000000133a0a7223 */ /* 0x000fe200000100d5 */
[----:B------:R-:W-:Y:S01]  /*0e90*/  FADD.FTZ R152, R152, R17 ;  /* 0x0000001198987221 */ /* 0x000fe20000010000 */
[----:B------:R-:W-:Y:S01]  /*0ea0*/  FFMA.FTZ R136, R3, R17, R136 ;  /* 0x0000001103887223 */ /* 0x000fe20000010088 */
[----:B------:R-:W-:Y:S02]  /*0eb0*/  IMAD.U32 R19, R195, 0x10000, RZ ;  /* 0x00010000c3137824 */ /* 0x000fe400078e00ff */
[----:B------:R-:W-:Y:S01]  /*0ec0*/  FMUL.FTZ R197, R197, UR11 ;  /* 0x0000000bc5c57c20 */ /* 0x000fe20008410000 */
[----:B------:R-:W-:Y:S01]  /*0ed0*/  SHF.L.U32 R192, R192, 0x10, RZ ;  /* 0x00000010c0c07819 */ /* 0x000fe200000006ff */
[----:B------:R-:W-:Y:S01]  /*0ee0*/  FMUL.FTZ R17, R70, R239 ;  /* 0x000000ef46117220 */ /* 0x000fe20000410000 */
[----:B------:R-:W-:Y:S01]  /*0ef0*/  FMUL.FTZ R188, R65, R184 ;  /* 0x000000b841bc7220 */ /* 0x000fe20000410000 */
[----:B------:R-:W-:Y:S01]  /*0f00*/  PRMT R185, R185, 0x7632, R185 ;  /* 0x00007632b9b97816 */ /* 0x000fe200000000b9 */
[----:B------:R-:W-:Y:S01]  /*0f10*/  FADD.FTZ R126, R126, R19 ;  /* 0x000000137e7e7221 */ /* 0x000fe20000010000 */
[-C--:B------:R-:W-:Y:S01]  /*0f20*/  FFMA.FTZ R110, R197, R19.reuse, R110 ;  /* 0x00000013c56e7223 */ /* 0x080fe2000001006e */
[----:B------:R-:W-:Y:S01]  /*0f30*/  FFMA.FTZ R19, R62, R19, R17 ;  /* 0x000000133e137223 */ /* 0x000fe20000010011 */
[----:B------:R-:W-:Y:S01]  /*0f40*/  FFMA.FTZ R17, R57, R192, R188 ;  /* 0x000000c039117223 */ /* 0x000fe200000100bc */
[----:B------:R-:W-:Y:S01]  /*0f50*/  PRMT R187, R186, 0x7632, R187 ;  /* 0x00007632babb7816 */ /* 0x000fe200000000bb */
[----:B------:R-:W-:Y:S01]  /*0f60*/  FADD.FTZ R18, -R227, R18 ;  /* 0x00000012e3127221 */ /* 0x000fe20000010100 */
[----:B------:R-:W-:-:S02]  /*0f70*/  PRMT R186, R189, 0x7632, R186 ;  /* 0x00007632bdba7816 */ /* 0x000fc400000000ba */
[----:B------:R-:W-:Y:S01]  /*0f80*/  SHF.L.U32 R188, R185, 0x10, RZ ;  /* 0x00000010b9bc7819 */ /* 0x000fe200000006ff */
[----:B------:R-:W-:Y:S01]  /*0f90*/  FMUL.FTZ R18, R18, UR11 ;  /* 0x0000000b12127c20 */ /* 0x000fe20008410000 */
[----:B------:R-:W-:Y:S02]  /*0fa0*/  PRMT R193, R193, 0x7632, R193 ;  /* 0x00007632c1c17816 */ /* 0x000fe400000000c1 */
[----:B------:R-:W-:Y:S01]  /*0fb0*/  SHF.L.U32 R186, R186, 0x10, RZ ;  /* 0x00000010baba7819 */ /* 0x000fe200000006ff */
[----:B------:R-:W-:Y:S01]  /*0fc0*/  FADD.FTZ R216, -R227, R188 ;  /* 0x000000bce3d87221 */ /* 0x000fe20000010100 */
[----:B------:R-:W-:Y:S01]  /*0fd0*/  FADD.FTZ R121, R121, R192 ;  /* 0x000000c079797221 */ /* 0x000fe20000010000 */
[----:B------:R-:W-:Y:S01]  /*0fe0*/  FFMA.FTZ R105, R18, R192, R105 ;  /* 0x000000c012697223 */ /* 0x000fe20000010069 */
[----:B------:R-:W-:Y:S01]  /*0ff0*/  PRMT R185, R190, 0x7632, R185 ;  /* 0x00007632beb97816 */ /* 0x000fe200000000b9 */
[----:B------:R-:W-:Y:S02]  /*1000*/  IMAD.U32 R212, R187, 0x10000, RZ ;  /* 0x00010000bbd47824 */ /* 0x000fe400078e00ff */
[----:B------:R-:W-:Y:S01]  /*1010*/  FMUL.FTZ R216, R216, UR11 ;  /* 0x0000000bd8d87c20 */ /* 0x000fe20008410000 */
[----:B------:R-:W-:-:S02]  /*1020*/  IMAD.U32 R190, R193, 0x10000, RZ ;  /* 0x00010000c1be7824 */ /* 0x000fc400078e00ff */
[----:B------:R-:W-:Y:S01]  /*1030*/  FMUL.FTZ R192, R67, R186 ;  /* 0x000000ba43c07220 */ /* 0x000fe20000410000 */
[----:B------:R-:W-:Y:S01]  /*1040*/  PRMT R187, R187, 0x7632, R187 ;  /* 0x00007632bbbb7816 */ /* 0x000fe200000000bb */
[----:B------:R-:W-:Y:S01]  /*1050*/  FADD.FTZ R123, R123, R190 ;  /* 0x000000be7b7b7221 */ /* 0x000fe20000010000 */
[-C--:B------:R-:W-:Y:S01]  /*1060*/  FFMA.FTZ R107, R216, R190.reuse, R107 ;  /* 0x000000bed86b7223 */ /* 0x080fe2000001006b */
[----:B------:R-:W-:Y:S01]  /*1070*/  FFMA.FTZ R213, R59, R190, R192 ;  /* 0x000000be3bd57223 */ /* 0x000fe200000100c0 */
[----:B------:R-:W-:Y:S01]  /*1080*/  SHF.L.U32 R190, R187, 0x10, RZ ;  /* 0x00000010bbbe7819 */ /* 0x000fe200000006ff */
[----:B------:R-:W-:Y:S02]  /*1090*/  IMAD.U32 R188, R185, 0x10000, RZ ;  /* 0x00010000b9bc7824 */ /* 0x000fe400078e00ff */
[----:B------:R-:W-:Y:S02]  /*10a0*/  FFMA.FTZ R185, R3, R12, RZ ;  /* 0x0000000c03b97223 */ /* 0x000fe400000100ff */
[----:B------:R-:W-:Y:S01]  /*10b0*/  FADD.FTZ R226, -R227, R190 ;  /* 0x000000bee3e27221 */ /* 0x000fe20000010100 */
[----:B------:R-:W-:-:S04]  /*10c0*/  FADD.FTZ R190, RZ, R12 ;  /* 0x0000000cffbe7221 */ /* 0x000fc80000010000 */
[----:B------:R-:W-:Y:S01]  /*10d0*/  FADD.FTZ R187, R190, R17 ;  /* 0x00000011bebb7221 */ /* 0x000fe20000010000 */
[----:B------:R-:W-:Y:S01]  /*10e0*/  FFMA.FTZ R190, R18, R17, R185 ;  /* 0x0000001112be7223 */ /* 0x000fe200000100b9 */
[----:B------:R-:W-:Y:S01]  /*10f0*/  PRMT R194, R194, 0x7632, R194 ;  /* 0x00007632c2c27816 */ /* 0x000fe200000000c2 */
[----:B------:R-:W-:Y:S01]  /*1100*/  FADD.FTZ R212, -R227, R212 ;  /* 0x000000d4e3d47221 */ /* 0x000fe20000010100 */
[----:B------:R-:W-:Y:S01]  /*1110*/  FADD.FTZ R192, R187, R10 ;  /* 0x0000000abbc07221 */ /* 0x000fe20000010000 */
[----:B------:R-:W-:Y:S01]  /*1120*/  FFMA.FTZ R185, R15, R10, R190 ;  /* 0x0000000a0fb97223 */ /* 0x000fe200000100be */
[----:B------:R-:W-:Y:S01]  /*1130*/  SHF.L.U32 R194, R194, 0x10, RZ ;  /* 0x00000010c2c27819 */ /* 0x000fe200000006ff */
[----:B------:R-:W-:Y:S01]  /*1140*/  FMUL.FTZ R214, R212, UR11 ;  /* 0x0000000bd4d67c20 */ /* 0x000fe20008410000 */
[----:B------:R-:W-:Y:S01]  /*1150*/  PRMT R191, R191, 0x7632, R191 ;  /* 0x00007632bfbf7816 */ /* 0x000fe200000000bf */
[----:B------:R-:W-:Y:S01]  /*1160*/  FMUL.FTZ R212, R69, R188 ;  /* 0x000000bc45d47220 */ /* 0x000fe20000410000 */
[----:B------:R-:W-:Y:S01]  /*1170*/  FADD.FTZ R187, R192, R213 ;  /* 0x000000d5c0bb7221 */ /* 0x000fe20000010000 */
[----:B------:R-:W-:Y:S01]  /*1180*/  FFMA.FTZ R190, R216, R213, R185 ;  /* 0x000000d5d8be7223 */ /* 0x000fe200000100b9 */
[----:B------:R-:W-:Y:S01]  /*1190*/  PRMT R195, R195, 0x7632, R195 ;  /* 0x00007632c3c37816 */ /* 0x000fe200000000c3 */
[----:B------:R-:W-:Y:S01]  /*11a0*/  FFMA.FTZ R212, R61, R194, R212 ;  /* 0x000000c23dd47223 */ /* 0x000fe200000100d4 */
[----:B------:R-:W-:Y:S01]  /*11b0*/  SHF.L.U32 R238, R191, 0x10, RZ ;  /* 0x00000010bfee7819 */ /* 0x000fe200000006ff */
        /* <DEDUP_REMOVED lines=8> */
[----:B------:R-:W-:-:S02]  /*1240*/  IMAD.U32 R194, R195, 0x10000, RZ ;  /* 0x00010000c3c27824 */ /* 0x000fc400078e00ff */
[----:B------:R-:W-:Y:S01]  /*1250*/  FMUL.FTZ R240, R71, R238 ;  /* 0x000000ee47f07220 */ /* 0x000fe20000410000 */
[----:B------:R-:W-:Y:S01]  /*1260*/  FADD.FTZ R184, R187, R212 ;  /* 0x000000d4bbb87221 */ /* 0x000fe20000010000 */
[----:B------:R-:W-:Y:S01]  /*1270*/  FFMA.FTZ R186, R214, R212, R185 ;  /* 0x000000d4d6ba7223 */ /* 0x000fe200000100b9 */
[----:B------:R-:W-:Y:S01]  /*1280*/  FADD.FTZ R156, R156, R225 ;  /* 0x000000e19c9c7221 */ /* 0x000fe20000010000 */
[----:B------:R-:W-:Y:S01]  /*1290*/  FFMA.FTZ R140, R13, R225, R140 ;  /* 0x000000e10d8c7223 */ /* 0x000fe2000001008c */
[----:B------:R-:W-:Y:S01]  /*12a0*/  FMUL.FTZ R226, R226, UR11 ;  /* 0x0000000be2e27c20 */ /* 0x000fe20008410000 */
        /* <DEDUP_REMOVED lines=11> */
[----:B------:R-:W-:-:S02]  /*1360*/  VIADD R238, R14, 0x80 ;  /* 0x000000800eee7836 */ /* 0x000fc40000000000 */
[----:B------:R-:W-:Y:S01]  /*1370*/  FADD.FTZ R239, R184, R225 ;  /* 0x000000e1b8ef7221 */ /* 0x000fe20000010000 */
[----:B------:R-:W-:-:S07]  /*1380*/  FFMA.FTZ R240, R226, R225, R186 ;  /* 0x000000e1e2f07223 */ /* 0x000fce00000100ba */
.L_x_786:
[----:B------:R-:W-:Y:S05]  /*1390*/  BSYNC.RECONVERGENT B0 ;  /* 0x0000000000007941 */ /* 0x000fea0003800200 */
.L_x_785:
        /* <DEDUP_REMOVED lines=14> */
[----:B------:R-:W1:Y:S02]  /*1480*/  @P0 LDC.64 R230, c[0x0][0x438] ;  /* 0x00010e00ffe60b82 */ /* 0x000e640000000a00 */
[----:B-1----:R-:W-:-:S04]  /*1490*/  @P0 IMAD.WIDE.U32 R244, R238, 0x10, R230 ;  /* 0x00000010eef40825 */ /* 0x002fc800078e00e6 */
[----:B0-----:R-:W-:Y:S01]  /*14a0*/  IMAD.WIDE.U32 R230, R238, 0x8, R6 ;  /* 0x00000008eee67825 */ /* 0x001fe200078e0006 */
[----:B------:R-:W5:Y:S05]  /*14b0*/  @P0 LDG.E.128 R52, desc[UR16][R244.64] ;  /* 0x00000010f4340981 */ /* 0x000f6a000c1e1d00 */
[----:B------:R-:W5:Y:S01]  /*14c0*/  LDG.E.64 R230, desc[UR16][R230.64] ;  /* 0x00000010e6e67981 */ /* 0x000f62000c1e1b00 */
[----:B------:R-:W-:-:S04]  /*14d0*/  ISETP.NE.U32.AND P1, PT, RZ, UR20, PT ;  /* 0x00000014ff007c0c */ /* 0x000fc8000bf25070 */
[----:B------:R-:W-:-:S13]  /*14e0*/  ISETP.NE.AND.EX P1, PT, RZ, UR21, PT, P1 ;  /* 0x00000015ff007c0c */ /* 0x000fda000bf25310 */
[----:B------:R-:W0:Y:S02]  /*14f0*/  @P1 LDC.64 R4, c[0x0][0x3b8] ;  /* 0x0000ee00ff041b82 */ /* 0x000e240000000a00 */
[----:B0-----:R-:W-:-:S05]  /*1500*/  @P1 IMAD.WIDE.U32 R4, R238, 0x8, R4 ;  /* 0x00000008ee041825 */ /* 0x001fca00078e0004 */
[----:B------:R0:W5:Y:S01]  /*1510*/  @P1 LDG.E.64 R236, desc[UR16][R4.64] ;  /* 0x0000001004ec1981 */ /* 0x000162000c1e1b00 */
[----:B------:R-:W-:Y:S02]  /*1520*/  IADD3 R238, PT, PT, R238, 0x80, RZ ;  /* 0x00000080eeee7810 */ /* 0x000fe40007ffe0ff */
[----:B---3--:R-:W-:-:S05]  /*1530*/  SHF.L.U32 R0, R184, 0x10, RZ ;  /* 0x00000010b8007819 */ /* 0x008fca00000006ff */
[----:B------:R-:W-:Y:S01]  /*1540*/  FADD.FTZ R0, -R227, R0 ;  /* 0x00000000e3007221 */ /* 0x000fe20000010100 */
[----:B----4-:R-:W-:-:S03]  /*1550*/  IMAD.U32 R9, R188, 0x10000, RZ ;  /* 0x00010000bc097824 */ /* 0x010fc600078e00ff */
[----:B------:R-:W-:Y:S01]  /*1560*/  FMUL.FTZ R11, R0, UR11 ;  /* 0x0000000b000b7c20 */ /* 0x000fe20008410000 */
[----:B------:R-:W-:Y:S02]  /*1570*/  IMAD.U32 R0, R185, 0x10000, RZ ;  /* 0x00010000b9007824 */ /* 0x000fe400078e00ff */
[----:B-----5:R-:W-:Y:S01]  /*1580*/  FMUL.FTZ R199, R80, R9 ;  /* 0x0000000950c77220 */ /* 0x020fe20000410000 */
[----:B--2---:R-:W-:Y:S01]  /*1590*/  SHF.L.U32 R7, R192, 0x10, RZ ;  /* 0x00000010c0077819 */ /* 0x004fe200000006ff */
[----:B------:R-:W-:-:S04]  /*15a0*/  FADD.FTZ R0, -R227, R0 ;  /* 0x00000000e3007221 */ /* 0x000fc80000010100 */
[----:B------:R-:W-:Y:S01]  /*15b0*/  FADD.FTZ R48, R48, R7 ;  /* 0x0000000730307221 */ /* 0x000fe20000010000 */
[-C--:B------:R-:W-:Y:S01]  /*15c0*/  FFMA.FTZ R6, R72, R7.reuse, R199 ;  /* 0x0000000748067223 */ /* 0x080fe200000100c7 */
[----:B------:R-:W-:Y:S01]  /*15d0*/  FFMA.FTZ R44, R11, R7, R44 ;  /* 0x000000070b2c7223 */ /* 0x000fe2000001002c */
[----:B------:R-:W-:Y:S01]  /*15e0*/  SHF.L.U32 R7, R189, 0x10, RZ ;  /* 0x00000010bd077819 */ /* 0x000fe200000006ff */
[----:B------:R-:W-:Y:S01]  /*15f0*/  FADD.FTZ R40, R40, R9 ;  /* 0x0000000928287221 */ /* 0x000fe20000010000 */
[----:B------:R-:W-:Y:S01]  /*1600*/  FFMA.FTZ R36, R11, R9, R36 ;  /* 0x000000090b247223 */ /* 0x000fe20000010024 */
[----:B0-----:R-:W-:Y:S02]  /*1610*/  IMAD.U32 R5, R193, 0x10000, RZ ;  /* 0x00010000c1057824 */ /* 0x001fe400078e00ff */
[----:B------:R-:W-:Y:S01]  /*1620*/  FMUL.FTZ R9, R0, UR11 ;  /* 0x0000000b00097c20 */ /* 0x000fe20008410000 */
[----:B------:R-:W-:Y:S01]  /*1630*/  FMUL.FTZ R199, R82, R7 ;  /* 0x0000000752c77220 */ /* 0x000fe20000410000 */
[----:B------:R-:W-:-:S03]  /*1640*/  SHF.L.U32 R0, R186, 0x10, RZ ;  /* 0x00000010ba007819 */ /* 0x000fc600000006ff */
[-C--:B------:R-:W-:Y:S01]  /*1650*/  FFMA.FTZ R4, R74, R5.reuse, R199 ;  /* 0x000000054a047223 */ /* 0x080fe200000100c7 */
[----:B------:R-:W-:Y:S02]  /*1660*/  IMAD.U32 R199, R190, 0x10000, RZ ;  /* 0x00010000bec77824 */ /* 0x000fe400078e00ff */
[----:B------:R-:W-:Y:S01]  /*1670*/  FADD.FTZ R0, -R227, R0 ;  /* 0x00000000e3007221 */ /* 0x000fe20000010100 */
[----:B------:R-:W-:Y:S01]  /*1680*/  PRMT R184, R184, 0x7632, R184 ;  /* 0x00007632b8b87816 */ /* 0x000fe200000000b8 */
[----:B------:R-:W-:Y:S01]  /*1690*/  FADD.FTZ R50, R50, R5 ;  /* 0x0000000532327221 */ /* 0x000fe20000010000 */
[C---:B------:R-:W-:Y:S01]  /*16a0*/  FFMA.FTZ R46, R9.reuse, R5, R46 ;  /* 0x00000005092e7223 */ /* 0x040fe2000001002e */
[----:B------:R-:W-:Y:S01]  /*16b0*/  SHF.L.U32 R5, R194, 0x10, RZ ;  /* 0x00000010c2057819 */ /* 0x000fe200000006ff */
[----:B------:R-:W-:Y:S01]  /*16c0*/  FADD.FTZ R42, R42, R7 ;  /* 0x000000072a2a7221 */ /* 0x000fe20000010000 */
[----:B------:R-:W-:Y:S01]  /*16d0*/  FFMA.FTZ R38, R9, R7, R38 ;  /* 0x0000000709267223 */ /* 0x000fe20000010026 */
[----:B------:R-:W-:Y:S01]  /*16e0*/  FMUL.FTZ R209, R84, R199 ;  /* 0x000000c754d17220 */ /* 0x000fe20000410000 */
[----:B------:R-:W-:Y:S01]  /*16f0*/  FMUL.FTZ R7, R0, UR11 ;  /* 0x0000000b00077c20 */ /* 0x000fe20008410000 */
[----:B------:R-:W-:Y:S01]  /*1700*/  SHF.L.U32 R184, R184, 0x10, RZ ;  /* 0x00000010b8b87819 */ /* 0x000fe200000006ff */
[----:B------:R-:W-:Y:S01]  /*1710*/  IMAD.U32 R0, R187, 0x10000, RZ ;  /* 0x00010000bb007824 */ /* 0x000fe200078e00ff */
[----:B------:R-:W-:Y:S01]  /*1720*/  PRMT R188, R188, 0x7632, R188 ;  /* 0x00007632bcbc7816 */ /* 0x000fe200000000bc */
[----:B------:R-:W-:Y:S01]  /*1730*/  FFMA.FTZ R2, R76, R5, R209 ;  /* 0x000000054c027223 */ /* 0x000fe200000100d1 */
[----:B------:R-:W-:Y:S01]  /*1740*/  SHF.L.U32 R209, R191, 0x10, RZ ;  /* 0x00000010bfd17819 */ /* 0x000fe200000006ff */
[C---:B------:R-:W-:Y:S01]  /*1750*/  FADD.FTZ R0, -R227.reuse, R0 ;  /* 0x00000000e3007221 */ /* 0x040fe20000010100 */
[----:B------:R-:W-:Y:S01]  /*1760*/  PRMT R192, R192, 0x7632, R192 ;  /* 0x00007632c0c07816 */ /* 0x000fe200000000c0 */
[----:B------:R-:W-:Y:S01]  /*1770*/  FADD.FTZ R184, -R227, R184 ;  /* 0x000000b8e3b87221 */ /* 0x000fe20000010100 */
[----:B------:R-:W-:-:S02]  /*1780*/  IMAD.U32 R188, R188, 0x10000, RZ ;  /* 0x00010000bcbc7824 */ /* 0x000fc400078e00ff */
[----:B------:R-:W-:Y:S01]  /*1790*/  FADD.FTZ R32, R32, R5 ;  /* 0x0000000520207221 */ /* 0x000fe20000010000 */
[C---:B------:R-:W-:Y:S01]  /*17a0*/  FFMA.FTZ R28, R7.reuse, R5, R28 ;  /* 0x00000005071c7223 */ /* 0x040fe2000001001c */
[----:B------:R-:W-:Y:S01]  /*17b0*/  FADD.FTZ R24, R24, R199 ;  /* 0x000000c718187221 */ /* 0x000fe20000010000 */
[----:B------:R-:W-:Y:S01]  /*17c0*/  FFMA.FTZ R20, R7, R199, R20 ;  /* 0x000000c707147223 */ /* 0x000fe20000010014 */
[----:B------:R-:W-:Y:S02]  /*17d0*/  IMAD.U32 R199, R195, 0x10000, RZ ;  /* 0x00010000c3c77824 */ /* 0x000fe400078e00ff */
[----:B------:R-:W-:Y:S01]  /*17e0*/  FMUL.FTZ R5, R0, UR11 ;  /* 0x0000000b00057c20 */ /* 0x000fe20008410000 */
[----:B------:R-:W-:Y:S01]  /*17f0*/  FMUL.FTZ R221, R86, R209 ;  /* 0x000000d156dd7220 */ /* 0x000fe20000410000 */
[----:B------:R-:W-:Y:S01]  /*1800*/  SHF.L.U32 R192, R192, 0x10, RZ ;  /* 0x00000010c0c07819 */ /* 0x000fe200000006ff */
[----:B------:R-:W-:Y:S01]  /*1810*/  FMUL.FTZ R196, R184, UR11 ;  /* 0x0000000bb8c47c20 */ /* 0x000fe20008410000 */
[----:B------:R-:W-:Y:S01]  /*1820*/  PRMT R185, R185, 0x7632, R185 ;  /* 0x00007632b9b97816 */ /* 0x000fe200000000b9 */
[----:B------:R-:W-:Y:S01]  /*1830*/  FMUL.FTZ R184, R81, R188 ;  /* 0x000000bc51b87220 */ /* 0x000fe20000410000 */
[----:B------:R-:W-:Y:S01]  /*1840*/  FADD.FTZ R34, R34, R199 ;  /* 0x000000c722227221 */ /* 0x000fe20000010000 */
[-C--:B------:R-:W-:Y:S01]  /*1850*/  FFMA.FTZ R30, R5, R199.reuse, R30 ;  /* 0x000000c7051e7223 */ /* 0x080fe2000001001e */
[----:B------:R-:W-:Y:S01]  /*1860*/  FFMA.FTZ R0, R78, R199, R221 ;  /* 0x000000c74e007223 */ /* 0x000fe200000100dd */
[----:B------:R-:W-:Y:S01]  /*1870*/  FFMA.FTZ R199, R73, R192, R184 ;  /* 0x000000c049c77223 */ /* 0x000fe200000100b8 */
[----:B------:R-:W-:Y:S01]  /*1880*/  PRMT R189, R189, 0x7632, R189 ;  /* 0x00007632bdbd7816 */ /* 0x000fe200000000bd */
[----:B------:R-:W-:-:S02]  /*1890*/  IMAD.U32 R184, R185, 0x10000, RZ ;  /* 0x00010000b9b87824 */ /* 0x000fc400078e00ff */
[----:B------:R-:W-:Y:S01]  /*18a0*/  FADD.FTZ R49, R49, R192 ;  /* 0x000000c031317221 */ /* 0x000fe20000010000 */
[----:B------:R-:W-:Y:S01]  /*18b0*/  FFMA.FTZ R45, R196, R192, R45 ;  /* 0x000000c0c42d7223 */ /* 0x000fe2000001002d */
[----:B------:R-:W-:Y:S01]  /*18c0*/  PRMT R193, R193, 0x7632, R193 ;  /* 0x00007632c1c17816 */ /* 0x000fe200000000c1 */
[----:B------:R-:W-:Y:S01]  /*18d0*/  FADD.FTZ R184, -R227, R184 ;  /* 0x000000b8e3b87221 */ /* 0x000fe20000010100 */
[----:B------:R-:W-:Y:S02]  /*18e0*/  SHF.L.U32 R192, R189, 0x10, RZ ;  /* 0x00000010bdc07819 */ /* 0x000fe400000006ff */
[----:B------:R-:W-:Y:S01]  /*18f0*/  PRMT R190, R190, 0x7632, R190 ;  /* 0x00007632bebe7816 */ /* 0x000fe200000000be */
[----:B------:R-:W-:Y:S01]  /*1900*/  FADD.FTZ R41, R41, R188 ;  /* 0x000000bc29297221 */ /* 0x000fe20000010000 */
[----:B------:R-:W-:Y:S01]  /*1910*/  FFMA.FTZ R37, R196, R188, R37 ;  /* 0x000000bcc4257223 */ /* 0x000fe20000010025 */
[----:B------:R-:W-:Y:S01]  /*1920*/  FMUL.FTZ R204, R184, UR11 ;  /* 0x0000000bb8cc7c20 */ /* 0x000fe20008410000 */
[----:B------:R-:W-:Y:S01]  /*1930*/  PRMT R186, R186, 0x7632, R186 ;  /* 0x00007632baba7816 */ /* 0x000fe200000000ba */
[----:B------:R-:W-:-:S02]  /*1940*/  IMAD.U32 R188, R193, 0x10000, RZ ;  /* 0x00010000c1bc7824 */ /* 0x000fc400078e00ff */
[----:B------:R-:W-:Y:S01]  /*1950*/  FMUL.FTZ R184, R83, R192 ;  /* 0x000000c053b87220 */ /* 0x000fe20000410000 */
[----:B------:R-:W-:Y:S02]  /*1960*/  PRMT R194, R194, 0x7632, R194 ;  /* 0x00007632c2c27816 */ /* 0x000fe400000000c2 */
[----:B------:R-:W-:Y:S01]  /*1970*/  SHF.L.U32 R190, R190, 0x10, RZ ;  /* 0x00000010bebe7819 */ /* 0x000fe200000006ff */
[----:B------:R-:W-:Y:S01]  /*1980*/  FADD.FTZ R26, R26, R209 ;  /* 0x000000d11a1a7221 */ /* 0x000fe20000010000 */
[----:B------:R-:W-:Y:S01]  /*1990*/  FFMA.FTZ R22, R5, R209, R22 ;  /* 0x000000d105167223 */ /* 0x000fe20000010016 */
[----:B------:R-:W-:Y:S01]  /*19a0*/  SHF.L.U32 R186, R186, 0x10, RZ ;  /* 0x00000010baba7819 */ /* 0x000fe200000006ff */
[----:B------:R-:W-:Y:S01]  /*19b0*/  FFMA.FTZ R209, R75, R188, R184 ;  /* 0x000000bc4bd17223 */ /* 0x000fe200000100b8 */
[----:B------:R-:W-:Y:S02]  /*19c0*/  IMAD.U32 R194, R194, 0x10000, RZ ;  /* 0x00010000c2c27824 */ /* 0x000fe400078e00ff */
[----:B------:R-:W-:Y:S01]  /*19d0*/  FMUL.FTZ R184, R85, R190 ;  /* 0x000000be55b87220 */ /* 0x000fe20000410000 */
[----:B------:R-:W-:-:S03]  /*19e0*/  FADD.FTZ R186, -R227, R186 ;  /* 0x000000bae3ba7221 */ /* 0x000fc60000010100 */
[----:B------:R-:W-:Y:S01]  /*19f0*/  FFMA.FTZ R223, R77, R194, R184 ;  /* 0x000000c24ddf7223 */ /* 0x000fe200000100b8 */
[----:B------:R-:W-:Y:S01]  /*1a00*/  FADD.FTZ R184, R239, R6 ;  /* 0x00000006efb87221 */ /* 0x000fe20000010000 */
[----:B------:R-:W-:Y:S01]  /*1a10*/  FFMA.FTZ R185, R11, R6, R240 ;  /* 0x000000060bb97223 */ /* 0x000fe200000100f0 */
[----:B------:R-:W-:Y:S01]  /*1a20*/  FMUL.FTZ R218, R186, UR11 ;  /* 0x0000000bbada7c20 */ /* 0x000fe20008410000 */
[----:B------:R-:W-:Y:S01]  /*1a30*/  PRMT R186, R187, 0x7632, R186 ;  /* 0x00007632bbba7816 */ /* 0x000fe200000000ba */
[----:B------:R-:W-:Y:S01]  /*1a40*/  FADD.FTZ R187, R184, R199 ;  /* 0x000000c7b8bb7221 */ /* 0x000fe20000010000 */
[----:B------:R-:W-:Y:S01]  /*1a50*/  FFMA.FTZ R184, R196, R199, R185 ;  /* 0x000000c7c4b87223 */ /* 0x000fe200000100b9 */
[----:B------:R-:W-:Y:S01]  /*1a60*/  FADD.FTZ R51, R51, R188 ;  /* 0x000000bc33337221 */ /* 0x000fe20000010000 */
[----:B------:R-:W-:Y:S01]  /*1a70*/  FFMA.FTZ R47, R204, R188, R47 ;  /* 0x000000bccc2f7223 */ /* 0x000fe2000001002f */
[----:B------:R-:W-:Y:S01]  /*1a80*/  SHF.L.U32 R188, R186, 0x10, RZ ;  /* 0x00000010babc7819 */ /* 0x000fe200000006ff */
[----:B------:R-:W-:Y:S01]  /*1a90*/  FADD.FTZ R186, R187, R4 ;  /* 0x00000004bbba7221 */ /* 0x000fe20000010000 */
[----:B------:R-:W-:Y:S01]  /*1aa0*/  FFMA.FTZ R185, R9, R4, R184 ;  /* 0x0000000409b97223 */ /* 0x000fe200000100b8 */
[----:B------:R-:W-:-:S02]  /*1ab0*/  PRMT R191, R191, 0x7632, R191 ;  /* 0x00007632bfbf7816 */ /* 0x000fc400000000bf */
[----:B------:R-:W-:Y:S01]  /*1ac0*/  FADD.FTZ R187, R186, R209 ;  /* 0x000000d1babb7221 */ /* 0x000fe20000010000 */
[C---:B------:R-:W-:Y:S01]  /*1ad0*/  FFMA.FTZ R184, R204.reuse, R209, R185 ;  /* 0x000000d1ccb87223 */ /* 0x040fe200000100b9 */
[----:B------:R-:W-:Y:S01]  /*1ae0*/  FADD.FTZ R43, R43, R192 ;  /* 0x000000c02b2b7221 */ /* 0x000fe20000010000 */
[----:B------:R-:W-:Y:S01]  /*1af0*/  FFMA.FTZ R39, R204, R192, R39 ;  /* 0x000000c0cc277223 */ /* 0x000fe20000010027 */
[----:B------:R-:W-:Y:S01]  /*1b00*/  PRMT R195, R195, 0x7632, R195 ;  /* 0x00007632c3c37816 */ /* 0x000fe200000000c3 */
[----:B------:R-:W-:Y:S01]  /*1b10*/  FADD.FTZ R186, R187, R2 ;  /* 0x00000002bbba7221 */ /* 0x000fe20000010000 */
[----:B------:R-:W-:Y:S01]  /*1b20*/  SHF.L.U32 R192, R191, 0x10, RZ ;  /* 0x00000010bfc07819 */ /* 0x000fe200000006ff */
[----:B------:R-:W-:Y:S01]  /*1b30*/  FFMA.FTZ R185, R7, R2, R184 ;  /* 0x0000000207b97223 */ /* 0x000fe200000100b8 */
[----:B------:R-:W-:Y:S01]  /*1b40*/  FADD.FTZ R33, R33, R194 ;  /* 0x000000c221217221 */ /* 0x000fe20000010000 */
[C---:B------:R-:W-:Y:S01]  /*1b50*/  FFMA.FTZ R29, R218.reuse, R194, R29 ;  /* 0x000000c2da1d7223 */ /* 0x040fe2000001001d */
[----:B------:R-:W-:Y:S01]  /*1b60*/  FADD.FTZ R25, R25, R190 ;  /* 0x000000be19197221 */ /* 0x000fe20000010000 */
[----:B------:R-:W-:Y:S01]  /*1b70*/  FFMA.FTZ R21, R218, R190, R21 ;  /* 0x000000beda157223 */ /* 0x000fe20000010015 */
[----:B------:R-:W-:-:S02]  /*1b80*/  IMAD.U32 R190, R195, 0x10000, RZ ;  /* 0x00010000c3be7824 */ /* 0x000fc400078e00ff */
[----:B------:R-:W-:Y:S01]  /*1b90*/  FMUL.FTZ R194, R87, R192 ;  /* 0x000000c057c27220 */ /* 0x000fe20000410000 */
[----:B------:R-:W-:Y:S01]  /*1ba0*/  FADD.FTZ R188, -R227, R188 ;  /* 0x000000bce3bc7221 */ /* 0x000fe20000010100 */
[----:B------:R-:W-:Y:S01]  /*1bb0*/  FADD.FTZ R187, R186, R223 ;  /* 0x000000dfbabb7221 */ /* 0x000fe20000010000 */
[----:B------:R-:W-:Y:S01]  /*1bc0*/  FFMA.FTZ R184, R218, R223, R185 ;  /* 0x000000dfdab87223 */ /* 0x000fe200000100b9 */
[----:B------:R-:W-:Y:S01]  /*1bd0*/  FFMA.FTZ R221, R79, R190, R194 ;  /* 0x000000be4fdd7223 */ /* 0x000fe200000100c2 */
[----:B------:R-:W-:Y:S01]  /*1be0*/  FMUL.FTZ R224, R188, UR11 ;  /* 0x0000000bbce07c20 */ /* 0x000fe20008410000 */
        /* <DEDUP_REMOVED lines=8> */
.L_x_788:
[----:B------:R-:W-:Y:S05]  /*1c70*/  BSYNC.RECONVERGENT B0 ;  /* 0x0000000000007941 */ /* 0x000fea0003800200 */
.L_x_787:
        /* <DEDUP_REMOVED lines=18> */
[----:B0-----:R-:W-:-:S05]  /*1da0*/  IMAD.WIDE.U32 R202, R238, 0x8, R202 ;  /* 0x00000008eeca7825 */ /* 0x001fca00078e00ca */
[----:B------:R0:W5:Y:S01]  /*1db0*/  LDG.E.64 R228, desc[UR16][R202.64] ;  /* 0x00000010cae47981 */ /* 0x000162000c1e1b00 */
[----:B-1----:R-:W-:-:S05]  /*1dc0*/  @P1 IMAD.WIDE.U32 R200, R238, 0x8, R200 ;  /* 0x00000008eec81825 */ /* 0x002fca00078e00c8 */
[----:B------:R1:W5:Y:S01]  /*1dd0*/  @P1 LDG.E.64 R234, desc[UR16][R200.64] ;  /* 0x00000010c8ea1981 */ /* 0x000362000c1e1b00 */
[----:B------:R-:W-:-:S05]  /*1de0*/  @P0 IMAD.WIDE.U32 R206, R238, 0x10, R206 ;  /* 0x00000010eece0825 */ /* 0x000fca00078e00ce */
[----:B------:R1:W5:Y:S01]  /*1df0*/  @P0 LDG.E.128 R180, desc[UR16][R206.64] ;  /* 0x00000010ceb40981 */ /* 0x000362000c1e1d00 */
[C---:B---3--:R-:W-:Y:S02]  /*1e00*/  PRMT R198, R184.reuse, 0x7632, R198 ;  /* 0x00007632b8c67816 */ /* 0x048fe400000000c6 */
[----:B------:R-:W-:Y:S02]  /*1e10*/  SHF.L.U32 R184, R184, 0x10, RZ ;  /* 0x00000010b8b87819 */ /* 0x000fe400000006ff */
[C---:B------:R-:W-:Y:S02]  /*1e20*/  PRMT R215, R187.reuse, 0x7632, R215 ;  /* 0x00007632bbd77816 */ /* 0x040fe400000000d7 */
[----:B------:R-:W-:Y:S01]  /*1e30*/  SHF.L.U32 R238, R187, 0x10, RZ ;  /* 0x00000010bbee7819 */ /* 0x000fe200000006ff */
[----:B------:R-:W-:Y:S01]  /*1e40*/  FADD.FTZ R184, -R227, R184 ;  /* 0x000000b8e3b87221 */ /* 0x000fe20000010100 */
[----:B----4-:R-:W-:Y:S01]  /*1e50*/  SHF.L.U32 R187, R192, 0x10, RZ ;  /* 0x00000010c0bb7819 */ /* 0x010fe200000006ff */
[C---:B------:R-:W-:Y:S01]  /*1e60*/  IMAD.U32 R208, R185.reuse, 0x10000, RZ ;  /* 0x00010000b9d07824 */ /* 0x040fe200078e00ff */
[----:B------:R-:W-:-:S02]  /*1e70*/  PRMT R205, R185, 0x7632, R205 ;  /* 0x00007632b9cd7816 */ /* 0x000fc400000000cd */
[----:B------:R-:W-:Y:S02]  /*1e80*/  SHF.L.U32 R220, R186, 0x10, RZ ;  /* 0x00000010badc7819 */ /* 0x000fe400000006ff */
[----:B------:R-:W-:Y:S01]  /*1e90*/  SHF.L.U32 R198, R198, 0x10, RZ ;  /* 0x00000010c6c67819 */ /* 0x000fe200000006ff */
[----:B0----5:R-:W-:Y:S01]  /*1ea0*/  FMUL.FTZ R203, R96, R187 ;  /* 0x000000bb60cb7220 */ /* 0x021fe20000410000 */
[----:B------:R-:W-:Y:S01]  /*1eb0*/  PRMT R211, R186, 0x7632, R211 ;  /* 0x00007632bad37816 */ /* 0x000fe200000000d3 */
[----:B--2---:R-:W-:Y:S02]  /*1ec0*/  IMAD.U32 R185, R188, 0x10000, RZ ;  /* 0x00010000bcb97824 */ /* 0x004fe400078e00ff */
[----:B-1----:R-:W-:Y:S01]  /*1ed0*/  FMUL.FTZ R201, R184, UR11 ;  /* 0x0000000bb8c97c20 */ /* 0x002fe20008410000 */
[----:B------:R-:W-:Y:S01]  /*1ee0*/  SHF.L.U32 R207, R193, 0x10, RZ ;  /* 0x00000010c1cf7819 */ /* 0x000fe200000006ff */
[----:B------:R-:W-:Y:S01]  /*1ef0*/  FADD.FTZ R186, -R227, R208 ;  /* 0x000000d0e3ba7221 */ /* 0x000fe20000010100 */
[----:B------:R-:W-:-:S02]  /*1f00*/  IMAD.U32 R210, R205, 0x10000, RZ ;  /* 0x00010000cdd27824 */ /* 0x000fc400078e00ff */
[C---:B------:R-:W-:Y:S01]  /*1f10*/  FADD.FTZ R205, -R227.reuse, R220 ;  /* 0x000000dce3cd7221 */ /* 0x040fe20000010100 */
[----:B------:R-:W-:Y:S01]  /*1f20*/  FADD.FTZ R208, -R227, R198 ;  /* 0x000000c6e3d07221 */ /* 0x000fe20000010100 */
[----:B------:R-:W-:Y:S01]  /*1f30*/  SHF.L.U32 R220, R215, 0x10, RZ ;  /* 0x00000010d7dc7819 */ /* 0x000fe200000006ff */
[----:B------:R-:W-:Y:S01]  /*1f40*/  FADD.FTZ R128, R128, R185 ;  /* 0x000000b980807221 */ /* 0x000fe20000010000 */
[-C--:B------:R-:W-:Y:S01]  /*1f50*/  FFMA.FTZ R198, R88, R185.reuse, R203 ;  /* 0x000000b958c67223 */ /* 0x080fe200000100cb */
[C---:B------:R-:W-:Y:S01]  /*1f60*/  FFMA.FTZ R112, R201.reuse, R185, R112 ;  /* 0x000000b9c9707223 */ /* 0x040fe20000010070 */
[----:B------:R-:W-:Y:S01]  /*1f70*/  FADD.FTZ R160, R160, R187 ;  /* 0x000000bba0a07221 */ /* 0x000fe20000010000 */
[----:B------:R-:W-:Y:S01]  /*1f80*/  FFMA.FTZ R144, R201, R187, R144 ;  /* 0x000000bbc9907223 */ /* 0x000fe20000010090 */
[----:B------:R-:W-:Y:S02]  /*1f90*/  IMAD.U32 R185, R189, 0x10000, RZ ;  /* 0x00010000bdb97824 */ /* 0x000fe400078e00ff */
[----:B------:R-:W-:Y:S01]  /*1fa0*/  FMUL.FTZ R203, R186, UR11 ;  /* 0x0000000bbacb7c20 */ /* 0x000fe20008410000 */
[----:B------:R-:W-:Y:S01]  /*1fb0*/  SHF.L.U32 R215, R194, 0x10, RZ ;  /* 0x00000010c2d77819 */ /* 0x000fe200000006ff */
[----:B------:R-:W-:Y:S01]  /*1fc0*/  FMUL.FTZ R187, R98, R207 ;  /* 0x000000cf62bb7220 */ /* 0x000fe20000410000 */
[----:B------:R-:W-:Y:S01]  /*1fd0*/  SHF.L.U32 R222, R211, 0x10, RZ ;  /* 0x00000010d3de7819 */ /* 0x000fe200000006ff */
[----:B------:R-:W-:Y:S01]  /*1fe0*/  FADD.FTZ R130, R130, R185 ;  /* 0x000000b982827221 */ /* 0x000fe20000010000 */
[-C--:B------:R-:W-:Y:S01]  /*1ff0*/  FFMA.FTZ R114, R203, R185.reuse, R114 ;  /* 0x000000b9cb727223 */ /* 0x080fe20000010072 */
[----:B------:R-:W-:Y:S01]  /*2000*/  FFMA.FTZ R200, R90, R185, R187 ;  /* 0x000000b95ac87223 */ /* 0x000fe200000100bb */
[----:B------:R-:W-:-:S02]  /*2010*/  IMAD.U32 R211, R190, 0x10000, RZ ;  /* 0x00010000bed37824 */ /* 0x000fc400078e00ff */
[----:B------:R-:W-:Y:S01]  /*2020*/  FMUL.FTZ R185, R100, R215 ;  /* 0x000000d764b97220 */ /* 0x000fe20000410000 */
[----:B------:R-:W-:Y:S01]  /*2030*/  PRMT R184, R192, 0x7632, R184 ;  /* 0x00007632c0b87816 */ /* 0x000fe200000000b8 */
[----:B------:R-:W-:Y:S02]  /*2040*/  FMUL.FTZ R205, R205, UR11 ;  /* 0x0000000bcdcd7c20 */ /* 0x000fe40008410000 */
[-C--:B------:R-:W-:Y:S01]  /*2050*/  FFMA.FTZ R202, R92, R211.reuse, R185 ;  /* 0x000000d35cca7223 */ /* 0x080fe200000100b9 */
[----:B------:R-:W-:Y:S01]  /*2060*/  SHF.L.U32 R185, R195, 0x10, RZ ;  /* 0x00000010c3b97819 */ /* 0x000fe200000006ff */
[----:B------:R-:W-:Y:S01]  /*2070*/  FADD.FTZ R238, -R227, R238 ;  /* 0x000000eee3ee7221 */ /* 0x000fe20000010100 */
[----:B------:R-:W-:Y:S01]  /*2080*/  PRMT R188, R188, 0x7632, R188 ;  /* 0x00007632bcbc7816 */ /* 0x000fe200000000bc */
[----:B------:R-:W-:Y:S01]  /*2090*/  IMAD.U32 R184, R184, 0x10000, RZ ;  /* 0x00010000b8b87824 */ /* 0x000fe200078e00ff */
[----:B------:R-:W-:Y:S01]  /*20a0*/  PRMT R186, R193, 0x7632, R186 ;  /* 0x00007632c1ba7816 */ /* 0x000fe200000000ba */
[----:B------:R-:W-:Y:S01]  /*20b0*/  FADD.FTZ R132, R132, R211 ;  /* 0x000000d384847221 */ /* 0x000fe20000010000 */
[----:B------:R-:W-:Y:S01]  /*20c0*/  FFMA.FTZ R116, R205, R211, R116 ;  /* 0x000000d3cd747223 */ /* 0x000fe20000010074 */
[----:B------:R-:W-:Y:S01]  /*20d0*/  FADD.FTZ R162, R162, R207 ;  /* 0x000000cfa2a27221 */ /* 0x000fe20000010000 */
[----:B------:R-:W-:Y:S01]  /*20e0*/  FFMA.FTZ R146, R203, R207, R146 ;  /* 0x000000cfcb927223 */ /* 0x000fe20000010092 */
[----:B------:R-:W-:Y:S01]  /*20f0*/  SHF.L.U32 R187, R191, 0x10, RZ ;  /* 0x00000010bfbb7819 */ /* 0x000fe200000006ff */
[----:B------:R-:W-:Y:S01]  /*2100*/  FMUL.FTZ R207, R238, UR11 ;  /* 0x0000000beecf7c20 */ /* 0x000fe20008410000 */
[----:B------:R-:W-:Y:S01]  /*2110*/  FMUL.FTZ R211, R102, R185 ;  /* 0x000000b966d37220 */ /* 0x000fe20000410000 */
[----:B------:R-:W-:Y:S01]  /*2120*/  SHF.L.U32 R188, R188, 0x10, RZ ;  /* 0x00000010bcbc7819 */ /* 0x000fe200000006ff */
[----:B------:R-:W-:Y:S01]  /*2130*/  FMUL.FTZ R208, R208, UR11 ;  /* 0x0000000bd0d07c20 */ /* 0x000fe20008410000 */
[----:B------:R-:W-:Y:S01]  /*2140*/  PRMT R189, R189, 0x7632, R189 ;  /* 0x00007632bdbd7816 */ /* 0x000fe200000000bd */
[----:B------:R-:W-:Y:S01]  /*2150*/  FMUL.FTZ R192, R97, R184 ;  /* 0x000000b861c07220 */ /* 0x000fe20000410000 */
[----:B------:R-:W-:Y:S01]  /*2160*/  SHF.L.U32 R186, R186, 0x10, RZ ;  /* 0x00000010baba7819 */ /* 0x000fe200000006ff */
[----:B------:R-:W-:Y:S01]  /*2170*/  FADD.FTZ R210, -R227, R210 ;  /* 0x000000d2e3d27221 */ /* 0x000fe20000010100 */
[----:B------:R-:W-:Y:S01]  /*2180*/  FADD.FTZ R134, R134, R187 ;  /* 0x000000bb86867221 */ /* 0x000fe20000010000 */
[-C--:B------:R-:W-:Y:S01]  /*2190*/  FFMA.FTZ R118, R207, R187.reuse, R118 ;  /* 0x000000bbcf767223 */ /* 0x080fe20000010076 */
[----:B------:R-:W-:Y:S01]  /*21a0*/  FFMA.FTZ R206, R94, R187, R211 ;  /* 0x000000bb5ece7223 */ /* 0x000fe200000100d3 */
[----:B------:R-:W-:Y:S01]  /*21b0*/  FADD.FTZ R129, R129, R188 ;  /* 0x000000bc81817221 */ /* 0x000fe20000010000 */
[-C--:B------:R-:W-:Y:S01]  /*21c0*/  FFMA.FTZ R113, R208, R188.reuse, R113 ;  /* 0x000000bcd0717223 */ /* 0x080fe20000010071 */
[----:B------:R-:W-:Y:S01]  /*21d0*/  FFMA.FTZ R211, R89, R188, R192 ;  /* 0x000000bc59d37223 */ /* 0x000fe200000100c0 */
[----:B------:R-:W-:Y:S01]  /*21e0*/  PRMT R187, R190, 0x7632, R187 ;  /* 0x00007632bebb7816 */ /* 0x000fe200000000bb */
[----:B------:R-:W-:-:S02]  /*21f0*/  IMAD.U32 R188, R189, 0x10000, RZ ;  /* 0x00010000bdbc7824 */ /* 0x000fc400078e00ff */
[----:B------:R-:W-:Y:S01]  /*2200*/  FMUL.FTZ R210, R210, UR11 ;  /* 0x0000000bd2d27c20 */ /* 0x000fe20008410000 */
[----:B------:R-:W-:Y:S01]  /*2210*/  FMUL.FTZ R190, R99, R186 ;  /* 0x000000ba63be7220 */ /* 0x000fe20000410000 */
[----:B------:R-:W-:Y:S01]  /*2220*/  PRMT R194, R194, 0x7632, R194 ;  /* 0x00007632c2c27816 */ /* 0x000fe200000000c2 */
[----:B------:R-:W-:Y:S01]  /*2230*/  FADD.FTZ R164, R164, R215 ;  /* 0x000000d7a4a47221 */ /* 0x000fe20000010000 */
[----:B------:R-:W-:Y:S01]  /*2240*/  FFMA.FTZ R148, R205, R215, R148 ;  /* 0x000000d7cd947223 */ /* 0x000fe20000010094 */
[----:B------:R-:W-:Y:S01]  /*2250*/  FADD.FTZ R131, R131, R188 ;  /* 0x000000bc83837221 */ /* 0x000fe20000010000 */
[-C--:B------:R-:W-:Y:S01]  /*2260*/  FFMA.FTZ R115, R210, R188.reuse, R115 ;  /* 0x000000bcd2737223 */ /* 0x080fe20000010073 */
[----:B------:R-:W-:Y:S01]  /*2270*/  FFMA.FTZ R215, R91, R188, R190 ;  /* 0x000000bc5bd77223 */ /* 0x000fe200000100be */
[----:B------:R-:W-:Y:S01]  /*2280*/  SHF.L.U32 R188, R194, 0x10, RZ ;  /* 0x00000010c2bc7819 */ /* 0x000fe200000006ff */
[----:B------:R-:W-:Y:S01]  /*2290*/  FADD.FTZ R222, -R227, R222 ;  /* 0x000000dee3de7221 */ /* 0x000fe20000010100 */
[----:B------:R-:W-:-:S02]  /*22a0*/  SHF.L.U32 R190, R187, 0x10, RZ ;  /* 0x00000010bbbe7819 */ /* 0x000fc400000006ff */
[----:B------:R-:W-:Y:S01]  /*22b0*/  PRMT R195, R195, 0x7632, R195 ;  /* 0x00007632c3c37816 */ /* 0x000fe200000000c3 */
[----:B------:R-:W-:Y:S01]  /*22c0*/  FMUL.FTZ R222, R222, UR11 ;  /* 0x0000000bdede7c20 */ /* 0x000fe20008410000 */
[----:B------:R-:W-:Y:S01]  /*22d0*/  FMUL.FTZ R192, R101, R188 ;  /* 0x000000bc65c07220 */ /* 0x000fe20000410000 */
[----:B------:R-:W-:Y:S01]  /*22e0*/  PRMT R191, R191, 0x7632, R191 ;  /* 0x00007632bfbf7816 */ /* 0x000fe200000000bf */
[----:B------:R-:W-:Y:S01]  /*22f0*/  FADD.FTZ R133, R133, R190 ;  /* 0x000000be85857221 */ /* 0x000fe20000010000 */
[----:B------:R-:W-:Y:S01]  /*2300*/  SHF.L.U32 R238, R195, 0x10, RZ ;  /* 0x00000010c3ee7819 */ /* 0x000fe200000006ff */
[-C--:B------:R-:W-:Y:S01]  /*2310*/  FFMA.FTZ R117, R222, R190.reuse, R117 ;  /* 0x000000bede757223 */ /* 0x080fe20000010075 */
[----:B------:R-:W-:Y:S01]  /*2320*/  FFMA.FTZ R219, R93, R190, R192 ;  /* 0x000000be5ddb7223 */ /* 0x000fe200000100c0 */
[----:B------:R-:W-:Y:S01]  /*2330*/  FADD.FTZ R190, R239, R198 ;  /* 0x000000c6efbe7221 */ /* 0x000fe20000010000 */
[----:B------:R-:W-:Y:S01]  /*2340*/  FFMA.FTZ R187, R201, R198, R240 ;  /* 0x000000c6c9bb7223 */ /* 0x000fe200000100f0 */
[----:B------:R-:W-:-:S02]  /*2350*/  IMAD.U32 R194, R191, 0x10000, RZ ;  /* 0x00010000bfc27824 */ /* 0x000fc400078e00ff */
[----:B------:R-:W-:Y:S01]  /*2360*/  FMUL.FTZ R192, R103, R238 ;  /* 0x000000ee67c07220 */ /* 0x000fe20000410000 */
[----:B------:R-:W-:Y:S01]  /*2370*/  FADD.FTZ R189, R190, R211 ;  /* 0x000000d3bebd7221 */ /* 0x000fe20000010000 */
[----:B------:R-:W-:Y:S02]  /*2380*/  FFMA.FTZ R190, R208, R211, R187 ;  /* 0x000000d3d0be7223 */ /* 0x000fe400000100bb */
        /* <DEDUP_REMOVED lines=11> */
[----:B------:R-:W-:-:S02]  /*2440*/  FADD.FTZ R220, -R227, R220 ;  /* 0x000000dce3dc7221 */ /* 0x000fc40000010100 */
[----:B------:R-:W-:Y:S01]  /*2450*/  FADD.FTZ R187, R184, R219 ;  /* 0x000000dbb8bb7221 */ /* 0x000fe20000010000 */
[----:B------:R-:W-:Y:S01]  /*2460*/  FFMA.FTZ R184, R222, R219, R185 ;  /* 0x000000dbdeb87223 */ /* 0x000fe200000100b9 */
        /* <DEDUP_REMOVED lines=13> */
.L_x_790:
[----:B------:R-:W-:Y:S05]  /*2540*/  BSYNC.RECONVERGENT B0 ;  /* 0x0000000000007941 */ /* 0x000fea0003800200 */
.L_x_789:
        /* <DEDUP_REMOVED lines=32> */
.L_x_792:
[----:B------:R-:W-:Y:S05]  /*2750*/  BSYNC.RECONVERGENT B0 ;  /* 0x0000000000007941 */ /* 0x000fea0003800200 */
.L_x_791:
        /* <DEDUP_REMOVED lines=51> */
[----:B------:R-:W-:Y:S01]  /*2a90*/  FMUL.FTZ R185, R185, UR11 ;  /* 0x0000000bb9b97c20 */ /* 0x000fe20008410000 */
[----:B------:R-:W-:Y:S01]  /*2aa0*/  FMUL.FTZ R187, R187, UR11 ;  /* 0x0000000bbbbb7c20 */ /* 0x000fe20008410000 */
[----:B------:R-:W-:Y:S01]  /*2ab0*/  FMUL.FTZ R184, R184, UR23 ;  /* 0x00000017b8b87c20 */ /* 0x000fe20008410000 */
[----:B------:R-:W-:Y:S01]  /*2ac0*/  FMUL.FTZ R186, R186, UR23 ;  /* 0x00000017baba7c20 */ /* 0x000fe20008410000 */
[----:B------:R-:W-:Y:S01]  /*2ad0*/  LOP3.LUT P5, RZ, R233, 0xff0000, RZ, 0xc0, !PT ;  /* 0x00ff0000e9ff7812 */ /* 0x000fe200078ac0ff */
[----:B------:R-:W-:Y:S01]  /*2ae0*/  FMUL.FTZ R185, R185, UR23 ;  /* 0x00000017b9b97c20 */ /* 0x000fe20008410000 */
[----:B------:R-:W-:Y:S01]  /*2af0*/  ISETP.GE.U32.AND.EX P0, PT, R233, 0x1000000, PT, P0 ;  /* 0x01000000e900780c */ /* 0x000fe20003f06100 */
[----:B------:R-:W-:Y:S01]  /*2b00*/  FMUL.FTZ R187, R187, UR23 ;  /* 0x00000017bbbb7c20 */ /* 0x000fe20008410000 */
[C---:B------:R-:W-:Y:S01]  /*2b10*/  LOP3.LUT P1, RZ, R233.reuse, 0xff, RZ, 0xc0, !PT ;  /* 0x000000ffe9ff7812 */ /* 0x040fe2000782c0ff */
[----:B------:R-:W-:Y:S01]  /*2b20*/  FFMA.FTZ R188, R216, UR10, R193 ;  /* 0x0000000ad8bc7c23 */ /* 0x000fe200080100c1 */
[----:B------:R-:W-:-:S02]  /*2b30*/  LOP3.LUT P6, RZ, R233, 0xff00, RZ, 0xc0, !PT ;  /* 0x0000ff00e9ff7812 */ /* 0x000fc400078cc0ff */
[----:B------:R-:W-:Y:S01]  /*2b40*/  FSEL R184, R184, RZ, P5 ;  /* 0x000000ffb8b87208 */ /* 0x000fe20002800000 */
[----:B------:R-:W-:Y:S01]  /*2b50*/  FADD.FTZ R188, R213, -R188 ;  /* 0x800000bcd5bc7221 */ /* 0x000fe20000010000 */
[----:B------:R-:W-:Y:S02]  /*2b60*/  FSEL R189, R186, RZ, P0 ;  /* 0x000000ffbabd7208 */ /* 0x000fe40000000000 */
[----:B------:R-:W-:Y:S01]  /*2b70*/  FSEL R185, R185, RZ, P1 ;  /* 0x000000ffb9b97208 */ /* 0x000fe20000800000 */
[----:B------:R-:W-:Y:S01]  /*2b80*/  FMUL.FTZ R188, R188, UR11 ;  /* 0x0000000bbcbc7c20 */ /* 0x000fe20008410000 */
[----:B------:R-:W-:Y:S02]  /*2b90*/  FSEL R186, R187, RZ, P6 ;  /* 0x000000ffbbba7208 */ /* 0x000fe40003000000 */
[----:B------:R-:W-:Y:S01]  /*2ba0*/  F2FP.BF16.F32.PACK_AB R187, R189, R184 ;  /* 0x000000b8bdbb723e */ /* 0x000fe200000010ff */
[--C-:B------:R-:W-:Y:S01]  /*2bb0*/  FFMA.FTZ R189, R15, UR10, R193.reuse ;  /* 0x0000000a0fbd7c23 */ /* 0x100fe200080100c1 */
[----:B------:R-:W-:Y:S01]  /*2bc0*/  F2FP.BF16.F32.PACK_AB R186, R186, R185 ;  /* 0x000000b9baba723e */ /* 0x000fe200000010ff */
[--C-:B------:R-:W-:Y:S01]  /*2bd0*/  FFMA.FTZ R184, R18, UR10, R193.reuse ;  /* 0x0000000a12b87c23 */ /* 0x100fe200080100c1 */
[----:B------:R-:W-:Y:S01]  /*2be0*/  FFMA.FTZ R185, R3, UR10, R193 ;  /* 0x0000000a03b97c23 */ /* 0x000fe200080100c1 */
[----:B------:R-:W-:Y:S01]  /*2bf0*/  FADD.FTZ R189, R10, -R189 ;  /* 0x800000bd0abd7221 */ /* 0x000fe20000010000 */
[----:B------:R-:W-:Y:S01]  /*2c00*/  LOP3.LUT P5, RZ, R232, 0xff0000, RZ, 0xc0, !PT ;  /* 0x00ff0000e8ff7812 */ /* 0x000fe200078ac0ff */
[----:B------:R-:W-:Y:S01]  /*2c10*/  FADD.FTZ R184, R17, -R184 ;  /* 0x800000b811b87221 */ /* 0x000fe20000010000 */
[----:B------:R-:W-:Y:S01]  /*2c20*/  FADD.FTZ R185, R12, -R185 ;  /* 0x800000b90cb97221 */ /* 0x000fe20000010000 */
[----:B------:R-:W-:Y:S01]  /*2c30*/  FMUL.FTZ R189, R189, UR11 ;  /* 0x0000000bbdbd7c20 */ /* 0x000fe20008410000 */
[----:B------:R-:W-:Y:S01]  /*2c40*/  LOP3.LUT P1, RZ, R232, 0xff00, RZ, 0xc0, !PT ;  /* 0x0000ff00e8ff7812 */ /* 0x000fe2000782c0ff */
[----:B------:R-:W-:Y:S01]  /*2c50*/  FMUL.FTZ R184, R184, UR11 ;  /* 0x0000000bb8b87c20 */ /* 0x000fe20008410000 */
[----:B------:R-:W-:Y:S01]  /*2c60*/  FMUL.FTZ R185, R185, UR11 ;  /* 0x0000000bb9b97c20 */ /* 0x000fe20008410000 */
[----:B------:R-:W-:Y:S01]  /*2c70*/  FMUL.FTZ R189, R189, UR23 ;  /* 0x00000017bdbd7c20 */ /* 0x000fe20008410000 */
[----:B------:R-:W-:Y:S01]  /*2c80*/  FMUL.FTZ R190, R188, UR23 ;  /* 0x00000017bcbe7c20 */ /* 0x000fe20008410000 */
[----:B------:R-:W-:Y:S01]  /*2c90*/  FMUL.FTZ R184, R184, UR23 ;  /* 0x00000017b8b87c20 */ /* 0x000fe20008410000 */
[----:B------:R-:W-:Y:S01]  /*2ca0*/  FMUL.FTZ R185, R185, UR23 ;  /* 0x00000017b9b97c20 */ /* 0x000fe20008410000 */
[----:B------:R-:W-:-:S02]  /*2cb0*/  LOP3.LUT P6, RZ, R232, 0xff000000, RZ, 0xc0, !PT ;  /* 0xff000000e8ff7812 */ /* 0x000fc400078cc0ff */
[----:B------:R-:W-:Y:S02]  /*2cc0*/  LOP3.LUT P0, RZ, R232, 0xff, RZ, 0xc0, !PT ;  /* 0x000000ffe8ff7812 */ /* 0x000fe4000780c0ff */
[----:B------:R-:W-:Y:S02]  /*2cd0*/  FSEL R188, R189, RZ, P5 ;  /* 0x000000ffbdbc7208 */ /* 0x000fe40002800000 */
[----:B------:R-:W-:Y:S02]  /*2ce0*/  FSEL R189, R184, RZ, P1 ;  /* 0x000000ffb8bd7208 */ /* 0x000fe40000800000 */
[----:B------:R-:W-:Y:S02]  /*2cf0*/  FSEL R191, R190, RZ, P6 ;  /* 0x000000ffbebf7208 */ /* 0x000fe40003000000 */
[----:B------:R-:W-:Y:S02]  /*2d00*/  FSEL R184, R185, RZ, P0 ;  /* 0x000000ffb9b87208 */ /* 0x000fe40000000000 */
[----:B------:R-:W-:-:S02]  /*2d10*/  F2FP.BF16.F32.PACK_AB R185, R191, R188 ;  /* 0x000000bcbfb9723e */ /* 0x000fc400000010ff */
[----:B------:R-:W-:Y:S01]  /*2d20*/  F2FP.BF16.F32.PACK_AB R184, R189, R184 ;  /* 0x000000b8bdb8723e */ /* 0x000fe200000010ff */
[----:B------:R-:W-:Y:S06]  /*2d30*/  BRA `(.L_x_798) ;  /* 0x00000020007c7947 */ /* 0x000fec0003800000 */
.L_x_797:
        /* <DEDUP_REMOVED lines=27> */
[--C-:B------:R-:W-:Y:S01]  /*2ef0*/  FFMA.FTZ R184, R216, UR10, R193.reuse ;  /* 0x0000000ad8b87c23 */ /* 0x100fe200080100c1 */
[----:B------:R-:W-:Y:S01]  /*2f00*/  F2FP.BF16.F32.PACK_AB R186, R185, R176 ;  /* 0x000000b0b9ba723e */ /* 0x000fe200000010ff */
[--C-:B------:R-:W-:Y:S01]  /*2f10*/  FFMA.FTZ R185, R15, UR10, R193.reuse ;  /* 0x0000000a0fb97c23 */ /* 0x100fe200080100c1 */
[----:B------:R-:W-:Y:S01]  /*2f20*/  F2FP.BF16.F32.PACK_AB R178, R178, R177 ;  /* 0x000000b1b2b2723e */ /* 0x000fe200000010ff */
        /* <DEDUP_REMOVED lines=11> */
[----:B------:R-:W-:Y:S01]  /*2fe0*/  LOP3.LUT P5, RZ, R232, 0xff0000, RZ, 0xc0, !PT ;  /* 0x00ff0000e8ff7812 */ /* 0x000fe200078ac0ff */
[----:B------:R-:W-:Y:S01]  /*2ff0*/  FMUL.FTZ R184, R176, UR23 ;  /* 0x00000017b0b87c20 */ /* 0x000fe20008410000 */
[C---:B------:R-:W-:Y:S01]  /*3000*/  F2FP.BF16.F32.PACK_AB R177, R191.reuse, R188 ;  /* 0x000000bcbfb1723e */ /* 0x040fe200000010ff */
[----:B------:R-:W-:Y:S01]  /*3010*/  FMUL.FTZ R191, R191, UR23 ;  /* 0x00000017bfbf7c20 */ /* 0x000fe20008410000 */
[C---:B------:R-:W-:Y:S01]  /*3020*/  F2FP.BF16.F32.PACK_AB R176, R185.reuse, R176 ;  /* 0x000000b0b9b0723e */ /* 0x040fe200000010ff */
[----:B------:R-:W-:Y:S01]  /*3030*/  FMUL.FTZ R185, R185, UR23 ;  /* 0x00000017b9b97c20 */ /* 0x000fe20008410000 */
[----:B------:R-:W-:-:S02]  /*3040*/  LOP3.LUT P6, RZ, R232, 0xff000000, RZ, 0xc0, !PT ;  /* 0xff000000e8ff7812 */ /* 0x000fc400078cc0ff */
[C---:B------:R-:W-:Y:S02]  /*3050*/  LOP3.LUT P0, RZ, R232.reuse, 0xff, RZ, 0xc0, !PT ;  /* 0x000000ffe8ff7812 */ /* 0x040fe4000780c0ff */
[----:B------:R-:W-:Y:S02]  /*3060*/  LOP3.LUT P1, RZ, R232, 0xff00, RZ, 0xc0, !PT ;  /* 0x0000ff00e8ff7812 */ /* 0x000fe4000782c0ff */
[----:B------:R-:W-:Y:S02]  /*3070*/  FSEL R188, R189, RZ, P5 ;  /* 0x000000ffbdbc7208 */ /* 0x000fe40002800000 */
[----:B------:R-:W-:Y:S02]  /*3080*/  FSEL R191, R191, RZ, P6 ;  /* 0x000000ffbfbf7208 */ /* 0x000fe40003000000 */
[----:B------:R-:W-:Y:S02]  /*3090*/  FSEL R184, R184, RZ, P0 ;  /* 0x000000ffb8b87208 */ /* 0x000fe40000000000 */
[----:B------:R-:W-:-:S02]  /*30a0*/  FSEL R189, R185, RZ, P1 ;  /* 0x000000ffb9bd7208 */ /* 0x000fc40000800000 */
[----:B------:R-:W-:Y:S02]  /*30b0*/  F2FP.BF16.F32.PACK_AB R185, R191, R188 ;  /* 0x000000bcbfb9723e */ /* 0x000fe400000010ff */
[----:B------:R-:W-:Y:S01]  /*30c0*/  F2FP.BF16.F32.PACK_AB R184, R189, R184 ;  /* 0x000000b8bdb8723e */ /* 0x000fe200000010ff */
[----:B------:R-:W-:Y:S06]  /*30d0*/  BRA `(.L_x_798) ;  /* 0x0000001c00947947 */ /* 0x000fec0003800000 */
.L_x_796:
[----:B------:R-:W-:Y:S01]  /*30e0*/  UMOV UR4, UR8 ;  /* 0x0000000800047c82 */ /* 0x000fe20008000000 */
[----:B------:R-:W-:Y:S01]  /*30f0*/  UMOV UR5, UR9 ;  /* 0x0000000900057c82 */ /* 0x000fe20008000000 */
[----:B------:R-:W-:-:S04]  /*3100*/  UISETP.NE.U32.AND UP0, UPT, UR4, URZ, UPT ;  /* 0x000000ff0400728c */ /* 0x000fc8000bf05070 */
[----:B------:R-:W-:-:S09]  /*3110*/  UISETP.NE.AND.EX UP0, UPT, UR5, URZ, UPT, UP0 ;  /* 0x000000ff0500728c */ /* 0x000fd2000bf05300 */
[----:B------:R-:W-:Y:S05]  /*3120*/  BRA.U UP0, `(.L_x_799) ;  /* 0x0000000500087547 */ /* 0x000fea000b800000 */
[----:B------:R-:W-:Y:S01]  /*3130*/  PRMT R185, R175, 0x7632, R185 ;  /* 0x00007632afb97816 */ /* 0x000fe200000000b9 */
[--C-:B------:R-:W-:Y:S01]  /*3140*/  FFMA.FTZ R186, R226, UR10, R193.reuse ;  /* 0x0000000ae2ba7c23 */ /* 0x100fe200080100c1 */
[----:B------:R-:W-:Y:S01]  /*3150*/  PRMT R184, R174, 0x7632, R184 ;  /* 0x00007632aeb87816 */ /* 0x000fe200000000b8 */
[--C-:B------:R-:W-:Y:S01]  /*3160*/  FFMA.FTZ R187, R214, UR10, R193.reuse ;  /* 0x0000000ad6bb7c23 */ /* 0x100fe200080100c1 */
[----:B------:R-:W-:Y:S01]  /*3170*/  SHF.L.U32 R185, R185, 0x10, RZ ;  /* 0x00000010b9b97819 */ /* 0x000fe200000006ff */
[----:B------:R-:W-:Y:S01]  /*3180*/  FADD.FTZ R186, R225, -R186 ;  /* 0x800000bae1ba7221 */ /* 0x000fe20000010000 */
[----:B------:R-:W-:Y:S01]  /*3190*/  FFMA.FTZ R188, R18, UR10, R193 ;  /* 0x0000000a12bc7c23 */ /* 0x000fe200080100c1 */
[----:B------:R-:W-:Y:S02]  /*31a0*/  IMAD.U32 R184, R184, 0x10000, RZ ;  /* 0x00010000b8b87824 */ /* 0x000fe400078e00ff */
[----:B------:R-:W-:Y:S01]  /*31b0*/  FADD.FTZ R187, R212, -R187 ;  /* 0x800000bbd4bb7221 */ /* 0x000fe20000010000 */
[----:B------:R-:W-:Y:S01]  /*31c0*/  FFMA.FTZ R189, R186, UR11, R185 ;  /* 0x0000000bbabd7c23 */ /* 0x000fe200080100b9 */
[----:B------:R-:W-:Y:S01]  /*31d0*/  FFMA.FTZ R186, R216, UR10, R193 ;  /* 0x0000000ad8ba7c23 */ /* 0x000fe200080100c1 */
[----:B------:R-:W-:Y:S01]  /*31e0*/  PRMT R185, R173, 0x7632, R185 ;  /* 0x00007632adb97816 */ /* 0x000fe200000000b9 */
[--C-:B------:R-:W-:Y:S01]  /*31f0*/  FFMA.FTZ R187, R187, UR11, R184.reuse ;  /* 0x0000000bbbbb7c23 */ /* 0x100fe200080100b8 */
[----:B------:R-:W-:Y:S01]  /*3200*/  PRMT R184, R172, 0x7632, R184 ;  /* 0x00007632acb87816 */ /* 0x000fe200000000b8 */
[----:B------:R-:W-:Y:S01]  /*3210*/  FADD.FTZ R191, R213, -R186 ;  /* 0x800000bad5bf7221 */ /* 0x000fe20000010000 */
[----:B------:R-:W-:Y:S01]  /*3220*/  SHF.L.U32 R186, R185, 0x10, RZ ;  /* 0x00000010b9ba7819 */ /* 0x000fe200000006ff */
[----:B------:R-:W-:Y:S01]  /*3230*/  FADD.FTZ R188, R17, -R188 ;  /* 0x800000bc11bc7221 */ /* 0x000fe20000010000 */
[----:B------:R-:W-:Y:S01]  /*3240*/  SHF.L.U32 R185, R184, 0x10, RZ ;  /* 0x00000010b8b97819 */ /* 0x000fe200000006ff */
[----:B------:R-:W-:Y:S01]  /*3250*/  FMUL.FTZ R189, R189, UR23 ;  /* 0x00000017bdbd7c20 */ /* 0x000fe20008410000 */
[----:B------:R-:W-:Y:S01]  /*3260*/  ISETP.GE.U32.AND P0, PT, R232, RZ, PT ;  /* 0x000000ffe800720c */ /* 0x000fe20003f06070 */
[----:B------:R-:W-:Y:S01]  /*3270*/  FFMA.FTZ R184, R191, UR11, R186 ;  /* 0x0000000bbfb87c23 */ /* 0x000fe200080100ba */
[--C-:B------:R-:W-:Y:S01]  /*3280*/  FFMA.FTZ R186, R197, UR10, R193.reuse ;  /* 0x0000000ac5ba7c23 */ /* 0x100fe200080100c1 */
[----:B------:R-:W-:Y:S01]  /*3290*/  FFMA.FTZ R191, R13, UR10, R193 ;  /* 0x0000000a0dbf7c23 */ /* 0x000fe200080100c1 */
[----:B------:R-:W-:Y:S01]  /*32a0*/  FFMA.FTZ R185, R188, UR11, R185 ;  /* 0x0000000bbcb97c23 */ /* 0x000fe200080100b9 */
[----:B------:R-:W-:-:S02]  /*32b0*/  IMAD.U32 R188, R175, 0x10000, RZ ;  /* 0x00010000afbc7824 */ /* 0x000fc400078e00ff */
[----:B------:R-:W-:Y:S01]  /*32c0*/  FADD.FTZ R195, R19, -R186 ;  /* 0x800000ba13c37221 */ /* 0x000fe20000010000 */
[----:B------:R-:W-:Y:S01]  /*32d0*/  SHF.L.U32 R186, R174, 0x10, RZ ;  /* 0x00000010aeba7819 */ /* 0x000fe200000006ff */
[----:B------:R-:W-:Y:S01]  /*32e0*/  FADD.FTZ R191, R8, -R191 ;  /* 0x800000bf08bf7221 */ /* 0x000fe20000010000 */
[----:B------:R-:W-:Y:S01]  /*32f0*/  LOP3.LUT P5, RZ, R233, 0xff0000, RZ, 0xc0, !PT ;  /* 0x00ff0000e9ff7812 */ /* 0x000fe200078ac0ff */
[----:B------:R-:W-:Y:S01]  /*3300*/  FFMA.FTZ R188, R195, UR11, R188 ;  /* 0x0000000bc3bc7c23 */ /* 0x000fe200080100bc */
[----:B------:R-:W-:Y:S01]  /*3310*/  ISETP.GE.U32.AND.EX P0, PT, R233, 0x1000000, PT, P0 ;  /* 0x01000000e900780c */ /* 0x000fe20003f06100 */
[----:B------:R-:W-:Y:S01]  /*3320*/  FFMA.FTZ R186, R191, UR11, R186 ;  /* 0x0000000bbfba7c23 */ /* 0x000fe200080100ba */
[----:B------:R-:W-:Y:S01]  /*3330*/  FMUL.FTZ R187, R187, UR23 ;  /* 0x00000017bbbb7c20 */ /* 0x000fe20008410000 */
        /* <DEDUP_REMOVED lines=8> */
[----:B------:R-:W-:Y:S02]  /*33c0*/  FSEL R186, R186, RZ, P1 ;  /* 0x000000ffbaba7208 */ /* 0x000fe40000800000 */
[----:B------:R-:W-:Y:S02]  /*33d0*/  FSEL R189, R187, RZ, P6 ;  /* 0x000000ffbbbd7208 */ /* 0x000fe40003000000 */
[----:B------:R-:W-:Y:S01]  /*33e0*/  F2FP.BF16.F32.PACK_AB R187, R191, R188 ;  /* 0x000000bcbfbb723e */ /* 0x000fe200000010ff */
[--C-:B------:R-:W-:Y:S01]  /*33f0*/  FFMA.FTZ R191, R15, UR10, R193.reuse ;  /* 0x0000000a0fbf7c23 */ /* 0x100fe200080100c1 */
[----:B------:R-:W-:Y:S01]  /*3400*/  F2FP.BF16.F32.PACK_AB R186, R189, R186 ;  /* 0x000000babdba723e */ /* 0x000fe200000010ff */
[----:B------:R-:W-:Y:S01]  /*3410*/  FFMA.FTZ R189, R3, UR10, R193 ;  /* 0x0000000a03bd7c23 */ /* 0x000fe200080100c1 */
[----:B------:R-:W-:Y:S02]  /*3420*/  IMAD.U32 R188, R172, 0x10000, RZ ;  /* 0x00010000acbc7824 */ /* 0x000fe400078e00ff */
[----:B------:R-:W-:Y:S01]  /*3430*/  FADD.FTZ R190, R10, -R191 ;  /* 0x800000bf0abe7221 */ /* 0x000fe20000010000 */
[----:B------:R-:W-:Y:S01]  /*3440*/  LOP3.LUT P5, RZ, R232, 0xff0000, RZ, 0xc0, !PT ;  /* 0x00ff0000e8ff7812 */ /* 0x000fe200078ac0ff */
[----:B------:R-:W-:Y:S01]  /*3450*/  FADD.FTZ R191, R12, -R189 ;  /* 0x800000bd0cbf7221 */ /* 0x000fe20000010000 */
[----:B------:R-:W-:-:S02]  /*3460*/  SHF.L.U32 R189, R173, 0x10, RZ ;  /* 0x00000010adbd7819 */ /* 0x000fc400000006ff */
[C---:B------:R-:W-:Y:S01]  /*3470*/  LOP3.LUT P6, RZ, R232.reuse, 0xff000000, RZ, 0xc0, !PT ;  /* 0xff000000e8ff7812 */ /* 0x040fe200078cc0ff */
[----:B------:R-:W-:Y:S01]  /*3480*/  FFMA.FTZ R188, R191, UR11, R188 ;  /* 0x0000000bbfbc7c23 */ /* 0x000fe200080100bc */
[----:B------:R-:W-:Y:S01]  /*3490*/  LOP3.LUT P1, RZ, R232, 0xff00, RZ, 0xc0, !PT ;  /* 0x0000ff00e8ff7812 */ /* 0x000fe2000782c0ff */
[----:B------:R-:W-:Y:S01]  /*34a0*/  FFMA.FTZ R189, R190, UR11, R189 ;  /* 0x0000000bbebd7c23 */ /* 0x000fe200080100bd */
[----:B------:R-:W-:Y:S01]  /*34b0*/  LOP3.LUT P0, RZ, R232, 0xff, RZ, 0xc0, !PT ;  /* 0x000000ffe8ff7812 */ /* 0x000fe2000780c0ff */
[----:B------:R-:W-:Y:S01]  /*34c0*/  FMUL.FTZ R188, R188, UR23 ;  /* 0x00000017bcbc7c20 */ /* 0x000fe20008410000 */
[----:B------:R-:W-:Y:S01]  /*34d0*/  FSEL R191, R184, RZ, P6 ;  /* 0x000000ffb8bf7208 */ /* 0x000fe20003000000 */
[----:B------:R-:W-:-:S03]  /*34e0*/  FMUL.FTZ R189, R189, UR23 ;  /* 0x00000017bdbd7c20 */ /* 0x000fc60008410000 */
[----:B------:R-:W-:Y:S02]  /*34f0*/  FSEL R184, R188, RZ, P0 ;  /* 0x000000ffbcb87208 */ /* 0x000fe40000000000 */
[----:B------:R-:W-:Y:S02]  /*3500*/  FSEL R190, R189, RZ, P5 ;  /* 0x000000ffbdbe7208 */ /* 0x000fe40002800000 */
[----:B------:R-:W-:Y:S02]  /*3510*/  FSEL R189, R185, RZ, P1 ;  /* 0x000000ffb9bd7208 */ /* 0x000fe40000800000 */
[----:B------:R-:W-:Y:S02]  /*3520*/  F2FP.BF16.F32.PACK_AB R185, R191, R190 ;  /* 0x000000bebfb9723e */ /* 0x000fe400000010ff */
[----:B------:R-:W-:Y:S01]  /*3530*/  F2FP.BF16.F32.PACK_AB R184, R189, R184 ;  /* 0x000000b8bdb8723e */ /* 0x000fe200000010ff */
[----:B------:R-:W-:Y:S06]  /*3540*/  BRA `(.L_x_798) ;  /* 0x0000001800787947 */ /* 0x000fec0003800000 */
.L_x_799:
[----:B------:R-:W-:Y:S01]  /*3550*/  PRMT R186, R175, 0x7632, R186 ;  /* 0x00007632afba7816 */ /* 0x000fe200000000ba */
[--C-:B------:R-:W-:Y:S01]  /*3560*/  FFMA.FTZ R190, R226, UR10, R193.reuse ;  /* 0x0000000ae2be7c23 */ /* 0x100fe200080100c1 */
[----:B------:R-:W-:Y:S01]  /*3570*/  FFMA.FTZ R184, R197, UR10, R193 ;  /* 0x0000000ac5b87c23 */ /* 0x000fe200080100c1 */
[----:B------:R-:W-:Y:S01]  /*3580*/  PRMT R177, R174, 0x7632, R177 ;  /* 0x00007632aeb17816 */ /* 0x000fe200000000b1 */
[----:B------:R-:W-:Y:S01]  /*3590*/  FFMA.FTZ R179, R214, UR10, R193 ;  /* 0x0000000ad6b37c23 */ /* 0x000fe200080100c1 */
[----:B------:R-:W-:Y:S01]  /*35a0*/  SHF.L.U32 R187, R186, 0x10, RZ ;  /* 0x00000010babb7819 */ /* 0x000fe200000006ff */
[----:B------:R-:W-:Y:S01]  /*35b0*/  FADD.FTZ R190, R225, -R190 ;  /* 0x800000bee1be7221 */ /* 0x000fe20000010000 */
[----:B------:R-:W-:Y:S01]  /*35c0*/  SHF.L.U32 R188, R175, 0x10, RZ ;  /* 0x00000010afbc7819 */ /* 0x000fe200000006ff */
[----:B------:R-:W-:Y:S01]  /*35d0*/  FADD.FTZ R185, R19, -R184 ;  /* 0x800000b813b97221 */ /* 0x000fe20000010000 */
[----:B------:R-:W-:Y:S01]  /*35e0*/  FADD.FTZ R179, R212, -R179 ;  /* 0x800000b3d4b37221 */ /* 0x000fe20000010000 */
[----:B------:R-:W-:Y:S01]  /*35f0*/  IMAD.U32 R184, R177, 0x10000, RZ ;  /* 0x00010000b1b87824 */ /* 0x000fe200078e00ff */
[----:B------:R-:W-:Y:S01]  /*3600*/  PRMT R176, R173, 0x7632, R176 ;  /* 0x00007632adb07816 */ /* 0x000fe200000000b0 */
[----:B------:R-:W-:Y:S01]  /*3610*/  FFMA.FTZ R178, R216, UR10, R193 ;  /* 0x0000000ad8b27c23 */ /* 0x000fe200080100c1 */
[----:B------:R-:W-:Y:S01]  /*3620*/  FFMA.FTZ R190, R190, UR11, R187 ;  /* 0x0000000bbebe7c23 */ /* 0x000fe200080100bb */
[----:B------:R-:W-:Y:S01]  /*3630*/  FFMA.FTZ R185, R185, UR11, R188 ;  /* 0x0000000bb9b97c23 */ /* 0x000fe200080100bc */
[----:B------:R-:W-:Y:S01]  /*3640*/  ISETP.GE.U32.AND P0, PT, R232, RZ, PT ;  /* 0x000000ffe800720c */ /* 0x000fe20003f06070 */
[----:B------:R-:W-:Y:S01]  /*3650*/  FFMA.FTZ R189, R179, UR11, R184 ;  /* 0x0000000bb3bd7c23 */ /* 0x000fe200080100b8 */
[----:B------:R-:W-:Y:S01]  /*3660*/  SHF.L.U32 R177, R176, 0x10, RZ ;  /* 0x00000010b0b17819 */ /* 0x000fe200000006ff */
[----:B------:R-:W-:Y:S01]  /*3670*/  FFMA.FTZ R179, R13, UR10, R193 ;  /* 0x0000000a0db37c23 */ /* 0x000fe200080100c1 */
[----:B------:R-:W-:Y:S01]  /*3680*/  FADD.FTZ R176, R213, -R178 ;  /* 0x800000b2d5b07221 */ /* 0x000fe20000010000 */
[----:B------:R-:W-:Y:S01]  /*3690*/  FMUL.FTZ R187, R190, UR23 ;  /* 0x00000017bebb7c20 */ /* 0x000fe20008410000 */
[----:B------:R-:W-:Y:S01]  /*36a0*/  ISETP.GE.U32.AND.EX P0, PT, R233, 0x1000000, PT, P0 ;  /* 0x01000000e900780c */ /* 0x000fe20003f06100 */
[----:B------:R-:W-:Y:S01]  /*36b0*/  FMUL.FTZ R186, R185, UR23 ;  /* 0x00000017b9ba7c20 */ /* 0x000fe20008410000 */
[----:B------:R-:W-:Y:S01]  /*36c0*/  LOP3.LUT P1, RZ, R233, 0xff0000, RZ, 0xc0, !PT ;  /* 0x00ff0000e9ff7812 */ /* 0x000fe2000782c0ff */
[----:B------:R-:W-:Y:S01]  /*36d0*/  FADD.FTZ R179, R8, -R179 ;  /* 0x800000b308b37221 */ /* 0x000fe20000010000 */
[----:B------:R-:W-:Y:S01]  /*36e0*/  SHF.L.U32 R184, R174, 0x10, RZ ;  /* 0x00000010aeb87819 */ /* 0x000fe200000006ff */
[--C-:B------:R-:W-:Y:S01]  /*36f0*/  FFMA.FTZ R176, R176, UR11, R177.reuse ;  /* 0x0000000bb0b07c23 */ /* 0x100fe200080100b1 */
[----:B------:R-:W-:Y:S01]  /*3700*/  PRMT R177, R172, 0x7632, R177 ;  /* 0x00007632acb17816 */ /* 0x000fe200000000b1 */
[----:B------:R-:W-:Y:S01]  /*3710*/  FFMA.FTZ R178, R18, UR10, R193 ;  /* 0x0000000a12b27c23 */ /* 0x000fe200080100c1 */
[----:B------:R-:W-:-:S02]  /*3720*/  FSEL R188, R187, RZ, P0 ;  /* 0x000000ffbbbc7208 */ /* 0x000fc40000000000 */
[----:B------:R-:W-:Y:S01]  /*3730*/  FSEL R187, R186, RZ, P1 ;  /* 0x000000ffbabb7208 */ /* 0x000fe20000800000 */
[----:B------:R-:W-:Y:S01]  /*3740*/  FFMA.FTZ R186, R179, UR11, R184 ;  /* 0x0000000bb3ba7c23 */ /* 0x000fe200080100b8 */
[----:B------:R-:W-:Y:S02]  /*3750*/  IMAD.U32 R177, R177, 0x10000, RZ ;  /* 0x00010000b1b17824 */ /* 0x000fe400078e00ff */
[----:B------:R-:W-:Y:S01]  /*3760*/  FADD.FTZ R178, R17, -R178 ;  /* 0x800000b211b27221 */ /* 0x000fe20000010000 */
[----:B------:R-:W-:Y:S01]  /*3770*/  F2FP.BF16.F32.PACK_AB R187, R188, R187 ;  /* 0x000000bbbcbb723e */ /* 0x000fe200000010ff */
[----:B------:R-:W-:Y:S01]  /*3780*/  FMUL.FTZ R188, R186, UR23 ;  /* 0x00000017babc7c20 */ /* 0x000fe20008410000 */
[----:B------:R-:W-:Y:S01]  /*3790*/  LOP3.LUT P0, RZ, R233, 0xff, RZ, 0xc0, !PT ;  /* 0x000000ffe9ff7812 */ /* 0x000fe2000780c0ff */
[----:B------:R-:W-:Y:S01]  /*37a0*/  FFMA.FTZ R184, R178, UR11, R177 ;  /* 0x0000000bb2b87c23 */ /* 0x000fe200080100b1 */
[----:B------:R-:W-:Y:S01]  /*37b0*/  F2FP.BF16.F32.PACK_AB R179, R190, R185 ;  /* 0x000000b9beb3723e */ /* 0x000fe200000010ff */
[--C-:B------:R-:W-:Y:S01]  /*37c0*/  FFMA.FTZ R185, R15, UR10, R193.reuse ;  /* 0x0000000a0fb97c23 */ /* 0x100fe200080100c1 */
[----:B------:R-:W-:Y:S01]  /*37d0*/  F2FP.BF16.F32.PACK_AB R178, R189, R186 ;  /* 0x000000babdb2723e */ /* 0x000fe200000010ff */
[----:B------:R-:W-:Y:S01]  /*37e0*/  FFMA.FTZ R177, R3, UR10, R193 ;  /* 0x0000000a03b17c23 */ /* 0x000fe200080100c1 */
[----:B------:R-:W-:Y:S01]  /*37f0*/  FMUL.FTZ R189, R189, UR23 ;  /* 0x00000017bdbd7c20 */ /* 0x000fe20008410000 */
[----:B------:R-:W-:Y:S01]  /*3800*/  FSEL R190, R188, RZ, P0 ;  /* 0x000000ffbcbe7208 */ /* 0x000fe20000000000 */
[----:B------:R-:W-:Y:S01]  /*3810*/  FADD.FTZ R185, R10, -R185 ;  /* 0x800000b90ab97221 */ /* 0x000fe20000010000 */
[----:B------:R-:W-:Y:S01]  /*3820*/  LOP3.LUT P1, RZ, R233, 0xff00, RZ, 0xc0, !PT ;  /* 0x0000ff00e9ff7812 */ /* 0x000fe2000782c0ff */
[----:B------:R-:W-:Y:S01]  /*3830*/  FADD.FTZ R177, R12, -R177 ;  /* 0x800000b10cb17221 */ /* 0x000fe20000010000 */
[----:B------:R-:W-:-:S02]  /*3840*/  SHF.L.U32 R188, R173, 0x10, RZ ;  /* 0x00000010adbc7819 */ /* 0x000fc400000006ff */
[----:B------:R-:W-:Y:S02]  /*3850*/  SHF.L.U32 R186, R172, 0x10, RZ ;  /* 0x00000010acba7819 */ /* 0x000fe400000006ff */
[----:B------:R-:W-:Y:S01]  /*3860*/  FSEL R191, R189, RZ, P1 ;  /* 0x000000ffbdbf7208 */ /* 0x000fe20000800000 */
[----:B------:R-:W-:Y:S01]  /*3870*/  FFMA.FTZ R189, R185, UR11, R188 ;  /* 0x0000000bb9bd7c23 */ /* 0x000fe200080100bc */
[----:B------:R-:W-:Y:S01]  /*3880*/  LOP3.LUT P6, RZ, R232, 0xff000000, RZ, 0xc0, !PT ;  /* 0xff000000e8ff7812 */ /* 0x000fe200078cc0ff */
[----:B------:R-:W-:Y:S01]  /*3890*/  FFMA.FTZ R185, R177, UR11, R186 ;  /* 0x0000000bb1b97c23 */ /* 0x000fe200080100ba */
[----:B------:R-:W-:Y:S01]  /*38a0*/  F2FP.BF16.F32.PACK_AB R186, R191, R190 ;  /* 0x000000bebfba723e */ /* 0x000fe200000010ff */
[----:B------:R-:W-:Y:S01]  /*38b0*/  FMUL.FTZ R190, R189, UR23 ;  /* 0x00000017bdbe7c20 */ /* 0x000fe20008410000 */
[C---:B------:R-:W-:Y:S01]  /*38c0*/  F2FP.BF16.F32.PACK_AB R177, R176.reuse, R189 ;  /* 0x000000bdb0b1723e */ /* 0x040fe200000010ff */
[----:B------:R-:W-:Y:S01]  /*38d0*/  FMUL.FTZ R189, R176, UR23 ;  /* 0x00000017b0bd7c20 */ /* 0x000fe20008410000 */
        /* <DEDUP_REMOVED lines=13> */
.L_x_795:
        /* <DEDUP_REMOVED lines=10> */
[----:B------:R-:W-:Y:S01]  /*3a50*/  ISETP.GE.U32.AND P1, PT, R242, RZ, PT ;  /* 0x000000fff200720c */ /* 0x000fe20003f26070 */
[----:B------:R-:W-:Y:S01]  /*3a60*/  FFMA.FTZ R185, R214, UR10, R193 ;  /* 0x0000000ad6b97c23 */ /* 0x000fe200080100c1 */
[----:B------:R-:W-:Y:S01]  /*3a70*/  FADD.FTZ R170, R225, -R170 ;  /* 0x800000aae1aa7221 */ /* 0x000fe20000010000 */
[----:B------:R-:W-:Y:S01]  /*3a80*/  FADD.FTZ R168, R19, -R168 ;  /* 0x800000a813a87221 */ /* 0x000fe20000010000 */
[----:B------:R-:W-:Y:S01]  /*3a90*/  ISETP.GE.U32.AND P0, PT, R232, RZ, PT ;  /* 0x000000ffe800720c */ /* 0x000fe20003f06070 */
[----:B------:R-:W-:Y:S01]  /*3aa0*/  FADD.FTZ R185, R212, -R185 ;  /* 0x800000b9d4b97221 */ /* 0x000fe20000010000 */
[----:B------:R-:W-:Y:S01]  /*3ab0*/  FMUL.FTZ R170, R170, UR11 ;  /* 0x0000000baaaa7c20 */ /* 0x000fe20008410000 */
[----:B------:R-:W-:Y:S01]  /*3ac0*/  FMUL.FTZ R168, R168, UR11 ;  /* 0x0000000ba8a87c20 */ /* 0x000fe20008410000 */
[----:B------:R-:W-:Y:S01]  /*3ad0*/  ISETP.GE.U32.AND.EX P1, PT, R243, 0x1000000, PT, P1 ;  /* 0x01000000f300780c */ /* 0x000fe20003f26110 */
[----:B------:R-:W-:Y:S01]  /*3ae0*/  FMUL.FTZ R185, R185, UR11 ;  /* 0x0000000bb9b97c20 */ /* 0x000fe20008410000 */
[----:B------:R-:W-:Y:S01]  /*3af0*/  FMUL.FTZ R170, R170, UR23 ;  /* 0x00000017aaaa7c20 */ /* 0x000fe20008410000 */
[----:B------:R-:W-:Y:S01]  /*3b00*/  FMUL.FTZ R169, R168, UR23 ;  /* 0x00000017a8a97c20 */ /* 0x000fe20008410000 */
[----:B------:R-:W-:Y:S01]  /*3b10*/  LOP3.LUT P5, RZ, R243, 0xff0000, RZ, 0xc0, !PT ;  /* 0x00ff0000f3ff7812 */ /* 0x000fe200078ac0ff */
[----:B------:R-:W-:Y:S01]  /*3b20*/  FMUL.FTZ R185, R185, UR23 ;  /* 0x00000017b9b97c20 */ /* 0x000fe20008410000 */
[----:B------:R-:W-:-:S02]  /*3b30*/  LOP3.LUT P6, RZ, R233, 0xff0000, RZ, 0xc0, !PT ;  /* 0x00ff0000e9ff7812 */ /* 0x000fc400078cc0ff */
[----:B------:R-:W-:Y:S02]  /*3b40*/  ISETP.GE.U32.AND.EX P0, PT, R233, 0x1000000, PT, P0 ;  /* 0x01000000e900780c */ /* 0x000fe40003f06100 */
[C---:B------:R-:W-:Y:S02]  /*3b50*/  FSEL R168, R170.reuse, RZ, P1 ;  /* 0x000000ffaaa87208 */ /* 0x040fe40000800000 */
[C---:B------:R-:W-:Y:S02]  /*3b60*/  FSEL R171, R169.reuse, RZ, P5 ;  /* 0x000000ffa9ab7208 */ /* 0x040fe40002800000 */
[----:B------:R-:W-:Y:S01]  /*3b70*/  FSEL R187, R169, RZ, P6 ;  /* 0x000000ffa9bb7208 */ /* 0x000fe20003000000 */
[--C-:B------:R-:W-:Y:S01]  /*3b80*/  FFMA.FTZ R169, R13, UR10, R193.reuse ;  /* 0x0000000a0da97c23 */ /* 0x100fe200080100c1 */
[----:B------:R-:W-:Y:S02]  /*3b90*/  FSEL R170, R170, RZ, P0 ;  /* 0x000000ffaaaa7208 */ /* 0x000fe40000000000 */
[----:B------:R-:W-:Y:S01]  /*3ba0*/  F2FP.BF16.F32.PACK_AB R171, R168, R171 ;  /* 0x000000aba8ab723e */ /* 0x000fe200000010ff */
[----:B------:R-:W-:Y:S01]  /*3bb0*/  FFMA.FTZ R168, R216, UR10, R193 ;  /* 0x0000000ad8a87c23 */ /* 0x000fe200080100c1 */
[----:B------:R-:W-:Y:S01]  /*3bc0*/  F2FP.BF16.F32.PACK_AB R187, R170, R187 ;  /* 0x000000bbaabb723e */ /* 0x000fe200000010ff */
[----:B------:R-:W-:Y:S01]  /*3bd0*/  FADD.FTZ R170, R8, -R169 ;  /* 0x800000a908aa7221 */ /* 0x000fe20000010000 */
[----:B------:R-:W-:Y:S01]  /*3be0*/  FFMA.FTZ R169, R15, UR10, R193 ;  /* 0x0000000a0fa97c23 */ /* 0x000fe200080100c1 */
[----:B------:R-:W-:Y:S01]  /*3bf0*/  FADD.FTZ R168, R213, -R168 ;  /* 0x800000a8d5a87221 */ /* 0x000fe20000010000 */
[----:B------:R-:W-:Y:S01]  /*3c00*/  LOP3.LUT P0, RZ, R233, 0xff, RZ, 0xc0, !PT ;  /* 0x000000ffe9ff7812 */ /* 0x000fe2000780c0ff */
[----:B------:R-:W-:Y:S01]  /*3c10*/  FMUL.FTZ R170, R170, UR11 ;  /* 0x0000000baaaa7c20 */ /* 0x000fe20008410000 */
[----:B------:R-:W-:Y:S01]  /*3c20*/  FADD.FTZ R169, R10, -R169 ;  /* 0x800000a90aa97221 */ /* 0x000fe20000010000 */
[----:B------:R-:W-:Y:S01]  /*3c30*/  LOP3.LUT P6, RZ, R243, 0xff, RZ, 0xc0, !PT ;  /* 0x000000fff3ff7812 */ /* 0x000fe200078cc0ff */
[----:B------:R-:W-:Y:S01]  /*3c40*/  FMUL.FTZ R168, R168, UR11 ;  /* 0x0000000ba8a87c20 */ /* 0x000fe20008410000 */
[----:B------:R-:W-:Y:S01]  /*3c50*/  FMUL.FTZ R170, R170, UR23 ;  /* 0x00000017aaaa7c20 */ /* 0x000fe20008410000 */
[----:B------:R-:W-:Y:S01]  /*3c60*/  FMUL.FTZ R169, R169, UR11 ;  /* 0x0000000ba9a97c20 */ /* 0x000fe20008410000 */
        /* <DEDUP_REMOVED lines=10> */
[----:B------:R-:W-:-:S02]  /*3d10*/  FSEL R168, R189, RZ, P6 ;  /* 0x000000ffbda87208 */ /* 0x000fc40003000000 */
[----:B------:R-:W-:Y:S02]  /*3d20*/  FSEL R185, R185, RZ, P1 ;  /* 0x000000ffb9b97208 */ /* 0x000fe40000800000 */
[----:B------:R-:W-:Y:S01]  /*3d30*/  F2FP.BF16.F32.PACK_AB R169, R168, R169 ;  /* 0x000000a9a8a9723e */ /* 0x000fe200000010ff */
[--C-:B------:R-:W-:Y:S01]  /*3d40*/  FFMA.FTZ R168, R18, UR10, R193.reuse ;  /* 0x0000000a12a87c23 */ /* 0x100fe200080100c1 */
[----:B------:R-:W-:Y:S01]  /*3d50*/  F2FP.BF16.F32.PACK_AB R170, R185, R170 ;  /* 0x000000aab9aa723e */ /* 0x000fe200000010ff */
[----:B------:R-:W-:Y:S01]  /*3d60*/  FFMA.FTZ R185, R3, UR10, R193 ;  /* 0x0000000a03b97c23 */ /* 0x000fe200080100c1 */
[C---:B------:R-:W-:Y:S01]  /*3d70*/  LOP3.LUT P0, RZ, R232.reuse, 0xff0000, RZ, 0xc0, !PT ;  /* 0x00ff0000e8ff7812 */ /* 0x040fe2000780c0ff */
[----:B------:R-:W-:Y:S01]  /*3d80*/  FADD.FTZ R184, R17, -R168 ;  /* 0x800000a811b87221 */ /* 0x000fe20000010000 */
[----:B------:R-:W-:Y:S01]  /*3d90*/  LOP3.LUT P1, RZ, R232, 0xff000000, RZ, 0xc0, !PT ;  /* 0xff000000e8ff7812 */ /* 0x000fe2000782c0ff */
[----:B------:R-:W-:Y:S01]  /*3da0*/  FADD.FTZ R168, R12, -R185 ;  /* 0x800000b90ca87221 */ /* 0x000fe20000010000 */
[----:B------:R-:W-:Y:S01]  /*3db0*/  FSEL R188, R188, RZ, P0 ;  /* 0x000000ffbcbc7208 */ /* 0x000fe20000000000 */
[----:B------:R-:W-:Y:S01]  /*3dc0*/  FMUL.FTZ R184, R184, UR11 ;  /* 0x0000000bb8b87c20 */ /* 0x000fe20008410000 */
[----:B------:R-:W-:Y:S01]  /*3dd0*/  FSEL R189, R189, RZ, P1 ;  /* 0x000000ffbdbd7208 */ /* 0x000fe20000800000 */
[----:B------:R-:W-:Y:S01]  /*3de0*/  FMUL.FTZ R168, R168, UR11 ;  /* 0x0000000ba8a87c20 */ /* 0x000fe20008410000 */
[----:B------:R-:W-:-:S02]  /*3df0*/  LOP3.LUT P6, RZ, R232, 0xff00, RZ, 0xc0, !PT ;  /* 0x0000ff00e8ff7812 */ /* 0x000fc400078cc0ff */
[----:B------:R-:W-:Y:S01]  /*3e00*/  F2FP.BF16.F32.PACK_AB R185, R189, R188 ;  /* 0x000000bcbdb9723e */ /* 0x000fe200000010ff */
[----:B------:R-:W-:Y:S01]  /*3e10*/  FMUL.FTZ R189, R184, UR23 ;  /* 0x00000017b8bd7c20 */ /* 0x000fe20008410000 */
[----:B------:R-:W-:Y:S01]  /*3e20*/  FMUL.FTZ R184, R168, UR23 ;  /* 0x00000017a8b87c20 */ /* 0x000fe20008410000 */
[C---:B------:R-:W-:Y:S02]  /*3e30*/  LOP3.LUT P0, RZ, R242.reuse, 0xff, RZ, 0xc0, !PT ;  /* 0x000000fff2ff7812 */ /* 0x040fe4000780c0ff */
[----:B------:R-:W-:Y:S02]  /*3e40*/  LOP3.LUT P1, RZ, R242, 0xff00, RZ, 0xc0, !PT ;  /* 0x0000ff00f2ff7812 */ /* 0x000fe4000782c0ff */
[----:B------:R-:W-:Y:S02]  /*3e50*/  LOP3.LUT P5, RZ, R232, 0xff, RZ, 0xc0, !PT ;  /* 0x000000ffe8ff7812 */ /* 0x000fe400078ac0ff */
[----:B------:R-:W-:Y:S02]  /*3e60*/  F2FP.BF16.F32.PACK_AB R186, R191, R186 ;  /* 0x000000babfba723e */ /* 0x000fe400000010ff */
[----:B------:R-:W-:-:S02]  /*3e70*/  FSEL R191, R189, RZ, P6 ;  /* 0x000000ffbdbf7208 */ /* 0x000fc40003000000 */
[C---:B------:R-:W-:Y:S02]  /*3e80*/  FSEL R168, R184.reuse, RZ, P0 ;  /* 0x000000ffb8a87208 */ /* 0x040fe40000000000 */
[----:B------:R-:W-:Y:S02]  /*3e90*/  FSEL R189, R189, RZ, P1 ;  /* 0x000000ffbdbd7208 */ /* 0x000fe40000800000 */
[----:B------:R-:W-:Y:S02]  /*3ea0*/  FSEL R184, R184, RZ, P5 ;  /* 0x000000ffb8b87208 */ /* 0x000fe40002800000 */
[----:B------:R-:W-:Y:S02]  /*3eb0*/  F2FP.BF16.F32.PACK_AB R168, R189, R168 ;  /* 0x000000a8bda8723e */ /* 0x000fe400000010ff */
[----:B------:R-:W-:Y:S01]  /*3ec0*/  F2FP.BF16.F32.PACK_AB R184, R191, R184 ;  /* 0x000000b8bfb8723e */ /* 0x000fe200000010ff */
[----:B------:R-:W-:Y:S06]  /*3ed0*/  BRA `(.L_x_798) ;  /* 0x0000001000147947 */ /* 0x000fec0003800000 */
.L_x_801:
[--C-:B------:R-:W-:Y:S01]  /*3ee0*/  FFMA.FTZ R168, R197, UR10, R193.reuse ;  /* 0x0000000ac5a87c23 */ /* 0x100fe200080100c1 */
[--C-:B------:R-:W-:Y:S01]  /*3ef0*/  FFMA.FTZ R170, R226, UR10, R193.reuse ;  /* 0x0000000ae2aa7c23 */ /* 0x100fe200080100c1 */
[----:B------:R-:W-:Y:S01]  /*3f00*/  ISETP.GE.U32.AND P1, PT, R232, RZ, PT ;  /* 0x000000ffe800720c */ /* 0x000fe20003f26070 */
[--C-:B------:R-:W-:Y:S01]  /*3f10*/  FFMA.FTZ R169, R13, UR10, R193.reuse ;  /* 0x0000000a0da97c23 */ /* 0x100fe200080100c1 */
[----:B------:R-:W-:Y:S01]  /*3f20*/  FADD.FTZ R168, R19, -R168 ;  /* 0x800000a813a87221 */ /* 0x000fe20000010000 */
[----:B------:R-:W-:Y:S01]  /*3f30*/  FADD.FTZ R170, R225, -R170 ;  /* 0x800000aae1aa7221 */ /* 0x000fe20000010000 */
[----:B------:R-:W-:Y:S01]  /*3f40*/  FFMA.FTZ R171, R214, UR10, R193 ;  /* 0x0000000ad6ab7c23 */ /* 0x000fe200080100c1 */
[----:B------:R-:W-:Y:S01]  /*3f50*/  LOP3.LUT P5, RZ, R233, 0xff0000, RZ, 0xc0, !PT ;  /* 0x00ff0000e9ff7812 */ /* 0x000fe200078ac0ff */
[----:B------:R-:W-:Y:S01]  /*3f60*/  FMUL.FTZ R168, R168, UR11 ;  /* 0x0000000ba8a87c20 */ /* 0x000fe20008410000 */
[----:B------:R-:W-:Y:S01]  /*3f70*/  FMUL.FTZ R177, R170, UR11 ;  /* 0x0000000baab17c20 */ /* 0x000fe20008410000 */
[----:B------:R-:W-:Y:S01]  /*3f80*/  LOP3.LUT P6, RZ, R243, 0xff0000, RZ, 0xc0, !PT ;  /* 0x00ff0000f3ff7812 */ /* 0x000fe200078cc0ff */
[----:B------:R-:W-:Y:S01]  /*3f90*/  FADD.FTZ R169, R8, -R169 ;  /* 0x800000a908a97221 */ /* 0x000fe20000010000 */
[----:B------:R-:W-:Y:S01]  /*3fa0*/  FMUL.FTZ R170, R168, UR23 ;  /* 0x00000017a8aa7c20 */ /* 0x000fe20008410000 */
[----:B------:R-:W-:-:S02]  /*3fb0*/  ISETP.GE.U32.AND P0, PT, R242, RZ, PT ;  /* 0x000000fff200720c */ /* 0x000fc40003f06070 */
[C---:B------:R-:W-:Y:S01]  /*3fc0*/  F2FP.BF16.F32.PACK_AB R179, R177.reuse, R168 ;  /* 0x000000a8b1b3723e */ /* 0x040fe200000010ff */
[----:B------:R-:W-:Y:S01]  /*3fd0*/  FMUL.FTZ R177, R177, UR23 ;  /* 0x00000017b1b17c20 */ /* 0x000fe20008410000 */
[----:B------:R-:W-:Y:S01]  /*3fe0*/  ISETP.GE.U32.AND.EX P1, PT, R233, 0x1000000, PT, P1 ;  /* 0x01000000e900780c */ /* 0x000fe20003f26110 */
[----:B------:R-:W-:Y:S01]  /*3ff0*/  FADD.FTZ R168, R212, -R171 ;  /* 0x800000abd4a87221 */ /* 0x000fe20000010000 */
[C---:B------:R-:W-:Y:S01]  /*4000*/  FSEL R176, R170.reuse, RZ, P6 ;  /* 0x000000ffaab07208 */ /* 0x040fe20003000000 */
[----:B------:R-:W-:Y:S01]  /*4010*/  FMUL.FTZ R169, R169, UR11 ;  /* 0x0000000ba9a97c20 */ /* 0x000fe20008410000 */
[----:B------:R-:W-:Y:S01]  /*4020*/  FSEL R187, R170, RZ, P5 ;  /* 0x000000ffaabb7208 */ /* 0x000fe20002800000 */
[----:B------:R-:W-:Y:S01]  /*4030*/  FMUL.FTZ R168, R168, UR11 ;  /* 0x0000000ba8a87c20 */ /* 0x000fe20008410000 */
[----:B------:R-:W-:Y:S02]  /*4040*/  ISETP.GE.U32.AND.EX P0, PT, R243, 0x1000000, PT, P0 ;  /* 0x01000000f300780c */ /* 0x000fe40003f06100 */
[----:B------:R-:W-:-:S02]  /*4050*/  FSEL R170, R177, RZ, P1 ;  /* 0x000000ffb1aa7208 */ /* 0x000fc40000800000 */
[----:B------:R-:W-:Y:S01]  /*4060*/  FSEL R185, R177, RZ, P0 ;  /* 0x000000ffb1b97208 */ /* 0x000fe20000000000 */
[----:B------:R-:W-:Y:S01]  /*4070*/  FMUL.FTZ R177, R168, UR23 ;  /* 0x00000017a8b17c20 */ /* 0x000fe20008410000 */
[----:B------:R-:W-:Y:S01]  /*4080*/  F2FP.BF16.F32.PACK_AB R187, R170, R187 ;  /* 0x000000bbaabb723e */ /* 0x000fe200000010ff */
[----:B------:R-:W-:Y:S01]  /*4090*/  FMUL.FTZ R170, R169, UR23 ;  /* 0x00000017a9aa7c20 */ /* 0x000fe20008410000 */
[----:B------:R-:W-:Y:S02]  /*40a0*/  LOP3.LUT P1, RZ, R243, 0xff, RZ, 0xc0, !PT ;  /* 0x000000fff3ff7812 */ /* 0x000fe4000782c0ff */
[----:B------:R-:W-:Y:S01]  /*40b0*/  F2FP.BF16.F32.PACK_AB R178, R168, R169 ;  /* 0x000000a9a8b2723e */ /* 0x000fe200000010ff */
[--C-:B------:R-:W-:Y:S01]  /*40c0*/  FFMA.FTZ R169, R15, UR10, R193.reuse ;  /* 0x0000000a0fa97c23 */ /* 0x100fe200080100c1 */
[----:B------:R-:W-:Y:S01]  /*40d0*/  LOP3.LUT P6, RZ, R243, 0xff00, RZ, 0xc0, !PT ;  /* 0x0000ff00f3ff7812 */ /* 0x000fe200078cc0ff */
[----:B------:R-:W-:Y:S01]  /*40e0*/  FFMA.FTZ R168, R216, UR10, R193 ;  /* 0x0000000ad8a87c23 */ /* 0x000fe200080100c1 */
[----:B------:R-:W-:Y:S01]  /*40f0*/  F2FP.BF16.F32.PACK_AB R171, R185, R176 ;  /* 0x000000b0b9ab723e */ /* 0x000fe200000010ff */
[----:B------:R-:W-:Y:S01]  /*4100*/  FADD.FTZ R169, R10, -R169 ;  /* 0x800000a90aa97221 */ /* 0x000fe20000010000 */
[----:B------:R-:W-:Y:S01]  /*4110*/  LOP3.LUT P0, RZ, R233, 0xff, RZ, 0xc0, !PT ;  /* 0x000000ffe9ff7812 */ /* 0x000fe2000780c0ff */
[----:B------:R-:W-:Y:S01]  /*4120*/  FADD.FTZ R168, R213, -R168 ;  /* 0x800000a8d5a87221 */ /* 0x000fe20000010000 */
[----:B------:R-:W-:Y:S01]  /*4130*/  FSEL R176, R170, RZ, P1 ;  /* 0x000000ffaab07208 */ /* 0x000fe20000800000 */
[----:B------:R-:W-:Y:S01]  /*4140*/  FMUL.FTZ R169, R169, UR11 ;  /* 0x0000000ba9a97c20 */ /* 0x000fe20008410000 */
[----:B------:R-:W-:-:S02]  /*4150*/  FSEL R185, R177, RZ, P6 ;  /* 0x000000ffb1b97208 */ /* 0x000fc40003000000 */
[----:B------:R-:W-:Y:S01]  /*4160*/  LOP3.LUT P5, RZ, R233, 0xff00, RZ, 0xc0, !PT ;  /* 0x0000ff00e9ff7812 */ /* 0x000fe200078ac0ff */
[----:B------:R-:W-:Y:S01]  /*4170*/  FMUL.FTZ R184, R169, UR23 ;  /* 0x00000017a9b87c20 */ /* 0x000fe20008410000 */
[----:B------:R-:W-:Y:S02]  /*4180*/  FSEL R186, R170, RZ, P0 ;  /* 0x000000ffaaba7208 */ /* 0x000fe40000000000 */
[----:B------:R-:W-:Y:S01]  /*4190*/  F2FP.BF16.F32.PACK_AB R170, R185, R176 ;  /* 0x000000b0b9aa723e */ /* 0x000fe200000010ff */
[----:B------:R-:W-:Y:S01]  /*41a0*/  FMUL.FTZ R176, R168, UR11 ;  /* 0x0000000ba8b07c20 */ /* 0x000fe20008410000 */
[----:B------:R-:W-:Y:S01]  /*41b0*/  FSEL R177, R177, RZ, P5 ;  /* 0x000000ffb1b17208 */ /* 0x000fe20002800000 */
[----:B------:R-:W-:Y:S01]  /*41c0*/  FFMA.FTZ R168, R18, UR10, R193 ;  /* 0x0000000a12a87c23 */ /* 0x000fe200080100c1 */
[----:B------:R-:W-:Y:S01]  /*41d0*/  LOP3.LUT P0, RZ, R232, 0xff0000, RZ, 0xc0, !PT ;  /* 0x00ff0000e8ff7812 */ /* 0x000fe2000780c0ff */
[----:B------:R-:W-:Y:S01]  /*41e0*/  FMUL.FTZ R189, R176, UR23 ;  /* 0x00000017b0bd7c20 */ /* 0x000fe20008410000 */
[----:B------:R-:W-:-:S02]  /*41f0*/  F2FP.BF16.F32.PACK_AB R186, R177, R186 ;  /* 0x000000bab1ba723e */ /* 0x000fc400000010ff */
[----:B------:R-:W-:Y:S01]  /*4200*/  F2FP.BF16.F32.PACK_AB R177, R176, R169 ;  /* 0x000000a9b0b1723e */ /* 0x000fe200000010ff */
[----:B------:R-:W-:Y:S01]  /*4210*/  FFMA.FTZ R169, R3, UR10, R193 ;  /* 0x0000000a03a97c23 */ /* 0x000fe200080100c1 */
[----:B------:R-:W-:Y:S01]  /*4220*/  LOP3.LUT P1, RZ, R242, 0xff0000, RZ, 0xc0, !PT ;  /* 0x00ff0000f2ff7812 */ /* 0x000fe2000782c0ff */
[----:B------:R-:W-:Y:S01]  /*4230*/  FADD.FTZ R176, R17, -R168 ;  /* 0x800000a811b07221 */ /* 0x000fe20000010000 */
[----:B------:R-:W-:Y:S01]  /*4240*/  LOP3.LUT P5, RZ, R232, 0xff000000, RZ, 0xc0, !PT ;  /* 0xff000000e8ff7812 */ /* 0x000fe200078ac0ff */
[----:B------:R-:W-:Y:S01]  /*4250*/  FADD.FTZ R168, R12, -R169 ;  /* 0x800000a90ca87221 */ /* 0x000fe20000010000 */
[----:B------:R-:W-:Y:S02]  /*4260*/  LOP3.LUT P6, RZ, R242, 0xff000000, RZ, 0xc0, !PT ;  /* 0xff000000f2ff7812 */ /* 0x000fe400078cc0ff */
[----:B------:R-:W-:Y:S01]  /*4270*/  FSEL R188, R184, RZ, P1 ;  /* 0x000000ffb8bc7208 */ /* 0x000fe20000800000 */
[----:B------:R-:W-:Y:S01]  /*4280*/  FMUL.FTZ R168, R168, UR11 ;  /* 0x0000000ba8a87c20 */ /* 0x000fe20008410000 */
[----:B------:R-:W-:-:S02]  /*4290*/  FSEL R185, R184, RZ, P0 ;  /* 0x000000ffb8b97208 */ /* 0x000fc40000000000 */
[C---:B------:R-:W-:Y:S02]  /*42a0*/  FSEL R191, R189.reuse, RZ, P6 ;  /* 0x000000ffbdbf7208 */ /* 0x040fe40003000000 */
[----:B------:R-:W-:Y:S01]  /*42b0*/  FSEL R184, R189, RZ, P5 ;  /* 0x000000ffbdb87208 */ /* 0x000fe20002800000 */
[----:B------:R-:W-:Y:S01]  /*42c0*/  FMUL.FTZ R189, R176, UR11 ;  /* 0x0000000bb0bd7c20 */ /* 0x000fe20008410000 */
[----:B------:R-:W-:Y:S02]  /*42d0*/  LOP3.LUT P5, RZ, R232, 0xff00, RZ, 0xc0, !PT ;  /* 0x0000ff00e8ff7812 */ /* 0x000fe400078ac0ff */
[----:B------:R-:W-:Y:S01]  /*42e0*/  F2FP.BF16.F32.PACK_AB R185, R184, R185 ;  /* 0x000000b9b8b9723e */ /* 0x000fe200000010ff */
[C---:B------:R-:W-:Y:S01]  /*42f0*/  FMUL.FTZ R184, R189.reuse, UR23 ;  /* 0x00000017bdb87c20 */ /* 0x040fe20008410000 */
[----:B------:R-:W-:Y:S01]  /*4300*/  F2FP.BF16.F32.PACK_AB R176, R189, R168 ;  /* 0x000000a8bdb0723e */ /* 0x000fe200000010ff */
[----:B------:R-:W-:Y:S01]  /*4310*/  FMUL.FTZ R168, R168, UR23 ;  /* 0x00000017a8a87c20 */ /* 0x000fe20008410000 */
[----:B------:R-:W-:-:S02]  /*4320*/  LOP3.LUT P6, RZ, R242, 0xff00, RZ, 0xc0, !PT ;  /* 0x0000ff00f2ff7812 */ /* 0x000fc400078cc0ff */
[----:B------:R-:W-:Y:S02]  /*4330*/  LOP3.LUT P1, RZ, R242, 0xff, RZ, 0xc0, !PT ;  /* 0x000000fff2ff7812 */ /* 0x000fe4000782c0ff */
[----:B------:R-:W-:Y:S02]  /*4340*/  LOP3.LUT P0, RZ, R232, 0xff, RZ, 0xc0, !PT ;  /* 0x000000ffe8ff7812 */ /* 0x000fe4000780c0ff */
[----:B------:R-:W-:Y:S02]  /*4350*/  F2FP.BF16.F32.PACK_AB R169, R191, R188 ;  /* 0x000000bcbfa9723e */ /* 0x000fe400000010ff */
[C---:B------:R-:W-:Y:S02]  /*4360*/  FSEL R189, R184.reuse, RZ, P5 ;  /* 0x000000ffb8bd7208 */ /* 0x040fe40002800000 */
[----:B------:R-:W-:Y:S02]  /*4370*/  FSEL R191, R184, RZ, P6 ;  /* 0x000000ffb8bf7208 */ /* 0x000fe40003000000 */
[----:B------:R-:W-:-:S02]  /*4380*/  FSEL R188, R168, RZ, P1 ;  /* 0x000000ffa8bc7208 */ /* 0x000fc40000800000 */
[----:B------:R-:W-:Y:S02]  /*4390*/  FSEL R184, R168, RZ, P0 ;  /* 0x000000ffa8b87208 */ /* 0x000fe40000000000 */
[----:B------:R-:W-:Y:S02]  /*43a0*/  F2FP.BF16.F32.PACK_AB R168, R191, R188 ;  /* 0x000000bcbfa8723e */ /* 0x000fe400000010ff */
[----:B------:R-:W-:Y:S01]  /*43b0*/  F2FP.BF16.F32.PACK_AB R184, R189, R184 ;  /* 0x000000b8bdb8723e */ /* 0x000fe200000010ff */
[----:B------:R-:W-:Y:S06]  /*43c0*/  BRA `(.L_x_798) ;  /* 0x0000000800d87947 */ /* 0x000fec0003800000 */
.L_x_800:
[----:B------:R-:W-:Y:S01]  /*43d0*/  UMOV UR4, UR8 ;  /* 0x0000000800047c82 */ /* 0x000fe20008000000 */
[----:B------:R-:W-:Y:S01]  /*43e0*/  UMOV UR5, UR9 ;  /* 0x0000000900057c82 */ /* 0x000fe20008000000 */
[----:B------:R-:W-:-:S04]  /*43f0*/  UISETP.NE.U32.AND UP0, UPT, UR4, URZ, UPT ;  /* 0x000000ff0400728c */ /* 0x000fc8000bf05070 */
[----:B------:R-:W-:-:S09]  /*4400*/  UISETP.NE.AND.EX UP0, UPT, UR5, URZ, UPT, UP0 ;  /* 0x000000ff0500728c */ /* 0x000fd2000bf05300 */
[----:B------:R-:W-:Y:S05]  /*4410*/  BRA.U UP0, `(.L_x_802) ;  /* 0x00000005005c7547 */ /* 0x000fea000b800000 */
[--C-:B------:R-:W-:Y:S01]  /*4420*/  FFMA.FTZ R184, R197, UR10, R193.reuse ;  /* 0x0000000ac5b87c23 */ /* 0x100fe200080100c1 */
[----:B------:R-:W-:Y:S01]  /*4430*/  PRMT R186, R175, 0x7632, R186 ;  /* 0x00007632afba7816 */ /* 0x000fe200000000ba */
[----:B------:R-:W-:Y:S01]  /*4440*/  FFMA.FTZ R190, R226, UR10, R193 ;  /* 0x0000000ae2be7c23 */ /* 0x000fe200080100c1 */
[----:B------:R-:W-:Y:S01]  /*4450*/  PRMT R169, R174, 0x7632, R169 ;  /* 0x00007632aea97816 */ /* 0x000fe200000000a9 */
[--C-:B------:R-:W-:Y:S01]  /*4460*/  FFMA.FTZ R170, R216, UR10, R193.reuse ;  /* 0x0000000ad8aa7c23 */ /* 0x100fe200080100c1 */
[----:B------:R-:W-:Y:S01]  /*4470*/  PRMT R168, R173, 0x7632, R168 ;  /* 0x00007632ada87816 */ /* 0x000fe200000000a8 */
[----:B------:R-:W-:Y:S01]  /*4480*/  FFMA.FTZ R171, R214, UR10, R193 ;  /* 0x0000000ad6ab7c23 */ /* 0x000fe200080100c1 */
[----:B------:R-:W-:Y:S01]  /*4490*/  FADD.FTZ R185, R19, -R184 ;  /* 0x800000b813b97221 */ /* 0x000fe20000010000 */
[----:B------:R-:W-:Y:S01]  /*44a0*/  SHF.L.U32 R187, R186, 0x10, RZ ;  /* 0x00000010babb7819 */ /* 0x000fe200000006ff */
[----:B------:R-:W-:Y:S01]  /*44b0*/  IMAD.U32 R188, R175, 0x10000, RZ ;  /* 0x00010000afbc7824 */ /* 0x000fe200078e00ff */
[----:B------:R-:W-:Y:S01]  /*44c0*/  SHF.L.U32 R184, R169, 0x10, RZ ;  /* 0x00000010a9b87819 */ /* 0x000fe200000006ff */
[----:B------:R-:W-:Y:S01]  /*44d0*/  FADD.FTZ R190, R225, -R190 ;  /* 0x800000bee1be7221 */ /* 0x000fe20000010000 */
[----:B------:R-:W-:-:S02]  /*44e0*/  IMAD.U32 R168, R168, 0x10000, RZ ;  /* 0x00010000a8a87824 */ /* 0x000fc400078e00ff */
[----:B------:R-:W-:Y:S01]  /*44f0*/  FADD.FTZ R169, R213, -R170 ;  /* 0x800000aad5a97221 */ /* 0x000fe20000010000 */
[----:B------:R-:W-:Y:S01]  /*4500*/  FADD.FTZ R171, R212, -R171 ;  /* 0x800000abd4ab7221 */ /* 0x000fe20000010000 */
[----:B------:R-:W-:Y:S01]  /*4510*/  FFMA.FTZ R185, R185, UR11, R188 ;  /* 0x0000000bb9b97c23 */ /* 0x000fe200080100bc */
[----:B------:R-:W-:Y:S01]  /*4520*/  FFMA.FTZ R190, R190, UR11, R187 ;  /* 0x0000000bbebe7c23 */ /* 0x000fe200080100bb */
[----:B------:R-:W-:Y:S01]  /*4530*/  FFMA.FTZ R169, R169, UR11, R168 ;  /* 0x0000000ba9a97c23 */ /* 0x000fe200080100a8 */
[----:B------:R-:W-:Y:S01]  /*4540*/  ISETP.GE.U32.AND P0, PT, R242, RZ, PT ;  /* 0x000000fff200720c */ /* 0x000fe20003f06070 */
[----:B------:R-:W-:Y:S01]  /*4550*/  FFMA.FTZ R188, R171, UR11, R184 ;  /* 0x0000000babbc7c23 */ /* 0x000fe200080100b8 */
[----:B------:R-:W-:Y:S01]  /*4560*/  PRMT R168, R172, 0x7632, R168 ;  /* 0x00007632aca87816 */ /* 0x000fe200000000a8 */
[--C-:B------:R-:W-:Y:S01]  /*4570*/  FFMA.FTZ R170, R18, UR10, R193.reuse ;  /* 0x0000000a12aa7c23 */ /* 0x100fe200080100c1 */
[----:B------:R-:W-:Y:S01]  /*4580*/  ISETP.GE.U32.AND P1, PT, R232, RZ, PT ;  /* 0x000000ffe800720c */ /* 0x000fe20003f26070 */
[----:B------:R-:W-:Y:S01]  /*4590*/  FFMA.FTZ R171, R13, UR10, R193 ;  /* 0x0000000a0dab7c23 */ /* 0x000fe200080100c1 */
[----:B------:R-:W-:Y:S01]  /*45a0*/  FMUL.FTZ R189, R185, UR23 ;  /* 0x00000017b9bd7c20 */ /* 0x000fe20008410000 */
[----:B------:R-:W-:Y:S01]  /*45b0*/  FMUL.FTZ R191, R190, UR23 ;  /* 0x00000017bebf7c20 */ /* 0x000fe20008410000 */
[----:B------:R-:W-:Y:S01]  /*45c0*/  ISETP.GE.U32.AND.EX P0, PT, R243, 0x1000000, PT, P0 ;  /* 0x01000000f300780c */ /* 0x000fe20003f06100 */
[----:B------:R-:W-:Y:S01]  /*45d0*/  FADD.FTZ R184, R17, -R170 ;  /* 0x800000aa11b87221 */ /* 0x000fe20000010000 */
[----:B------:R-:W-:Y:S01]  /*45e0*/  SHF.L.U32 R185, R168, 0x10, RZ ;  /* 0x00000010a8b97819 */ /* 0x000fe200000006ff */
[----:B------:R-:W-:Y:S01]  /*45f0*/  FADD.FTZ R186, R8, -R171 ;  /* 0x800000ab08ba7221 */ /* 0x000fe20000010000 */
[----:B------:R-:W-:-:S02]  /*4600*/  LOP3.LUT P5, RZ, R233, 0xff0000, RZ, 0xc0, !PT ;  /* 0x00ff0000e9ff7812 */ /* 0x000fc400078ac0ff */
[----:B------:R-:W-:Y:S01]  /*4610*/  SHF.L.U32 R187, R174, 0x10, RZ ;  /* 0x00000010aebb7819 */ /* 0x000fe200000006ff */
[----:B------:R-:W-:Y:S01]  /*4620*/  FFMA.FTZ R168, R184, UR11, R185 ;  /* 0x0000000bb8a87c23 */ /* 0x000fe200080100b9 */
[----:B------:R-:W-:Y:S01]  /*4630*/  ISETP.GE.U32.AND.EX P1, PT, R233, 0x1000000, PT, P1 ;  /* 0x01000000e900780c */ /* 0x000fe20003f26110 */
[----:B------:R-:W-:Y:S01]  /*4640*/  FFMA.FTZ R185, R15, UR10, R193 ;  /* 0x0000000a0fb97c23 */ /* 0x000fe200080100c1 */
[----:B------:R-:W-:Y:S01]  /*4650*/  FSEL R170, R191, RZ, P0 ;  /* 0x000000ffbfaa7208 */ /* 0x000fe20000000000 */
[----:B------:R-:W-:Y:S01]  /*4660*/  FFMA.FTZ R186, R186, UR11, R187 ;  /* 0x0000000bbaba7c23 */ /* 0x000fe200080100bb */
[----:B------:R-:W-:Y:S01]  /*4670*/  LOP3.LUT P6, RZ, R243, 0xff0000, RZ, 0xc0, !PT ;  /* 0x00ff0000f3ff7812 */ /* 0x000fe200078cc0ff */
[----:B------:R-:W-:Y:S01]  /*4680*/  FADD.FTZ R184, R10, -R185 ;  /* 0x800000b90ab87221 */ /* 0x000fe20000010000 */
[----:B------:R-:W-:Y:S01]  /*4690*/  FSEL R190, R189, RZ, P5 ;  /* 0x000000ffbdbe7208 */ /* 0x000fe20002800000 */
[----:B------:R-:W-:Y:S01]  /*46a0*/  FMUL.FTZ R186, R186, UR23 ;  /* 0x00000017baba7c20 */ /* 0x000fe20008410000 */
[----:B------:R-:W-:Y:S01]  /*46b0*/  FSEL R191, R191, RZ, P1 ;  /* 0x000000ffbfbf7208 */ /* 0x000fe20000800000 */
[----:B------:R-:W-:Y:S01]  /*46c0*/  FMUL.FTZ R168, R168, UR23 ;  /* 0x00000017a8a87c20 */ /* 0x000fe20008410000 */
[----:B------:R-:W-:Y:S01]  /*46d0*/  FSEL R171, R189, RZ, P6 ;  /* 0x000000ffbdab7208 */ /* 0x000fe20003000000 */
[----:B------:R-:W-:Y:S01]  /*46e0*/  IMAD.U32 R189, R173, 0x10000, RZ ;  /* 0x00010000adbd7824 */ /* 0x000fe200078e00ff */
[----:B------:R-:W-:Y:S01]  /*46f0*/  F2FP.BF16.F32.PACK_AB R187, R191, R190 ;  /* 0x000000bebfbb723e */ /* 0x000fe200000010ff */
[----:B------:R-:W-:Y:S01]  /*4700*/  FMUL.FTZ R190, R188, UR23 ;  /* 0x00000017bcbe7c20 */ /* 0x000fe20008410000 */
[C---:B------:R-:W-:Y:S01]  /*4710*/  LOP3.LUT P0, RZ, R243.reuse, 0xff, RZ, 0xc0, !PT ;  /* 0x000000fff3ff7812 */ /* 0x040fe2000780c0ff */
[----:B------:R-:W-:Y:S01]  /*4720*/  FFMA.FTZ R184, R184, UR11, R189 ;  /* 0x0000000bb8b87c23 */ /* 0x000fe200080100bd */
[----:B------:R-:W-:Y:S01]  /*4730*/  LOP3.LUT P1, RZ, R243, 0xff00, RZ, 0xc0, !PT ;  /* 0x0000ff00f3ff7812 */ /* 0x000fe2000782c0ff */
[----:B------:R-:W-:Y:S01]  /*4740*/  FMUL.FTZ R189, R169, UR23 ;  /* 0x00000017a9bd7c20 */ /* 0x000fe20008410000 */
[----:B------:R-:W-:Y:S01]  /*4750*/  F2FP.BF16.F32.PACK_AB R171, R170, R171 ;  /* 0x000000abaaab723e */ /* 0x000fe200000010ff */
[----:B------:R-:W-:Y:S01]  /*4760*/  FMUL.FTZ R188, R184, UR23 ;  /* 0x00000017b8bc7c20 */ /* 0x000fe20008410000 */
[----:B------:R-:W-:-:S02]  /*4770*/  FSEL R170, R186, RZ, P0 ;  /* 0x000000ffbaaa7208 */ /* 0x000fc40000000000 */
[----:B------:R-:W-:Y:S02]  /*4780*/  FSEL R185, R190, RZ, P1 ;  /* 0x000000ffbeb97208 */ /* 0x000fe40000800000 */
[C---:B------:R-:W-:Y:S02]  /*4790*/  LOP3.LUT P5, RZ, R233.reuse, 0xff, RZ, 0xc0, !PT ;  /* 0x000000ffe9ff7812 */ /* 0x040fe400078ac0ff */
[----:B------:R-:W-:Y:S02]  /*47a0*/  LOP3.LUT P6, RZ, R233, 0xff00, RZ, 0xc0, !PT ;  /* 0x0000ff00e9ff7812 */ /* 0x000fe400078cc0ff */
[----:B------:R-:W-:Y:S02]  /*47b0*/  F2FP.BF16.F32.PACK_AB R170, R185, R170 ;  /* 0x000000aab9aa723e */ /* 0x000fe400000010ff */
[C---:B------:R-:W-:Y:S02]  /*47c0*/  LOP3.LUT P0, RZ, R242.reuse, 0xff0000, RZ, 0xc0, !PT ;  /* 0x00ff0000f2ff7812 */ /* 0x040fe4000780c0ff */
[----:B------:R-:W-:-:S02]  /*47d0*/  LOP3.LUT P1, RZ, R242, 0xff000000, RZ, 0xc0, !PT ;  /* 0xff000000f2ff7812 */ /* 0x000fc4000782c0ff */
[----:B------:R-:W-:Y:S02]  /*47e0*/  FSEL R186, R186, RZ, P5 ;  /* 0x000000ffbaba7208 */ /* 0x000fe40002800000 */
[----:B------:R-:W-:Y:S02]  /*47f0*/  FSEL R185, R190, RZ, P6 ;  /* 0x000000ffbeb97208 */ /* 0x000fe40003000000 */
[----:B------:R-:W-:Y:S02]  /*4800*/  FSEL R169, R188, RZ, P0 ;  /* 0x000000ffbca97208 */ /* 0x000fe40000000000 */
[----:B------:R-:W-:Y:S02]  /*4810*/  FSEL R184, R189, RZ, P1 ;  /* 0x000000ffbdb87208 */ /* 0x000fe40000800000 */
[----:B------:R-:W-:Y:S01]  /*4820*/  F2FP.BF16.F32.PACK_AB R186, R185, R186 ;  /* 0x000000bab9ba723e */ /* 0x000fe200000010ff */
[----:B------:R-:W-:Y:S01]  /*4830*/  FFMA.FTZ R185, R3, UR10, R193 ;  /* 0x0000000a03b97c23 */ /* 0x000fe200080100c1 */
[----:B------:R-:W-:-:S02]  /*4840*/  F2FP.BF16.F32.PACK_AB R169, R184, R169 ;  /* 0x000000a9b8a9723e */ /* 0x000fc400000010ff */
[----:B------:R-:W-:Y:S01]  /*4850*/  SHF.L.U32 R184, R172, 0x10, RZ ;  /* 0x00000010acb87819 */ /* 0x000fe200000006ff */
[----:B------:R-:W-:Y:S01]  /*4860*/  FADD.FTZ R185, R12, -R185 ;  /* 0x800000b90cb97221 */ /* 0x000fe20000010000 */
[C---:B------:R-:W-:Y:S02]  /*4870*/  LOP3.LUT P0, RZ, R232.reuse, 0xff0000, RZ, 0xc0, !PT ;  /* 0x00ff0000e8ff7812 */ /* 0x040fe4000780c0ff */
[----:B------:R-:W-:Y:S01]  /*4880*/  LOP3.LUT P1, RZ, R232, 0xff000000, RZ, 0xc0, !PT ;  /* 0xff000000e8ff7812 */ /* 0x000fe2000782c0ff */
[----:B------:R-:W-:Y:S01]  /*4890*/  FFMA.FTZ R184, R185, UR11, R184 ;  /* 0x0000000bb9b87c23 */ /* 0x000fe200080100b8 */
[----:B------:R-:W-:Y:S02]  /*48a0*/  FSEL R188, R188, RZ, P0 ;  /* 0x000000ffbcbc7208 */ /* 0x000fe40000000000 */
[----:B------:R-:W-:Y:S01]  /*48b0*/  FSEL R189, R189, RZ, P1 ;  /* 0x000000ffbdbd7208 */ /* 0x000fe20000800000 */
[----:B------:R-:W-:Y:S01]  /*48c0*/  FMUL.FTZ R184, R184, UR23 ;  /* 0x00000017b8b87c20 */ /* 0x000fe20008410000 */
[----:B------:R-:W-:-:S02]  /*48d0*/  LOP3.LUT P5, RZ, R232, 0xff00, RZ, 0xc0, !PT ;  /* 0x0000ff00e8ff7812 */ /* 0x000fc400078ac0ff */
[C---:B------:R-:W-:Y:S02]  /*48e0*/  LOP3.LUT P6, RZ, R242.reuse, 0xff00, RZ, 0xc0, !PT ;  /* 0x0000ff00f2ff7812 */ /* 0x040fe400078cc0ff */
[----:B------:R-:W-:Y:S02]  /*48f0*/  LOP3.LUT P1, RZ, R242, 0xff, RZ, 0xc0, !PT ;  /* 0x000000fff2ff7812 */ /* 0x000fe4000782c0ff */
[----:B------:R-:W-:Y:S02]  /*4900*/  LOP3.LUT P0, RZ, R232, 0xff, RZ, 0xc0, !PT ;  /* 0x000000ffe8ff7812 */ /* 0x000fe4000780c0ff */
[----:B------:R-:W-:Y:S02]  /*4910*/  F2FP.BF16.F32.PACK_AB R185, R189, R188 ;  /* 0x000000bcbdb9723e */ /* 0x000fe400000010ff */
[C---:B------:R-:W-:Y:S02]  /*4920*/  FSEL R191, R168.reuse, RZ, P5 ;  /* 0x000000ffa8bf7208 */ /* 0x040fe40002800000 */
[----:B------:R-:W-:-:S02]  /*4930*/  FSEL R189, R168, RZ, P6 ;  /* 0x000000ffa8bd7208 */ /* 0x000fc40003000000 */
[C---:B------:R-:W-:Y:S02]  /*4940*/  FSEL R168, R184.reuse, RZ, P1 ;  /* 0x000000ffb8a87208 */ /* 0x040fe40000800000 */
[----:B------:R-:W-:Y:S02]  /*4950*/  FSEL R184, R184, RZ, P0 ;  /* 0x000000ffb8b87208 */ /* 0x000fe40000000000 */
[----:B------:R-:W-:Y:S02]  /*4960*/  F2FP.BF16.F32.PACK_AB R168, R189, R168 ;  /* 0x000000a8bda8723e */ /* 0x000fe400000010ff */
[----:B------:R-:W-:Y:S01]  /*4970*/  F2FP.BF16.F32.PACK_AB R184, R191, R184 ;  /* 0x000000b8bfb8723e */ /* 0x000fe200000010ff */
[----:B------:R-:W-:Y:S06]  /*4980*/  BRA `(.L_x_798) ;  /* 0x0000000400687947 */ /* 0x000fec0003800000 */
.L_x_802:
[----:B------:R-:W-:Y:S01]  /*4990*/  PRMT R171, R175, 0x7632, R171 ;  /* 0x00007632afab7816 */ /* 0x000fe200000000ab */
[--C-:B------:R-:W-:Y:S01]  /*49a0*/  FFMA.FTZ R176, R226, UR10, R193.reuse ;  /* 0x0000000ae2b07c23 */ /* 0x100fe200080100c1 */
[--C-:B------:R-:W-:Y:S01]  /*49b0*/  FFMA.FTZ R169, R13, UR10, R193.reuse ;  /* 0x0000000a0da97c23 */ /* 0x100fe200080100c1 */
[----:B------:R-:W-:Y:S01]  /*49c0*/  FFMA.FTZ R170, R197, UR10, R193 ;  /* 0x0000000ac5aa7c23 */ /* 0x000fe200080100c1 */
[----:B------:R-:W-:Y:S01]  /*49d0*/  SHF.L.U32 R171, R171, 0x10, RZ ;  /* 0x00000010abab7819 */ /* 0x000fe200000006ff */
[----:B------:R-:W-:Y:S01]  /*49e0*/  FADD.FTZ R176, R225, -R176 ;  /* 0x800000b0e1b07221 */ /* 0x000fe20000010000 */
[----:B------:R-:W-:Y:S02]  /*49f0*/  IMAD.U32 R168, R174, 0x10000, RZ ;  /* 0x00010000aea87824 */ /* 0x000fe400078e00ff */
[----:B------:R-:W-:Y:S01]  /*4a00*/  FADD.FTZ R169, R8, -R169 ;  /* 0x800000a908a97221 */ /* 0x000fe20000010000 */
[----:B------:R-:W-:Y:S01]  /*4a10*/  SHF.L.U32 R177, R175, 0x10, RZ ;  /* 0x00000010afb17819 */ /* 0x000fe200000006ff */
[----:B------:R-:W-:Y:S01]  /*4a20*/  FADD.FTZ R170, R19, -R170 ;  /* 0x800000aa13aa7221 */ /* 0x000fe20000010000 */
[--C-:B------:R-:W-:Y:S01]  /*4a30*/  FFMA.FTZ R188, R176, UR11, R171.reuse ;  /* 0x0000000bb0bc7c23 */ /* 0x100fe200080100ab */
[----:B------:R-:W-:Y:S01]  /*4a40*/  PRMT R171, R174, 0x7632, R171 ;  /* 0x00007632aeab7816 */ /* 0x000fe200000000ab */
[--C-:B------:R-:W-:Y:S01]  /*4a50*/  FFMA.FTZ R185, R169, UR11, R168.reuse ;  /* 0x0000000ba9b97c23 */ /* 0x100fe200080100a8 */
[----:B------:R-:W-:Y:S01]  /*4a60*/  FFMA.FTZ R169, R15, UR10, R193 ;  /* 0x0000000a0fa97c23 */ /* 0x000fe200080100c1 */
[----:B------:R-:W-:Y:S01]  /*4a70*/  FFMA.FTZ R187, R170, UR11, R177 ;  /* 0x0000000baabb7c23 */ /* 0x000fe200080100b1 */
[----:B------:R-:W-:Y:S01]  /*4a80*/  PRMT R168, R172, 0x7632, R168 ;  /* 0x00007632aca87816 */ /* 0x000fe200000000a8 */
[--C-:B------:R-:W-:Y:S01]  /*4a90*/  FFMA.FTZ R170, R18, UR10, R193.reuse ;  /* 0x0000000a12aa7c23 */ /* 0x100fe200080100c1 */
[----:B------:R-:W-:Y:S01]  /*4aa0*/  PRMT R176, R173, 0x7632, R176 ;  /* 0x00007632adb07816 */ /* 0x000fe200000000b0 */
[----:B------:R-:W-:Y:S01]  /*4ab0*/  FFMA.FTZ R184, R216, UR10, R193 ;  /* 0x0000000ad8b87c23 */ /* 0x000fe200080100c1 */
[----:B------:R-:W-:-:S02]  /*4ac0*/  IMAD.U32 R186, R171, 0x10000, RZ ;  /* 0x00010000abba7824 */ /* 0x000fc400078e00ff */
[----:B------:R-:W-:Y:S01]  /*4ad0*/  FADD.FTZ R171, R10, -R169 ;  /* 0x800000a90aab7221 */ /* 0x000fe20000010000 */
[----:B------:R-:W-:Y:S01]  /*4ae0*/  SHF.L.U32 R169, R168, 0x10, RZ ;  /* 0x00000010a8a97819 */ /* 0x000fe200000006ff */
[----:B------:R-:W-:Y:S01]  /*4af0*/  FFMA.FTZ R177, R214, UR10, R193 ;  /* 0x0000000ad6b17c23 */ /* 0x000fe200080100c1 */
[----:B------:R-:W-:Y:S01]  /*4b00*/  SHF.L.U32 R179, R176, 0x10, RZ ;  /* 0x00000010b0b37819 */ /* 0x000fe200000006ff */
[----:B------:R-:W-:Y:S01]  /*4b10*/  FADD.FTZ R170, R17, -R170 ;  /* 0x800000aa11aa7221 */ /* 0x000fe20000010000 */
[----:B------:R-:W-:Y:S01]  /*4b20*/  FADD.FTZ R184, R213, -R184 ;  /* 0x800000b8d5b87221 */ /* 0x000fe20000010000 */
[----:B------:R-:W-:Y:S01]  /*4b30*/  FADD.FTZ R177, R212, -R177 ;  /* 0x800000b1d4b17221 */ /* 0x000fe20000010000 */
[----:B------:R-:W-:Y:S01]  /*4b40*/  ISETP.GE.U32.AND P0, PT, R242, RZ, PT ;  /* 0x000000fff200720c */ /* 0x000fe20003f06070 */
[----:B------:R-:W-:Y:S01]  /*4b50*/  FFMA.FTZ R176, R170, UR11, R169 ;  /* 0x0000000baab07c23 */ /* 0x000fe200080100a9 */
[----:B------:R-:W-:Y:S01]  /*4b60*/  FFMA.FTZ R168, R184, UR11, R179 ;  /* 0x0000000bb8a87c23 */ /* 0x000fe200080100b3 */
[----:B------:R-:W-:Y:S01]  /*4b70*/  FMUL.FTZ R169, R187, UR23 ;  /* 0x00000017bba97c20 */ /* 0x000fe20008410000 */
[----:B------:R-:W-:Y:S01]  /*4b80*/  SHF.L.U32 R178, R173, 0x10, RZ ;  /* 0x00000010adb27819 */ /* 0x000fe200000006ff */
[----:B------:R-:W-:Y:S01]  /*4b90*/  FFMA.FTZ R186, R177, UR11, R186 ;  /* 0x0000000bb1ba7c23 */ /* 0x000fe200080100ba */
[----:B------:R-:W-:-:S02]  /*4ba0*/  LOP3.LUT P5, RZ, R233, 0xff0000, RZ, 0xc0, !PT ;  /* 0x00ff0000e9ff7812 */ /* 0x000fc400078ac0ff */
[----:B------:R-:W-:Y:S01]  /*4bb0*/  LOP3.LUT P6, RZ, R243, 0xff0000, RZ, 0xc0, !PT ;  /* 0x00ff0000f3ff7812 */ /* 0x000fe200078cc0ff */
[----:B------:R-:W-:Y:S01]  /*4bc0*/  FFMA.FTZ R177, R171, UR11, R178 ;  /* 0x0000000babb17c23 */ /* 0x000fe200080100b2 */
[C---:B------:R-:W-:Y:S01]  /*4bd0*/  F2FP.BF16.F32.PACK_AB R179, R188.reuse, R187 ;  /* 0x000000bbbcb3723e */ /* 0x040fe200000010ff */
[----:B------:R-:W-:Y:S01]  /*4be0*/  FMUL.FTZ R188, R188, UR23 ;  /* 0x00000017bcbc7c20 */ /* 0x000fe20008410000 */
[----:B------:R-:W-:Y:S01]  /*4bf0*/  ISETP.GE.U32.AND.EX P0, PT, R243, 0x1000000, PT, P0 ;  /* 0x01000000f300780c */ /* 0x000fe20003f06100 */
[----:B------:R-:W-:Y:S01]  /*4c00*/  FMUL.FTZ R171, R186, UR23 ;  /* 0x00000017baab7c20 */ /* 0x000fe20008410000 */
[----:B------:R-:W-:Y:S02]  /*4c10*/  ISETP.GE.U32.AND P1, PT, R232, RZ, PT ;  /* 0x000000ffe800720c */ /* 0x000fe40003f26070 */
[C---:B------:R-:W-:Y:S02]  /*4c20*/  FSEL R187, R169.reuse, RZ, P5 ;  /* 0x000000ffa9bb7208 */ /* 0x040fe40002800000 */
[----:B------:R-:W-:Y:S01]  /*4c30*/  FSEL R184, R169, RZ, P6 ;  /* 0x000000ffa9b87208 */ /* 0x000fe20003000000 */
[----:B------:R-:W-:Y:S01]  /*4c40*/  FMUL.FTZ R169, R185, UR23 ;  /* 0x00000017b9a97c20 */ /* 0x000fe20008410000 */
[----:B------:R-:W-:-:S02]  /*4c50*/  LOP3.LUT P5, RZ, R233, 0xff, RZ, 0xc0, !PT ;  /* 0x000000ffe9ff7812 */ /* 0x000fc400078ac0ff */
[----:B------:R-:W-:Y:S02]  /*4c60*/  LOP3.LUT P6, RZ, R243, 0xff, RZ, 0xc0, !PT ;  /* 0x000000fff3ff7812 */ /* 0x000fe400078cc0ff */
[----:B------:R-:W-:Y:S02]  /*4c70*/  FSEL R189, R188, RZ, P0 ;  /* 0x000000ffbcbd7208 */ /* 0x000fe40000000000 */
[C---:B------:R-:W-:Y:S02]  /*4c80*/  ISETP.GE.U32.AND.EX P1, PT, R233.reuse, 0x1000000, PT, P1 ;  /* 0x01000000e900780c */ /* 0x040fe40003f26110 */
[----:B------:R-:W-:Y:S02]  /*4c90*/  LOP3.LUT P0, RZ, R233, 0xff00, RZ, 0xc0, !PT ;  /* 0x0000ff00e9ff7812 */ /* 0x000fe4000780c0ff */
[----:B------:R-:W-:Y:S02]  /*4ca0*/  F2FP.BF16.F32.PACK_AB R178, R186, R185 ;  /* 0x000000b9bab2723e */ /* 0x000fe400000010ff */
[----:B------:R-:W-:-:S02]  /*4cb0*/  FSEL R186, R169, RZ, P5 ;  /* 0x000000ffa9ba7208 */ /* 0x000fc40002800000 */
[----:B------:R-:W-:Y:S02]  /*4cc0*/  FSEL R170, R169, RZ, P6 ;  /* 0x000000ffa9aa7208 */ /* 0x000fe40003000000 */
[----:B------:R-:W-:Y:S01]  /*4cd0*/  FSEL R190, R188, RZ, P1 ;  /* 0x000000ffbcbe7208 */ /* 0x000fe20000800000 */
[----:B------:R-:W-:Y:S01]  /*4ce0*/  FMUL.FTZ R188, R168, UR23 ;  /* 0x00000017a8bc7c20 */ /* 0x000fe20008410000 */
[----:B------:R-:W-:Y:S02]  /*4cf0*/  FSEL R169, R171, RZ, P0 ;  /* 0x000000ffaba97208 */ /* 0x000fe40000000000 */
[----:B------:R-:W-:Y:S02]  /*4d00*/  LOP3.LUT P1, RZ, R243, 0xff00, RZ, 0xc0, !PT ;  /* 0x0000ff00f3ff7812 */ /* 0x000fe4000782c0ff */
[----:B------:R-:W-:Y:S01]  /*4d10*/  F2FP.BF16.F32.PACK_AB R186, R169, R186 ;  /* 0x000000baa9ba723e */ /* 0x000fe200000010ff */
[----:B------:R-:W-:Y:S01]  /*4d20*/  FFMA.FTZ R169, R3, UR10, R193 ;  /* 0x0000000a03a97c23 */ /* 0x000fe200080100c1 */
[----:B------:R-:W-:-:S02]  /*4d30*/  FSEL R185, R171, RZ, P1 ;  /* 0x000000ffabb97208 */ /* 0x000fc40000800000 */
[----:B------:R-:W-:Y:S01]  /*4d40*/  F2FP.BF16.F32.PACK_AB R171, R189, R184 ;  /* 0x000000b8bdab723e */ /* 0x000fe200000010ff */
[----:B------:R-:W-:Y:S01]  /*4d50*/  FMUL.FTZ R184, R177, UR23 ;  /* 0x00000017b1b87c20 */ /* 0x000fe20008410000 */
[----:B------:R-:W-:Y:S01]  /*4d60*/  F2FP.BF16.F32.PACK_AB R177, R168, R177 ;  /* 0x000000b1a8b1723e */ /* 0x000fe200000010ff */
[----:B------:R-:W-:Y:S02]  /*4d70*/  IMAD.U32 R168, R172, 0x10000, RZ ;  /* 0x00010000aca87824 */ /* 0x000fe400078e00ff */
[----:B------:R-:W-:Y:S01]  /*4d80*/  FADD.FTZ R169, R12, -R169 ;  /* 0x800000a90ca97221 */ /* 0x000fe20000010000 */
[----:B------:R-:W-:Y:S02]  /*4d90*/  LOP3.LUT P0, RZ, R232, 0xff0000, RZ, 0xc0, !PT ;  /* 0x00ff0000e8ff7812 */ /* 0x000fe4000780c0ff */
[C---:B------:R-:W-:Y:S01]  /*4da0*/  LOP3.LUT P6, RZ, R242.reuse, 0xff000000, RZ, 0xc0, !PT ;  /* 0xff000000f2ff7812 */ /* 0x040fe200078cc0ff */
[----:B------:R-:W-:Y:S01]  /*4db0*/  FFMA.FTZ R189, R169, UR11, R168 ;  /* 0x0000000ba9bd7c23 */ /* 0x000fe200080100a8 */
[----:B------:R-:W-:Y:S01]  /*4dc0*/  LOP3.LUT P1, RZ, R242, 0xff0000, RZ, 0xc0, !PT ;  /* 0x00ff0000f2ff7812 */ /* 0x000fe2000782c0ff */
[----:B------:R-:W-:Y:S01]  /*4dd0*/  FMUL.FTZ R168, R176, UR23 ;  /* 0x00000017b0a87c20 */ /* 0x000fe20008410000 */
[----:B------:R-:W-:-:S02]  /*4de0*/  LOP3.LUT P5, RZ, R232, 0xff000000, RZ, 0xc0, !PT ;  /* 0xff000000e8ff7812 */ /* 0x000fc400078ac0ff */
[----:B------:R-:W-:Y:S02]  /*4df0*/  F2FP.BF16.F32.PACK_AB R170, R185, R170 ;  /* 0x000000aab9aa723e */ /* 0x000fe400000010ff */
[----:B------:R-:W-:Y:S02]  /*4e00*/  FSEL R185, R184, RZ, P0 ;  /* 0x000000ffb8b97208 */ /* 0x000fe40000000000 */
[----:B------:R-:W-:Y:S02]  /*4e10*/  FSEL R191, R188, RZ, P6 ;  /* 0x000000ffbcbf7208 */ /* 0x000fe40003000000 */
[----:B------:R-:W-:Y:S02]  /*4e20*/  FSEL R184, R184, RZ, P1 ;  /* 0x000000ffb8b87208 */ /* 0x000fe40000800000 */
[----:B------:R-:W-:Y:S02]  /*4e30*/  FSEL R188, R188, RZ, P5 ;  /* 0x000000ffbcbc7208 */ /* 0x000fe40002800000 */
[----:B------:R-:W-:Y:S01]  /*4e40*/  F2FP.BF16.F32.PACK_AB R176, R176, R189 ;  /* 0x000000bdb0b0723e */ /* 0x000fe200000010ff */
        /* <DEDUP_REMOVED lines=13> */
[----:B------:R-:W-:-:S07]  /*4f20*/  F2FP.BF16.F32.PACK_AB R184, R191, R184 ;  /* 0x000000b8bfb8723e */ /* 0x000fce00000010ff */
.L_x_798:
        /* <DEDUP_REMOVED lines=14> */
.L_x_794:
[----:B------:R-:W-:Y:S05]  /*5010*/  BSYNC.RECONVERGENT B0 ;  /* 0x0000000000007941 */ /* 0x000fea0003800200 */
.L_x_793:
        /* <DEDUP_REMOVED lines=12> */
[----:B------:R-:W-:Y:S01]  /*50e0*/  PRMT R178, R55, 0x7632, R178 ;  /* 0x0000763237b27816 */ /* 0x000fe200000000b2 */
[--C-:B------:R-:W-:Y:S01]  /*50f0*/  FFMA.FTZ R186, R224, UR10, R193.reuse ;  /* 0x0000000ae0ba7c23 */ /* 0x100fe200080100c1 */
[--C-:B------:R-:W-:Y:S01]  /*5100*/  FFMA.FTZ R169, R7, UR10, R193.reuse ;  /* 0x0000000a07a97c23 */ /* 0x100fe200080100c1 */
[----:B------:R-:W-:Y:S01]  /*5110*/  PRMT R168, R54, 0x7632, R168 ;  /* 0x0000763236a87816 */ /* 0x000fe200000000a8 */
[----:B------:R-:W-:Y:S01]  /*5120*/  FFMA.FTZ R176, R218, UR10, R193 ;  /* 0x0000000adab07c23 */ /* 0x000fe200080100c1 */
[----:B------:R-:W-:Y:S01]  /*5130*/  SHF.L.U32 R184, R55, 0x10, RZ ;  /* 0x0000001037b87819 */ /* 0x000fe200000006ff */
[----:B------:R-:W-:Y:S01]  /*5140*/  FADD.FTZ R177, R0, -R171 ;  /* 0x800000ab00b17221 */ /* 0x000fe20000010000 */
[----:B------:R-:W-:Y:S01]  /*5150*/  SHF.L.U32 R185, R178, 0x10, RZ ;  /* 0x00000010b2b97819 */ /* 0x000fe200000006ff */
[----:B------:R-:W-:Y:S02]  /*5160*/  IMAD.U32 R170, R54, 0x10000, RZ ;  /* 0x0001000036aa7824 */ /* 0x000fe400078e00ff */
[----:B------:R-:W-:Y:S01]  /*5170*/  FADD.FTZ R186, R221, -R186 ;  /* 0x800000baddba7221 */ /* 0x000fe20000010000 */
[----:B------:R-:W-:Y:S01]  /*5180*/  FADD.FTZ R169, R2, -R169 ;  /* 0x800000a902a97221 */ /* 0x000fe20000010000 */
[----:B------:R-:W-:Y:S01]  /*5190*/  SHF.L.U32 R171, R168, 0x10, RZ ;  /* 0x00000010a8ab7819 */ /* 0x000fe200000006ff */
[----:B------:R-:W-:Y:S01]  /*51a0*/  FADD.FTZ R176, R223, -R176 ;  /* 0x800000b0dfb07221 */ /* 0x000fe20000010000 */
[----:B------:R-:W-:Y:S01]  /*51b0*/  FFMA.FTZ R179, R177, UR11, R184 ;  /* 0x0000000bb1b37c23 */ /* 0x000fe200080100b8 */
[----:B------:R-:W-:Y:S01]  /*51c0*/  FFMA.FTZ R186, R186, UR11, R185 ;  /* 0x0000000bbaba7c23 */ /* 0x000fe200080100b9 */
[----:B------:R-:W-:Y:S01]  /*51d0*/  FFMA.FTZ R184, R169, UR11, R170 ;  /* 0x0000000ba9b87c23 */ /* 0x000fe200080100aa */
[----:B------:R-:W-:Y:S01]  /*51e0*/  FFMA.FTZ R185, R176, UR11, R171 ;  /* 0x0000000bb0b97c23 */ /* 0x000fe200080100ab */
[----:B------:R-:W-:Y:S01]  /*51f0*/  FFMA.FTZ R169, R9, UR10, R193 ;  /* 0x0000000a09a97c23 */ /* 0x000fe200080100c1 */
[C---:B------:R-:W-:Y:S01]  /*5200*/  PRMT R171, R53.reuse, 0x7632, R171 ;  /* 0x0000763235ab7816 */ /* 0x040fe200000000ab */
[----:B------:R-:W-:Y:S01]  /*5210*/  FFMA.FTZ R178, R204, UR10, R193 ;  /* 0x0000000accb27c23 */ /* 0x000fe200080100c1 */
[----:B------:R-:W-:-:S02]  /*5220*/  IMAD.U32 R176, R53, 0x10000, RZ ;  /* 0x0001000035b07824 */ /* 0x000fc400078e00ff */
[----:B------:R-:W-:Y:S01]  /*5230*/  FADD.FTZ R169, R4, -R169 ;  /* 0x800000a904a97221 */ /* 0x000fe20000010000 */
[----:B------:R-:W-:Y:S01]  /*5240*/  PRMT R168, R52, 0x7632, R168 ;  /* 0x0000763234a87816 */ /* 0x000fe200000000a8 */
[----:B------:R-:W-:Y:S01]  /*5250*/  FADD.FTZ R178, R209, -R178 ;  /* 0x800000b2d1b27221 */ /* 0x000fe20000010000 */
[----:B------:R-:W-:Y:S01]  /*5260*/  SHF.L.U32 R171, R171, 0x10, RZ ;  /* 0x00000010abab7819 */ /* 0x000fe200000006ff */
[----:B------:R-:W-:Y:S01]  /*5270*/  FFMA.FTZ R177, R169, UR11, R176 ;  /* 0x0000000ba9b17c23 */ /* 0x000fe200080100b0 */
[----:B------:R-:W-:Y:S01]  /*5280*/  SHF.L.U32 R169, R168, 0x10, RZ ;  /* 0x00000010a8a97819 */ /* 0x000fe200000006ff */
[----:B------:R-:W-:Y:S01]  /*5290*/  FFMA.FTZ R170, R196, UR10, R193 ;  /* 0x0000000ac4aa7c23 */ /* 0x000fe200080100c1 */
[----:B------:R-:W-:Y:S01]  /*52a0*/  LOP3.LUT P5, RZ, R231, 0xff0000, RZ, 0xc0, !PT ;  /* 0x00ff0000e7ff7812 */ /* 0x000fe200078ac0ff */
[----:B------:R-:W-:Y:S01]  /*52b0*/  FFMA.FTZ R168, R178, UR11, R171 ;  /* 0x0000000bb2a87c23 */ /* 0x000fe200080100ab */
[----:B------:R-:W-:Y:S01]  /*52c0*/  FMUL.FTZ R171, R179, UR23 ;  /* 0x00000017b3ab7c20 */ /* 0x000fe20008410000 */
[----:B------:R-:W-:Y:S01]  /*52d0*/  FADD.FTZ R170, R199, -R170 ;  /* 0x800000aac7aa7221 */ /* 0x000fe20000010000 */
[----:B------:R-:W-:-:S02]  /*52e0*/  ISETP.GE.U32.AND P1, PT, R230, RZ, PT ;  /* 0x000000ffe600720c */ /* 0x000fc40003f26070 */
[----:B------:R-:W-:Y:S01]  /*52f0*/  LOP3.LUT P6, RZ, R237, 0xff0000, RZ, 0xc0, !PT ;  /* 0x00ff0000edff7812 */ /* 0x000fe200078cc0ff */
[----:B------:R-:W-:Y:S01]  /*5300*/  FFMA.FTZ R176, R170, UR11, R169 ;  /* 0x0000000baab07c23 */ /* 0x000fe200080100a9 */
[----:B------:R-:W-:Y:S01]  /*5310*/  FSEL R187, R171, RZ, P5 ;  /* 0x000000ffabbb7208 */ /* 0x000fe20002800000 */
[----:B------:R-:W-:Y:S01]  /*5320*/  FMUL.FTZ R169, R184, UR23 ;  /* 0x00000017b8a97c20 */ /* 0x000fe20008410000 */
[----:B------:R-:W-:Y:S02]  /*5330*/  ISETP.GE.U32.AND P5, PT, R236, RZ, PT ;  /* 0x000000ffec00720c */ /* 0x000fe40003fa6070 */
[C---:B------:R-:W-:Y:S01]  /*5340*/  F2FP.BF16.F32.PACK_AB R179, R186.reuse, R179 ;  /* 0x000000b3bab3723e */ /* 0x040fe200000010ff */
[----:B------:R-:W-:Y:S01]  /*5350*/  FMUL.FTZ R186, R186, UR23 ;  /* 0x00000017baba7c20 */ /* 0x000fe20008410000 */
[----:B------:R-:W-:Y:S02]  /*5360*/  ISETP.GE.U32.AND.EX P1, PT, R231, 0x1000000, PT, P1 ;  /* 0x01000000e700780c */ /* 0x000fe40003f26110 */
[----:B------:R-:W-:Y:S01]  /*5370*/  FSEL R188, R171, RZ, P6 ;  /* 0x000000ffabbc7208 */ /* 0x000fe20003000000 */
[----:B------:R-:W-:Y:S01]  /*5380*/  FMUL.FTZ R171, R185, UR23 ;  /* 0x00000017b9ab7c20 */ /* 0x000fe20008410000 */
[----:B------:R-:W-:-:S02]  /*5390*/  ISETP.GE.U32.AND.EX P5, PT, R237, 0x1000000, PT, P5 ;  /* 0x01000000ed00780c */ /* 0x000fc40003fa6150 */
[----:B------:R-:W-:Y:S02]  /*53a0*/  LOP3.LUT P6, RZ, R231, 0xff, RZ, 0xc0, !PT ;  /* 0x000000ffe7ff7812 */ /* 0x000fe400078cc0ff */
[C---:B------:R-:W-:Y:S02]  /*53b0*/  FSEL R190, R186.reuse, RZ, P1 ;  /* 0x000000ffbabe7208 */ /* 0x040fe40000800000 */
[----:B------:R-:W-:Y:S02]  /*53c0*/  FSEL R189, R186, RZ, P5 ;  /* 0x000000ffbabd7208 */ /* 0x000fe40002800000 */
[----:B------:R-:W-:Y:S02]  /*53d0*/  LOP3.LUT P1, RZ, R237, 0xff, RZ, 0xc0, !PT ;  /* 0x000000ffedff7812 */ /* 0x000fe4000782c0ff */
[----:B------:R-:W-:Y:S02]  /*53e0*/  FSEL R186, R169, RZ, P6 ;  /* 0x000000ffa9ba7208 */ /* 0x000fe40003000000 */
[----:B------:R-:W-:-:S02]  /*53f0*/  LOP3.LUT P6, RZ, R231, 0xff00, RZ, 0xc0, !PT ;  /* 0x0000ff00e7ff7812 */ /* 0x000fc400078cc0ff */
[----:B------:R-:W-:Y:S02]  /*5400*/  FSEL R170, R169, RZ, P1 ;  /* 0x000000ffa9aa7208 */ /* 0x000fe40000800000 */
[----:B------:R-:W-:Y:S02]  /*5410*/  LOP3.LUT P5, RZ, R237, 0xff00, RZ, 0xc0, !PT ;  /* 0x0000ff00edff7812 */ /* 0x000fe400078ac0ff */
[----:B------:R-:W-:Y:S02]  /*5420*/  FSEL R169, R171, RZ, P6 ;  /* 0x000000ffaba97208 */ /* 0x000fe40003000000 */
[----:B------:R-:W-:Y:S01]  /*5430*/  F2FP.BF16.F32.PACK_AB R178, R185, R184 ;  /* 0x000000b8b9b2723e */ /* 0x000fe200000010ff */
[----:B------:R-:W-:Y:S01]  /*5440*/  FMUL.FTZ R184, R177, UR23 ;  /* 0x00000017b1b87c20 */ /* 0x000fe20008410000 */
[----:B------:R-:W-:Y:S02]  /*5450*/  FSEL R185, R171, RZ, P5 ;  /* 0x000000ffabb97208 */ /* 0x000fe40002800000 */
[----:B------:R-:W-:Y:S01]  /*5460*/  F2FP.BF16.F32.PACK_AB R186, R169, R186 ;  /* 0x000000baa9ba723e */ /* 0x000fe200000010ff */
[----:B------:R-:W-:Y:S01]  /*5470*/  FFMA.FTZ R169, R11, UR10, R193 ;  /* 0x0000000a0ba97c23 */ /* 0x000fe200080100c1 */
[----:B------:R-:W-:-:S02]  /*5480*/  LOP3.LUT P6, RZ, R230, 0xff0000, RZ, 0xc0, !PT ;  /* 0x00ff0000e6ff7812 */ /* 0x000fc400078cc0ff */
[----:B------:R-:W-:Y:S01]  /*5490*/  F2FP.BF16.F32.PACK_AB R171, R189, R188 ;  /* 0x000000bcbdab723e */ /* 0x000fe200000010ff */
[----:B------:R-:W-:Y:S01]  /*54a0*/  FMUL.FTZ R188, R168, UR23 ;  /* 0x00000017a8bc7c20 */ /* 0x000fe20008410000 */
[----:B------:R-:W-:Y:S01]  /*54b0*/  F2FP.BF16.F32.PACK_AB R170, R185, R170 ;  /* 0x000000aab9aa723e */ /* 0x000fe200000010ff */
[----:B------:R-:W-:Y:S01]  /*54c0*/  FADD.FTZ R169, R6, -R169 ;  /* 0x800000a906a97221 */ /* 0x000fe20000010000 */
[----:B------:R-:W-:Y:S01]  /*54d0*/  F2FP.BF16.F32.PACK_AB R177, R168, R177 ;  /* 0x000000b1a8b1723e */ /* 0x000fe200000010ff */
[----:B------:R-:W-:Y:S01]  /*54e0*/  IMAD.U32 R168, R52, 0x10000, RZ ;  /* 0x0001000034a87824 */ /* 0x000fe200078e00ff */
[----:B------:R-:W-:Y:S02]  /*54f0*/  FSEL R185, R184, RZ, P6 ;  /* 0x000000ffb8b97208 */ /* 0x000fe40003000000 */
[C---:B------:R-:W-:Y:S01]  /*5500*/  LOP3.LUT P5, RZ, R236.reuse, 0xff0000, RZ, 0xc0, !PT ;  /* 0x00ff0000ecff7812 */ /* 0x040fe200078ac0ff */
[----:B------:R-:W-:Y:S01]  /*5510*/  FFMA.FTZ R189, R169, UR11, R168 ;  /* 0x0000000ba9bd7c23 */ /* 0x000fe200080100a8 */
[----:B------:R-:W-:Y:S01]  /*5520*/  LOP3.LUT P6, RZ, R236, 0xff000000, RZ, 0xc0, !PT ;  /* 0xff000000ecff7812 */ /* 0x000fe200078cc0ff */
[----:B------:R-:W-:Y:S01]  /*5530*/  FMUL.FTZ R168, R176, UR23 ;  /* 0x00000017b0a87c20 */ /* 0x000fe20008410000 */
[----:B------:R-:W-:-:S02]  /*5540*/  LOP3.LUT P1, RZ, R230, 0xff000000, RZ, 0xc0, !PT ;  /* 0xff000000e6ff7812 */ /* 0x000fc4000782c0ff */
[----:B------:R-:W-:Y:S02]  /*5550*/  FSEL R184, R184, RZ, P5 ;  /* 0x000000ffb8b87208 */ /* 0x000fe40002800000 */
[----:B------:R-:W-:Y:S02]  /*5560*/  FSEL R191, R188, RZ, P6 ;  /* 0x000000ffbcbf7208 */ /* 0x000fe40003000000 */
[----:B------:R-:W-:Y:S02]  /*5570*/  LOP3.LUT P6, RZ, R230, 0xff00, RZ, 0xc0, !PT ;  /* 0x0000ff00e6ff7812 */ /* 0x000fe400078cc0ff */
[----:B------:R-:W-:Y:S02]  /*5580*/  FSEL R188, R188, RZ, P1 ;  /* 0x000000ffbcbc7208 */ /* 0x000fe40000800000 */
[----:B------:R-:W-:Y:S02]  /*5590*/  F2FP.BF16.F32.PACK_AB R169, R191, R184 ;  /* 0x000000b8bfa9723e */ /* 0x000fe400000010ff */
[----:B------:R-:W-:Y:S01]  /*55a0*/  F2FP.BF16.F32.PACK_AB R176, R176, R189 ;  /* 0x000000bdb0b0723e */ /* 0x000fe200000010ff */
[----:B------:R-:W-:Y:S01]  /*55b0*/  FMUL.FTZ R189, R189, UR23 ;  /* 0x00000017bdbd7c20 */ /* 0x000fe20008410000 */
[----:B------:R-:W-:-:S02]  /*55c0*/  LOP3.LUT P1, RZ, R236, 0xff00, RZ, 0xc0, !PT ;  /* 0x0000ff00ecff7812 */ /* 0x000fc4000782c0ff */
[----:B------:R-:W-:Y:S02]  /*55d0*/  FSEL R191, R168, RZ, P6 ;  /* 0x000000ffa8bf7208 */ /* 0x000fe40003000000 */
[----:B------:R-:W-:Y:S02]  /*55e0*/  LOP3.LUT P5, RZ, R236, 0xff, RZ, 0xc0, !PT ;  /* 0x000000ffecff7812 */ /* 0x000fe400078ac0ff */
[----:B------:R-:W-:Y:S02]  /*55f0*/  LOP3.LUT P6, RZ, R230, 0xff, RZ, 0xc0, !PT ;  /* 0x000000ffe6ff7812 */ /* 0x000fe400078cc0ff */
        /* <DEDUP_REMOVED lines=8> */
.L_x_807:
[--C-:B0-----:R-:W-:Y:S01]  /*5680*/  FFMA.FTZ R169, R7, UR10, R193.reuse ;  /* 0x0000000a07a97c23 */ /* 0x101fe200080100c1 */
[----:B------:R-:W-:Y:S01]  /*5690*/  PRMT R170, R55, 0x7632, R170 ;  /* 0x0000763237aa7816 */ /* 0x000fe200000000aa */
[--C-:B------:R-:W-:Y:S01]  /*56a0*/  FFMA.FTZ R186, R224, UR10, R193.reuse ;  /* 0x0000000ae0ba7c23 */ /* 0x100fe200080100c1 */
[----:B------:R-:W-:Y:S01]  /*56b0*/  SHF.L.U32 R168, R54, 0x10, RZ ;  /* 0x0000001036a87819 */ /* 0x000fe200000006ff */
[----:B------:R-:W-:Y:S01]  /*56c0*/  FFMA.FTZ R171, R5, UR10, R193 ;  /* 0x0000000a05ab7c23 */ /* 0x000fe200080100c1 */
[----:B------:R-:W-:Y:S01]  /*56d0*/  FADD.FTZ R169, R2, -R169 ;  /* 0x800000a902a97221 */ /* 0x000fe20000010000 */
[----:B------:R-:W-:Y:S01]  /*56e0*/  SHF.L.U32 R184, R55, 0x10, RZ ;  /* 0x0000001037b87819 */ /* 0x000fe200000006ff */
[----:B------:R-:W-:Y:S02]  /*56f0*/  IMAD.U32 R185, R170, 0x10000, RZ ;  /* 0x00010000aab97824 */ /* 0x000fe400078e00ff */
[----:B------:R-:W-:Y:S01]  /*5700*/  FADD.FTZ R186, R221, -R186 ;  /* 0x800000baddba7221 */ /* 0x000fe20000010000 */
[----:B------:R-:W-:Y:S01]  /*5710*/  FADD.FTZ R171, R0, -R171 ;  /* 0x800000ab00ab7221 */ /* 0x000fe20000010000 */
[--C-:B------:R-:W-:Y:S01]  /*5720*/  FFMA.FTZ R169, R169, UR11, R168.reuse ;  /* 0x0000000ba9a97c23 */ /* 0x100fe200080100a8 */
[----:B------:R-:W-:Y:S01]  /*5730*/  PRMT R168, R54, 0x7632, R168 ;  /* 0x0000763236a87816 */ /* 0x000fe200000000a8 */
[----:B------:R-:W-:Y:S01]  /*5740*/  FFMA.FTZ R189, R186, UR11, R185 ;  /* 0x0000000bbabd7c23 */ /* 0x000fe200080100b9 */
[----:B------:R-:W-:Y:S01]  /*5750*/  FFMA.FTZ R188, R171, UR11, R184 ;  /* 0x0000000babbc7c23 */ /* 0x000fe200080100b8 */
[--C-:B------:R-:W-:Y:S01]  /*5760*/  FFMA.FTZ R186, R218, UR10, R193.reuse ;  /* 0x0000000adaba7c23 */ /* 0x100fe200080100c1 */
[----:B------:R-:W-:Y:S01]  /*5770*/  SHF.L.U32 R187, R168, 0x10, RZ ;  /* 0x00000010a8bb7819 */ /* 0x000fe200000006ff */
[----:B------:R-:W-:Y:S01]  /*5780*/  FFMA.FTZ R170, R196, UR10, R193 ;  /* 0x0000000ac4aa7c23 */ /* 0x000fe200080100c1 */
[----:B------:R-:W-:Y:S01]  /*5790*/  PRMT R171, R53, 0x7632, R171 ;  /* 0x0000763235ab7816 */ /* 0x000fe200000000ab */
[----:B------:R-:W-:Y:S01]  /*57a0*/  FADD.FTZ R186, R223, -R186 ;  /* 0x800000badfba7221 */ /* 0x000fe20000010000 */
[----:B------:R-:W-:Y:S01]  /*57b0*/  PRMT R168, R52, 0x7632, R168 ;  /* 0x0000763234a87816 */ /* 0x000fe200000000a8 */
[----:B------:R-:W-:Y:S01]  /*57c0*/  FMUL.FTZ R188, R188, UR23 ;  /* 0x00000017bcbc7c20 */ /* 0x000fe20008410000 */
[----:B------:R-:W-:Y:S01]  /*57d0*/  LOP3.LUT P1, RZ, R231, 0xff0000, RZ, 0xc0, !PT ;  /* 0x00ff0000e7ff7812 */ /* 0x000fe2000782c0ff */
[----:B------:R-:W-:Y:S01]  /*57e0*/  FFMA.FTZ R186, R186, UR11, R187 ;  /* 0x0000000bbaba7c23 */ /* 0x000fe200080100bb */
[----:B------:R-:W-:Y:S01]  /*57f0*/  SHF.L.U32 R185, R171, 0x10, RZ ;  /* 0x00000010abb97819 */ /* 0x000fe200000006ff */
[----:B------:R-:W-:-:S02]  /*5800*/  IMAD.U32 R171, R168, 0x10000, RZ ;  /* 0x00010000a8ab7824 */ /* 0x000fc400078e00ff */
[----:B------:R-:W-:Y:S01]  /*5810*/  FADD.FTZ R168, R199, -R170 ;  /* 0x800000aac7a87221 */ /* 0x000fe20000010000 */
[----:B------:R-:W-:Y:S01]  /*5820*/  FFMA.FTZ R184, R204, UR10, R193 ;  /* 0x0000000accb87c23 */ /* 0x000fe200080100c1 */
[----:B------:R-:W-:Y:S01]  /*5830*/  FSEL R187, R188, RZ, P1 ;  /* 0x000000ffbcbb7208 */ /* 0x000fe20000800000 */
[----:B------:R-:W-:Y:S01]  /*5840*/  FMUL.FTZ R189, R189, UR23 ;  /* 0x00000017bdbd7c20 */ /* 0x000fe20008410000 */
[----:B------:R-:W-:Y:S01]  /*5850*/  ISETP.GE.U32.AND P1, PT, R236, RZ, PT ;  /* 0x000000ffec00720c */ /* 0x000fe20003f26070 */
[----:B------:R-:W-:Y:S01]  /*5860*/  FFMA.FTZ R168, R168, UR11, R171 ;  /* 0x0000000ba8a87c23 */ /* 0x000fe200080100ab */
[----:B------:R-:W-:Y:S01]  /*5870*/  ISETP.GE.U32.AND P5, PT, R230, RZ, PT ;  /* 0x000000ffe600720c */ /* 0x000fe20003fa6070 */
[----:B------:R-:W-:Y:S01]  /*5880*/  FADD.FTZ R184, R209, -R184 ;  /* 0x800000b8d1b87221 */ /* 0x000fe20000010000 */
[----:B------:R-:W-:Y:S01]  /*5890*/  FFMA.FTZ R171, R9, UR10, R193 ;  /* 0x0000000a09ab7c23 */ /* 0x000fe200080100c1 */
[----:B------:R-:W-:Y:S01]  /*58a0*/  LOP3.LUT P6, RZ, R237, 0xff0000, RZ, 0xc0, !PT ;  /* 0x00ff0000edff7812 */ /* 0x000fe200078cc0ff */
[----:B------:R-:W-:Y:S01]  /*58b0*/  FMUL.FTZ R169, R169, UR23 ;  /* 0x00000017a9a97c20 */ /* 0x000fe20008410000 */
[----:B------:R-:W-:Y:S01]  /*58c0*/  ISETP.GE.U32.AND.EX P1, PT, R237, 0x1000000, PT, P1 ;  /* 0x01000000ed00780c */ /* 0x000fe20003f26110 */
[----:B------:R-:W-:Y:S01]  /*58d0*/  FFMA.FTZ R184, R184, UR11, R185 ;  /* 0x0000000bb8b87c23 */ /* 0x000fe200080100b9 */
[----:B------:R-:W-:Y:S01]  /*58e0*/  SHF.L.U32 R170, R53, 0x10, RZ ;  /* 0x0000001035aa7819 */ /* 0x000fe200000006ff */
[----:B------:R-:W-:Y:S01]  /*58f0*/  FADD.FTZ R171, R4, -R171 ;  /* 0x800000ab04ab7221 */ /* 0x000fe20000010000 */
[----:B------:R-:W-:Y:S01]  /*5900*/  ISETP.GE.U32.AND.EX P5, PT, R231, 0x1000000, PT, P5 ;  /* 0x01000000e700780c */ /* 0x000fe20003fa6150 */
[----:B------:R-:W-:Y:S01]  /*5910*/  FMUL.FTZ R168, R168, UR23 ;  /* 0x00000017a8a87c20 */ /* 0x000fe20008410000 */
[----:B------:R-:W-:Y:S01]  /*5920*/  FSEL R188, R188, RZ, P6 ;  /* 0x000000ffbcbc7208 */ /* 0x000fe20003000000 */
[----:B------:R-:W-:Y:S01]  /*5930*/  FFMA.FTZ R170, R171, UR11, R170 ;  /* 0x0000000babaa7c23 */ /* 0x000fe200080100aa */
[----:B------:R-:W-:-:S02]  /*5940*/  FSEL R185, R189, RZ, P1 ;  /* 0x000000ffbdb97208 */ /* 0x000fc40000800000 */
[----:B------:R-:W-:Y:S01]  /*5950*/  FSEL R190, R189, RZ, P5 ;  /* 0x000000ffbdbe7208 */ /* 0x000fe20002800000 */
[----:B------:R-:W-:Y:S01]  /*5960*/  FMUL.FTZ R189, R184, UR23 ;  /* 0x00000017b8bd7c20 */ /* 0x000fe20008410000 */
[----:B------:R-:W-:Y:S02]  /*5970*/  LOP3.LUT P5, RZ, R231, 0xff, RZ, 0xc0, !PT ;  /* 0x000000ffe7ff7812 */ /* 0x000fe400078ac0ff */
[----:B------:R-:W-:Y:S01]  /*5980*/  F2FP.BF16.F32.PACK_AB R171, R185, R188 ;  /* 0x000000bcb9ab723e */ /* 0x000fe200000010ff */
[----:B------:R-:W-:Y:S01]  /*5990*/  FMUL.FTZ R185, R186, UR23 ;  /* 0x00000017bab97c20 */ /* 0x000fe20008410000 */
[C---:B------:R-:W-:Y:S01]  /*59a0*/  LOP3.LUT P6, RZ, R237.reuse, 0xff, RZ, 0xc0, !PT ;  /* 0x000000ffedff7812 */ /* 0x040fe200078cc0ff */
[----:B------:R-:W-:Y:S01]  /*59b0*/  FMUL.FTZ R188, R170, UR23 ;  /* 0x00000017aabc7c20 */ /* 0x000fe20008410000 */
[----:B------:R-:W-:Y:S02]  /*59c0*/  LOP3.LUT P1, RZ, R237, 0xff00, RZ, 0xc0, !PT ;  /* 0x0000ff00edff7812 */ /* 0x000fe4000782c0ff */
[----:B------:R-:W-:-:S02]  /*59d0*/  FSEL R186, R169, RZ, P5 ;  /* 0x000000ffa9ba7208 */ /* 0x000fc40002800000 */
[----:B------:R-:W-:Y:S02]  /*59e0*/  LOP3.LUT P5, RZ, R231, 0xff00, RZ, 0xc0, !PT ;  /* 0x0000ff00e7ff7812 */ /* 0x000fe400078ac0ff */
[----:B------:R-:W-:Y:S02]  /*59f0*/  F2FP.BF16.F32.PACK_AB R187, R190, R187 ;  /* 0x000000bbbebb723e */ /* 0x000fe400000010ff */
[----:B------:R-:W-:Y:S02]  /*5a00*/  FSEL R169, R169, RZ, P6 ;  /* 0x000000ffa9a97208 */ /* 0x000fe40003000000 */
[----:B------:R-:W-:Y:S02]  /*5a10*/  FSEL R190, R185, RZ, P1 ;  /* 0x000000ffb9be7208 */ /* 0x000fe40000800000 */
[C---:B------:R-:W-:Y:S02]  /*5a20*/  LOP3.LUT P6, RZ, R236.reuse, 0xff0000, RZ, 0xc0, !PT ;  /* 0x00ff0000ecff7812 */ /* 0x040fe400078cc0ff */
[----:B------:R-:W-:-:S02]  /*5a30*/  LOP3.LUT P1, RZ, R236, 0xff000000, RZ, 0xc0, !PT ;  /* 0xff000000ecff7812 */ /* 0x000fc4000782c0ff */
[----:B------:R-:W-:Y:S02]  /*5a40*/  FSEL R185, R185, RZ, P5 ;  /* 0x000000ffb9b97208 */ /* 0x000fe40002800000 */
[----:B------:R-:W-:Y:S02]  /*5a50*/  F2FP.BF16.F32.PACK_AB R170, R190, R169 ;  /* 0x000000a9beaa723e */ /* 0x000fe400000010ff */
        /* <DEDUP_REMOVED lines=14> */
[----:B------:R-:W-:Y:S02]  /*5b40*/  F2FP.BF16.F32.PACK_AB R185, R189, R188 ;  /* 0x000000bcbdb9723e */ /* 0x000fe400000010ff */
[C---:B------:R-:W-:Y:S02]  /*5b50*/  LOP3.LUT P1, RZ, R236.reuse, 0xff00, RZ, 0xc0, !PT ;  /* 0x0000ff00ecff7812 */ /* 0x040fe4000782c0ff */
[----:B------:R-:W-:Y:S02]  /*5b60*/  LOP3.LUT P5, RZ, R236, 0xff, RZ, 0xc0, !PT ;  /* 0x000000ffecff7812 */ /* 0x000fe400078ac0ff */
[----:B------:R-:W-:Y:S02]  /*5b70*/  FSEL R189, R168, RZ, P6 ;  /* 0x000000ffa8bd7208 */ /* 0x000fe40003000000 */
[----:B------:R-:W-:Y:S02]  /*5b80*/  LOP3.LUT P6, RZ, R230, 0xff, RZ, 0xc0, !PT ;  /* 0x000000ffe6ff7812 */ /* 0x000fe400078cc0ff */
[----:B------:R-:W-:-:S02]  /*5b90*/  FSEL R191, R168, RZ, P1 ;  /* 0x000000ffa8bf7208 */ /* 0x000fc40000800000 */
[C---:B------:R-:W-:Y:S02]  /*5ba0*/  FSEL R168, R184.reuse, RZ, P5 ;  /* 0x000000ffb8a87208 */ /* 0x040fe40002800000 */
[----:B------:R-:W-:Y:S02]  /*5bb0*/  FSEL R184, R184, RZ, P6 ;  /* 0x000000ffb8b87208 */ /* 0x000fe40003000000 */
[----:B------:R-:W-:Y:S02]  /*5bc0*/  F2FP.BF16.F32.PACK_AB R168, R191, R168 ;  /* 0x000000a8bfa8723e */ /* 0x000fe400000010ff */
[----:B------:R-:W-:Y:S01]  /*5bd0*/  F2FP.BF16.F32.PACK_AB R184, R189, R184 ;  /* 0x000000b8bdb8723e */ /* 0x000fe200000010ff */
[----:B------:R-:W-:Y:S06]  /*5be0*/  BRA `(.L_x_808) ;  /* 0x0000001800747947 */ /* 0x000fec0003800000 */
.L_x_806:
[----:B------:R-:W-:-:S04]  /*5bf0*/  UISETP.NE.U32.AND UP0, UPT, UR8, URZ, UPT ;  /* 0x000000ff0800728c */ /* 0x000fc8000bf05070 */
[----:B------:R-:W-:-:S09]  /*5c00*/  UISETP.NE.AND.EX UP0, UPT, UR9, URZ, UPT, UP0 ;  /* 0x000000ff0900728c */ /* 0x000fd2000bf05300 */
[----:B------:R-:W-:Y:S05]  /*5c10*/  BRA.U !UP0, `(.L_x_809) ;  /* 0x00000005083c7547 */ /* 0x000fea000b800000 */
[--C-:B0-----:R-:W-:Y:S01]  /*5c20*/  FFMA.FTZ R169, R5, UR10, R193.reuse ;  /* 0x0000000a05a97c23 */ /* 0x101fe200080100c1 */
[--C-:B------:R-:W-:Y:S01]  /*5c30*/  FFMA.FTZ R168, R224, UR10, R193.reuse ;  /* 0x0000000ae0a87c23 */ /* 0x100fe200080100c1 */
[----:B------:R-:W-:Y:S01]  /*5c40*/  LOP3.LUT P1, RZ, R237, 0xff0000, RZ, 0xc0, !PT ;  /* 0x00ff0000edff7812 */ /* 0x000fe2000782c0ff */
[----:B------:R-:W-:Y:S01]  /*5c50*/  FFMA.FTZ R178, R218, UR10, R193 ;  /* 0x0000000adab27c23 */ /* 0x000fe200080100c1 */
[----:B------:R-:W-:Y:S01]  /*5c60*/  FADD.FTZ R169, R0, -R169 ;  /* 0x800000a900a97221 */ /* 0x000fe20000010000 */
[----:B------:R-:W-:Y:S01]  /*5c70*/  FADD.FTZ R170, R221, -R168 ;  /* 0x800000a8ddaa7221 */ /* 0x000fe20000010000 */
[----:B------:R-:W-:Y:S01]  /*5c80*/  LOP3.LUT P6, RZ, R231, 0xff0000, RZ, 0xc0, !PT ;  /* 0x00ff0000e7ff7812 */ /* 0x000fe200078cc0ff */
[--C-:B------:R-:W-:Y:S01]  /*5c90*/  FFMA.FTZ R185, R9, UR10, R193.reuse ;  /* 0x0000000a09b97c23 */ /* 0x100fe200080100c1 */
[----:B------:R-:W-:Y:S01]  /*5ca0*/  FMUL.FTZ R179, R169, UR11 ;  /* 0x0000000ba9b37c20 */ /* 0x000fe20008410000 */
[----:B------:R-:W-:Y:S01]  /*5cb0*/  FFMA.FTZ R169, R7, UR10, R193 ;  /* 0x0000000a07a97c23 */ /* 0x000fe200080100c1 */
[----:B------:R-:W-:Y:S01]  /*5cc0*/  FMUL.FTZ R170, R170, UR11 ;  /* 0x0000000baaaa7c20 */ /* 0x000fe20008410000 */
[----:B------:R-:W-:Y:S01]  /*5cd0*/  ISETP.GE.U32.AND P5, PT, R230, RZ, PT ;  /* 0x000000ffe600720c */ /* 0x000fe20003fa6070 */
[----:B------:R-:W-:Y:S01]  /*5ce0*/  FMUL.FTZ R168, R179, UR23 ;  /* 0x00000017b3a87c20 */ /* 0x000fe20008410000 */
[----:B------:R-:W-:Y:S01]  /*5cf0*/  FADD.FTZ R169, R2, -R169 ;  /* 0x800000a902a97221 */ /* 0x000fe20000010000 */
[----:B------:R-:W-:Y:S01]  /*5d00*/  FADD.FTZ R185, R4, -R185 ;  /* 0x800000b904b97221 */ /* 0x000fe20000010000 */
[C---:B------:R-:W-:Y:S01]  /*5d10*/  F2FP.BF16.F32.PACK_AB R179, R170.reuse, R179 ;  /* 0x000000b3aab3723e */ /* 0x040fe200000010ff */
[----:B------:R-:W-:Y:S01]  /*5d20*/  FMUL.FTZ R170, R170, UR23 ;  /* 0x00000017aaaa7c20 */ /* 0x000fe20008410000 */
[----:B------:R-:W-:Y:S01]  /*5d30*/  FSEL R171, R168, RZ, P1 ;  /* 0x000000ffa8ab7208 */ /* 0x000fe20000800000 */
[--C-:B------:R-:W-:Y:S01]  /*5d40*/  FFMA.FTZ R184, R196, UR10, R193.reuse ;  /* 0x0000000ac4b87c23 */ /* 0x100fe200080100c1 */
[----:B------:R-:W-:Y:S01]  /*5d50*/  ISETP.GE.U32.AND P1, PT, R236, RZ, PT ;  /* 0x000000ffec00720c */ /* 0x000fe20003f26070 */
[--C-:B------:R-:W-:Y:S01]  /*5d60*/  FFMA.FTZ R189, R11, UR10, R193.reuse ;  /* 0x0000000a0bbd7c23 */ /* 0x100fe200080100c1 */
[----:B------:R-:W-:Y:S01]  /*5d70*/  FSEL R187, R168, RZ, P6 ;  /* 0x000000ffa8bb7208 */ /* 0x000fe20003000000 */
[----:B------:R-:W-:Y:S01]  /*5d80*/  FADD.FTZ R168, R223, -R178 ;  /* 0x800000b2dfa87221 */ /* 0x000fe20000010000 */
[----:B------:R-:W-:Y:S01]  /*5d90*/  ISETP.GE.U32.AND.EX P1, PT, R237, 0x1000000, PT, P1 ;  /* 0x01000000ed00780c */ /* 0x000fe20003f26110 */
[----:B------:R-:W-:Y:S01]  /*5da0*/  FMUL.FTZ R178, R169, UR11 ;  /* 0x0000000ba9b27c20 */ /* 0x000fe20008410000 */
[----:B------:R-:W-:Y:S01]  /*5db0*/  ISETP.GE.U32.AND.EX P5, PT, R231, 0x1000000, PT, P5 ;  /* 0x01000000e700780c */ /* 0x000fe20003fa6150 */
[----:B------:R-:W-:Y:S01]  /*5dc0*/  FMUL.FTZ R169, R168, UR11 ;  /* 0x0000000ba8a97c20 */ /* 0x000fe20008410000 */
[----:B------:R-:W-:Y:S01]  /*5dd0*/  FSEL R176, R170, RZ, P1 ;  /* 0x000000ffaab07208 */ /* 0x000fe20000800000 */
[----:B------:R-:W-:Y:S01]  /*5de0*/  FMUL.FTZ R168, R178, UR23 ;  /* 0x00000017b2a87c20 */ /* 0x000fe20008410000 */
[----:B------:R-:W-:Y:S01]  /*5df0*/  FSEL R170, R170, RZ, P5 ;  /* 0x000000ffaaaa7208 */ /* 0x000fe20002800000 */
[----:B------:R-:W-:Y:S01]  /*5e00*/  FADD.FTZ R188, R199, -R184 ;  /* 0x800000b8c7bc7221 */ /* 0x000fe20000010000 */
[C---:B------:R-:W-:Y:S01]  /*5e10*/  F2FP.BF16.F32.PACK_AB R178, R169.reuse, R178 ;  /* 0x000000b2a9b2723e */ /* 0x040fe200000010ff */
[----:B------:R-:W-:Y:S01]  /*5e20*/  FMUL.FTZ R169, R169, UR23 ;  /* 0x00000017a9a97c20 */ /* 0x000fe20008410000 */
[----:B------:R-:W-:Y:S01]  /*5e30*/  F2FP.BF16.F32.PACK_AB R171, R176, R171 ;  /* 0x000000abb0ab723e */ /* 0x000fe200000010ff */
[----:B------:R-:W-:Y:S01]  /*5e40*/  FFMA.FTZ R176, R204, UR10, R193 ;  /* 0x0000000accb07c23 */ /* 0x000fe200080100c1 */
[----:B------:R-:W-:-:S02]  /*5e50*/  LOP3.LUT P6, RZ, R237, 0xff, RZ, 0xc0, !PT ;  /* 0x000000ffedff7812 */ /* 0x000fc400078cc0ff */
[----:B------:R-:W-:Y:S01]  /*5e60*/  LOP3.LUT P5, RZ, R237, 0xff00, RZ, 0xc0, !PT ;  /* 0x0000ff00edff7812 */ /* 0x000fe200078ac0ff */
[----:B------:R-:W-:Y:S01]  /*5e70*/  FADD.FTZ R176, R209, -R176 ;  /* 0x800000b0d1b07221 */ /* 0x000fe20000010000 */
[----:B------:R-:W-:Y:S02]  /*5e80*/  F2FP.BF16.F32.PACK_AB R187, R170, R187 ;  /* 0x000000bbaabb723e */ /* 0x000fe400000010ff */
[----:B------:R-:W-:Y:S01]  /*5e90*/  FSEL R170, R168, RZ, P6 ;  /* 0x000000ffa8aa7208 */ /* 0x000fe20003000000 */
[----:B------:R-:W-:Y:S01]  /*5ea0*/  FMUL.FTZ R176, R176, UR11 ;  /* 0x0000000bb0b07c20 */ /* 0x000fe20008410000 */
[----:B------:R-:W-:Y:S02]  /*5eb0*/  FSEL R177, R169, RZ, P5 ;  /* 0x000000ffa9b17208 */ /* 0x000fe40002800000 */
[----:B------:R-:W-:Y:S02]  /*5ec0*/  LOP3.LUT P1, RZ, R231, 0xff, RZ, 0xc0, !PT ;  /* 0x000000ffe7ff7812 */ /* 0x000fe4000782c0ff */
[----:B------:R-:W-:Y:S01]  /*5ed0*/  F2FP.BF16.F32.PACK_AB R170, R177, R170 ;  /* 0x000000aab1aa723e */ /* 0x000fe200000010ff */
[----:B------:R-:W-:Y:S01]  /*5ee0*/  FMUL.FTZ R177, R185, UR11 ;  /* 0x0000000bb9b17c20 */ /* 0x000fe20008410000 */
[----:B------:R-:W-:-:S02]  /*5ef0*/  LOP3.LUT P6, RZ, R231, 0xff00, RZ, 0xc0, !PT ;  /* 0x0000ff00e7ff7812 */ /* 0x000fc400078cc0ff */
[----:B------:R-:W-:Y:S01]  /*5f00*/  FSEL R186, R168, RZ, P1 ;  /* 0x000000ffa8ba7208 */ /* 0x000fe20000800000 */
[----:B------:R-:W-:Y:S01]  /*5f10*/  FMUL.FTZ R168, R177, UR23 ;  /* 0x00000017b1a87c20 */ /* 0x000fe20008410000 */
[----:B------:R-:W-:Y:S02]  /*5f20*/  FSEL R169, R169, RZ, P6 ;  /* 0x000000ffa9a97208 */ /* 0x000fe40003000000 */
[C---:B------:R-:W-:Y:S01]  /*5f30*/  F2FP.BF16.F32.PACK_AB R177, R176.reuse, R177 ;  /* 0x000000b1b0b1723e */ /* 0x040fe200000010ff */
[----:B------:R-:W-:Y:S01]  /*5f40*/  FMUL.FTZ R176, R176, UR23 ;  /* 0x00000017b0b07c20 */ /* 0x000fe20008410000 */
[----:B------:R-:W-:Y:S02]  /*5f50*/  LOP3.LUT P1, RZ, R230, 0xff0000, RZ, 0xc0, !PT ;  /* 0x00ff0000e6ff7812 */ /* 0x000fe4000782c0ff */
[C---:B------:R-:W-:Y:S02]  /*5f60*/  LOP3.LUT P6, RZ, R236.reuse, 0xff0000, RZ, 0xc0, !PT ;  /* 0x00ff0000ecff7812 */ /* 0x040fe400078cc0ff */
[----:B------:R-:W-:-:S02]  /*5f70*/  LOP3.LUT P5, RZ, R236, 0xff000000, RZ, 0xc0, !PT ;  /* 0xff000000ecff7812 */ /* 0x000fc400078ac0ff */
[----:B------:R-:W-:Y:S02]  /*5f80*/  F2FP.BF16.F32.PACK_AB R186, R169, R186 ;  /* 0x000000baa9ba723e */ /* 0x000fe400000010ff */
        /* <DEDUP_REMOVED lines=8> */
[----:B------:R-:W-:Y:S01]  /*6010*/  F2FP.BF16.F32.PACK_AB R169, R184, R169 ;  /* 0x000000a9b8a9723e */ /* 0x000fe200000010ff */
[C---:B------:R-:W-:Y:S01]  /*6020*/  FMUL.FTZ R184, R189.reuse, UR23 ;  /* 0x00000017bdb87c20 */ /* 0x040fe20008410000 */
[----:B------:R-:W-:Y:S02]  /*6030*/  LOP3.LUT P6, RZ, R230, 0xff00, RZ, 0xc0, !PT ;  /* 0x0000ff00e6ff7812 */ /* 0x000fe400078cc0ff */
[----:B------:R-:W-:Y:S02]  /*6040*/  F2FP.BF16.F32.PACK_AB R185, R176, R185 ;  /* 0x000000b9b0b9723e */ /* 0x000fe400000010ff */
[----:B------:R-:W-:Y:S01]  /*6050*/  F2FP.BF16.F32.PACK_AB R176, R189, R168 ;  /* 0x000000a8bdb0723e */ /* 0x000fe200000010ff */
        /* <DEDUP_REMOVED lines=8> */
[----:B------:R-:W-:-:S02]  /*60e0*/  F2FP.BF16.F32.PACK_AB R168, R191, R188 ;  /* 0x000000bcbfa8723e */ /* 0x000fc400000010ff */
[----:B------:R-:W-:Y:S01]  /*60f0*/  F2FP.BF16.F32.PACK_AB R184, R189, R184 ;  /* 0x000000b8bdb8723e */ /* 0x000fe200000010ff */
[----:B------:R-:W-:Y:S06]  /*6100*/  BRA `(.L_x_808) ;  /* 0x00000014002c7947 */ /* 0x000fec0003800000 */
.L_x_809:
[--C-:B0-----:R-:W-:Y:S01]  /*6110*/  FFMA.FTZ R169, R5, UR10, R193.reuse ;  /* 0x0000000a05a97c23 */ /* 0x101fe200080100c1 */
[--C-:B------:R-:W-:Y:S01]  /*6120*/  FFMA.FTZ R168, R224, UR10, R193.reuse ;  /* 0x0000000ae0a87c23 */ /* 0x100fe200080100c1 */
[----:B------:R-:W-:Y:S01]  /*6130*/  ISETP.GE.U32.AND P1, PT, R236, RZ, PT ;  /* 0x000000ffec00720c */ /* 0x000fe20003f26070 */
        /* <DEDUP_REMOVED lines=10> */
[----:B------:R-:W-:Y:S01]  /*61e0*/  FMUL.FTZ R185, R168, UR23 ;  /* 0x00000017a8b97c20 */ /* 0x000fe20008410000 */
[----:B------:R-:W-:Y:S01]  /*61f0*/  FFMA.FTZ R169, R7, UR10, R193 ;  /* 0x0000000a07a97c23 */ /* 0x000fe200080100c1 */
[----:B------:R-:W-:Y:S01]  /*6200*/  LOP3.LUT P6, RZ, R231, 0xff, RZ, 0xc0, !PT ;  /* 0x000000ffe7ff7812 */ /* 0x000fe200078cc0ff */
[----:B------:R-:W-:Y:S01]  /*6210*/  FMUL.FTZ R184, R184, UR23 ;  /* 0x00000017b8b87c20 */ /* 0x000fe20008410000 */
[----:B------:R-:W-:-:S02]  /*6220*/  FSEL R171, R170, RZ, P5 ;  /* 0x000000ffaaab7208 */ /* 0x000fc40002800000 */
[----:B------:R-:W-:Y:S02]  /*6230*/  FSEL R168, R185, RZ, P1 ;  /* 0x000000ffb9a87208 */ /* 0x000fe40000800000 */
[----:B------:R-:W-:Y:S02]  /*6240*/  LOP3.LUT P5, RZ, R231, 0xff0000, RZ, 0xc0, !PT ;  /* 0x00ff0000e7ff7812 */ /* 0x000fe400078ac0ff */
[----:B------:R-:W-:Y:S01]  /*6250*/  F2FP.BF16.F32.PACK_AB R171, R168, R171 ;  /* 0x000000aba8ab723e */ /* 0x000fe200000010ff */
[----:B------:R-:W-:Y:S01]  /*6260*/  FADD.FTZ R168, R2, -R169 ;  /* 0x800000a902a87221 */ /* 0x000fe20000010000 */
[----:B------:R-:W-:Y:S01]  /*6270*/  FSEL R187, R170, RZ, P5 ;  /* 0x000000ffaabb7208 */ /* 0x000fe20002800000 */
[--C-:B------:R-:W-:Y:S01]  /*6280*/  FFMA.FTZ R169, R9, UR10, R193.reuse ;  /* 0x0000000a09a97c23 */ /* 0x100fe200080100c1 */
[----:B------:R-:W-:Y:S01]  /*6290*/  ISETP.GE.U32.AND P1, PT, R230, RZ, PT ;  /* 0x000000ffe600720c */ /* 0x000fe20003f26070 */
[----:B------:R-:W-:Y:S01]  /*62a0*/  FMUL.FTZ R170, R168, UR11 ;  /* 0x0000000ba8aa7c20 */ /* 0x000fe20008410000 */
[----:B------:R-:W-:Y:S01]  /*62b0*/  FFMA.FTZ R168, R204, UR10, R193 ;  /* 0x0000000acca87c23 */ /* 0x000fe200080100c1 */
[----:B------:R-:W-:Y:S01]  /*62c0*/  FADD.FTZ R169, R4, -R169 ;  /* 0x800000a904a97221 */ /* 0x000fe20000010000 */
[----:B------:R-:W-:Y:S01]  /*62d0*/  ISETP.GE.U32.AND.EX P1, PT, R231, 0x1000000, PT, P1 ;  /* 0x01000000e700780c */ /* 0x000fe20003f26110 */
        /* <DEDUP_REMOVED lines=13> */
[----:B------:R-:W-:Y:S02]  /*63b0*/  LOP3.LUT P1, RZ, R236, 0xff000000, RZ, 0xc0, !PT ;  /* 0xff000000ecff7812 */ /* 0x000fe4000782c0ff */
[----:B------:R-:W-:Y:S02]  /*63c0*/  FSEL R169, R188, RZ, P5 ;  /* 0x000000ffbca97208 */ /* 0x000fe40002800000 */
[----:B------:R-:W-:Y:S02]  /*63d0*/  FSEL R168, R189, RZ, P1 ;  /* 0x000000ffbda87208 */ /* 0x000fe40000800000 */
[----:B------:R-:W-:-:S02]  /*63e0*/  LOP3.LUT P6, RZ, R237, 0xff00, RZ, 0xc0, !PT ;  /* 0x0000ff00edff7812 */ /* 0x000fc400078cc0ff */
[----:B------:R-:W-:Y:S01]  /*63f0*/  F2FP.BF16.F32.PACK_AB R169, R168, R169 ;  /* 0x000000a9a8a9723e */ /* 0x000fe200000010ff */
[--C-:B------:R-:W-:Y:S01]  /*6400*/  FFMA.FTZ R168, R196, UR10, R193.reuse ;  /* 0x0000000ac4a87c23 */ /* 0x100fe200080100c1 */
[----:B------:R-:W-:Y:S02]  /*6410*/  FSEL R191, R184, RZ, P6 ;  /* 0x000000ffb8bf7208 */ /* 0x000fe40003000000 */
[----:B------:R-:W-:Y:S01]  /*6420*/  F2FP.BF16.F32.PACK_AB R186, R185, R186 ;  /* 0x000000bab9ba723e */ /* 0x000fe200000010ff */
[----:B------:R-:W-:Y:S01]  /*6430*/  FADD.FTZ R184, R199, -R168 ;  /* 0x800000a8c7b87221 */ /* 0x000fe20000010000 */
[----:B------:R-:W-:Y:S01]  /*6440*/  FFMA.FTZ R185, R11, UR10, R193 ;  /* 0x0000000a0bb97c23 */ /* 0x000fe200080100c1 */
[C---:B------:R-:W-:Y:S02]  /*6450*/  LOP3.LUT P1, RZ, R230.reuse, 0xff0000, RZ, 0xc0, !PT ;  /* 0x00ff0000e6ff7812 */ /* 0x040fe4000782c0ff */
[----:B------:R-:W-:Y:S01]  /*6460*/  LOP3.LUT P5, RZ, R230, 0xff000000, RZ, 0xc0, !PT ;  /* 0xff000000e6ff7812 */ /* 0x000fe200078ac0ff */
[----:B------:R-:W-:Y:S01]  /*6470*/  FMUL.FTZ R184, R184, UR11 ;  /* 0x0000000bb8b87c20 */ /* 0x000fe20008410000 */
[----:B------:R-:W-:Y:S01]  /*6480*/  FADD.FTZ R168, R6, -R185 ;  /* 0x800000b906a87221 */ /* 0x000fe20000010000 */
[----:B------:R-:W-:-:S02]  /*6490*/  FSEL R188, R188, RZ, P1 ;  /* 0x000000ffbcbc7208 */ /* 0x000fc40000800000 */
[----:B------:R-:W-:Y:S01]  /*64a0*/  FSEL R189, R189, RZ, P5 ;  /* 0x000000ffbdbd7208 */ /* 0x000fe20002800000 */
[----:B------:R-:W-:Y:S01]  /*64b0*/  FMUL.FTZ R184, R184, UR23 ;  /* 0x00000017b8b87c20 */ /* 0x000fe20008410000 */
[----:B------:R-:W-:Y:S01]  /*64c0*/  FMUL.FTZ R168, R168, UR11 ;  /* 0x0000000ba8a87c20 */ /* 0x000fe20008410000 */
[----:B------:R-:W-:Y:S02]  /*64d0*/  LOP3.LUT P6, RZ, R230, 0xff00, RZ, 0xc0, !PT ;  /* 0x0000ff00e6ff7812 */ /* 0x000fe400078cc0ff */
[----:B------:R-:W-:Y:S01]  /*64e0*/  F2FP.BF16.F32.PACK_AB R185, R189, R188 ;  /* 0x000000bcbdb9723e */ /* 0x000fe200000010ff */
[----:B------:R-:W-:Y:S01]  /*64f0*/  FMUL.FTZ R168, R168, UR23 ;  /* 0x00000017a8a87c20 */ /* 0x000fe20008410000 */
[----:B------:R-:W-:Y:S02]  /*6500*/  LOP3.LUT P1, RZ, R236, 0xff00, RZ, 0xc0, !PT ;  /* 0x0000ff00ecff7812 */ /* 0x000fe4000782c0ff */
[----:B------:R-:W-:Y:S02]  /*6510*/  FSEL R189, R184, RZ, P6 ;  /* 0x000000ffb8bd7208 */ /* 0x000fe40003000000 */
        /* <DEDUP_REMOVED lines=8> */
[----:B------:R-:W-:Y:S01]  /*65a0*/  F2FP.BF16.F32.PACK_AB R184, R189, R184 ;  /* 0x000000b8bdb8723e */ /* 0x000fe200000010ff */
[----:B------:R-:W-:Y:S06]  /*65b0*/  BRA `(.L_x_808) ;  /* 0x0000001000007947 */ /* 0x000fec0003800000 */
.L_x_805:
[----:B------:R-:W-:-:S04]  /*65c0*/  UISETP.NE.U32.AND UP0, UPT, UR26, URZ, UPT ;  /* 0x000000ff1a00728c */ /* 0x000fc8000bf05070 */
[----:B------:R-:W-:-:S09]  /*65d0*/  UISETP.NE.AND.EX UP0, UPT, UR27, URZ, UPT, UP0 ;  /* 0x000000ff1b00728c */ /* 0x000fd2000bf05300 */
[----:B------:R-:W-:Y:S05]  /*65e0*/  BRA.U !UP0, `(.L_x_810) ;  /* 0x00000009082c7547 */ /* 0x000fea000b800000 */
[----:B------:R-:W-:-:S04]  /*65f0*/  UISETP.NE.U32.AND UP0, UPT, UR8, URZ, UPT ;  /* 0x000000ff0800728c */ /* 0x000fc8000bf05070 */
[----:B------:R-:W-:-:S09]  /*6600*/  UISETP.NE.AND.EX UP0, UPT, UR9, URZ, UPT, UP0 ;  /* 0x000000ff0900728c */ /* 0x000fd2000bf05300 */
[----:B------:R-:W-:Y:S05]  /*6610*/  BRA.U !UP0, `(.L_x_811) ;  /* 0x0000000508187547 */ /* 0x000fea000b800000 */
[----:B0-----:R-:W-:Y:S01]  /*6620*/  PRMT R186, R55, 0x7632, R186 ;  /* 0x0000763237ba7816 */ /* 0x001fe200000000ba */
[--C-:B------:R-:W-:Y:S01]  /*6630*/  FFMA.FTZ R179, R5, UR10, R193.reuse ;  /* 0x0000000a05b37c23 */ /* 0x100fe200080100c1 */
[----:B------:R-:W-:Y:S01]  /*6640*/  FFMA.FTZ R190, R224, UR10, R193 ;  /* 0x0000000ae0be7c23 */ /* 0x000fe200080100c1 */
[----:B------:R-:W-:Y:S01]  /*6650*/  PRMT R177, R54, 0x7632, R177 ;  /* 0x0000763236b17816 */ /* 0x000fe200000000b1 */
[----:B------:R-:W-:Y:S01]  /*6660*/  FFMA.FTZ R184, R218, UR10, R193 ;  /* 0x0000000adab87c23 */ /* 0x000fe200080100c1 */
[----:B------:R-:W-:Y:S01]  /*6670*/  SHF.L.U32 R187, R186, 0x10, RZ ;  /* 0x00000010babb7819 */ /* 0x000fe200000006ff */
[----:B------:R-:W-:Y:S01]  /*6680*/  FADD.FTZ R185, R0, -R179 ;  /* 0x800000b300b97221 */ /* 0x000fe20000010000 */
[----:B------:R-:W-:Y:S01]  /*6690*/  FADD.FTZ R190, R221, -R190 ;  /* 0x800000beddbe7221 */ /* 0x000fe20000010000 */
[----:B------:R-:W-:Y:S01]  /*66a0*/  IMAD.U32 R188, R55, 0x10000, RZ ;  /* 0x0001000037bc7824 */ /* 0x000fe200078e00ff */
[----:B------:R-:W-:Y:S01]  /*66b0*/  PRMT R176, R53, 0x7632, R176 ;  /* 0x0000763235b07816 */ /* 0x000fe200000000b0 */
[----:B------:R-:W-:Y:S01]  /*66c0*/  FADD.FTZ R184, R223, -R184 ;  /* 0x800000b8dfb87221 */ /* 0x000fe20000010000 */
[----:B------:R-:W-:Y:S01]  /*66d0*/  SHF.L.U32 R179, R177, 0x10, RZ ;  /* 0x00000010b1b37819 */ /* 0x000fe200000006ff */
[----:B------:R-:W-:Y:S01]  /*66e0*/  FFMA.FTZ R178, R204, UR10, R193 ;  /* 0x0000000accb27c23 */ /* 0x000fe200080100c1 */
[----:B------:R-:W-:Y:S01]  /*66f0*/  FFMA.FTZ R190, R190, UR11, R187 ;  /* 0x0000000bbebe7c23 */ /* 0x000fe200080100bb */
[----:B------:R-:W-:Y:S01]  /*6700*/  FFMA.FTZ R185, R185, UR11, R188 ;  /* 0x0000000bb9b97c23 */ /* 0x000fe200080100bc */
[----:B------:R-:W-:Y:S01]  /*6710*/  ISETP.GE.U32.AND P1, PT, R230, RZ, PT ;  /* 0x000000ffe600720c */ /* 0x000fe20003f26070 */
[----:B------:R-:W-:-:S02]  /*6720*/  IMAD.U32 R177, R176, 0x10000, RZ ;  /* 0x00010000b0b17824 */ /* 0x000fc400078e00ff */
[----:B------:R-:W-:Y:S01]  /*6730*/  FFMA.FTZ R189, R184, UR11, R179 ;  /* 0x0000000bb8bd7c23 */ /* 0x000fe200080100b3 */
[----:B------:R-:W-:Y:S01]  /*6740*/  FADD.FTZ R176, R209, -R178 ;  /* 0x800000b2d1b07221 */ /* 0x000fe20000010000 */
[----:B------:R-:W-:Y:S01]  /*6750*/  FFMA.FTZ R179, R7, UR10, R193 ;  /* 0x0000000a07b37c23 */ /* 0x000fe200080100c1 */
[----:B------:R-:W-:Y:S01]  /*6760*/  FMUL.FTZ R187, R190, UR23 ;  /* 0x00000017bebb7c20 */ /* 0x000fe20008410000 */
[----:B------:R-:W-:Y:S01]  /*6770*/  ISETP.GE.U32.AND.EX P1, PT, R231, 0x1000000, PT, P1 ;  /* 0x01000000e700780c */ /* 0x000fe20003f26110 */
[----:B------:R-:W-:Y:S01]  /*6780*/  FMUL.FTZ R186, R185, UR23 ;  /* 0x00000017b9ba7c20 */ /* 0x000fe20008410000 */
[----:B------:R-:W-:Y:S01]  /*6790*/  LOP3.LUT P5, RZ, R231, 0xff0000, RZ, 0xc0, !PT ;  /* 0x00ff0000e7ff7812 */ /* 0x000fe200078ac0ff */
[----:B------:R-:W-:Y:S01]  /*67a0*/  FFMA.FTZ R176, R176, UR11, R177 ;  /* 0x0000000bb0b07c23 */ /* 0x000fe200080100b1 */
[----:B------:R-:W-:Y:S01]  /*67b0*/  SHF.L.U32 R184, R54, 0x10, RZ ;  /* 0x0000001036b87819 */ /* 0x000fe200000006ff */
[----:B------:R-:W-:Y:S01]  /*67c0*/  FADD.FTZ R179, R2, -R179 ;  /* 0x800000b302b37221 */ /* 0x000fe20000010000 */
[----:B------:R-:W-:Y:S01]  /*67d0*/  PRMT R177, R52, 0x7632, R177 ;  /* 0x0000763234b17816 */ /* 0x000fe200000000b1 */
[----:B------:R-:W-:Y:S01]  /*67e0*/  FFMA.FTZ R178, R196, UR10, R193 ;  /* 0x0000000ac4b27c23 */ /* 0x000fe200080100c1 */
[----:B------:R-:W-:-:S02]  /*67f0*/  FSEL R188, R187, RZ, P1 ;  /* 0x000000ffbbbc7208 */ /* 0x000fc40000800000 */
[----:B------:R-:W-:Y:S01]  /*6800*/  FSEL R187, R186, RZ, P5 ;  /* 0x000000ffbabb7208 */ /* 0x000fe20002800000 */
[----:B------:R-:W-:Y:S01]  /*6810*/  FFMA.FTZ R186, R179, UR11, R184 ;  /* 0x0000000bb3ba7c23 */ /* 0x000fe200080100b8 */
[----:B------:R-:W-:Y:S01]  /*6820*/  SHF.L.U32 R177, R177, 0x10, RZ ;  /* 0x00000010b1b17819 */ /* 0x000fe200000006ff */
[----:B------:R-:W-:Y:S01]  /*6830*/  FADD.FTZ R178, R199, -R178 ;  /* 0x800000b2c7b27221 */ /* 0x000fe20000010000 */
[----:B------:R-:W-:Y:S01]  /*6840*/  F2FP.BF16.F32.PACK_AB R187, R188, R187 ;  /* 0x000000bbbcbb723e */ /* 0x000fe200000010ff */
[----:B------:R-:W-:Y:S01]  /*6850*/  FMUL.FTZ R188, R186, UR23 ;  /* 0x00000017babc7c20 */ /* 0x000fe20008410000 */
[----:B------:R-:W-:Y:S01]  /*6860*/  F2FP.BF16.F32.PACK_AB R179, R190, R185 ;  /* 0x000000b9beb3723e */ /* 0x000fe200000010ff */
[----:B------:R-:W-:Y:S01]  /*6870*/  FFMA.FTZ R184, R178, UR11, R177 ;  /* 0x0000000bb2b87c23 */ /* 0x000fe200080100b1 */
[----:B------:R-:W-:Y:S01]  /*6880*/  LOP3.LUT P1, RZ, R231, 0xff, RZ, 0xc0, !PT ;  /* 0x000000ffe7ff7812 */ /* 0x000fe2000782c0ff */
[--C-:B------:R-:W-:Y:S01]  /*6890*/  FFMA.FTZ R185, R9, UR10, R193.reuse ;  /* 0x0000000a09b97c23 */ /* 0x100fe200080100c1 */
[----:B------:R-:W-:Y:S01]  /*68a0*/  F2FP.BF16.F32.PACK_AB R178, R189, R186 ;  /* 0x000000babdb2723e */ /* 0x000fe200000010ff */
[----:B------:R-:W-:Y:S01]  /*68b0*/  FFMA.FTZ R177, R11, UR10, R193 ;  /* 0x0000000a0bb17c23 */ /* 0x000fe200080100c1 */
[----:B------:R-:W-:Y:S01]  /*68c0*/  FMUL.FTZ R189, R189, UR23 ;  /* 0x00000017bdbd7c20 */ /* 0x000fe20008410000 */
[----:B------:R-:W-:Y:S01]  /*68d0*/  LOP3.LUT P5, RZ, R231, 0xff00, RZ, 0xc0, !PT ;  /* 0x0000ff00e7ff7812 */ /* 0x000fe200078ac0ff */
[----:B------:R-:W-:Y:S01]  /*68e0*/  FADD.FTZ R185, R4, -R185 ;  /* 0x800000b904b97221 */ /* 0x000fe20000010000 */
[----:B------:R-:W-:Y:S01]  /*68f0*/  FSEL R190, R188, RZ, P1 ;  /* 0x000000ffbcbe7208 */ /* 0x000fe20000800000 */
[----:B------:R-:W-:Y:S01]  /*6900*/  IMAD.U32 R188, R53, 0x10000, RZ ;  /* 0x0001000035bc7824 */ /* 0x000fe200078e00ff */
[----:B------:R-:W-:Y:S01]  /*6910*/  SHF.L.U32 R186, R52, 0x10, RZ ;  /* 0x0000001034ba7819 */ /* 0x000fe200000006ff */
[----:B------:R-:W-:Y:S01]  /*6920*/  FADD.FTZ R177, R6, -R177 ;  /* 0x800000b106b17221 */ /* 0x000fe20000010000 */
        /* <DEDUP_REMOVED lines=19> */
[----:B------:R-:W-:Y:S01]  /*6a60*/  F2FP.BF16.F32.PACK_AB R184, R189, R184 ;  /* 0x000000b8bdb8723e */ /* 0x000fe200000010ff */
[----:B------:R-:W-:Y:S06]  /*6a70*/  BRA `(.L_x_808) ;  /* 0x0000000800d07947 */ /* 0x000fec0003800000 */
.L_x_811:
[----:B0-----:R-:W-:Y:S01]  /*6a80*/  PRMT R185, R55, 0x7632, R185 ;  /* 0x0000763237b97816 */ /* 0x001fe200000000b9 */
        /* <DEDUP_REMOVED lines=13> */
[----:B------:R-:W-:Y:S01]  /*6b60*/  FFMA.FTZ R186, R196, UR10, R193 ;  /* 0x0000000ac4ba7c23 */ /* 0x000fe200080100c1 */
[----:B------:R-:W-:Y:S01]  /*6b70*/  FADD.FTZ R187, R209, -R188 ;  /* 0x800000bcd1bb7221 */ /* 0x000fe20000010000 */
[----:B------:R-:W-:Y:S01]  /*6b80*/  SHF.L.U32 R188, R184, 0x10, RZ ;  /* 0x00000010b8bc7819 */ /* 0x000fe200000006ff */
[----:B------:R-:W-:Y:S01]  /*6b90*/  FADD.FTZ R191, R0, -R191 ;  /* 0x800000bf00bf7221 */ /* 0x000fe20000010000 */
[----:B------:R-:W-:Y:S01]  /*6ba0*/  SHF.L.U32 R190, R185, 0x10, RZ ;  /* 0x00000010b9be7819 */ /* 0x000fe200000006ff */
[----:B------:R-:W-:Y:S01]  /*6bb0*/  FADD.FTZ R185, R199, -R186 ;  /* 0x800000bac7b97221 */ /* 0x000fe20000010000 */
[----:B------:R-:W-:Y:S01]  /*6bc0*/  SHF.L.U32 R186, R54, 0x10, RZ ;  /* 0x0000001036ba7819 */ /* 0x000fe200000006ff */
[----:B------:R-:W-:Y:S01]  /*6bd0*/  FMUL.FTZ R189, R189, UR23 ;  /* 0x00000017bdbd7c20 */ /* 0x000fe20008410000 */
[----:B------:R-:W-:Y:S01]  /*6be0*/  LOP3.LUT P5, RZ, R231, 0xff0000, RZ, 0xc0, !PT ;  /* 0x00ff0000e7ff7812 */ /* 0x000fe200078ac0ff */
[----:B------:R-:W-:Y:S01]  /*6bf0*/  FFMA.FTZ R185, R185, UR11, R188 ;  /* 0x0000000bb9b97c23 */ /* 0x000fe200080100bc */
[----:B------:R-:W-:Y:S01]  /*6c00*/  FFMA.FTZ R184, R187, UR11, R190 ;  /* 0x0000000bbbb87c23 */ /* 0x000fe200080100be */
[----:B------:R-:W-:-:S02]  /*6c10*/  IMAD.U32 R188, R55, 0x10000, RZ ;  /* 0x0001000037bc7824 */ /* 0x000fc400078e00ff */
[----:B------:R-:W-:Y:S01]  /*6c20*/  FFMA.FTZ R187, R7, UR10, R193 ;  /* 0x0000000a07bb7c23 */ /* 0x000fe200080100c1 */
[----:B------:R-:W-:Y:S01]  /*6c30*/  LOP3.LUT P6, RZ, R231, 0xff, RZ, 0xc0, !PT ;  /* 0x000000ffe7ff7812 */ /* 0x000fe200078cc0ff */
[----:B------:R-:W-:Y:S01]  /*6c40*/  FMUL.FTZ R194, R194, UR23 ;  /* 0x00000017c2c27c20 */ /* 0x000fe20008410000 */
[----:B------:R-:W-:Y:S01]  /*6c50*/  FFMA.FTZ R188, R191, UR11, R188 ;  /* 0x0000000bbfbc7c23 */ /* 0x000fe200080100bc */
[----:B------:R-:W-:Y:S01]  /*6c60*/  FADD.FTZ R187, R2, -R187 ;  /* 0x800000bb02bb7221 */ /* 0x000fe20000010000 */
[----:B------:R-:W-:Y:S01]  /*6c70*/  FFMA.FTZ R191, R9, UR10, R193 ;  /* 0x0000000a09bf7c23 */ /* 0x000fe200080100c1 */
[----:B------:R-:W-:Y:S01]  /*6c80*/  SHF.L.U32 R190, R53, 0x10, RZ ;  /* 0x0000001035be7819 */ /* 0x000fe200000006ff */
[----:B------:R-:W-:Y:S01]  /*6c90*/  FMUL.FTZ R188, R188, UR23 ;  /* 0x00000017bcbc7c20 */ /* 0x000fe20008410000 */
[----:B------:R-:W-:Y:S01]  /*6ca0*/  FFMA.FTZ R186, R187, UR11, R186 ;  /* 0x0000000bbbba7c23 */ /* 0x000fe200080100ba */
[----:B------:R-:W-:Y:S01]  /*6cb0*/  FADD.FTZ R191, R4, -R191 ;  /* 0x800000bf04bf7221 */ /* 0x000fe20000010000 */
[----:B------:R-:W-:Y:S01]  /*6cc0*/  ISETP.GE.U32.AND P1, PT, R230, RZ, PT ;  /* 0x000000ffe600720c */ /* 0x000fe20003f26070 */
[----:B------:R-:W-:Y:S01]  /*6cd0*/  FMUL.FTZ R184, R184, UR23 ;  /* 0x00000017b8b87c20 */ /* 0x000fe20008410000 */
[----:B------:R-:W-:Y:S01]  /*6ce0*/  FMUL.FTZ R186, R186, UR23 ;  /* 0x00000017baba7c20 */ /* 0x000fe20008410000 */
[----:B------:R-:W-:Y:S01]  /*6cf0*/  FSEL R187, R188, RZ, P5 ;  /* 0x000000ffbcbb7208 */ /* 0x000fe20002800000 */
[----:B------:R-:W-:Y:S01]  /*6d00*/  FFMA.FTZ R190, R191, UR11, R190 ;  /* 0x0000000bbfbe7c23 */ /* 0x000fe200080100be */
[----:B------:R-:W-:Y:S01]  /*6d10*/  LOP3.LUT P5, RZ, R231, 0xff00, RZ, 0xc0, !PT ;  /* 0x0000ff00e7ff7812 */ /* 0x000fe200078ac0ff */
[----:B------:R-:W-:Y:S01]  /*6d20*/  IMAD.U32 R188, R52, 0x10000, RZ ;  /* 0x0001000034bc7824 */ /* 0x000fe200078e00ff */
[----:B------:R-:W-:Y:S01]  /*6d30*/  FSEL R186, R186, RZ, P6 ;  /* 0x000000ffbaba7208 */ /* 0x000fe20003000000 */
[----:B------:R-:W-:Y:S01]  /*6d40*/  FMUL.FTZ R190, R190, UR23 ;  /* 0x00000017bebe7c20 */ /* 0x000fe20008410000 */
[----:B------:R-:W-:Y:S01]  /*6d50*/  FSEL R189, R189, RZ, P5 ;  /* 0x000000ffbdbd7208 */ /* 0x000fe20002800000 */
[----:B------:R-:W-:Y:S01]  /*6d60*/  FMUL.FTZ R185, R185, UR23 ;  /* 0x00000017b9b97c20 */ /* 0x000fe20008410000 */
[----:B------:R-:W-:-:S02]  /*6d70*/  ISETP.GE.U32.AND.EX P1, PT, R231, 0x1000000, PT, P1 ;  /* 0x01000000e700780c */ /* 0x000fc40003f26110 */
[----:B------:R-:W-:Y:S01]  /*6d80*/  F2FP.BF16.F32.PACK_AB R186, R189, R186 ;  /* 0x000000babdba723e */ /* 0x000fe200000010ff */
[----:B------:R-:W-:Y:S01]  /*6d90*/  FFMA.FTZ R189, R11, UR10, R193 ;  /* 0x0000000a0bbd7c23 */ /* 0x000fe200080100c1 */
[----:B------:R-:W-:Y:S02]  /*6da0*/  LOP3.LUT P6, RZ, R230, 0xff0000, RZ, 0xc0, !PT ;  /* 0x00ff0000e6ff7812 */ /* 0x000fe400078cc0ff */
[----:B------:R-:W-:Y:S01]  /*6db0*/  FSEL R194, R194, RZ, P1 ;  /* 0x000000ffc2c27208 */ /* 0x000fe20000800000 */
[----:B------:R-:W-:Y:S01]  /*6dc0*/  FADD.FTZ R189, R6, -R189 ;  /* 0x800000bd06bd7221 */ /* 0x000fe20000010000 */
[----:B------:R-:W-:Y:S02]  /*6dd0*/  LOP3.LUT P1, RZ, R230, 0xff000000, RZ, 0xc0, !PT ;  /* 0xff000000e6ff7812 */ /* 0x000fe4000782c0ff */
[----:B------:R-:W-:Y:S01]  /*6de0*/  FSEL R190, R190, RZ, P6 ;  /* 0x000000ffbebe7208 */ /* 0x000fe20003000000 */
[----:B------:R-:W-:Y:S01]  /*6df0*/  FFMA.FTZ R188, R189, UR11, R188 ;  /* 0x0000000bbdbc7c23 */ /* 0x000fe200080100bc */
[----:B------:R-:W-:-:S02]  /*6e00*/  LOP3.LUT P5, RZ, R230, 0xff00, RZ, 0xc0, !PT ;  /* 0x0000ff00e6ff7812 */ /* 0x000fc400078ac0ff */
[----:B------:R-:W-:Y:S01]  /*6e10*/  LOP3.LUT P6, RZ, R230, 0xff, RZ, 0xc0, !PT ;  /* 0x000000ffe6ff7812 */ /* 0x000fe200078cc0ff */
[----:B------:R-:W-:Y:S01]  /*6e20*/  FMUL.FTZ R188, R188, UR23 ;  /* 0x00000017bcbc7c20 */ /* 0x000fe20008410000 */
[----:B------:R-:W-:Y:S02]  /*6e30*/  FSEL R191, R184, RZ, P1 ;  /* 0x000000ffb8bf7208 */ /* 0x000fe40000800000 */
[----:B------:R-:W-:Y:S02]  /*6e40*/  FSEL R189, R185, RZ, P5 ;  /* 0x000000ffb9bd7208 */ /* 0x000fe40002800000 */
[----:B------:R-:W-:Y:S02]  /*6e50*/  FSEL R184, R188, RZ, P6 ;  /* 0x000000ffbcb87208 */ /* 0x000fe40003000000 */
[----:B------:R-:W-:Y:S02]  /*6e60*/  F2FP.BF16.F32.PACK_AB R187, R194, R187 ;  /* 0x000000bbc2bb723e */ /* 0x000fe400000010ff */
[----:B------:R-:W-:-:S02]  /*6e70*/  F2FP.BF16.F32.PACK_AB R185, R191, R190 ;  /* 0x000000bebfb9723e */ /* 0x000fc400000010ff */
[----:B------:R-:W-:Y:S01]  /*6e80*/  F2FP.BF16.F32.PACK_AB R184, R189, R184 ;  /* 0x000000b8bdb8723e */ /* 0x000fe200000010ff */
[----:B------:R-:W-:Y:S06]  /*6e90*/  BRA `(.L_x_808) ;  /* 0x0000000400c87947 */ /* 0x000fec0003800000 */
.L_x_810:
        /* <DEDUP_REMOVED lines=61> */
.L_x_812:
        /* <DEDUP_REMOVED lines=31> */
[----:B------:R-:W-:Y:S01]  /*7460*/  F2FP.BF16.F32.PACK_AB R187, R186, R187 ;  /* 0x000000bbbabb723e */ /* 0x000fe200000010ff */
[----:B------:R-:W-:Y:S01]  /*7470*/  FMUL.FTZ R189, R189, UR23 ;  /* 0x00000017bdbd7c20 */ /* 0x000fe20008410000 */
[----:B------:R-:W-:Y:S01]  /*7480*/  F2FP.BF16.F32.PACK_AB R186, R184, R185 ;  /* 0x000000b9b8ba723e */ /* 0x000fe200000010ff */
        /* <DEDUP_REMOVED lines=17> */
[----:B------:R-:W-:Y:S02]  /*75a0*/  F2FP.BF16.F32.PACK_AB R185, R191, R188 ;  /* 0x000000bcbfb9723e */ /* 0x000fe400000010ff */
[----:B------:R-:W-:-:S07]  /*75b0*/  F2FP.BF16.F32.PACK_AB R184, R189, R184 ;  /* 0x000000b8bdb8723e */ /* 0x000fce00000010ff */
.L_x_808:
        /* <DEDUP_REMOVED lines=13> */
.L_x_804:
[----:B------:R-:W-:Y:S05]  /*7690*/  BSYNC.RECONVERGENT B0 ;  /* 0x0000000000007941 */ /* 0x000fea0003800200 */
.L_x_803:
        /* <DEDUP_REMOVED lines=12> */
[----:B------:R-:W-:Y:S01]  /*7760*/  PRMT R178, R183, 0x7632, R178 ;  /* 0x00007632b7b27816 */ /* 0x000fe200000000b2 */
[--C-:B------:R-:W-:Y:S01]  /*7770*/  FFMA.FTZ R186, R220, UR10, R193.reuse ;  /* 0x0000000adcba7c23 */ /* 0x100fe200080100c1 */
[--C-:B------:R-:W-:Y:S01]  /*7780*/  FFMA.FTZ R169, R205, UR10, R193.reuse ;  /* 0x0000000acda97c23 */ /* 0x100fe200080100c1 */
[----:B------:R-:W-:Y:S01]  /*7790*/  PRMT R168, R182, 0x7632, R168 ;  /* 0x00007632b6a87816 */ /* 0x000fe200000000a8 */
[----:B------:R-:W-:Y:S01]  /*77a0*/  FFMA.FTZ R176, R222, UR10, R193 ;  /* 0x0000000adeb07c23 */ /* 0x000fe200080100c1 */
[----:B------:R-:W-:Y:S01]  /*77b0*/  IMAD.U32 R184, R183, 0x10000, RZ ;  /* 0x00010000b7b87824 */ /* 0x000fe200078e00ff */
[----:B------:R-:W-:Y:S01]  /*77c0*/  SHF.L.U32 R170, R182, 0x10, RZ ;  /* 0x00000010b6aa7819 */ /* 0x000fe200000006ff */
[----:B------:R-:W-:Y:S01]  /*77d0*/  FADD.FTZ R177, R206, -R171 ;  /* 0x800000abceb17221 */ /* 0x000fe20000010000 */
[----:B------:R-:W-:Y:S01]  /*77e0*/  SHF.L.U32 R185, R178, 0x10, RZ ;  /* 0x00000010b2b97819 */ /* 0x000fe200000006ff */
[----:B------:R-:W-:Y:S01]  /*77f0*/  FADD.FTZ R186, R217, -R186 ;  /* 0x800000bad9ba7221 */ /* 0x000fe20000010000 */
[----:B------:R-:W-:Y:S01]  /*7800*/  FADD.FTZ R169, R202, -R169 ;  /* 0x800000a9caa97221 */ /* 0x000fe20000010000 */
[----:B------:R-:W-:-:S02]  /*7810*/  IMAD.U32 R171, R168, 0x10000, RZ ;  /* 0x00010000a8ab7824 */ /* 0x000fc400078e00ff */
        /* <DEDUP_REMOVED lines=8> */
[----:B------:R-:W-:Y:S01]  /*78a0*/  SHF.L.U32 R176, R181, 0x10, RZ ;  /* 0x00000010b5b07819 */ /* 0x000fe200000006ff */
[----:B------:R-:W-:Y:S01]  /*78b0*/  FADD.FTZ R169, R200, -R169 ;  /* 0x800000a9c8a97221 */ /* 0x000fe20000010000 */
[----:B------:R-:W-:Y:S01]  /*78c0*/  PRMT R168, R180, 0x7632, R168 ;  /* 0x00007632b4a87816 */ /* 0x000fe200000000a8 */
[----:B------:R-:W-:Y:S01]  /*78d0*/  FADD.FTZ R178, R215, -R178 ;  /* 0x800000b2d7b27221 */ /* 0x000fe20000010000 */
[----:B------:R-:W-:Y:S01]  /*78e0*/  SHF.L.U32 R171, R171, 0x10, RZ ;  /* 0x00000010abab7819 */ /* 0x000fe200000006ff */
[----:B------:R-:W-:Y:S01]  /*78f0*/  FFMA.FTZ R177, R169, UR11, R176 ;  /* 0x0000000ba9b17c23 */ /* 0x000fe200080100b0 */
[----:B------:R-:W-:Y:S01]  /*7900*/  FFMA.FTZ R170, R208, UR10, R193 ;  /* 0x0000000ad0aa7c23 */ /* 0x000fe200080100c1 */
[----:B------:R-:W-:Y:S01]  /*7910*/  IMAD.U32 R169, R168, 0x10000, RZ ;  /* 0x00010000a8a97824 */ /* 0x000fe200078e00ff */
[----:B------:R-:W-:Y:S01]  /*7920*/  LOP3.LUT P1, RZ, R229, 0xff0000, RZ, 0xc0, !PT ;  /* 0x00ff0000e5ff7812 */ /* 0x000fe2000782c0ff */
[----:B------:R-:W-:Y:S01]  /*7930*/  FFMA.FTZ R168, R178, UR11, R171 ;  /* 0x0000000bb2a87c23 */ /* 0x000fe200080100ab */
[----:B------:R-:W-:Y:S01]  /*7940*/  FMUL.FTZ R171, R179, UR23 ;  /* 0x00000017b3ab7c20 */ /* 0x000fe20008410000 */
[----:B------:R-:W-:Y:S01]  /*7950*/  FADD.FTZ R170, R211, -R170 ;  /* 0x800000aad3aa7221 */ /* 0x000fe20000010000 */
[----:B------:R-:W-:Y:S01]  /*7960*/  ISETP.GE.U32.AND P5, PT, R228, RZ, PT ;  /* 0x000000ffe400720c */ /* 0x000fe20003fa6070 */
[----:B------:R-:W-:Y:S01]  /*7970*/  FMUL.FTZ R189, R185, UR23 ;  /* 0x00000017b9bd7c20 */ /* 0x000fe20008410000 */
[----:B------:R-:W-:Y:S01]  /*7980*/  LOP3.LUT P6, RZ, R235, 0xff0000, RZ, 0xc0, !PT ;  /* 0x00ff0000ebff7812 */ /* 0x000fe200078cc0ff */
[----:B------:R-:W-:Y:S01]  /*7990*/  FFMA.FTZ R176, R170, UR11, R169 ;  /* 0x0000000baab07c23 */ /* 0x000fe200080100a9 */
[----:B------:R-:W-:Y:S01]  /*79a0*/  FSEL R187, R171, RZ, P1 ;  /* 0x000000ffabbb7208 */ /* 0x000fe20000800000 */
[----:B------:R-:W-:Y:S01]  /*79b0*/  FMUL.FTZ R169, R184, UR23 ;  /* 0x00000017b8a97c20 */ /* 0x000fe20008410000 */
[----:B------:R-:W-:Y:S01]  /*79c0*/  ISETP.GE.U32.AND P1, PT, R234, RZ, PT ;  /* 0x000000ffea00720c */ /* 0x000fe20003f26070 */
[----:B------:R-:W-:Y:S01]  /*79d0*/  FFMA.FTZ R193, R201, UR10, R193 ;  /* 0x0000000ac9c17c23 */ /* 0x000fe200080100c1 */
[C---:B------:R-:W-:Y:S01]  /*79e0*/  F2FP.BF16.F32.PACK_AB R179, R186.reuse, R179 ;  /* 0x000000b3bab3723e */ /* 0x040fe200000010ff */
[----:B------:R-:W-:Y:S01]  /*79f0*/  FMUL.FTZ R186, R186, UR23 ;  /* 0x00000017baba7c20 */ /* 0x000fe20008410000 */
[----:B------:R-:W-:Y:S01]  /*7a00*/  ISETP.GE.U32.AND.EX P5, PT, R229, 0x1000000, PT, P5 ;  /* 0x01000000e500780c */ /* 0x000fe20003fa6150 */
[----:B------:R-:W-:Y:S01]  /*7a10*/  FADD.FTZ R193, R198, -R193 ;  /* 0x800000c1c6c17221 */ /* 0x000fe20000010000 */
[----:B------:R-:W-:-:S02]  /*7a20*/  FSEL R171, R171, RZ, P6 ;  /* 0x000000ffabab7208 */ /* 0x000fc40003000000 */
[C---:B------:R-:W-:Y:S02]  /*7a30*/  LOP3.LUT P6, RZ, R235.reuse, 0xff, RZ, 0xc0, !PT ;  /* 0x000000ffebff7812 */ /* 0x040fe400078cc0ff */
[C---:B------:R-:W-:Y:S02]  /*7a40*/  ISETP.GE.U32.AND.EX P1, PT, R235.reuse, 0x1000000, PT, P1 ;  /* 0x01000000eb00780c */ /* 0x040fe40003f26110 */
[C---:B------:R-:W-:Y:S02]  /*7a50*/  FSEL R188, R186.reuse, RZ, P5 ;  /* 0x000000ffbabc7208 */ /* 0x040fe40002800000 */
[----:B------:R-:W-:Y:S02]  /*7a60*/  LOP3.LUT P5, RZ, R235, 0xff00, RZ, 0xc0, !PT ;  /* 0x0000ff00ebff7812 */ /* 0x000fe400078ac0ff */
[----:B------:R-:W-:Y:S02]  /*7a70*/  FSEL R186, R186, RZ, P1 ;  /* 0x000000ffbaba7208 */ /* 0x000fe40000800000 */
[----:B------:R-:W-:-:S02]  /*7a80*/  FSEL R170, R169, RZ, P6 ;  /* 0x000000ffa9aa7208 */ /* 0x000fc40003000000 */
[----:B------:R-:W-:Y:S01]  /*7a90*/  F2FP.BF16.F32.PACK_AB R178, R185, R184 ;  /* 0x000000b8b9b2723e */ /* 0x000fe200000010ff */
[----:B------:R-:W-:Y:S01]  /*7aa0*/  FMUL.FTZ R184, R177, UR23 ;  /* 0x00000017b1b87c20 */ /* 0x000fe20008410000 */
[----:B------:R-:W-:Y:S02]  /*7ab0*/  LOP3.LUT P6, RZ, R229, 0xff, RZ, 0xc0, !PT ;  /* 0x000000ffe5ff7812 */ /* 0x000fe400078cc0ff */
[----:B------:R-:W-:Y:S01]  /*7ac0*/  F2FP.BF16.F32.PACK_AB R187, R188, R187 ;  /* 0x000000bbbcbb723e */ /* 0x000fe200000010ff */
[C---:B------:R-:W-:Y:S01]  /*7ad0*/  FMUL.FTZ R188, R168.reuse, UR23 ;  /* 0x00000017a8bc7c20 */ /* 0x040fe20008410000 */
[----:B------:R-:W-:Y:S02]  /*7ae0*/  F2FP.BF16.F32.PACK_AB R177, R168, R177 ;  /* 0x000000b1a8b1723e */ /* 0x000fe400000010ff */
[----:B------:R-:W-:Y:S02]  /*7af0*/  FSEL R185, R189, RZ, P5 ;  /* 0x000000ffbdb97208 */ /* 0x000fe40002800000 */
[----:B------:R-:W-:-:S02]  /*7b00*/  F2FP.BF16.F32.PACK_AB R171, R186, R171 ;  /* 0x000000abbaab723e */ /* 0x000fc400000010ff */
[----:B------:R-:W-:Y:S02]  /*7b10*/  SHF.L.U32 R168, R180, 0x10, RZ ;  /* 0x00000010b4a87819 */ /* 0x000fe400000006ff */
[----:B------:R-:W-:Y:S02]  /*7b20*/  LOP3.LUT P5, RZ, R234, 0xff0000, RZ, 0xc0, !PT ;  /* 0x00ff0000eaff7812 */ /* 0x000fe400078ac0ff */
[----:B------:R-:W-:Y:S01]  /*7b30*/  FSEL R186, R169, RZ, P6 ;  /* 0x000000ffa9ba7208 */ /* 0x000fe20003000000 */
[----:B------:R-:W-:Y:S01]  /*7b40*/  FFMA.FTZ R193, R193, UR11, R168 ;  /* 0x0000000bc1c17c23 */ /* 0x000fe200080100a8 */
[----:B------:R-:W-:Y:S01]  /*7b50*/  LOP3.LUT P1, RZ, R229, 0xff00, RZ, 0xc0, !PT ;  /* 0x0000ff00e5ff7812 */ /* 0x000fe2000782c0ff */
[----:B------:R-:W-:Y:S01]  /*7b60*/  FMUL.FTZ R168, R176, UR23 ;  /* 0x00000017b0a87c20 */ /* 0x000fe20008410000 */
[----:B------:R-:W-:Y:S02]  /*7b70*/  LOP3.LUT P6, RZ, R234, 0xff000000, RZ, 0xc0, !PT ;  /* 0xff000000eaff7812 */ /* 0x000fe400078cc0ff */
[----:B------:R-:W-:-:S02]  /*7b80*/  FSEL R169, R184, RZ, P5 ;  /* 0x000000ffb8a97208 */ /* 0x000fc40002800000 */
[----:B------:R-:W-:Y:S02]  /*7b90*/  FSEL R189, R189, RZ, P1 ;  /* 0x000000ffbdbd7208 */ /* 0x000fe40000800000 */
[----:B------:R-:W-:Y:S02]  /*7ba0*/  FSEL R190, R188, RZ, P6 ;  /* 0x000000ffbcbe7208 */ /* 0x000fe40003000000 */
[C---:B------:R-:W-:Y:S02]  /*7bb0*/  LOP3.LUT P5, RZ, R228.reuse, 0xff0000, RZ, 0xc0, !PT ;  /* 0x00ff0000e4ff7812 */ /* 0x040fe400078ac0ff */
[C---:B------:R-:W-:Y:S02]  /*7bc0*/  LOP3.LUT P6, RZ, R228.reuse, 0xff000000, RZ, 0xc0, !PT ;  /* 0xff000000e4ff7812 */ /* 0x040fe400078cc0ff */
[----:B------:R-:W-:Y:S02]  /*7bd0*/  LOP3.LUT P1, RZ, R228, 0xff00, RZ, 0xc0, !PT ;  /* 0x0000ff00e4ff7812 */ /* 0x000fe4000782c0ff */
[----:B------:R-:W-:-:S02]  /*7be0*/  F2FP.BF16.F32.PACK_AB R170, R185, R170 ;  /* 0x000000aab9aa723e */ /* 0x000fc400000010ff */
        /* <DEDUP_REMOVED lines=17> */
.L_x_817:
[--C-:B01----:R-:W-:Y:S01]  /*7d00*/  FFMA.FTZ R169, R207, UR10, R193.reuse ;  /* 0x0000000acfa97c23 */ /* 0x103fe200080100c1 */
[C---:B------:R-:W-:Y:S01]  /*7d10*/  SHF.L.U32 R170, R183.reuse, 0x10, RZ ;  /* 0x00000010b7aa7819 */ /* 0x040fe200000006ff */
[----:B------:R-:W-:Y:S01]  /*7d20*/  FFMA.FTZ R186, R220, UR10, R193 ;  /* 0x0000000adcba7c23 */ /* 0x000fe200080100c1 */
[----:B------:R-:W-:Y:S01]  /*7d30*/  PRMT R168, R183, 0x7632, R168 ;  /* 0x00007632b7a87816 */ /* 0x000fe200000000a8 */
[----:B------:R-:W-:Y:S01]  /*7d40*/  FADD.FTZ R169, R206, -R169 ;  /* 0x800000a9cea97221 */ /* 0x000fe20000010000 */
[----:B------:R-:W-:Y:S01]  /*7d50*/  FFMA.FTZ R184, R222, UR10, R193 ;  /* 0x0000000adeb87c23 */ /* 0x000fe200080100c1 */
[----:B------:R-:W-:Y:S01]  /*7d60*/  FADD.FTZ R186, R217, -R186 ;  /* 0x800000bad9ba7221 */ /* 0x000fe20000010000 */
[----:B------:R-:W-:Y:S01]  /*7d70*/  LOP3.LUT P1, RZ, R229, 0xff0000, RZ, 0xc0, !PT ;  /* 0x00ff0000e5ff7812 */ /* 0x000fe2000782c0ff */
[----:B------:R-:W-:Y:S01]  /*7d80*/  FFMA.FTZ R185, R169, UR11, R170 ;  /* 0x0000000ba9b97c23 */ /* 0x000fe200080100aa */
[----:B------:R-:W-:Y:S01]  /*7d90*/  PRMT R169, R182, 0x7632, R169 ;  /* 0x00007632b6a97816 */ /* 0x000fe200000000a9 */
[----:B------:R-:W-:Y:S01]  /*7da0*/  IMAD.U32 R187, R168, 0x10000, RZ ;  /* 0x00010000a8bb7824 */ /* 0x000fe200078e00ff */
[----:B------:R-:W-:Y:S01]  /*7db0*/  PRMT R168, R181, 0x7632, R168 ;  /* 0x00007632b5a87816 */ /* 0x000fe200000000a8 */
[----:B------:R-:W-:Y:S01]  /*7dc0*/  FADD.FTZ R184, R219, -R184 ;  /* 0x800000b8dbb87221 */ /* 0x000fe20000010000 */
[----:B------:R-:W-:Y:S01]  /*7dd0*/  SHF.L.U32 R171, R169, 0x10, RZ ;  /* 0x00000010a9ab7819 */ /* 0x000fe200000006ff */
[----:B------:R-:W-:Y:S01]  /*7de0*/  FFMA.FTZ R170, R210, UR10, R193 ;  /* 0x0000000ad2aa7c23 */ /* 0x000fe200080100c1 */
[----:B------:R-:W-:Y:S01]  /*7df0*/  FMUL.FTZ R185, R185, UR23 ;  /* 0x00000017b9b97c20 */ /* 0x000fe20008410000 */
[----:B------:R-:W-:Y:S01]  /*7e00*/  FFMA.FTZ R188, R186, UR11, R187 ;  /* 0x0000000bbabc7c23 */ /* 0x000fe200080100bb */
[----:B------:R-:W-:Y:S01]  /*7e10*/  SHF.L.U32 R169, R168, 0x10, RZ ;  /* 0x00000010a8a97819 */ /* 0x000fe200000006ff */
[----:B------:R-:W-:Y:S01]  /*7e20*/  FFMA.FTZ R186, R184, UR11, R171 ;  /* 0x0000000bb8ba7c23 */ /* 0x000fe200080100ab */
[----:B------:R-:W-:Y:S01]  /*7e30*/  FADD.FTZ R168, R215, -R170 ;  /* 0x800000aad7a87221 */ /* 0x000fe20000010000 */
[----:B------:R-:W-:Y:S01]  /*7e40*/  FFMA.FTZ R171, R205, UR10, R193 ;  /* 0x0000000acdab7c23 */ /* 0x000fe200080100c1 */
[----:B------:R-:W-:Y:S01]  /*7e50*/  FSEL R187, R185, RZ, P1 ;  /* 0x000000ffb9bb7208 */ /* 0x000fe20000800000 */
[----:B------:R-:W-:Y:S01]  /*7e60*/  IMAD.U32 R184, R182, 0x10000, RZ ;  /* 0x00010000b6b87824 */ /* 0x000fe200078e00ff */
[C---:B------:R-:W-:Y:S01]  /*7e70*/  LOP3.LUT P6, RZ, R235.reuse, 0xff0000, RZ, 0xc0, !PT ;  /* 0x00ff0000ebff7812 */ /* 0x040fe200078cc0ff */
[----:B------:R-:W-:Y:S01]  /*7e80*/  FFMA.FTZ R168, R168, UR11, R169 ;  /* 0x0000000ba8a87c23 */ /* 0x000fe200080100a9 */
[----:B------:R-:W-:Y:S01]  /*7e90*/  ISETP.GE.U32.AND P1, PT, R234, RZ, PT ;  /* 0x000000ffea00720c */ /* 0x000fe20003f26070 */
[----:B------:R-:W-:Y:S01]  /*7ea0*/  FADD.FTZ R171, R202, -R171 ;  /* 0x800000abcaab7221 */ /* 0x000fe20000010000 */
[----:B------:R-:W-:Y:S01]  /*7eb0*/  PRMT R169, R180, 0x7632, R169 ;  /* 0x00007632b4a97816 */ /* 0x000fe200000000a9 */
[----:B------:R-:W-:Y:S01]  /*7ec0*/  FFMA.FTZ R170, R208, UR10, R193 ;  /* 0x0000000ad0aa7c23 */ /* 0x000fe200080100c1 */
[----:B------:R-:W-:Y:S01]  /*7ed0*/  FMUL.FTZ R189, R188, UR23 ;  /* 0x00000017bcbd7c20 */ /* 0x000fe20008410000 */
[----:B------:R-:W-:-:S02]  /*7ee0*/  ISETP.GE.U32.AND.EX P1, PT, R235, 0x1000000, PT, P1 ;  /* 0x01000000eb00780c */ /* 0x000fc40003f26110 */
[----:B------:R-:W-:Y:S01]  /*7ef0*/  FSEL R188, R185, RZ, P6 ;  /* 0x000000ffb9bc7208 */ /* 0x000fe20003000000 */
[----:B------:R-:W-:Y:S01]  /*7f00*/  FFMA.FTZ R185, R171, UR11, R184 ;  /* 0x0000000babb97c23 */ /* 0x000fe200080100b8 */
[----:B------:R-:W-:Y:S01]  /*7f10*/  ISETP.GE.U32.AND P5, PT, R228, RZ, PT ;  /* 0x000000ffe400720c */ /* 0x000fe20003fa6070 */
[----:B------:R-:W-:Y:S01]  /*7f20*/  FADD.FTZ R170, R211, -R170 ;  /* 0x800000aad3aa7221 */ /* 0x000fe20000010000 */
[----:B------:R-:W-:Y:S01]  /*7f30*/  SHF.L.U32 R169, R169, 0x10, RZ ;  /* 0x00000010a9a97819 */ /* 0x000fe200000006ff */
[----:B------:R-:W-:Y:S01]  /*7f40*/  FMUL.FTZ R185, R185, UR23 ;  /* 0x00000017b9b97c20 */ /* 0x000fe20008410000 */
[----:B------:R-:W-:Y:S02]  /*7f50*/  FSEL R191, R189, RZ, P1 ;  /* 0x000000ffbdbf7208 */ /* 0x000fe40000800000 */
[C---:B------:R-:W-:Y:S01]  /*7f60*/  ISETP.GE.U32.AND.EX P5, PT, R229.reuse, 0x1000000, PT, P5 ;  /* 0x01000000e500780c */ /* 0x040fe20003fa6150 */
[----:B------:R-:W-:Y:S01]  /*7f70*/  FFMA.FTZ R184, R170, UR11, R169 ;  /* 0x0000000baab87c23 */ /* 0x000fe200080100a9 */
[----:B------:R-:W-:Y:S01]  /*7f80*/  LOP3.LUT P6, RZ, R229, 0xff, RZ, 0xc0, !PT ;  /* 0x000000ffe5ff7812 */ /* 0x000fe200078cc0ff */
[----:B------:R-:W-:Y:S01]  /*7f90*/  FFMA.FTZ R169, R203, UR10, R193 ;  /* 0x0000000acba97c23 */ /* 0x000fe200080100c1 */
[----:B------:R-:W-:Y:S01]  /*7fa0*/  F2FP.BF16.F32.PACK_AB R171, R191, R188 ;  /* 0x000000bcbfab723e */ /* 0x000fe200000010ff */
[----:B------:R-:W-:Y:S01]  /*7fb0*/  FMUL.FTZ R188, R186, UR23 ;  /* 0x00000017babc7c20 */ /* 0x000fe20008410000 */
[----:B------:R-:W-:Y:S01]  /*7fc0*/  FSEL R190, R189, RZ, P5 ;  /* 0x000000ffbdbe7208 */ /* 0x000fe20002800000 */
[----:B------:R-:W-:Y:S01]  /*7fd0*/  FADD.FTZ R169, R200, -R169 ;  /* 0x800000a9c8a97221 */ /* 0x000fe20000010000 */
[----:B------:R-:W-:Y:S01]  /*7fe0*/  FSEL R186, R185, RZ, P6 ;  /* 0x000000ffb9ba7208 */ /* 0x000fe20003000000 */
[----:B------:R-:W-:Y:S01]  /*7ff0*/  FFMA.FTZ R193, R201, UR10, R193 ;  /* 0x0000000ac9c17c23 */ /* 0x000fe200080100c1 */
[C---:B------:R-:W-:Y:S01]  /*8000*/  LOP3.LUT P5, RZ, R235.reuse, 0xff, RZ, 0xc0, !PT ;  /* 0x000000ffebff7812 */ /* 0x040fe200078ac0ff */
[----:B------:R-:W-:Y:S01]  /*8010*/  FMUL.FTZ R184, R184, UR23 ;  /* 0x00000017b8b87c20 */ /* 0x000fe20008410000 */
[----:B------:R-:W-:Y:S01]  /*8020*/  LOP3.LUT P6, RZ, R235, 0xff00, RZ, 0xc0, !PT ;  /* 0x0000ff00ebff7812 */ /* 0x000fe200078cc0ff */
[----:B------:R-:W-:Y:S01]  /*8030*/  FADD.FTZ R193, R198, -R193 ;  /* 0x800000c1c6c17221 */ /* 0x000fe20000010000 */
[----:B------:R-:W-:-:S02]  /*8040*/  SHF.L.U32 R170, R181, 0x10, RZ ;  /* 0x00000010b5aa7819 */ /* 0x000fc400000006ff */
[----:B------:R-:W-:Y:S02]  /*8050*/  F2FP.BF16.F32.PACK_AB R187, R190, R187 ;  /* 0x000000bbbebb723e */ /* 0x000fe400000010ff */
[----:B------:R-:W-:Y:S01]  /*8060*/  LOP3.LUT P1, RZ, R229, 0xff00, RZ, 0xc0, !PT ;  /* 0x0000ff00e5ff7812 */ /* 0x000fe2000782c0ff */
[----:B------:R-:W-:Y:S01]  /*8070*/  FFMA.FTZ R169, R169, UR11, R170 ;  /* 0x0000000ba9a97c23 */ /* 0x000fe200080100aa */
[----:B------:R-:W-:Y:S02]  /*8080*/  FSEL R185, R185, RZ, P5 ;  /* 0x000000ffb9b97208 */ /* 0x000fe40002800000 */
[C---:B------:R-:W-:Y:S02]  /*8090*/  FSEL R190, R188.reuse, RZ, P6 ;  /* 0x000000ffbcbe7208 */ /* 0x040fe40003000000 */
[----:B------:R-:W-:Y:S01]  /*80a0*/  FSEL R189, R188, RZ, P1 ;  /* 0x000000ffbcbd7208 */ /* 0x000fe20000800000 */
[----:B------:R-:W-:Y:S01]  /*80b0*/  FMUL.FTZ R188, R168, UR23 ;  /* 0x00000017a8bc7c20 */ /* 0x000fe20008410000 */
[----:B------:R-:W-:Y:S01]  /*80c0*/  F2FP.BF16.F32.PACK_AB R170, R190, R185 ;  /* 0x000000b9beaa723e */ /* 0x000fe200000010ff */
[----:B------:R-:W-:Y:S01]  /*80d0*/  FMUL.FTZ R185, R169, UR23 ;  /* 0x00000017a9b97c20 */ /* 0x000fe20008410000 */
[----:B------:R-:W-:Y:S01]  /*80e0*/  LOP3.LUT P5, RZ, R234, 0xff000000, RZ, 0xc0, !PT ;  /* 0xff000000eaff7812 */ /* 0x000fe200078ac0ff */
[----:B------:R-:W-:Y:S01]  /*80f0*/  IMAD.U32 R168, R180, 0x10000, RZ ;  /* 0x00010000b4a87824 */ /* 0x000fe200078e00ff */
[----:B------:R-:W-:-:S02]  /*8100*/  LOP3.LUT P1, RZ, R234, 0xff0000, RZ, 0xc0, !PT ;  /* 0x00ff0000eaff7812 */ /* 0x000fc4000782c0ff */
[----:B------:R-:W-:Y:S01]  /*8110*/  FSEL R190, R188, RZ, P5 ;  /* 0x000000ffbcbe7208 */ /* 0x000fe20002800000 */
[----:B------:R-:W-:Y:S01]  /*8120*/  FFMA.FTZ R168, R193, UR11, R168 ;  /* 0x0000000bc1a87c23 */ /* 0x000fe200080100a8 */
[----:B------:R-:W-:Y:S02]  /*8130*/  FSEL R169, R185, RZ, P1 ;  /* 0x000000ffb9a97208 */ /* 0x000fe40000800000 */
[----:B------:R-:W-:Y:S01]  /*8140*/  LOP3.LUT P5, RZ, R228, 0xff0000, RZ, 0xc0, !PT ;  /* 0x00ff0000e4ff7812 */ /* 0x000fe200078ac0ff */
[----:B------:R-:W-:Y:S01]  /*8150*/  FMUL.FTZ R168, R168, UR23 ;  /* 0x00000017a8a87c20 */ /* 0x000fe20008410000 */
[C---:B------:R-:W-:Y:S02]  /*8160*/  LOP3.LUT P6, RZ, R228.reuse, 0xff000000, RZ, 0xc0, !PT ;  /* 0xff000000e4ff7812 */ /* 0x040fe400078cc0ff */
[----:B------:R-:W-:Y:S02]  /*8170*/  LOP3.LUT P1, RZ, R228, 0xff00, RZ, 0xc0, !PT ;  /* 0x0000ff00e4ff7812 */ /* 0x000fe4000782c0ff */
[----:B------:R-:W-:-:S02]  /*8180*/  F2FP.BF16.F32.PACK_AB R186, R189, R186 ;  /* 0x000000babdba723e */ /* 0x000fc400000010ff */
[----:B------:R-:W-:Y:S02]  /*8190*/  F2FP.BF16.F32.PACK_AB R169, R190, R169 ;  /* 0x000000a9bea9723e */ /* 0x000fe400000010ff */
[----:B------:R-:W-:Y:S02]  /*81a0*/  FSEL R185, R185, RZ, P5 ;  /* 0x000000ffb9b97208 */ /* 0x000fe40002800000 */
[----:B------:R-:W-:Y:S02]  /*81b0*/  LOP3.LUT P5, RZ, R234, 0xff00, RZ, 0xc0, !PT ;  /* 0x0000ff00eaff7812 */ /* 0x000fe400078ac0ff */
[----:B------:R-:W-:Y:S02]  /*81c0*/  FSEL R190, R188, RZ, P6 ;  /* 0x000000ffbcbe7208 */ /* 0x000fe40003000000 */
[----:B------:R-:W-:Y:S02]  /*81d0*/  FSEL R189, R184, RZ, P1 ;  /* 0x000000ffb8bd7208 */ /* 0x000fe40000800000 */
[----:B------:R-:W-:-:S02]  /*81e0*/  LOP3.LUT P6, RZ, R234, 0xff, RZ, 0xc0, !PT ;  /* 0x000000ffeaff7812 */ /* 0x000fc400078cc0ff */
[----:B------:R-:W-:Y:S02]  /*81f0*/  LOP3.LUT P1, RZ, R228, 0xff, RZ, 0xc0, !PT ;  /* 0x000000ffe4ff7812 */ /* 0x000fe4000782c0ff */
[----:B------:R-:W-:Y:S02]  /*8200*/  FSEL R191, R184, RZ, P5 ;  /* 0x000000ffb8bf7208 */ /* 0x000fe40002800000 */
[C---:B------:R-:W-:Y:S02]  /*8210*/  FSEL R188, R168.reuse, RZ, P6 ;  /* 0x000000ffa8bc7208 */ /* 0x040fe40003000000 */
[----:B------:R-:W-:Y:S02]  /*8220*/  FSEL R184, R168, RZ, P1 ;  /* 0x000000ffa8b87208 */ /* 0x000fe40000800000 */
[----:B------:R-:W-:Y:S02]  /*8230*/  F2FP.BF16.F32.PACK_AB R185, R190, R185 ;  /* 0x000000b9beb9723e */ /* 0x000fe400000010ff */
[----:B------:R-:W-:-:S02]  /*8240*/  F2FP.BF16.F32.PACK_AB R168, R191, R188 ;  /* 0x000000bcbfa8723e */ /* 0x000fc400000010ff */
[----:B------:R-:W-:Y:S01]  /*8250*/  F2FP.BF16.F32.PACK_AB R184, R189, R184 ;  /* 0x000000b8bdb8723e */ /* 0x000fe200000010ff */
[----:B------:R-:W-:Y:S06]  /*8260*/  BRA `(.L_x_818) ;  /* 0x0000001800747947 */ /* 0x000fec0003800000 */
.L_x_816:
        /* <DEDUP_REMOVED lines=15> */
[C---:B------:R-:W-:Y:S01]  /*8360*/  FMUL.FTZ R169, R170.reuse, UR23 ;  /* 0x00000017aaa97c20 */ /* 0x040fe20008410000 */
[----:B------:R-:W-:Y:S01]  /*8370*/  FMUL.FTZ R168, R179, UR23 ;  /* 0x00000017b3a87c20 */ /* 0x000fe20008410000 */
[----:B------:R-:W-:Y:S01]  /*8380*/  F2FP.BF16.F32.PACK_AB R179, R170, R179 ;  /* 0x000000b3aab3723e */ /* 0x000fe200000010ff */
[--C-:B------:R-:W-:Y:S01]  /*8390*/  FFMA.FTZ R177, R203, UR10, R193.reuse ;  /* 0x0000000acbb17c23 */ /* 0x100fe200080100c1 */
[----:B------:R-:W-:Y:S01]  /*83a0*/  LOP3.LUT P6, RZ, R229, 0xff0000, RZ, 0xc0, !PT ;  /* 0x00ff0000e5ff7812 */ /* 0x000fe200078cc0ff */
[----:B------:R-:W-:Y:S01]  /*83b0*/  FFMA.FTZ R170, R210, UR10, R193 ;  /* 0x0000000ad2aa7c23 */ /* 0x000fe200080100c1 */
[----:B------:R-:W-:Y:S01]  /*83c0*/  FSEL R176, R169, RZ, P1 ;  /* 0x000000ffa9b07208 */ /* 0x000fe20000800000 */
[----:B------:R-:W-:Y:S01]  /*83d0*/  FADD.FTZ R177, R200, -R177 ;  /* 0x800000b1c8b17221 */ /* 0x000fe20000010000 */
[----:B------:R-:W-:-:S02]  /*83e0*/  FSEL R171, R168, RZ, P5 ;  /* 0x000000ffa8ab7208 */ /* 0x000fc40002800000 */
[----:B------:R-:W-:Y:S01]  /*83f0*/  ISETP.GE.U32.AND P1, PT, R228, RZ, PT ;  /* 0x000000ffe400720c */ /* 0x000fe20003f26070 */
[----:B------:R-:W-:Y:S01]  /*8400*/  FMUL.FTZ R177, R177, UR11 ;  /* 0x0000000bb1b17c20 */ /* 0x000fe20008410000 */
[----:B------:R-:W-:Y:S01]  /*8410*/  F2FP.BF16.F32.PACK_AB R171, R176, R171 ;  /* 0x000000abb0ab723e */ /* 0x000fe200000010ff */
[----:B------:R-:W-:Y:S01]  /*8420*/  FFMA.FTZ R176, R222, UR10, R193 ;  /* 0x0000000adeb07c23 */ /* 0x000fe200080100c1 */
[C---:B------:R-:W-:Y:S02]  /*8430*/  ISETP.GE.U32.AND.EX P1, PT, R229.reuse, 0x1000000, PT, P1 ;  /* 0x01000000e500780c */ /* 0x040fe40003f26110 */
[----:B------:R-:W-:Y:S01]  /*8440*/  LOP3.LUT P5, RZ, R229, 0xff, RZ, 0xc0, !PT ;  /* 0x000000ffe5ff7812 */ /* 0x000fe200078ac0ff */
[----:B------:R-:W-:Y:S01]  /*8450*/  FADD.FTZ R176, R219, -R176 ;  /* 0x800000b0dbb07221 */ /* 0x000fe20000010000 */
[----:B------:R-:W-:Y:S01]  /*8460*/  FSEL R184, R169, RZ, P1 ;  /* 0x000000ffa9b87208 */ /* 0x000fe20000800000 */
[----:B------:R-:W-:Y:S01]  /*8470*/  FMUL.FTZ R169, R178, UR23 ;  /* 0x00000017b2a97c20 */ /* 0x000fe20008410000 */
[----:B------:R-:W-:Y:S01]  /*8480*/  FSEL R187, R168, RZ, P6 ;  /* 0x000000ffa8bb7208 */ /* 0x000fe20003000000 */
[----:B------:R-:W-:Y:S01]  /*8490*/  FMUL.FTZ R185, R176, UR11 ;  /* 0x0000000bb0b97c20 */ /* 0x000fe20008410000 */
[----:B------:R-:W-:Y:S01]  /*84a0*/  FADD.FTZ R168, R215, -R170 ;  /* 0x800000aad7a87221 */ /* 0x000fe20000010000 */
[----:B------:R-:W-:Y:S01]  /*84b0*/  LOP3.LUT P1, RZ, R235, 0xff, RZ, 0xc0, !PT ;  /* 0x000000ffebff7812 */ /* 0x000fe2000782c0ff */
[----:B------:R-:W-:Y:S01]  /*84c0*/  FMUL.FTZ R176, R177, UR23 ;  /* 0x00000017b1b07c20 */ /* 0x000fe20008410000 */
[----:B------:R-:W-:Y:S01]  /*84d0*/  FSEL R186, R169, RZ, P5 ;  /* 0x000000ffa9ba7208 */ /* 0x000fe20002800000 */
[----:B------:R-:W-:Y:S01]  /*84e0*/  FMUL.FTZ R168, R168, UR11 ;  /* 0x0000000ba8a87c20 */ /* 0x000fe20008410000 */
[C---:B------:R-:W-:Y:S01]  /*84f0*/  F2FP.BF16.F32.PACK_AB R178, R185.reuse, R178 ;  /* 0x000000b2b9b2723e */ /* 0x040fe200000010ff */
[----:B------:R-:W-:Y:S01]  /*8500*/  FMUL.FTZ R185, R185, UR23 ;  /* 0x00000017b9b97c20 */ /* 0x000fe20008410000 */
[----:B------:R-:W-:Y:S01]  /*8510*/  LOP3.LUT P5, RZ, R235, 0xff00, RZ, 0xc0, !PT ;  /* 0x0000ff00ebff7812 */ /* 0x000fe200078ac0ff */
[----:B------:R-:W-:Y:S01]  /*8520*/  FMUL.FTZ R188, R168, UR23 ;  /* 0x00000017a8bc7c20 */ /* 0x000fe20008410000 */
[----:B------:R-:W-:-:S02]  /*8530*/  FSEL R170, R169, RZ, P1 ;  /* 0x000000ffa9aa7208 */ /* 0x000fc40000800000 */
[----:B------:R-:W-:Y:S02]  /*8540*/  FSEL R169, R185, RZ, P5 ;  /* 0x000000ffb9a97208 */ /* 0x000fe40002800000 */
[C---:B------:R-:W-:Y:S02]  /*8550*/  LOP3.LUT P1, RZ, R234.reuse, 0xff0000, RZ, 0xc0, !PT ;  /* 0x00ff0000eaff7812 */ /* 0x040fe4000782c0ff */
[----:B------:R-:W-:Y:S02]  /*8560*/  LOP3.LUT P5, RZ, R234, 0xff000000, RZ, 0xc0, !PT ;  /* 0xff000000eaff7812 */ /* 0x000fe400078ac0ff */
[----:B------:R-:W-:Y:S02]  /*8570*/  LOP3.LUT P6, RZ, R229, 0xff00, RZ, 0xc0, !PT ;  /* 0x0000ff00e5ff7812 */ /* 0x000fe400078cc0ff */
[----:B------:R-:W-:Y:S01]  /*8580*/  F2FP.BF16.F32.PACK_AB R187, R184, R187 ;  /* 0x000000bbb8bb723e */ /* 0x000fe200000010ff */
[--C-:B------:R-:W-:Y:S01]  /*8590*/  FFMA.FTZ R184, R208, UR10, R193.reuse ;  /* 0x0000000ad0b87c23 */ /* 0x100fe200080100c1 */
[----:B------:R-:W-:Y:S01]  /*85a0*/  F2FP.BF16.F32.PACK_AB R177, R168, R177 ;  /* 0x000000b1a8b1723e */ /* 0x000fe200000010ff */
[----:B------:R-:W-:Y:S01]  /*85b0*/  FFMA.FTZ R193, R201, UR10, R193 ;  /* 0x0000000ac9c17c23 */ /* 0x000fe200080100c1 */
[----:B------:R-:W-:Y:S01]  /*85c0*/  F2FP.BF16.F32.PACK_AB R170, R169, R170 ;  /* 0x000000aaa9aa723e */ /* 0x000fe200000010ff */
[----:B------:R-:W-:Y:S01]  /*85d0*/  FADD.FTZ R184, R211, -R184 ;  /* 0x800000b8d3b87221 */ /* 0x000fe20000010000 */
[----:B------:R-:W-:-:S02]  /*85e0*/  FSEL R169, R176, RZ, P1 ;  /* 0x000000ffb0a97208 */ /* 0x000fc40000800000 */
[----:B------:R-:W-:Y:S02]  /*85f0*/  FSEL R168, R188, RZ, P5 ;  /* 0x000000ffbca87208 */ /* 0x000fe40002800000 */
[----:B------:R-:W-:Y:S02]  /*8600*/  FSEL R185, R185, RZ, P6 ;  /* 0x000000ffb9b97208 */ /* 0x000fe40003000000 */
[----:B------:R-:W-:Y:S01]  /*8610*/  F2FP.BF16.F32.PACK_AB R169, R168, R169 ;  /* 0x000000a9a8a9723e */ /* 0x000fe200000010ff */
[----:B------:R-:W-:Y:S01]  /*8620*/  FADD.FTZ R168, R198, -R193 ;  /* 0x800000c1c6a87221 */ /* 0x000fe20000010000 */
[----:B------:R-:W-:Y:S01]  /*8630*/  F2FP.BF16.F32.PACK_AB R186, R185, R186 ;  /* 0x000000bab9ba723e */ /* 0x000fe200000010ff */
[----:B------:R-:W-:Y:S01]  /*8640*/  FMUL.FTZ R185, R184, UR11 ;  /* 0x0000000bb8b97c20 */ /* 0x000fe20008410000 */
[----:B------:R-:W-:Y:S01]  /*8650*/  LOP3.LUT P5, RZ, R228, 0xff0000, RZ, 0xc0, !PT ;  /* 0x00ff0000e4ff7812 */ /* 0x000fe200078ac0ff */
[----:B------:R-:W-:Y:S01]  /*8660*/  FMUL.FTZ R168, R168, UR11 ;  /* 0x0000000ba8a87c20 */ /* 0x000fe20008410000 */
[C---:B------:R-:W-:Y:S01]  /*8670*/  LOP3.LUT P6, RZ, R228.reuse, 0xff000000, RZ, 0xc0, !PT ;  /* 0xff000000e4ff7812 */ /* 0x040fe200078cc0ff */
[----:B------:R-:W-:Y:S01]  /*8680*/  FMUL.FTZ R184, R185, UR23 ;  /* 0x00000017b9b87c20 */ /* 0x000fe20008410000 */
[----:B------:R-:W-:-:S02]  /*8690*/  LOP3.LUT P1, RZ, R228, 0xff00, RZ, 0xc0, !PT ;  /* 0x0000ff00e4ff7812 */ /* 0x000fc4000782c0ff */
[----:B------:R-:W-:Y:S02]  /*86a0*/  FSEL R190, R176, RZ, P5 ;  /* 0x000000ffb0be7208 */ /* 0x000fe40002800000 */
[----:B------:R-:W-:Y:S01]  /*86b0*/  F2FP.BF16.F32.PACK_AB R176, R185, R168 ;  /* 0x000000a8b9b0723e */ /* 0x000fe200000010ff */
[----:B------:R-:W-:Y:S01]  /*86c0*/  FMUL.FTZ R168, R168, UR23 ;  /* 0x00000017a8a87c20 */ /* 0x000fe20008410000 */
        /* <DEDUP_REMOVED lines=12> */
.L_x_819:
[--C-:B01----:R-:W-:Y:S01]  /*8790*/  FFMA.FTZ R169, R207, UR10, R193.reuse ;  /* 0x0000000acfa97c23 */ /* 0x103fe200080100c1 */
[--C-:B------:R-:W-:Y:S01]  /*87a0*/  FFMA.FTZ R184, R220, UR10, R193.reuse ;  /* 0x0000000adcb87c23 */ /* 0x100fe200080100c1 */
[----:B------:R-:W-:Y:S01]  /*87b0*/  FFMA.FTZ R168, R222, UR10, R193 ;  /* 0x0000000adea87c23 */ /* 0x000fe200080100c1 */
[----:B------:R-:W-:Y:S01]  /*87c0*/  LOP3.LUT P5, RZ, R229, 0xff0000, RZ, 0xc0, !PT ;  /* 0x00ff0000e5ff7812 */ /* 0x000fe200078ac0ff */
        /* <DEDUP_REMOVED lines=9> */
[----:B------:R-:W-:Y:S01]  /*8860*/  FFMA.FTZ R169, R205, UR10, R193 ;  /* 0x0000000acda97c23 */ /* 0x000fe200080100c1 */
[----:B------:R-:W-:Y:S01]  /*8870*/  ISETP.GE.U32.AND.EX P1, PT, R229, 0x1000000, PT, P1 ;  /* 0x01000000e500780c */ /* 0x000fe20003f26110 */
[----:B------:R-:W-:-:S02]  /*8880*/  FMUL.FTZ R185, R168, UR23 ;  /* 0x00000017a8b97c20 */ /* 0x000fc40008410000 */
[----:B------:R-:W-:Y:S01]  /*8890*/  FSEL R187, R170, RZ, P5 ;  /* 0x000000ffaabb7208 */ /* 0x000fe20002800000 */
[----:B------:R-:W-:Y:S01]  /*88a0*/  FADD.FTZ R169, R202, -R169 ;  /* 0x800000a9caa97221 */ /* 0x000fe20000010000 */
[----:B------:R-:W-:Y:S01]  /*88b0*/  FSEL R171, R170, RZ, P6 ;  /* 0x000000ffaaab7208 */ /* 0x000fe20003000000 */
[----:B------:R-:W-:Y:S01]  /*88c0*/  FMUL.FTZ R170, R184, UR23 ;  /* 0x00000017b8aa7c20 */ /* 0x000fe20008410000 */
[----:B------:R-:W-:Y:S01]  /*88d0*/  ISETP.GE.U32.AND P5, PT, R234, RZ, PT ;  /* 0x000000ffea00720c */ /* 0x000fe20003fa6070 */
[----:B------:R-:W-:Y:S01]  /*88e0*/  FMUL.FTZ R169, R169, UR11 ;  /* 0x0000000ba9a97c20 */ /* 0x000fe20008410000 */
[----:B------:R-:W-:Y:S02]  /*88f0*/  LOP3.LUT P6, RZ, R235, 0xff, RZ, 0xc0, !PT ;  /* 0x000000ffebff7812 */ /* 0x000fe400078cc0ff */
[----:B------:R-:W-:Y:S01]  /*8900*/  FSEL R168, R170, RZ, P1 ;  /* 0x000000ffaaa87208 */ /* 0x000fe20000800000 */
[----:B------:R-:W-:Y:S01]  /*8910*/  FMUL.FTZ R184, R169, UR23 ;  /* 0x00000017a9b87c20 */ /* 0x000fe20008410000 */
[----:B------:R-:W-:Y:S01]  /*8920*/  FFMA.FTZ R169, R203, UR10, R193 ;  /* 0x0000000acba97c23 */ /* 0x000fe200080100c1 */
[----:B------:R-:W-:-:S02]  /*8930*/  ISETP.GE.U32.AND.EX P5, PT, R235, 0x1000000, PT, P5 ;  /* 0x01000000eb00780c */ /* 0x000fc40003fa6150 */
[----:B------:R-:W-:Y:S01]  /*8940*/  F2FP.BF16.F32.PACK_AB R187, R168, R187 ;  /* 0x000000bba8bb723e */ /* 0x000fe200000010ff */
[----:B------:R-:W-:Y:S01]  /*8950*/  FFMA.FTZ R168, R210, UR10, R193 ;  /* 0x0000000ad2a87c23 */ /* 0x000fe200080100c1 */
[----:B------:R-:W-:Y:S01]  /*8960*/  FADD.FTZ R169, R200, -R169 ;  /* 0x800000a9c8a97221 */ /* 0x000fe20000010000 */
[----:B------:R-:W-:Y:S02]  /*8970*/  FSEL R186, R170, RZ, P5 ;  /* 0x000000ffaaba7208 */ /* 0x000fe40002800000 */
[----:B------:R-:W-:Y:S01]  /*8980*/  FADD.FTZ R168, R215, -R168 ;  /* 0x800000a8d7a87221 */ /* 0x000fe20000010000 */
[----:B------:R-:W-:Y:S01]  /*8990*/  LOP3.LUT P5, RZ, R229, 0xff, RZ, 0xc0, !PT ;  /* 0x000000ffe5ff7812 */ /* 0x000fe200078ac0ff */
[----:B------:R-:W-:Y:S01]  /*89a0*/  FMUL.FTZ R169, R169, UR11 ;  /* 0x0000000ba9a97c20 */ /* 0x000fe20008410000 */
[----:B------:R-:W-:Y:S01]  /*89b0*/  LOP3.LUT P1, RZ, R235, 0xff00, RZ, 0xc0, !PT ;  /* 0x0000ff00ebff7812 */ /* 0x000fe2000782c0ff */
[----:B------:R-:W-:Y:S01]  /*89c0*/  FMUL.FTZ R168, R168, UR11 ;  /* 0x0000000ba8a87c20 */ /* 0x000fe20008410000 */
[----:B------:R-:W-:-:S02]  /*89d0*/  F2FP.BF16.F32.PACK_AB R171, R186, R171 ;  /* 0x000000abbaab723e */ /* 0x000fc400000010ff */
[----:B------:R-:W-:Y:S01]  /*89e0*/  FSEL R170, R184, RZ, P6 ;  /* 0x000000ffb8aa7208 */ /* 0x000fe20003000000 */
[----:B------:R-:W-:Y:S01]  /*89f0*/  FMUL.FTZ R188, R168, UR23 ;  /* 0x00000017a8bc7c20 */ /* 0x000fe20008410000 */
[--C-:B------:R-:W-:Y:S01]  /*8a00*/  FFMA.FTZ R168, R208, UR10, R193.reuse ;  /* 0x0000000ad0a87c23 */ /* 0x100fe200080100c1 */
[----:B------:R-:W-:Y:S01]  /*8a10*/  FFMA.FTZ R193, R201, UR10, R193 ;  /* 0x0000000ac9c17c23 */ /* 0x000fe200080100c1 */
[----:B------:R-:W-:Y:S01]  /*8a20*/  FSEL R186, R184, RZ, P5 ;  /* 0x000000ffb8ba7208 */ /* 0x000fe20002800000 */
[----:B------:R-:W-:Y:S01]  /*8a30*/  FMUL.FTZ R184, R169, UR23 ;  /* 0x00000017a9b87c20 */ /* 0x000fe20008410000 */
[----:B------:R-:W-:Y:S01]  /*8a40*/  FADD.FTZ R168, R211, -R168 ;  /* 0x800000a8d3a87221 */ /* 0x000fe20000010000 */
[----:B------:R-:W-:Y:S01]  /*8a50*/  FSEL R189, R185, RZ, P1 ;  /* 0x000000ffb9bd7208 */ /* 0x000fe20000800000 */
[----:B------:R-:W-:Y:S01]  /*8a60*/  FADD.FTZ R193, R198, -R193 ;  /* 0x800000c1c6c17221 */ /* 0x000fe20000010000 */
[----:B------:R-:W-:Y:S01]  /*8a70*/  LOP3.LUT P6, RZ, R229, 0xff00, RZ, 0xc0, !PT ;  /* 0x0000ff00e5ff7812 */ /* 0x000fe200078cc0ff */
        /* <DEDUP_REMOVED lines=12> */
[----:B------:R-:W-:Y:S02]  /*8b40*/  F2FP.BF16.F32.PACK_AB R186, R185, R186 ;  /* 0x000000bab9ba723e */ /* 0x000fe400000010ff */
[----:B------:R-:W-:-:S02]  /*8b50*/  F2FP.BF16.F32.PACK_AB R170, R189, R170 ;  /* 0x000000aabdaa723e */ /* 0x000fc400000010ff */
[----:B------:R-:W-:Y:S02]  /*8b60*/  FSEL R185, R184, RZ, P5 ;  /* 0x000000ffb8b97208 */ /* 0x000fe40002800000 */
[----:B------:R-:W-:Y:S02]  /*8b70*/  LOP3.LUT P5, RZ, R234, 0xff00, RZ, 0xc0, !PT ;  /* 0x0000ff00eaff7812 */ /* 0x000fe400078ac0ff */
[----:B------:R-:W-:Y:S02]  /*8b80*/  FSEL R188, R188, RZ, P6 ;  /* 0x000000ffbcbc7208 */ /* 0x000fe40003000000 */
[----:B------:R-:W-:Y:S02]  /*8b90*/  FSEL R189, R168, RZ, P1 ;  /* 0x000000ffa8bd7208 */ /* 0x000fe40000800000 */
[----:B------:R-:W-:Y:S02]  /*8ba0*/  LOP3.LUT P6, RZ, R234, 0xff, RZ, 0xc0, !PT ;  /* 0x000000ffeaff7812 */ /* 0x000fe400078cc0ff */
[----:B------:R-:W-:-:S02]  /*8bb0*/  LOP3.LUT P1, RZ, R228, 0xff, RZ, 0xc0, !PT ;  /* 0x000000ffe4ff7812 */ /* 0x000fc4000782c0ff */
        /* <DEDUP_REMOVED lines=8> */
.L_x_815:
[----:B------:R-:W-:-:S04]  /*8c40*/  UISETP.NE.U32.AND UP0, UPT, UR26, URZ, UPT ;  /* 0x000000ff1a00728c */ /* 0x000fc8000bf05070 */
[----:B------:R-:W-:-:S09]  /*8c50*/  UISETP.NE.AND.EX UP0, UPT, UR27, URZ, UPT, UP0 ;  /* 0x000000ff1b00728c */ /* 0x000fd2000bf05300 */
[----:B------:R-:W-:Y:S05]  /*8c60*/  BRA.U !UP0, `(.L_x_820) ;  /* 0x00000009082c7547 */ /* 0x000fea000b800000 */
[----:B------:R-:W-:-:S04]  /*8c70*/  UISETP.NE.U32.AND UP0, UPT, UR8, URZ, UPT ;  /* 0x000000ff0800728c */ /* 0x000fc8000bf05070 */
[----:B------:R-:W-:-:S09]  /*8c80*/  UISETP.NE.AND.EX UP0, UPT, UR9, URZ, UPT, UP0 ;  /* 0x000000ff0900728c */ /* 0x000fd2000bf05300 */
[----:B------:R-:W-:Y:S05]  /*8c90*/  BRA.U !UP0, `(.L_x_821) ;  /* 0x0000000508187547 */ /* 0x000fea000b800000 */
[----:B01----:R-:W-:Y:S01]  /*8ca0*/  PRMT R185, R183, 0x7632, R185 ;  /* 0x00007632b7b97816 */ /* 0x003fe200000000b9 */
[--C-:B------:R-:W-:Y:S01]  /*8cb0*/  FFMA.FTZ R177, R205, UR10, R193.reuse ;  /* 0x0000000acdb17c23 */ /* 0x100fe200080100c1 */
[----:B------:R-:W-:Y:S01]  /*8cc0*/  PRMT R176, R182, 0x7632, R176 ;  /* 0x00007632b6b07816 */ /* 0x000fe200000000b0 */
[--C-:B------:R-:W-:Y:S01]  /*8cd0*/  FFMA.FTZ R188, R220, UR10, R193.reuse ;  /* 0x0000000adcbc7c23 */ /* 0x100fe200080100c1 */
[--C-:B------:R-:W-:Y:S01]  /*8ce0*/  FFMA.FTZ R184, R222, UR10, R193.reuse ;  /* 0x0000000adeb87c23 */ /* 0x100fe200080100c1 */
[----:B------:R-:W-:Y:S01]  /*8cf0*/  FFMA.FTZ R179, R207, UR10, R193 ;  /* 0x0000000acfb37c23 */ /* 0x000fe200080100c1 */
[----:B------:R-:W-:Y:S01]  /*8d00*/  SHF.L.U32 R178, R182, 0x10, RZ ;  /* 0x00000010b6b27819 */ /* 0x000fe200000006ff */
[----:B------:R-:W-:Y:S02]  /*8d10*/  IMAD.U32 R187, R185, 0x10000, RZ ;  /* 0x00010000b9bb7824 */ /* 0x000fe400078e00ff */
[----:B------:R-:W-:Y:S01]  /*8d20*/  FADD.FTZ R177, R202, -R177 ;  /* 0x800000b1cab17221 */ /* 0x000fe20000010000 */
[----:B------:R-:W-:Y:S01]  /*8d30*/  SHF.L.U32 R185, R176, 0x10, RZ ;  /* 0x00000010b0b97819 */ /* 0x000fe200000006ff */
[----:B------:R-:W-:Y:S01]  /*8d40*/  FADD.FTZ R188, R217, -R188 ;  /* 0x800000bcd9bc7221 */ /* 0x000fe20000010000 */
[----:B------:R-:W-:Y:S01]  /*8d50*/  FADD.FTZ R184, R219, -R184 ;  /* 0x800000b8dbb87221 */ /* 0x000fe20000010000 */
[----:B------:R-:W-:Y:S01]  /*8d60*/  SHF.L.U32 R186, R183, 0x10, RZ ;  /* 0x00000010b7ba7819 */ /* 0x000fe200000006ff */
[----:B------:R-:W-:Y:S01]  /*8d70*/  FADD.FTZ R179, R206, -R179 ;  /* 0x800000b3ceb37221 */ /* 0x000fe20000010000 */
[----:B------:R-:W-:Y:S01]  /*8d80*/  FFMA.FTZ R178, R177, UR11, R178 ;  /* 0x0000000bb1b27c23 */ /* 0x000fe200080100b2 */
[----:B------:R-:W-:Y:S01]  /*8d90*/  FFMA.FTZ R176, R188, UR11, R187 ;  /* 0x0000000bbcb07c23 */ /* 0x000fe200080100bb */
[----:B------:R-:W-:Y:S01]  /*8da0*/  FFMA.FTZ R177, R184, UR11, R185 ;  /* 0x0000000bb8b17c23 */ /* 0x000fe200080100b9 */
[--C-:B------:R-:W-:Y:S01]  /*8db0*/  FFMA.FTZ R185, R203, UR10, R193.reuse ;  /* 0x0000000acbb97c23 */ /* 0x100fe200080100c1 */
[----:B------:R-:W-:Y:S01]  /*8dc0*/  PRMT R188, R181, 0x7632, R188 ;  /* 0x00007632b5bc7816 */ /* 0x000fe200000000bc */
[----:B------:R-:W-:Y:S01]  /*8dd0*/  FFMA.FTZ R179, R179, UR11, R186 ;  /* 0x0000000bb3b37c23 */ /* 0x000fe200080100ba */
[--C-:B------:R-:W-:Y:S01]  /*8de0*/  FFMA.FTZ R194, R210, UR10, R193.reuse ;  /* 0x0000000ad2c27c23 */ /* 0x100fe200080100c1 */
[----:B------:R-:W-:Y:S01]  /*8df0*/  PRMT R184, R180, 0x7632, R184 ;  /* 0x00007632b4b87816 */ /* 0x000fe200000000b8 */
[----:B------:R-:W-:Y:S01]  /*8e00*/  FFMA.FTZ R186, R208, UR10, R193 ;  /* 0x0000000ad0ba7c23 */ /* 0x000fe200080100c1 */
[----:B------:R-:W-:Y:S01]  /*8e10*/  FADD.FTZ R187, R200, -R185 ;  /* 0x800000b9c8bb7221 */ /* 0x000fe20000010000 */
[----:B------:R-:W-:Y:S01]  /*8e20*/  FADD.FTZ R194, R215, -R194 ;  /* 0x800000c2d7c27221 */ /* 0x000fe20000010000 */
[----:B------:R-:W-:Y:S01]  /*8e30*/  IMAD.U32 R189, R188, 0x10000, RZ ;  /* 0x00010000bcbd7824 */ /* 0x000fe200078e00ff */
[----:B------:R-:W-:Y:S01]  /*8e40*/  SHF.L.U32 R185, R184, 0x10, RZ ;  /* 0x00000010b8b97819 */ /* 0x000fe200000006ff */
[----:B------:R-:W-:Y:S01]  /*8e50*/  FADD.FTZ R186, R211, -R186 ;  /* 0x800000bad3ba7221 */ /* 0x000fe20000010000 */
[----:B------:R-:W-:Y:S01]  /*8e60*/  ISETP.GE.U32.AND P1, PT, R228, RZ, PT ;  /* 0x000000ffe400720c */ /* 0x000fe20003f26070 */
[----:B------:R-:W-:Y:S01]  /*8e70*/  FFMA.FTZ R191, R194, UR11, R189 ;  /* 0x0000000bc2bf7c23 */ /* 0x000fe200080100bd */
[----:B------:R-:W-:Y:S01]  /*8e80*/  SHF.L.U32 R190, R181, 0x10, RZ ;  /* 0x00000010b5be7819 */ /* 0x000fe200000006ff */
[----:B------:R-:W-:Y:S01]  /*8e90*/  FFMA.FTZ R189, R186, UR11, R185 ;  /* 0x0000000bbabd7c23 */ /* 0x000fe200080100b9 */
[----:B------:R-:W-:Y:S01]  /*8ea0*/  FMUL.FTZ R186, R176, UR23 ;  /* 0x00000017b0ba7c20 */ /* 0x000fe20008410000 */
[----:B------:R-:W-:Y:S01]  /*8eb0*/  FMUL.FTZ R185, R179, UR23 ;  /* 0x00000017b3b97c20 */ /* 0x000fe20008410000 */
[----:B------:R-:W-:Y:S01]  /*8ec0*/  FFMA.FTZ R193, R201, UR10, R193 ;  /* 0x0000000ac9c17c23 */ /* 0x000fe200080100c1 */
[----:B------:R-:W-:Y:S01]  /*8ed0*/  ISETP.GE.U32.AND.EX P1, PT, R229, 0x1000000, PT, P1 ;  /* 0x01000000e500780c */ /* 0x000fe20003f26110 */
[----:B------:R-:W-:Y:S01]  /*8ee0*/  FFMA.FTZ R190, R187, UR11, R190 ;  /* 0x0000000bbbbe7c23 */ /* 0x000fe200080100be */
[----:B------:R-:W-:Y:S01]  /*8ef0*/  LOP3.LUT P5, RZ, R229, 0xff0000, RZ, 0xc0, !PT ;  /* 0x00ff0000e5ff7812 */ /* 0x000fe200078ac0ff */
[----:B------:R-:W-:Y:S01]  /*8f00*/  FADD.FTZ R193, R198, -R193 ;  /* 0x800000c1c6c17221 */ /* 0x000fe20000010000 */
[----:B------:R-:W-:-:S02]  /*8f10*/  SHF.L.U32 R184, R180, 0x10, RZ ;  /* 0x00000010b4b87819 */ /* 0x000fc400000006ff */
[----:B------:R-:W-:Y:S02]  /*8f20*/  FSEL R186, R186, RZ, P1 ;  /* 0x000000ffbaba7208 */ /* 0x000fe40000800000 */
[----:B------:R-:W-:Y:S01]  /*8f30*/  FSEL R185, R185, RZ, P5 ;  /* 0x000000ffb9b97208 */ /* 0x000fe20002800000 */
[----:B------:R-:W-:Y:S01]  /*8f40*/  FFMA.FTZ R184, R193, UR11, R184 ;  /* 0x0000000bc1b87c23 */ /* 0x000fe200080100b8 */
[----:B------:R-:W-:Y:S01]  /*8f50*/  F2FP.BF16.F32.PACK_AB R179, R176, R179 ;  /* 0x000000b3b0b3723e */ /* 0x000fe200000010ff */
[----:B------:R-:W-:Y:S01]  /*8f60*/  FMUL.FTZ R176, R178, UR23 ;  /* 0x00000017b2b07c20 */ /* 0x000fe20008410000 */
[C---:B------:R-:W-:Y:S01]  /*8f70*/  F2FP.BF16.F32.PACK_AB R178, R177.reuse, R178 ;  /* 0x000000b2b1b2723e */ /* 0x040fe200000010ff */
[----:B------:R-:W-:Y:S01]  /*8f80*/  FMUL.FTZ R177, R177, UR23 ;  /* 0x00000017b1b17c20 */ /* 0x000fe20008410000 */
[----:B------:R-:W-:Y:S01]  /*8f90*/  F2FP.BF16.F32.PACK_AB R187, R186, R185 ;  /* 0x000000b9babb723e */ /* 0x000fe200000010ff */
[----:B------:R-:W-:Y:S01]  /*8fa0*/  FMUL.FTZ R186, R190, UR23 ;  /* 0x00000017beba7c20 */ /* 0x000fe20008410000 */
[C---:B------:R-:W-:Y:S01]  /*8fb0*/  LOP3.LUT P5, RZ, R229.reuse, 0xff, RZ, 0xc0, !PT ;  /* 0x000000ffe5ff7812 */ /* 0x040fe200078ac0ff */
[----:B------:R-:W-:Y:S01]  /*8fc0*/  FMUL.FTZ R185, R184, UR23 ;  /* 0x00000017b8b97c20 */ /* 0x000fe20008410000 */
[----:B------:R-:W-:-:S02]  /*8fd0*/  LOP3.LUT P6, RZ, R229, 0xff00, RZ, 0xc0, !PT ;  /* 0x0000ff00e5ff7812 */ /* 0x000fc400078cc0ff */
[----:B------:R-:W-:Y:S02]  /*8fe0*/  LOP3.LUT P1, RZ, R228, 0xff0000, RZ, 0xc0, !PT ;  /* 0x00ff0000e4ff7812 */ /* 0x000fe4000782c0ff */
[----:B------:R-:W-:Y:S02]  /*8ff0*/  FSEL R193, R176, RZ, P5 ;  /* 0x000000ffb0c17208 */ /* 0x000fe40002800000 */
[----:B------:R-:W-:Y:S02]  /*9000*/  FSEL R194, R177, RZ, P6 ;  /* 0x000000ffb1c27208 */ /* 0x000fe40003000000 */
        /* <DEDUP_REMOVED lines=13> */
[----:B------:R-:W-:Y:S01]  /*90e0*/  F2FP.BF16.F32.PACK_AB R184, R189, R184 ;  /* 0x000000b8bdb8723e */ /* 0x000fe200000010ff */
[----:B------:R-:W-:Y:S06]  /*90f0*/  BRA `(.L_x_818) ;  /* 0x0000000800d07947 */ /* 0x000fec0003800000 */
.L_x_821:
[C---:B01----:R-:W-:Y:S01]  /*9100*/  PRMT R185, R183.reuse, 0x7632, R185 ;  /* 0x00007632b7b97816 */ /* 0x043fe200000000b9 */
[--C-:B------:R-:W-:Y:S01]  /*9110*/  FFMA.FTZ R186, R222, UR10, R193.reuse ;  /* 0x0000000adeba7c23 */ /* 0x100fe200080100c1 */
[----:B------:R-:W-:Y:S01]  /*9120*/  PRMT R184, R182, 0x7632, R184 ;  /* 0x00007632b6b87816 */ /* 0x000fe200000000b8 */
[--C-:B------:R-:W-:Y:S01]  /*9130*/  FFMA.FTZ R188, R220, UR10, R193.reuse ;  /* 0x0000000adcbc7c23 */ /* 0x100fe200080100c1 */
[----:B------:R-:W-:Y:S01]  /*9140*/  SHF.L.U32 R190, R183, 0x10, RZ ;  /* 0x00000010b7be7819 */ /* 0x000fe200000006ff */
[----:B------:R-:W-:Y:S01]  /*9150*/  IMAD.U32 R187, R185, 0x10000, RZ ;  /* 0x00010000b9bb7824 */ /* 0x000fe200078e00ff */
[----:B------:R-:W-:Y:S01]  /*9160*/  SHF.L.U32 R185, R184, 0x10, RZ ;  /* 0x00000010b8b97819 */ /* 0x000fe200000006ff */
[----:B------:R-:W-:Y:S01]  /*9170*/  FADD.FTZ R184, R219, -R186 ;  /* 0x800000badbb87221 */ /* 0x000fe20000010000 */
[----:B------:R-:W-:Y:S01]  /*9180*/  FADD.FTZ R188, R217, -R188 ;  /* 0x800000bcd9bc7221 */ /* 0x000fe20000010000 */
[----:B------:R-:W-:Y:S01]  /*9190*/  FFMA.FTZ R186, R210, UR10, R193 ;  /* 0x0000000ad2ba7c23 */ /* 0x000fe200080100c1 */
[----:B------:R-:W-:Y:S01]  /*91a0*/  ISETP.GE.U32.AND P1, PT, R228, RZ, PT ;  /* 0x000000ffe400720c */ /* 0x000fe20003f26070 */
[--C-:B------:R-:W-:Y:S01]  /*91b0*/  FFMA.FTZ R184, R184, UR11, R185.reuse ;  /* 0x0000000bb8b87c23 */ /* 0x100fe200080100b9 */
[----:B------:R-:W-:Y:S01]  /*91c0*/  PRMT R185, R181, 0x7632, R185 ;  /* 0x00007632b5b97816 */ /* 0x000fe200000000b9 */
[----:B------:R-:W-:Y:S01]  /*91d0*/  FFMA.FTZ R189, R188, UR11, R187 ;  /* 0x0000000bbcbd7c23 */ /* 0x000fe200080100bb */
[----:B------:R-:W-:Y:S01]  /*91e0*/  FFMA.FTZ R187, R207, UR10, R193 ;  /* 0x0000000acfbb7c23 */ /* 0x000fe200080100c1 */
[----:B------:R-:W-:Y:S01]  /*91f0*/  LOP3.LUT P5, RZ, R229, 0xff0000, RZ, 0xc0, !PT ;  /* 0x00ff0000e5ff7812 */ /* 0x000fe200078ac0ff */
[----:B------:R-:W-:Y:S01]  /*9200*/  FMUL.FTZ R184, R184, UR23 ;  /* 0x00000017b8b87c20 */ /* 0x000fe20008410000 */
[----:B------:R-:W-:-:S02]  /*9210*/  IMAD.U32 R188, R185, 0x10000, RZ ;  /* 0x00010000b9bc7824 */ /* 0x000fc400078e00ff */
[--C-:B------:R-:W-:Y:S01]  /*9220*/  FADD.FTZ R185, R215, -R186.reuse ;  /* 0x800000bad7b97221 */ /* 0x100fe20000010000 */
[----:B------:R-:W-:Y:S01]  /*9230*/  FADD.FTZ R187, R206, -R187 ;  /* 0x800000bbcebb7221 */ /* 0x000fe20000010000 */
[----:B------:R-:W-:Y:S01]  /*9240*/  PRMT R186, R180, 0x7632, R186 ;  /* 0x00007632b4ba7816 */ /* 0x000fe200000000ba */
[----:B------:R-:W-:Y:S01]  /*9250*/  FMUL.FTZ R189, R189, UR23 ;  /* 0x00000017bdbd7c20 */ /* 0x000fe20008410000 */
[----:B------:R-:W-:Y:S01]  /*9260*/  FFMA.FTZ R185, R185, UR11, R188 ;  /* 0x0000000bb9b97c23 */ /* 0x000fe200080100bc */
[----:B------:R-:W-:Y:S01]  /*9270*/  FFMA.FTZ R190, R187, UR11, R190 ;  /* 0x0000000bbbbe7c23 */ /* 0x000fe200080100be */
[----:B------:R-:W-:Y:S01]  /*9280*/  FFMA.FTZ R188, R208, UR10, R193 ;  /* 0x0000000ad0bc7c23 */ /* 0x000fe200080100c1 */
[----:B------:R-:W-:Y:S02]  /*9290*/  SHF.L.U32 R187, R186, 0x10, RZ ;  /* 0x00000010babb7819 */ /* 0x000fe400000006ff */
[----:B------:R-:W-:Y:S01]  /*92a0*/  FMUL.FTZ R190, R190, UR23 ;  /* 0x00000017bebe7c20 */ /* 0x000fe20008410000 */
[----:B------:R-:W-:Y:S01]  /*92b0*/  FADD.FTZ R188, R211, -R188 ;  /* 0x800000bcd3bc7221 */ /* 0x000fe20000010000 */
[----:B------:R-:W-:-:S02]  /*92c0*/  ISETP.GE.U32.AND.EX P1, PT, R229, 0x1000000, PT, P1 ;  /* 0x01000000e500780c */ /* 0x000fc40003f26110 */
[----:B------:R-:W-:Y:S01]  /*92d0*/  SHF.L.U32 R191, R182, 0x10, RZ ;  /* 0x00000010b6bf7819 */ /* 0x000fe200000006ff */
[----:B------:R-:W-:Y:S01]  /*92e0*/  FFMA.FTZ R186, R188, UR11, R187 ;  /* 0x0000000bbcba7c23 */ /* 0x000fe200080100bb */
[----:B------:R-:W-:Y:S01]  /*92f0*/  FSEL R187, R190, RZ, P5 ;  /* 0x000000ffbebb7208 */ /* 0x000fe20002800000 */
[----:B------:R-:W-:Y:S01]  /*9300*/  IMAD.U32 R190, R181, 0x10000, RZ ;  /* 0x00010000b5be7824 */ /* 0x000fe200078e00ff */
[----:B------:R-:W-:Y:S01]  /*9310*/  FSEL R188, R189, RZ, P1 ;  /* 0x000000ffbdbc7208 */ /* 0x000fe20000800000 */
[----:B------:R-:W-:Y:S01]  /*9320*/  FFMA.FTZ R189, R205, UR10, R193 ;  /* 0x0000000acdbd7c23 */ /* 0x000fe200080100c1 */
[----:B------:R-:W-:Y:S01]  /*9330*/  LOP3.LUT P6, RZ, R229, 0xff00, RZ, 0xc0, !PT ;  /* 0x0000ff00e5ff7812 */ /* 0x000fe200078cc0ff */
[----:B------:R-:W-:Y:S01]  /*9340*/  FMUL.FTZ R186, R186, UR23 ;  /* 0x00000017baba7c20 */ /* 0x000fe20008410000 */
[----:B------:R-:W-:Y:S01]  /*9350*/  F2FP.BF16.F32.PACK_AB R187, R188, R187 ;  /* 0x000000bbbcbb723e */ /* 0x000fe200000010ff */
[----:B------:R-:W-:Y:S01]  /*9360*/  FADD.FTZ R188, R202, -R189 ;  /* 0x800000bdcabc7221 */ /* 0x000fe20000010000 */
[--C-:B------:R-:W-:Y:S01]  /*9370*/  FFMA.FTZ R189, R203, UR10, R193.reuse ;  /* 0x0000000acbbd7c23 */ /* 0x100fe200080100c1 */
[----:B------:R-:W-:Y:S01]  /*9380*/  FFMA.FTZ R193, R201, UR10, R193 ;  /* 0x0000000ac9c17c23 */ /* 0x000fe200080100c1 */
[----:B------:R-:W-:Y:S01]  /*9390*/  LOP3.LUT P5, RZ, R229, 0xff, RZ, 0xc0, !PT ;  /* 0x000000ffe5ff7812 */ /* 0x000fe200078ac0ff */
[----:B------:R-:W-:Y:S01]  /*93a0*/  FFMA.FTZ R191, R188, UR11, R191 ;  /* 0x0000000bbcbf7c23 */ /* 0x000fe200080100bf */
[----:B------:R-:W-:Y:S01]  /*93b0*/  FADD.FTZ R189, R200, -R189 ;  /* 0x800000bdc8bd7221 */ /* 0x000fe20000010000 */
[----:B------:R-:W-:Y:S01]  /*93c0*/  SHF.L.U32 R188, R180, 0x10, RZ ;  /* 0x00000010b4bc7819 */ /* 0x000fe200000006ff */
[----:B------:R-:W-:Y:S01]  /*93d0*/  FADD.FTZ R193, R198, -R193 ;  /* 0x800000c1c6c17221 */ /* 0x000fe20000010000 */
[----:B------:R-:W-:Y:S01]  /*93e0*/  FMUL.FTZ R191, R191, UR23 ;  /* 0x00000017bfbf7c20 */ /* 0x000fe20008410000 */
[----:B------:R-:W-:Y:S01]  /*93f0*/  FFMA.FTZ R189, R189, UR11, R190 ;  /* 0x0000000bbdbd7c23 */ /* 0x000fe200080100be */
[----:B------:R-:W-:Y:S01]  /*9400*/  LOP3.LUT P1, RZ, R228, 0xff0000, RZ, 0xc0, !PT ;  /* 0x00ff0000e4ff7812 */ /* 0x000fe2000782c0ff */
[----:B------:R-:W-:Y:S01]  /*9410*/  FFMA.FTZ R188, R193, UR11, R188 ;  /* 0x0000000bc1bc7c23 */ /* 0x000fe200080100bc */
[----:B------:R-:W-:Y:S01]  /*9420*/  FSEL R194, R184, RZ, P6 ;  /* 0x000000ffb8c27208 */ /* 0x000fe20003000000 */
[----:B------:R-:W-:Y:S01]  /*9430*/  FMUL.FTZ R189, R189, UR23 ;  /* 0x00000017bdbd7c20 */ /* 0x000fe20008410000 */
[----:B------:R-:W-:Y:S01]  /*9440*/  FSEL R191, R191, RZ, P5 ;  /* 0x000000ffbfbf7208 */ /* 0x000fe20002800000 */
[----:B------:R-:W-:Y:S01]  /*9450*/  FMUL.FTZ R184, R185, UR23 ;  /* 0x00000017b9b87c20 */ /* 0x000fe20008410000 */
[----:B------:R-:W-:Y:S01]  /*9460*/  LOP3.LUT P5, RZ, R228, 0xff000000, RZ, 0xc0, !PT ;  /* 0xff000000e4ff7812 */ /* 0x000fe200078ac0ff */
        /* <DEDUP_REMOVED lines=8> */
[----:B------:R-:W-:Y:S02]  /*94f0*/  F2FP.BF16.F32.PACK_AB R185, R190, R185 ;  /* 0x000000b9beb9723e */ /* 0x000fe400000010ff */
[----:B------:R-:W-:Y:S01]  /*9500*/  F2FP.BF16.F32.PACK_AB R184, R189, R184 ;  /* 0x000000b8bdb8723e */ /* 0x000fe200000010ff */
[----:B------:R-:W-:Y:S06]  /*9510*/  BRA `(.L_x_818) ;  /* 0x0000000400c87947 */ /* 0x000fec0003800000 */
.L_x_820:
        /* <DEDUP_REMOVED lines=15> */
[C---:B------:R-:W-:Y:S01]  /*9610*/  FMUL.FTZ R184, R178.reuse, UR23 ;  /* 0x00000017b2b87c20 */ /* 0x040fe20008410000 */
[----:B------:R-:W-:Y:S01]  /*9620*/  FMUL.FTZ R176, R179, UR23 ;  /* 0x00000017b3b07c20 */ /* 0x000fe20008410000 */
[----:B------:R-:W-:Y:S01]  /*9630*/  F2FP.BF16.F32.PACK_AB R179, R178, R179 ;  /* 0x000000b3b2b3723e */ /* 0x000fe200000010ff */
[----:B------:R-:W-:Y:S01]  /*9640*/  FADD.FTZ R177, R202, -R177 ;  /* 0x800000b1cab17221 */ /* 0x000fe20000010000 */
[--C-:B------:R-:W-:Y:S01]  /*9650*/  FFMA.FTZ R178, R210, UR10, R193.reuse ;  /* 0x0000000ad2b27c23 */ /* 0x100fe200080100c1 */
[----:B------:R-:W-:Y:S01]  /*9660*/  FSEL R187, R184, RZ, P1 ;  /* 0x000000ffb8bb7208 */ /* 0x000fe20000800000 */
[----:B------:R-:W-:Y:S01]  /*9670*/  FMUL.FTZ R188, R185, UR11 ;  /* 0x0000000bb9bc7c20 */ /* 0x000fe20008410000 */
[----:B------:R-:W-:Y:S01]  /*9680*/  FSEL R176, R176, RZ, P5 ;  /* 0x000000ffb0b07208 */ /* 0x000fe20002800000 */
[----:B------:R-:W-:Y:S01]  /*9690*/  FMUL.FTZ R184, R177, UR11 ;  /* 0x0000000bb1b87c20 */ /* 0x000fe20008410000 */
[--C-:B------:R-:W-:Y:S01]  /*96a0*/  FFMA.FTZ R177, R201, UR10, R193.reuse ;  /* 0x0000000ac9b17c23 */ /* 0x100fe200080100c1 */
[----:B------:R-:W-:Y:S01]  /*96b0*/  FADD.FTZ R189, R215, -R178 ;  /* 0x800000b2d7bd7221 */ /* 0x000fe20000010000 */
[----:B------:R-:W-:Y:S01]  /*96c0*/  F2FP.BF16.F32.PACK_AB R187, R187, R176 ;  /* 0x000000b0bbbb723e */ /* 0x000fe200000010ff */
[----:B------:R-:W-:Y:S01]  /*96d0*/  FFMA.FTZ R176, R222, UR10, R193 ;  /* 0x0000000adeb07c23 */ /* 0x000fe200080100c1 */
[----:B------:R-:W-:Y:S01]  /*96e0*/  FMUL.FTZ R186, R184, UR23 ;  /* 0x00000017b8ba7c20 */ /* 0x000fe20008410000 */
[----:B------:R-:W-:Y:S01]  /*96f0*/  FADD.FTZ R177, R198, -R177 ;  /* 0x800000b1c6b17221 */ /* 0x000fe20000010000 */
[----:B------:R-:W-:Y:S01]  /*9700*/  LOP3.LUT P5, RZ, R229, 0xff, RZ, 0xc0, !PT ;  /* 0x000000ffe5ff7812 */ /* 0x000fe200078ac0ff */
[----:B------:R-:W-:Y:S01]  /*9710*/  FADD.FTZ R176, R219, -R176 ;  /* 0x800000b0dbb07221 */ /* 0x000fe20000010000 */
[----:B------:R-:W-:-:S02]  /*9720*/  LOP3.LUT P6, RZ, R229, 0xff00, RZ, 0xc0, !PT ;  /* 0x0000ff00e5ff7812 */ /* 0x000fc400078cc0ff */
[----:B------:R-:W-:Y:S01]  /*9730*/  LOP3.LUT P1, RZ, R228, 0xff0000, RZ, 0xc0, !PT ;  /* 0x00ff0000e4ff7812 */ /* 0x000fe2000782c0ff */
[----:B------:R-:W-:Y:S01]  /*9740*/  FMUL.FTZ R191, R176, UR11 ;  /* 0x0000000bb0bf7c20 */ /* 0x000fe20008410000 */
[----:B------:R-:W-:Y:S01]  /*9750*/  FFMA.FTZ R176, R208, UR10, R193 ;  /* 0x0000000ad0b07c23 */ /* 0x000fe200080100c1 */
[----:B------:R-:W-:Y:S02]  /*9760*/  FSEL R186, R186, RZ, P5 ;  /* 0x000000ffbaba7208 */ /* 0x000fe40002800000 */
[C---:B------:R-:W-:Y:S01]  /*9770*/  FMUL.FTZ R190, R191.reuse, UR23 ;  /* 0x00000017bfbe7c20 */ /* 0x040fe20008410000 */
[----:B------:R-:W-:Y:S01]  /*9780*/  F2FP.BF16.F32.PACK_AB R178, R191, R184 ;  /* 0x000000b8bfb2723e */ /* 0x000fe200000010ff */
[----:B------:R-:W-:Y:S01]  /*9790*/  FADD.FTZ R184, R211, -R176 ;  /* 0x800000b0d3b87221 */ /* 0x000fe20000010000 */
[----:B------:R-:W-:Y:S01]  /*97a0*/  FMUL.FTZ R191, R189, UR11 ;  /* 0x0000000bbdbf7c20 */ /* 0x000fe20008410000 */
[----:B------:R-:W-:Y:S01]  /*97b0*/  FMUL.FTZ R176, R177, UR11 ;  /* 0x0000000bb1b07c20 */ /* 0x000fe20008410000 */
[----:B------:R-:W-:Y:S01]  /*97c0*/  FMUL.FTZ R189, R188, UR23 ;  /* 0x00000017bcbd7c20 */ /* 0x000fe20008410000 */
[----:B------:R-:W-:Y:S01]  /*97d0*/  FMUL.FTZ R185, R184, UR11 ;  /* 0x0000000bb8b97c20 */ /* 0x000fe20008410000 */
[----:B------:R-:W-:Y:S01]  /*97e0*/  FSEL R193, R190, RZ, P6 ;  /* 0x000000ffbec17208 */ /* 0x000fe20003000000 */
        /* <DEDUP_REMOVED lines=16> */
.L_x_822:
[--C-:B01----:R-:W-:Y:S01]  /*98f0*/  FFMA.FTZ R185, R207, UR10, R193.reuse ;  /* 0x0000000acfb97c23 */ /* 0x103fe200080100c1 */
[--C-:B------:R-:W-:Y:S01]  /*9900*/  FFMA.FTZ R186, R220, UR10, R193.reuse ;  /* 0x0000000adcba7c23 */ /* 0x100fe200080100c1 */
[----:B------:R-:W-:Y:S01]  /*9910*/  ISETP.GE.U32.AND P1, PT, R228, RZ, PT ;  /* 0x000000ffe400720c */ /* 0x000fe20003f26070 */
[----:B------:R-:W-:Y:S01]  /*9920*/  FFMA.FTZ R188, R210, UR10, R193 ;  /* 0x0000000ad2bc7c23 */ /* 0x000fe200080100c1 */
[----:B------:R-:W-:Y:S01]  /*9930*/  FADD.FTZ R184, R206, -R185 ;  /* 0x800000b9ceb87221 */ /* 0x000fe20000010000 */
[----:B------:R-:W-:Y:S01]  /*9940*/  FADD.FTZ R186, R217, -R186 ;  /* 0x800000bad9ba7221 */ /* 0x000fe20000010000 */
[----:B------:R-:W-:Y:S01]  /*9950*/  FFMA.FTZ R185, R205, UR10, R193 ;  /* 0x0000000acdb97c23 */ /* 0x000fe200080100c1 */
[C---:B------:R-:W-:Y:S01]  /*9960*/  LOP3.LUT P5, RZ, R229.reuse, 0xff0000, RZ, 0xc0, !PT ;  /* 0x00ff0000e5ff7812 */ /* 0x040fe200078ac0ff */
[----:B------:R-:W-:Y:S01]  /*9970*/  FMUL.FTZ R184, R184, UR11 ;  /* 0x0000000bb8b87c20 */ /* 0x000fe20008410000 */
[----:B------:R-:W-:Y:S01]  /*9980*/  FMUL.FTZ R186, R186, UR11 ;  /* 0x0000000bbaba7c20 */ /* 0x000fe20008410000 */
[----:B------:R-:W-:Y:S01]  /*9990*/  FADD.FTZ R185, R202, -R185 ;  /* 0x800000b9cab97221 */ /* 0x000fe20000010000 */
[----:B------:R-:W-:Y:S01]  /*99a0*/  ISETP.GE.U32.AND.EX P1, PT, R229, 0x1000000, PT, P1 ;  /* 0x01000000e500780c */ /* 0x000fe20003f26110 */
[----:B------:R-:W-:Y:S01]  /*99b0*/  FMUL.FTZ R184, R184, UR23 ;  /* 0x00000017b8b87c20 */ /* 0x000fe20008410000 */
[----:B------:R-:W-:Y:S01]  /*99c0*/  FMUL.FTZ R186, R186, UR23 ;  /* 0x00000017baba7c20 */ /* 0x000fe20008410000 */
[----:B------:R-:W-:Y:S01]  /*99d0*/  FMUL.FTZ R185, R185, UR11 ;  /* 0x0000000bb9b97c20 */ /* 0x000fe20008410000 */
[----:B------:R-:W-:Y:S01]  /*99e0*/  FADD.FTZ R188, R215, -R188 ;  /* 0x800000bcd7bc7221 */ /* 0x000fe20000010000 */
[----:B------:R-:W-:-:S02]  /*99f0*/  LOP3.LUT P6, RZ, R229, 0xff00, RZ, 0xc0, !PT ;  /* 0x0000ff00e5ff7812 */ /* 0x000fc400078cc0ff */
[----:B------:R-:W-:Y:S01]  /*9a00*/  FSEL R184, R184, RZ, P5 ;  /* 0x000000ffb8b87208 */ /* 0x000fe20002800000 */
[----:B------:R-:W-:Y:S01]  /*9a10*/  FMUL.FTZ R185, R185, UR23 ;  /* 0x00000017b9b97c20 */ /* 0x000fe20008410000 */
[----:B------:R-:W-:Y:S01]  /*9a20*/  FSEL R187, R186, RZ, P1 ;  /* 0x000000ffbabb7208 */ /* 0x000fe20000800000 */
[----:B------:R-:W-:Y:S01]  /*9a30*/  FMUL.FTZ R188, R188, UR11 ;  /* 0x0000000bbcbc7c20 */ /* 0x000fe20008410000 */
[----:B------:R-:W-:Y:S02]  /*9a40*/  LOP3.LUT P5, RZ, R229, 0xff, RZ, 0xc0, !PT ;  /* 0x000000ffe5ff7812 */ /* 0x000fe400078ac0ff */
[----:B------:R-:W-:Y:S01]  /*9a50*/  F2FP.BF16.F32.PACK_AB R187, R187, R184 ;  /* 0x000000b8bbbb723e */ /* 0x000fe200000010ff */
[--C-:B------:R-:W-:Y:S01]  /*9a60*/  FFMA.FTZ R184, R222, UR10, R193.reuse ;  /* 0x0000000adeb87c23 */ /* 0x100fe200080100c1 */
[----:B------:R-:W-:Y:S01]  /*9a70*/  FSEL R186, R185, RZ, P5 ;  /* 0x000000ffb9ba7208 */ /* 0x000fe20002800000 */
[--C-:B------:R-:W-:Y:S01]  /*9a80*/  FFMA.FTZ R185, R203, UR10, R193.reuse ;  /* 0x0000000acbb97c23 */ /* 0x100fe200080100c1 */
[----:B------:R-:W-:Y:S01]  /*9a90*/  LOP3.LUT P1, RZ, R228, 0xff0000, RZ, 0xc0, !PT ;  /* 0x00ff0000e4ff7812 */ /* 0x000fe2000782c0ff */
[----:B------:R-:W-:Y:S01]  /*9aa0*/  FADD.FTZ R189, R219, -R184 ;  /* 0x800000b8dbbd7221 */ /* 0x000fe20000010000 */
[----:B------:R-:W-:Y:S01]  /*9ab0*/  FFMA.FTZ R184, R208, UR10, R193 ;  /* 0x0000000ad0b87c23 */ /* 0x000fe200080100c1 */
[----:B------:R-:W-:Y:S01]  /*9ac0*/  FADD.FTZ R185, R200, -R185 ;  /* 0x800000b9c8b97221 */ /* 0x000fe20000010000 */
[----:B------:R-:W-:Y:S01]  /*9ad0*/  FFMA.FTZ R193, R201, UR10, R193 ;  /* 0x0000000ac9c17c23 */ /* 0x000fe200080100c1 */
[----:B------:R-:W-:Y:S01]  /*9ae0*/  FMUL.FTZ R189, R189, UR11 ;  /* 0x0000000bbdbd7c20 */ /* 0x000fe20008410000 */
[----:B------:R-:W-:Y:S01]  /*9af0*/  FADD.FTZ R184, R211, -R184 ;  /* 0x800000b8d3b87221 */ /* 0x000fe20000010000 */
[----:B------:R-:W-:Y:S01]  /*9b00*/  FMUL.FTZ R185, R185, UR11 ;  /* 0x0000000bb9b97c20 */ /* 0x000fe20008410000 */
[----:B------:R-:W-:Y:S01]  /*9b10*/  FADD.FTZ R193, R198, -R193 ;  /* 0x800000c1c6c17221 */ /* 0x000fe20000010000 */
[----:B------:R-:W-:Y:S01]  /*9b20*/  FMUL.FTZ R189, R189, UR23 ;  /* 0x00000017bdbd7c20 */ /* 0x000fe20008410000 */
[----:B------:R-:W-:Y:S01]  /*9b30*/  FMUL.FTZ R184, R184, UR11 ;  /* 0x0000000bb8b87c20 */ /* 0x000fe20008410000 */
[----:B------:R-:W-:Y:S01]  /*9b40*/  FMUL.FTZ R185, R185, UR23 ;  /* 0x00000017b9b97c20 */ /* 0x000fe20008410000 */
[----:B------:R-:W-:Y:S01]  /*9b50*/  FMUL.FTZ R193, R193, UR11 ;  /* 0x0000000bc1c17c20 */ /* 0x000fe20008410000 */
        /* <DEDUP_REMOVED lines=13> */
[----:B------:R-:W-:-:S07]  /*9c30*/  F2FP.BF16.F32.PACK_AB R184, R189, R184 ;  /* 0x000000b8bdb8723e */ /* 0x000fce00000010ff */
.L_x_818:
        /* <DEDUP_REMOVED lines=12> */
.L_x_814:
[----:B------:R-:W-:Y:S05]  /*9d00*/  BSYNC.RECONVERGENT B0 ;  /* 0x0000000000007941 */ /* 0x000fea0003800200 */
.L_x_813:
[----:B------:R-:W-:Y:S01]  /*9d10*/  UPLOP3.LUT UP1, UPT, UPT, UPT, UP1, 0x40, 0x4 ;  /* 0x000000000004789c */ /* 0x000fe20003f2e810 */
[----:B------:R-:W-:Y:S10]  /*9d20*/  BRA.U !UP3, `(.L_x_823) ;  /* 0xffffff6d0b107547 */ /* 0x000ff4000b83ffff */
.L_x_784:
        /* <DEDUP_REMOVED lines=23> */
.L_x_825:
[----:B------:R-:W-:Y:S05]  /*9ea0*/  BSYNC.RECONVERGENT B0 ;  /* 0x0000000000007941 */ /* 0x000fea0003800200 */
.L_x_824:
        /* <DEDUP_REMOVED lines=19> */
.L_x_827:
[----:B------:R-:W-:Y:S05]  /*9fe0*/  BSYNC.RECONVERGENT B0 ;  /* 0x0000000000007941 */ /* 0x000fea0003800200 */
.L_x_826:
        /* <DEDUP_REMOVED lines=18> */
.L_x_828:
        /* <DEDUP_REMOVED lines=15> */
.L_x_3800:


//--------------------- .text._ZN10layer_norm31ln_parallel_residual_bwd_kernelINS_13Kernel_traitsIf13__nv_bfloat16S2_S2_fjLj3072ELj1ELj1ELj4ELj16ENS_18Kernel_traits_baseILj3072EfS2_S2_S2_fjLj128EEEEELb1ELb0ELb1EEEvNS_9BwdParamsE --------------------------
	.section	.text._ZN10layer_norm31ln_parallel_residual_bwd_kernelINS_13Kernel_traitsIf13__nv_bfloat16S2_S2_fjLj3072ELj1ELj1ELj4ELj16ENS_18Kernel_traits_baseILj3072EfS2_S2_S2_fjLj128EEEEELb1ELb0ELb1EEEvNS_9BwdParamsE,"ax",@progbits
	.align	128
        .global         _ZN10layer_norm31ln_parallel_residual_bwd_kernelINS_13Kernel_traitsIf13__nv_bfloat16S2_S2_fjLj3072ELj1ELj1ELj4ELj16ENS_18Kernel_traits_baseILj3072EfS2_S2_S2_fjLj128EEEEELb1ELb0ELb1EEEvNS_9BwdParamsE
        .type           _ZN10layer_norm31ln_parallel_residual_bwd_kernelINS_13Kernel_traitsIf13__nv_bfloat16S2_S2_fjLj3072ELj1ELj1ELj4ELj16ENS_18Kernel_traits_baseILj3072EfS2_S2_S2_fjLj128EEEEELb1ELb0ELb1EEEvNS_9BwdParamsE,@function
        .size           _ZN10layer_norm31ln_parallel_residual_bwd_kernelINS_13Kernel_traitsIf13__nv_bfloat16S2_S2_fjLj3072ELj1ELj1ELj4ELj16ENS_18Kernel_traits_baseILj3072EfS2_S2_S2_fjLj128EEEEELb1ELb0ELb1EEEvNS_9BwdParamsE,(.L_x_3801 - _ZN10layer_norm31ln_parallel_residual_bwd_kernelINS_13Kernel_traitsIf13__nv_bfloat16S2_S2_fjLj3072ELj1ELj1ELj4ELj16ENS_18Kernel_traits_baseILj3072EfS2_S2_S2_fjLj128EEEEELb1ELb0ELb1EEEvNS_9BwdParamsE)
        .other          _ZN10layer_norm31ln_parallel_residual_bwd_kernelINS_13Kernel_traitsIf13__nv_bfloat16S2_S2_fjLj3072ELj1ELj1ELj4ELj16ENS_18Kernel_traits_baseILj3072EfS2_S2_S2_fjLj128EEEEELb1ELb0ELb1EEEvNS_9BwdParamsE,@"STO_CUDA_ENTRY STV_DEFAULT"
_ZN10layer_norm31ln_parallel_residual_bwd_kernelINS_13Kernel_traitsIf13__nv_bfloat16S2_S2_fjLj3072ELj1ELj1ELj4ELj16ENS_18Kernel_traits_baseILj3072EfS2_S2_S2_fjLj128EEEEELb1ELb0ELb1EEEvNS_9BwdParamsE:
.text._ZN10layer_norm31ln_parallel_residual_bwd_kernelINS_13Kernel_traitsIf13__nv_bfloat16S2_S2_fjLj3072ELj1ELj1ELj4ELj16ENS_18Kernel_traits_baseILj3072EfS2_S2_S2_fjLj128EEEEELb1ELb0ELb1EEEvNS_9BwdParamsE:
        /* <DEDUP_REMOVED lines=107> */
[----:B0-----:R-:W-:Y:S02]  /*06b0*/  CS2R R2, SRZ ;  /* 0x0000000000027805 */ /* 0x001fe4000001ff00 */
[----:B------:R-:W-:Y:S01]  /*06c0*/  CS2R R202, SRZ ;  /* 0x0000000000ca7805 */ /* 0x000fe2000001ff00 */
[----:B------:R-:W5:Y:S01]  /*06d0*/  LDG.E.128 R72, desc[UR10][R4.64+0x1000] ;  /* 0x0010000a04487981 */ /* 0x000f62000c1e1d00 */
[----:B------:R-:W-:Y:S01]  /*06e0*/  IMAD.MOV.U32 R206, RZ, RZ, RZ ;  /* 0x000000ffffce7224 */ /* 0x000fe200078e00ff */
[----:B------:R-:W-:Y:S02]  /*06f0*/  CS2R R38, SRZ ;  /* 0x0000000000267805 */ /* 0x000fe4000001ff00 */
[----:B------:R-:W-:Y:S01]  /*0700*/  CS2R R144, SRZ ;  /* 0x0000000000907805 */ /* 0x000fe2000001ff00 */
[----:B------:R-:W5:Y:S01]  /*0710*/  LDG.E.128 R76, desc[UR10][R4.64+0x1010] ;  /* 0x0010100a044c7981 */ /* 0x000f62000c1e1d00 */
[----:B------:R-:W-:-:S02]  /*0720*/  CS2R R146, SRZ ;  /* 0x0000000000927805 */ /* 0x000fc4000001ff00 */
[----:B------:R-:W-:Y:S02]  /*0730*/  CS2R R148, SRZ ;  /* 0x0000000000947805 */ /* 0x000fe4000001ff00 */
[----:B------:R-:W-:Y:S01]  /*0740*/  CS2R R150, SRZ ;  /* 0x0000000000967805 */ /* 0x000fe2000001ff00 */
[----:B------:R-:W5:Y:S01]  /*0750*/  LDG.E.128 R80, desc[UR10][R4.64+0x2000] ;  /* 0x0020000a04507981 */ /* 0x000f62000c1e1d00 */
[----:B------:R-:W-:Y:S01]  /*0760*/  CS2R R152, SRZ ;  /* 0x0000000000987805 */ /* 0x000fe2000001ff00 */
[----:B------:R-:W-:Y:S02]  /*0770*/  UPLOP3.LUT UP1, UPT, UPT, UPT, UPT, 0x40, 0x4 ;  /* 0x000000000004789c */ /* 0x000fe40003f2e870 */
[----:B------:R0:W5:Y:S01]  /*0780*/  LDG.E.128 R84, desc[UR10][R4.64+0x2010] ;  /* 0x0020100a04547981 */ /* 0x000162000c1e1d00 */
[----:B------:R-:W1:Y:S01]  /*0790*/  LDCU UR6, c[0x0][0x408] ;  /* 0x00008100ff0677ac */ /* 0x000e620008000800 */
[----:B------:R-:W2:Y:S01]  /*07a0*/  LDCU UR13, c[0x0][0x388] ;  /* 0x00007100ff0d77ac */ /* 0x000ea20008000800 */
[----:B------:R-:W3:Y:S01]  /*07b0*/  LDCU.U8 UR12, c[0x0][0x410] ;  /* 0x00008200ff0c77ac */ /* 0x000ee20008000000 */
[----:B0-----:R-:W-:Y:S01]  /*07c0*/  CS2R R4, SRZ ;  /* 0x0000000000047805 */ /* 0x001fe2000001ff00 */
[----:B------:R-:W0:Y:S01]  /*07d0*/  LDCU UR18, c[0x0][0x400] ;  /* 0x00008000ff1277ac */ /* 0x000e220008000800 */
[----:B------:R-:W4:Y:S01]  /*07e0*/  LDCU.64 UR8, c[0x0][0x478] ;  /* 0x00008f00ff0877ac */ /* 0x000f220008000a00 */
[----:B------:R-:W0:Y:S01]  /*07f0*/  LDCU.64 UR14, c[0x0][0x438] ;  /* 0x00008700ff0e77ac */ /* 0x000e220008000a00 */
[----:B------:R-:W0:Y:S03]  /*0800*/  LDCU.64 UR16, c[0x0][0x470] ;  /* 0x00008e00ff1077ac */ /* 0x000e260008000a00 */
.L_x_856:
[----:B--2---:R-:W-:Y:S01]  /*0810*/  IMAD R0, R209, UR13, RZ ;  /* 0x0000000dd1007c24 */ /* 0x004fe2000f8e02ff */
[----:B------:R-:W2:Y:S04]  /*0820*/  LDC.64 R120, c[0x0][0x3a8] ;  /* 0x0000ea00ff787b82 */ /* 0x000ea80000000a00 */
[----:B0-----:R-:W-:-:S04]  /*0830*/  SHF.R.S32.HI R109, RZ, 0x1f, R0 ;  /* 0x0000001fff6d7819 */ /* 0x001fc80000011400 */
[----:B------:R-:W1:Y:S01]  /*0840*/  LDC.64 R110, c[0x0][0x3c0] ;  /* 0x0000f000ff6e7b82 */ /* 0x000e620000000a00 */
[----:B------:R-:W-:-:S04]  /*0850*/  LEA.HI R109, R109, R0, RZ, 0x3 ;  /* 0x000000006d6d7211 */ /* 0x000fc800078f18ff */
[----:B------:R-:W-:-:S03]  /*0860*/  LEA.HI.SX32 R212, R109, R122, 0x1d ;  /* 0x0000007a6dd47211 */ /* 0x000fc600078feaff */
[----:B------:R-:W3:Y:S08]  /*0870*/  LDC.64 R124, c[0x0][0x428] ;  /* 0x00010a00ff7c7b82 */ /* 0x000ef00000000a00 */
[----:B------:R-:W4:Y:S01]  /*0880*/  LDC.64 R128, c[0x0][0x430] ;  /* 0x00010c00ff807b82 */ /* 0x000f220000000a00 */
[----:B--2---:R-:W-:-:S06]  /*0890*/  IMAD.WIDE.U32 R132, R212, 0x10, R120 ;  /* 0x00000010d4847825 */ /* 0x004fcc00078e0078 */
[----:B------:R-:W2:Y:S01]  /*08a0*/  LDG.E.128 R132, desc[UR10][R132.64] ;  /* 0x0000000a84847981 */ /* 0x000ea2000c1e1d00 */
[----:B------:R-:W0:Y:S01]  /*08b0*/  LDC.64 R108, c[0x0][0x3c8] ;  /* 0x0000f200ff6c7b82 */ /* 0x000e220000000a00 */
[----:B-1----:R-:W-:-:S05]  /*08c0*/  IMAD.WIDE R110, R209, 0x4, R110 ;  /* 0x00000004d16e7825 */ /* 0x002fca00078e026e */
[----:B------:R-:W2:Y:S01]  /*08d0*/  LDG.E R238, desc[UR10][R110.64] ;  /* 0x0000000a6eee7981 */ /* 0x000ea2000c1e1900 */
[----:B---3--:R-:W-:-:S06]  /*08e0*/  IMAD.WIDE.U32 R136, R212, 0x10, R124 ;  /* 0x00000010d4887825 */ /* 0x008fcc00078e007c */
[----:B------:R-:W3:Y:S01]  /*08f0*/  LDG.E.128 R136, desc[UR10][R136.64] ;  /* 0x0000000a88887981 */ /* 0x000ee2000c1e1d00 */
[----:B----4-:R-:W-:-:S06]  /*0900*/  IMAD.WIDE.U32 R140, R212, 0x10, R128 ;  /* 0x00000010d48c7825 */ /* 0x010fcc00078e0080 */
[----:B------:R-:W4:Y:S01]  /*0910*/  LDG.E.128 R140, desc[UR10][R140.64] ;  /* 0x0000000a8c8c7981 */ /* 0x000f22000c1e1d00 */
[----:B0-----:R-:W-:-:S05]  /*0920*/  IMAD.WIDE R108, R209, 0x4, R108 ;  /* 0x00000004d16c7825 */ /* 0x001fca00078e026c */
[----:B------:R0:W4:Y:S01]  /*0930*/  LDG.E R211, desc[UR10][R108.64] ;  /* 0x0000000a6cd37981 */ /* 0x000122000c1e1900 */
[----:B------:R-:W-:-:S04]  /*0940*/  VIADD R210, R212, 0x80 ;  /* 0x00000080d4d27836 */ /* 0x000fc80000000000 */
[----:B------:R-:W-:-:S04]  /*0950*/  IMAD.WIDE.U32 R116, R210, 0x10, R128 ;  /* 0x00000010d2747825 */ /* 0x000fc800078e0080 */
[C---:B0-----:R-:W-:Y:S02]  /*0960*/  IMAD.WIDE.U32 R108, R210.reuse, 0x10, R120 ;  /* 0x00000010d26c7825 */ /* 0x041fe400078e0078 */
[----:B------:R-:W4:Y:S04]  /*0970*/  LDG.E.128 R116, desc[UR10][R116.64] ;  /* 0x0000000a74747981 */ /* 0x000f28000c1e1d00 */
[----:B------:R-:W4:Y:S01]  /*0980*/  LDG.E.128 R108, desc[UR10][R108.64] ;  /* 0x0000000a6c6c7981 */ /* 0x000f22000c1e1d00 */
[----:B------:R-:W-:-:S06]  /*0990*/  IMAD.WIDE.U32 R112, R210, 0x10, R124 ;  /* 0x00000010d2707825 */ /* 0x000fcc00078e007c */
[----:B------:R-:W4:Y:S01]  /*09a0*/  LDG.E.128 R112, desc[UR10][R112.64] ;  /* 0x0000000a70707981 */ /* 0x000f22000c1e1d00 */
[----:B------:R-:W-:-:S05]  /*09b0*/  IADD3 R207, PT, PT, R212, 0x100, RZ ;  /* 0x00000100d4cf7810 */ /* 0x000fca0007ffe0ff */
[----:B------:R-:W-:-:S06]  /*09c0*/  IMAD.WIDE.U32 R120, R207, 0x10, R120 ;  /* 0x00000010cf787825 */ /* 0x000fcc00078e0078 */
[----:B------:R-:W4:Y:S01]  /*09d0*/  LDG.E.128 R120, desc[UR10][R120.64] ;  /* 0x0000000a78787981 */ /* 0x000f22000c1e1d00 */
[----:B------:R-:W-:-:S06]  /*09e0*/  IMAD.WIDE.U32 R124, R207, 0x10, R124 ;  /* 0x00000010cf7c7825 */ /* 0x000fcc00078e007c */
[----:B------:R-:W4:Y:S01]  /*09f0*/  LDG.E.128 R124, desc[UR10][R124.64] ;  /* 0x0000000a7c7c7981 */ /* 0x000f22000c1e1d00 */
[----:B------:R-:W-:-:S06]  /*0a00*/  IMAD.WIDE.U32 R128, R207, 0x10, R128 ;  /* 0x00000010cf807825 */ /* 0x000fcc00078e0080 */
[----:B------:R-:W4:Y:S01]  /*0a10*/  LDG.E.128 R128, desc[UR10][R128.64] ;  /* 0x0000000a80807981 */ /* 0x000f22000c1e1d00 */
[----:B------:R-:W-:Y:S02]  /*0a20*/  ISETP.NE.AND P3, PT, RZ, UR12, PT ;  /* 0x0000000cff007c0c */ /* 0x000fe4000bf65270 */
[----:B------:R-:W-:-:S04]  /*0a30*/  ISETP.NE.U32.AND P0, PT, RZ, UR16, PT ;  /* 0x00000010ff007c0c */ /* 0x000fc8000bf05070 */
[----:B------:R-:W-:Y:S02]  /*0a40*/  ISETP.NE.AND.EX P0, PT, RZ, UR17, PT, P0 ;  /* 0x00000011ff007c0c */ /* 0x000fe4000bf05300 */
[----:B------:R-:W-:-:S04]  /*0a50*/  ISETP.NE.U32.AND P2, PT, RZ, UR14, PT ;  /* 0x0000000eff007c0c */ /* 0x000fc8000bf45070 */
[----:B------:R-:W-:Y:S01]  /*0a60*/  ISETP.NE.AND.EX P2, PT, RZ, UR15, PT, P2 ;  /* 0x0000000fff007c0c */ /* 0x000fe2000bf45320 */
[----:B--2---:R-:W-:Y:S01]  /*0a70*/  IMAD.U32 R213, R132, 0x10000, RZ ;  /* 0x0001000084d57824 */ /* 0x004fe200078e00ff */
[C---:B------:R-:W-:Y:S02]  /*0a80*/  PRMT R217, R133.reuse, 0x7632, R217 ;  /* 0x0000763285d97816 */ /* 0x040fe400000000d9 */
[----:B------:R-:W-:Y:S01]  /*0a90*/  FSEL R238, R238, RZ, !P3 ;  /* 0x000000ffeeee7208 */ /* 0x000fe20005800000 */
[----:B------:R-:W-:Y:S01]  /*0aa0*/  IMAD.U32 R229, R134, 0x10000, RZ ;  /* 0x0001000086e57824 */ /* 0x000fe200078e00ff */
[----:B------:R-:W-:-:S03]  /*0ab0*/  SHF.L.U32 R225, R133, 0x10, RZ ;  /* 0x0000001085e17819 */ /* 0x000fc600000006ff */
[----:B------:R-:W-:Y:S01]  /*0ac0*/  FADD.FTZ R0, -R238, R213 ;  /* 0x000000d5ee007221 */ /* 0x000fe20000010100 */
[----:B------:R-:W-:Y:S02]  /*0ad0*/  PRMT R133, R135, 0x7632, R133 ;  /* 0x0000763287857816 */ /* 0x000fe40000000085 */
[C---:B---3--:R-:W-:Y:S02]  /*0ae0*/  PRMT R216, R139.reuse, 0x7632, R216 ;  /* 0x000076328bd87816 */ /* 0x048fe400000000d8 */
[----:B------:R-:W-:Y:S02]  /*0af0*/  SHF.L.U32 R228, R139, 0x10, RZ ;  /* 0x000000108be47819 */ /* 0x000fe400000006ff */
[----:B------:R-:W-:Y:S01]  /*0b00*/  SHF.L.U32 R231, R135, 0x10, RZ ;  /* 0x0000001087e77819 */ /* 0x000fe200000006ff */
[----:B------:R-:W-:Y:S01]  /*0b10*/  IMAD.U32 R215, R136, 0x10000, RZ ;  /* 0x0001000088d77824 */ /* 0x000fe200078e00ff */
[----:B------:R-:W-:Y:S01]  /*0b20*/  PRMT R222, R132, 0x7632, R222 ;  /* 0x0000763284de7816 */ /* 0x000fe200000000de */
[----:B----4-:R-:W-:Y:S01]  /*0b30*/  IMAD.U32 R139, R140, 0x10000, RZ ;  /* 0x000100008c8b7824 */ /* 0x010fe200078e00ff */
[----:B------:R-:W-:-:S02]  /*0b40*/  PRMT R135, R137, 0x7632, R135 ;  /* 0x0000763289877816 */ /* 0x000fc40000000087 */
[----:B------:R-:W-:Y:S01]  /*0b50*/  SHF.L.U32 R227, R137, 0x10, RZ ;  /* 0x0000001089e37819 */ /* 0x000fe200000006ff */
[----:B------:R-:W-:Y:S01]  /*0b60*/  IMAD.U32 R226, R138, 0x10000, RZ ;  /* 0x000100008ae27824 */ /* 0x000fe200078e00ff */
[----:B------:R-:W-:Y:S02]  /*0b70*/  PRMT R132, R134, 0x7632, R132 ;  /* 0x0000763286847816 */ /* 0x000fe40000000084 */
[----:B------:R-:W-:Y:S01]  /*0b80*/  PRMT R224, R141, 0x7632, R224 ;  /* 0x000076328de07816 */ /* 0x000fe200000000e0 */
[----:B------:R-:W-:Y:S01]  /*0b90*/  FMUL.FTZ R0, R211, R0 ;  /* 0x00000000d3007220 */ /* 0x000fe20000410000 */
[----:B------:R-:W-:Y:S01]  /*0ba0*/  SHF.L.U32 R137, R141, 0x10, RZ ;  /* 0x000000108d897819 */ /* 0x000fe200000006ff */
[----:B-----5:R-:W-:Y:S01]  /*0bb0*/  FMUL.FTZ R141, R64, R139 ;  /* 0x0000008b408d7220 */ /* 0x020fe20000410000 */
[----:B------:R-:W-:Y:S01]  /*0bc0*/  PRMT R134, R138, 0x7632, R134 ;  /* 0x000076328a867816 */ /* 0x000fe20000000086 */
[----:B------:R-:W-:Y:S01]  /*0bd0*/  IMAD.U32 R221, R142, 0x10000, RZ ;  /* 0x000100008edd7824 */ /* 0x000fe200078e00ff */
[----:B------:R-:W-:Y:S01]  /*0be0*/  PRMT R223, R136, 0x7632, R223 ;  /* 0x0000763288df7816 */ /* 0x000fe200000000df */
[----:B------:R-:W-:Y:S01]  /*0bf0*/  FADD.FTZ R138, -R238, R229 ;  /* 0x000000e5ee8a7221 */ /* 0x000fe20000010100 */
[----:B------:R-:W-:Y:S01]  /*0c00*/  PRMT R136, R140, 0x7632, R136 ;  /* 0x000076328c887816 */ /* 0x000fe20000000088 */
[----:B------:R-:W-:Y:S01]  /*0c10*/  FADD.FTZ R214, -R238, R225 ;  /* 0x000000e1eed67221 */ /* 0x000fe20000010100 */
[----:B------:R-:W-:Y:S01]  /*0c20*/  FADD.FTZ R206, R215, R206 ;  /* 0x000000ced7ce7221 */ /* 0x000fe20000010000 */
[-C--:B------:R-:W-:Y:S01]  /*0c30*/  FFMA.FTZ R208, R0, R215.reuse, R208 ;  /* 0x000000d700d07223 */ /* 0x080fe200000100d0 */
[----:B------:R-:W-:Y:S01]  /*0c40*/  IMAD.U32 R225, R222, 0x10000, RZ ;  /* 0x00010000dee17824 */ /* 0x000fe200078e00ff */
[C---:B------:R-:W-:Y:S01]  /*0c50*/  PRMT R220, R143.reuse, 0x7632, R220 ;  /* 0x000076328fdc7816 */ /* 0x040fe200000000dc */
[----:B------:R-:W-:Y:S01]  /*0c60*/  FFMA.FTZ R215, R40, R215, R141 ;  /* 0x000000d728d77223 */ /* 0x000fe2000001008d */
[----:B------:R-:W-:Y:S01]  /*0c70*/  SHF.L.U32 R219, R143, 0x10, RZ ;  /* 0x000000108fdb7819 */ /* 0x000fe200000006ff */
[C---:B------:R-:W-:Y:S01]  /*0c80*/  FMUL.FTZ R143, R211.reuse, R138 ;  /* 0x0000008ad38f7220 */ /* 0x040fe20000410000 */
[----:B------:R-:W-:Y:S01]  /*0c90*/  FMUL.FTZ R141, R68, R221 ;  /* 0x000000dd448d7220 */ /* 0x000fe20000410000 */
[----:B------:R-:W-:Y:S01]  /*0ca0*/  FADD.FTZ R138, -R238, R231 ;  /* 0x000000e7ee8a7221 */ /* 0x000fe20000010100 */
[----:B------:R-:W-:Y:S01]  /*0cb0*/  SHF.L.U32 R222, R136, 0x10, RZ ;  /* 0x0000001088de7819 */ /* 0x000fe200000006ff */
[----:B------:R-:W-:Y:S01]  /*0cc0*/  FADD.FTZ R136, -R238, R225 ;  /* 0x000000e1ee887221 */ /* 0x000fe20000010100 */
[----:B------:R-:W-:Y:S01]  /*0cd0*/  PRMT R218, R142, 0x7632, R218 ;  /* 0x000076328eda7816 */ /* 0x000fe200000000da */
[----:B------:R-:W-:Y:S01]  /*0ce0*/  FFMA.FTZ R142, R44, R226, R141 ;  /* 0x000000e22c8e7223 */ /* 0x000fe2000001008d */
[----:B------:R-:W-:Y:S01]  /*0cf0*/  FMUL.FTZ R141, R211, R138 ;  /* 0x0000008ad38d7220 */ /* 0x000fe20000410000 */
[----:B------:R-:W-:Y:S01]  /*0d00*/  FADD.FTZ R204, R139, R204 ;  /* 0x000000cc8bcc7221 */ /* 0x000fe20000010000 */
[----:B------:R-:W-:Y:S01]  /*0d10*/  FFMA.FTZ R205, R0, R139, R205 ;  /* 0x0000008b00cd7223 */ /* 0x000fe200000100cd */
[----:B------:R-:W-:-:S02]  /*0d20*/  IMAD.U32 R138, R223, 0x10000, RZ ;  /* 0x00010000df8a7824 */ /* 0x000fc400078e00ff */
[----:B------:R-:W-:Y:S01]  /*0d30*/  FMUL.FTZ R139, R211, R136 ;  /* 0x00000088d38b7220 */ /* 0x000fe20000410000 */
[----:B------:R-:W-:Y:S01]  /*0d40*/  FMUL.FTZ R136, R65, R222 ;  /* 0x000000de41887220 */ /* 0x000fe20000410000 */
[----:B------:R-:W-:Y:S01]  /*0d50*/  SHF.L.U32 R217, R217, 0x10, RZ ;  /* 0x00000010d9d97819 */ /* 0x000fe200000006ff */
[----:B------:R-:W-:Y:S01]  /*0d60*/  FADD.FTZ R202, R138, R202 ;  /* 0x000000ca8aca7221 */ /* 0x000fe20000010000 */
[----:B------:R-:W-:Y:S01]  /*0d70*/  FFMA.FTZ R203, R139, R138, R203 ;  /* 0x0000008a8bcb7223 */ /* 0x000fe200000100cb */
[----:B------:R-:W-:Y:S01]  /*0d80*/  FMUL.FTZ R214, R211, R214 ;  /* 0x000000d6d3d67220 */ /* 0x000fe20000410000 */
[----:B------:R-:W-:Y:S01]  /*0d90*/  FFMA.FTZ R138, R41, R138, R136 ;  /* 0x0000008a298a7223 */ /* 0x000fe20000010088 */
[----:B------:R-:W-:Y:S01]  /*0da0*/  FADD.FTZ R190, R226, R190 ;  /* 0x000000bee2be7221 */ /* 0x000fe20000010000 */
[----:B------:R-:W-:Y:S01]  /*0db0*/  FFMA.FTZ R191, R143, R226, R191 ;  /* 0x000000e28fbf7223 */ /* 0x000fe200000100bf */
[----:B------:R-:W-:Y:S01]  /*0dc0*/  FADD.FTZ R136, -R238, R217 ;  /* 0x000000d9ee887221 */ /* 0x000fe20000010100 */
[----:B------:R-:W-:-:S02]  /*0dd0*/  IMAD.U32 R226, R224, 0x10000, RZ ;  /* 0x00010000e0e27824 */ /* 0x000fc400078e00ff */
[-C--:B------:R-:W-:Y:S01]  /*0de0*/  FMUL.FTZ R213, R66, R137.reuse ;  /* 0x0000008942d57220 */ /* 0x080fe20000410000 */
[----:B------:R-:W-:Y:S01]  /*0df0*/  FADD.FTZ R196, R137, R196 ;  /* 0x000000c489c47221 */ /* 0x000fe20000010000 */
[----:B------:R-:W-:Y:S01]  /*0e00*/  FFMA.FTZ R197, R214, R137, R197 ;  /* 0x00000089d6c57223 */ /* 0x000fe200000100c5 */
[----:B------:R-:W-:Y:S01]  /*0e10*/  SHF.L.U32 R224, R135, 0x10, RZ ;  /* 0x0000001087e07819 */ /* 0x000fe200000006ff */
[----:B------:R-:W-:Y:S01]  /*0e20*/  FMUL.FTZ R137, R211, R136 ;  /* 0x00000088d3897220 */ /* 0x000fe20000410000 */
[----:B------:R-:W-:Y:S01]  /*0e30*/  FMUL.FTZ R136, R67, R226 ;  /* 0x000000e243887220 */ /* 0x000fe20000410000 */
[----:B------:R-:W-:Y:S02]  /*0e40*/  IMAD.U32 R133, R133, 0x10000, RZ ;  /* 0x0001000085857824 */ /* 0x000fe400078e00ff */
[----:B------:R-:W-:Y:S02]  /*0e50*/  IMAD.U32 R135, R132, 0x10000, RZ ;  /* 0x0001000084877824 */ /* 0x000fe400078e00ff */
[----:B------:R-:W-:Y:S01]  /*0e60*/  FADD.FTZ R194, R224, R194 ;  /* 0x000000c2e0c27221 */ /* 0x000fe20000010000 */
[-C--:B------:R-:W-:Y:S01]  /*0e70*/  FFMA.FTZ R195, R137, R224.reuse, R195 ;  /* 0x000000e089c37223 */ /* 0x080fe200000100c3 */
[----:B------:R-:W-:Y:S01]  /*0e80*/  FFMA.FTZ R136, R43, R224, R136 ;  /* 0x000000e02b887223 */ /* 0x000fe20000010088 */
[----:B------:R-:W-:-:S02]  /*0e90*/  IMAD.U32 R224, R220, 0x10000, RZ ;  /* 0x00010000dce07824 */ /* 0x000fc400078e00ff */
[C---:B------:R-:W-:Y:S01]  /*0ea0*/  FADD.FTZ R220, -R238.reuse, R133 ;  /* 0x00000085eedc7221 */ /* 0x040fe20000010100 */
[----:B------:R-:W-:Y:S01]  /*0eb0*/  FADD.FTZ R188, R221, R188 ;  /* 0x000000bcddbc7221 */ /* 0x000fe20000010000 */
[----:B------:R-:W-:Y:S01]  /*0ec0*/  FFMA.FTZ R189, R143, R221, R189 ;  /* 0x000000dd8fbd7223 */ /* 0x000fe200000100bd */
[----:B------:R-:W-:Y:S01]  /*0ed0*/  FADD.FTZ R132, -R238, R135 ;  /* 0x00000087ee847221 */ /* 0x000fe20000010100 */
[----:B------:R-:W-:Y:S02]  /*0ee0*/  IMAD.U32 R221, R108, 0x10000, RZ ;  /* 0x000100006cdd7824 */ /* 0x000fe400078e00ff */
[----:B------:R-:W-:Y:S01]  /*0ef0*/  FMUL.FTZ R133, R211, R220 ;  /* 0x000000dcd3857220 */ /* 0x000fe20000410000 */
[----:B------:R-:W-:Y:S01]  /*0f00*/  FADD.FTZ R200, R222, R200 ;  /* 0x000000c8dec87221 */ /* 0x000fe20000010000 */
[----:B------:R-:W-:Y:S01]  /*0f10*/  FFMA.FTZ R201, R139, R222, R201 ;  /* 0x000000de8bc97223 */ /* 0x000fe200000100c9 */
[----:B------:R-:W-:Y:S01]  /*0f20*/  SHF.L.U32 R218, R218, 0x10, RZ ;  /* 0x00000010dada7819 */ /* 0x000fe200000006ff */
[C---:B------:R-:W-:Y:S01]  /*0f30*/  IMAD.U32 R222, R116.reuse, 0x10000, RZ ;  /* 0x0001000074de7824 */ /* 0x040fe200078e00ff */
[----:B------:R-:W-:Y:S01]  /*0f40*/  PRMT R220, R116, 0x7632, R220 ;  /* 0x0000763274dc7816 */ /* 0x000fe200000000dc */
[----:B------:R-:W-:Y:S01]  /*0f50*/  FADD.FTZ R198, R227, R198 ;  /* 0x000000c6e3c67221 */ /* 0x000fe20000010000 */
[-C--:B------:R-:W-:Y:S01]  /*0f60*/  FFMA.FTZ R199, R214, R227.reuse, R199 ;  /* 0x000000e3d6c77223 */ /* 0x080fe200000100c7 */
[----:B------:R-:W-:Y:S01]  /*0f70*/  FFMA.FTZ R213, R42, R227, R213 ;  /* 0x000000e32ad57223 */ /* 0x000fe200000100d5 */
[----:B------:R-:W-:Y:S01]  /*0f80*/  FMUL.FTZ R135, R211, R132 ;  /* 0x00000084d3877220 */ /* 0x000fe20000410000 */
[----:B------:R-:W-:Y:S01]  /*0f90*/  SHF.L.U32 R223, R109, 0x10, RZ ;  /* 0x000000106ddf7819 */ /* 0x000fe200000006ff */
[----:B------:R-:W-:Y:S01]  /*0fa0*/  FADD.FTZ R116, -R238, R221 ;  /* 0x000000ddee747221 */ /* 0x000fe20000010100 */
[-C--:B------:R-:W-:Y:S01]  /*0fb0*/  FMUL.FTZ R227, R70, R219.reuse ;  /* 0x000000db46e37220 */ /* 0x080fe20000410000 */
[-C--:B------:R-:W-:Y:S01]  /*0fc0*/  FMUL.FTZ R132, R69, R218.reuse ;  /* 0x000000da45847220 */ /* 0x080fe20000410000 */
[----:B------:R-:W-:Y:S01]  /*0fd0*/  FADD.FTZ R180, R219, R180 ;  /* 0x000000b4dbb47221 */ /* 0x000fe20000010000 */
[----:B------:R-:W-:Y:S01]  /*0fe0*/  FFMA.FTZ R181, R141, R219, R181 ;  /* 0x000000db8db57223 */ /* 0x000fe200000100b5 */
[----:B------:R-:W-:Y:S01]  /*0ff0*/  FADD.FTZ R184, R218, R184 ;  /* 0x000000b8dab87221 */ /* 0x000fe20000010000 */
[----:B------:R-:W-:Y:S01]  /*1000*/  FFMA.FTZ R185, R135, R218, R185 ;  /* 0x000000da87b97223 */ /* 0x000fe200000100b9 */
[----:B------:R-:W-:Y:S01]  /*1010*/  FMUL.FTZ R231, R211, R116 ;  /* 0x00000074d3e77220 */ /* 0x000fe20000410000 */
[----:B------:R-:W-:Y:S01]  /*1020*/  FADD.FTZ R182, R228, R182 ;  /* 0x000000b6e4b67221 */ /* 0x000fe20000010000 */
[-C--:B------:R-:W-:Y:S01]  /*1030*/  FFMA.FTZ R183, R141, R228.reuse, R183 ;  /* 0x000000e48db77223 */ /* 0x080fe200000100b7 */
[----:B------:R-:W-:Y:S01]  /*1040*/  FFMA.FTZ R140, R46, R228, R227 ;  /* 0x000000e42e8c7223 */ /* 0x000fe200000100e3 */
[----:B------:R-:W-:Y:S01]  /*1050*/  SHF.L.U32 R134, R134, 0x10, RZ ;  /* 0x0000001086867819 */ /* 0x000fe200000006ff */
[----:B------:R-:W-:Y:S01]  /*1060*/  IMAD.U32 R230, R112, 0x10000, RZ ;  /* 0x0001000070e67824 */ /* 0x000fe200078e00ff */
[----:B------:R-:W-:Y:S01]  /*1070*/  PRMT R219, R108, 0x7632, R219 ;  /* 0x000076326cdb7816 */ /* 0x000fe200000000db */
[----:B------:R-:W-:Y:S01]  /*1080*/  FADD.FTZ R116, -R238, R223 ;  /* 0x000000dfee747221 */ /* 0x000fe20000010100 */
[----:B------:R-:W-:Y:S01]  /*1090*/  PRMT R218, R112, 0x7632, R218 ;  /* 0x0000763270da7816 */ /* 0x000fe200000000da */
[----:B------:R-:W-:Y:S01]  /*10a0*/  IMAD.U32 R225, R110, 0x10000, RZ ;  /* 0x000100006ee17824 */ /* 0x000fe200078e00ff */
[----:B------:R-:W-:-:S02]  /*10b0*/  PRMT R108, R111, 0x7632, R108 ;  /* 0x000076326f6c7816 */ /* 0x000fc4000000006c */
[----:B------:R-:W-:Y:S02]  /*10c0*/  SHF.L.U32 R233, R111, 0x10, RZ ;  /* 0x000000106fe97819 */ /* 0x000fe400000006ff */
[C---:B------:R-:W-:Y:S02]  /*10d0*/  PRMT R112, R113.reuse, 0x7632, R112 ;  /* 0x0000763271707816 */ /* 0x040fe40000000070 */
[----:B------:R-:W-:Y:S02]  /*10e0*/  SHF.L.U32 R228, R113, 0x10, RZ ;  /* 0x0000001071e47819 */ /* 0x000fe400000006ff */
[----:B------:R-:W-:Y:S02]  /*10f0*/  PRMT R232, R117, 0x7632, R232 ;  /* 0x0000763275e87816 */ /* 0x000fe400000000e8 */
[C---:B------:R-:W-:Y:S02]  /*1100*/  PRMT R111, R119.reuse, 0x7632, R111 ;  /* 0x00007632776f7816 */ /* 0x040fe4000000006f */
[----:B------:R-:W-:Y:S01]  /*1110*/  SHF.L.U32 R113, R119, 0x10, RZ ;  /* 0x0000001077717819 */ /* 0x000fe200000006ff */
[----:B------:R-:W-:Y:S01]  /*1120*/  FMUL.FTZ R119, R72, R222 ;  /* 0x000000de48777220 */ /* 0x000fe20000410000 */
[----:B------:R-:W-:Y:S01]  /*1130*/  SHF.L.U32 R117, R117, 0x10, RZ ;  /* 0x0000001075757819 */ /* 0x000fe200000006ff */
[----:B------:R-:W-:Y:S01]  /*1140*/  FMUL.FTZ R229, R211, R116 ;  /* 0x00000074d3e57220 */ /* 0x000fe20000410000 */
[----:B------:R-:W-:Y:S01]  /*1150*/  FADD.FTZ R186, R134, R186 ;  /* 0x000000ba86ba7221 */ /* 0x000fe20000010000 */
[-C--:B------:R-:W-:Y:S01]  /*1160*/  FFMA.FTZ R187, R135, R134.reuse, R187 ;  /* 0x0000008687bb7223 */ /* 0x080fe200000100bb */
[----:B------:R-:W-:Y:S01]  /*1170*/  FADD.FTZ R116, -R238, R225 ;  /* 0x000000e1ee747221 */ /* 0x000fe20000010100 */
[----:B------:R-:W-:Y:S01]  /*1180*/  FFMA.FTZ R134, R45, R134, R132 ;  /* 0x000000862d867223 */ /* 0x000fe20000010084 */
[----:B------:R-:W-:Y:S01]  /*1190*/  FADD.FTZ R174, R230, R174 ;  /* 0x000000aee6ae7221 */ /* 0x000fe20000010000 */
[----:B------:R-:W-:Y:S01]  /*11a0*/  FFMA.FTZ R175, R231, R230, R175 ;  /* 0x000000e6e7af7223 */ /* 0x000fe200000100af */
[-C--:B------:R-:W-:Y:S01]  /*11b0*/  FMUL.FTZ R132, R71, R224.reuse ;  /* 0x000000e047847220 */ /* 0x080fe20000410000 */
[----:B------:R-:W-:Y:S01]  /*11c0*/  FADD.FTZ R176, R224, R176 ;  /* 0x000000b0e0b07221 */ /* 0x000fe20000010000 */
[----:B------:R-:W-:Y:S01]  /*11d0*/  FFMA.FTZ R177, R133, R224, R177 ;  /* 0x000000e085b17223 */ /* 0x000fe200000100b1 */
[----:B------:R-:W-:Y:S01]  /*11e0*/  PRMT R217, R109, 0x7632, R217 ;  /* 0x000076326dd97816 */ /* 0x000fe200000000d9 */
[----:B------:R-:W-:Y:S01]  /*11f0*/  FFMA.FTZ R230, R48, R230, R119 ;  /* 0x000000e630e67223 */ /* 0x000fe20000010077 */
[C---:B------:R-:W-:Y:S01]  /*1200*/  PRMT R109, R115.reuse, 0x7632, R109 ;  /* 0x00007632736d7816 */ /* 0x040fe2000000006d */
[----:B------:R-:W-:Y:S01]  /*1210*/  FMUL.FTZ R119, R74, R117 ;  /* 0x000000754a777220 */ /* 0x000fe20000410000 */
[----:B------:R-:W-:Y:S01]  /*1220*/  SHF.L.U32 R224, R115, 0x10, RZ ;  /* 0x0000001073e07819 */ /* 0x000fe200000006ff */
[----:B------:R-:W-:-:S02]  /*1230*/  IMAD.U32 R115, R118, 0x10000, RZ ;  /* 0x0001000076737824 */ /* 0x000fc400078e00ff */
[----:B------:R-:W-:Y:S01]  /*1240*/  FMUL.FTZ R227, R211, R116 ;  /* 0x00000074d3e37220 */ /* 0x000fe20000410000 */
[----:B------:R-:W-:Y:S01]  /*1250*/  FADD.FTZ R116, -R238, R233 ;  /* 0x000000e9ee747221 */ /* 0x000fe20000010100 */
[----:B------:R-:W-:Y:S01]  /*1260*/  FADD.FTZ R192, R226, R192 ;  /* 0x000000c0e2c07221 */ /* 0x000fe20000010000 */
[----:B------:R-:W-:Y:S01]  /*1270*/  FFMA.FTZ R193, R137, R226, R193 ;  /* 0x000000e289c17223 */ /* 0x000fe200000100c1 */
[----:B------:R-:W-:Y:S01]  /*1280*/  FADD.FTZ R160, R228, R160 ;  /* 0x000000a0e4a07221 */ /* 0x000fe20000010000 */
[-C--:B------:R-:W-:Y:S01]  /*1290*/  FFMA.FTZ R161, R229, R228.reuse, R161 ;  /* 0x000000e4e5a17223 */ /* 0x080fe200000100a1 */
[----:B------:R-:W-:Y:S02]  /*12a0*/  IMAD.U32 R219, R219, 0x10000, RZ ;  /* 0x00010000dbdb7824 */ /* 0x000fe400078e00ff */
[----:B------:R-:W-:Y:S01]  /*12b0*/  FFMA.FTZ R228, R50, R228, R119 ;  /* 0x000000e432e47223 */ /* 0x000fe20000010077 */
[----:B------:R-:W-:Y:S01]  /*12c0*/  IMAD.U32 R226, R114, 0x10000, RZ ;  /* 0x0001000072e27824 */ /* 0x000fe200078e00ff */
[----:B------:R-:W-:Y:S01]  /*12d0*/  SHF.L.U32 R216, R216, 0x10, RZ ;  /* 0x00000010d8d87819 */ /* 0x000fe200000006ff */
[----:B------:R-:W-:Y:S01]  /*12e0*/  FMUL.FTZ R119, R76, R115 ;  /* 0x000000734c777220 */ /* 0x000fe20000410000 */
[----:B------:R-:W-:Y:S01]  /*12f0*/  FMUL.FTZ R225, R211, R116 ;  /* 0x00000074d3e17220 */ /* 0x000fe20000410000 */
[----:B------:R-:W-:Y:S01]  /*1300*/  FADD.FTZ R116, -R238, R219 ;  /* 0x000000dbee747221 */ /* 0x000fe20000010100 */
[----:B------:R-:W-:Y:S01]  /*1310*/  SHF.L.U32 R217, R217, 0x10, RZ ;  /* 0x00000010d9d97819 */ /* 0x000fe200000006ff */
[----:B------:R-:W-:Y:S01]  /*1320*/  FADD.FTZ R37, R226, R37 ;  /* 0x00000025e2257221 */ /* 0x000fe20000010000 */
[-C--:B------:R-:W-:Y:S01]  /*1330*/  FFMA.FTZ R153, R227, R226.reuse, R153 ;  /* 0x000000e2e3997223 */ /* 0x080fe20000010099 */
[----:B------:R-:W-:Y:S01]  /*1340*/  FFMA.FTZ R226, R52, R226, R119 ;  /* 0x000000e234e27223 */ /* 0x000fe20000010077 */
[----:B------:R-:W-:Y:S01]  /*1350*/  FADD.FTZ R178, R216, R178 ;  /* 0x000000b2d8b27221 */ /* 0x000fe20000010000 */
[-C--:B------:R-:W-:Y:S01]  /*1360*/  FFMA.FTZ R179, R133, R216.reuse, R179 ;  /* 0x000000d885b37223 */ /* 0x080fe200000100b3 */
[----:B------:R-:W-:Y:S01]  /*1370*/  FFMA.FTZ R132, R47, R216, R132 ;  /* 0x000000d82f847223 */ /* 0x000fe20000010084 */
[----:B------:R-:W-:Y:S01]  /*1380*/  FMUL.FTZ R119, R78, R113 ;  /* 0x000000714e777220 */ /* 0x000fe20000410000 */
[----:B------:R-:W-:Y:S01]  /*1390*/  PRMT R216, R110, 0x7632, R216 ;  /* 0x000076326ed87816 */ /* 0x000fe200000000d8 */
[----:B------:R-:W-:Y:S01]  /*13a0*/  FMUL.FTZ R223, R211, R116 ;  /* 0x00000074d3df7220 */ /* 0x000fe20000410000 */
[----:B------:R-:W-:-:S02]  /*13b0*/  IMAD.U32 R232, R232, 0x10000, RZ ;  /* 0x00010000e8e87824 */ /* 0x000fc400078e00ff */
[----:B------:R-:W-:Y:S01]  /*13c0*/  FADD.FTZ R116, -R238, R217 ;  /* 0x000000d9ee747221 */ /* 0x000fe20000010100 */
[----:B------:R-:W-:Y:S01]  /*13d0*/  PRMT R110, R114, 0x7632, R110 ;  /* 0x00007632726e7816 */ /* 0x000fe2000000006e */
[----:B------:R-:W-:Y:S01]  /*13e0*/  FADD.FTZ R35, R224, R35 ;  /* 0x00000023e0237221 */ /* 0x000fe20000010000 */
[-C--:B------:R-:W-:Y:S01]  /*13f0*/  FFMA.FTZ R151, R225, R224.reuse, R151 ;  /* 0x000000e0e1977223 */ /* 0x080fe20000010097 */
[----:B------:R-:W-:Y:S01]  /*1400*/  PRMT R114, R118, 0x7632, R114 ;  /* 0x0000763276727816 */ /* 0x000fe20000000072 */
[----:B------:R-:W-:Y:S01]  /*1410*/  FFMA.FTZ R224, R54, R224, R119 ;  /* 0x000000e036e07223 */ /* 0x000fe20000010077 */
[----:B------:R-:W-:Y:S01]  /*1420*/  SHF.L.U32 R234, R220, 0x10, RZ ;  /* 0x00000010dcea7819 */ /* 0x000fe200000006ff */
[----:B------:R-:W-:Y:S01]  /*1430*/  FADD.FTZ R158, R117, R158 ;  /* 0x0000009e759e7221 */ /* 0x000fe20000010000 */
[----:B------:R-:W-:Y:S01]  /*1440*/  FFMA.FTZ R159, R229, R117, R159 ;  /* 0x00000075e59f7223 */ /* 0x000fe2000001009f */
[----:B------:R-:W-:Y:S01]  /*1450*/  SHF.L.U32 R112, R112, 0x10, RZ ;  /* 0x0000001070707819 */ /* 0x000fe200000006ff */
[----:B------:R-:W-:Y:S01]  /*1460*/  FMUL.FTZ R221, R211, R116 ;  /* 0x00000074d3dd7220 */ /* 0x000fe20000410000 */
[----:B------:R-:W-:Y:S01]  /*1470*/  FMUL.FTZ R220, R75, R232 ;  /* 0x000000e84bdc7220 */ /* 0x000fe20000410000 */
[----:B------:R-:W-:Y:S01]  /*1480*/  IMAD.U32 R117, R216, 0x10000, RZ ;  /* 0x00010000d8757824 */ /* 0x000fe200078e00ff */
[----:B------:R-:W0:Y:S01]  /*1490*/  @P0 LDC.64 R118, c[0x0][0x3b8] ;  /* 0x0000ee00ff760b82 */ /* 0x000e220000000a00 */
[----:B------:R-:W-:Y:S01]  /*14a0*/  FADD.FTZ R156, R112, R156 ;  /* 0x0000009c709c7221 */ /* 0x000fe20000010000 */
[-C--:B------:R-:W-:Y:S01]  /*14b0*/  FFMA.FTZ R157, R221, R112.reuse, R157 ;  /* 0x00000070dd9d7223 */ /* 0x080fe2000001009d */
[----:B------:R-:W-:Y:S01]  /*14c0*/  FFMA.FTZ R220, R51, R112, R220 ;  /* 0x0000007033dc7223 */ /* 0x000fe200000100dc */
[----:B------:R-:W-:Y:S01]  /*14d0*/  FADD.FTZ R112, -R238, R117 ;  /* 0x00000075ee707221 */ /* 0x000fe20000010100 */
[----:B------:R-:W-:-:S03]  /*14e0*/  FADD.FTZ R16, R113, R16 ;  /* 0x0000001071107221 */ /* 0x000fc60000010000 */
[----:B------:R-:W1:Y:S01]  /*14f0*/  @P0 LDC.64 R116, c[0x0][0x3b8] ;  /* 0x0000ee00ff740b82 */ /* 0x000e620000000a00 */
[----:B------:R-:W-:Y:S01]  /*1500*/  FFMA.FTZ R4, R225, R113, R4 ;  /* 0x00000071e1047223 */ /* 0x000fe20000010004 */
[----:B------:R-:W-:Y:S01]  /*1510*/  SHF.L.U32 R113, R108, 0x10, RZ ;  /* 0x000000106c717819 */ /* 0x000fe200000006ff */
[----:B------:R-:W-:Y:S01]  /*1520*/  FADD.FTZ R14, R115, R14 ;  /* 0x0000000e730e7221 */ /* 0x000fe20000010000 */
[----:B------:R-:W-:Y:S01]  /*1530*/  SHF.L.U32 R236, R114, 0x10, RZ ;  /* 0x0000001072ec7819 */ /* 0x000fe200000006ff */
[----:B------:R-:W-:-:S03]  /*1540*/  FFMA.FTZ R2, R227, R115, R2 ;  /* 0x00000073e3027223 */ /* 0x000fc60000010002 */
[----:B------:R-:W2:Y:S01]  /*1550*/  @P2 LDC.64 R114, c[0x0][0x438] ;  /* 0x00010e00ff722b82 */ /* 0x000ea20000000a00 */
[----:B------:R-:W-:Y:S01]  /*1560*/  FADD.FTZ R216, -R238, R113 ;  /* 0x00000071eed87221 */ /* 0x000fe20000010100 */
[----:B------:R-:W-:Y:S02]  /*1570*/  IMAD.U32 R108, R111, 0x10000, RZ ;  /* 0x000100006f6c7824 */ /* 0x000fe400078e00ff */
[----:B------:R-:W-:Y:S01]  /*1580*/  FADD.FTZ R172, R222, R172 ;  /* 0x000000acdeac7221 */ /* 0x000fe20000010000 */
[----:B------:R-:W-:Y:S01]  /*1590*/  FFMA.FTZ R173, R231, R222, R173 ;  /* 0x000000dee7ad7223 */ /* 0x000fe200000100ad */
[----:B------:R-:W-:Y:S02]  /*15a0*/  IMAD.U32 R218, R218, 0x10000, RZ ;  /* 0x00010000dada7824 */ /* 0x000fe400078e00ff */
[----:B------:R-:W-:Y:S01]  /*15b0*/  FMUL.FTZ R222, R73, R234 ;  /* 0x000000ea49de7220 */ /* 0x000fe20000410000 */
[----:B------:R-:W-:Y:S01]  /*15c0*/  SHF.L.U32 R109, R109, 0x10, RZ ;  /* 0x000000106d6d7819 */ /* 0x000fe200000006ff */
[----:B------:R-:W-:Y:S01]  /*15d0*/  FMUL.FTZ R217, R211, R216 ;  /* 0x000000d8d3d97220 */ /* 0x000fe20000410000 */
[----:B------:R-:W-:Y:S01]  /*15e0*/  FMUL.FTZ R216, R79, R108 ;  /* 0x0000006c4fd87220 */ /* 0x000fe20000410000 */
[----:B------:R-:W-:Y:S01]  /*15f0*/  FADD.FTZ R164, R218, R164 ;  /* 0x000000a4daa47221 */ /* 0x000fe20000010000 */
[-C--:B------:R-:W-:Y:S01]  /*1600*/  FFMA.FTZ R165, R223, R218.reuse, R165 ;  /* 0x000000dadfa57223 */ /* 0x080fe200000100a5 */
[----:B------:R-:W-:Y:S01]  /*1610*/  FFMA.FTZ R222, R49, R218, R222 ;  /* 0x000000da31de7223 */ /* 0x000fe200000100de */
[----:B------:R-:W-:-:S02]  /*1620*/  IMAD.U32 R110, R110, 0x10000, RZ ;  /* 0x000100006e6e7824 */ /* 0x000fc400078e00ff */
[----:B------:R-:W-:Y:S01]  /*1630*/  FMUL.FTZ R219, R211, R112 ;  /* 0x00000070d3db7220 */ /* 0x000fe20000410000 */
[----:B------:R-:W-:Y:S01]  /*1640*/  FMUL.FTZ R218, R77, R236 ;  /* 0x000000ec4dda7220 */ /* 0x000fe20000410000 */
[----:B------:R-:W-:Y:S01]  /*1650*/  FADD.FTZ R34, R109, R34 ;  /* 0x000000226d227221 */ /* 0x000fe20000010000 */
[-C--:B------:R-:W-:Y:S01]  /*1660*/  FFMA.FTZ R150, R217, R109.reuse, R150 ;  /* 0x0000006dd9967223 */ /* 0x080fe20000010096 */
[----:B------:R-:W-:Y:S01]  /*1670*/  FFMA.FTZ R216, R55, R109, R216 ;  /* 0x0000006d37d87223 */ /* 0x000fe200000100d8 */
[----:B0-----:R-:W-:Y:S01]  /*1680*/  @P0 IMAD.WIDE.U32 R118, R212, 0x8, R118 ;  /* 0x00000008d4760825 */ /* 0x001fe200078e0076 */
[----:B------:R-:W-:-:S03]  /*1690*/  PRMT R109, R120, 0x7632, R109 ;  /* 0x00007632786d7816 */ /* 0x000fc6000000006d */
[----:B------:R-:W-:Y:S01]  /*16a0*/  IMAD.U32 R233, R120, 0x10000, RZ ;  /* 0x0001000078e97824 */ /* 0x000fe200078e00ff */
[----:B------:R-:W-:Y:S01]  /*16b0*/  PRMT R120, R121, 0x7632, R120 ;  /* 0x0000763279787816 */ /* 0x000fe20000000078 */
[----:B------:R-:W-:Y:S01]  /*16c0*/  FADD.FTZ R36, R110, R36 ;  /* 0x000000246e247221 */ /* 0x000fe20000010000 */
[-C--:B------:R-:W-:Y:S01]  /*16d0*/  FFMA.FTZ R152, R219, R110.reuse, R152 ;  /* 0x0000006edb987223 */ /* 0x080fe20000010098 */
[----:B------:R-:W-:Y:S01]  /*16e0*/  FFMA.FTZ R218, R53, R110, R218 ;  /* 0x0000006e35da7223 */ /* 0x000fe200000100da */
[----:B------:R-:W-:Y:S01]  /*16f0*/  FADD.FTZ R162, R234, R162 ;  /* 0x000000a2eaa27221 */ /* 0x000fe20000010000 */
[----:B------:R-:W-:Y:S01]  /*1700*/  FFMA.FTZ R163, R223, R234, R163 ;  /* 0x000000eadfa37223 */ /* 0x000fe200000100a3 */
[----:B------:R-:W0:Y:S01]  /*1710*/  @P0 LDC.64 R110, c[0x0][0x3b8] ;  /* 0x0000ee00ff6e0b82 */ /* 0x000e220000000a00 */
[----:B------:R3:W5:Y:S01]  /*1720*/  @P0 LDG.E.64 R166, desc[UR10][R118.64] ;  /* 0x0000000a76a60981 */ /* 0x000762000c1e1b00 */
[----:B-1----:R-:W-:Y:S01]  /*1730*/  @P0 IMAD.WIDE.U32 R116, R210, 0x8, R116 ;  /* 0x00000008d2740825 */ /* 0x002fe200078e0074 */
[----:B------:R-:W-:-:S02]  /*1740*/  PRMT R234, R123, 0x7632, R234 ;  /* 0x000076327bea7816 */ /* 0x000fc400000000ea */
[----:B------:R-:W-:Y:S02]  /*1750*/  SHF.L.U32 R237, R123, 0x10, RZ ;  /* 0x000000107bed7819 */ /* 0x000fe400000006ff */
[----:B------:R-:W-:Y:S01]  /*1760*/  SHF.L.U32 R123, R234, 0x10, RZ ;  /* 0x00000010ea7b7819 */ /* 0x000fe200000006ff */
[----:B------:R-:W1:Y:S01]  /*1770*/  @P2 LDC.64 R112, c[0x0][0x438] ;  /* 0x00010e00ff702b82 */ /* 0x000e620000000a00 */
[----:B------:R4:W5:Y:S01]  /*1780*/  @P0 LDG.E.64 R168, desc[UR10][R116.64] ;  /* 0x0000000a74a80981 */ /* 0x000962000c1e1b00 */
[----:B---3--:R-:W-:Y:S01]  /*1790*/  SHF.L.U32 R119, R120, 0x10, RZ ;  /* 0x0000001078777819 */ /* 0x008fe200000006ff */
[----:B--2---:R-:W-:-:S04]  /*17a0*/  @P2 IMAD.WIDE.U32 R114, R212, 0x10, R114 ;  /* 0x00000010d4722825 */ /* 0x004fc800078e0072 */
[----:B------:R-:W-:Y:S01]  /*17b0*/  FADD.FTZ R234, -R238, R119 ;  /* 0x00000077eeea7221 */ /* 0x000fe20000010100 */
[----:B------:R-:W-:Y:S01]  /*17c0*/  FADD.FTZ R119, RZ, R215 ;  /* 0x000000d7ff777221 */ /* 0x000fe20000010000 */
[----:B------:R2:W5:Y:S01]  /*17d0*/  @P2 LDG.E.128 R100, desc[UR10][R114.64] ;  /* 0x0000000a72642981 */ /* 0x000562000c1e1d00 */
[----:B----4-:R-:W3:Y:S02]  /*17e0*/  @P2 LDC.64 R116, c[0x0][0x438] ;  /* 0x00010e00ff742b82 */ /* 0x010ee40000000a00 */
[----:B------:R-:W-:-:S04]  /*17f0*/  FADD.FTZ R118, R138, R119 ;  /* 0x000000778a767221 */ /* 0x000fc80000010000 */
[----:B------:R-:W-:Y:S02]  /*1800*/  FADD.FTZ R119, R213, R118 ;  /* 0x00000076d5777221 */ /* 0x000fe40000010000 */
[----:B--2---:R-:W2:Y:S02]  /*1810*/  LDC.64 R114, c[0x0][0x3b0] ;  /* 0x0000ec00ff727b82 */ /* 0x004ea40000000a00 */
[----:B------:R-:W-:Y:S01]  /*1820*/  FADD.FTZ R119, R136, R119 ;  /* 0x0000007788777221 */ /* 0x000fe20000010000 */
[----:B------:R-:W-:Y:S01]  /*1830*/  FADD.FTZ R154, R232, R154 ;  /* 0x0000009ae89a7221 */ /* 0x000fe20000010000 */
[----:B------:R-:W-:Y:S01]  /*1840*/  FFMA.FTZ R155, R221, R232, R155 ;  /* 0x000000e8dd9b7223 */ /* 0x000fe2000001009b */
[----:B------:R-:W-:Y:S01]  /*1850*/  SHF.L.U32 R121, R121, 0x10, RZ ;  /* 0x0000001079797819 */ /* 0x000fe200000006ff */
[----:B------:R-:W-:Y:S01]  /*1860*/  FADD.FTZ R119, R142, R119 ;  /* 0x000000778e777221 */ /* 0x000fe20000010000 */
[----:B------:R-:W-:Y:S01]  /*1870*/  PRMT R232, R122, 0x7632, R232 ;  /* 0x000076327ae87816 */ /* 0x000fe200000000e8 */
[----:B0-----:R-:W-:-:S04]  /*1880*/  @P0 IMAD.WIDE.U32 R110, R207, 0x8, R110 ;  /* 0x00000008cf6e0825 */ /* 0x001fc800078e006e */
[----:B------:R-:W-:Y:S01]  /*1890*/  FFMA.FTZ R118, R0, R215, RZ ;  /* 0x000000d700767223 */ /* 0x000fe200000100ff */
[----:B------:R-:W-:Y:S01]  /*18a0*/  FADD.FTZ R119, R134, R119 ;  /* 0x0000007786777221 */ /* 0x000fe20000010000 */
[----:B------:R-:W-:Y:S02]  /*18b0*/  IMAD.U32 R235, R122, 0x10000, RZ ;  /* 0x000100007aeb7824 */ /* 0x000fe400078e00ff */
[C---:B------:R-:W-:Y:S01]  /*18c0*/  FADD.FTZ R122, -R238.reuse, R233 ;  /* 0x000000e9ee7a7221 */ /* 0x040fe20000010100 */
[----:B------:R-:W-:Y:S01]  /*18d0*/  FADD.FTZ R233, -R238, R121 ;  /* 0x00000079eee97221 */ /* 0x000fe20000010100 */
[----:B------:R-:W-:Y:S01]  /*18e0*/  IMAD.U32 R109, R109, 0x10000, RZ ;  /* 0x000100006d6d7824 */ /* 0x000fe200078e00ff */
[----:B------:R0:W5:Y:S01]  /*18f0*/  @P0 LDG.E.64 R170, desc[UR10][R110.64] ;  /* 0x0000000a6eaa0981 */ /* 0x000162000c1e1b00 */
[----:B------:R-:W-:Y:S01]  /*1900*/  IMAD.U32 R121, R232, 0x10000, RZ ;  /* 0x00010000e8797824 */ /* 0x000fe200078e00ff */
[----:B------:R-:W-:Y:S01]  /*1910*/  PRMT R120, R125, 0x7632, R120 ;  /* 0x000076327d787816 */ /* 0x000fe20000000078 */
[----:B-1----:R-:W-:-:S04]  /*1920*/  @P2 IMAD.WIDE.U32 R112, R210, 0x10, R112 ;  /* 0x00000010d2702825 */ /* 0x002fc800078e0070 */
[----:B------:R-:W-:Y:S01]  /*1930*/  FADD.FTZ R15, R236, R15 ;  /* 0x0000000fec0f7221 */ /* 0x000fe20000010000 */
[----:B------:R-:W-:Y:S01]  /*1940*/  FFMA.FTZ R3, R219, R236, R3 ;  /* 0x000000ecdb037223 */ /* 0x000fe20000010003 */
[----:B------:R-:W-:Y:S01]  /*1950*/  FADD.FTZ R235, -R238, R235 ;  /* 0x000000ebeeeb7221 */ /* 0x000fe20000010100 */
[----:B---3--:R-:W-:-:S04]  /*1960*/  @P2 IMAD.WIDE.U32 R116, R207, 0x10, R116 ;  /* 0x00000010cf742825 */ /* 0x008fc800078e0074 */
[----:B------:R-:W-:Y:S01]  /*1970*/  FADD.FTZ R237, -R238, R237 ;  /* 0x000000edeeed7221 */ /* 0x000fe20000010100 */
[----:B0-----:R-:W-:Y:S01]  /*1980*/  SHF.L.U32 R111, R125, 0x10, RZ ;  /* 0x000000107d6f7819 */ /* 0x001fe200000006ff */
[----:B------:R-:W-:Y:S01]  /*1990*/  FADD.FTZ R125, R140, R119 ;  /* 0x000000778c7d7221 */ /* 0x000fe20000010000 */
[C---:B------:R-:W-:Y:S01]  /*19a0*/  FADD.FTZ R109, -R238.reuse, R109 ;  /* 0x0000006dee6d7221 */ /* 0x040fe20000010100 */
[C---:B------:R-:W-:Y:S01]  /*19b0*/  FADD.FTZ R236, -R238.reuse, R121 ;  /* 0x00000079eeec7221 */ /* 0x040fe20000010100 */
[----:B------:R-:W-:Y:S01]  /*19c0*/  FFMA.FTZ R119, R139, R138, R118 ;  /* 0x0000008a8b777223 */ /* 0x000fe20000010076 */
[--C-:B------:R-:W-:Y:S01]  /*19d0*/  FADD.FTZ R238, -R238, R123.reuse ;  /* 0x0000007beeee7221 */ /* 0x100fe20000010100 */
[----:B------:R0:W5:Y:S01]  /*19e0*/  @P2 LDG.E.128 R96, desc[UR10][R112.64] ;  /* 0x0000000a70602981 */ /* 0x000162000c1e1d00 */
[C---:B------:R-:W-:Y:S01]  /*19f0*/  PRMT R123, R124.reuse, 0x7632, R123 ;  /* 0x000076327c7b7816 */ /* 0x040fe2000000007b */
[----:B------:R-:W-:Y:S01]  /*1a00*/  IMAD.U32 R110, R124, 0x10000, RZ ;  /* 0x000100007c6e7824 */ /* 0x000fe200078e00ff */
[----:B------:R-:W-:Y:S01]  /*1a10*/  PRMT R124, R126, 0x7632, R124 ;  /* 0x000076327e7c7816 */ /* 0x000fe2000000007c */
[----:B------:R1:W5:Y:S01]  /*1a20*/  @P2 LDG.E.128 R104, desc[UR10][R116.64] ;  /* 0x0000000a74682981 */ /* 0x000362000c1e1d00 */
[----:B--2---:R-:W-:-:S04]  /*1a30*/  IMAD.WIDE.U32 R248, R212, 0x8, R114 ;  /* 0x00000008d4f87825 */ /* 0x004fc800078e0072 */
[----:B0-----:R-:W-:Y:S02]  /*1a40*/  IMAD.U32 R112, R126, 0x10000, RZ ;  /* 0x000100007e707824 */ /* 0x001fe400078e00ff */
[----:B------:R-:W-:Y:S01]  /*1a50*/  FFMA.FTZ R126, R214, R213, R119 ;  /* 0x000000d5d67e7223 */ /* 0x000fe20000010077 */
[--C-:B------:R-:W-:Y:S01]  /*1a60*/  IMAD.WIDE.U32 R118, R210, 0x8, R114.reuse ;  /* 0x00000008d2767825 */ /* 0x100fe200078e0072 */
[----:B------:R-:W5:Y:S03]  /*1a70*/  LDG.E.64 R248, desc[UR10][R248.64] ;  /* 0x0000000af8f87981 */ /* 0x000f66000c1e1b00 */
[----:B-1----:R-:W-:Y:S02]  /*1a80*/  IMAD.WIDE.U32 R116, R207, 0x8, R114 ;  /* 0x00000008cf747825 */ /* 0x002fe400078e0072 */
[----:B------:R-:W5:Y:S04]  /*1a90*/  LDG.E.64 R118, desc[UR10][R118.64] ;  /* 0x0000000a76767981 */ /* 0x000f68000c1e1b00 */
[----:B------:R-:W5:Y:S01]  /*1aa0*/  LDG.E.64 R116, desc[UR10][R116.64] ;  /* 0x0000000a74747981 */ /* 0x000f62000c1e1b00 */
[----:B------:R-:W-:Y:S01]  /*1ab0*/  FADD.FTZ R125, R132, R125 ;  /* 0x0000007d847d7221 */ /* 0x000fe20000010000 */
[----:B------:R-:W-:-:S03]  /*1ac0*/  FFMA.FTZ R126, R137, R136, R126 ;  /* 0x00000088897e7223 */ /* 0x000fc6000001007e */
[----:B------:R-:W-:Y:S01]  /*1ad0*/  FADD.FTZ R125, R230, R125 ;  /* 0x0000007de67d7221 */ /* 0x000fe20000010000 */
[----:B------:R-:W-:-:S03]  /*1ae0*/  FFMA.FTZ R126, R143, R142, R126 ;  /* 0x0000008e8f7e7223 */ /* 0x000fc6000001007e */
[----:B------:R-:W-:Y:S01]  /*1af0*/  FADD.FTZ R125, R222, R125 ;  /* 0x0000007dde7d7221 */ /* 0x000fe20000010000 */
[----:B------:R-:W-:-:S03]  /*1b00*/  FFMA.FTZ R126, R135, R134, R126 ;  /* 0x00000086877e7223 */ /* 0x000fc6000001007e */
[----:B------:R-:W-:Y:S01]  /*1b10*/  FADD.FTZ R125, R228, R125 ;  /* 0x0000007de47d7221 */ /* 0x000fe20000010000 */
[----:B------:R-:W-:-:S03]  /*1b20*/  FFMA.FTZ R126, R141, R140, R126 ;  /* 0x0000008c8d7e7223 */ /* 0x000fc6000001007e */
[----:B------:R-:W-:Y:S01]  /*1b30*/  FADD.FTZ R125, R220, R125 ;  /* 0x0000007ddc7d7221 */ /* 0x000fe20000010000 */
[----:B------:R-:W-:-:S03]  /*1b40*/  PRMT R243, R128, 0x7632, R243 ;  /* 0x0000763280f37816 */ /* 0x000fc600000000f3 */
[----:B------:R-:W-:Y:S01]  /*1b50*/  FADD.FTZ R125, R226, R125 ;  /* 0x0000007de27d7221 */ /* 0x000fe20000010000 */
[----:B------:R-:W-:Y:S01]  /*1b60*/  FFMA.FTZ R126, R133, R132, R126 ;  /* 0x00000084857e7223 */ /* 0x000fe2000001007e */
[----:B------:R-:W-:Y:S02]  /*1b70*/  IMAD.U32 R239, R128, 0x10000, RZ ;  /* 0x0001000080ef7824 */ /* 0x000fe400078e00ff */
[----:B------:R-:W-:Y:S01]  /*1b80*/  FADD.FTZ R125, R218, R125 ;  /* 0x0000007dda7d7221 */ /* 0x000fe20000010000 */
[----:B------:R-:W-:Y:S02]  /*1b90*/  IMAD.U32 R115, R123, 0x10000, RZ ;  /* 0x000100007b737824 */ /* 0x000fe400078e00ff */
[----:B------:R-:W-:Y:S01]  /*1ba0*/  FFMA.FTZ R126, R231, R230, R126 ;  /* 0x000000e6e77e7223 */ /* 0x000fe2000001007e */
[----:B------:R-:W-:Y:S02]  /*1bb0*/  IMAD.U32 R243, R243, 0x10000, RZ ;  /* 0x00010000f3f37824 */ /* 0x000fe400078e00ff */
[----:B------:R-:W-:Y:S01]  /*1bc0*/  FMUL.FTZ R123, R80, R239 ;  /* 0x000000ef507b7220 */ /* 0x000fe20000410000 */
[----:B------:R-:W-:Y:S01]  /*1bd0*/  FADD.FTZ R125, R224, R125 ;  /* 0x0000007de07d7221 */ /* 0x000fe20000010000 */
[----:B------:R-:W-:Y:S01]  /*1be0*/  PRMT R244, R129, 0x7632, R244 ;  /* 0x0000763281f47816 */ /* 0x000fe200000000f4 */
[----:B------:R-:W-:Y:S01]  /*1bf0*/  FFMA.FTZ R126, R223, R222, R126 ;  /* 0x000000dedf7e7223 */ /* 0x000fe2000001007e */
[----:B------:R-:W-:Y:S01]  /*1c00*/  SHF.L.U32 R114, R120, 0x10, RZ ;  /* 0x0000001078727819 */ /* 0x000fe200000006ff */
[----:B------:R-:W-:Y:S01]  /*1c10*/  IMAD.U32 R120, R124, 0x10000, RZ ;  /* 0x000100007c787824 */ /* 0x000fe200078e00ff */
[----:B------:R-:W-:Y:S01]  /*1c20*/  SHF.L.U32 R240, R129, 0x10, RZ ;  /* 0x0000001081f07819 */ /* 0x000fe200000006ff */
[----:B------:R-:W-:Y:S01]  /*1c30*/  FFMA.FTZ R123, R56, R110, R123 ;  /* 0x0000006e387b7223 */ /* 0x000fe2000001007b */
[----:B------:R-:W-:Y:S01]  /*1c40*/  FMUL.FTZ R124, R81, R243 ;  /* 0x000000f3517c7220 */ /* 0x000fe20000410000 */
[----:B------:R-:W-:Y:S01]  /*1c50*/  FADD.FTZ R128, R216, R125 ;  /* 0x0000007dd8807221 */ /* 0x000fe20000010000 */
[----:B------:R-:W-:Y:S01]  /*1c60*/  SHF.L.U32 R244, R244, 0x10, RZ ;  /* 0x00000010f4f47819 */ /* 0x000fe200000006ff */
[----:B------:R-:W-:Y:S01]  /*1c70*/  FFMA.FTZ R126, R229, R228, R126 ;  /* 0x000000e4e57e7223 */ /* 0x000fe2000001007e */
[----:B------:R-:W-:Y:S01]  /*1c80*/  PRMT R121, R127, 0x7632, R121 ;  /* 0x000076327f797816 */ /* 0x000fe20000000079 */
[----:B------:R-:W-:Y:S01]  /*1c90*/  FFMA.FTZ R124, R57, R115, R124 ;  /* 0x00000073397c7223 */ /* 0x000fe2000001007c */
[----:B------:R-:W-:Y:S01]  /*1ca0*/  SHF.L.U32 R113, R127, 0x10, RZ ;  /* 0x000000107f717819 */ /* 0x000fe200000006ff */
[----:B------:R-:W-:Y:S01]  /*1cb0*/  FADD.FTZ R127, R123, R128 ;  /* 0x000000807b7f7221 */ /* 0x000fe20000010000 */
[----:B------:R-:W-:Y:S01]  /*1cc0*/  FMUL.FTZ R125, R82, R240 ;  /* 0x000000f0527d7220 */ /* 0x000fe20000410000 */
[C---:B------:R-:W-:Y:S01]  /*1cd0*/  PRMT R245, R130.reuse, 0x7632, R245 ;  /* 0x0000763282f57816 */ /* 0x040fe200000000f5 */
[----:B------:R-:W-:-:S02]  /*1ce0*/  IMAD.U32 R241, R130, 0x10000, RZ ;  /* 0x0001000082f17824 */ /* 0x000fc400078e00ff */
[----:B------:R-:W-:Y:S01]  /*1cf0*/  FMUL.FTZ R130, R83, R244 ;  /* 0x000000f453827220 */ /* 0x000fe20000410000 */
[----:B------:R-:W-:Y:S01]  /*1d00*/  FFMA.FTZ R128, R221, R220, R126 ;  /* 0x000000dcdd807223 */ /* 0x000fe2000001007e */
[----:B------:R-:W-:Y:S01]  /*1d10*/  FFMA.FTZ R125, R58, R111, R125 ;  /* 0x0000006f3a7d7223 */ /* 0x000fe2000001007d */
[----:B------:R-:W-:Y:S01]  /*1d20*/  FADD.FTZ R232, R127, R124 ;  /* 0x0000007c7fe87221 */ /* 0x000fe20000010000 */
[----:B------:R-:W-:Y:S01]  /*1d30*/  PRMT R246, R131, 0x7632, R246 ;  /* 0x0000763283f67816 */ /* 0x000fe200000000f6 */
[----:B------:R-:W-:Y:S01]  /*1d40*/  FFMA.FTZ R126, R59, R114, R130 ;  /* 0x000000723b7e7223 */ /* 0x000fe20000010082 */
[----:B------:R-:W-:Y:S01]  /*1d50*/  SHF.L.U32 R242, R131, 0x10, RZ ;  /* 0x0000001083f27819 */ /* 0x000fe200000006ff */
[----:B------:R-:W-:Y:S01]  /*1d60*/  FFMA.FTZ R130, R227, R226, R128 ;  /* 0x000000e2e3827223 */ /* 0x000fe20000010080 */
[----:B------:R-:W-:Y:S01]  /*1d70*/  FMUL.FTZ R131, R84, R241 ;  /* 0x000000f154837220 */ /* 0x000fe20000410000 */
[----:B------:R-:W-:Y:S02]  /*1d80*/  IMAD.U32 R245, R245, 0x10000, RZ ;  /* 0x00010000f5f57824 */ /* 0x000fe400078e00ff */
[----:B------:R-:W-:Y:S01]  /*1d90*/  FADD.FTZ R129, R232, R125 ;  /* 0x0000007de8817221 */ /* 0x000fe20000010000 */
[----:B------:R-:W-:Y:S01]  /*1da0*/  FFMA.FTZ R130, R219, R218, R130 ;  /* 0x000000dadb827223 */ /* 0x000fe20000010082 */
[----:B------:R-:W-:Y:S01]  /*1db0*/  FFMA.FTZ R128, R60, R112, R131 ;  /* 0x000000703c807223 */ /* 0x000fe20000010083 */
[----:B------:R-:W-:Y:S01]  /*1dc0*/  FMUL.FTZ R232, R85, R245 ;  /* 0x000000f555e87220 */ /* 0x000fe20000410000 */
[----:B------:R-:W-:Y:S01]  /*1dd0*/  FADD.FTZ R131, R129, R126 ;  /* 0x0000007e81837221 */ /* 0x000fe20000010000 */
[----:B------:R-:W-:Y:S01]  /*1de0*/  FMUL.FTZ R127, R211, R122 ;  /* 0x0000007ad37f7220 */ /* 0x000fe20000410000 */
[----:B------:R-:W-:Y:S01]  /*1df0*/  SHF.L.U32 R246, R246, 0x10, RZ ;  /* 0x00000010f6f67819 */ /* 0x000fe200000006ff */
[----:B------:R-:W-:Y:S01]  /*1e00*/  FFMA.FTZ R122, R225, R224, R130 ;  /* 0x000000e0e17a7223 */ /* 0x000fe20000010082 */
[----:B------:R-:W-:Y:S01]  /*1e10*/  FMUL.FTZ R129, R86, R242 ;  /* 0x000000f256817220 */ /* 0x000fe20000410000 */
[----:B------:R-:W-:Y:S01]  /*1e20*/  FFMA.FTZ R130, R61, R120, R232 ;  /* 0x000000783d827223 */ /* 0x000fe200000100e8 */
[----:B------:R-:W-:Y:S01]  /*1e30*/  FADD.FTZ R131, R131, R128 ;  /* 0x0000008083837221 */ /* 0x000fe20000010000 */
[----:B------:R-:W-:Y:S01]  /*1e40*/  SHF.L.U32 R121, R121, 0x10, RZ ;  /* 0x0000001079797819 */ /* 0x000fe200000006ff */
[----:B------:R-:W-:Y:S01]  /*1e50*/  FFMA.FTZ R122, R217, R216, R122 ;  /* 0x000000d8d97a7223 */ /* 0x000fe2000001007a */
[----:B------:R-:W-:Y:S01]  /*1e60*/  FFMA.FTZ R129, R62, R113, R129 ;  /* 0x000000713e817223 */ /* 0x000fe20000010081 */
[----:B------:R-:W-:Y:S01]  /*1e70*/  FMUL.FTZ R232, R87, R246 ;  /* 0x000000f657e87220 */ /* 0x000fe20000410000 */
[----:B------:R-:W-:Y:S01]  /*1e80*/  FADD.FTZ R250, R131, R130 ;  /* 0x0000008283fa7221 */ /* 0x000fe20000010000 */
[----:B------:R-:W-:Y:S01]  /*1e90*/  FMUL.FTZ R131, R211, R109 ;  /* 0x0000006dd3837220 */ /* 0x000fe20000410000 */
        /* <DEDUP_REMOVED lines=51> */
.L_x_831:
[----:B------:R-:W-:Y:S05]  /*21d0*/  BSYNC.RECONVERGENT B0 ;  /* 0x0000000000007941 */ /* 0x000fea0003800200 */
.L_x_830:
        /* <DEDUP_REMOVED lines=70> */
[-CC-:B------:R-:W-:Y:S01]  /*2640*/  FFMA.FTZ R133, R133, R240.reuse, R242.reuse ;  /* 0x000000f085857223 */ /* 0x180fe200000100f2 */
        /* <DEDUP_REMOVED lines=50> */
.L_x_834:
[-CC-:B------:R-:W-:Y:S01]  /*2970*/  FFMA.FTZ R143, R143, R240.reuse, R242.reuse ;  /* 0x000000f08f8f7223 */ /* 0x180fe200000100f2 */
[-CC-:B------:R-:W-:Y:S01]  /*2980*/  FFMA.FTZ R135, R135, R240.reuse, R242.reuse ;  /* 0x000000f087877223 */ /* 0x180fe200000100f2 */
[-CC-:B------:R-:W-:Y:S01]  /*2990*/  FFMA.FTZ R141, R141, R240.reuse, R242.reuse ;  /* 0x000000f08d8d7223 */ /* 0x180fe200000100f2 */
[-CC-:B------:R-:W-:Y:S01]  /*29a0*/  FFMA.FTZ R133, R133, R240.reuse, R242.reuse ;  /* 0x000000f085857223 */ /* 0x180fe200000100f2 */
[----:B------:R-:W-:Y:S01]  /*29b0*/  FADD.FTZ R142, R142, -R143 ;  /* 0x8000008f8e8e7221 */ /* 0x000fe20000010000 */
[----:B------:R-:W-:Y:S01]  /*29c0*/  FADD.FTZ R134, R134, -R135 ;  /* 0x8000008786867221 */ /* 0x000fe20000010000 */
[-CC-:B------:R-:W-:Y:S01]  /*29d0*/  FFMA.FTZ R214, R214, R240.reuse, R242.reuse ;  /* 0x000000f0d6d67223 */ /* 0x180fe200000100f2 */
[-CC-:B------:R-:W-:Y:S01]  /*29e0*/  FFMA.FTZ R137, R137, R240.reuse, R242.reuse ;  /* 0x000000f089897223 */ /* 0x180fe200000100f2 */
        /* <DEDUP_REMOVED lines=50> */
.L_x_833:
[----:B------:R-:W-:Y:S01]  /*2d10*/  UMOV UR4, UR8 ;  /* 0x0000000800047c82 */ /* 0x000fe20008000000 */
[----:B------:R-:W-:Y:S01]  /*2d20*/  UMOV UR5, UR9 ;  /* 0x0000000900057c82 */ /* 0x000fe20008000000 */
[----:B------:R-:W-:-:S04]  /*2d30*/  UISETP.NE.U32.AND UP0, UPT, UR4, URZ, UPT ;  /* 0x000000ff0400728c */ /* 0x000fc8000bf05070 */
[----:B------:R-:W-:-:S09]  /*2d40*/  UISETP.NE.AND.EX UP0, UPT, UR5, URZ, UPT, UP0 ;  /* 0x000000ff0500728c */ /* 0x000fd2000bf05300 */
[----:B------:R-:W-:Y:S05]  /*2d50*/  BRA.U UP0, `(.L_x_836) ;  /* 0x0000000500087547 */ /* 0x000fea000b800000 */
[-CC-:B------:R-:W-:Y:S01]  /*2d60*/  FFMA.FTZ R141, R141, R240.reuse, R242.reuse ;  /* 0x000000f08d8d7223 */ /* 0x180fe200000100f2 */
[----:B-----5:R-:W-:Y:S01]  /*2d70*/  PRMT R109, R103, 0x7632, R109 ;  /* 0x00007632676d7816 */ /* 0x020fe2000000006d */
[-CC-:B------:R-:W-:Y:S01]  /*2d80*/  FFMA.FTZ R133, R133, R240.reuse, R242.reuse ;  /* 0x000000f085857223 */ /* 0x180fe200000100f2 */
[----:B------:R-:W-:Y:S01]  /*2d90*/  SHF.L.U32 R110, R103, 0x10, RZ ;  /* 0x00000010676e7819 */ /* 0x000fe200000006ff */
[----:B------:R-:W-:Y:S01]  /*2da0*/  FADD.FTZ R115, R140, -R141 ;  /* 0x8000008d8c737221 */ /* 0x000fe20000010000 */
[-CC-:B------:R-:W-:Y:S01]  /*2db0*/  FFMA.FTZ R143, R143, R240.reuse, R242.reuse ;  /* 0x000000f08f8f7223 */ /* 0x180fe200000100f2 */
[-C--:B------:R-:W-:Y:S01]  /*2dc0*/  FFMA.FTZ R114, R0, R240.reuse, R242 ;  /* 0x000000f000727223 */ /* 0x080fe200000100f2 */
[----:B------:R-:W-:Y:S01]  /*2dd0*/  FADD.FTZ R120, R132, -R133 ;  /* 0x8000008584787221 */ /* 0x000fe20000010000 */
[----:B------:R-:W-:Y:S01]  /*2de0*/  IMAD.U32 R112, R109, 0x10000, RZ ;  /* 0x000100006d707824 */ /* 0x000fe200078e00ff */
[----:B------:R-:W-:Y:S01]  /*2df0*/  SHF.L.U32 R0, R102, 0x10, RZ ;  /* 0x0000001066007819 */ /* 0x000fe200000006ff */
[--C-:B------:R-:W-:Y:S01]  /*2e00*/  FFMA.FTZ R115, R211, R115, R110.reuse ;  /* 0x00000073d3737223 */ /* 0x100fe2000001006e */
[----:B------:R-:W-:Y:S01]  /*2e10*/  FADD.FTZ R143, R142, -R143 ;  /* 0x8000008f8e8f7221 */ /* 0x000fe20000010000 */
[----:B------:R-:W-:Y:S01]  /*2e20*/  PRMT R110, R102, 0x7632, R110 ;  /* 0x00007632666e7816 */ /* 0x000fe2000000006e */
[----:B------:R-:W-:Y:S01]  /*2e30*/  FFMA.FTZ R135, R135, R240, R242 ;  /* 0x000000f087877223 */ /* 0x000fe200000100f2 */
[----:B------:R-:W-:Y:S01]  /*2e40*/  FFMA.FTZ R120, R211, R120, R112 ;  /* 0x00000078d3787223 */ /* 0x000fe20000010070 */
[----:B------:R-:W-:Y:S01]  /*2e50*/  FADD.FTZ R215, R215, -R114 ;  /* 0x80000072d7d77221 */ /* 0x000fe20000010000 */
[----:B------:R-:W-:Y:S01]  /*2e60*/  FFMA.FTZ R112, R211, R143, R0 ;  /* 0x0000008fd3707223 */ /* 0x000fe20000010000 */
[----:B------:R-:W-:Y:S01]  /*2e70*/  PRMT R109, R101, 0x7632, R109 ;  /* 0x00007632656d7816 */ /* 0x000fe2000000006d */
[-CC-:B------:R-:W-:Y:S01]  /*2e80*/  FFMA.FTZ R108, R214, R240.reuse, R242.reuse ;  /* 0x000000f0d66c7223 */ /* 0x180fe200000100f2 */
[----:B------:R-:W-:Y:S01]  /*2e90*/  FFMA.FTZ R137, R137, R240, R242 ;  /* 0x000000f089897223 */ /* 0x000fe200000100f2 */
[----:B------:R-:W-:Y:S01]  /*2ea0*/  FADD.FTZ R135, R134, -R135 ;  /* 0x8000008786877221 */ /* 0x000fe20000010000 */
[----:B------:R-:W-:Y:S01]  /*2eb0*/  PRMT R0, R100, 0x7632, R0 ;  /* 0x0000763264007816 */ /* 0x000fe20000000000 */
[----:B------:R-:W-:-:S02]  /*2ec0*/  IMAD.U32 R114, R110, 0x10000, RZ ;  /* 0x000100006e727824 */ /* 0x000fc400078e00ff */
[----:B------:R-:W-:Y:S01]  /*2ed0*/  FFMA.FTZ R139, R139, R240, R242 ;  /* 0x000000f08b8b7223 */ /* 0x000fe200000100f2 */
[----:B------:R-:W-:Y:S01]  /*2ee0*/  SHF.L.U32 R111, R101, 0x10, RZ ;  /* 0x00000010656f7819 */ /* 0x000fe200000006ff */
[----:B------:R-:W-:Y:S01]  /*2ef0*/  FADD.FTZ R108, R213, -R108 ;  /* 0x8000006cd56c7221 */ /* 0x000fe20000010000 */
[----:B------:R-:W-:Y:S01]  /*2f00*/  SHF.L.U32 R113, R109, 0x10, RZ ;  /* 0x000000106d717819 */ /* 0x000fe200000006ff */
[----:B------:R-:W-:Y:S01]  /*2f10*/  FADD.FTZ R136, R136, -R137 ;  /* 0x8000008988887221 */ /* 0x000fe20000010000 */
[----:B------:R-:W-:Y:S01]  /*2f20*/  SHF.L.U32 R109, R0, 0x10, RZ ;  /* 0x00000010006d7819 */ /* 0x000fe200000006ff */
[----:B------:R-:W-:Y:S01]  /*2f30*/  FFMA.FTZ R114, R211, R135, R114 ;  /* 0x00000087d3727223 */ /* 0x000fe20000010072 */
[----:B------:R-:W-:Y:S01]  /*2f40*/  ISETP.GE.U32.AND P1, PT, R248, RZ, PT ;  /* 0x000000fff800720c */ /* 0x000fe20003f26070 */
[----:B------:R-:W-:Y:S01]  /*2f50*/  FADD.FTZ R138, R138, -R139 ;  /* 0x8000008b8a8a7221 */ /* 0x000fe20000010000 */
[----:B------:R-:W-:Y:S02]  /*2f60*/  IMAD.U32 R110, R100, 0x10000, RZ ;  /* 0x00010000646e7824 */ /* 0x000fe400078e00ff */
[----:B------:R-:W-:Y:S01]  /*2f70*/  FMUL.FTZ R120, R120, UR6 ;  /* 0x0000000678787c20 */ /* 0x000fe20008410000 */
[----:B------:R-:W-:Y:S01]  /*2f80*/  FMUL.FTZ R115, R115, UR6 ;  /* 0x0000000673737c20 */ /* 0x000fe20008410000 */
[C---:B------:R-:W-:Y:S01]  /*2f90*/  FFMA.FTZ R108, R211.reuse, R108, R111 ;  /* 0x0000006cd36c7223 */ /* 0x040fe2000001006f */
[----:B------:R-:W-:Y:S01]  /*2fa0*/  FFMA.FTZ R113, R211, R136, R113 ;  /* 0x00000088d3717223 */ /* 0x000fe20000010071 */
[C---:B------:R-:W-:Y:S01]  /*2fb0*/  LOP3.LUT P3, RZ, R249.reuse, 0xff0000, RZ, 0xc0, !PT ;  /* 0x00ff0000f9ff7812 */ /* 0x040fe2000786c0ff */
[----:B------:R-:W-:Y:S01]  /*2fc0*/  FMUL.FTZ R112, R112, UR6 ;  /* 0x0000000670707c20 */ /* 0x000fe20008410000 */
[----:B------:R-:W-:Y:S01]  /*2fd0*/  ISETP.GE.U32.AND.EX P1, PT, R249, 0x1000000, PT, P1 ;  /* 0x01000000f900780c */ /* 0x000fe20003f26110 */
[----:B------:R-:W-:Y:S01]  /*2fe0*/  FMUL.FTZ R114, R114, UR6 ;  /* 0x0000000672727c20 */ /* 0x000fe20008410000 */
[C---:B------:R-:W-:Y:S01]  /*2ff0*/  FFMA.FTZ R110, R211.reuse, R215, R110 ;  /* 0x000000d7d36e7223 */ /* 0x040fe2000001006e */
[----:B------:R-:W-:Y:S01]  /*3000*/  FFMA.FTZ R109, R211, R138, R109 ;  /* 0x0000008ad36d7223 */ /* 0x000fe2000001006d */
        /* <DEDUP_REMOVED lines=23> */
.L_x_836:
[----:B-----5:R-:W-:Y:S01]  /*3180*/  PRMT R89, R103, 0x7632, R89 ;  /* 0x0000763267597816 */ /* 0x020fe20000000059 */
[-C--:B------:R-:W-:Y:S01]  /*3190*/  FFMA.FTZ R143, R143, R240.reuse, R242 ;  /* 0x000000f08f8f7223 */ /* 0x080fe200000100f2 */
[C---:B------:R-:W-:Y:S01]  /*31a0*/  PRMT R88, R102.reuse, 0x7632, R88 ;  /* 0x0000763266587816 */ /* 0x040fe20000000058 */
[-CC-:B------:R-:W-:Y:S01]  /*31b0*/  FFMA.FTZ R141, R141, R240.reuse, R242.reuse ;  /* 0x000000f08d8d7223 */ /* 0x180fe200000100f2 */
[-CC-:B------:R-:W-:Y:S01]  /*31c0*/  FFMA.FTZ R133, R133, R240.reuse, R242.reuse ;  /* 0x000000f085857223 */ /* 0x180fe200000100f2 */
[----:B------:R-:W-:Y:S01]  /*31d0*/  IMAD.U32 R91, R89, 0x10000, RZ ;  /* 0x00010000595b7824 */ /* 0x000fe200078e00ff */
[----:B------:R-:W-:Y:S01]  /*31e0*/  SHF.L.U32 R89, R102, 0x10, RZ ;  /* 0x0000001066597819 */ /* 0x000fe200000006ff */
[----:B------:R-:W-:Y:S01]  /*31f0*/  FADD.FTZ R90, R142, -R143 ;  /* 0x8000008f8e5a7221 */ /* 0x000fe20000010000 */
[-C--:B------:R-:W-:Y:S01]  /*3200*/  FFMA.FTZ R135, R135, R240.reuse, R242 ;  /* 0x000000f087877223 */ /* 0x080fe200000100f2 */
[----:B------:R-:W-:Y:S01]  /*3210*/  PRMT R112, R101, 0x7632, R112 ;  /* 0x0000763265707816 */ /* 0x000fe20000000070 */
[--C-:B------:R-:W-:Y:S01]  /*3220*/  FFMA.FTZ R214, R214, R240, R242.reuse ;  /* 0x000000f0d6d67223 */ /* 0x100fe200000100f2 */
[----:B------:R-:W-:Y:S01]  /*3230*/  SHF.L.U32 R108, R103, 0x10, RZ ;  /* 0x00000010676c7819 */ /* 0x000fe200000006ff */
[----:B------:R-:W-:Y:S01]  /*3240*/  FFMA.FTZ R90, R211, R90, R89 ;  /* 0x0000005ad35a7223 */ /* 0x000fe20000010059 */
[----:B------:R-:W-:Y:S01]  /*3250*/  SHF.L.U32 R109, R88, 0x10, RZ ;  /* 0x00000010586d7819 */ /* 0x000fe200000006ff */
[-CC-:B------:R-:W-:Y:S01]  /*3260*/  FFMA.FTZ R137, R137, R240.reuse, R242.reuse ;  /* 0x000000f089897223 */ /* 0x180fe200000100f2 */
[----:B------:R-:W-:Y:S01]  /*3270*/  FADD.FTZ R140, R140, -R141 ;  /* 0x8000008d8c8c7221 */ /* 0x000fe20000010000 */
[----:B------:R-:W-:Y:S01]  /*3280*/  FADD.FTZ R132, R132, -R133 ;  /* 0x8000008584847221 */ /* 0x000fe20000010000 */
[----:B------:R-:W-:Y:S01]  /*3290*/  FADD.FTZ R134, R134, -R135 ;  /* 0x8000008786867221 */ /* 0x000fe20000010000 */
[-CC-:B------:R-:W-:Y:S01]  /*32a0*/  FFMA.FTZ R0, R0, R240.reuse, R242.reuse ;  /* 0x000000f000007223 */ /* 0x180fe200000100f2 */
        /* <DEDUP_REMOVED lines=51> */
.L_x_832:
        /* <DEDUP_REMOVED lines=11> */
[----:B-----5:R-:W-:Y:S01]  /*3690*/  ISETP.GE.U32.AND P1, PT, R248, RZ, PT ;  /* 0x000000fff800720c */ /* 0x020fe20003f26070 */
[----:B------:R-:W-:Y:S01]  /*36a0*/  FADD.FTZ R132, R132, -R133 ;  /* 0x8000008584847221 */ /* 0x000fe20000010000 */
[----:B------:R-:W-:Y:S01]  /*36b0*/  FADD.FTZ R142, R142, -R143 ;  /* 0x8000008f8e8e7221 */ /* 0x000fe20000010000 */
[----:B------:R-:W-:Y:S01]  /*36c0*/  FADD.FTZ R140, R140, -R141 ;  /* 0x8000008d8c8c7221 */ /* 0x000fe20000010000 */
[--C-:B------:R-:W-:Y:S01]  /*36d0*/  FFMA.FTZ R214, R214, R240, R242.reuse ;  /* 0x000000f0d6d67223 */ /* 0x100fe200000100f2 */
[----:B------:R-:W-:Y:S01]  /*36e0*/  FMUL.FTZ R132, R211, R132 ;  /* 0x00000084d3847220 */ /* 0x000fe20000410000 */
        /* <DEDUP_REMOVED lines=22> */
[-CC-:B------:R-:W-:Y:S01]  /*3850*/  FFMA.FTZ R0, R0, R240.reuse, R242.reuse ;  /* 0x000000f000007223 */ /* 0x180fe200000100f2 */
[C---:B------:R-:W-:Y:S01]  /*3860*/  LOP3.LUT P3, RZ, R167.reuse, 0xff, RZ, 0xc0, !PT ;  /* 0x000000ffa7ff7812 */ /* 0x040fe2000786c0ff */
[----:B------:R-:W-:Y:S01]  /*3870*/  FADD.FTZ R136, R136, -R137 ;  /* 0x8000008988887221 */ /* 0x000fe20000010000 */
[----:B------:R-:W-:Y:S01]  /*3880*/  LOP3.LUT P1, RZ, R167, 0xff00, RZ, 0xc0, !PT ;  /* 0x0000ff00a7ff7812 */ /* 0x000fe2000782c0ff */
[----:B------:R-:W-:Y:S01]  /*3890*/  FFMA.FTZ R139, R139, R240, R242 ;  /* 0x000000f08b8b7223 */ /* 0x000fe200000100f2 */
[----:B------:R-:W-:Y:S01]  /*38a0*/  LOP3.LUT P5, RZ, R248, 0xff0000, RZ, 0xc0, !PT ;  /* 0x00ff0000f8ff7812 */ /* 0x000fe200078ac0ff */
[----:B------:R-:W-:Y:S01]  /*38b0*/  FADD.FTZ R0, R215, -R0 ;  /* 0x80000000d7007221 */ /* 0x000fe20000010000 */
[----:B------:R-:W-:Y:S01]  /*38c0*/  FSEL R94, R142, RZ, P3 ;  /* 0x000000ff8e5e7208 */ /* 0x000fe20001800000 */
[C---:B------:R-:W-:Y:S01]  /*38d0*/  FMUL.FTZ R136, R211.reuse, R136 ;  /* 0x00000088d3887220 */ /* 0x040fe20000410000 */
        /* <DEDUP_REMOVED lines=35> */
.L_x_838:
[-CC-:B------:R-:W-:Y:S01]  /*3b10*/  FFMA.FTZ R133, R133, R240.reuse, R242.reuse ;  /* 0x000000f085857223 */ /* 0x180fe200000100f2 */
[-CC-:B------:R-:W-:Y:S01]  /*3b20*/  FFMA.FTZ R141, R141, R240.reuse, R242.reuse ;  /* 0x000000f08d8d7223 */ /* 0x180fe200000100f2 */
[-CC-:B------:R-:W-:Y:S01]  /*3b30*/  FFMA.FTZ R135, R135, R240.reuse, R242.reuse ;  /* 0x000000f087877223 */ /* 0x180fe200000100f2 */
[----:B-----5:R-:W-:Y:S01]  /*3b40*/  ISETP.GE.U32.AND P1, PT, R248, RZ, PT ;  /* 0x000000fff800720c */ /* 0x020fe20003f26070 */
[----:B------:R-:W-:Y:S01]  /*3b50*/  FADD.FTZ R132, R132, -R133 ;  /* 0x8000008584847221 */ /* 0x000fe20000010000 */
[----:B------:R-:W-:Y:S01]  /*3b60*/  FADD.FTZ R140, R140, -R141 ;  /* 0x8000008d8c8c7221 */ /* 0x000fe20000010000 */
[----:B------:R-:W-:Y:S01]  /*3b70*/  ISETP.GE.U32.AND P3, PT, R166, RZ, PT ;  /* 0x000000ffa600720c */ /* 0x000fe20003f66070 */
[--C-:B------:R-:W-:Y:S01]  /*3b80*/  FFMA.FTZ R143, R143, R240, R242.reuse ;  /* 0x000000f08f8f7223 */ /* 0x100fe200000100f2 */
[C---:B------:R-:W-:Y:S01]  /*3b90*/  FMUL.FTZ R132, R211.reuse, R132 ;  /* 0x00000084d3847220 */ /* 0x040fe20000410000 */
[----:B------:R-:W-:Y:S01]  /*3ba0*/  FADD.FTZ R134, R134, -R135 ;  /* 0x8000008786867221 */ /* 0x000fe20000010000 */
[----:B------:R-:W-:Y:S01]  /*3bb0*/  FMUL.FTZ R91, R211, R140 ;  /* 0x0000008cd35b7220 */ /* 0x000fe20000410000 */
[----:B------:R-:W-:Y:S01]  /*3bc0*/  ISETP.GE.U32.AND.EX P1, PT, R249, 0x1000000, PT, P1 ;  /* 0x01000000f900780c */ /* 0x000fe20003f26110 */
[----:B------:R-:W-:Y:S01]  /*3bd0*/  FMUL.FTZ R89, R132, UR6 ;  /* 0x0000000684597c20 */ /* 0x000fe20008410000 */
[----:B------:R-:W-:Y:S01]  /*3be0*/  ISETP.GE.U32.AND.EX P3, PT, R167, 0x1000000, PT, P3 ;  /* 0x01000000a700780c */ /* 0x000fe20003f66130 */
[----:B------:R-:W-:Y:S01]  /*3bf0*/  FADD.FTZ R142, R142, -R143 ;  /* 0x8000008f8e8e7221 */ /* 0x000fe20000010000 */
[----:B------:R-:W-:Y:S01]  /*3c00*/  FMUL.FTZ R95, R211, R134 ;  /* 0x00000086d35f7220 */ /* 0x000fe20000410000 */
[----:B------:R-:W-:Y:S01]  /*3c10*/  FFMA.FTZ R214, R214, R240, R242 ;  /* 0x000000f0d6d67223 */ /* 0x000fe200000100f2 */
[----:B------:R-:W-:Y:S01]  /*3c20*/  FMUL.FTZ R88, R91, UR6 ;  /* 0x000000065b587c20 */ /* 0x000fe20008410000 */
[----:B------:R-:W-:Y:S01]  /*3c30*/  LOP3.LUT P6, RZ, R249, 0xff0000, RZ, 0xc0, !PT ;  /* 0x00ff0000f9ff7812 */ /* 0x000fe200078cc0ff */
[----:B------:R-:W-:Y:S01]  /*3c40*/  FMUL.FTZ R90, R211, R142 ;  /* 0x0000008ed35a7220 */ /* 0x000fe20000410000 */
[----:B------:R-:W-:Y:S01]  /*3c50*/  LOP3.LUT P5, RZ, R167, 0xff0000, RZ, 0xc0, !PT ;  /* 0x00ff0000a7ff7812 */ /* 0x000fe200078ac0ff */
[----:B------:R-:W-:Y:S01]  /*3c60*/  FADD.FTZ R214, R213, -R214 ;  /* 0x800000d6d5d67221 */ /* 0x000fe20000010000 */
        /* <DEDUP_REMOVED lines=57> */
.L_x_837:
[----:B------:R-:W-:Y:S01]  /*4000*/  UMOV UR4, UR8 ;  /* 0x0000000800047c82 */ /* 0x000fe20008000000 */
[----:B------:R-:W-:Y:S01]  /*4010*/  UMOV UR5, UR9 ;  /* 0x0000000900057c82 */ /* 0x000fe20008000000 */
[----:B------:R-:W-:-:S04]  /*4020*/  UISETP.NE.U32.AND UP0, UPT, UR4, URZ, UPT ;  /* 0x000000ff0400728c */ /* 0x000fc8000bf05070 */
[----:B------:R-:W-:-:S09]  /*4030*/  UISETP.NE.AND.EX UP0, UPT, UR5, URZ, UPT, UP0 ;  /* 0x000000ff0500728c */ /* 0x000fd2000bf05300 */
[----:B------:R-:W-:Y:S05]  /*4040*/  BRA.U UP0, `(.L_x_839) ;  /* 0x00000005005c7547 */ /* 0x000fea000b800000 */
[-CC-:B------:R-:W-:Y:S01]  /*4050*/  FFMA.FTZ R141, R141, R240.reuse, R242.reuse ;  /* 0x000000f08d8d7223 */ /* 0x180fe200000100f2 */
[----:B-----5:R-:W-:Y:S01]  /*4060*/  SHF.L.U32 R94, R103, 0x10, RZ ;  /* 0x00000010675e7819 */ /* 0x020fe200000006ff */
[-CC-:B------:R-:W-:Y:S01]  /*4070*/  FFMA.FTZ R143, R143, R240.reuse, R242.reuse ;  /* 0x000000f08f8f7223 */ /* 0x180fe200000100f2 */
[----:B------:R-:W-:Y:S01]  /*4080*/  PRMT R93, R103, 0x7632, R93 ;  /* 0x00007632675d7816 */ /* 0x000fe2000000005d */
[----:B------:R-:W-:Y:S01]  /*4090*/  FADD.FTZ R140, R140, -R141 ;  /* 0x8000008d8c8c7221 */ /* 0x000fe20000010000 */
[----:B------:R-:W-:Y:S01]  /*40a0*/  FFMA.FTZ R133, R133, R240, R242 ;  /* 0x000000f085857223 */ /* 0x000fe200000100f2 */
[----:B------:R-:W-:Y:S01]  /*40b0*/  FADD.FTZ R142, R142, -R143 ;  /* 0x8000008f8e8e7221 */ /* 0x000fe20000010000 */
[----:B------:R-:W-:Y:S01]  /*40c0*/  SHF.L.U32 R109, R93, 0x10, RZ ;  /* 0x000000105d6d7819 */ /* 0x000fe200000006ff */
[----:B------:R-:W-:Y:S01]  /*40d0*/  FFMA.FTZ R94, R211, R140, R94 ;  /* 0x0000008cd35e7223 */ /* 0x000fe2000001005e */
[----:B------:R-:W-:Y:S02]  /*40e0*/  IMAD.U32 R93, R102, 0x10000, RZ ;  /* 0x00010000665d7824 */ /* 0x000fe400078e00ff */
[----:B------:R-:W-:Y:S01]  /*40f0*/  FFMA.FTZ R214, R214, R240, R242 ;  /* 0x000000f0d6d67223 */ /* 0x000fe200000100f2 */
[----:B------:R-:W-:Y:S01]  /*4100*/  LOP3.LUT P6, RZ, R249, 0xff0000, RZ, 0xc0, !PT ;  /* 0x00ff0000f9ff7812 */ /* 0x000fe200078cc0ff */
[----:B------:R-:W-:Y:S01]  /*4110*/  FMUL.FTZ R94, R94, UR6 ;  /* 0x000000065e5e7c20 */ /* 0x000fe20008410000 */
[----:B------:R-:W-:Y:S01]  /*4120*/  FFMA.FTZ R93, R211, R142, R93 ;  /* 0x0000008ed35d7223 */ /* 0x000fe2000001005d */
[----:B------:R-:W-:Y:S01]  /*4130*/  SHF.L.U32 R112, R101, 0x10, RZ ;  /* 0x0000001065707819 */ /* 0x000fe200000006ff */
[----:B------:R-:W-:Y:S01]  /*4140*/  FADD.FTZ R132, R132, -R133 ;  /* 0x8000008584847221 */ /* 0x000fe20000010000 */
[----:B------:R-:W-:Y:S01]  /*4150*/  PRMT R92, R102, 0x7632, R92 ;  /* 0x00007632665c7816 */ /* 0x000fe2000000005c */
[----:B------:R-:W-:Y:S01]  /*4160*/  FADD.FTZ R214, R213, -R214 ;  /* 0x800000d6d5d67221 */ /* 0x000fe20000010000 */
[----:B------:R-:W-:Y:S01]  /*4170*/  FFMA.FTZ R135, R135, R240, R242 ;  /* 0x000000f087877223 */ /* 0x000fe200000100f2 */
[----:B------:R-:W-:Y:S01]  /*4180*/  FSEL R111, R94, RZ, P6 ;  /* 0x000000ff5e6f7208 */ /* 0x000fe20003000000 */
[----:B------:R-:W-:Y:S01]  /*4190*/  FMUL.FTZ R93, R93, UR6 ;  /* 0x000000065d5d7c20 */ /* 0x000fe20008410000 */
[----:B------:R-:W-:Y:S01]  /*41a0*/  SHF.L.U32 R95, R92, 0x10, RZ ;  /* 0x000000105c5f7819 */ /* 0x000fe200000006ff */
[----:B------:R-:W-:Y:S01]  /*41b0*/  FFMA.FTZ R109, R211, R132, R109 ;  /* 0x00000084d36d7223 */ /* 0x000fe2000001006d */
[----:B------:R-:W-:Y:S01]  /*41c0*/  LOP3.LUT P6, RZ, R249, 0xff, RZ, 0xc0, !PT ;  /* 0x000000fff9ff7812 */ /* 0x000fe200078cc0ff */
[----:B------:R-:W-:Y:S01]  /*41d0*/  FFMA.FTZ R214, R211, R214, R112 ;  /* 0x000000d6d3d67223 */ /* 0x000fe20000010070 */
[----:B------:R-:W-:Y:S01]  /*41e0*/  FADD.FTZ R134, R134, -R135 ;  /* 0x8000008786867221 */ /* 0x000fe20000010000 */
[----:B------:R-:W-:Y:S01]  /*41f0*/  ISETP.GE.U32.AND P3, PT, R166, RZ, PT ;  /* 0x000000ffa600720c */ /* 0x000fe20003f66070 */
[----:B------:R-:W-:Y:S01]  /*4200*/  FFMA.FTZ R137, R137, R240, R242 ;  /* 0x000000f089897223 */ /* 0x000fe200000100f2 */
[----:B------:R-:W-:Y:S01]  /*4210*/  PRMT R113, R101, 0x7632, R113 ;  /* 0x0000763265717816 */ /* 0x000fe20000000071 */
[----:B------:R-:W-:Y:S01]  /*4220*/  FMUL.FTZ R109, R109, UR6 ;  /* 0x000000066d6d7c20 */ /* 0x000fe20008410000 */
[----:B------:R-:W-:Y:S01]  /*4230*/  FSEL R110, R93, RZ, P6 ;  /* 0x000000ff5d6e7208 */ /* 0x000fe20003000000 */
[----:B------:R-:W-:Y:S01]  /*4240*/  FMUL.FTZ R214, R214, UR6 ;  /* 0x00000006d6d67c20 */ /* 0x000fe20008410000 */
[----:B------:R-:W-:Y:S01]  /*4250*/  PRMT R112, R100, 0x7632, R112 ;  /* 0x0000763264707816 */ /* 0x000fe20000000070 */
[----:B------:R-:W-:Y:S01]  /*4260*/  FFMA.FTZ R134, R211, R134, R95 ;  /* 0x00000086d3867223 */ /* 0x000fe2000001005f */
[----:B------:R-:W-:Y:S01]  /*4270*/  ISETP.GE.U32.AND P1, PT, R248, RZ, PT ;  /* 0x000000fff800720c */ /* 0x000fe20003f26070 */
[-CC-:B------:R-:W-:Y:S01]  /*4280*/  FFMA.FTZ R0, R0, R240.reuse, R242.reuse ;  /* 0x000000f000007223 */ /* 0x180fe200000100f2 */
[C---:B------:R-:W-:Y:S01]  /*4290*/  LOP3.LUT P5, RZ, R167.reuse, 0xff0000, RZ, 0xc0, !PT ;  /* 0x00ff0000a7ff7812 */ /* 0x040fe200078ac0ff */
[----:B------:R-:W-:Y:S01]  /*42a0*/  FADD.FTZ R136, R136, -R137 ;  /* 0x8000008988887221 */ /* 0x000fe20000010000 */
[----:B------:R-:W-:Y:S01]  /*42b0*/  ISETP.GE.U32.AND.EX P3, PT, R167, 0x1000000, PT, P3 ;  /* 0x01000000a700780c */ /* 0x000fe20003f66130 */
[----:B------:R-:W-:Y:S01]  /*42c0*/  IMAD.U32 R114, R113, 0x10000, RZ ;  /* 0x0001000071727824 */ /* 0x000fe200078e00ff */
[----:B------:R-:W-:Y:S01]  /*42d0*/  LOP3.LUT P6, RZ, R248, 0xff0000, RZ, 0xc0, !PT ;  /* 0x00ff0000f8ff7812 */ /* 0x000fe200078cc0ff */
[----:B------:R-:W-:Y:S01]  /*42e0*/  FFMA.FTZ R139, R139, R240, R242 ;  /* 0x000000f08b8b7223 */ /* 0x000fe200000100f2 */
[----:B------:R-:W-:Y:S01]  /*42f0*/  SHF.L.U32 R113, R100, 0x10, RZ ;  /* 0x0000001064717819 */ /* 0x000fe200000006ff */
[----:B------:R-:W-:Y:S01]  /*4300*/  FMUL.FTZ R134, R134, UR6 ;  /* 0x0000000686867c20 */ /* 0x000fe20008410000 */
[----:B------:R-:W-:Y:S01]  /*4310*/  SHF.L.U32 R115, R112, 0x10, RZ ;  /* 0x0000001070737819 */ /* 0x000fe200000006ff */
[----:B------:R-:W-:Y:S01]  /*4320*/  FADD.FTZ R0, R215, -R0 ;  /* 0x80000000d7007221 */ /* 0x000fe20000010000 */
[----:B------:R-:W-:Y:S01]  /*4330*/  ISETP.GE.U32.AND.EX P1, PT, R249, 0x1000000, PT, P1 ;  /* 0x01000000f900780c */ /* 0x000fe20003f26110 */
[----:B------:R-:W-:Y:S01]  /*4340*/  FFMA.FTZ R114, R211, R136, R114 ;  /* 0x00000088d3727223 */ /* 0x000fe20000010072 */
[----:B------:R-:W-:Y:S01]  /*4350*/  FSEL R95, R94, RZ, P5 ;  /* 0x000000ff5e5f7208 */ /* 0x000fe20002800000 */
[----:B------:R-:W-:Y:S01]  /*4360*/  FADD.FTZ R138, R138, -R139 ;  /* 0x8000008b8a8a7221 */ /* 0x000fe20000010000 */
[----:B------:R-:W-:Y:S01]  /*4370*/  FSEL R108, R109, RZ, P3 ;  /* 0x000000ff6d6c7208 */ /* 0x000fe20001800000 */
[----:B------:R-:W-:Y:S01]  /*4380*/  FFMA.FTZ R113, R211, R0, R113 ;  /* 0x00000000d3717223 */ /* 0x000fe20000010071 */
[----:B------:R-:W-:Y:S01]  /*4390*/  FSEL R112, R214, RZ, P6 ;  /* 0x000000ffd6707208 */ /* 0x000fe20003000000 */
[----:B------:R-:W-:Y:S01]  /*43a0*/  FMUL.FTZ R114, R114, UR6 ;  /* 0x0000000672727c20 */ /* 0x000fe20008410000 */
[----:B------:R-:W-:Y:S01]  /*43b0*/  LOP3.LUT P5, RZ, R167, 0xff, RZ, 0xc0, !PT ;  /* 0x000000ffa7ff7812 */ /* 0x000fe200078ac0ff */
[----:B------:R-:W-:Y:S01]  /*43c0*/  FFMA.FTZ R115, R211, R138, R115 ;  /* 0x0000008ad3737223 */ /* 0x000fe20000010073 */
[----:B------:R-:W-:-:S02]  /*43d0*/  LOP3.LUT P3, RZ, R167, 0xff00, RZ, 0xc0, !PT ;  /* 0x0000ff00a7ff7812 */ /* 0x000fc4000786c0ff */
[----:B------:R-:W-:Y:S01]  /*43e0*/  LOP3.LUT P6, RZ, R166, 0xff0000, RZ, 0xc0, !PT ;  /* 0x00ff0000a6ff7812 */ /* 0x000fe200078cc0ff */
[----:B------:R-:W-:Y:S01]  /*43f0*/  FMUL.FTZ R115, R115, UR6 ;  /* 0x0000000673737c20 */ /* 0x000fe20008410000 */
[----:B------:R-:W-:Y:S02]  /*4400*/  FSEL R92, R109, RZ, P1 ;  /* 0x000000ff6d5c7208 */ /* 0x000fe40000800000 */
[----:B------:R-:W-:Y:S02]  /*4410*/  FSEL R94, R93, RZ, P5 ;  /* 0x000000ff5d5e7208 */ /* 0x000fe40002800000 */
[----:B------:R-:W-:Y:S02]  /*4420*/  FSEL R109, R134, RZ, P3 ;  /* 0x000000ff866d7208 */ /* 0x000fe40001800000 */
[----:B------:R-:W-:Y:S02]  /*4430*/  FSEL R0, R214, RZ, P6 ;  /* 0x000000ffd6007208 */ /* 0x000fe40003000000 */
[----:B------:R-:W-:-:S02]  /*4440*/  LOP3.LUT P6, RZ, R166, 0xff000000, RZ, 0xc0, !PT ;  /* 0xff000000a6ff7812 */ /* 0x000fc400078cc0ff */
[----:B------:R-:W-:Y:S02]  /*4450*/  LOP3.LUT P1, RZ, R249, 0xff00, RZ, 0xc0, !PT ;  /* 0x0000ff00f9ff7812 */ /* 0x000fe4000782c0ff */
[----:B------:R-:W-:Y:S02]  /*4460*/  LOP3.LUT P5, RZ, R248, 0xff000000, RZ, 0xc0, !PT ;  /* 0xff000000f8ff7812 */ /* 0x000fe400078ac0ff */
[----:B------:R-:W-:Y:S01]  /*4470*/  F2FP.BF16.F32.PACK_AB R95, R108, R95 ;  /* 0x0000005f6c5f723e */ /* 0x000fe200000010ff */
[----:B------:R-:W-:Y:S01]  /*4480*/  FMUL.FTZ R108, R113, UR6 ;  /* 0x00000006716c7c20 */ /* 0x000fe20008410000 */
[----:B------:R-:W-:Y:S02]  /*4490*/  F2FP.BF16.F32.PACK_AB R94, R109, R94 ;  /* 0x0000005e6d5e723e */ /* 0x000fe400000010ff */
[----:B------:R-:W-:Y:S02]  /*44a0*/  FSEL R109, R114, RZ, P6 ;  /* 0x000000ff726d7208 */ /* 0x000fe40003000000 */
[----:B------:R-:W-:-:S02]  /*44b0*/  FSEL R93, R134, RZ, P1 ;  /* 0x000000ff865d7208 */ /* 0x000fc40000800000 */
[----:B------:R-:W-:Y:S02]  /*44c0*/  FSEL R133, R114, RZ, P5 ;  /* 0x000000ff72857208 */ /* 0x000fe40002800000 */
[----:B------:R-:W-:Y:S02]  /*44d0*/  LOP3.LUT P6, RZ, R166, 0xff, RZ, 0xc0, !PT ;  /* 0x000000ffa6ff7812 */ /* 0x000fe400078cc0ff */
[C---:B------:R-:W-:Y:S02]  /*44e0*/  LOP3.LUT P1, RZ, R248.reuse, 0xff00, RZ, 0xc0, !PT ;  /* 0x0000ff00f8ff7812 */ /* 0x040fe4000782c0ff */
[----:B------:R-:W-:Y:S02]  /*44f0*/  LOP3.LUT P3, RZ, R248, 0xff, RZ, 0xc0, !PT ;  /* 0x000000fff8ff7812 */ /* 0x000fe4000786c0ff */
[----:B------:R-:W-:Y:S02]  /*4500*/  LOP3.LUT P5, RZ, R166, 0xff00, RZ, 0xc0, !PT ;  /* 0x0000ff00a6ff7812 */ /* 0x000fe400078ac0ff */
[----:B------:R-:W-:-:S02]  /*4510*/  F2FP.BF16.F32.PACK_AB R111, R92, R111 ;  /* 0x0000006f5c6f723e */ /* 0x000fc400000010ff */
[C---:B------:R-:W-:Y:S02]  /*4520*/  FSEL R92, R108.reuse, RZ, P6 ;  /* 0x000000ff6c5c7208 */ /* 0x040fe40003000000 */
[C---:B------:R-:W-:Y:S02]  /*4530*/  FSEL R121, R115.reuse, RZ, P1 ;  /* 0x000000ff73797208 */ /* 0x040fe40000800000 */
[----:B------:R-:W-:Y:S02]  /*4540*/  FSEL R113, R115, RZ, P5 ;  /* 0x000000ff73717208 */ /* 0x000fe40002800000 */
[----:B------:R-:W-:Y:S02]  /*4550*/  FSEL R108, R108, RZ, P3 ;  /* 0x000000ff6c6c7208 */ /* 0x000fe40001800000 */
[----:B------:R-:W-:Y:S02]  /*4560*/  F2FP.BF16.F32.PACK_AB R110, R93, R110 ;  /* 0x0000006e5d6e723e */ /* 0x000fe400000010ff */
[----:B------:R-:W-:-:S02]  /*4570*/  F2FP.BF16.F32.PACK_AB R93, R109, R0 ;  /* 0x000000006d5d723e */ /* 0x000fc400000010ff */
[----:B------:R-:W-:Y:S02]  /*4580*/  F2FP.BF16.F32.PACK_AB R109, R133, R112 ;  /* 0x00000070856d723e */ /* 0x000fe400000010ff */
[----:B------:R-:W-:Y:S02]  /*4590*/  F2FP.BF16.F32.PACK_AB R92, R113, R92 ;  /* 0x0000005c715c723e */ /* 0x000fe400000010ff */
[----:B------:R-:W-:Y:S01]  /*45a0*/  F2FP.BF16.F32.PACK_AB R108, R121, R108 ;  /* 0x0000006c796c723e */ /* 0x000fe200000010ff */
[----:B------:R-:W-:Y:S06]  /*45b0*/  BRA `(.L_x_835) ;  /* 0x0000000400687947 */ /* 0x000fec0003800000 */
.L_x_839:
[-CC-:B------:R-:W-:Y:S01]  /*45c0*/  FFMA.FTZ R141, R141, R240.reuse, R242.reuse ;  /* 0x000000f08d8d7223 */ /* 0x180fe200000100f2 */
[----:B-----5:R-:W-:Y:S01]  /*45d0*/  PRMT R89, R103, 0x7632, R89 ;  /* 0x0000763267597816 */ /* 0x020fe20000000059 */
[-C--:B------:R-:W-:Y:S01]  /*45e0*/  FFMA.FTZ R133, R133, R240.reuse, R242 ;  /* 0x000000f085857223 */ /* 0x080fe200000100f2 */
[----:B------:R-:W-:Y:S01]  /*45f0*/  PRMT R88, R102, 0x7632, R88 ;  /* 0x0000763266587816 */ /* 0x000fe20000000058 */
[-CC-:B------:R-:W-:Y:S01]  /*4600*/  FFMA.FTZ R143, R143, R240.reuse, R242.reuse ;  /* 0x000000f08f8f7223 */ /* 0x180fe200000100f2 */
[----:B------:R-:W-:Y:S01]  /*4610*/  FADD.FTZ R140, R140, -R141 ;  /* 0x8000008d8c8c7221 */ /* 0x000fe20000010000 */
[----:B------:R-:W-:Y:S01]  /*4620*/  FFMA.FTZ R135, R135, R240, R242 ;  /* 0x000000f087877223 */ /* 0x000fe200000100f2 */
[----:B------:R-:W-:Y:S01]  /*4630*/  IMAD.U32 R92, R103, 0x10000, RZ ;  /* 0x00010000675c7824 */ /* 0x000fe200078e00ff */
[----:B------:R-:W-:Y:S01]  /*4640*/  SHF.L.U32 R91, R89, 0x10, RZ ;  /* 0x00000010595b7819 */ /* 0x000fe200000006ff */
[----:B------:R-:W-:Y:S01]  /*4650*/  FADD.FTZ R132, R132, -R133 ;  /* 0x8000008584847221 */ /* 0x000fe20000010000 */
[----:B------:R-:W-:Y:S01]  /*4660*/  SHF.L.U32 R89, R102, 0x10, RZ ;  /* 0x0000001066597819 */ /* 0x000fe200000006ff */
[----:B------:R-:W-:Y:S01]  /*4670*/  FADD.FTZ R90, R142, -R143 ;  /* 0x8000008f8e5a7221 */ /* 0x000fe20000010000 */
        /* <DEDUP_REMOVED lines=14> */
[-C--:B------:R-:W-:Y:S01]  /*4760*/  FFMA.FTZ R137, R137, R240.reuse, R242 ;  /* 0x000000f089897223 */ /* 0x080fe200000100f2 */
[----:B------:R-:W-:Y:S01]  /*4770*/  ISETP.GE.U32.AND.EX P3, PT, R167, 0x1000000, PT, P3 ;  /* 0x01000000a700780c */ /* 0x000fe20003f66130 */
[----:B------:R-:W-:Y:S01]  /*4780*/  FADD.FTZ R214, R213, -R214 ;  /* 0x800000d6d5d67221 */ /* 0x000fe20000010000 */
[C---:B------:R-:W-:Y:S01]  /*4790*/  FSEL R111, R89.reuse, RZ, P6 ;  /* 0x000000ff596f7208 */ /* 0x040fe20003000000 */
[----:B------:R-:W-:Y:S01]  /*47a0*/  FMUL.FTZ R94, R90, UR6 ;  /* 0x000000065a5e7c20 */ /* 0x000fe20008410000 */
[----:B------:R-:W-:Y:S01]  /*47b0*/  FSEL R114, R89, RZ, P5 ;  /* 0x000000ff59727208 */ /* 0x000fe20002800000 */
[----:B------:R-:W-:Y:S01]  /*47c0*/  FMUL.FTZ R89, R115, UR6 ;  /* 0x0000000673597c20 */ /* 0x000fe20008410000 */
[----:B------:R-:W-:Y:S01]  /*47d0*/  SHF.L.U32 R108, R101, 0x10, RZ ;  /* 0x00000010656c7819 */ /* 0x000fe200000006ff */
[----:B------:R-:W-:Y:S01]  /*47e0*/  FFMA.FTZ R0, R0, R240, R242 ;  /* 0x000000f000007223 */ /* 0x000fe200000100f2 */
[C---:B------:R-:W-:Y:S01]  /*47f0*/  FSEL R92, R93.reuse, RZ, P1 ;  /* 0x000000ff5d5c7208 */ /* 0x040fe20000800000 */
[----:B------:R-:W-:Y:S01]  /*4800*/  FADD.FTZ R136, R136, -R137 ;  /* 0x8000008988887221 */ /* 0x000fe20000010000 */
[----:B------:R-:W-:Y:S01]  /*4810*/  FSEL R133, R93, RZ, P3 ;  /* 0x000000ff5d857208 */ /* 0x000fe20001800000 */
[----:B------:R-:W-:Y:S01]  /*4820*/  FFMA.FTZ R108, R211, R214, R108 ;  /* 0x000000d6d36c7223 */ /* 0x000fe2000001006c */
[----:B------:R-:W-:Y:S01]  /*4830*/  LOP3.LUT P1, RZ, R249, 0xff00, RZ, 0xc0, !PT ;  /* 0x0000ff00f9ff7812 */ /* 0x000fe2000782c0ff */
[----:B------:R-:W-:Y:S01]  /*4840*/  FADD.FTZ R0, R215, -R0 ;  /* 0x80000000d7007221 */ /* 0x000fe20000010000 */
[----:B------:R-:W-:Y:S01]  /*4850*/  LOP3.LUT P3, RZ, R167, 0xff00, RZ, 0xc0, !PT ;  /* 0x0000ff00a7ff7812 */ /* 0x000fe2000786c0ff */
[----:B------:R-:W-:Y:S01]  /*4860*/  FFMA.FTZ R139, R139, R240, R242 ;  /* 0x000000f08b8b7223 */ /* 0x000fe200000100f2 */
[----:B------:R-:W-:Y:S01]  /*4870*/  PRMT R95, R101, 0x7632, R95 ;  /* 0x00007632655f7816 */ /* 0x000fe2000000005f */
[----:B------:R-:W-:Y:S01]  /*4880*/  FMUL.FTZ R112, R108, UR6 ;  /* 0x000000066c707c20 */ /* 0x000fe20008410000 */
[----:B------:R-:W-:Y:S01]  /*4890*/  LOP3.LUT P6, RZ, R249, 0xff, RZ, 0xc0, !PT ;  /* 0x000000fff9ff7812 */ /* 0x000fe200078cc0ff */
[----:B------:R-:W-:Y:S01]  /*48a0*/  FADD.FTZ R138, R138, -R139 ;  /* 0x8000008b8a8a7221 */ /* 0x000fe20000010000 */
[----:B------:R-:W-:-:S02]  /*48b0*/  FSEL R93, R89, RZ, P1 ;  /* 0x000000ff595d7208 */ /* 0x000fc40000800000 */
[----:B------:R-:W-:Y:S02]  /*48c0*/  FSEL R121, R89, RZ, P3 ;  /* 0x000000ff59797208 */ /* 0x000fe40001800000 */
[C---:B------:R-:W-:Y:S02]  /*48d0*/  PRMT R89, R100.reuse, 0x7632, R89 ;  /* 0x0000763264597816 */ /* 0x040fe40000000059 */
[----:B------:R-:W-:Y:S01]  /*48e0*/  SHF.L.U32 R109, R95, 0x10, RZ ;  /* 0x000000105f6d7819 */ /* 0x000fe200000006ff */
[----:B------:R-:W-:Y:S01]  /*48f0*/  IMAD.U32 R95, R100, 0x10000, RZ ;  /* 0x00010000645f7824 */ /* 0x000fe200078e00ff */
[----:B------:R-:W-:Y:S02]  /*4900*/  FSEL R110, R94, RZ, P6 ;  /* 0x000000ff5e6e7208 */ /* 0x000fe40003000000 */
[----:B------:R-:W-:Y:S01]  /*4910*/  LOP3.LUT P6, RZ, R248, 0xff0000, RZ, 0xc0, !PT ;  /* 0x00ff0000f8ff7812 */ /* 0x000fe200078cc0ff */
[----:B------:R-:W-:Y:S01]  /*4920*/  FFMA.FTZ R113, R211, R136, R109 ;  /* 0x00000088d3717223 */ /* 0x000fe2000001006d */
[----:B------:R-:W-:Y:S01]  /*4930*/  SHF.L.U32 R89, R89, 0x10, RZ ;  /* 0x0000001059597819 */ /* 0x000fe200000006ff */
[----:B------:R-:W-:Y:S01]  /*4940*/  FFMA.FTZ R0, R211, R0, R95 ;  /* 0x00000000d3007223 */ /* 0x000fe2000001005f */
[----:B------:R-:W-:-:S02]  /*4950*/  F2FP.BF16.F32.PACK_AB R95, R133, R114 ;  /* 0x00000072855f723e */ /* 0x000fc400000010ff */
[----:B------:R-:W-:Y:S01]  /*4960*/  LOP3.LUT P5, RZ, R167, 0xff, RZ, 0xc0, !PT ;  /* 0x000000ffa7ff7812 */ /* 0x000fe200078ac0ff */
[----:B------:R-:W-:Y:S01]  /*4970*/  FFMA.FTZ R109, R211, R138, R89 ;  /* 0x0000008ad36d7223 */ /* 0x000fe20000010059 */
[----:B------:R-:W-:Y:S02]  /*4980*/  FSEL R114, R112, RZ, P6 ;  /* 0x000000ff70727208 */ /* 0x000fe40003000000 */
[----:B------:R-:W-:Y:S02]  /*4990*/  LOP3.LUT P6, RZ, R166, 0xff0000, RZ, 0xc0, !PT ;  /* 0x00ff0000a6ff7812 */ /* 0x000fe400078cc0ff */
[C---:B------:R-:W-:Y:S01]  /*49a0*/  F2FP.BF16.F32.PACK_AB R89, R113.reuse, R108 ;  /* 0x0000006c7159723e */ /* 0x040fe200000010ff */
[----:B------:R-:W-:Y:S01]  /*49b0*/  FMUL.FTZ R113, R113, UR6 ;  /* 0x0000000671717c20 */ /* 0x000fe20008410000 */
[----:B------:R-:W-:Y:S02]  /*49c0*/  FSEL R94, R94, RZ, P5 ;  /* 0x000000ff5e5e7208 */ /* 0x000fe40002800000 */
[----:B------:R-:W-:-:S02]  /*49d0*/  LOP3.LUT P5, RZ, R248, 0xff000000, RZ, 0xc0, !PT ;  /* 0xff000000f8ff7812 */ /* 0x000fc400078ac0ff */
[----:B------:R-:W-:Y:S02]  /*49e0*/  FSEL R112, R112, RZ, P6 ;  /* 0x000000ff70707208 */ /* 0x000fe40003000000 */
[----:B------:R-:W-:Y:S02]  /*49f0*/  LOP3.LUT P6, RZ, R166, 0xff000000, RZ, 0xc0, !PT ;  /* 0xff000000a6ff7812 */ /* 0x000fe400078cc0ff */
[----:B------:R-:W-:Y:S02]  /*4a00*/  F2FP.BF16.F32.PACK_AB R91, R91, R88 ;  /* 0x000000585b5b723e */ /* 0x000fe400000010ff */
[----:B------:R-:W-:Y:S01]  /*4a10*/  F2FP.BF16.F32.PACK_AB R111, R92, R111 ;  /* 0x0000006f5c6f723e */ /* 0x000fe200000010ff */
[----:B------:R-:W-:Y:S01]  /*4a20*/  FMUL.FTZ R92, R109, UR6 ;  /* 0x000000066d5c7c20 */ /* 0x000fe20008410000 */
[----:B------:R-:W-:Y:S02]  /*4a30*/  F2FP.BF16.F32.PACK_AB R94, R121, R94 ;  /* 0x0000005e795e723e */ /* 0x000fe400000010ff */
[----:B------:R-:W-:-:S02]  /*4a40*/  FSEL R121, R113, RZ, P5 ;  /* 0x000000ff71797208 */ /* 0x000fc40002800000 */
[----:B------:R-:W-:Y:S01]  /*4a50*/  F2FP.BF16.F32.PACK_AB R88, R109, R0 ;  /* 0x000000006d58723e */ /* 0x000fe200000010ff */
[----:B------:R-:W-:Y:S01]  /*4a60*/  FMUL.FTZ R0, R0, UR6 ;  /* 0x0000000600007c20 */ /* 0x000fe20008410000 */
[----:B------:R-:W-:Y:S02]  /*4a70*/  LOP3.LUT P1, RZ, R248, 0xff00, RZ, 0xc0, !PT ;  /* 0x0000ff00f8ff7812 */ /* 0x000fe4000782c0ff */
[----:B------:R-:W-:Y:S02]  /*4a80*/  LOP3.LUT P5, RZ, R166, 0xff00, RZ, 0xc0, !PT ;  /* 0x0000ff00a6ff7812 */ /* 0x000fe400078ac0ff */
[----:B------:R-:W-:Y:S02]  /*4a90*/  FSEL R109, R113, RZ, P6 ;  /* 0x000000ff716d7208 */ /* 0x000fe40003000000 */
[----:B------:R-:W-:Y:S02]  /*4aa0*/  LOP3.LUT P3, RZ, R248, 0xff, RZ, 0xc0, !PT ;  /* 0x000000fff8ff7812 */ /* 0x000fe4000786c0ff */
[----:B------:R-:W-:-:S02]  /*4ab0*/  LOP3.LUT P6, RZ, R166, 0xff, RZ, 0xc0, !PT ;  /* 0x000000ffa6ff7812 */ /* 0x000fc400078cc0ff */
[----:B------:R-:W-:Y:S02]  /*4ac0*/  F2FP.BF16.F32.PACK_AB R90, R115, R90 ;  /* 0x0000005a735a723e */ /* 0x000fe400000010ff */
[C---:B------:R-:W-:Y:S02]  /*4ad0*/  FSEL R113, R92.reuse, RZ, P1 ;  /* 0x000000ff5c717208 */ /* 0x040fe40000800000 */
[----:B------:R-:W-:Y:S02]  /*4ae0*/  FSEL R115, R92, RZ, P5 ;  /* 0x000000ff5c737208 */ /* 0x000fe40002800000 */
[C---:B------:R-:W-:Y:S02]  /*4af0*/  FSEL R92, R0.reuse, RZ, P6 ;  /* 0x000000ff005c7208 */ /* 0x040fe40003000000 */
[----:B------:R-:W-:Y:S02]  /*4b00*/  FSEL R108, R0, RZ, P3 ;  /* 0x000000ff006c7208 */ /* 0x000fe40001800000 */
[----:B------:R-:W-:-:S02]  /*4b10*/  F2FP.BF16.F32.PACK_AB R110, R93, R110 ;  /* 0x0000006e5d6e723e */ /* 0x000fc400000010ff */
[----:B------:R-:W-:Y:S02]  /*4b20*/  F2FP.BF16.F32.PACK_AB R93, R109, R112 ;  /* 0x000000706d5d723e */ /* 0x000fe400000010ff */
[----:B------:R-:W-:Y:S02]  /*4b30*/  F2FP.BF16.F32.PACK_AB R109, R121, R114 ;  /* 0x00000072796d723e */ /* 0x000fe400000010ff */
[----:B------:R-:W-:Y:S02]  /*4b40*/  F2FP.BF16.F32.PACK_AB R92, R115, R92 ;  /* 0x0000005c735c723e */ /* 0x000fe400000010ff */
[----:B------:R-:W-:-:S07]  /*4b50*/  F2FP.BF16.F32.PACK_AB R108, R113, R108 ;  /* 0x0000006c716c723e */ /* 0x000fce00000010ff */
.L_x_835:
        /* <DEDUP_REMOVED lines=14> */
[-C--:B------:R-:W-:Y:S01]  /*4c40*/  FFMA.FTZ R225, R225, R240.reuse, R242 ;  /* 0x000000f0e1e17223 */ /* 0x080fe200000100f2 */
[----:B------:R-:W-:Y:S01]  /*4c50*/  PRMT R0, R99, 0x7632, R0 ;  /* 0x0000763263007816 */ /* 0x000fe20000000000 */
[----:B------:R-:W-:Y:S01]  /*4c60*/  FFMA.FTZ R227, R227, R240, R242 ;  /* 0x000000f0e3e37223 */ /* 0x000fe200000100f2 */
[----:B0-----:R-:W-:Y:S01]  /*4c70*/  SHF.L.U32 R88, R99, 0x10, RZ ;  /* 0x0000001063587819 */ /* 0x001fe200000006ff */
[----:B------:R-:W-:Y:S01]  /*4c80*/  FADD.FTZ R224, R224, -R225 ;  /* 0x800000e1e0e07221 */ /* 0x000fe20000010000 */
[----:B------:R-:W-:Y:S01]  /*4c90*/  SHF.L.U32 R91, R98, 0x10, RZ ;  /* 0x00000010625b7819 */ /* 0x000fe200000006ff */
[----:B------:R-:W-:Y:S01]  /*4ca0*/  FADD.FTZ R226, R226, -R227 ;  /* 0x800000e3e2e27221 */ /* 0x000fe20000010000 */
[----:B------:R-:W-:Y:S01]  /*4cb0*/  IMAD.U32 R90, R0, 0x10000, RZ ;  /* 0x00010000005a7824 */ /* 0x000fe200078e00ff */
[----:B------:R-:W-:Y:S01]  /*4cc0*/  PRMT R0, R97, 0x7632, R0 ;  /* 0x0000763261007816 */ /* 0x000fe20000000000 */
[----:B------:R-:W-:Y:S01]  /*4cd0*/  FFMA.FTZ R224, R211, R224, R88 ;  /* 0x000000e0d3e07223 */ /* 0x000fe20000010058 */
[--C-:B------:R-:W-:Y:S01]  /*4ce0*/  FFMA.FTZ R217, R217, R240, R242.reuse ;  /* 0x000000f0d9d97223 */ /* 0x100fe200000100f2 */
[----:B------:R-:W-:Y:S01]  /*4cf0*/  FFMA.FTZ R226, R211, R226, R91 ;  /* 0x000000e2d3e27223 */ /* 0x000fe2000001005b */
[----:B------:R-:W-:Y:S01]  /*4d00*/  SHF.L.U32 R91, R0, 0x10, RZ ;  /* 0x00000010005b7819 */ /* 0x000fe200000006ff */
[----:B------:R-:W-:Y:S01]  /*4d10*/  FMUL.FTZ R0, R224, UR6 ;  /* 0x00000006e0007c20 */ /* 0x000fe20008410000 */
[----:B------:R-:W-:Y:S01]  /*4d20*/  FADD.FTZ R216, R216, -R217 ;  /* 0x800000d9d8d87221 */ /* 0x000fe20000010000 */
[----:B------:R-:W-:Y:S01]  /*4d30*/  LOP3.LUT P5, RZ, R119, 0xff0000, RZ, 0xc0, !PT ;  /* 0x00ff000077ff7812 */ /* 0x000fe200078ac0ff */
[----:B------:R-:W-:Y:S01]  /*4d40*/  FFMA.FTZ R219, R219, R240, R242 ;  /* 0x000000f0dbdb7223 */ /* 0x000fe200000100f2 */
[----:B------:R-:W-:Y:S01]  /*4d50*/  PRMT R88, R98, 0x7632, R88 ;  /* 0x0000763262587816 */ /* 0x000fe20000000058 */
[----:B------:R-:W-:Y:S01]  /*4d60*/  FFMA.FTZ R115, R211, R216, R90 ;  /* 0x000000d8d3737223 */ /* 0x000fe2000001005a */
[----:B------:R-:W-:Y:S01]  /*4d70*/  LOP3.LUT P6, RZ, R169, 0xff0000, RZ, 0xc0, !PT ;  /* 0x00ff0000a9ff7812 */ /* 0x000fe200078cc0ff */
[----:B------:R-:W-:Y:S01]  /*4d80*/  FADD.FTZ R218, R218, -R219 ;  /* 0x800000dbdada7221 */ /* 0x000fe20000010000 */
[----:B------:R-:W-:Y:S01]  /*4d90*/  FSEL R92, R0, RZ, P5 ;  /* 0x000000ff005c7208 */ /* 0x000fe20002800000 */
[-CC-:B------:R-:W-:Y:S01]  /*4da0*/  FFMA.FTZ R229, R229, R240.reuse, R242.reuse ;  /* 0x000000f0e5e57223 */ /* 0x180fe200000100f2 */
[----:B------:R-:W-:Y:S01]  /*4db0*/  SHF.L.U32 R93, R88, 0x10, RZ ;  /* 0x00000010585d7819 */ /* 0x000fe200000006ff */
[----:B------:R-:W-:Y:S01]  /*4dc0*/  FMUL.FTZ R88, R115, UR6 ;  /* 0x0000000673587c20 */ /* 0x000fe20008410000 */
[----:B------:R-:W-:Y:S01]  /*4dd0*/  ISETP.GE.U32.AND P3, PT, R118, RZ, PT ;  /* 0x000000ff7600720c */ /* 0x000fe20003f66070 */
[--C-:B------:R-:W-:Y:S01]  /*4de0*/  FFMA.FTZ R221, R221, R240, R242.reuse ;  /* 0x000000f0dddd7223 */ /* 0x100fe200000100f2 */
[----:B------:R-:W-:Y:S01]  /*4df0*/  ISETP.GE.U32.AND P5, PT, R168, RZ, PT ;  /* 0x000000ffa800720c */ /* 0x000fe20003fa6070 */
[----:B------:R-:W-:Y:S01]  /*4e00*/  FFMA.FTZ R111, R211, R218, R93 ;  /* 0x000000dad36f7223 */ /* 0x000fe2000001005d */
[----:B------:R-:W-:Y:S01]  /*4e10*/  FSEL R108, R0, RZ, P6 ;  /* 0x000000ff006c7208 */ /* 0x000fe20003000000 */
[----:B------:R-:W-:Y:S01]  /*4e20*/  FMUL.FTZ R0, R226, UR6 ;  /* 0x00000006e2007c20 */ /* 0x000fe20008410000 */
[----:B------:R-:W-:Y:S01]  /*4e30*/  ISETP.GE.U32.AND.EX P3, PT, R119, 0x1000000, PT, P3 ;  /* 0x010000007700780c */ /* 0x000fe20003f66130 */
[----:B------:R-:W-:Y:S01]  /*4e40*/  FADD.FTZ R228, R228, -R229 ;  /* 0x800000e5e4e47221 */ /* 0x000fe20000010000 */
[----:B------:R-:W-:Y:S01]  /*4e50*/  ISETP.GE.U32.AND.EX P5, PT, R169, 0x1000000, PT, P5 ;  /* 0x01000000a900780c */ /* 0x000fe20003fa6150 */
[----:B------:R-:W-:Y:S01]  /*4e60*/  IMAD.U32 R89, R97, 0x10000, RZ ;  /* 0x0001000061597824 */ /* 0x000fe200078e00ff */
[----:B------:R-:W-:Y:S01]  /*4e70*/  LOP3.LUT P6, RZ, R119, 0xff, RZ, 0xc0, !PT ;  /* 0x000000ff77ff7812 */ /* 0x000fe200078cc0ff */
[--C-:B------:R-:W-:Y:S01]  /*4e80*/  FFMA.FTZ R231, R231, R240, R242.reuse ;  /* 0x000000f0e7e77223 */ /* 0x100fe200000100f2 */
[----:B------:R-:W-:Y:S01]  /*4e90*/  FSEL R121, R88, RZ, P3 ;  /* 0x000000ff58797208 */ /* 0x000fe20001800000 */
[----:B------:R-:W-:Y:S01]  /*4ea0*/  FADD.FTZ R220, R220, -R221 ;  /* 0x800000dddcdc7221 */ /* 0x000fe20000010000 */
[----:B------:R-:W-:Y:S01]  /*4eb0*/  FSEL R135, R88, RZ, P5 ;  /* 0x000000ff58877208 */ /* 0x000fe20002800000 */
[----:B------:R-:W-:Y:S01]  /*4ec0*/  FMUL.FTZ R88, R111, UR6 ;  /* 0x000000066f587c20 */ /* 0x000fe20008410000 */
[----:B------:R-:W-:Y:S01]  /*4ed0*/  FSEL R110, R0, RZ, P6 ;  /* 0x000000ff006e7208 */ /* 0x000fe20003000000 */
[----:B------:R-:W-:Y:S01]  /*4ee0*/  FFMA.FTZ R228, R211, R228, R89 ;  /* 0x000000e4d3e47223 */ /* 0x000fe20000010059 */
[----:B------:R-:W-:Y:S01]  /*4ef0*/  LOP3.LUT P3, RZ, R169, 0xff, RZ, 0xc0, !PT ;  /* 0x000000ffa9ff7812 */ /* 0x000fe2000786c0ff */
[----:B------:R-:W-:Y:S01]  /*4f00*/  FFMA.FTZ R223, R223, R240, R242 ;  /* 0x000000f0dfdf7223 */ /* 0x000fe200000100f2 */
[----:B------:R-:W-:Y:S01]  /*4f10*/  LOP3.LUT P5, RZ, R119, 0xff00, RZ, 0xc0, !PT ;  /* 0x0000ff0077ff7812 */ /* 0x000fe200078ac0ff */
[----:B------:R-:W-:Y:S01]  /*4f20*/  FADD.FTZ R230, R230, -R231 ;  /* 0x800000e7e6e67221 */ /* 0x000fe20000010000 */
[----:B------:R-:W-:Y:S01]  /*4f30*/  LOP3.LUT P6, RZ, R169, 0xff00, RZ, 0xc0, !PT ;  /* 0x0000ff00a9ff7812 */ /* 0x000fe200078cc0ff */
[----:B------:R-:W-:Y:S01]  /*4f40*/  FFMA.FTZ R95, R211, R220, R91 ;  /* 0x000000dcd35f7223 */ /* 0x000fe2000001005b */
[----:B------:R-:W-:Y:S01]  /*4f50*/  FSEL R94, R0, RZ, P3 ;  /* 0x000000ff005e7208 */ /* 0x000fe20001800000 */
[----:B------:R-:W-:Y:S01]  /*4f60*/  FMUL.FTZ R90, R228, UR6 ;  /* 0x00000006e45a7c20 */ /* 0x000fe20008410000 */
[----:B------:R-:W-:Y:S01]  /*4f70*/  FSEL R119, R88, RZ, P5 ;  /* 0x000000ff58777208 */ /* 0x000fe20002800000 */
[----:B------:R-:W-:Y:S01]  /*4f80*/  FADD.FTZ R222, R222, -R223 ;  /* 0x800000dfdede7221 */ /* 0x000fe20000010000 */
[----:B------:R-:W-:-:S02]  /*4f90*/  FSEL R133, R88, RZ, P6 ;  /* 0x000000ff58857208 */ /* 0x000fc40003000000 */
[C---:B------:R-:W-:Y:S02]  /*4fa0*/  PRMT R0, R96.reuse, 0x7632, R0 ;  /* 0x0000763260007816 */ /* 0x040fe40000000000 */
[----:B------:R-:W-:Y:S02]  /*4fb0*/  SHF.L.U32 R88, R96, 0x10, RZ ;  /* 0x0000001060587819 */ /* 0x000fe400000006ff */
[----:B------:R-:W-:Y:S01]  /*4fc0*/  LOP3.LUT P3, RZ, R118, 0xff0000, RZ, 0xc0, !PT ;  /* 0x00ff000076ff7812 */ /* 0x000fe2000786c0ff */
[----:B------:R-:W-:Y:S01]  /*4fd0*/  IMAD.U32 R89, R0, 0x10000, RZ ;  /* 0x0001000000597824 */ /* 0x000fe200078e00ff */
[----:B------:R-:W-:Y:S01]  /*4fe0*/  LOP3.LUT P5, RZ, R168, 0xff0000, RZ, 0xc0, !PT ;  /* 0x00ff0000a8ff7812 */ /* 0x000fe200078ac0ff */
[----:B------:R-:W-:Y:S01]  /*4ff0*/  FFMA.FTZ R230, R211, R230, R88 ;  /* 0x000000e6d3e67223 */ /* 0x000fe20000010058 */
[----:B------:R-:W-:Y:S01]  /*5000*/  FMUL.FTZ R88, R95, UR6 ;  /* 0x000000065f587c20 */ /* 0x000fe20008410000 */
[----:B------:R-:W-:Y:S01]  /*5010*/  LOP3.LUT P6, RZ, R118, 0xff000000, RZ, 0xc0, !PT ;  /* 0xff00000076ff7812 */ /* 0x000fe200078cc0ff */
[----:B------:R-:W-:Y:S01]  /*5020*/  FFMA.FTZ R93, R211, R222, R89 ;  /* 0x000000ded35d7223 */ /* 0x000fe20000010059 */
[----:B------:R-:W-:-:S02]  /*5030*/  FSEL R109, R90, RZ, P3 ;  /* 0x000000ff5a6d7208 */ /* 0x000fc40001800000 */
[----:B------:R-:W-:Y:S01]  /*5040*/  FSEL R114, R90, RZ, P5 ;  /* 0x000000ff5a727208 */ /* 0x000fe20002800000 */
[----:B------:R-:W-:Y:S01]  /*5050*/  FMUL.FTZ R0, R93, UR6 ;  /* 0x000000065d007c20 */ /* 0x000fe20008410000 */
[C---:B------:R-:W-:Y:S02]  /*5060*/  LOP3.LUT P3, RZ, R118.reuse, 0xff00, RZ, 0xc0, !PT ;  /* 0x0000ff0076ff7812 */ /* 0x040fe4000786c0ff */
[----:B------:R-:W-:Y:S02]  /*5070*/  LOP3.LUT P5, RZ, R118, 0xff, RZ, 0xc0, !PT ;  /* 0x000000ff76ff7812 */ /* 0x000fe400078ac0ff */
[----:B------:R-:W-:Y:S02]  /*5080*/  FSEL R118, R88, RZ, P6 ;  /* 0x000000ff58767208 */ /* 0x000fe40003000000 */
[----:B------:R-:W-:Y:S02]  /*5090*/  LOP3.LUT P6, RZ, R168, 0xff000000, RZ, 0xc0, !PT ;  /* 0xff000000a8ff7812 */ /* 0x000fe400078cc0ff */
[----:B------:R-:W-:-:S02]  /*50a0*/  F2FP.BF16.F32.PACK_AB R90, R111, R226 ;  /* 0x000000e26f5a723e */ /* 0x000fc400000010ff */
[----:B------:R-:W-:Y:S02]  /*50b0*/  F2FP.BF16.F32.PACK_AB R111, R121, R92 ;  /* 0x0000005c796f723e */ /* 0x000fe400000010ff */
[----:B------:R-:W-:Y:S02]  /*50c0*/  FSEL R121, R88, RZ, P6 ;  /* 0x000000ff58797208 */ /* 0x000fe40003000000 */
[----:B------:R-:W-:Y:S02]  /*50d0*/  F2FP.BF16.F32.PACK_AB R91, R115, R224 ;  /* 0x000000e0735b723e */ /* 0x000fe400000010ff */
[----:B------:R-:W-:Y:S01]  /*50e0*/  F2FP.BF16.F32.PACK_AB R88, R93, R230 ;  /* 0x000000e65d58723e */ /* 0x000fe200000010ff */
[----:B------:R-:W-:Y:S01]  /*50f0*/  FMUL.FTZ R230, R230, UR6 ;  /* 0x00000006e6e67c20 */ /* 0x000fe20008410000 */
[----:B------:R-:W-:Y:S02]  /*5100*/  FSEL R115, R0, RZ, P3 ;  /* 0x000000ff00737208 */ /* 0x000fe40001800000 */
[----:B------:R-:W-:-:S02]  /*5110*/  LOP3.LUT P6, RZ, R168, 0xff00, RZ, 0xc0, !PT ;  /* 0x0000ff00a8ff7812 */ /* 0x000fc400078cc0ff */
[----:B------:R-:W-:Y:S02]  /*5120*/  LOP3.LUT P3, RZ, R168, 0xff, RZ, 0xc0, !PT ;  /* 0x000000ffa8ff7812 */ /* 0x000fe4000786c0ff */
[----:B------:R-:W-:Y:S02]  /*5130*/  F2FP.BF16.F32.PACK_AB R89, R95, R228 ;  /* 0x000000e45f59723e */ /* 0x000fe400000010ff */
        /* <DEDUP_REMOVED lines=11> */
.L_x_842:
[-CC-:B------:R-:W-:Y:S01]  /*51f0*/  FFMA.FTZ R225, R225, R240.reuse, R242.reuse ;  /* 0x000000f0e1e17223 */ /* 0x180fe200000100f2 */
[----:B0-----:R-:W-:Y:S01]  /*5200*/  SHF.L.U32 R92, R99, 0x10, RZ ;  /* 0x00000010635c7819 */ /* 0x001fe200000006ff */
[-C--:B------:R-:W-:Y:S01]  /*5210*/  FFMA.FTZ R217, R217, R240.reuse, R242 ;  /* 0x000000f0d9d97223 */ /* 0x080fe200000100f2 */
[----:B------:R-:W-:Y:S01]  /*5220*/  PRMT R0, R99, 0x7632, R0 ;  /* 0x0000763263007816 */ /* 0x000fe20000000000 */
[----:B------:R-:W-:Y:S01]  /*5230*/  FADD.FTZ R224, R224, -R225 ;  /* 0x800000e1e0e07221 */ /* 0x000fe20000010000 */
[----:B------:R-:W-:Y:S01]  /*5240*/  FFMA.FTZ R227, R227, R240, R242 ;  /* 0x000000f0e3e37223 */ /* 0x000fe200000100f2 */
[----:B------:R-:W-:Y:S01]  /*5250*/  FADD.FTZ R216, R216, -R217 ;  /* 0x800000d9d8d87221 */ /* 0x000fe20000010000 */
[----:B------:R-:W-:Y:S01]  /*5260*/  SHF.L.U32 R94, R0, 0x10, RZ ;  /* 0x00000010005e7819 */ /* 0x000fe200000006ff */
[--C-:B------:R-:W-:Y:S01]  /*5270*/  FFMA.FTZ R224, R211, R224, R92.reuse ;  /* 0x000000e0d3e07223 */ /* 0x100fe2000001005c */
[----:B------:R-:W-:Y:S01]  /*5280*/  PRMT R92, R98, 0x7632, R92 ;  /* 0x00007632625c7816 */ /* 0x000fe2000000005c */
[----:B------:R-:W-:Y:S01]  /*5290*/  FFMA.FTZ R219, R219, R240, R242 ;  /* 0x000000f0dbdb7223 */ /* 0x000fe200000100f2 */
[----:B------:R-:W-:Y:S01]  /*52a0*/  LOP3.LUT P5, RZ, R119, 0xff0000, RZ, 0xc0, !PT ;  /* 0x00ff000077ff7812 */ /* 0x000fe200078ac0ff */
[----:B------:R-:W-:Y:S01]  /*52b0*/  FMUL.FTZ R224, R224, UR6 ;  /* 0x00000006e0e07c20 */ /* 0x000fe20008410000 */
[----:B------:R-:W-:Y:S01]  /*52c0*/  FADD.FTZ R226, R226, -R227 ;  /* 0x800000e3e2e27221 */ /* 0x000fe20000010000 */
[----:B------:R-:W-:-:S02]  /*52d0*/  IMAD.U32 R95, R98, 0x10000, RZ ;  /* 0x00010000625f7824 */ /* 0x000fc400078e00ff */
[----:B------:R-:W-:Y:S01]  /*52e0*/  FFMA.FTZ R229, R229, R240, R242 ;  /* 0x000000f0e5e57223 */ /* 0x000fe200000100f2 */
[----:B------:R-:W-:Y:S01]  /*52f0*/  SHF.L.U32 R109, R92, 0x10, RZ ;  /* 0x000000105c6d7819 */ /* 0x000fe200000006ff */
[C---:B------:R-:W-:Y:S01]  /*5300*/  FFMA.FTZ R94, R211.reuse, R216, R94 ;  /* 0x000000d8d35e7223 */ /* 0x040fe2000001005e */
[----:B------:R-:W-:Y:S01]  /*5310*/  FSEL R111, R224, RZ, P5 ;  /* 0x000000ffe06f7208 */ /* 0x000fe20002800000 */
[----:B------:R-:W-:Y:S01]  /*5320*/  FADD.FTZ R218, R218, -R219 ;  /* 0x800000dbdada7221 */ /* 0x000fe20000010000 */
[----:B------:R-:W-:Y:S01]  /*5330*/  ISETP.GE.U32.AND P3, PT, R118, RZ, PT ;  /* 0x000000ff7600720c */ /* 0x000fe20003f66070 */
[----:B------:R-:W-:Y:S01]  /*5340*/  FFMA.FTZ R226, R211, R226, R95 ;  /* 0x000000e2d3e27223 */ /* 0x000fe2000001005f */
[----:B------:R-:W-:Y:S01]  /*5350*/  ISETP.GE.U32.AND P5, PT, R168, RZ, PT ;  /* 0x000000ffa800720c */ /* 0x000fe20003fa6070 */
[----:B------:R-:W-:Y:S01]  /*5360*/  FADD.FTZ R228, R228, -R229 ;  /* 0x800000e5e4e47221 */ /* 0x000fe20000010000 */
[----:B------:R-:W-:Y:S01]  /*5370*/  PRMT R0, R97, 0x7632, R0 ;  /* 0x0000763261007816 */ /* 0x000fe20000000000 */
[----:B------:R-:W-:Y:S01]  /*5380*/  FFMA.FTZ R221, R221, R240, R242 ;  /* 0x000000f0dddd7223 */ /* 0x000fe200000100f2 */
[----:B------:R-:W-:Y:S01]  /*5390*/  SHF.L.U32 R93, R97, 0x10, RZ ;  /* 0x00000010615d7819 */ /* 0x000fe200000006ff */
[----:B------:R-:W-:Y:S01]  /*53a0*/  FMUL.FTZ R94, R94, UR6 ;  /* 0x000000065e5e7c20 */ /* 0x000fe20008410000 */
[----:B------:R-:W-:Y:S01]  /*53b0*/  LOP3.LUT P6, RZ, R169, 0xff0000, RZ, 0xc0, !PT ;  /* 0x00ff0000a9ff7812 */ /* 0x000fe200078cc0ff */
[----:B------:R-:W-:Y:S01]  /*53c0*/  FFMA.FTZ R109, R211, R218, R109 ;  /* 0x000000dad36d7223 */ /* 0x000fe2000001006d */
[----:B------:R-:W-:Y:S01]  /*53d0*/  ISETP.GE.U32.AND.EX P3, PT, R119, 0x1000000, PT, P3 ;  /* 0x010000007700780c */ /* 0x000fe20003f66130 */
[----:B------:R-:W-:Y:S01]  /*53e0*/  FMUL.FTZ R226, R226, UR6 ;  /* 0x00000006e2e27c20 */ /* 0x000fe20008410000 */
[----:B------:R-:W-:Y:S01]  /*53f0*/  ISETP.GE.U32.AND.EX P5, PT, R169, 0x1000000, PT, P5 ;  /* 0x01000000a900780c */ /* 0x000fe20003fa6150 */
[----:B------:R-:W-:Y:S01]  /*5400*/  IMAD.U32 R95, R0, 0x10000, RZ ;  /* 0x00010000005f7824 */ /* 0x000fe200078e00ff */
[----:B------:R-:W-:Y:S01]  /*5410*/  FSEL R224, R224, RZ, P6 ;  /* 0x000000ffe0e07208 */ /* 0x000fe20003000000 */
[----:B------:R-:W-:Y:S01]  /*5420*/  FFMA.FTZ R93, R211, R228, R93 ;  /* 0x000000e4d35d7223 */ /* 0x000fe2000001005d */
[----:B------:R-:W-:Y:S01]  /*5430*/  LOP3.LUT P6, RZ, R119, 0xff, RZ, 0xc0, !PT ;  /* 0x000000ff77ff7812 */ /* 0x000fe200078cc0ff */
[----:B------:R-:W-:Y:S01]  /*5440*/  FADD.FTZ R220, R220, -R221 ;  /* 0x800000dddcdc7221 */ /* 0x000fe20000010000 */
[----:B------:R-:W-:Y:S01]  /*5450*/  PRMT R0, R96, 0x7632, R0 ;  /* 0x0000763260007816 */ /* 0x000fe20000000000 */
[--C-:B------:R-:W-:Y:S01]  /*5460*/  FFMA.FTZ R223, R223, R240, R242.reuse ;  /* 0x000000f0dfdf7223 */ /* 0x100fe200000100f2 */
[C---:B------:R-:W-:Y:S01]  /*5470*/  FSEL R108, R94.reuse, RZ, P3 ;  /* 0x000000ff5e6c7208 */ /* 0x040fe20001800000 */
[----:B------:R-:W-:Y:S01]  /*5480*/  FMUL.FTZ R109, R109, UR6 ;  /* 0x000000066d6d7c20 */ /* 0x000fe20008410000 */
[----:B------:R-:W-:Y:S01]  /*5490*/  FSEL R115, R94, RZ, P5 ;  /* 0x000000ff5e737208 */ /* 0x000fe20002800000 */
[----:B------:R-:W-:Y:S01]  /*54a0*/  FMUL.FTZ R94, R93, UR6 ;  /* 0x000000065d5e7c20 */ /* 0x000fe20008410000 */
[----:B------:R-:W-:Y:S01]  /*54b0*/  LOP3.LUT P3, RZ, R169, 0xff, RZ, 0xc0, !PT ;  /* 0x000000ffa9ff7812 */ /* 0x000fe2000786c0ff */
[----:B------:R-:W-:Y:S01]  /*54c0*/  FFMA.FTZ R95, R211, R220, R95 ;  /* 0x000000dcd35f7223 */ /* 0x000fe2000001005f */
[----:B------:R-:W-:Y:S01]  /*54d0*/  LOP3.LUT P5, RZ, R119, 0xff00, RZ, 0xc0, !PT ;  /* 0x0000ff0077ff7812 */ /* 0x000fe200078ac0ff */
[----:B------:R-:W-:Y:S01]  /*54e0*/  FADD.FTZ R222, R222, -R223 ;  /* 0x800000dfdede7221 */ /* 0x000fe20000010000 */
[----:B------:R-:W-:Y:S01]  /*54f0*/  FSEL R110, R226, RZ, P6 ;  /* 0x000000ffe26e7208 */ /* 0x000fe20003000000 */
[----:B------:R-:W-:Y:S01]  /*5500*/  FFMA.FTZ R231, R231, R240, R242 ;  /* 0x000000f0e7e77223 */ /* 0x000fe200000100f2 */
[----:B------:R-:W-:-:S02]  /*5510*/  LOP3.LUT P6, RZ, R169, 0xff00, RZ, 0xc0, !PT ;  /* 0x0000ff00a9ff7812 */ /* 0x000fc400078cc0ff */
[----:B------:R-:W-:Y:S01]  /*5520*/  SHF.L.U32 R93, R0, 0x10, RZ ;  /* 0x00000010005d7819 */ /* 0x000fe200000006ff */
[----:B------:R-:W-:Y:S01]  /*5530*/  FMUL.FTZ R0, R95, UR6 ;  /* 0x000000065f007c20 */ /* 0x000fe20008410000 */
[----:B------:R-:W-:Y:S01]  /*5540*/  FSEL R226, R226, RZ, P3 ;  /* 0x000000ffe2e27208 */ /* 0x000fe20001800000 */
[----:B------:R-:W-:Y:S01]  /*5550*/  FADD.FTZ R230, R230, -R231 ;  /* 0x800000e7e6e67221 */ /* 0x000fe20000010000 */
[----:B------:R-:W-:Y:S01]  /*5560*/  FSEL R119, R109, RZ, P5 ;  /* 0x000000ff6d777208 */ /* 0x000fe20002800000 */
[----:B------:R-:W-:Y:S01]  /*5570*/  FFMA.FTZ R93, R211, R222, R93 ;  /* 0x000000ded35d7223 */ /* 0x000fe2000001005d */
[----:B------:R-:W-:Y:S02]  /*5580*/  LOP3.LUT P3, RZ, R118, 0xff0000, RZ, 0xc0, !PT ;  /* 0x00ff000076ff7812 */ /* 0x000fe4000786c0ff */
[----:B------:R-:W-:Y:S01]  /*5590*/  LOP3.LUT P5, RZ, R168, 0xff0000, RZ, 0xc0, !PT ;  /* 0x00ff0000a8ff7812 */ /* 0x000fe200078ac0ff */
[----:B------:R-:W-:Y:S01]  /*55a0*/  FMUL.FTZ R93, R93, UR6 ;  /* 0x000000065d5d7c20 */ /* 0x000fe20008410000 */
[----:B------:R-:W-:-:S02]  /*55b0*/  FSEL R133, R109, RZ, P6 ;  /* 0x000000ff6d857208 */ /* 0x000fc40003000000 */
[----:B------:R-:W-:Y:S02]  /*55c0*/  LOP3.LUT P6, RZ, R118, 0xff000000, RZ, 0xc0, !PT ;  /* 0xff00000076ff7812 */ /* 0x000fe400078cc0ff */
[----:B------:R-:W-:Y:S02]  /*55d0*/  SHF.L.U32 R92, R96, 0x10, RZ ;  /* 0x00000010605c7819 */ /* 0x000fe400000006ff */
[C---:B------:R-:W-:Y:S02]  /*55e0*/  FSEL R109, R94.reuse, RZ, P3 ;  /* 0x000000ff5e6d7208 */ /* 0x040fe40001800000 */
[----:B------:R-:W-:Y:S01]  /*55f0*/  FSEL R114, R94, RZ, P5 ;  /* 0x000000ff5e727208 */ /* 0x000fe20002800000 */
[----:B------:R-:W-:Y:S01]  /*5600*/  FFMA.FTZ R92, R211, R230, R92 ;  /* 0x000000e6d35c7223 */ /* 0x000fe2000001005c */
[C---:B------:R-:W-:Y:S02]  /*5610*/  LOP3.LUT P3, RZ, R118.reuse, 0xff00, RZ, 0xc0, !PT ;  /* 0x0000ff0076ff7812 */ /* 0x040fe4000786c0ff */
[----:B------:R-:W-:Y:S01]  /*5620*/  LOP3.LUT P5, RZ, R118, 0xff, RZ, 0xc0, !PT ;  /* 0x000000ff76ff7812 */ /* 0x000fe200078ac0ff */
[----:B------:R-:W-:Y:S01]  /*5630*/  FMUL.FTZ R92, R92, UR6 ;  /* 0x000000065c5c7c20 */ /* 0x000fe20008410000 */
[----:B------:R-:W-:-:S02]  /*5640*/  FSEL R118, R0, RZ, P6 ;  /* 0x000000ff00767208 */ /* 0x000fc40003000000 */
[----:B------:R-:W-:Y:S02]  /*5650*/  LOP3.LUT P6, RZ, R168, 0xff000000, RZ, 0xc0, !PT ;  /* 0xff000000a8ff7812 */ /* 0x000fe400078cc0ff */
[----:B------:R-:W-:Y:S02]  /*5660*/  F2FP.BF16.F32.PACK_AB R95, R115, R224 ;  /* 0x000000e0735f723e */ /* 0x000fe400000010ff */
[----:B------:R-:W-:Y:S02]  /*5670*/  FSEL R121, R0, RZ, P6 ;  /* 0x000000ff00797208 */ /* 0x000fe40003000000 */
[----:B------:R-:W-:Y:S02]  /*5680*/  FSEL R115, R93, RZ, P3 ;  /* 0x000000ff5d737208 */ /* 0x000fe40001800000 */
[C---:B------:R-:W-:Y:S02]  /*5690*/  LOP3.LUT P6, RZ, R168.reuse, 0xff00, RZ, 0xc0, !PT ;  /* 0x0000ff00a8ff7812 */ /* 0x040fe400078cc0ff */
[----:B------:R-:W-:-:S02]  /*56a0*/  LOP3.LUT P3, RZ, R168, 0xff, RZ, 0xc0, !PT ;  /* 0x000000ffa8ff7812 */ /* 0x000fc4000786c0ff */
        /* <DEDUP_REMOVED lines=11> */
.L_x_841:
[----:B------:R-:W-:Y:S05]  /*5760*/  @!P1 BRA `(.L_x_844) ;  /* 0x00000004003c9947 */ /* 0x000fea0003800000 */
[-CC-:B------:R-:W-:Y:S01]  /*5770*/  FFMA.FTZ R225, R225, R240.reuse, R242.reuse ;  /* 0x000000f0e1e17223 */ /* 0x180fe200000100f2 */
[-CC-:B------:R-:W-:Y:S01]  /*5780*/  FFMA.FTZ R217, R217, R240.reuse, R242.reuse ;  /* 0x000000f0d9d97223 */ /* 0x180fe200000100f2 */
[----:B------:R-:W-:Y:S01]  /*5790*/  LOP3.LUT P5, RZ, R119, 0xff0000, RZ, 0xc0, !PT ;  /* 0x00ff000077ff7812 */ /* 0x000fe200078ac0ff */
[-CC-:B------:R-:W-:Y:S01]  /*57a0*/  FFMA.FTZ R227, R227, R240.reuse, R242.reuse ;  /* 0x000000f0e3e37223 */ /* 0x180fe200000100f2 */
[----:B------:R-:W-:Y:S01]  /*57b0*/  FADD.FTZ R224, R224, -R225 ;  /* 0x800000e1e0e07221 */ /* 0x000fe20000010000 */
[----:B0-----:R-:W-:Y:S01]  /*57c0*/  FADD.FTZ R92, R216, -R217 ;  /* 0x800000d9d85c7221 */ /* 0x001fe20000010000 */
[--C-:B------:R-:W-:Y:S01]  /*57d0*/  FFMA.FTZ R219, R219, R240, R242.reuse ;  /* 0x000000f0dbdb7223 */ /* 0x100fe200000100f2 */
[----:B------:R-:W-:Y:S01]  /*57e0*/  FADD.FTZ R90, R226, -R227 ;  /* 0x800000e3e25a7221 */ /* 0x000fe20000010000 */
[C---:B------:R-:W-:Y:S01]  /*57f0*/  FMUL.FTZ R91, R211.reuse, R224 ;  /* 0x000000e0d35b7220 */ /* 0x040fe20000410000 */
[----:B------:R-:W-:Y:S01]  /*5800*/  FMUL.FTZ R92, R211, R92 ;  /* 0x0000005cd35c7220 */ /* 0x000fe20000410000 */
[----:B------:R-:W-:Y:S01]  /*5810*/  ISETP.GE.U32.AND P3, PT, R118, RZ, PT ;  /* 0x000000ff7600720c */ /* 0x000fe20003f66070 */
[----:B------:R-:W-:Y:S01]  /*5820*/  FADD.FTZ R218, R218, -R219 ;  /* 0x800000dbdada7221 */ /* 0x000fe20000010000 */
[----:B------:R-:W-:Y:S01]  /*5830*/  FMUL.FTZ R0, R91, UR6 ;  /* 0x000000065b007c20 */ /* 0x000fe20008410000 */
[--C-:B------:R-:W-:Y:S01]  /*5840*/  FFMA.FTZ R229, R229, R240, R242.reuse ;  /* 0x000000f0e5e57223 */ /* 0x100fe200000100f2 */
        /* <DEDUP_REMOVED lines=65> */
.L_x_844:
[-CC-:B------:R-:W-:Y:S01]  /*5c60*/  FFMA.FTZ R225, R225, R240.reuse, R242.reuse ;  /* 0x000000f0e1e17223 */ /* 0x180fe200000100f2 */
[-CC-:B------:R-:W-:Y:S01]  /*5c70*/  FFMA.FTZ R217, R217, R240.reuse, R242.reuse ;  /* 0x000000f0d9d97223 */ /* 0x180fe200000100f2 */
[-CC-:B------:R-:W-:Y:S01]  /*5c80*/  FFMA.FTZ R227, R227, R240.reuse, R242.reuse ;  /* 0x000000f0e3e37223 */ /* 0x180fe200000100f2 */
[--C-:B------:R-:W-:Y:S01]  /*5c90*/  FFMA.FTZ R219, R219, R240, R242.reuse ;  /* 0x000000f0dbdb7223 */ /* 0x100fe200000100f2 */
        /* <DEDUP_REMOVED lines=13> */
[--C-:B------:R-:W-:Y:S01]  /*5d70*/  FFMA.FTZ R221, R221, R240, R242.reuse ;  /* 0x000000f0dddd7223 */ /* 0x100fe200000100f2 */
[----:B0-----:R-:W-:Y:S01]  /*5d80*/  FSEL R111, R224, RZ, P5 ;  /* 0x000000ffe06f7208 */ /* 0x001fe20002800000 */
        /* <DEDUP_REMOVED lines=56> */
.L_x_840:
[----:B------:R-:W-:Y:S05]  /*6110*/  @!P2 BRA `(.L_x_845) ;  /* 0x000000080024a947 */ /* 0x000fea0003800000 */
[----:B------:R-:W-:Y:S05]  /*6120*/  @!P1 BRA `(.L_x_846) ;  /* 0x0000000400189947 */ /* 0x000fea0003800000 */
[----:B0-----:R-:W-:Y:S01]  /*6130*/  PRMT R88, R99, 0x7632, R88 ;  /* 0x0000763263587816 */ /* 0x001fe20000000058 */
[-CC-:B------:R-:W-:Y:S01]  /*6140*/  FFMA.FTZ R217, R217, R240.reuse, R242.reuse ;  /* 0x000000f0d9d97223 */ /* 0x180fe200000100f2 */
[-CC-:B------:R-:W-:Y:S01]  /*6150*/  FFMA.FTZ R225, R225, R240.reuse, R242.reuse ;  /* 0x000000f0e1e17223 */ /* 0x180fe200000100f2 */
[-CC-:B------:R-:W-:Y:S01]  /*6160*/  FFMA.FTZ R227, R227, R240.reuse, R242.reuse ;  /* 0x000000f0e3e37223 */ /* 0x180fe200000100f2 */
[-C--:B------:R-:W-:Y:S01]  /*6170*/  FFMA.FTZ R229, R229, R240.reuse, R242 ;  /* 0x000000f0e5e57223 */ /* 0x080fe200000100f2 */
[----:B------:R-:W-:Y:S01]  /*6180*/  SHF.L.U32 R111, R88, 0x10, RZ ;  /* 0x00000010586f7819 */ /* 0x000fe200000006ff */
[----:B------:R-:W-:Y:S01]  /*6190*/  FADD.FTZ R216, R216, -R217 ;  /* 0x800000d9d8d87221 */ /* 0x000fe20000010000 */
[----:B------:R-:W-:Y:S01]  /*61a0*/  FADD.FTZ R224, R224, -R225 ;  /* 0x800000e1e0e07221 */ /* 0x000fe20000010000 */
[----:B------:R-:W-:Y:S01]  /*61b0*/  IMAD.U32 R90, R99, 0x10000, RZ ;  /* 0x00010000635a7824 */ /* 0x000fe200078e00ff */
[----:B------:R-:W-:Y:S01]  /*61c0*/  SHF.L.U32 R91, R98, 0x10, RZ ;  /* 0x00000010625b7819 */ /* 0x000fe200000006ff */
[----:B------:R-:W-:Y:S01]  /*61d0*/  FADD.FTZ R226, R226, -R227 ;  /* 0x800000e3e2e27221 */ /* 0x000fe20000010000 */
[----:B------:R-:W-:Y:S01]  /*61e0*/  PRMT R0, R98, 0x7632, R0 ;  /* 0x0000763262007816 */ /* 0x000fe20000000000 */
[----:B------:R-:W-:Y:S01]  /*61f0*/  FADD.FTZ R228, R228, -R229 ;  /* 0x800000e5e4e47221 */ /* 0x000fe20000010000 */
[----:B------:R-:W-:Y:S01]  /*6200*/  SHF.L.U32 R89, R97, 0x10, RZ ;  /* 0x0000001061597819 */ /* 0x000fe200000006ff */
[----:B------:R-:W-:Y:S01]  /*6210*/  FFMA.FTZ R219, R219, R240, R242 ;  /* 0x000000f0dbdb7223 */ /* 0x000fe200000100f2 */
[C---:B------:R-:W-:Y:S01]  /*6220*/  FFMA.FTZ R133, R211.reuse, R216, R111 ;  /* 0x000000d8d3857223 */ /* 0x040fe2000001006f */
[C---:B------:R-:W-:Y:S01]  /*6230*/  FFMA.FTZ R224, R211.reuse, R224, R90 ;  /* 0x000000e0d3e07223 */ /* 0x040fe2000001005a */
[----:B------:R-:W-:Y:S01]  /*6240*/  ISETP.GE.U32.AND P3, PT, R118, RZ, PT ;  /* 0x000000ff7600720c */ /* 0x000fe20003f66070 */
[----:B------:R-:W-:Y:S01]  /*6250*/  FFMA.FTZ R226, R211, R226, R91 ;  /* 0x000000e2d3e27223 */ /* 0x000fe2000001005b */
[----:B------:R-:W-:Y:S01]  /*6260*/  FADD.FTZ R218, R218, -R219 ;  /* 0x800000dbdada7221 */ /* 0x000fe20000010000 */
[----:B------:R-:W-:-:S02]  /*6270*/  IMAD.U32 R109, R0, 0x10000, RZ ;  /* 0x00010000006d7824 */ /* 0x000fc400078e00ff */
[----:B------:R-:W-:Y:S01]  /*6280*/  FFMA.FTZ R228, R211, R228, R89 ;  /* 0x000000e4d3e47223 */ /* 0x000fe20000010059 */
[----:B------:R-:W-:Y:S01]  /*6290*/  FMUL.FTZ R89, R133, UR6 ;  /* 0x0000000685597c20 */ /* 0x000fe20008410000 */
[C---:B------:R-:W-:Y:S01]  /*62a0*/  ISETP.GE.U32.AND.EX P3, PT, R119.reuse, 0x1000000, PT, P3 ;  /* 0x010000007700780c */ /* 0x040fe20003f66130 */
[----:B------:R-:W-:Y:S01]  /*62b0*/  FMUL.FTZ R88, R224, UR6 ;  /* 0x00000006e0587c20 */ /* 0x000fe20008410000 */
[----:B------:R-:W-:Y:S01]  /*62c0*/  LOP3.LUT P5, RZ, R119, 0xff0000, RZ, 0xc0, !PT ;  /* 0x00ff000077ff7812 */ /* 0x000fe200078ac0ff */
[----:B------:R-:W-:Y:S01]  /*62d0*/  FMUL.FTZ R0, R226, UR6 ;  /* 0x00000006e2007c20 */ /* 0x000fe20008410000 */
[----:B------:R-:W-:Y:S01]  /*62e0*/  FFMA.FTZ R115, R211, R218, R109 ;  /* 0x000000dad3737223 */ /* 0x000fe2000001006d */
        /* <DEDUP_REMOVED lines=14> */
[----:B------:R-:W-:Y:S01]  /*63d0*/  SHF.L.U32 R88, R88, 0x10, RZ ;  /* 0x0000001058587819 */ /* 0x000fe200000006ff */
[----:B------:R-:W-:Y:S01]  /*63e0*/  FMUL.FTZ R90, R228, UR6 ;  /* 0x00000006e45a7c20 */ /* 0x000fe20008410000 */
[----:B------:R-:W-:Y:S01]  /*63f0*/  FSEL R120, R89, RZ, P3 ;  /* 0x000000ff59787208 */ /* 0x000fe20001800000 */
[----:B------:R-:W-:Y:S01]  /*6400*/  IMAD.U32 R89, R96, 0x10000, RZ ;  /* 0x0001000060597824 */ /* 0x000fe200078e00ff */
[----:B------:R-:W-:Y:S01]  /*6410*/  SHF.L.U32 R91, R0, 0x10, RZ ;  /* 0x00000010005b7819 */ /* 0x000fe200000006ff */
[C---:B------:R-:W-:Y:S01]  /*6420*/  FFMA.FTZ R111, R211.reuse, R220, R88 ;  /* 0x000000dcd36f7223 */ /* 0x040fe20000010058 */
[C---:B------:R-:W-:Y:S01]  /*6430*/  LOP3.LUT P5, RZ, R118.reuse, 0xff0000, RZ, 0xc0, !PT ;  /* 0x00ff000076ff7812 */ /* 0x040fe200078ac0ff */
[C---:B------:R-:W-:Y:S01]  /*6440*/  FFMA.FTZ R88, R211.reuse, R230, R89 ;  /* 0x000000e6d3587223 */ /* 0x040fe20000010059 */
[----:B------:R-:W-:Y:S01]  /*6450*/  LOP3.LUT P6, RZ, R118, 0xff000000, RZ, 0xc0, !PT ;  /* 0xff00000076ff7812 */ /* 0x000fe200078cc0ff */
[----:B------:R-:W-:Y:S01]  /*6460*/  FFMA.FTZ R109, R211, R222, R91 ;  /* 0x000000ded36d7223 */ /* 0x000fe2000001005b */
[----:B------:R-:W-:Y:S01]  /*6470*/  FSEL R114, R90, RZ, P5 ;  /* 0x000000ff5a727208 */ /* 0x000fe20002800000 */
[----:B------:R-:W-:Y:S01]  /*6480*/  FMUL.FTZ R110, R111, UR6 ;  /* 0x000000066f6e7c20 */ /* 0x000fe20008410000 */
[----:B------:R-:W-:Y:S01]  /*6490*/  FMUL.FTZ R0, R88, UR6 ;  /* 0x0000000658007c20 */ /* 0x000fe20008410000 */
[----:B------:R-:W-:Y:S01]  /*64a0*/  FMUL.FTZ R108, R109, UR6 ;  /* 0x000000066d6c7c20 */ /* 0x000fe20008410000 */
[----:B------:R-:W-:-:S02]  /*64b0*/  LOP3.LUT P3, RZ, R118, 0xff, RZ, 0xc0, !PT ;  /* 0x000000ff76ff7812 */ /* 0x000fc4000786c0ff */
[----:B------:R-:W-:Y:S02]  /*64c0*/  LOP3.LUT P5, RZ, R118, 0xff00, RZ, 0xc0, !PT ;  /* 0x0000ff0076ff7812 */ /* 0x000fe400078ac0ff */
[----:B------:R-:W-:Y:S02]  /*64d0*/  F2FP.BF16.F32.PACK_AB R90, R115, R226 ;  /* 0x000000e2735a723e */ /* 0x000fe400000010ff */
        /* <DEDUP_REMOVED lines=11> */
.L_x_846:
[----:B------:R-:W-:Y:S01]  /*6590*/  PRMT R0, R99, 0x7632, R0 ;  /* 0x0000763263007816 */ /* 0x000fe20000000000 */
[-CC-:B------:R-:W-:Y:S01]  /*65a0*/  FFMA.FTZ R217, R217, R240.reuse, R242.reuse ;  /* 0x000000f0d9d97223 */ /* 0x180fe200000100f2 */
[-CC-:B------:R-:W-:Y:S01]  /*65b0*/  FFMA.FTZ R225, R225, R240.reuse, R242.reuse ;  /* 0x000000f0e1e17223 */ /* 0x180fe200000100f2 */
[----:B0-----:R-:W-:Y:S01]  /*65c0*/  IMAD.U32 R111, R99, 0x10000, RZ ;  /* 0x00010000636f7824 */ /* 0x001fe200078e00ff */
[----:B------:R-:W-:Y:S01]  /*65d0*/  SHF.L.U32 R0, R0, 0x10, RZ ;  /* 0x0000001000007819 */ /* 0x000fe200000006ff */
[----:B------:R-:W-:Y:S01]  /*65e0*/  FADD.FTZ R216, R216, -R217 ;  /* 0x800000d9d8d87221 */ /* 0x000fe20000010000 */
[----:B------:R-:W-:Y:S01]  /*65f0*/  FADD.FTZ R224, R224, -R225 ;  /* 0x800000e1e0e07221 */ /* 0x000fe20000010000 */
[C---:B------:R-:W-:Y:S01]  /*6600*/  PRMT R109, R98.reuse, 0x7632, R109 ;  /* 0x00007632626d7816 */ /* 0x040fe2000000006d */
        /* <DEDUP_REMOVED lines=8> */
[----:B------:R-:W-:Y:S01]  /*6690*/  FADD.FTZ R226, R226, -R227 ;  /* 0x800000e3e2e27221 */ /* 0x000fe20000010000 */
[----:B------:R-:W-:Y:S01]  /*66a0*/  FADD.FTZ R218, R218, -R219 ;  /* 0x800000dbdada7221 */ /* 0x000fe20000010000 */
[C---:B------:R-:W-:Y:S01]  /*66b0*/  PRMT R108, R97.reuse, 0x7632, R108 ;  /* 0x00007632616c7816 */ /* 0x040fe2000000006c */
        /* <DEDUP_REMOVED lines=11> */
[----:B------:R-:W-:Y:S01]  /*6770*/  SHF.L.U32 R111, R0, 0x10, RZ ;  /* 0x00000010006f7819 */ /* 0x000fe200000006ff */
[----:B------:R-:W-:Y:S01]  /*6780*/  FFMA.FTZ R115, R211, R228, R115 ;  /* 0x000000e4d3737223 */ /* 0x000fe20000010073 */
[C---:B------:R-:W-:Y:S01]  /*6790*/  LOP3.LUT P5, RZ, R119.reuse, 0xff0000, RZ, 0xc0, !PT ;  /* 0x00ff000077ff7812 */ /* 0x040fe200078ac0ff */
[----:B------:R-:W-:Y:S01]  /*67a0*/  FADD.FTZ R222, R222, -R223 ;  /* 0x800000dfdede7221 */ /* 0x000fe20000010000 */
[----:B------:R-:W-:Y:S01]  /*67b0*/  ISETP.GE.U32.AND.EX P3, PT, R119, 0x1000000, PT, P3 ;  /* 0x010000007700780c */ /* 0x000fe20003f66130 */
[----:B------:R-:W-:Y:S01]  /*67c0*/  FADD.FTZ R220, R220, -R221 ;  /* 0x800000dddcdc7221 */ /* 0x000fe20000010000 */
[----:B------:R-:W-:Y:S01]  /*67d0*/  FADD.FTZ R230, R230, -R231 ;  /* 0x800000e7e6e67221 */ /* 0x000fe20000010000 */
[----:B------:R-:W-:-:S02]  /*67e0*/  IMAD.U32 R109, R96, 0x10000, RZ ;  /* 0x00010000606d7824 */ /* 0x000fc400078e00ff */
[----:B------:R-:W-:Y:S01]  /*67f0*/  FMUL.FTZ R110, R110, UR6 ;  /* 0x000000066e6e7c20 */ /* 0x000fe20008410000 */
        /* <DEDUP_REMOVED lines=27> */
.L_x_845:
[----:B------:R-:W-:Y:S05]  /*69b0*/  @!P1 BRA `(.L_x_847) ;  /* 0x0000000000e89947 */ /* 0x000fea0003800000 */
        /* <DEDUP_REMOVED lines=8> */
[----:B0-----:R-:W-:Y:S01]  /*6a40*/  FMUL.FTZ R109, R211, R216 ;  /* 0x000000d8d36d7220 */ /* 0x001fe20000410000 */
[--C-:B------:R-:W-:Y:S01]  /*6a50*/  FFMA.FTZ R229, R229, R240, R242.reuse ;  /* 0x000000f0e5e57223 */ /* 0x100fe200000100f2 */
        /* <DEDUP_REMOVED lines=48> */
.L_x_847:
[-CC-:B------:R-:W-:Y:S01]  /*6d60*/  FFMA.FTZ R217, R217, R240.reuse, R242.reuse ;  /* 0x000000f0d9d97223 */ /* 0x180fe200000100f2 */
[-CC-:B------:R-:W-:Y:S01]  /*6d70*/  FFMA.FTZ R225, R225, R240.reuse, R242.reuse ;  /* 0x000000f0e1e17223 */ /* 0x180fe200000100f2 */
[-CC-:B------:R-:W-:Y:S01]  /*6d80*/  FFMA.FTZ R229, R229, R240.reuse, R242.reuse ;  /* 0x000000f0e5e57223 */ /* 0x180fe200000100f2 */
[-CC-:B------:R-:W-:Y:S01]  /*6d90*/  FFMA.FTZ R227, R227, R240.reuse, R242.reuse ;  /* 0x000000f0e3e37223 */ /* 0x180fe200000100f2 */
[----:B------:R-:W-:Y:S01]  /*6da0*/  FADD.FTZ R216, R216, -R217 ;  /* 0x800000d9d8d87221 */ /* 0x000fe20000010000 */
[----:B------:R-:W-:Y:S01]  /*6db0*/  FADD.FTZ R224, R224, -R225 ;  /* 0x800000e1e0e07221 */ /* 0x000fe20000010000 */
[--C-:B------:R-:W-:Y:S01]  /*6dc0*/  FFMA.FTZ R219, R219, R240, R242.reuse ;  /* 0x000000f0dbdb7223 */ /* 0x100fe200000100f2 */
        /* <DEDUP_REMOVED lines=22> */
[----:B0-----:R-:W-:Y:S01]  /*6f30*/  FSEL R111, R224, RZ, P5 ;  /* 0x000000ffe06f7208 */ /* 0x001fe20002800000 */
        /* <DEDUP_REMOVED lines=23> */
.L_x_843:
        /* <DEDUP_REMOVED lines=16> */
[----:B------:R-:W-:Y:S01]  /*71b0*/  SHF.L.U32 R109, R91, 0x10, RZ ;  /* 0x000000105b6d7819 */ /* 0x000fe200000006ff */
[--C-:B------:R-:W-:Y:S01]  /*71c0*/  FADD.FTZ R90, R129, -R88.reuse ;  /* 0x80000058815a7221 */ /* 0x100fe20000010000 */
[----:B------:R-:W-:Y:S01]  /*71d0*/  FADD.FTZ R232, R232, -R95 ;  /* 0x8000005fe8e87221 */ /* 0x000fe20000010000 */
[----:B------:R-:W-:Y:S01]  /*71e0*/  PRMT R88, R106, 0x7632, R88 ;  /* 0x000076326a587816 */ /* 0x000fe20000000058 */
[----:B------:R-:W-:Y:S01]  /*71f0*/  FFMA.FTZ R235, R235, R240, R242 ;  /* 0x000000f0ebeb7223 */ /* 0x000fe200000100f2 */
[C---:B------:R-:W-:Y:S01]  /*7200*/  FFMA.FTZ R92, R211.reuse, R90, R92 ;  /* 0x0000005ad35c7223 */ /* 0x040fe2000001005c */
[----:B------:R-:W-:Y:S01]  /*7210*/  FFMA.FTZ R109, R211, R232, R109 ;  /* 0x000000e8d36d7223 */ /* 0x000fe2000001006d */
[----:B------:R-:W-:Y:S01]  /*7220*/  SHF.L.U32 R95, R88, 0x10, RZ ;  /* 0x00000010585f7819 */ /* 0x000fe200000006ff */
[----:B------:R-:W-:Y:S01]  /*7230*/  FADD.FTZ R130, R130, -R93 ;  /* 0x8000005d82827221 */ /* 0x000fe20000010000 */
[----:B------:R-:W-:Y:S01]  /*7240*/  ISETP.GE.U32.AND P2, PT, R116, RZ, PT ;  /* 0x000000ff7400720c */ /* 0x000fe20003f46070 */
[----:B------:R-:W-:Y:S01]  /*7250*/  FADD.FTZ R128, R128, -R235 ;  /* 0x800000eb80807221 */ /* 0x000fe20000010000 */
[----:B------:R-:W-:Y:S01]  /*7260*/  ISETP.GE.U32.AND P3, PT, R170, RZ, PT ;  /* 0x000000ffaa00720c */ /* 0x000fe20003f66070 */
[----:B------:R-:W-:-:S02]  /*7270*/  IMAD.U32 R91, R106, 0x10000, RZ ;  /* 0x000100006a5b7824 */ /* 0x000fc400078e00ff */
        /* <DEDUP_REMOVED lines=9> */
[-CC-:B------:R-:W-:Y:S01]  /*7310*/  FFMA.FTZ R0, R233, R240.reuse, R242.reuse ;  /* 0x000000f0e9007223 */ /* 0x180fe200000100f2 */
        /* <DEDUP_REMOVED lines=14> */
[----:B------:R-:W-:-:S02]  /*7400*/  LOP3.LUT P5, RZ, R171, 0xff, RZ, 0xc0, !PT ;  /* 0x000000ffabff7812 */ /* 0x000fc400078ac0ff */
[C---:B------:R-:W-:Y:S02]  /*7410*/  FSEL R115, R90.reuse, RZ, P2 ;  /* 0x000000ff5a737208 */ /* 0x040fe40001000000 */
[----:B------:R-:W-:Y:S02]  /*7420*/  FSEL R117, R90, RZ, P3 ;  /* 0x000000ff5a757208 */ /* 0x000fe40001800000 */
[C---:B------:R-:W-:Y:S02]  /*7430*/  FSEL R110, R88.reuse, RZ, P6 ;  /* 0x000000ff586e7208 */ /* 0x040fe40003000000 */
[----:B------:R-:W-:Y:S01]  /*7440*/  FSEL R94, R88, RZ, P5 ;  /* 0x000000ff585e7208 */ /* 0x000fe20002800000 */
[----:B------:R-:W-:Y:S01]  /*7450*/  FADD.FTZ R88, R125, -R0 ;  /* 0x800000007d587221 */ /* 0x000fe20000010000 */
[C---:B------:R-:W-:Y:S02]  /*7460*/  PRMT R89, R105.reuse, 0x7632, R89 ;  /* 0x0000763269597816 */ /* 0x040fe40000000059 */
[----:B------:R-:W-:-:S02]  /*7470*/  SHF.L.U32 R90, R105, 0x10, RZ ;  /* 0x00000010695a7819 */ /* 0x000fc400000006ff */
[C---:B------:R-:W-:Y:S01]  /*7480*/  PRMT R0, R104.reuse, 0x7632, R0 ;  /* 0x0000763268007816 */ /* 0x040fe20000000000 */
[----:B------:R-:W-:Y:S01]  /*7490*/  IMAD.U32 R93, R89, 0x10000, RZ ;  /* 0x00010000595d7824 */ /* 0x000fe200078e00ff */
[----:B------:R-:W-:Y:S01]  /*74a0*/  SHF.L.U32 R89, R104, 0x10, RZ ;  /* 0x0000001068597819 */ /* 0x000fe200000006ff */
[C---:B------:R-:W-:Y:S01]  /*74b0*/  FFMA.FTZ R88, R211.reuse, R88, R90 ;  /* 0x00000058d3587223 */ /* 0x040fe2000001005a */
[----:B------:R-:W-:Y:S01]  /*74c0*/  SHF.L.U32 R91, R0, 0x10, RZ ;  /* 0x00000010005b7819 */ /* 0x000fe200000006ff */
[C---:B------:R-:W-:Y:S01]  /*74d0*/  FFMA.FTZ R93, R211.reuse, R126, R93 ;  /* 0x0000007ed35d7223 */ /* 0x040fe2000001005d */
[----:B------:R-:W-:Y:S01]  /*74e0*/  LOP3.LUT P6, RZ, R116, 0xff0000, RZ, 0xc0, !PT ;  /* 0x00ff000074ff7812 */ /* 0x000fe200078cc0ff */
[----:B------:R-:W-:Y:S01]  /*74f0*/  FMUL.FTZ R0, R88, UR6 ;  /* 0x0000000658007c20 */ /* 0x000fe20008410000 */
[C---:B------:R-:W-:Y:S01]  /*7500*/  FFMA.FTZ R240, R211.reuse, R240, R89 ;  /* 0x000000f0d3f07223 */ /* 0x040fe20000010059 */
[----:B------:R-:W-:Y:S01]  /*7510*/  FFMA.FTZ R211, R211, R124, R91 ;  /* 0x0000007cd3d37223 */ /* 0x000fe2000001005b */
[----:B------:R-:W-:Y:S01]  /*7520*/  F2FP.BF16.F32.PACK_AB R91, R109, R92 ;  /* 0x0000005c6d5b723e */ /* 0x000fe200000010ff */
[----:B------:R-:W-:Y:S01]  /*7530*/  FMUL.FTZ R92, R93, UR6 ;  /* 0x000000065d5c7c20 */ /* 0x000fe20008410000 */
[----:B------:R-:W-:-:S02]  /*7540*/  FSEL R109, R0, RZ, P6 ;  /* 0x000000ff006d7208 */ /* 0x000fc40003000000 */
[----:B------:R-:W-:Y:S02]  /*7550*/  LOP3.LUT P6, RZ, R170, 0xff0000, RZ, 0xc0, !PT ;  /* 0x00ff0000aaff7812 */ /* 0x000fe400078cc0ff */
[----:B------:R-:W-:Y:S02]  /*7560*/  F2FP.BF16.F32.PACK_AB R89, R93, R88 ;  /* 0x000000585d59723e */ /* 0x000fe400000010ff */
[----:B------:R-:W-:Y:S01]  /*7570*/  FSEL R93, R0, RZ, P6 ;  /* 0x000000ff005d7208 */ /* 0x000fe20003000000 */
[----:B------:R-:W-:Y:S01]  /*7580*/  FMUL.FTZ R0, R211, UR6 ;  /* 0x00000006d3007c20 */ /* 0x000fe20008410000 */
[----:B------:R-:W-:Y:S02]  /*7590*/  LOP3.LUT P5, RZ, R116, 0xff000000, RZ, 0xc0, !PT ;  /* 0xff00000074ff7812 */ /* 0x000fe400078ac0ff */
[----:B------:R-:W-:Y:S02]  /*75a0*/  LOP3.LUT P6, RZ, R170, 0xff000000, RZ, 0xc0, !PT ;  /* 0xff000000aaff7812 */ /* 0x000fe400078cc0ff */
[----:B------:R-:W-:-:S02]  /*75b0*/  LOP3.LUT P2, RZ, R116, 0xff00, RZ, 0xc0, !PT ;  /* 0x0000ff0074ff7812 */ /* 0x000fc4000784c0ff */
[----:B------:R-:W-:Y:S02]  /*75c0*/  LOP3.LUT P3, RZ, R116, 0xff, RZ, 0xc0, !PT ;  /* 0x000000ff74ff7812 */ /* 0x000fe4000786c0ff */
[----:B------:R-:W-:Y:S02]  /*75d0*/  F2FP.BF16.F32.PACK_AB R111, R114, R111 ;  /* 0x0000006f726f723e */ /* 0x000fe400000010ff */
[----:B------:R-:W-:Y:S01]  /*75e0*/  F2FP.BF16.F32.PACK_AB R88, R211, R240 ;  /* 0x000000f0d358723e */ /* 0x000fe200000010ff */
[----:B------:R-:W-:Y:S01]  /*75f0*/  FMUL.FTZ R240, R240, UR6 ;  /* 0x00000006f0f07c20 */ /* 0x000fe20008410000 */
[C---:B------:R-:W-:Y:S02]  /*7600*/  FSEL R114, R92.reuse, RZ, P5 ;  /* 0x000000ff5c727208 */ /* 0x040fe40002800000 */
[----:B------:R-:W-:Y:S02]  /*7610*/  FSEL R116, R92, RZ, P6 ;  /* 0x000000ff5c747208 */ /* 0x000fe40003000000 */
[----:B------:R-:W-:-:S02]  /*7620*/  LOP3.LUT P5, RZ, R170, 0xff00, RZ, 0xc0, !PT ;  /* 0x0000ff00aaff7812 */ /* 0x000fc400078ac0ff */
[----:B------:R-:W-:Y:S02]  /*7630*/  LOP3.LUT P6, RZ, R170, 0xff, RZ, 0xc0, !PT ;  /* 0x000000ffaaff7812 */ /* 0x000fe400078cc0ff */
[----:B------:R-:W-:Y:S02]  /*7640*/  F2FP.BF16.F32.PACK_AB R90, R95, R128 ;  /* 0x000000805f5a723e */ /* 0x000fe400000010ff */
        /* <DEDUP_REMOVED lines=12> */
.L_x_850:
[-CC-:B0-----:R-:W-:Y:S01]  /*7710*/  FFMA.FTZ R111, R238, R240.reuse, R242.reuse ;  /* 0x000000f0ee6f7223 */ /* 0x181fe200000100f2 */
[-CC-:B------:R-:W-:Y:S01]  /*7720*/  FFMA.FTZ R92, R237, R240.reuse, R242.reuse ;  /* 0x000000f0ed5c7223 */ /* 0x180fe200000100f2 */
[C---:B------:R-:W-:Y:S01]  /*7730*/  PRMT R95, R107.reuse, 0x7632, R95 ;  /* 0x000076326b5f7816 */ /* 0x040fe2000000005f */
[-C--:B------:R-:W-:Y:S01]  /*7740*/  FFMA.FTZ R109, R236, R240.reuse, R242 ;  /* 0x000000f0ec6d7223 */ /* 0x080fe200000100f2 */
[----:B------:R-:W-:Y:S01]  /*7750*/  FADD.FTZ R232, R232, -R111 ;  /* 0x8000006fe8e87221 */ /* 0x000fe20000010000 */
[----:B------:R-:W-:Y:S01]  /*7760*/  SHF.L.U32 R111, R107, 0x10, RZ ;  /* 0x000000106b6f7819 */ /* 0x000fe200000006ff */
[----:B------:R-:W-:Y:S01]  /*7770*/  FADD.FTZ R94, R129, -R92 ;  /* 0x8000005c815e7221 */ /* 0x000fe20000010000 */
[----:B------:R-:W-:Y:S01]  /*7780*/  IMAD.U32 R108, R95, 0x10000, RZ ;  /* 0x000100005f6c7824 */ /* 0x000fe200078e00ff */
[----:B------:R-:W-:Y:S01]  /*7790*/  ISETP.GE.U32.AND P2, PT, R116, RZ, PT ;  /* 0x000000ff7400720c */ /* 0x000fe20003f46070 */
[----:B------:R-:W-:Y:S01]  /*77a0*/  FFMA.FTZ R235, R235, R240, R242 ;  /* 0x000000f0ebeb7223 */ /* 0x000fe200000100f2 */
[----:B------:R-:W-:Y:S01]  /*77b0*/  PRMT R92, R106, 0x7632, R92 ;  /* 0x000076326a5c7816 */ /* 0x000fe2000000005c */
[C---:B------:R-:W-:Y:S01]  /*77c0*/  FFMA.FTZ R94, R211.reuse, R94, R111 ;  /* 0x0000005ed35e7223 */ /* 0x040fe2000001006f */
[----:B------:R-:W-:Y:S01]  /*77d0*/  FFMA.FTZ R108, R211, R232, R108 ;  /* 0x000000e8d36c7223 */ /* 0x000fe2000001006c */
[----:B------:R-:W-:Y:S01]  /*77e0*/  ISETP.GE.U32.AND.EX P5, PT, R117, 0x1000000, PT, P2 ;  /* 0x010000007500780c */ /* 0x000fe20003fa6120 */
[----:B------:R-:W-:Y:S01]  /*77f0*/  FADD.FTZ R130, R130, -R109 ;  /* 0x8000006d82827221 */ /* 0x000fe20000010000 */
[----:B------:R-:W-:Y:S01]  /*7800*/  ISETP.GE.U32.AND P2, PT, R170, RZ, PT ;  /* 0x000000ffaa00720c */ /* 0x000fe20003f46070 */
[----:B------:R-:W-:-:S02]  /*7810*/  IMAD.U32 R109, R92, 0x10000, RZ ;  /* 0x000100005c6d7824 */ /* 0x000fc400078e00ff */
[----:B------:R-:W-:Y:S01]  /*7820*/  FMUL.FTZ R94, R94, UR6 ;  /* 0x000000065e5e7c20 */ /* 0x000fe20008410000 */
[----:B------:R-:W-:Y:S01]  /*7830*/  SHF.L.U32 R95, R106, 0x10, RZ ;  /* 0x000000106a5f7819 */ /* 0x000fe200000006ff */
[----:B------:R-:W-:Y:S01]  /*7840*/  FMUL.FTZ R92, R108, UR6 ;  /* 0x000000066c5c7c20 */ /* 0x000fe20008410000 */
[----:B------:R-:W-:Y:S01]  /*7850*/  LOP3.LUT P3, RZ, R117, 0xff0000, RZ, 0xc0, !PT ;  /* 0x00ff000075ff7812 */ /* 0x000fe2000786c0ff */
[----:B------:R-:W-:Y:S01]  /*7860*/  FADD.FTZ R128, R128, -R235 ;  /* 0x800000eb80807221 */ /* 0x000fe20000010000 */
[----:B------:R-:W-:Y:S01]  /*7870*/  LOP3.LUT P6, RZ, R171, 0xff0000, RZ, 0xc0, !PT ;  /* 0x00ff0000abff7812 */ /* 0x000fe200078cc0ff */
[--C-:B------:R-:W-:Y:S01]  /*7880*/  FFMA.FTZ R0, R233, R240, R242.reuse ;  /* 0x000000f0e9007223 */ /* 0x100fe200000100f2 */
[----:B------:R-:W-:Y:S01]  /*7890*/  ISETP.GE.U32.AND.EX P2, PT, R171, 0x1000000, PT, P2 ;  /* 0x01000000ab00780c */ /* 0x000fe20003f46120 */
[C---:B------:R-:W-:Y:S01]  /*78a0*/  FFMA.FTZ R95, R211.reuse, R128, R95 ;  /* 0x00000080d35f7223 */ /* 0x040fe2000001005f */
[----:B------:R-:W-:Y:S01]  /*78b0*/  FSEL R111, R94, RZ, P3 ;  /* 0x000000ff5e6f7208 */ /* 0x000fe20001800000 */
[----:B------:R-:W-:Y:S01]  /*78c0*/  FFMA.FTZ R93, R234, R240, R242 ;  /* 0x000000f0ea5d7223 */ /* 0x000fe200000100f2 */
[----:B------:R-:W-:Y:S01]  /*78d0*/  FSEL R108, R94, RZ, P6 ;  /* 0x000000ff5e6c7208 */ /* 0x000fe20003000000 */
[----:B------:R-:W-:Y:S01]  /*78e0*/  FFMA.FTZ R109, R211, R130, R109 ;  /* 0x00000082d36d7223 */ /* 0x000fe2000001006d */
[C---:B------:R-:W-:Y:S01]  /*78f0*/  FSEL R118, R92.reuse, RZ, P5 ;  /* 0x000000ff5c767208 */ /* 0x040fe20002800000 */
[----:B------:R-:W-:Y:S01]  /*7900*/  FMUL.FTZ R95, R95, UR6 ;  /* 0x000000065f5f7c20 */ /* 0x000fe20008410000 */
[----:B------:R-:W-:Y:S01]  /*7910*/  FSEL R119, R92, RZ, P2 ;  /* 0x000000ff5c777208 */ /* 0x000fe20001000000 */
[----:B------:R-:W-:Y:S01]  /*7920*/  FADD.FTZ R92, R125, -R0 ;  /* 0x800000007d5c7221 */ /* 0x000fe20000010000 */
[----:B------:R-:W-:Y:S01]  /*7930*/  SHF.L.U32 R94, R105, 0x10, RZ ;  /* 0x00000010695e7819 */ /* 0x000fe200000006ff */
[--C-:B------:R-:W-:Y:S01]  /*7940*/  FADD.FTZ R126, R126, -R93.reuse ;  /* 0x8000005d7e7e7221 */ /* 0x100fe20000010000 */
[----:B------:R-:W-:Y:S01]  /*7950*/  LOP3.LUT P5, RZ, R117, 0xff, RZ, 0xc0, !PT ;  /* 0x000000ff75ff7812 */ /* 0x000fe200078ac0ff */
[----:B------:R-:W-:Y:S01]  /*7960*/  FMUL.FTZ R109, R109, UR6 ;  /* 0x000000066d6d7c20 */ /* 0x000fe20008410000 */
[----:B------:R-:W-:Y:S01]  /*7970*/  PRMT R93, R105, 0x7632, R93 ;  /* 0x00007632695d7816 */ /* 0x000fe2000000005d */
[----:B------:R-:W-:Y:S01]  /*7980*/  FFMA.FTZ R92, R211, R92, R94 ;  /* 0x0000005cd35c7223 */ /* 0x000fe2000001005e */
[----:B------:R-:W-:Y:S01]  /*7990*/  LOP3.LUT P3, RZ, R171, 0xff, RZ, 0xc0, !PT ;  /* 0x000000ffabff7812 */ /* 0x000fe2000786c0ff */
[-C--:B------:R-:W-:Y:S01]  /*79a0*/  FFMA.FTZ R131, R131, R240.reuse, R242 ;  /* 0x000000f083837223 */ /* 0x080fe200000100f2 */
[----:B------:R-:W-:Y:S01]  /*79b0*/  PRMT R0, R104, 0x7632, R0 ;  /* 0x0000763268007816 */ /* 0x000fe20000000000 */
[----:B------:R-:W-:Y:S01]  /*79c0*/  FMUL.FTZ R92, R92, UR6 ;  /* 0x000000065c5c7c20 */ /* 0x000fe20008410000 */
[----:B------:R-:W-:Y:S01]  /*79d0*/  LOP3.LUT P6, RZ, R117, 0xff00, RZ, 0xc0, !PT ;  /* 0x0000ff0075ff7812 */ /* 0x000fe200078cc0ff */
[----:B------:R-:W-:Y:S01]  /*79e0*/  FFMA.FTZ R240, R127, R240, R242 ;  /* 0x000000f07ff07223 */ /* 0x000fe200000100f2 */
[----:B------:R-:W-:Y:S01]  /*79f0*/  LOP3.LUT P2, RZ, R171, 0xff00, RZ, 0xc0, !PT ;  /* 0x0000ff00abff7812 */ /* 0x000fe2000784c0ff */
[----:B------:R-:W-:Y:S01]  /*7a00*/  FADD.FTZ R124, R124, -R131 ;  /* 0x800000837c7c7221 */ /* 0x000fe20000010000 */
[----:B------:R-:W-:Y:S01]  /*7a10*/  FSEL R110, R95, RZ, P5 ;  /* 0x000000ff5f6e7208 */ /* 0x000fe20002800000 */
[----:B------:R-:W-:Y:S01]  /*7a20*/  FADD.FTZ R240, R123, -R240 ;  /* 0x800000f07bf07221 */ /* 0x000fe20000010000 */
[----:B------:R-:W-:-:S02]  /*7a30*/  LOP3.LUT P5, RZ, R116, 0xff0000, RZ, 0xc0, !PT ;  /* 0x00ff000074ff7812 */ /* 0x000fc400078ac0ff */
[----:B------:R-:W-:Y:S01]  /*7a40*/  SHF.L.U32 R94, R93, 0x10, RZ ;  /* 0x000000105d5e7819 */ /* 0x000fe200000006ff */
[----:B------:R-:W-:Y:S01]  /*7a50*/  IMAD.U32 R93, R104, 0x10000, RZ ;  /* 0x00010000685d7824 */ /* 0x000fe200078e00ff */
[----:B------:R-:W-:Y:S02]  /*7a60*/  FSEL R114, R95, RZ, P3 ;  /* 0x000000ff5f727208 */ /* 0x000fe40001800000 */
[----:B------:R-:W-:Y:S01]  /*7a70*/  SHF.L.U32 R95, R0, 0x10, RZ ;  /* 0x00000010005f7819 */ /* 0x000fe200000006ff */
[----:B------:R-:W-:Y:S01]  /*7a80*/  FFMA.FTZ R94, R211, R126, R94 ;  /* 0x0000007ed35e7223 */ /* 0x000fe2000001005e */
[----:B------:R-:W-:Y:S01]  /*7a90*/  FSEL R115, R109, RZ, P6 ;  /* 0x000000ff6d737208 */ /* 0x000fe20003000000 */
[----:B------:R-:W-:Y:S01]  /*7aa0*/  FFMA.FTZ R93, R211, R240, R93 ;  /* 0x000000f0d35d7223 */ /* 0x000fe2000001005d */
[----:B------:R-:W-:Y:S01]  /*7ab0*/  FSEL R117, R109, RZ, P2 ;  /* 0x000000ff6d757208 */ /* 0x000fe20001000000 */
[----:B------:R-:W-:Y:S01]  /*7ac0*/  FFMA.FTZ R124, R211, R124, R95 ;  /* 0x0000007cd37c7223 */ /* 0x000fe2000001005f */
[----:B------:R-:W-:Y:S01]  /*7ad0*/  FSEL R109, R92, RZ, P5 ;  /* 0x000000ff5c6d7208 */ /* 0x000fe20002800000 */
[----:B------:R-:W-:Y:S01]  /*7ae0*/  FMUL.FTZ R93, R93, UR6 ;  /* 0x000000065d5d7c20 */ /* 0x000fe20008410000 */
[----:B------:R-:W-:Y:S01]  /*7af0*/  LOP3.LUT P5, RZ, R170, 0xff0000, RZ, 0xc0, !PT ;  /* 0x00ff0000aaff7812 */ /* 0x000fe200078ac0ff */
[----:B------:R-:W-:Y:S01]  /*7b00*/  FMUL.FTZ R124, R124, UR6 ;  /* 0x000000067c7c7c20 */ /* 0x000fe20008410000 */
[----:B------:R-:W-:Y:S01]  /*7b10*/  F2FP.BF16.F32.PACK_AB R95, R119, R108 ;  /* 0x0000006c775f723e */ /* 0x000fe200000010ff */
[----:B------:R-:W-:Y:S01]  /*7b20*/  FMUL.FTZ R108, R94, UR6 ;  /* 0x000000065e6c7c20 */ /* 0x000fe20008410000 */
[----:B------:R-:W-:-:S02]  /*7b30*/  FSEL R0, R92, RZ, P5 ;  /* 0x000000ff5c007208 */ /* 0x000fc40002800000 */
[----:B------:R-:W-:Y:S02]  /*7b40*/  LOP3.LUT P3, RZ, R116, 0xff000000, RZ, 0xc0, !PT ;  /* 0xff00000074ff7812 */ /* 0x000fe4000786c0ff */
[----:B------:R-:W-:Y:S02]  /*7b50*/  LOP3.LUT P5, RZ, R170, 0xff000000, RZ, 0xc0, !PT ;  /* 0xff000000aaff7812 */ /* 0x000fe400078ac0ff */
[----:B------:R-:W-:Y:S02]  /*7b60*/  F2FP.BF16.F32.PACK_AB R94, R117, R114 ;  /* 0x00000072755e723e */ /* 0x000fe400000010ff */
[C---:B------:R-:W-:Y:S02]  /*7b70*/  FSEL R114, R108.reuse, RZ, P3 ;  /* 0x000000ff6c727208 */ /* 0x040fe40001800000 */
[----:B------:R-:W-:Y:S02]  /*7b80*/  FSEL R119, R108, RZ, P5 ;  /* 0x000000ff6c777208 */ /* 0x000fe40002800000 */
[----:B------:R-:W-:-:S02]  /*7b90*/  LOP3.LUT P6, RZ, R116, 0xff00, RZ, 0xc0, !PT ;  /* 0x0000ff0074ff7812 */ /* 0x000fc400078cc0ff */
[----:B------:R-:W-:Y:S02]  /*7ba0*/  LOP3.LUT P2, RZ, R116, 0xff, RZ, 0xc0, !PT ;  /* 0x000000ff74ff7812 */ /* 0x000fe4000784c0ff */
[C---:B------:R-:W-:Y:S02]  /*7bb0*/  LOP3.LUT P3, RZ, R170.reuse, 0xff00, RZ, 0xc0, !PT ;  /* 0x0000ff00aaff7812 */ /* 0x040fe4000786c0ff */
        /* <DEDUP_REMOVED lines=9> */
[----:B------:R-:W-:-:S02]  /*7c50*/  F2FP.BF16.F32.PACK_AB R92, R117, R92 ;  /* 0x0000005c755c723e */ /* 0x000fc400000010ff */
[----:B------:R-:W-:Y:S01]  /*7c60*/  F2FP.BF16.F32.PACK_AB R108, R115, R108 ;  /* 0x0000006c736c723e */ /* 0x000fe200000010ff */
[----:B------:R-:W-:Y:S06]  /*7c70*/  BRA `(.L_x_851) ;  /* 0x0000001800547947 */ /* 0x000fec0003800000 */
.L_x_849:
[----:B------:R-:W-:Y:S05]  /*7c80*/  @!P1 BRA `(.L_x_852) ;  /* 0x00000004003c9947 */ /* 0x000fea0003800000 */
[-CC-:B0-----:R-:W-:Y:S01]  /*7c90*/  FFMA.FTZ R88, R237, R240.reuse, R242.reuse ;  /* 0x000000f0ed587223 */ /* 0x181fe200000100f2 */
[-CC-:B------:R-:W-:Y:S01]  /*7ca0*/  FFMA.FTZ R95, R238, R240.reuse, R242.reuse ;  /* 0x000000f0ee5f7223 */ /* 0x180fe200000100f2 */
[-CC-:B------:R-:W-:Y:S01]  /*7cb0*/  FFMA.FTZ R235, R235, R240.reuse, R242.reuse ;  /* 0x000000f0ebeb7223 */ /* 0x180fe200000100f2 */
[-C--:B------:R-:W-:Y:S01]  /*7cc0*/  FFMA.FTZ R0, R233, R240.reuse, R242 ;  /* 0x000000f0e9007223 */ /* 0x080fe200000100f2 */
[----:B------:R-:W-:Y:S01]  /*7cd0*/  FADD.FTZ R88, R129, -R88 ;  /* 0x8000005881587221 */ /* 0x000fe20000010000 */
[----:B------:R-:W-:Y:S01]  /*7ce0*/  FADD.FTZ R108, R232, -R95 ;  /* 0x8000005fe86c7221 */ /* 0x000fe20000010000 */
[----:B------:R-:W-:Y:S01]  /*7cf0*/  FFMA.FTZ R93, R236, R240, R242 ;  /* 0x000000f0ec5d7223 */ /* 0x000fe200000100f2 */
[----:B------:R-:W-:Y:S01]  /*7d00*/  FADD.FTZ R90, R128, -R235 ;  /* 0x800000eb805a7221 */ /* 0x000fe20000010000 */
[----:B------:R-:W-:Y:S01]  /*7d10*/  FMUL.FTZ R91, R211, R88 ;  /* 0x00000058d35b7220 */ /* 0x000fe20000410000 */
[----:B------:R-:W-:Y:S01]  /*7d20*/  FADD.FTZ R92, R125, -R0 ;  /* 0x800000007d5c7221 */ /* 0x000fe20000010000 */
[----:B------:R-:W-:Y:S01]  /*7d30*/  FMUL.FTZ R108, R211, R108 ;  /* 0x0000006cd36c7220 */ /* 0x000fe20000410000 */
[----:B------:R-:W-:Y:S01]  /*7d40*/  LOP3.LUT P6, RZ, R117, 0xff0000, RZ, 0xc0, !PT ;  /* 0x00ff000075ff7812 */ /* 0x000fe200078cc0ff */
[----:B------:R-:W-:Y:S01]  /*7d50*/  FMUL.FTZ R0, R91, UR6 ;  /* 0x000000065b007c20 */ /* 0x000fe20008410000 */
[----:B------:R-:W-:Y:S01]  /*7d60*/  ISETP.GE.U32.AND P2, PT, R116, RZ, PT ;  /* 0x000000ff7400720c */ /* 0x000fe20003f46070 */
[----:B------:R-:W-:Y:S01]  /*7d70*/  FADD.FTZ R130, R130, -R93 ;  /* 0x8000005d82827221 */ /* 0x000fe20000010000 */
[----:B------:R-:W-:Y:S01]  /*7d80*/  LOP3.LUT P5, RZ, R171, 0xff0000, RZ, 0xc0, !PT ;  /* 0x00ff0000abff7812 */ /* 0x000fe200078ac0ff */
[C---:B------:R-:W-:Y:S01]  /*7d90*/  FMUL.FTZ R90, R211.reuse, R90 ;  /* 0x0000005ad35a7220 */ /* 0x040fe20000410000 */
[----:B------:R-:W-:Y:S01]  /*7da0*/  ISETP.GE.U32.AND P3, PT, R170, RZ, PT ;  /* 0x000000ffaa00720c */ /* 0x000fe20003f66070 */
[--C-:B------:R-:W-:Y:S01]  /*7db0*/  FFMA.FTZ R89, R234, R240, R242.reuse ;  /* 0x000000f0ea597223 */ /* 0x100fe200000100f2 */
[----:B------:R-:W-:Y:S01]  /*7dc0*/  FMUL.FTZ R88, R108, UR6 ;  /* 0x000000066c587c20 */ /* 0x000fe20008410000 */
[C---:B------:R-:W-:Y:S01]  /*7dd0*/  FSEL R111, R0.reuse, RZ, P6 ;  /* 0x000000ff006f7208 */ /* 0x040fe20003000000 */
[----:B------:R-:W-:Y:S01]  /*7de0*/  FMUL.FTZ R93, R211, R130 ;  /* 0x00000082d35d7220 */ /* 0x000fe20000410000 */
[----:B------:R-:W-:Y:S01]  /*7df0*/  FSEL R95, R0, RZ, P5 ;  /* 0x000000ff005f7208 */ /* 0x000fe20002800000 */
[----:B------:R-:W-:Y:S01]  /*7e00*/  FMUL.FTZ R0, R90, UR6 ;  /* 0x000000065a007c20 */ /* 0x000fe20008410000 */
[----:B------:R-:W-:Y:S01]  /*7e10*/  ISETP.GE.U32.AND.EX P2, PT, R117, 0x1000000, PT, P2 ;  /* 0x010000007500780c */ /* 0x000fe20003f46120 */
[----:B------:R-:W-:Y:S01]  /*7e20*/  FADD.FTZ R126, R126, -R89 ;  /* 0x800000597e7e7221 */ /* 0x000fe20000010000 */
[----:B------:R-:W-:Y:S01]  /*7e30*/  ISETP.GE.U32.AND.EX P3, PT, R171, 0x1000000, PT, P3 ;  /* 0x01000000ab00780c */ /* 0x000fe20003f66130 */
[----:B------:R-:W-:Y:S01]  /*7e40*/  FMUL.FTZ R89, R211, R92 ;  /* 0x0000005cd3597220 */ /* 0x000fe20000410000 */
[----:B------:R-:W-:Y:S01]  /*7e50*/  LOP3.LUT P6, RZ, R117, 0xff, RZ, 0xc0, !PT ;  /* 0x000000ff75ff7812 */ /* 0x000fe200078cc0ff */
[-CC-:B------:R-:W-:Y:S01]  /*7e60*/  FFMA.FTZ R131, R131, R240.reuse, R242.reuse ;  /* 0x000000f083837223 */ /* 0x180fe200000100f2 */
[----:B------:R-:W-:Y:S01]  /*7e70*/  LOP3.LUT P5, RZ, R171, 0xff, RZ, 0xc0, !PT ;  /* 0x000000ffabff7812 */ /* 0x000fe200078ac0ff */
[----:B------:R-:W-:Y:S01]  /*7e80*/  FFMA.FTZ R240, R127, R240, R242 ;  /* 0x000000f07ff07223 */ /* 0x000fe200000100f2 */
[C---:B------:R-:W-:Y:S01]  /*7e90*/  FSEL R114, R88.reuse, RZ, P2 ;  /* 0x000000ff58727208 */ /* 0x040fe20001000000 */
[----:B------:R-:W-:Y:S01]  /*7ea0*/  FMUL.FTZ R92, R211, R126 ;  /* 0x0000007ed35c7220 */ /* 0x000fe20000410000 */
[----:B------:R-:W-:Y:S01]  /*7eb0*/  FSEL R118, R88, RZ, P3 ;  /* 0x000000ff58767208 */ /* 0x000fe20001800000 */
[----:B------:R-:W-:Y:S01]  /*7ec0*/  FMUL.FTZ R88, R93, UR6 ;  /* 0x000000065d587c20 */ /* 0x000fe20008410000 */
[----:B------:R-:W-:Y:S01]  /*7ed0*/  LOP3.LUT P2, RZ, R117, 0xff00, RZ, 0xc0, !PT ;  /* 0x0000ff0075ff7812 */ /* 0x000fe2000784c0ff */
[----:B------:R-:W-:Y:S01]  /*7ee0*/  FADD.FTZ R240, R123, -R240 ;  /* 0x800000f07bf07221 */ /* 0x000fe20000010000 */
[----:B------:R-:W-:-:S02]  /*7ef0*/  LOP3.LUT P3, RZ, R171, 0xff00, RZ, 0xc0, !PT ;  /* 0x0000ff00abff7812 */ /* 0x000fc4000786c0ff */
[C---:B------:R-:W-:Y:S02]  /*7f00*/  FSEL R110, R0.reuse, RZ, P6 ;  /* 0x000000ff006e7208 */ /* 0x040fe40003000000 */
[----:B------:R-:W-:Y:S01]  /*7f10*/  FSEL R94, R0, RZ, P5 ;  /* 0x000000ff005e7208 */ /* 0x000fe20002800000 */
[----:B------:R-:W-:Y:S01]  /*7f20*/  FMUL.FTZ R0, R89, UR6 ;  /* 0x0000000659007c20 */ /* 0x000fe20008410000 */
[----:B------:R-:W-:Y:S02]  /*7f30*/  LOP3.LUT P6, RZ, R116, 0xff0000, RZ, 0xc0, !PT ;  /* 0x00ff000074ff7812 */ /* 0x000fe400078cc0ff */
[C---:B------:R-:W-:Y:S02]  /*7f40*/  FSEL R115, R88.reuse, RZ, P2 ;  /* 0x000000ff58737208 */ /* 0x040fe40001000000 */
[----:B------:R-:W-:Y:S01]  /*7f50*/  FSEL R117, R88, RZ, P3 ;  /* 0x000000ff58757208 */ /* 0x000fe20001800000 */
[----:B------:R-:W-:Y:S01]  /*7f60*/  FADD.FTZ R88, R124, -R131 ;  /* 0x800000837c587221 */ /* 0x000fe20000010000 */
[----:B------:R-:W-:-:S02]  /*7f70*/  FSEL R109, R0, RZ, P6 ;  /* 0x000000ff006d7208 */ /* 0x000fc40003000000 */
[----:B------:R-:W-:Y:S01]  /*7f80*/  LOP3.LUT P6, RZ, R170, 0xff0000, RZ, 0xc0, !PT ;  /* 0x00ff0000aaff7812 */ /* 0x000fe200078cc0ff */
[C---:B------:R-:W-:Y:S01]  /*7f90*/  FMUL.FTZ R88, R211.reuse, R88 ;  /* 0x00000058d3587220 */ /* 0x040fe20000410000 */
[----:B------:R-:W-:Y:S01]  /*7fa0*/  FMUL.FTZ R211, R211, R240 ;  /* 0x000000f0d3d37220 */ /* 0x000fe20000410000 */
[----:B------:R-:W-:Y:S02]  /*7fb0*/  F2FP.BF16.F32.PACK_AB R90, R93, R90 ;  /* 0x0000005a5d5a723e */ /* 0x000fe400000010ff */
[C---:B------:R-:W-:Y:S01]  /*7fc0*/  F2FP.BF16.F32.PACK_AB R89, R92.reuse, R89 ;  /* 0x000000595c59723e */ /* 0x040fe200000010ff */
[----:B------:R-:W-:Y:S01]  /*7fd0*/  FMUL.FTZ R92, R92, UR6 ;  /* 0x000000065c5c7c20 */ /* 0x000fe20008410000 */
[----:B------:R-:W-:Y:S01]  /*7fe0*/  FSEL R93, R0, RZ, P6 ;  /* 0x000000ff005d7208 */ /* 0x000fe20003000000 */
[----:B------:R-:W-:Y:S01]  /*7ff0*/  FMUL.FTZ R0, R88, UR6 ;  /* 0x0000000658007c20 */ /* 0x000fe20008410000 */
[----:B------:R-:W-:Y:S02]  /*8000*/  LOP3.LUT P5, RZ, R116, 0xff000000, RZ, 0xc0, !PT ;  /* 0xff00000074ff7812 */ /* 0x000fe400078ac0ff */
[----:B------:R-:W-:-:S02]  /*8010*/  LOP3.LUT P6, RZ, R170, 0xff000000, RZ, 0xc0, !PT ;  /* 0xff000000aaff7812 */ /* 0x000fc400078cc0ff */
[C---:B------:R-:W-:Y:S02]  /*8020*/  LOP3.LUT P2, RZ, R116.reuse, 0xff00, RZ, 0xc0, !PT ;  /* 0x0000ff0074ff7812 */ /* 0x040fe4000784c0ff */
[----:B------:R-:W-:Y:S02]  /*8030*/  LOP3.LUT P3, RZ, R116, 0xff, RZ, 0xc0, !PT ;  /* 0x000000ff74ff7812 */ /* 0x000fe4000786c0ff */
[----:B------:R-:W-:Y:S02]  /*8040*/  F2FP.BF16.F32.PACK_AB R111, R114, R111 ;  /* 0x0000006f726f723e */ /* 0x000fe400000010ff */
        /* <DEDUP_REMOVED lines=17> */
[----:B------:R-:W-:Y:S01]  /*8160*/  F2FP.BF16.F32.PACK_AB R108, R115, R108 ;  /* 0x0000006c736c723e */ /* 0x000fe200000010ff */
[----:B------:R-:W-:Y:S06]  /*8170*/  BRA `(.L_x_851) ;  /* 0x0000001400147947 */ /* 0x000fec0003800000 */
.L_x_852:
[-CC-:B0-----:R-:W-:Y:S01]  /*8180*/  FFMA.FTZ R109, R238, R240.reuse, R242.reuse ;  /* 0x000000f0ee6d7223 */ /* 0x181fe200000100f2 */
[-CC-:B------:R-:W-:Y:S01]  /*8190*/  FFMA.FTZ R235, R235, R240.reuse, R242.reuse ;  /* 0x000000f0ebeb7223 */ /* 0x180fe200000100f2 */
[-CC-:B------:R-:W-:Y:S01]  /*81a0*/  FFMA.FTZ R92, R237, R240.reuse, R242.reuse ;  /* 0x000000f0ed5c7223 */ /* 0x180fe200000100f2 */
[----:B------:R-:W-:Y:S01]  /*81b0*/  ISETP.GE.U32.AND P2, PT, R116, RZ, PT ;  /* 0x000000ff7400720c */ /* 0x000fe20003f46070 */
[----:B------:R-:W-:Y:S01]  /*81c0*/  FADD.FTZ R232, R232, -R109 ;  /* 0x8000006de8e87221 */ /* 0x000fe20000010000 */
[----:B------:R-:W-:Y:S01]  /*81d0*/  FADD.FTZ R128, R128, -R235 ;  /* 0x800000eb80807221 */ /* 0x000fe20000010000 */
[----:B------:R-:W-:Y:S01]  /*81e0*/  FFMA.FTZ R0, R233, R240, R242 ;  /* 0x000000f0e9007223 */ /* 0x000fe200000100f2 */
[----:B------:R-:W-:Y:S01]  /*81f0*/  FADD.FTZ R92, R129, -R92 ;  /* 0x8000005c815c7221 */ /* 0x000fe20000010000 */
[----:B------:R-:W-:Y:S01]  /*8200*/  FMUL.FTZ R232, R211, R232 ;  /* 0x000000e8d3e87220 */ /* 0x000fe20000410000 */
[----:B------:R-:W-:Y:S01]  /*8210*/  ISETP.GE.U32.AND.EX P5, PT, R117, 0x1000000, PT, P2 ;  /* 0x010000007500780c */ /* 0x000fe20003fa6120 */
[----:B------:R-:W-:Y:S01]  /*8220*/  FMUL.FTZ R128, R211, R128 ;  /* 0x00000080d3807220 */ /* 0x000fe20000410000 */
[----:B------:R-:W-:Y:S01]  /*8230*/  FADD.FTZ R0, R125, -R0 ;  /* 0x800000007d007221 */ /* 0x000fe20000010000 */
[----:B------:R-:W-:Y:S01]  /*8240*/  FMUL.FTZ R232, R232, UR6 ;  /* 0x00000006e8e87c20 */ /* 0x000fe20008410000 */
[C---:B------:R-:W-:Y:S01]  /*8250*/  FMUL.FTZ R92, R211.reuse, R92 ;  /* 0x0000005cd35c7220 */ /* 0x040fe20000410000 */
[----:B------:R-:W-:Y:S01]  /*8260*/  FMUL.FTZ R128, R128, UR6 ;  /* 0x0000000680807c20 */ /* 0x000fe20008410000 */
[----:B------:R-:W-:Y:S01]  /*8270*/  FMUL.FTZ R0, R211, R0 ;  /* 0x00000000d3007220 */ /* 0x000fe20000410000 */
[-CC-:B------:R-:W-:Y:S01]  /*8280*/  FFMA.FTZ R93, R234, R240.reuse, R242.reuse ;  /* 0x000000f0ea5d7223 */ /* 0x180fe200000100f2 */
[----:B------:R-:W-:Y:S01]  /*8290*/  FSEL R108, R232, RZ, P5 ;  /* 0x000000ffe86c7208 */ /* 0x000fe20002800000 */
[-CC-:B------:R-:W-:Y:S01]  /*82a0*/  FFMA.FTZ R95, R236, R240.reuse, R242.reuse ;  /* 0x000000f0ec5f7223 */ /* 0x180fe200000100f2 */
[C---:B------:R-:W-:Y:S01]  /*82b0*/  LOP3.LUT P5, RZ, R117.reuse, 0xff, RZ, 0xc0, !PT ;  /* 0x000000ff75ff7812 */ /* 0x040fe200078ac0ff */
[----:B------:R-:W-:Y:S01]  /*82c0*/  FMUL.FTZ R92, R92, UR6 ;  /* 0x000000065c5c7c20 */ /* 0x000fe20008410000 */
[----:B------:R-:W-:Y:S01]  /*82d0*/  LOP3.LUT P3, RZ, R117, 0xff0000, RZ, 0xc0, !PT ;  /* 0x00ff000075ff7812 */ /* 0x000fe2000786c0ff */
[----:B------:R-:W-:Y:S01]  /*82e0*/  FMUL.FTZ R0, R0, UR6 ;  /* 0x0000000600007c20 */ /* 0x000fe20008410000 */
[----:B------:R-:W-:Y:S01]  /*82f0*/  FSEL R110, R128, RZ, P5 ;  /* 0x000000ff806e7208 */ /* 0x000fe20002800000 */
[----:B------:R-:W-:Y:S01]  /*8300*/  FADD.FTZ R126, R126, -R93 ;  /* 0x8000005d7e7e7221 */ /* 0x000fe20000010000 */
[----:B------:R-:W-:Y:S01]  /*8310*/  LOP3.LUT P5, RZ, R116, 0xff0000, RZ, 0xc0, !PT ;  /* 0x00ff000074ff7812 */ /* 0x000fe200078ac0ff */
[-CC-:B------:R-:W-:Y:S01]  /*8320*/  FFMA.FTZ R131, R131, R240.reuse, R242.reuse ;  /* 0x000000f083837223 */ /* 0x180fe200000100f2 */
[----:B------:R-:W-:Y:S01]  /*8330*/  FADD.FTZ R130, R130, -R95 ;  /* 0x8000005f82827221 */ /* 0x000fe20000010000 */
[----:B------:R-:W-:Y:S01]  /*8340*/  ISETP.GE.U32.AND P2, PT, R170, RZ, PT ;  /* 0x000000ffaa00720c */ /* 0x000fe20003f46070 */
[----:B------:R-:W-:Y:S01]  /*8350*/  FFMA.FTZ R240, R127, R240, R242 ;  /* 0x000000f07ff07223 */ /* 0x000fe200000100f2 */
[----:B------:R-:W-:Y:S01]  /*8360*/  FSEL R111, R92, RZ, P3 ;  /* 0x000000ff5c6f7208 */ /* 0x000fe20001800000 */
[----:B------:R-:W-:Y:S01]  /*8370*/  FMUL.FTZ R126, R211, R126 ;  /* 0x0000007ed37e7220 */ /* 0x000fe20000410000 */
[----:B------:R-:W-:Y:S01]  /*8380*/  LOP3.LUT P3, RZ, R171, 0xff, RZ, 0xc0, !PT ;  /* 0x000000ffabff7812 */ /* 0x000fe2000786c0ff */
[----:B------:R-:W-:Y:S01]  /*8390*/  FMUL.FTZ R130, R211, R130 ;  /* 0x00000082d3827220 */ /* 0x000fe20000410000 */
[----:B------:R-:W-:Y:S01]  /*83a0*/  FSEL R109, R0, RZ, P5 ;  /* 0x000000ff006d7208 */ /* 0x000fe20002800000 */
[----:B------:R-:W-:Y:S01]  /*83b0*/  FADD.FTZ R124, R124, -R131 ;  /* 0x800000837c7c7221 */ /* 0x000fe20000010000 */
[----:B------:R-:W-:Y:S01]  /*83c0*/  LOP3.LUT P6, RZ, R171, 0xff0000, RZ, 0xc0, !PT ;  /* 0x00ff0000abff7812 */ /* 0x000fe200078cc0ff */
[----:B------:R-:W-:Y:S01]  /*83d0*/  FADD.FTZ R240, R123, -R240 ;  /* 0x800000f07bf07221 */ /* 0x000fe20000010000 */
[----:B------:R-:W-:Y:S01]  /*83e0*/  ISETP.GE.U32.AND.EX P2, PT, R171, 0x1000000, PT, P2 ;  /* 0x01000000ab00780c */ /* 0x000fe20003f46120 */
[----:B------:R-:W-:Y:S01]  /*83f0*/  FMUL.FTZ R126, R126, UR6 ;  /* 0x000000067e7e7c20 */ /* 0x000fe20008410000 */
        /* <DEDUP_REMOVED lines=8> */
[----:B------:R-:W-:Y:S01]  /*8480*/  LOP3.LUT P3, RZ, R116, 0xff000000, RZ, 0xc0, !PT ;  /* 0xff00000074ff7812 */ /* 0x000fe2000786c0ff */
[----:B------:R-:W-:Y:S01]  /*8490*/  FMUL.FTZ R240, R240, UR6 ;  /* 0x00000006f0f07c20 */ /* 0x000fe20008410000 */
[----:B------:R-:W-:-:S02]  /*84a0*/  FSEL R93, R0, RZ, P5 ;  /* 0x000000ff005d7208 */ /* 0x000fc40002800000 */
[----:B------:R-:W-:Y:S02]  /*84b0*/  LOP3.LUT P6, RZ, R117, 0xff00, RZ, 0xc0, !PT ;  /* 0x0000ff0075ff7812 */ /* 0x000fe400078cc0ff */
[----:B------:R-:W-:Y:S02]  /*84c0*/  LOP3.LUT P2, RZ, R171, 0xff00, RZ, 0xc0, !PT ;  /* 0x0000ff00abff7812 */ /* 0x000fe4000784c0ff */
[----:B------:R-:W-:Y:S02]  /*84d0*/  LOP3.LUT P5, RZ, R170, 0xff000000, RZ, 0xc0, !PT ;  /* 0xff000000aaff7812 */ /* 0x000fe400078ac0ff */
[----:B------:R-:W-:Y:S02]  /*84e0*/  FSEL R0, R126, RZ, P3 ;  /* 0x000000ff7e007208 */ /* 0x000fe40001800000 */
[C---:B------:R-:W-:Y:S02]  /*84f0*/  FSEL R115, R130.reuse, RZ, P6 ;  /* 0x000000ff82737208 */ /* 0x040fe40003000000 */
[----:B------:R-:W-:-:S02]  /*8500*/  FSEL R117, R130, RZ, P2 ;  /* 0x000000ff82757208 */ /* 0x000fc40001000000 */
[----:B------:R-:W-:Y:S02]  /*8510*/  FSEL R126, R126, RZ, P5 ;  /* 0x000000ff7e7e7208 */ /* 0x000fe40002800000 */
[C---:B------:R-:W-:Y:S02]  /*8520*/  LOP3.LUT P6, RZ, R116.reuse, 0xff00, RZ, 0xc0, !PT ;  /* 0x0000ff0074ff7812 */ /* 0x040fe400078cc0ff */
[----:B------:R-:W-:Y:S02]  /*8530*/  LOP3.LUT P2, RZ, R116, 0xff, RZ, 0xc0, !PT ;  /* 0x000000ff74ff7812 */ /* 0x000fe4000784c0ff */
[C---:B------:R-:W-:Y:S02]  /*8540*/  LOP3.LUT P3, RZ, R170.reuse, 0xff00, RZ, 0xc0, !PT ;  /* 0x0000ff00aaff7812 */ /* 0x040fe4000786c0ff */
[----:B------:R-:W-:Y:S02]  /*8550*/  LOP3.LUT P5, RZ, R170, 0xff, RZ, 0xc0, !PT ;  /* 0x000000ffaaff7812 */ /* 0x000fe400078ac0ff */
[----:B------:R-:W-:-:S02]  /*8560*/  F2FP.BF16.F32.PACK_AB R111, R108, R111 ;  /* 0x0000006f6c6f723e */ /* 0x000fc400000010ff */
[----:B------:R-:W-:Y:S02]  /*8570*/  F2FP.BF16.F32.PACK_AB R94, R117, R94 ;  /* 0x0000005e755e723e */ /* 0x000fe400000010ff */
        /* <DEDUP_REMOVED lines=11> */
.L_x_848:
[----:B------:R-:W-:Y:S05]  /*8630*/  @!P2 BRA `(.L_x_853) ;  /* 0x000000080024a947 */ /* 0x000fea0003800000 */
[----:B------:R-:W-:Y:S05]  /*8640*/  @!P1 BRA `(.L_x_854) ;  /* 0x0000000400189947 */ /* 0x000fea0003800000 */
[----:B0-----:R-:W-:Y:S01]  /*8650*/  PRMT R91, R107, 0x7632, R91 ;  /* 0x000076326b5b7816 */ /* 0x001fe2000000005b */
[-CC-:B------:R-:W-:Y:S01]  /*8660*/  FFMA.FTZ R88, R237, R240.reuse, R242.reuse ;  /* 0x000000f0ed587223 */ /* 0x180fe200000100f2 */
[-CC-:B------:R-:W-:Y:S01]  /*8670*/  FFMA.FTZ R111, R238, R240.reuse, R242.reuse ;  /* 0x000000f0ee6f7223 */ /* 0x180fe200000100f2 */
[-C--:B------:R-:W-:Y:S01]  /*8680*/  FFMA.FTZ R235, R235, R240.reuse, R242 ;  /* 0x000000f0ebeb7223 */ /* 0x080fe200000100f2 */
[----:B------:R-:W-:Y:S01]  /*8690*/  SHF.L.U32 R108, R91, 0x10, RZ ;  /* 0x000000105b6c7819 */ /* 0x000fe200000006ff */
[--C-:B------:R-:W-:Y:S01]  /*86a0*/  FADD.FTZ R90, R129, -R88.reuse ;  /* 0x80000058815a7221 */ /* 0x100fe20000010000 */
[----:B------:R-:W-:Y:S01]  /*86b0*/  FADD.FTZ R232, R232, -R111 ;  /* 0x8000006fe8e87221 */ /* 0x000fe20000010000 */
[----:B------:R-:W-:Y:S01]  /*86c0*/  PRMT R88, R106, 0x7632, R88 ;  /* 0x000076326a587816 */ /* 0x000fe20000000058 */
[----:B------:R-:W-:Y:S01]  /*86d0*/  FFMA.FTZ R109, R236, R240, R242 ;  /* 0x000000f0ec6d7223 */ /* 0x000fe200000100f2 */
[----:B------:R-:W-:Y:S01]  /*86e0*/  SHF.L.U32 R91, R106, 0x10, RZ ;  /* 0x000000106a5b7819 */ /* 0x000fe200000006ff */
[----:B------:R-:W-:Y:S01]  /*86f0*/  FADD.FTZ R128, R128, -R235 ;  /* 0x800000eb80807221 */ /* 0x000fe20000010000 */
[----:B------:R-:W-:-:S02]  /*8700*/  IMAD.U32 R115, R107, 0x10000, RZ ;  /* 0x000100006b737824 */ /* 0x000fc400078e00ff */
[C---:B------:R-:W-:Y:S01]  /*8710*/  FFMA.FTZ R119, R211.reuse, R232, R108 ;  /* 0x000000e8d3777223 */ /* 0x040fe2000001006c */
[----:B------:R-:W-:Y:S01]  /*8720*/  SHF.L.U32 R111, R88, 0x10, RZ ;  /* 0x00000010586f7819 */ /* 0x000fe200000006ff */
[----:B------:R-:W-:Y:S01]  /*8730*/  FADD.FTZ R130, R130, -R109 ;  /* 0x8000006d82827221 */ /* 0x000fe20000010000 */
[----:B------:R-:W-:Y:S01]  /*8740*/  ISETP.GE.U32.AND P2, PT, R116, RZ, PT ;  /* 0x000000ff7400720c */ /* 0x000fe20003f46070 */
[C---:B------:R-:W-:Y:S01]  /*8750*/  FFMA.FTZ R128, R211.reuse, R128, R91 ;  /* 0x00000080d3807223 */ /* 0x040fe2000001005b */
[----:B------:R-:W-:Y:S01]  /*8760*/  FFMA.FTZ R108, R211, R90, R115 ;  /* 0x0000005ad36c7223 */ /* 0x000fe20000010073 */
[----:B------:R-:W-:Y:S01]  /*8770*/  FMUL.FTZ R90, R119, UR6 ;  /* 0x00000006775a7c20 */ /* 0x000fe20008410000 */
[----:B------:R-:W-:Y:S01]  /*8780*/  ISETP.GE.U32.AND.EX P2, PT, R117, 0x1000000, PT, P2 ;  /* 0x010000007500780c */ /* 0x000fe20003f46120 */
[--C-:B------:R-:W-:Y:S01]  /*8790*/  FFMA.FTZ R89, R234, R240, R242.reuse ;  /* 0x000000f0ea597223 */ /* 0x100fe200000100f2 */
[----:B------:R-:W-:Y:S01]  /*87a0*/  FFMA.FTZ R115, R211, R130, R111 ;  /* 0x00000082d3737223 */ /* 0x000fe2000001006f */
[----:B------:R-:W-:Y:S01]  /*87b0*/  FMUL.FTZ R88, R128, UR6 ;  /* 0x0000000680587c20 */ /* 0x000fe20008410000 */
[----:B------:R-:W-:Y:S01]  /*87c0*/  LOP3.LUT P5, RZ, R117, 0xff, RZ, 0xc0, !PT ;  /* 0x000000ff75ff7812 */ /* 0x000fe200078ac0ff */
[-CC-:B------:R-:W-:Y:S01]  /*87d0*/  FFMA.FTZ R0, R233, R240.reuse, R242.reuse ;  /* 0x000000f0e9007223 */ /* 0x180fe200000100f2 */
[----:B------:R-:W-:Y:S01]  /*87e0*/  FSEL R121, R90, RZ, P2 ;  /* 0x000000ff5a797208 */ /* 0x000fe20001000000 */
[----:B------:R-:W-:Y:S01]  /*87f0*/  FMUL.FTZ R90, R115, UR6 ;  /* 0x00000006735a7c20 */ /* 0x000fe20008410000 */
[--C-:B------:R-:W-:Y:S01]  /*8800*/  FADD.FTZ R126, R126, -R89.reuse ;  /* 0x800000597e7e7221 */ /* 0x100fe20000010000 */
[----:B------:R-:W-:Y:S01]  /*8810*/  LOP3.LUT P6, RZ, R117, 0xff00, RZ, 0xc0, !PT ;  /* 0x0000ff0075ff7812 */ /* 0x000fe200078cc0ff */
[-C--:B------:R-:W-:Y:S01]  /*8820*/  FFMA.FTZ R131, R131, R240.reuse, R242 ;  /* 0x000000f083837223 */ /* 0x080fe200000100f2 */
[----:B------:R-:W-:Y:S01]  /*8830*/  FSEL R110, R88, RZ, P5 ;  /* 0x000000ff586e7208 */ /* 0x000fe20002800000 */
[----:B------:R-:W-:Y:S01]  /*8840*/  FMUL.FTZ R91, R108, UR6 ;  /* 0x000000066c5b7c20 */ /* 0x000fe20008410000 */
[----:B------:R-:W-:Y:S01]  /*8850*/  PRMT R89, R105, 0x7632, R89 ;  /* 0x0000763269597816 */ /* 0x000fe20000000059 */
[----:B------:R-:W-:Y:S01]  /*8860*/  FADD.FTZ R88, R125, -R0 ;  /* 0x800000007d587221 */ /* 0x000fe20000010000 */
[----:B------:R-:W-:Y:S01]  /*8870*/  FFMA.FTZ R240, R127, R240, R242 ;  /* 0x000000f07ff07223 */ /* 0x000fe200000100f2 */
[----:B------:R-:W-:Y:S01]  /*8880*/  LOP3.LUT P3, RZ, R117, 0xff0000, RZ, 0xc0, !PT ;  /* 0x00ff000075ff7812 */ /* 0x000fe2000786c0ff */
[----:B------:R-:W-:Y:S01]  /*8890*/  FADD.FTZ R124, R124, -R131 ;  /* 0x800000837c7c7221 */ /* 0x000fe20000010000 */
[----:B------:R-:W-:Y:S01]  /*88a0*/  PRMT R0, R104, 0x7632, R0 ;  /* 0x0000763268007816 */ /* 0x000fe20000000000 */
[----:B------:R-:W-:Y:S01]  /*88b0*/  FADD.FTZ R240, R123, -R240 ;  /* 0x800000f07bf07221 */ /* 0x000fe20000010000 */
[----:B------:R-:W-:Y:S01]  /*88c0*/  FSEL R117, R90, RZ, P6 ;  /* 0x000000ff5a757208 */ /* 0x000fe20003000000 */
[----:B------:R-:W-:Y:S01]  /*88d0*/  IMAD.U32 R90, R105, 0x10000, RZ ;  /* 0x00010000695a7824 */ /* 0x000fe200078e00ff */
[----:B------:R-:W-:-:S02]  /*88e0*/  SHF.L.U32 R109, R89, 0x10, RZ ;  /* 0x00000010596d7819 */ /* 0x000fc400000006ff */
[----:B------:R-:W-:Y:S02]  /*88f0*/  SHF.L.U32 R89, R104, 0x10, RZ ;  /* 0x0000001068597819 */ /* 0x000fe400000006ff */
[----:B------:R-:W-:Y:S01]  /*8900*/  FSEL R118, R91, RZ, P3 ;  /* 0x000000ff5b767208 */ /* 0x000fe20001800000 */
[----:B------:R-:W-:Y:S02]  /*8910*/  IMAD.U32 R91, R0, 0x10000, RZ ;  /* 0x00010000005b7824 */ /* 0x000fe400078e00ff */
[C---:B------:R-:W-:Y:S01]  /*8920*/  FFMA.FTZ R0, R211.reuse, R88, R90 ;  /* 0x00000058d3007223 */ /* 0x040fe2000001005a */
[C---:B------:R-:W-:Y:S01]  /*8930*/  FFMA.FTZ R111, R211.reuse, R126, R109 ;  /* 0x0000007ed36f7223 */ /* 0x040fe2000001006d */
[C---:B------:R-:W-:Y:S01]  /*8940*/  FFMA.FTZ R88, R211.reuse, R240, R89 ;  /* 0x000000f0d3587223 */ /* 0x040fe20000010059 */
[----:B------:R-:W-:Y:S01]  /*8950*/  FFMA.FTZ R211, R211, R124, R91 ;  /* 0x0000007cd3d37223 */ /* 0x000fe2000001005b */
[----:B------:R-:W-:Y:S01]  /*8960*/  F2FP.BF16.F32.PACK_AB R91, R119, R108 ;  /* 0x0000006c775b723e */ /* 0x000fe200000010ff */
[----:B------:R-:W-:Y:S01]  /*8970*/  FMUL.FTZ R109, R0, UR6 ;  /* 0x00000006006d7c20 */ /* 0x000fe20008410000 */
[C---:B------:R-:W-:Y:S01]  /*8980*/  F2FP.BF16.F32.PACK_AB R89, R111.reuse, R0 ;  /* 0x000000006f59723e */ /* 0x040fe200000010ff */
[----:B------:R-:W-:Y:S01]  /*8990*/  FMUL.FTZ R111, R111, UR6 ;  /* 0x000000066f6f7c20 */ /* 0x000fe20008410000 */
        /* <DEDUP_REMOVED lines=17> */
.L_x_854:
[-CC-:B0-----:R-:W-:Y:S01]  /*8ab0*/  FFMA.FTZ R111, R236, R240.reuse, R242.reuse ;  /* 0x000000f0ec6f7223 */ /* 0x181fe200000100f2 */
[-CC-:B------:R-:W-:Y:S01]  /*8ac0*/  FFMA.FTZ R0, R233, R240.reuse, R242.reuse ;  /* 0x000000f0e9007223 */ /* 0x180fe200000100f2 */
[-CC-:B------:R-:W-:Y:S01]  /*8ad0*/  FFMA.FTZ R110, R237, R240.reuse, R242.reuse ;  /* 0x000000f0ed6e7223 */ /* 0x180fe200000100f2 */
[-CC-:B------:R-:W-:Y:S01]  /*8ae0*/  FFMA.FTZ R109, R234, R240.reuse, R242.reuse ;  /* 0x000000f0ea6d7223 */ /* 0x180fe200000100f2 */
[----:B------:R-:W-:Y:S01]  /*8af0*/  FADD.FTZ R130, R130, -R111 ;  /* 0x8000006f82827221 */ /* 0x000fe20000010000 */
[-C--:B------:R-:W-:Y:S01]  /*8b00*/  FFMA.FTZ R235, R235, R240.reuse, R242 ;  /* 0x000000f0ebeb7223 */ /* 0x080fe200000100f2 */
[----:B------:R-:W-:Y:S01]  /*8b10*/  FADD.FTZ R108, R125, -R0 ;  /* 0x800000007d6c7221 */ /* 0x000fe20000010000 */
[----:B------:R-:W-:Y:S01]  /*8b20*/  SHF.L.U32 R111, R107, 0x10, RZ ;  /* 0x000000106b6f7819 */ /* 0x000fe200000006ff */
[----:B------:R-:W-:Y:S01]  /*8b30*/  FADD.FTZ R110, R129, -R110 ;  /* 0x8000006e816e7221 */ /* 0x000fe20000010000 */
[----:B------:R-:W-:Y:S01]  /*8b40*/  PRMT R0, R107, 0x7632, R0 ;  /* 0x000076326b007816 */ /* 0x000fe20000000000 */
[----:B------:R-:W-:Y:S01]  /*8b50*/  FFMA.FTZ R115, R238, R240, R242 ;  /* 0x000000f0ee737223 */ /* 0x000fe200000100f2 */
[----:B------:R-:W-:Y:S01]  /*8b60*/  FADD.FTZ R126, R126, -R109 ;  /* 0x8000006d7e7e7221 */ /* 0x000fe20000010000 */
[----:B------:R-:W-:Y:S01]  /*8b70*/  FADD.FTZ R128, R128, -R235 ;  /* 0x800000eb80807221 */ /* 0x000fe20000010000 */
[----:B------:R-:W-:Y:S01]  /*8b80*/  IMAD.U32 R109, R106, 0x10000, RZ ;  /* 0x000100006a6d7824 */ /* 0x000fe200078e00ff */
[----:B------:R-:W-:Y:S01]  /*8b90*/  SHF.L.U32 R0, R0, 0x10, RZ ;  /* 0x0000001000007819 */ /* 0x000fe200000006ff */
[C---:B------:R-:W-:Y:S01]  /*8ba0*/  FFMA.FTZ R114, R211.reuse, R110, R111 ;  /* 0x0000006ed3727223 */ /* 0x040fe2000001006f */
[----:B------:R-:W-:Y:S01]  /*8bb0*/  FADD.FTZ R232, R232, -R115 ;  /* 0x80000073e8e87221 */ /* 0x000fe20000010000 */
[----:B------:R-:W-:Y:S01]  /*8bc0*/  PRMT R110, R106, 0x7632, R110 ;  /* 0x000076326a6e7816 */ /* 0x000fe2000000006e */
[--C-:B------:R-:W-:Y:S01]  /*8bd0*/  FFMA.FTZ R128, R211, R128, R109.reuse ;  /* 0x00000080d3807223 */ /* 0x100fe2000001006d */
[----:B------:R-:W-:Y:S01]  /*8be0*/  PRMT R109, R105, 0x7632, R109 ;  /* 0x00007632696d7816 */ /* 0x000fe2000000006d */
[----:B------:R-:W-:Y:S01]  /*8bf0*/  FFMA.FTZ R232, R211, R232, R0 ;  /* 0x000000e8d3e87223 */ /* 0x000fe20000010000 */
[----:B------:R-:W-:Y:S01]  /*8c00*/  SHF.L.U32 R110, R110, 0x10, RZ ;  /* 0x000000106e6e7819 */ /* 0x000fe200000006ff */
[-C--:B------:R-:W-:Y:S01]  /*8c10*/  FFMA.FTZ R131, R131, R240.reuse, R242 ;  /* 0x000000f083837223 */ /* 0x080fe200000100f2 */
[C---:B------:R-:W-:Y:S01]  /*8c20*/  PRMT R0, R104.reuse, 0x7632, R0 ;  /* 0x0000763268007816 */ /* 0x040fe20000000000 */
[----:B------:R-:W-:Y:S01]  /*8c30*/  FFMA.FTZ R240, R127, R240, R242 ;  /* 0x000000f07ff07223 */ /* 0x000fe200000100f2 */
[----:B------:R-:W-:Y:S01]  /*8c40*/  SHF.L.U32 R115, R105, 0x10, RZ ;  /* 0x0000001069737819 */ /* 0x000fe200000006ff */
[----:B------:R-:W-:Y:S01]  /*8c50*/  IMAD.U32 R119, R109, 0x10000, RZ ;  /* 0x000100006d777824 */ /* 0x000fe200078e00ff */
[----:B------:R-:W-:Y:S01]  /*8c60*/  SHF.L.U32 R109, R104, 0x10, RZ ;  /* 0x00000010686d7819 */ /* 0x000fe200000006ff */
[----:B------:R-:W-:Y:S01]  /*8c70*/  FFMA.FTZ R130, R211, R130, R110 ;  /* 0x00000082d3827223 */ /* 0x000fe2000001006e */
[----:B------:R-:W-:Y:S01]  /*8c80*/  SHF.L.U32 R111, R0, 0x10, RZ ;  /* 0x00000010006f7819 */ /* 0x000fe200000006ff */
[----:B------:R-:W-:Y:S01]  /*8c90*/  FADD.FTZ R124, R124, -R131 ;  /* 0x800000837c7c7221 */ /* 0x000fe20000010000 */
[----:B------:R-:W-:Y:S01]  /*8ca0*/  ISETP.GE.U32.AND P2, PT, R116, RZ, PT ;  /* 0x000000ff7400720c */ /* 0x000fe20003f46070 */
[----:B------:R-:W-:Y:S01]  /*8cb0*/  FADD.FTZ R240, R123, -R240 ;  /* 0x800000f07bf07221 */ /* 0x000fe20000010000 */
        /* <DEDUP_REMOVED lines=33> */
.L_x_853:
[----:B------:R-:W-:Y:S05]  /*8ed0*/  @!P1 BRA `(.L_x_855) ;  /* 0x0000000000e89947 */ /* 0x000fea0003800000 */
[-CC-:B0-----:R-:W-:Y:S01]  /*8ee0*/  FFMA.FTZ R109, R238, R240.reuse, R242.reuse ;  /* 0x000000f0ee6d7223 */ /* 0x181fe200000100f2 */
[-CC-:B------:R-:W-:Y:S01]  /*8ef0*/  FFMA.FTZ R235, R235, R240.reuse, R242.reuse ;  /* 0x000000f0ebeb7223 */ /* 0x180fe200000100f2 */
[-CC-:B------:R-:W-:Y:S01]  /*8f00*/  FFMA.FTZ R88, R237, R240.reuse, R242.reuse ;  /* 0x000000f0ed587223 */ /* 0x180fe200000100f2 */
[----:B------:R-:W-:Y:S01]  /*8f10*/  FFMA.FTZ R91, R236, R240, R242 ;  /* 0x000000f0ec5b7223 */ /* 0x000fe200000100f2 */
[----:B------:R-:W-:Y:S01]  /*8f20*/  FADD.FTZ R232, R232, -R109 ;  /* 0x8000006de8e87221 */ /* 0x000fe20000010000 */
[----:B------:R-:W-:Y:S01]  /*8f30*/  FADD.FTZ R128, R128, -R235 ;  /* 0x800000eb80807221 */ /* 0x000fe20000010000 */
[----:B------:R-:W-:Y:S01]  /*8f40*/  FADD.FTZ R88, R129, -R88 ;  /* 0x8000005881587221 */ /* 0x000fe20000010000 */
[----:B------:R-:W-:Y:S01]  /*8f50*/  ISETP.GE.U32.AND P2, PT, R116, RZ, PT ;  /* 0x000000ff7400720c */ /* 0x000fe20003f46070 */
[----:B------:R-:W-:Y:S01]  /*8f60*/  FMUL.FTZ R121, R211, R232 ;  /* 0x000000e8d3797220 */ /* 0x000fe20000410000 */
[----:B------:R-:W-:Y:S01]  /*8f70*/  FADD.FTZ R130, R130, -R91 ;  /* 0x8000005b82827221 */ /* 0x000fe20000010000 */
[-CC-:B------:R-:W-:Y:S01]  /*8f80*/  FFMA.FTZ R0, R233, R240.reuse, R242.reuse ;  /* 0x000000f0e9007223 */ /* 0x180fe200000100f2 */
[--C-:B------:R-:W-:Y:S01]  /*8f90*/  FFMA.FTZ R89, R234, R240, R242.reuse ;  /* 0x000000f0ea597223 */ /* 0x100fe200000100f2 */
[C---:B------:R-:W-:Y:S01]  /*8fa0*/  FMUL.FTZ R90, R211.reuse, R128 ;  /* 0x00000080d35a7220 */ /* 0x040fe20000410000 */
[----:B------:R-:W-:Y:S01]  /*8fb0*/  FMUL.FTZ R108, R211, R88 ;  /* 0x00000058d36c7220 */ /* 0x000fe20000410000 */
[-CC-:B------:R-:W-:Y:S01]  /*8fc0*/  FFMA.FTZ R131, R131, R240.reuse, R242.reuse ;  /* 0x000000f083837223 */ /* 0x180fe200000100f2 */
[----:B------:R-:W-:Y:S01]  /*8fd0*/  FMUL.FTZ R91, R121, UR6 ;  /* 0x00000006795b7c20 */ /* 0x000fe20008410000 */
[----:B------:R-:W-:Y:S01]  /*8fe0*/  FFMA.FTZ R240, R127, R240, R242 ;  /* 0x000000f07ff07223 */ /* 0x000fe200000100f2 */
[----:B------:R-:W-:Y:S01]  /*8ff0*/  ISETP.GE.U32.AND.EX P2, PT, R117, 0x1000000, PT, P2 ;  /* 0x010000007500780c */ /* 0x000fe20003f46120 */
[----:B------:R-:W-:Y:S01]  /*9000*/  FMUL.FTZ R115, R211, R130 ;  /* 0x00000082d3737220 */ /* 0x000fe20000410000 */
[----:B------:R-:W-:Y:S01]  /*9010*/  FMUL.FTZ R109, R108, UR6 ;  /* 0x000000066c6d7c20 */ /* 0x000fe20008410000 */
[----:B------:R-:W-:Y:S01]  /*9020*/  FMUL.FTZ R88, R90, UR6 ;  /* 0x000000065a587c20 */ /* 0x000fe20008410000 */
[----:B------:R-:W-:Y:S01]  /*9030*/  FADD.FTZ R0, R125, -R0 ;  /* 0x800000007d007221 */ /* 0x000fe20000010000 */
[----:B------:R-:W-:Y:S01]  /*9040*/  FADD.FTZ R126, R126, -R89 ;  /* 0x800000597e7e7221 */ /* 0x000fe20000010000 */
[C---:B------:R-:W-:Y:S01]  /*9050*/  LOP3.LUT P3, RZ, R117.reuse, 0xff0000, RZ, 0xc0, !PT ;  /* 0x00ff000075ff7812 */ /* 0x040fe2000786c0ff */
[----:B------:R-:W-:Y:S01]  /*9060*/  FADD.FTZ R124, R124, -R131 ;  /* 0x800000837c7c7221 */ /* 0x000fe20000010000 */
[----:B------:R-:W-:Y:S01]  /*9070*/  LOP3.LUT P6, RZ, R117, 0xff, RZ, 0xc0, !PT ;  /* 0x000000ff75ff7812 */ /* 0x000fe200078cc0ff */
[----:B------:R-:W-:Y:S01]  /*9080*/  FADD.FTZ R240, R123, -R240 ;  /* 0x800000f07bf07221 */ /* 0x000fe20000010000 */
[----:B------:R-:W-:Y:S01]  /*9090*/  FSEL R120, R91, RZ, P2 ;  /* 0x000000ff5b787208 */ /* 0x000fe20001000000 */
[----:B------:R-:W-:Y:S01]  /*90a0*/  FMUL.FTZ R91, R115, UR6 ;  /* 0x00000006735b7c20 */ /* 0x000fe20008410000 */
[----:B------:R-:W-:Y:S01]  /*90b0*/  LOP3.LUT P5, RZ, R117, 0xff00, RZ, 0xc0, !PT ;  /* 0x0000ff0075ff7812 */ /* 0x000fe200078ac0ff */
[C---:B------:R-:W-:Y:S01]  /*90c0*/  FMUL.FTZ R0, R211.reuse, R0 ;  /* 0x00000000d3007220 */ /* 0x040fe20000410000 */
[----:B------:R-:W-:Y:S01]  /*90d0*/  FMUL.FTZ R111, R211, R126 ;  /* 0x0000007ed36f7220 */ /* 0x000fe20000410000 */
[----:B------:R-:W-:Y:S01]  /*90e0*/  FSEL R119, R109, RZ, P3 ;  /* 0x000000ff6d777208 */ /* 0x000fe20001800000 */
[C---:B------:R-:W-:Y:S01]  /*90f0*/  FMUL.FTZ R109, R211.reuse, R124 ;  /* 0x0000007cd36d7220 */ /* 0x040fe20000410000 */
[----:B------:R-:W-:Y:S01]  /*9100*/  FSEL R117, R88, RZ, P6 ;  /* 0x000000ff58757208 */ /* 0x000fe20003000000 */
[----:B------:R-:W-:Y:S01]  /*9110*/  FMUL.FTZ R88, R211, R240 ;  /* 0x000000f0d3587220 */ /* 0x000fe20000410000 */
[----:B------:R-:W-:Y:S01]  /*9120*/  FSEL R118, R91, RZ, P5 ;  /* 0x000000ff5b767208 */ /* 0x000fe20002800000 */
[----:B------:R-:W-:Y:S01]  /*9130*/  FMUL.FTZ R110, R0, UR6 ;  /* 0x00000006006e7c20 */ /* 0x000fe20008410000 */
[----:B------:R-:W-:Y:S01]  /*9140*/  F2FP.BF16.F32.PACK_AB R91, R121, R108 ;  /* 0x0000006c795b723e */ /* 0x000fe200000010ff */
        /* <DEDUP_REMOVED lines=19> */
.L_x_855:
        /* <DEDUP_REMOVED lines=53> */
.L_x_851:
        /* <DEDUP_REMOVED lines=106> */
.L_x_829:
        /* <DEDUP_REMOVED lines=37> */
.L_x_857:
        /* <DEDUP_REMOVED lines=12> */
.L_x_3801:


//--------------------- .text._ZN10layer_norm22ln_bwd_finalize_kernelINS_22Kernel_traits_finalizeILj3072Ef13__nv_bfloat16S2_S2_fjLb0ELj1024ELj4ENS_18Kernel_traits_baseILj3072EfS2_S2_S2_fjLj1024EEEEELb0ELb0EEEvNS_9BwdParamsE --------------------------
	.section	.text._ZN10layer_norm22ln_bwd_finalize_kernelINS_22Kernel_traits_finalizeILj3072Ef13__nv_bfloat16S2_S2_fjLb0ELj1024ELj4ENS_18Kernel_traits_baseILj3072EfS2_S2_S2_fjLj1024EEEEELb0ELb0EEEvNS_9BwdParamsE,"ax",@progbits
	.align	128
        .global         _ZN10layer_norm22ln_bwd_finalize_kernelINS_22Kernel_traits_finalizeILj3072Ef13__nv_bfloat16S2_S2_fjLb0ELj1024ELj4ENS_18Kernel_traits_baseILj3072EfS2_S2_S2_fjLj1024EEEEELb0ELb0EEEvNS_9BwdParamsE
        .type           _ZN10layer_norm22ln_bwd_finalize_kernelINS_22Kernel_traits_finalizeILj3072Ef13__nv_bfloat16S2_S2_fjLb0ELj1024ELj4ENS_18Kernel_traits_baseILj3072EfS2_S2_S2_fjLj1024EEEEELb0ELb0EEEvNS_9BwdParamsE,@function
        .size           _ZN10layer_norm22ln_bwd_finalize_kernelINS_22Kernel_traits_finalizeILj3072Ef13__nv_bfloat16S2_S2_fjLb0ELj1024ELj4ENS_18Kernel_traits_baseILj3072EfS2_S2_S2_fjLj1024EEEEELb0ELb0EEEvNS_9BwdParamsE,(.L_x_3802 - _ZN10layer_norm22ln_bwd_finalize_kernelINS_22Kernel_traits_finalizeILj3072Ef13__nv_bfloat16S2_S2_fjLb0ELj1024ELj4ENS_18Kernel_traits_baseILj3072EfS2_S2_S2_fjLj1024EEEEELb0ELb0EEEvNS_9BwdParamsE)
        .other          _ZN10layer_norm22ln_bwd_finalize_kernelINS_22Kernel_traits_finalizeILj3072Ef13__nv_bfloat16S2_S2_fjLb0ELj1024ELj4ENS_18Kernel_traits_baseILj3072EfS2_S2_S2_fjLj1024EEEEELb0ELb0EEEvNS_9BwdParamsE,@"STO_CUDA_ENTRY STV_DEFAULT"
_ZN10layer_norm22ln_bwd_finalize_kernelINS_22Kernel_traits_finalizeILj3072Ef13__nv_bfloat16S2_S2_fjLb0ELj1024ELj4ENS_18Kernel_traits_baseILj3072EfS2_S2_S2_fjLj1024EEEEELb0ELb0EEEvNS_9BwdParamsE:
.text._ZN10layer_norm22ln_bwd_finalize_kernelINS_22Kernel_traits_finalizeILj3072Ef13__nv_bfloat16S2_S2_fjLb0ELj1024ELj4ENS_18Kernel_traits_baseILj3072EfS2_S2_S2_fjLj1024EEEEELb0ELb0EEEvNS_9BwdParamsE:
        /* <DEDUP_REMOVED lines=13> */
[----:B------:R-:W-:Y:S02]  /*00d0*/  LOP3.LUT R17, R2, 0x1f, RZ, 0xc0, !PT ;  /* 0x0000001f02117812 */ /* 0x000fe400078ec0ff */
[----:B------:R-:W-:Y:S01]  /*00e0*/  LOP3.LUT R2, R0, 0x7ffffff0, RZ, 0xc0, !PT ;  /* 0x7ffffff000027812 */ /* 0x000fe200078ec0ff */
[----:B------:R-:W-:Y:S01]  /*00f0*/  HFMA2 R0, -RZ, RZ, 0, 0 ;  /* 0x00000000ff007431 */ /* 0x000fe200000001ff */
        /* <DEDUP_REMOVED lines=22> */
[C---:B------:R-:W-:Y:S01]  /*0260*/  LOP3.LUT R13, R58.reuse, 0x1c0, RZ, 0xfc, !PT ;  /* 0x000001c03a0d7812 */ /* 0x040fe200078efcff */
[-CC-:B------:R-:W-:Y:S01]  /*0270*/  IMAD R12, R11, R56.reuse, R59.reuse ;  /* 0x000000380b0c7224 */ /* 0x180fe200078e023b */
[----:B------:R-:W-:Y:S01]  /*0280*/  LOP3.LUT R15, R58, 0x1e0, RZ, 0xfc, !PT ;  /* 0x000001e03a0f7812 */ /* 0x000fe200078efcff */
[-CC-:B------:R-:W-:Y:S01]  /*0290*/  IMAD R4, R4, R56.reuse, R59.reuse ;  /* 0x0000003804047224 */ /* 0x180fe200078e023b */
[C---:B------:R-:W-:Y:S01]  /*02a0*/  LOP3.LUT R2, R58.reuse, 0x100, RZ, 0xfc, !PT ;  /* 0x000001003a027812 */ /* 0x040fe200078efcff */
[-CC-:B------:R-:W-:Y:S01]  /*02b0*/  IMAD R14, R13, R56.reuse, R59.reuse ;  /* 0x000000380d0e7224 */ /* 0x180fe200078e023b */
[C---:B------:R-:W-:Y:S01]  /*02c0*/  LOP3.LUT R3, R58.reuse, 0x120, RZ, 0xfc, !PT ;  /* 0x000001203a037812 */ /* 0x040fe200078efcff */
[-CC-:B------:R-:W-:Y:S01]  /*02d0*/  IMAD R18, R15, R56.reuse, R59.reuse ;  /* 0x000000380f127224 */ /* 0x180fe200078e023b */
[----:B------:R-:W-:Y:S01]  /*02e0*/  LOP3.LUT R7, R58, 0x160, RZ, 0xfc, !PT ;  /* 0x000001603a077812 */ /* 0x000fe200078efcff */
[-CC-:B------:R-:W-:Y:S01]  /*02f0*/  IMAD R2, R2, R56.reuse, R59.reuse ;  /* 0x0000003802027224 */ /* 0x180fe200078e023b */
[C---:B------:R-:W-:Y:S01]  /*0300*/  LOP3.LUT R16, R58.reuse, 0x80, RZ, 0xfc, !PT ;  /* 0x000000803a107812 */ /* 0x040fe200078efcff */
[----:B------:R-:W-:Y:S01]  /*0310*/  HFMA2 R36, -RZ, RZ, 0, 0 ;  /* 0x00000000ff247431 */ /* 0x000fe200000001ff */
        /* <DEDUP_REMOVED lines=29> */
[----:B------:R-:W-:Y:S02]  /*04f0*/  IADD3 R17, PT, PT, R17, R30, RZ ;  /* 0x0000001e11117210 */ /* 0x000fe40007ffe0ff */
[----:B------:R-:W-:Y:S02]  /*0500*/  MOV R2, R58 ;  /* 0x0000003a00027202 */ /* 0x000fe40000000f00 */
[----:B------:R-:W-:-:S07]  /*0510*/  IADD3 R19, PT, PT, -R29, RZ, RZ ;  /* 0x000000ff1d137210 */ /* 0x000fce0007ffe1ff */
.L_x_862:
        /* <DEDUP_REMOVED lines=118> */
.L_x_861:
[----:B------:R-:W-:Y:S05]  /*0c80*/  BSYNC.RECONVERGENT B1 ;  /* 0x0000000000017941 */ /* 0x000fea0003800200 */
.L_x_860:
        /* <DEDUP_REMOVED lines=75> */
.L_x_864:
[----:B------:R-:W-:Y:S05]  /*1140*/  BSYNC.RECONVERGENT B1 ;  /* 0x0000000000017941 */ /* 0x000fea0003800200 */
.L_x_863:
        /* <DEDUP_REMOVED lines=37> */
.L_x_866:
[----:B------:R-:W-:Y:S05]  /*13a0*/  BSYNC.RECONVERGENT B1 ;  /* 0x0000000000017941 */ /* 0x000fea0003800200 */
.L_x_865:
[----:B------:R-:W-:Y:S05]  /*13b0*/  @!P1 BRA `(.L_x_859) ;  /* 0x0000000000409947 */ /* 0x000fea0003800000 */
[----:B------:R-:W0:Y:S01]  /*13c0*/  LDC.64 R6, c[0x0][0x440] ;  /* 0x00011000ff067b82 */ /* 0x000e220000000a00 */
[----:B------:R-:W-:Y:S01]  /*13d0*/  IMAD R59, R2, R56, R59 ;  /* 0x00000038023b7224 */ /* 0x000fe200078e023b */
[----:B------:R-:W-:Y:S02]  /*13e0*/  LOP3.LUT R8, R8, 0x1f, RZ, 0xc0, !PT ;  /* 0x0000001f08087812 */ /* 0x000fe400078ec0ff */
[----:B------:R-:W-:Y:S02]  /*13f0*/  IADD3 R9, PT, PT, -R9, RZ, RZ ;  /* 0x000000ff09097210 */ /* 0x000fe40007ffe1ff */
[----:B------:R-:W-:Y:S02]  /*1400*/  IADD3 R59, PT, PT, R8, R59, RZ ;  /* 0x0000003b083b7210 */ /* 0x000fe40007ffe0ff */
[----:B------:R-:W1:Y:S05]  /*1410*/  LDC.64 R10, c[0x0][0x448] ;  /* 0x00011200ff0a7b82 */ /* 0x000e6a0000000a00 */
.L_x_867:
        /* <DEDUP_REMOVED lines=10> */
.L_x_859:
[----:B------:R-:W-:Y:S05]  /*14c0*/  BSYNC.RECONVERGENT B0 ;  /* 0x0000000000007941 */ /* 0x000fea0003800200 */
.L_x_858:
        /* <DEDUP_REMOVED lines=47> */
[----:B------:R-:W-:Y:S01]  /*17c0*/  LEA R0, R11, UR4, 0x3 ;  /* 0x000000040b007c11 */ /* 0x000fe2000f8e18ff */
[----:B0-----:R-:W0:Y:S04]  /*17d0*/  LDC.64 R6, c[0x0][0x488] ;  /* 0x00012200ff067b82 */ /* 0x001e280000000a00 */
[----:B------:R-:W1:Y:S04]  /*17e0*/  LDS.64 R4, [R0+0x2000] ;  /* 0x0020000000047984 */ /* 0x000e680000000a00 */
[----:B------:R-:W2:Y:S01]  /*17f0*/  LDS.64 R2, [R0+0x2080] ;  /* 0x0020800000027984 */ /* 0x000ea20000000a00 */
[----:B------:R-:W3:Y:S01]  /*1800*/  LDC.64 R8, c[0x0][0x480] ;  /* 0x00012000ff087b82 */ /* 0x000ee20000000a00 */
[----:B0-----:R-:W-:-:S04]  /*1810*/  IMAD.WIDE.U32 R6, R57, 0x8, R6 ;  /* 0x0000000839067825 */ /* 0x001fc800078e0006 */
[----:B---3--:R-:W-:Y:S01]  /*1820*/  IMAD.WIDE.U32 R8, R57, 0x8, R8 ;  /* 0x0000000839087825 */ /* 0x008fe200078e0008 */
[----:B-1----:R-:W-:Y:S04]  /*1830*/  STG.E.64 desc[UR6][R6.64], R4 ;  /* 0x0000000406007986 */ /* 0x002fe8000c101b06 */
[----:B--2---:R-:W-:Y:S01]  /*1840*/  STG.E.64 desc[UR6][R8.64], R2 ;  /* 0x0000000208007986 */ /* 0x004fe2000c101b06 */
[----:B------:R-:W-:Y:S05]  /*1850*/  EXIT ;  /* 0x000000000000794d */ /* 0x000fea0003800000 */
.L_x_868:
        /* <DEDUP_REMOVED lines=10> */
.L_x_3802:


//--------------------- .text._ZN10layer_norm40ln_parallel_residual_bwd_finalize_kernelINS_22Kernel_traits_finalizeILj3072Ef13__nv_bfloat16S2_S2_fjLb0ELj1024ELj4ENS_18Kernel_traits_baseILj3072EfS2_S2_S2_fjLj1024EEEEELb0EEEvNS_9BwdParamsE --------------------------
	.section	.text._ZN10layer_norm40ln_parallel_residual_bwd_finalize_kernelINS_22Kernel_traits_finalizeILj3072Ef13__nv_bfloat16S2_S2_fjLb0ELj1024ELj4ENS_18Kernel_traits_baseILj3072EfS2_S2_S2_fjLj1024EEEEELb0EEEvNS_9BwdParamsE,"ax",@progbits
	.align	128
        .global         _ZN10layer_norm40ln_parallel_residual_bwd_finalize_kernelINS_22Kernel_traits_finalizeILj3072Ef13__nv_bfloat16S2_S2_fjLb0ELj1024ELj4ENS_18Kernel_traits_baseILj3072EfS2_S2_S2_fjLj1024EEEEELb0EEEvNS_9BwdParamsE
        .type           _ZN10layer_norm40ln_parallel_residual_bwd_finalize_kernelINS_22Kernel_traits_finalizeILj3072Ef13__nv_bfloat16S2_S2_fjLb0ELj1024ELj4ENS_18Kernel_traits_baseILj3072EfS2_S2_S2_fjLj1024EEEEELb0EEEvNS_9BwdParamsE,@function
        .size           _ZN10layer_norm40ln_parallel_residual_bwd_finalize_kernelINS_22Kernel_traits_finalizeILj3072Ef13__nv_bfloat16S2_S2_fjLb0ELj1024ELj4ENS_18Kernel_traits_baseILj3072EfS2_S2_S2_fjLj1024EEEEELb0EEEvNS_9BwdParamsE,(.L_x_3803 - _ZN10layer_norm40ln_parallel_residual_bwd_finalize_kernelINS_22Kernel_traits_finalizeILj3072Ef13__nv_bfloat16S2_S2_fjLb0ELj1024ELj4ENS_18Kernel_traits_baseILj3072EfS2_S2_S2_fjLj1024EEEEELb0EEEvNS_9BwdParamsE)
        .other          _ZN10layer_norm40ln_parallel_residual_bwd_finalize_kernelINS_22Kernel_traits_finalizeILj3072Ef13__nv_bfloat16S2_S2_fjLb0ELj1024ELj4ENS_18Kernel_traits_baseILj3072EfS2_S2_S2_fjLj1024EEEEELb0EEEvNS_9BwdParamsE,@"STO_CUDA_ENTRY STV_DEFAULT"
_ZN10layer_norm40ln_parallel_residual_bwd_finalize_kernelINS_22Kernel_traits_finalizeILj3072Ef13__nv_bfloat16S2_S2_fjLb0ELj1024ELj4ENS_18Kernel_traits_baseILj3072EfS2_S2_S2_fjLj1024EEEEELb0EEEvNS_9BwdParamsE:
.text._ZN10layer_norm40ln_parallel_residual_bwd_finalize_kernelINS_22Kernel_traits_finalizeILj3072Ef13__nv_bfloat16S2_S2_fjLb0ELj1024ELj4ENS_18Kernel_traits_baseILj3072EfS2_S2_S2_fjLj1024EEEEELb0EEEvNS_9BwdParamsE:
        /* <DEDUP_REMOVED lines=37> */
[C---:B------:R-:W-:Y:S01]  /*0250*/  LOP3.LUT R7, R3.reuse, 0x80, RZ, 0xfc, !PT ;  /* 0x0000008003077812 */ /* 0x040fe200078efcff */
[----:B------:R-:W-:Y:S01]  /*0260*/  HFMA2 R24, -RZ, RZ, 0, 0 ;  /* 0x00000000ff187431 */ /* 0x000fe200000001ff */
[C---:B------:R-:W-:Y:S02]  /*0270*/  LOP3.LUT R13, R3.reuse, 0xc0, RZ, 0xfc, !PT ;  /* 0x000000c0030d7812 */ /* 0x040fe400078efcff */
[----:B------:R-:W-:Y:S01]  /*0280*/  LOP3.LUT R14, R3, 0xe0, RZ, 0xfc, !PT ;  /* 0x000000e0030e7812 */ /* 0x000fe200078efcff */
[-CC-:B------:R-:W-:Y:S01]  /*0290*/  IMAD R21, R7, R2.reuse, R5.reuse ;  /* 0x0000000207157224 */ /* 0x180fe200078e0205 */
[----:B------:R-:W-:Y:S01]  /*02a0*/  LOP3.LUT R16, R3, 0x40, RZ, 0xfc, !PT ;  /* 0x0000004003107812 */ /* 0x000fe200078efcff */
[-CC-:B------:R-:W-:Y:S01]  /*02b0*/  IMAD R19, R13, R2.reuse, R5.reuse ;  /* 0x000000020d137224 */ /* 0x180fe200078e0205 */
[----:B------:R-:W-:Y:S01]  /*02c0*/  LOP3.LUT R18, R3, 0x60, RZ, 0xfc, !PT ;  /* 0x0000006003127812 */ /* 0x000fe200078efcff */
[-CC-:B------:R-:W-:Y:S01]  /*02d0*/  IMAD R15, R14, R2.reuse, R5.reuse ;  /* 0x000000020e0f7224 */ /* 0x180fe200078e0205 */
[----:B------:R-:W-:Y:S01]  /*02e0*/  LOP3.LUT R20, R11, 0xffffff8, RZ, 0xc0, !PT ;  /* 0x0ffffff80b147812 */ /* 0x000fe200078ec0ff */
[-CC-:B------:R-:W-:Y:S01]  /*02f0*/  IMAD R11, R10, R2.reuse, R5.reuse ;  /* 0x000000020a0b7224 */ /* 0x180fe200078e0205 */
[----:B------:R-:W-:Y:S01]  /*0300*/  MOV R7, R3 ;  /* 0x0000000300077202 */ /* 0x000fe20000000f00 */
[-CC-:B------:R-:W-:Y:S01]  /*0310*/  IMAD R17, R16, R2.reuse, R5.reuse ;  /* 0x0000000210117224 */ /* 0x180fe200078e0205 */
[----:B------:R-:W-:Y:S01]  /*0320*/  IADD3 R13, PT, PT, R4, R27, RZ ;  /* 0x0000001b040d7210 */ /* 0x000fe20007ffe0ff */
[----:B------:R-:W-:Y:S01]  /*0330*/  IMAD R23, R18, R2, R5 ;  /* 0x0000000212177224 */ /* 0x000fe200078e0205 */
[----:B------:R-:W-:-:S02]  /*0340*/  IADD3 R5, PT, PT, -R20, RZ, RZ ;  /* 0x000000ff14057210 */ /* 0x000fc40007ffe1ff */
[C---:B------:R-:W-:Y:S02]  /*0350*/  IADD3 R18, PT, PT, R4.reuse, R11, RZ ;  /* 0x0000000b04127210 */ /* 0x040fe40007ffe0ff */
[C---:B------:R-:W-:Y:S02]  /*0360*/  IADD3 R10, PT, PT, R4.reuse, R29, RZ ;  /* 0x0000001d040a7210 */ /* 0x040fe40007ffe0ff */
[C---:B------:R-:W-:Y:S02]  /*0370*/  IADD3 R21, PT, PT, R4.reuse, R21, RZ ;  /* 0x0000001504157210 */ /* 0x040fe40007ffe0ff */
[C---:B------:R-:W-:Y:S02]  /*0380*/  IADD3 R19, PT, PT, R4.reuse, R19, RZ ;  /* 0x0000001304137210 */ /* 0x040fe40007ffe0ff */
[C---:B------:R-:W-:Y:S02]  /*0390*/  IADD3 R20, PT, PT, R4.reuse, R15, RZ ;  /* 0x0000000f04147210 */ /* 0x040fe40007ffe0ff */
[----:B------:R-:W-:-:S02]  /*03a0*/  IADD3 R11, PT, PT, R4, R17, RZ ;  /* 0x00000011040b7210 */ /* 0x000fc40007ffe0ff */
[----:B------:R-:W-:-:S07]  /*03b0*/  IADD3 R22, PT, PT, R4, R23, RZ ;  /* 0x0000001704167210 */ /* 0x000fce0007ffe0ff */
.L_x_873:
        /* <DEDUP_REMOVED lines=112> */
.L_x_872:
[----:B------:R-:W-:Y:S05]  /*0ac0*/  BSYNC.RECONVERGENT B1 ;  /* 0x0000000000017941 */ /* 0x000fea0003800200 */
.L_x_871:
        /* <DEDUP_REMOVED lines=65> */
.L_x_875:
[----:B------:R-:W-:Y:S05]  /*0ee0*/  BSYNC.RECONVERGENT B1 ;  /* 0x0000000000017941 */ /* 0x000fea0003800200 */
.L_x_874:
        /* <DEDUP_REMOVED lines=36> */
.L_x_877:
[----:B------:R-:W-:Y:S05]  /*1130*/  BSYNC.RECONVERGENT B1 ;  /* 0x0000000000017941 */ /* 0x000fea0003800200 */
.L_x_876:
        /* <DEDUP_REMOVED lines=18> */
.L_x_870:
[----:B------:R-:W-:Y:S05]  /*1260*/  BSYNC.RECONVERGENT B0 ;  /* 0x0000000000007941 */ /* 0x000fea0003800200 */
.L_x_869:
        /* <DEDUP_REMOVED lines=84> */
[----:B------:R-:W-:Y:S04]  /*17b0*/  STG.E.64 desc[UR6][R12.64], R10 ;  /* 0x0000000a0c007986 */ /* 0x000fe8000c101b06 */
[----:B--2---:R-:W-:Y:S01]  /*17c0*/  STG.E.64 desc[UR6][R14.64], R6 ;  /* 0x000000060e007986 */ /* 0x004fe2000c101b06 */
[----:B0-----:R-:W-:-:S03]  /*17d0*/  IMAD.WIDE.U32 R8, R8, 0x8, R18 ;  /* 0x0000000808087825 */ /* 0x001fc600078e0012 */
[----:B----4-:R-:W-:Y:S04]  /*17e0*/  STG.E.64 desc[UR6][R16.64], R4 ;  /* 0x0000000410007986 */ /* 0x010fe8000c101b06 */
[----:B-----5:R-:W-:Y:S01]  /*17f0*/  STG.E.64 desc[UR6][R8.64], R2 ;  /* 0x0000000208007986 */ /* 0x020fe2000c101b06 */
[----:B------:R-:W-:Y:S05]  /*1800*/  EXIT ;  /* 0x000000000000794d */ /* 0x000fea0003800000 */
.L_x_878:
        /* <DEDUP_REMOVED lines=15> */
.L_x_3803:


//--------------------- .text._ZN10layer_norm31ln_parallel_residual_bwd_kernelINS_13Kernel_traitsIf13__nv_bfloat16S2_S2_fjLj3072ELj1ELj1ELj4ELj16ENS_18Kernel_traits_baseILj3072EfS2_S2_S2_fjLj128EEEEELb1ELb1ELb0EEEvNS_9BwdParamsE --------------------------
	.section	.text._ZN10layer_norm31ln_parallel_residual_bwd_kernelINS_13Kernel_traitsIf13__nv_bfloat16S2_S2_fjLj3072ELj1ELj1ELj4ELj16ENS_18Kernel_traits_baseILj3072EfS2_S2_S2_fjLj128EEEEELb1ELb1ELb0EEEvNS_9BwdParamsE,"ax",@progbits
	.align	128
        .global         _ZN10layer_norm31ln_parallel_residual_bwd_kernelINS_13Kernel_traitsIf13__nv_bfloat16S2_S2_fjLj3072ELj1ELj1ELj4ELj16ENS_18Kernel_traits_baseILj3072EfS2_S2_S2_fjLj128EEEEELb1ELb1ELb0EEEvNS_9BwdParamsE
        .type           _ZN10layer_norm31ln_parallel_residual_bwd_kernelINS_13Kernel_traitsIf13__nv_bfloat16S2_S2_fjLj3072ELj1ELj1ELj4ELj16ENS_18Kernel_traits_baseILj3072EfS2_S2_S2_fjLj128EEEEELb1ELb1ELb0EEEvNS_9BwdParamsE,@function
        .size           _ZN10layer_norm31ln_parallel_residual_bwd_kernelINS_13Kernel_traitsIf13__nv_bfloat16S2_S2_fjLj3072ELj1ELj1ELj4ELj16ENS_18Kernel_traits_baseILj3072EfS2_S2_S2_fjLj128EEEEELb1ELb1ELb0EEEvNS_9BwdParamsE,(.L_x_3804 - _ZN10layer_norm31ln_parallel_residual_bwd_kernelINS_13Kernel_traitsIf13__nv_bfloat16S2_S2_fjLj3072ELj1ELj1ELj4ELj16ENS_18Kernel_traits_baseILj3072EfS2_S2_S2_fjLj128EEEEELb1ELb1ELb0EEEvNS_9BwdParamsE)
        .other          _ZN10layer_norm31ln_parallel_residual_bwd_kernelINS_13Kernel_traitsIf13__nv_bfloat16S2_S2_fjLj3072ELj1ELj1ELj4ELj16ENS_18Kernel_traits_baseILj3072EfS2_S2_S2_fjLj128EEEEELb1ELb1ELb0EEEvNS_9BwdParamsE,@"STO_CUDA_ENTRY STV_DEFAULT"
_ZN10layer_norm31ln_parallel_residual_bwd_kernelINS_13Kernel_traitsIf13__nv_bfloat16S2_S2_fjLj3072ELj1ELj1ELj4ELj16ENS_18Kernel_traits_baseILj3072EfS2_S2_S2_fjLj128EEEEELb1ELb1ELb0EEEvNS_9BwdParamsE:
.text._ZN10layer_norm31ln_parallel_residual_bwd_kernelINS_13Kernel_traitsIf13__nv_bfloat16S2_S2_fjLj3072ELj1ELj1ELj4ELj16ENS_18Kernel_traits_baseILj3072EfS2_S2_S2_fjLj128EEEEELb1ELb1ELb0EEEvNS_9BwdParamsE:
        /* <DEDUP_REMOVED lines=9> */
[----:B0-----:R-:W-:Y:S01]  /*0090*/  LOP3.LUT R5, R0, 0x7f, RZ, 0x3c, !PT ;  /* 0x0000007f00057812 */ /* 0x001fe200078e3cff */
[----:B------:R-:W-:-:S03]  /*00a0*/  IMAD.MOV.U32 R3, RZ, RZ, R0 ;  /* 0x000000ffff037224 */ /* 0x000fc600078e0000 */
        /* <DEDUP_REMOVED lines=45> */
[----:B------:R-:W-:Y:S01]  /*0380*/  PLOP3.LUT P3, PT, PT, PT, PT, 0x8, 0x80 ;  /* 0x000000000080781c */ /* 0x000fe20003f6e170 */
[----:B------:R-:W-:Y:S01]  /*0390*/  IMAD.U32 R113, RZ, RZ, UR8 ;  /* 0x00000008ff717e24 */ /* 0x000fe2000f8e00ff */
[----:B------:R-:W-:Y:S02]  /*03a0*/  SHF.R.U32.HI R111, RZ, 0x5, R0 ;  /* 0x00000005ff6f7819 */ /* 0x000fe40000011600 */
        /* <DEDUP_REMOVED lines=14> */
[----:B0-----:R-:W-:Y:S01]  /*0490*/  UISETP.NE.AND UP0, UPT, UR9, URZ, UPT ;  /* 0x000000ff0900728c */ /* 0x001fe2000bf05270 */
        /* <DEDUP_REMOVED lines=17> */
.L_x_916:
        /* <DEDUP_REMOVED lines=15> */
[----:B------:R-:W-:-:S04]  /*06a0*/  LEA.HI.SX32 R112, R101, R0, 0x1d ;  /* 0x0000000065707211 */ /* 0x000fc800078feaff */
[----:B------:R-:W-:Y:S02]  /*06b0*/  MOV R169, R112 ;  /* 0x0000007000a97202 */ /* 0x000fe40000000f00 */
        /* <DEDUP_REMOVED lines=21> */
[----:B------:R-:W-:Y:S01]  /*0810*/  VIADD R169, R112, 0x80 ;  /* 0x0000008070a97836 */ /* 0x000fe20000000000 */
[C---:B---3--:R-:W-:Y:S01]  /*0820*/  PRMT R3, R96.reuse, 0x7632, R3 ;  /* 0x0000763260037816 */ /* 0x048fe20000000003 */
[----:B------:R-:W-:Y:S01]  /*0830*/  IMAD.U32 R96, R96, 0x10000, RZ ;  /* 0x0001000060607824 */ /* 0x000fe200078e00ff */
[C---:B------:R-:W-:Y:S01]  /*0840*/  PRMT R153, R98.reuse, 0x7632, R153 ;  /* 0x0000763262997816 */ /* 0x040fe20000000099 */
[----:B------:R-:W-:Y:S02]  /*0850*/  IMAD.U32 R154, R98, 0x10000, RZ ;  /* 0x00010000629a7824 */ /* 0x000fe400078e00ff */
[----:B------:R-:W-:Y:S01]  /*0860*/  IMAD.U32 R98, R3, 0x10000, RZ ;  /* 0x0001000003627824 */ /* 0x000fe200078e00ff */
[----:B------:R-:W-:Y:S01]  /*0870*/  PRMT R147, R97, 0x7632, R147 ;  /* 0x0000763261937816 */ /* 0x000fe20000000093 */
[----:B------:R-:W-:Y:S01]  /*0880*/  FADD.FTZ R96, -R167, R96 ;  /* 0x00000060a7607221 */ /* 0x000fe20000010100 */
[----:B------:R-:W-:Y:S01]  /*0890*/  SHF.L.U32 R152, R97, 0x10, RZ ;  /* 0x0000001061987819 */ /* 0x000fe200000006ff */
[----:B------:R-:W-:Y:S01]  /*08a0*/  FADD.FTZ R98, -R167, R98 ;  /* 0x00000062a7627221 */ /* 0x000fe20000010100 */
[----:B------:R-:W-:-:S02]  /*08b0*/  PRMT R156, R99, 0x7632, R156 ;  /* 0x00007632639c7816 */ /* 0x000fc4000000009c */
[C---:B------:R-:W-:Y:S02]  /*08c0*/  PRMT R97, R100.reuse, 0x7632, R97 ;  /* 0x0000763264617816 */ /* 0x040fe40000000061 */
[----:B------:R-:W-:Y:S01]  /*08d0*/  SHF.L.U32 R166, R99, 0x10, RZ ;  /* 0x0000001063a67819 */ /* 0x000fe200000006ff */
[----:B------:R-:W-:Y:S02]  /*08e0*/  IMAD.U32 R99, R100, 0x10000, RZ ;  /* 0x0001000064637824 */ /* 0x000fe400078e00ff */
[----:B-----5:R-:W-:Y:S01]  /*08f0*/  FMUL.FTZ R3, R115, R96 ;  /* 0x0000006073037220 */ /* 0x020fe20000410000 */
[----:B------:R-:W-:Y:S01]  /*0900*/  SHF.L.U32 R170, R156, 0x10, RZ ;  /* 0x000000109caa7819 */ /* 0x000fe200000006ff */
[----:B------:R-:W-:Y:S02]  /*0910*/  IMAD.U32 R96, R97, 0x10000, RZ ;  /* 0x0001000061607824 */ /* 0x000fe400078e00ff */
[----:B------:R-:W-:Y:S01]  /*0920*/  FMUL.FTZ R156, R115, R98 ;  /* 0x00000062739c7220 */ /* 0x000fe20000410000 */
[-C--:B0-----:R-:W-:Y:S01]  /*0930*/  FMUL.FTZ R148, R64, R99.reuse ;  /* 0x0000006340947220 */ /* 0x081fe20000410000 */
[----:B------:R-:W-:Y:S01]  /*0940*/  IMAD.U32 R158, R153, 0x10000, RZ ;  /* 0x00010000999e7824 */ /* 0x000fe200078e00ff */
[----:B------:R-:W-:Y:S01]  /*0950*/  PRMT R100, R101, 0x7632, R100 ;  /* 0x0000763265647816 */ /* 0x000fe20000000064 */
[C---:B------:R-:W-:Y:S01]  /*0960*/  IMAD.U32 R155, R102.reuse, 0x10000, RZ ;  /* 0x00010000669b7824 */ /* 0x040fe200078e00ff */
[----:B-1----:R-:W-:Y:S01]  /*0970*/  PRMT R151, R102, 0x7632, R151 ;  /* 0x0000763266977816 */ /* 0x002fe20000000097 */
[----:B------:R-:W-:Y:S01]  /*0980*/  FADD.FTZ R33, R33, R96 ;  /* 0x0000006021217221 */ /* 0x000fe20000010000 */
[-C--:B------:R-:W-:Y:S01]  /*0990*/  FFMA.FTZ R57, R156, R96.reuse, R57 ;  /* 0x000000609c397223 */ /* 0x080fe20000010039 */
[----:B------:R-:W-:Y:S01]  /*09a0*/  FMUL.FTZ R153, R65, R96 ;  /* 0x0000006041997220 */ /* 0x000fe20000410000 */
[----:B------:R-:W-:Y:S01]  /*09b0*/  SHF.L.U32 R101, R101, 0x10, RZ ;  /* 0x0000001065657819 */ /* 0x000fe200000006ff */
[----:B------:R-:W-:Y:S01]  /*09c0*/  FADD.FTZ R154, -R167, R154 ;  /* 0x0000009aa79a7221 */ /* 0x000fe20000010100 */
[----:B------:R-:W-:Y:S01]  /*09d0*/  SHF.L.U32 R102, R147, 0x10, RZ ;  /* 0x0000001093667819 */ /* 0x000fe200000006ff */
[----:B------:R-:W-:Y:S01]  /*09e0*/  FADD.FTZ R96, RZ, R148 ;  /* 0x00000094ff607221 */ /* 0x000fe20000010000 */
[----:B------:R-:W-:Y:S01]  /*09f0*/  FADD.FTZ R152, -R167, R152 ;  /* 0x00000098a7987221 */ /* 0x000fe20000010100 */
[----:B------:R-:W-:Y:S01]  /*0a00*/  FFMA.FTZ R97, R3, R148, RZ ;  /* 0x0000009403617223 */ /* 0x000fe200000100ff */
[----:B------:R-:W-:Y:S01]  /*0a10*/  FADD.FTZ R166, -R167, R166 ;  /* 0x000000a6a7a67221 */ /* 0x000fe20000010100 */
[----:B------:R-:W-:Y:S01]  /*0a20*/  FADD.FTZ R32, R32, R99 ;  /* 0x0000006320207221 */ /* 0x000fe20000010000 */
[----:B------:R-:W-:Y:S01]  /*0a30*/  FFMA.FTZ R56, R3, R99, R56 ;  /* 0x0000006303387223 */ /* 0x000fe20000010038 */
[----:B------:R-:W-:Y:S01]  /*0a40*/  SHF.L.U32 R100, R100, 0x10, RZ ;  /* 0x0000001064647819 */ /* 0x000fe200000006ff */
[C---:B------:R-:W-:Y:S01]  /*0a50*/  FMUL.FTZ R149, R115.reuse, R154 ;  /* 0x0000009a73957220 */ /* 0x040fe20000410000 */
[----:B------:R-:W-:Y:S01]  /*0a60*/  FADD.FTZ R99, R96, R153 ;  /* 0x0000009960637221 */ /* 0x000fe20000010000 */
[----:B------:R-:W-:Y:S01]  /*0a70*/  FMUL.FTZ R147, R115, R152 ;  /* 0x0000009873937220 */ /* 0x000fe20000410000 */
[----:B------:R-:W-:Y:S01]  /*0a80*/  FMUL.FTZ R150, R66, R101 ;  /* 0x0000006542967220 */ /* 0x000fe20000410000 */
[----:B------:R-:W-:Y:S01]  /*0a90*/  FADD.FTZ R102, -R167, R102 ;  /* 0x00000066a7667221 */ /* 0x000fe20000010100 */
[----:B------:R-:W-:Y:S01]  /*0aa0*/  FFMA.FTZ R96, R156, R153, R97 ;  /* 0x000000999c607223 */ /* 0x000fe20000010061 */
[----:B------:R-:W-:-:S02]  /*0ab0*/  IMAD.U32 R168, R151, 0x10000, RZ ;  /* 0x0001000097a87824 */ /* 0x000fc400078e00ff */
[----:B------:R-:W-:Y:S01]  /*0ac0*/  FMUL.FTZ R151, R115, R166 ;  /* 0x000000a673977220 */ /* 0x000fe20000410000 */
[----:B------:R-:W-:Y:S01]  /*0ad0*/  FADD.FTZ R28, R28, R155 ;  /* 0x0000009b1c1c7221 */ /* 0x000fe20000010000 */
[-C--:B------:R-:W-:Y:S01]  /*0ae0*/  FFMA.FTZ R52, R149, R155.reuse, R52 ;  /* 0x0000009b95347223 */ /* 0x080fe20000010034 */
[----:B------:R-:W-:Y:S01]  /*0af0*/  FMUL.FTZ R152, R60, R155 ;  /* 0x0000009b3c987220 */ /* 0x000fe20000410000 */
[----:B------:R-:W-:Y:S01]  /*0b00*/  FADD.FTZ R166, -R167, R158 ;  /* 0x0000009ea7a67221 */ /* 0x000fe20000010100 */
[----:B------:R-:W-:Y:S01]  /*0b10*/  FMUL.FTZ R158, R115, R102 ;  /* 0x00000066739e7220 */ /* 0x000fe20000410000 */
[----:B------:R-:W-:Y:S01]  /*0b20*/  FMUL.FTZ R155, R67, R100 ;  /* 0x00000064439b7220 */ /* 0x000fe20000410000 */
[----:B------:R-:W-:Y:S01]  /*0b30*/  FADD.FTZ R98, R99, R150 ;  /* 0x0000009663627221 */ /* 0x000fe20000010000 */
[----:B------:R-:W-:Y:S01]  /*0b40*/  FFMA.FTZ R97, R147, R150, R96 ;  /* 0x0000009693617223 */ /* 0x000fe20000010060 */
[C---:B------:R-:W-:Y:S02]  /*0b50*/  PRMT R157, R103.reuse, 0x7632, R157 ;  /* 0x00007632679d7816 */ /* 0x040fe4000000009d */
        /* <DEDUP_REMOVED lines=8> */
[----:B------:R-:W-:Y:S01]  /*0be0*/  FADD.FTZ R29, R29, R168 ;  /* 0x000000a81d1d7221 */ /* 0x000fe20000010000 */
[----:B------:R-:W-:Y:S01]  /*0bf0*/  FFMA.FTZ R53, R166, R168, R53 ;  /* 0x000000a8a6357223 */ /* 0x000fe20000010035 */
[----:B------:R-:W-:Y:S01]  /*0c00*/  FMUL.FTZ R154, R62, R103 ;  /* 0x000000673e9a7220 */ /* 0x000fe20000410000 */
        /* <DEDUP_REMOVED lines=17> */
.L_x_881:
[----:B----4-:R-:W-:Y:S05]  /*0d20*/  BSYNC.RECONVERGENT B0 ;  /* 0x0000000000007941 */ /* 0x010fea0003800200 */
.L_x_880:
        /* <DEDUP_REMOVED lines=21> */
[----:B------:R-:W-:Y:S02]  /*0e80*/  IADD3 R169, PT, PT, R169, 0x80, RZ ;  /* 0x00000080a9a97810 */ /* 0x000fe40007ffe0ff */
[C---:B---3--:R-:W-:Y:S02]  /*0e90*/  PRMT R119, R96.reuse, 0x7632, R119 ;  /* 0x0000763260777816 */ /* 0x048fe40000000077 */
[----:B------:R-:W-:Y:S01]  /*0ea0*/  SHF.L.U32 R96, R96, 0x10, RZ ;  /* 0x0000001060607819 */ /* 0x000fe200000006ff */
[C---:B------:R-:W-:Y:S01]  /*0eb0*/  IMAD.U32 R126, R97.reuse, 0x10000, RZ ;  /* 0x00010000617e7824 */ /* 0x040fe200078e00ff */
[----:B------:R-:W-:Y:S01]  /*0ec0*/  PRMT R124, R97, 0x7632, R124 ;  /* 0x00007632617c7816 */ /* 0x000fe2000000007c */
[C---:B------:R-:W-:Y:S01]  /*0ed0*/  IMAD.U32 R132, R99.reuse, 0x10000, RZ ;  /* 0x0001000063847824 */ /* 0x040fe200078e00ff */
[----:B------:R-:W-:Y:S02]  /*0ee0*/  PRMT R131, R99, 0x7632, R131 ;  /* 0x0000763263837816 */ /* 0x000fe40000000083 */
[----:B------:R-:W-:-:S02]  /*0ef0*/  PRMT R125, R98, 0x7632, R125 ;  /* 0x00007632627d7816 */ /* 0x000fc4000000007d */
[----:B------:R-:W-:Y:S02]  /*0f00*/  SHF.L.U32 R128, R98, 0x10, RZ ;  /* 0x0000001062807819 */ /* 0x000fe400000006ff */
[C---:B----4-:R-:W-:Y:S02]  /*0f10*/  PRMT R97, R100.reuse, 0x7632, R97 ;  /* 0x0000763264617816 */ /* 0x050fe40000000061 */
[----:B------:R-:W-:Y:S01]  /*0f20*/  SHF.L.U32 R99, R100, 0x10, RZ ;  /* 0x0000001064637819 */ /* 0x000fe200000006ff */
[----:B------:R-:W-:Y:S01]  /*0f30*/  FADD.FTZ R96, -R167, R96 ;  /* 0x00000060a7607221 */ /* 0x000fe20000010100 */
[----:B------:R-:W-:Y:S01]  /*0f40*/  SHF.L.U32 R98, R119, 0x10, RZ ;  /* 0x0000001077627819 */ /* 0x000fe200000006ff */
[----:B------:R-:W-:Y:S01]  /*0f50*/  FADD.FTZ R128, -R167, R128 ;  /* 0x00000080a7807221 */ /* 0x000fe20000010100 */
[----:B------:R-:W-:Y:S01]  /*0f60*/  PRMT R127, R102, 0x7632, R127 ;  /* 0x00007632667f7816 */ /* 0x000fe2000000007f */
[----:B0-----:R-:W-:Y:S01]  /*0f70*/  FMUL.FTZ R120, R80, R99 ;  /* 0x0000006350787220 */ /* 0x001fe20000410000 */
[----:B------:R-:W-:Y:S01]  /*0f80*/  SHF.L.U32 R100, R97, 0x10, RZ ;  /* 0x0000001061647819 */ /* 0x000fe200000006ff */
[----:B-----5:R-:W-:Y:S01]  /*0f90*/  FMUL.FTZ R119, R115, R96 ;  /* 0x0000006073777220 */ /* 0x020fe20000410000 */
[----:B------:R-:W-:Y:S01]  /*0fa0*/  FADD.FTZ R98, -R167, R98 ;  /* 0x00000062a7627221 */ /* 0x000fe20000010100 */
[----:B-1----:R-:W-:Y:S01]  /*0fb0*/  PRMT R122, R101, 0x7632, R122 ;  /* 0x00007632657a7816 */ /* 0x002fe2000000007a */
[----:B------:R-:W-:Y:S01]  /*0fc0*/  FMUL.FTZ R123, R115, R128 ;  /* 0x00000080737b7220 */ /* 0x000fe20000410000 */
[----:B------:R-:W-:Y:S01]  /*0fd0*/  SHF.L.U32 R172, R127, 0x10, RZ ;  /* 0x000000107fac7819 */ /* 0x000fe200000006ff */
[----:B------:R-:W-:Y:S01]  /*0fe0*/  FADD.FTZ R96, R171, R120 ;  /* 0x00000078ab607221 */ /* 0x000fe20000010000 */
[----:B------:R-:W-:Y:S01]  /*0ff0*/  SHF.L.U32 R129, R102, 0x10, RZ ;  /* 0x0000001066817819 */ /* 0x000fe200000006ff */
[----:B------:R-:W-:Y:S01]  /*1000*/  FMUL.FTZ R127, R81, R100 ;  /* 0x00000064517f7220 */ /* 0x000fe20000410000 */
[----:B------:R-:W-:-:S02]  /*1010*/  IMAD.U32 R101, R101, 0x10000, RZ ;  /* 0x0001000065657824 */ /* 0x000fc400078e00ff */
[----:B------:R-:W-:Y:S01]  /*1020*/  FADD.FTZ R126, -R167, R126 ;  /* 0x0000007ea77e7221 */ /* 0x000fe20000010100 */
[----:B------:R-:W-:Y:S02]  /*1030*/  IMAD.U32 R102, R124, 0x10000, RZ ;  /* 0x000100007c667824 */ /* 0x000fe400078e00ff */
[----:B------:R-:W-:Y:S01]  /*1040*/  FMUL.FTZ R128, R115, R98 ;  /* 0x0000006273807220 */ /* 0x000fe20000410000 */
[----:B------:R-:W-:Y:S01]  /*1050*/  FFMA.FTZ R97, R119, R120, R170 ;  /* 0x0000007877617223 */ /* 0x000fe200000100aa */
[----:B------:R-:W-:Y:S01]  /*1060*/  SHF.L.U32 R130, R125, 0x10, RZ ;  /* 0x000000107d827819 */ /* 0x000fe200000006ff */
[----:B------:R-:W-:Y:S01]  /*1070*/  FADD.FTZ R134, -R167, R132 ;  /* 0x00000084a7867221 */ /* 0x000fe20000010100 */
[----:B------:R-:W-:Y:S01]  /*1080*/  FADD.FTZ R24, R24, R99 ;  /* 0x0000006318187221 */ /* 0x000fe20000010000 */
[----:B------:R-:W-:Y:S01]  /*1090*/  FFMA.FTZ R48, R119, R99, R48 ;  /* 0x0000006377307223 */ /* 0x000fe20000010030 */
[----:B------:R-:W-:Y:S02]  /*10a0*/  IMAD.U32 R132, R122, 0x10000, RZ ;  /* 0x000100007a847824 */ /* 0x000fe400078e00ff */
[----:B------:R-:W-:Y:S01]  /*10b0*/  FADD.FTZ R99, R96, R127 ;  /* 0x0000007f60637221 */ /* 0x000fe20000010000 */
[----:B------:R-:W-:Y:S01]  /*10c0*/  FMUL.FTZ R121, R115, R126 ;  /* 0x0000007e73797220 */ /* 0x000fe20000410000 */
[----:B------:R-:W-:Y:S01]  /*10d0*/  FMUL.FTZ R122, R82, R101 ;  /* 0x00000065527a7220 */ /* 0x000fe20000410000 */
[----:B------:R-:W-:Y:S01]  /*10e0*/  FADD.FTZ R102, -R167, R102 ;  /* 0x00000066a7667221 */ /* 0x000fe20000010100 */
[----:B------:R-:W-:Y:S01]  /*10f0*/  FFMA.FTZ R96, R128, R127, R97 ;  /* 0x0000007f80607223 */ /* 0x000fe20000010061 */
        /* <DEDUP_REMOVED lines=8> */
[----:B------:R-:W-:-:S03]  /*1180*/  FFMA.FTZ R97, R121, R122, R96 ;  /* 0x0000007a79617223 */ /* 0x000fc60000010060 */
[----:B------:R-:W-:Y:S01]  /*1190*/  FADD.FTZ R99, R98, R129 ;  /* 0x0000008162637221 */ /* 0x000fe20000010000 */
[C---:B------:R-:W-:Y:S01]  /*11a0*/  FFMA.FTZ R96, R130.reuse, R129, R97 ;  /* 0x0000008182607223 */ /* 0x040fe20000010061 */
[----:B------:R-:W-:Y:S01]  /*11b0*/  PRMT R133, R103, 0x7632, R133 ;  /* 0x0000763267857816 */ /* 0x000fe20000000085 */
[----:B------:R-:W-:Y:S02]  /*11c0*/  IMAD.U32 R174, R131, 0x10000, RZ ;  /* 0x0001000083ae7824 */ /* 0x000fe400078e00ff */
[----:B------:R-:W-:Y:S01]  /*11d0*/  FADD.FTZ R27, R27, R132 ;  /* 0x000000841b1b7221 */ /* 0x000fe20000010000 */
[----:B------:R-:W-:Y:S01]  /*11e0*/  FFMA.FTZ R51, R130, R132, R51 ;  /* 0x0000008482337223 */ /* 0x000fe20000010033 */
[----:B------:R-:W-:Y:S02]  /*11f0*/  IMAD.U32 R103, R103, 0x10000, RZ ;  /* 0x0001000067677824 */ /* 0x000fe400078e00ff */
[----:B------:R-:W-:Y:S01]  /*1200*/  FMUL.FTZ R132, R115, R134 ;  /* 0x0000008673847220 */ /* 0x000fe20000410000 */
[----:B------:R-:W-:Y:S01]  /*1210*/  FMUL.FTZ R131, R77, R172 ;  /* 0x000000ac4d837220 */ /* 0x000fe20000410000 */
[----:B------:R-:W-:Y:S01]  /*1220*/  FADD.FTZ R98, R99, R124 ;  /* 0x0000007c63627221 */ /* 0x000fe20000010000 */
[----:B------:R-:W-:Y:S01]  /*1230*/  FFMA.FTZ R97, R123, R124, R96 ;  /* 0x0000007c7b617223 */ /* 0x000fe20000010060 */
[----:B------:R-:W-:-:S02]  /*1240*/  IMAD.U32 R176, R133, 0x10000, RZ ;  /* 0x0001000085b07824 */ /* 0x000fc400078e00ff */
        /* <DEDUP_REMOVED lines=20> */
.L_x_883:
[----:B------:R-:W-:Y:S05]  /*1390*/  BSYNC.RECONVERGENT B0 ;  /* 0x0000000000007941 */ /* 0x000fea0003800200 */
.L_x_882:
        /* <DEDUP_REMOVED lines=21> */
[C---:B---3--:R-:W-:Y:S02]  /*14f0*/  PRMT R118, R101.reuse, 0x7632, R118 ;  /* 0x0000763265767816 */ /* 0x048fe40000000076 */
[----:B------:R-:W-:Y:S02]  /*1500*/  SHF.L.U32 R138, R101, 0x10, RZ ;  /* 0x00000010658a7819 */ /* 0x000fe400000006ff */
[----:B------:R-:W-:Y:S02]  /*1510*/  PRMT R101, R102, 0x7632, R101 ;  /* 0x0000763266657816 */ /* 0x000fe40000000065 */
[----:B------:R-:W-:Y:S02]  /*1520*/  PRMT R135, R103, 0x7632, R135 ;  /* 0x0000763267877816 */ /* 0x000fe40000000087 */
[C---:B------:R-:W-:Y:S01]  /*1530*/  PRMT R114, R100.reuse, 0x7632, R114 ;  /* 0x0000763264727816 */ /* 0x040fe20000000072 */
[----:B------:R-:W-:Y:S01]  /*1540*/  IMAD.U32 R100, R100, 0x10000, RZ ;  /* 0x0001000064647824 */ /* 0x000fe200078e00ff */
[----:B0-----:R-:W-:Y:S01]  /*1550*/  SHF.L.U32 R136, R135, 0x10, RZ ;  /* 0x0000001087887819 */ /* 0x001fe200000006ff */
[----:B-1----:R-:W-:Y:S01]  /*1560*/  IMAD.U32 R116, R101, 0x10000, RZ ;  /* 0x0001000065747824 */ /* 0x002fe200078e00ff */
[----:B------:R-:W-:Y:S01]  /*1570*/  SHF.L.U32 R140, R103, 0x10, RZ ;  /* 0x00000010678c7819 */ /* 0x000fe200000006ff */
[----:B------:R-:W-:Y:S01]  /*1580*/  FADD.FTZ R138, -R167, R138 ;  /* 0x0000008aa78a7221 */ /* 0x000fe20000010100 */
[C---:B----4-:R-:W-:Y:S01]  /*1590*/  PRMT R101, R96.reuse, 0x7632, R101 ;  /* 0x0000763260657816 */ /* 0x050fe20000000065 */
[----:B------:R-:W-:-:S02]  /*15a0*/  IMAD.U32 R103, R96, 0x10000, RZ ;  /* 0x0001000060677824 */ /* 0x000fc400078e00ff */
[C---:B------:R-:W-:Y:S01]  /*15b0*/  FADD.FTZ R100, -R167.reuse, R100 ;  /* 0x00000064a7647221 */ /* 0x040fe20000010100 */
[----:B------:R-:W-:Y:S02]  /*15c0*/  IMAD.U32 R114, R114, 0x10000, RZ ;  /* 0x0001000072727824 */ /* 0x000fe400078e00ff */
[----:B------:R-:W-:Y:S01]  /*15d0*/  FADD.FTZ R146, -R167, R116 ;  /* 0x00000074a7927221 */ /* 0x000fe20000010100 */
[----:B------:R-:W-:Y:S01]  /*15e0*/  PRMT R96, R97, 0x7632, R96 ;  /* 0x0000763261607816 */ /* 0x000fe20000000060 */
[----:B------:R-:W-:Y:S01]  /*15f0*/  FADD.FTZ R172, -R167, R136 ;  /* 0x00000088a7ac7221 */ /* 0x000fe20000010100 */
[----:B------:R-:W-:Y:S01]  /*1600*/  SHF.L.U32 R97, R97, 0x10, RZ ;  /* 0x0000001061617819 */ /* 0x000fe200000006ff */
[C---:B------:R-:W-:Y:S01]  /*1610*/  IMAD.U32 R117, R98.reuse, 0x10000, RZ ;  /* 0x0001000062757824 */ /* 0x040fe200078e00ff */
[----:B------:R-:W-:Y:S01]  /*1620*/  PRMT R116, R98, 0x7632, R116 ;  /* 0x0000763262747816 */ /* 0x000fe20000000074 */
[----:B------:R-:W-:Y:S02]  /*1630*/  IMAD.U32 R98, R101, 0x10000, RZ ;  /* 0x0001000065627824 */ /* 0x000fe400078e00ff */
[----:B------:R-:W-:Y:S01]  /*1640*/  FMUL.FTZ R136, R72, R103 ;  /* 0x0000006748887220 */ /* 0x000fe20000410000 */
[----:B-----5:R-:W-:Y:S01]  /*1650*/  FMUL.FTZ R137, R115, R138 ;  /* 0x0000008a73897220 */ /* 0x020fe20000410000 */
[----:B------:R-:W-:Y:S01]  /*1660*/  SHF.L.U32 R118, R118, 0x10, RZ ;  /* 0x0000001076767819 */ /* 0x000fe200000006ff */
[----:B------:R-:W-:Y:S01]  /*1670*/  FADD.FTZ R114, -R167, R114 ;  /* 0x00000072a7727221 */ /* 0x000fe20000010100 */
[----:B------:R-:W-:Y:S01]  /*1680*/  FMUL.FTZ R135, R115, R100 ;  /* 0x0000006473877220 */ /* 0x000fe20000410000 */
[----:B------:R-:W-:Y:S01]  /*1690*/  IMAD.U32 R102, R102, 0x10000, RZ ;  /* 0x0001000066667824 */ /* 0x000fe200078e00ff */
[----:B------:R-:W-:Y:S01]  /*16a0*/  SHF.L.U32 R100, R96, 0x10, RZ ;  /* 0x0000001060647819 */ /* 0x000fe200000006ff */
[----:B------:R-:W-:Y:S01]  /*16b0*/  FADD.FTZ R18, R18, R97 ;  /* 0x0000006112127221 */ /* 0x000fe20000010000 */
[-C--:B------:R-:W-:Y:S01]  /*16c0*/  FFMA.FTZ R42, R137, R97.reuse, R42 ;  /* 0x00000061892a7223 */ /* 0x080fe2000001002a */
[----:B------:R-:W-:Y:S01]  /*16d0*/  FMUL.FTZ R138, R74, R97 ;  /* 0x000000614a8a7220 */ /* 0x000fe20000410000 */
[----:B------:R-:W-:Y:S01]  /*16e0*/  FADD.FTZ R96, R171, R136 ;  /* 0x00000088ab607221 */ /* 0x000fe20000010000 */
[----:B------:R-:W-:Y:S01]  /*16f0*/  FMUL.FTZ R143, R73, R98 ;  /* 0x00000062498f7220 */ /* 0x000fe20000410000 */
[----:B------:R-:W-:Y:S01]  /*1700*/  FMUL.FTZ R142, R115, R114 ;  /* 0x00000072738e7220 */ /* 0x000fe20000410000 */
[----:B------:R-:W-:Y:S01]  /*1710*/  FFMA.FTZ R97, R135, R136, R170 ;  /* 0x0000008887617223 */ /* 0x000fe200000100aa */
[C---:B------:R-:W-:Y:S01]  /*1720*/  FADD.FTZ R102, -R167.reuse, R102 ;  /* 0x00000066a7667221 */ /* 0x040fe20000010100 */
[C---:B------:R-:W-:Y:S01]  /*1730*/  FADD.FTZ R144, -R167.reuse, R140 ;  /* 0x0000008ca7907221 */ /* 0x040fe20000010100 */
[----:B------:R-:W-:Y:S01]  /*1740*/  FADD.FTZ R118, -R167, R118 ;  /* 0x00000076a7767221 */ /* 0x000fe20000010100 */
[----:B------:R-:W-:-:S02]  /*1750*/  PRMT R141, R99, 0x7632, R141 ;  /* 0x00007632638d7816 */ /* 0x000fc4000000008d */
[----:B------:R-:W-:Y:S01]  /*1760*/  SHF.L.U32 R167, R99, 0x10, RZ ;  /* 0x0000001063a77819 */ /* 0x000fe200000006ff */
[----:B------:R-:W-:Y:S01]  /*1770*/  FADD.FTZ R99, R96, R143 ;  /* 0x0000008f60637221 */ /* 0x000fe20000010000 */
[C---:B------:R-:W-:Y:S01]  /*1780*/  FFMA.FTZ R96, R142.reuse, R143, R97 ;  /* 0x0000008f8e607223 */ /* 0x040fe20000010061 */
        /* <DEDUP_REMOVED lines=33> */
[----:B------:R-:W-:Y:S01]  /*19a0*/  FFMA.FTZ R38, R141, R167, R38 ;  /* 0x000000a78d267223 */ /* 0x000fe20000010026 */
[----:B------:R-:W-:Y:S01]  /*19b0*/  FADD.FTZ R15, R15, R102 ;  /* 0x000000660f0f7221 */ /* 0x000fe20000010000 */
[C---:B------:R-:W-:Y:S01]  /*19c0*/  FFMA.FTZ R39, R118.reuse, R102, R39 ;  /* 0x0000006676277223 */ /* 0x040fe20000010027 */
[----:B------:R-:W-:Y:S01]  /*19d0*/  FADD.FTZ R171, R99, R116 ;  /* 0x0000007463ab7221 */ /* 0x000fe20000010000 */
[----:B------:R-:W-:-:S07]  /*19e0*/  FFMA.FTZ R170, R118, R116, R97 ;  /* 0x0000007476aa7223 */ /* 0x000fce0000010061 */
.L_x_885:
[----:B------:R-:W-:Y:S05]  /*19f0*/  BSYNC.RECONVERGENT B0 ;  /* 0x0000000000007941 */ /* 0x000fea0003800200 */
.L_x_884:
        /* <DEDUP_REMOVED lines=21> */
[----:B------:R-:W2:Y:S02]  /*1b50*/  SHFL.DOWN PT, R102, R101, 0x2, 0x1f ;  /* 0x08401f0065667f89 */ /* 0x000ea400000e0000 */
[----:B------:R-:W-:-:S05]  /*1b60*/  VIADD R99, R167, 0x3020 ;  /* 0x00003020a7637836 */ /* 0x000fca0000000000 */
[----:B------:R-:W-:Y:S01]  /*1b70*/  @!P4 MOV R98, R99 ;  /* 0x000000630062c202 */ /* 0x000fe20000000f00 */
[C---:B------:R-:W-:Y:S02]  /*1b80*/  @!P2 VIADD R98, R167.reuse, 0x3000 ;  /* 0x00003000a762a836 */ /* 0x040fe40000000000 */
[----:B------:R-:W-:-:S03]  /*1b90*/  @!P3 VIADD R99, R167, 0x3000 ;  /* 0x00003000a763b836 */ /* 0x000fc60000000000 */
[----:B------:R-:W-:Y:S01]  /*1ba0*/  @!P4 LEA R169, R111, R98, 0x3 ;  /* 0x000000626fa9c211 */ /* 0x000fe200078e18ff */
[----:B0-----:R-:W-:Y:S01]  /*1bb0*/  FADD.FTZ R103, R100, R103 ;  /* 0x0000006764677221 */ /* 0x001fe20000010000 */
[C---:B------:R-:W-:Y:S01]  /*1bc0*/  IADD3 R100, PT, PT, R167.reuse, 0x3030, RZ ;  /* 0x00003030a7647810 */ /* 0x040fe20007ffe0ff */
[----:B------:R-:W-:Y:S01]  /*1bd0*/  @!P3 VIADD R100, R167, 0x3010 ;  /* 0x00003010a764b836 */ /* 0x000fe20000000000 */
[----:B-1----:R-:W-:Y:S01]  /*1be0*/  IADD3 R113, PT, PT, R113, R170, RZ ;  /* 0x000000aa71717210 */ /* 0x002fe20007ffe0ff */
[----:B--2---:R-:W-:Y:S01]  /*1bf0*/  FADD.FTZ R102, R101, R102 ;  /* 0x0000006665667221 */ /* 0x004fe20000010000 */
[----:B------:R-:W0:Y:S02]  /*1c00*/  SHFL.DOWN PT, R96, R103, 0x1, 0x1f ;  /* 0x08201f0067607f89 */ /* 0x000e2400000e0000 */
[----:B------:R-:W-:Y:S02]  /*1c10*/  ISETP.GE.AND P2, PT, R113, R171, PT ;  /* 0x000000ab7100720c */ /* 0x000fe40003f46270 */
[----:B------:R-:W1:Y:S02]  /*1c20*/  SHFL.DOWN PT, R97, R102, 0x1, 0x1f ;  /* 0x08201f0066617f89 */ /* 0x000e6400000e0000 */
[----:B------:R-:W-:-:S02]  /*1c30*/  P2R R174, PR, RZ, 0x4 ;  /* 0x00000004ffae7803 */ /* 0x000fc40000000000 */
[----:B------:R-:W-:Y:S01]  /*1c40*/  ISETP.GE.U32.AND P2, PT, R2, 0x80, PT ;  /* 0x000000800200780c */ /* 0x000fe20003f46070 */
[----:B0-----:R-:W-:Y:S01]  /*1c50*/  FADD.FTZ R172, R103, R96 ;  /* 0x0000006067ac7221 */ /* 0x001fe20000010000 */
[----:B-1----:R-:W-:-:S05]  /*1c60*/  FADD.FTZ R173, R102, R97 ;  /* 0x0000006166ad7221 */ /* 0x002fca0000010000 */
[----:B------:R0:W-:Y:S01]  /*1c70*/  @!P4 STS.64 [R169], R172 ;  /* 0x000000aca900c388 */ /* 0x0001e20000000a00 */
[----:B------:R-:W-:Y:S01]  /*1c80*/  BAR.SYNC.DEFER_BLOCKING 0x0 ;  /* 0x0000000000007b1d */ /* 0x000fe20000010000 */
[----:B------:R-:W-:-:S04]  /*1c90*/  ISETP.NE.AND P4, PT, RZ, UR9, PT ;  /* 0x00000009ff007c0c */ /* 0x000fc8000bf85270 */
[----:B0-----:R-:W-:Y:S02]  /*1ca0*/  P2R R169, PR, RZ, 0x10 ;  /* 0x00000010ffa97803 */ /* 0x001fe40000000000 */
        /* <DEDUP_REMOVED lines=12> */
[--C-:B------:R-:W-:Y:S01]  /*1d70*/  FADD.FTZ R102, R102, R167.reuse ;  /* 0x000000a766667221 */ /* 0x100fe20000010000 */
[----:B------:R-:W-:Y:S01]  /*1d80*/  FADD.FTZ R100, R103, R96 ;  /* 0x0000006067647221 */ /* 0x000fe20000010000 */
[----:B------:R-:W-:-:S02]  /*1d90*/  PRMT R167, R9, 0x7632, R167 ;  /* 0x0000763209a77816 */ /* 0x000fc400000000a7 */
[----:B------:R-:W-:Y:S01]  /*1da0*/  FMUL.FTZ R101, R102, UR12 ;  /* 0x0000000c66657c20 */ /* 0x000fe20008410000 */
[----:B------:R-:W-:Y:S01]  /*1db0*/  PRMT R96, R8, 0x7632, R96 ;  /* 0x0000763208607816 */ /* 0x000fe20000000060 */
[----:B------:R-:W-:-:S03]  /*1dc0*/  FMUL.FTZ R100, R100, UR12 ;  /* 0x0000000c64647c20 */ /* 0x000fc60008410000 */
        /* <DEDUP_REMOVED lines=16> */
[----:B------:R-:W-:Y:S02]  /*1ed0*/  FFMA.FTZ R97, R149, R100, R101 ;  /* 0x0000006495617223 */ /* 0x000fe40000010065 */
[C---:B-----5:R-:W-:Y:S01]  /*1ee0*/  FMUL.FTZ R96, R115.reuse, R96 ;  /* 0x0000006073607220 */ /* 0x060fe20000410000 */
[----:B------:R-:W-:-:S03]  /*1ef0*/  FMUL.FTZ R102, R115, R102 ;  /* 0x0000006673667220 */ /* 0x000fc60000410000 */
[----:B------:R-:W-:Y:S01]  /*1f00*/  FMUL.FTZ R98, R96, UR13 ;  /* 0x0000000d60627c20 */ /* 0x000fe20008410000 */
[----:B------:R-:W-:Y:S01]  /*1f10*/  FADD.FTZ R96, R152, -R97 ;  /* 0x8000006198607221 */ /* 0x000fe20000010000 */
[----:B------:R-:W-:Y:S01]  /*1f20*/  FMUL.FTZ R102, R102, UR13 ;  /* 0x0000000d66667c20 */ /* 0x000fe20008410000 */
[-CC-:B------:R-:W-:Y:S02]  /*1f30*/  FFMA.FTZ R97, R147, R100.reuse, R101.reuse ;  /* 0x0000006493617223 */ /* 0x180fe40000010065 */
[----:B------:R-:W-:Y:S01]  /*1f40*/  FSEL R171, R98, RZ, P4 ;  /* 0x000000ff62ab7208 */ /* 0x000fe20002000000 */
[----:B------:R-:W-:Y:S01]  /*1f50*/  FFMA.FTZ R98, R166, R100, R101 ;  /* 0x00000064a6627223 */ /* 0x000fe20000010065 */
[----:B------:R-:W-:Y:S01]  /*1f60*/  ISETP.GE.U32.AND P4, PT, R104, RZ, PT ;  /* 0x000000ff6800720c */ /* 0x000fe20003f86070 */
[----:B------:R-:W-:Y:S02]  /*1f70*/  FMUL.FTZ R96, R115, R96 ;  /* 0x0000006073607220 */ /* 0x000fe40000410000 */
[----:B------:R-:W-:Y:S01]  /*1f80*/  FADD.FTZ R170, R157, -R98 ;  /* 0x800000629daa7221 */ /* 0x000fe20000010000 */
[----:B------:R-:W-:Y:S01]  /*1f90*/  ISETP.GE.U32.AND.EX P4, PT, R105, 0x1000000, PT, P4 ;  /* 0x010000006900780c */ /* 0x000fe20003f86140 */
[----:B------:R-:W-:Y:S01]  /*1fa0*/  FMUL.FTZ R96, R96, UR13 ;  /* 0x0000000d60607c20 */ /* 0x000fe20008410000 */
[----:B------:R-:W-:Y:S01]  /*1fb0*/  FADD.FTZ R98, R150, -R97 ;  /* 0x8000006196627221 */ /* 0x000fe20000010000 */
[----:B------:R-:W-:Y:S01]  /*1fc0*/  FMUL.FTZ R170, R115, R170 ;  /* 0x000000aa73aa7220 */ /* 0x000fe20000410000 */
[----:B------:R-:W-:Y:S01]  /*1fd0*/  FSEL R172, R102, RZ, P4 ;  /* 0x000000ff66ac7208 */ /* 0x000fe20002000000 */
[--C-:B------:R-:W-:Y:S01]  /*1fe0*/  FFMA.FTZ R102, R158, R100, R101.reuse ;  /* 0x000000649e667223 */ /* 0x100fe20000010065 */
[----:B------:R-:W-:Y:S01]  /*1ff0*/  LOP3.LUT P4, RZ, R105, 0xff, RZ, 0xc0, !PT ;  /* 0x000000ff69ff7812 */ /* 0x000fe2000788c0ff */
[----:B------:R-:W-:Y:S01]  /*2000*/  FMUL.FTZ R170, R170, UR13 ;  /* 0x0000000daaaa7c20 */ /* 0x000fe20008410000 */
[----:B------:R-:W-:Y:S01]  /*2010*/  FMUL.FTZ R99, R115, R98 ;  /* 0x0000006273637220 */ /* 0x000fe20000410000 */
[----:B------:R-:W-:Y:S01]  /*2020*/  FADD.FTZ R102, R155, -R102 ;  /* 0x800000669b667221 */ /* 0x000fe20000010000 */
[----:B------:R-:W-:Y:S01]  /*2030*/  FSEL R167, R96, RZ, P4 ;  /* 0x000000ff60a77208 */ /* 0x000fe20002000000 */
[-CC-:B------:R-:W-:Y:S01]  /*2040*/  FFMA.FTZ R96, R156, R100.reuse, R101.reuse ;  /* 0x000000649c607223 */ /* 0x180fe20000010065 */
[----:B------:R-:W-:Y:S01]  /*2050*/  LOP3.LUT P4, RZ, R105, 0xff00, RZ, 0xc0, !PT ;  /* 0x0000ff0069ff7812 */ /* 0x000fe2000788c0ff */
[----:B------:R-:W-:Y:S01]  /*2060*/  FFMA.FTZ R97, R3, R100, R101 ;  /* 0x0000006403617223 */ /* 0x000fe20000010065 */
[----:B------:R-:W-:Y:S01]  /*2070*/  FMUL.FTZ R99, R99, UR13 ;  /* 0x0000000d63637c20 */ /* 0x000fe20008410000 */
[----:B------:R-:W-:Y:S01]  /*2080*/  FMUL.FTZ R102, R115, R102 ;  /* 0x0000006673667220 */ /* 0x000fe20000410000 */
[----:B------:R-:W-:Y:S01]  /*2090*/  FSEL R170, R170, RZ, P4 ;  /* 0x000000ffaaaa7208 */ /* 0x000fe20002000000 */
[----:B------:R-:W-:Y:S01]  /*20a0*/  FADD.FTZ R98, R153, -R96 ;  /* 0x8000006099627221 */ /* 0x000fe20000010000 */
[----:B------:R-:W-:Y:S01]  /*20b0*/  LOP3.LUT P4, RZ, R104, 0xff0000, RZ, 0xc0, !PT ;  /* 0x00ff000068ff7812 */ /* 0x000fe2000788c0ff */
[----:B------:R-:W-:Y:S01]  /*20c0*/  FADD.FTZ R96, R148, -R97 ;  /* 0x8000006194607221 */ /* 0x000fe20000010000 */
[----:B------:R-:W-:Y:S01]  /*20d0*/  FMUL.FTZ R102, R102, UR13 ;  /* 0x0000000d66667c20 */ /* 0x000fe20008410000 */
[----:B------:R-:W-:Y:S01]  /*20e0*/  FMUL.FTZ R98, R115, R98 ;  /* 0x0000006273627220 */ /* 0x000fe20000410000 */
[----:B------:R-:W-:Y:S01]  /*20f0*/  FSEL R97, R99, RZ, P4 ;  /* 0x000000ff63617208 */ /* 0x000fe20002000000 */
[----:B------:R-:W-:Y:S01]  /*2100*/  FMUL.FTZ R96, R115, R96 ;  /* 0x0000006073607220 */ /* 0x000fe20000410000 */
[----:B------:R-:W-:Y:S01]  /*2110*/  LOP3.LUT P4, RZ, R104, 0xff000000, RZ, 0xc0, !PT ;  /* 0xff00000068ff7812 */ /* 0x000fe2000788c0ff */
[----:B------:R-:W-:Y:S01]  /*2120*/  FMUL.FTZ R98, R98, UR13 ;  /* 0x0000000d62627c20 */ /* 0x000fe20008410000 */
        /* <DEDUP_REMOVED lines=8> */
[----:B------:R-:W-:-:S04]  /*21b0*/  FSEL R96, R96, RZ, P4 ;  /* 0x000000ff60607208 */ /* 0x000fc80002000000 */
[----:B------:R-:W-:Y:S01]  /*21c0*/  F2FP.BF16.F32.PACK_AB R96, R103, R96 ;  /* 0x000000606760723e */ /* 0x000fe200000010ff */
[----:B------:R-:W-:Y:S06]  /*21d0*/  BRA `(.L_x_891) ;  /* 0x0000002000247947 */ /* 0x000fec0003800000 */
.L_x_890:
[-CC-:B------:R-:W-:Y:S01]  /*21e0*/  FFMA.FTZ R89, R151, R100.reuse, R101.reuse ;  /* 0x0000006497597223 */ /* 0x180fe20000010065 */
[-C--:B------:R-:W-:Y:S01]  /*21f0*/  FFMA.FTZ R90, R168, R100.reuse, R101 ;  /* 0x00000064a85a7223 */ /* 0x080fe20000010065 */
[----:B------:R-:W-:Y:S02]  /*2200*/  LOP3.LUT P4, RZ, R105, 0xff0000, RZ, 0xc0, !PT ;  /* 0x00ff000069ff7812 */ /* 0x000fe4000788c0ff */
[----:B------:R-:W-:Y:S01]  /*2210*/  FADD.FTZ R88, R154, -R89 ;  /* 0x800000599a587221 */ /* 0x000fe20000010000 */
[----:B------:R-:W-:Y:S01]  /*2220*/  FADD.FTZ R96, R159, -R90 ;  /* 0x8000005a9f607221 */ /* 0x000fe20000010000 */
[----:B------:R-:W-:Y:S02]  /*2230*/  FFMA.FTZ R89, R149, R100, R101 ;  /* 0x0000006495597223 */ /* 0x000fe40000010065 */
[C---:B-----5:R-:W-:Y:S01]  /*2240*/  FMUL.FTZ R98, R115.reuse, R88 ;  /* 0x0000005873627220 */ /* 0x060fe20000410000 */
[----:B------:R-:W-:Y:S01]  /*2250*/  FMUL.FTZ R175, R115, R96 ;  /* 0x0000006073af7220 */ /* 0x000fe20000410000 */
[----:B------:R-:W-:-:S02]  /*2260*/  FADD.FTZ R88, R152, -R89 ;  /* 0x8000005998587221 */ /* 0x000fc40000010000 */
[----:B------:R-:W-:Y:S01]  /*2270*/  FMUL.FTZ R90, R98, UR13 ;  /* 0x0000000d625a7c20 */ /* 0x000fe20008410000 */
[----:B------:R-:W-:Y:S01]  /*2280*/  FMUL.FTZ R89, R175, UR13 ;  /* 0x0000000daf597c20 */ /* 0x000fe20008410000 */
[----:B------:R-:W-:-:S03]  /*2290*/  FMUL.FTZ R103, R115, R88 ;  /* 0x0000005873677220 */ /* 0x000fc60000410000 */
[----:B------:R-:W-:Y:S01]  /*22a0*/  FSEL R173, R90, RZ, P4 ;  /* 0x000000ff5aad7208 */ /* 0x000fe20002000000 */
[-CC-:B------:R-:W-:Y:S01]  /*22b0*/  FFMA.FTZ R90, R166, R100.reuse, R101.reuse ;  /* 0x00000064a65a7223 */ /* 0x180fe20000010065 */
[----:B------:R-:W-:Y:S01]  /*22c0*/  ISETP.GE.U32.AND P4, PT, R104, RZ, PT ;  /* 0x000000ff6800720c */ /* 0x000fe20003f86070 */
[----:B------:R-:W-:Y:S02]  /*22d0*/  FMUL.FTZ R88, R103, UR13 ;  /* 0x0000000d67587c20 */ /* 0x000fe40008410000 */
[----:B------:R-:W-:Y:S01]  /*22e0*/  FADD.FTZ R96, R157, -R90 ;  /* 0x8000005a9d607221 */ /* 0x000fe20000010000 */
[----:B------:R-:W-:Y:S01]  /*22f0*/  ISETP.GE.U32.AND.EX P4, PT, R105, 0x1000000, PT, P4 ;  /* 0x010000006900780c */ /* 0x000fe20003f86140 */
[--C-:B------:R-:W-:Y:S02]  /*2300*/  FFMA.FTZ R90, R158, R100, R101.reuse ;  /* 0x000000649e5a7223 */ /* 0x100fe40000010065 */
[----:B------:R-:W-:Y:S01]  /*2310*/  FMUL.FTZ R172, R115, R96 ;  /* 0x0000006073ac7220 */ /* 0x000fe20000410000 */
[----:B------:R-:W-:Y:S01]  /*2320*/  FSEL R178, R89, RZ, P4 ;  /* 0x000000ff59b27208 */ /* 0x000fe20002000000 */
[-CC-:B------:R-:W-:Y:S01]  /*2330*/  FFMA.FTZ R89, R147, R100.reuse, R101.reuse ;  /* 0x0000006493597223 */ /* 0x180fe20000010065 */
[----:B------:R-:W-:Y:S01]  /*2340*/  LOP3.LUT P4, RZ, R105, 0xff, RZ, 0xc0, !PT ;  /* 0x000000ff69ff7812 */ /* 0x000fe2000788c0ff */
[----:B------:R-:W-:Y:S01]  /*2350*/  FMUL.FTZ R91, R172, UR13 ;  /* 0x0000000dac5b7c20 */ /* 0x000fe20008410000 */
[----:B------:R-:W-:Y:S01]  /*2360*/  FADD.FTZ R96, R155, -R90 ;  /* 0x8000005a9b607221 */ /* 0x000fe20000010000 */
[-C--:B------:R-:W-:Y:S01]  /*2370*/  FFMA.FTZ R90, R156, R100.reuse, R101 ;  /* 0x000000649c5a7223 */ /* 0x080fe20000010065 */
[----:B------:R-:W-:Y:S01]  /*2380*/  FSEL R171, R88, RZ, P4 ;  /* 0x000000ff58ab7208 */ /* 0x000fe20002000000 */
[----:B------:R-:W-:Y:S01]  /*2390*/  FADD.FTZ R88, R150, -R89 ;  /* 0x8000005996587221 */ /* 0x000fe20000010000 */
[----:B------:R-:W-:Y:S01]  /*23a0*/  FFMA.FTZ R89, R3, R100, R101 ;  /* 0x0000006403597223 */ /* 0x000fe20000010065 */
[----:B------:R-:W-:Y:S01]  /*23b0*/  LOP3.LUT P4, RZ, R105, 0xff00, RZ, 0xc0, !PT ;  /* 0x0000ff0069ff7812 */ /* 0x000fe2000788c0ff */
[C---:B------:R-:W-:Y:S01]  /*23c0*/  FMUL.FTZ R170, R115.reuse, R96 ;  /* 0x0000006073aa7220 */ /* 0x040fe20000410000 */
[----:B------:R-:W-:Y:S01]  /*23d0*/  FMUL.FTZ R99, R115, R88 ;  /* 0x0000005873637220 */ /* 0x000fe20000410000 */
[----:B------:R-:W-:Y:S01]  /*23e0*/  FADD.FTZ R88, R148, -R89 ;  /* 0x8000005994587221 */ /* 0x000fe20000010000 */
[----:B------:R-:W-:Y:S01]  /*23f0*/  FSEL R176, R91, RZ, P4 ;  /* 0x000000ff5bb07208 */ /* 0x000fe20002000000 */
[----:B------:R-:W-:Y:S01]  /*2400*/  FMUL.FTZ R91, R170, UR13 ;  /* 0x0000000daa5b7c20 */ /* 0x000fe20008410000 */
[----:B------:R-:W-:Y:S01]  /*2410*/  FMUL.FTZ R89, R99, UR13 ;  /* 0x0000000d63597c20 */ /* 0x000fe20008410000 */
[----:B------:R-:W-:Y:S01]  /*2420*/  LOP3.LUT P4, RZ, R104, 0xff0000, RZ, 0xc0, !PT ;  /* 0x00ff000068ff7812 */ /* 0x000fe2000788c0ff */
[----:B------:R-:W-:Y:S01]  /*2430*/  FMUL.FTZ R88, R115, R88 ;  /* 0x0000005873587220 */ /* 0x000fe20000410000 */
[----:B------:R-:W-:-:S02]  /*2440*/  FADD.FTZ R90, R153, -R90 ;  /* 0x8000005a995a7221 */ /* 0x000fc40000010000 */
[----:B------:R-:W-:Y:S01]  /*2450*/  FSEL R102, R89, RZ, P4 ;  /* 0x000000ff59667208 */ /* 0x000fe20002000000 */
[----:B------:R-:W-:Y:S01]  /*2460*/  FMUL.FTZ R89, R88, UR13 ;  /* 0x0000000d58597c20 */ /* 0x000fe20008410000 */
[----:B------:R-:W-:Y:S01]  /*2470*/  LOP3.LUT P4, RZ, R104, 0xff000000, RZ, 0xc0, !PT ;  /* 0xff00000068ff7812 */ /* 0x000fe2000788c0ff */
[----:B------:R-:W-:Y:S01]  /*2480*/  FMUL.FTZ R97, R115, R90 ;  /* 0x0000005a73617220 */ /* 0x000fe20000410000 */
[----:B------:R-:W-:Y:S02]  /*2490*/  F2FP.BF16.F32.PACK_AB R90, R172, R103 ;  /* 0x00000067ac5a723e */ /* 0x000fe400000010ff */
[----:B------:R-:W-:Y:S02]  /*24a0*/  FSEL R167, R91, RZ, P4 ;  /* 0x000000ff5ba77208 */ /* 0x000fe40002000000 */
[----:B------:R-:W-:Y:S02]  /*24b0*/  LOP3.LUT P4, RZ, R104, 0xff, RZ, 0xc0, !PT ;  /* 0x000000ff68ff7812 */ /* 0x000fe4000788c0ff */
[----:B------:R-:W-:Y:S01]  /*24c0*/  F2FP.BF16.F32.PACK_AB R91, R175, R98 ;  /* 0x00000062af5b723e */ /* 0x000fe200000010ff */
[----:B------:R-:W-:Y:S01]  /*24d0*/  FMUL.FTZ R98, R97, UR13 ;  /* 0x0000000d61627c20 */ /* 0x000fe20008410000 */
        /* <DEDUP_REMOVED lines=10> */
.L_x_889:
[----:B------:R-:W-:-:S04]  /*2580*/  UISETP.NE.U32.AND UP0, UPT, UR4, URZ, UPT ;  /* 0x000000ff0400728c */ /* 0x000fc8000bf05070 */
[----:B------:R-:W-:-:S09]  /*2590*/  UISETP.NE.AND.EX UP0, UPT, UR5, URZ, UPT, UP0 ;  /* 0x000000ff0500728c */ /* 0x000fd2000bf05300 */
[----:B------:R-:W-:Y:S05]  /*25a0*/  BRA.U UP0, `(.L_x_892) ;  /* 0x0000000100f87547 */ /* 0x000fea000b800000 */
[-CC-:B------:R-:W-:Y:S01]  /*25b0*/  FFMA.FTZ R99, R151, R100.reuse, R101.reuse ;  /* 0x0000006497637223 */ /* 0x180fe20000010065 */
[----:B------:R-:W-:Y:S02]  /*25c0*/  IMAD.U32 R170, R11, 0x10000, RZ ;  /* 0x000100000baa7824 */ /* 0x000fe400078e00ff */
[-C--:B------:R-:W-:Y:S01]  /*25d0*/  FFMA.FTZ R178, R168, R100.reuse, R101 ;  /* 0x00000064a8b27223 */ /* 0x080fe20000010065 */
[----:B------:R-:W-:Y:S01]  /*25e0*/  SHF.L.U32 R172, R172, 0x10, RZ ;  /* 0x00000010acac7819 */ /* 0x000fe200000006ff */
[----:B------:R-:W-:Y:S01]  /*25f0*/  FADD.FTZ R103, R154, -R99 ;  /* 0x800000639a677221 */ /* 0x000fe20000010000 */
[----:B------:R-:W-:Y:S01]  /*2600*/  LOP3.LUT P4, RZ, R105, 0xff0000, RZ, 0xc0, !PT ;  /* 0x00ff000069ff7812 */ /* 0x000fe2000788c0ff */
[----:B------:R-:W-:Y:S01]  /*2610*/  FADD.FTZ R171, R159, -R178 ;  /* 0x800000b29fab7221 */ /* 0x000fe20000010000 */
[-CC-:B------:R-:W-:Y:S01]  /*2620*/  FFMA.FTZ R97, R149, R100.reuse, R101.reuse ;  /* 0x0000006495617223 */ /* 0x180fe20000010065 */
[----:B-----5:R-:W-:Y:S01]  /*2630*/  FFMA.FTZ R170, R115, R103, R170 ;  /* 0x0000006773aa7223 */ /* 0x020fe200000100aa */
[----:B------:R-:W-:Y:S01]  /*2640*/  FFMA.FTZ R176, R166, R100, R101 ;  /* 0x00000064a6b07223 */ /* 0x000fe20000010065 */
[----:B------:R-:W-:-:S02]  /*2650*/  IMAD.U32 R102, R98, 0x10000, RZ ;  /* 0x0001000062667824 */ /* 0x000fc400078e00ff */
[----:B------:R-:W-:Y:S01]  /*2660*/  FFMA.FTZ R103, R115, R171, R172 ;  /* 0x000000ab73677223 */ /* 0x000fe200000100ac */
[----:B------:R-:W-:Y:S01]  /*2670*/  FMUL.FTZ R170, R170, UR13 ;  /* 0x0000000daaaa7c20 */ /* 0x000fe20008410000 */
[----:B------:R-:W-:Y:S01]  /*2680*/  SHF.L.U32 R98, R10, 0x10, RZ ;  /* 0x000000100a627819 */ /* 0x000fe200000006ff */
[----:B------:R-:W-:Y:S01]  /*2690*/  FADD.FTZ R97, R152, -R97 ;  /* 0x8000006198617221 */ /* 0x000fe20000010000 */
[----:B------:R-:W-:Y:S01]  /*26a0*/  FADD.FTZ R99, R157, -R176 ;  /* 0x800000b09d637221 */ /* 0x000fe20000010000 */
[----:B------:R-:W-:Y:S01]  /*26b0*/  FMUL.FTZ R103, R103, UR13 ;  /* 0x0000000d67677c20 */ /* 0x000fe20008410000 */
[----:B------:R-:W-:Y:S01]  /*26c0*/  FSEL R172, R170, RZ, P4 ;  /* 0x000000ffaaac7208 */ /* 0x000fe20002000000 */
[C---:B------:R-:W-:Y:S01]  /*26d0*/  FFMA.FTZ R97, R115.reuse, R97, R98 ;  /* 0x0000006173617223 */ /* 0x040fe20000010062 */
[----:B------:R-:W-:Y:S01]  /*26e0*/  ISETP.GE.U32.AND P4, PT, R104, RZ, PT ;  /* 0x000000ff6800720c */ /* 0x000fe20003f86070 */
[----:B------:R-:W-:Y:S01]  /*26f0*/  FFMA.FTZ R99, R115, R99, R102 ;  /* 0x0000006373637223 */ /* 0x000fe20000010066 */
[----:B------:R-:W-:-:S02]  /*2700*/  IMAD.U32 R102, R167, 0x10000, RZ ;  /* 0x00010000a7667824 */ /* 0x000fc400078e00ff */
[-CC-:B------:R-:W-:Y:S01]  /*2710*/  FFMA.FTZ R167, R147, R100.reuse, R101.reuse ;  /* 0x0000006493a77223 */ /* 0x180fe20000010065 */
[----:B------:R-:W-:Y:S01]  /*2720*/  ISETP.GE.U32.AND.EX P4, PT, R105, 0x1000000, PT, P4 ;  /* 0x010000006900780c */ /* 0x000fe20003f86140 */
[-CC-:B------:R-:W-:Y:S01]  /*2730*/  FFMA.FTZ R170, R156, R100.reuse, R101.reuse ;  /* 0x000000649caa7223 */ /* 0x180fe20000010065 */
[----:B------:R-:W-:Y:S01]  /*2740*/  FMUL.FTZ R97, R97, UR13 ;  /* 0x0000000d61617c20 */ /* 0x000fe20008410000 */
[----:B------:R-:W-:Y:S01]  /*2750*/  SHF.L.U32 R98, R9, 0x10, RZ ;  /* 0x0000001009627819 */ /* 0x000fe200000006ff */
[----:B------:R-:W-:Y:S01]  /*2760*/  FFMA.FTZ R176, R158, R100, R101 ;  /* 0x000000649eb07223 */ /* 0x000fe20000010065 */
[----:B------:R-:W-:Y:S01]  /*2770*/  FSEL R173, R103, RZ, P4 ;  /* 0x000000ff67ad7208 */ /* 0x000fe20002000000 */
[----:B------:R-:W-:Y:S01]  /*2780*/  FADD.FTZ R167, R150, -R167 ;  /* 0x800000a796a77221 */ /* 0x000fe20000010000 */
[----:B------:R-:W-:Y:S01]  /*2790*/  LOP3.LUT P4, RZ, R105, 0xff, RZ, 0xc0, !PT ;  /* 0x000000ff69ff7812 */ /* 0x000fe2000788c0ff */
[----:B------:R-:W-:Y:S01]  /*27a0*/  FADD.FTZ R103, R153, -R170 ;  /* 0x800000aa99677221 */ /* 0x000fe20000010000 */
[----:B------:R-:W-:Y:S01]  /*27b0*/  FADD.FTZ R171, R155, -R176 ;  /* 0x800000b09bab7221 */ /* 0x000fe20000010000 */
[----:B------:R-:W-:Y:S01]  /*27c0*/  FMUL.FTZ R99, R99, UR13 ;  /* 0x0000000d63637c20 */ /* 0x000fe20008410000 */
[----:B------:R-:W-:Y:S01]  /*27d0*/  FSEL R170, R97, RZ, P4 ;  /* 0x000000ff61aa7208 */ /* 0x000fe20002000000 */
[----:B------:R-:W-:Y:S01]  /*27e0*/  FFMA.FTZ R98, R115, R167, R98 ;  /* 0x000000a773627223 */ /* 0x000fe20000010062 */
[----:B------:R-:W-:Y:S01]  /*27f0*/  LOP3.LUT P4, RZ, R105, 0xff00, RZ, 0xc0, !PT ;  /* 0x0000ff0069ff7812 */ /* 0x000fe2000788c0ff */
[----:B------:R-:W-:-:S02]  /*2800*/  IMAD.U32 R96, R96, 0x10000, RZ ;  /* 0x0001000060607824 */ /* 0x000fc400078e00ff */
[----:B------:R-:W-:Y:S01]  /*2810*/  FFMA.FTZ R102, R115, R171, R102 ;  /* 0x000000ab73667223 */ /* 0x000fe20000010066 */
[----:B------:R-:W-:Y:S01]  /*2820*/  FMUL.FTZ R98, R98, UR13 ;  /* 0x0000000d62627c20 */ /* 0x000fe20008410000 */
[----:B------:R-:W-:Y:S01]  /*2830*/  FSEL R171, R99, RZ, P4 ;  /* 0x000000ff63ab7208 */ /* 0x000fe20002000000 */
[----:B------:R-:W-:Y:S01]  /*2840*/  FFMA.FTZ R97, R115, R103, R96 ;  /* 0x0000006773617223 */ /* 0x000fe20000010060 */
[----:B------:R-:W-:Y:S01]  /*2850*/  LOP3.LUT P4, RZ, R104, 0xff0000, RZ, 0xc0, !PT ;  /* 0x00ff000068ff7812 */ /* 0x000fe2000788c0ff */
[----:B------:R-:W-:Y:S01]  /*2860*/  FFMA.FTZ R103, R3, R100, R101 ;  /* 0x0000006403677223 */ /* 0x000fe20000010065 */
[----:B------:R-:W-:Y:S01]  /*2870*/  FMUL.FTZ R99, R102, UR13 ;  /* 0x0000000d66637c20 */ /* 0x000fe20008410000 */
[----:B------:R-:W-:Y:S01]  /*2880*/  SHF.L.U32 R96, R8, 0x10, RZ ;  /* 0x0000001008607819 */ /* 0x000fe200000006ff */
[----:B------:R-:W-:Y:S01]  /*2890*/  FMUL.FTZ R97, R97, UR13 ;  /* 0x0000000d61617c20 */ /* 0x000fe20008410000 */
[----:B------:R-:W-:Y:S01]  /*28a0*/  FSEL R102, R98, RZ, P4 ;  /* 0x000000ff62667208 */ /* 0x000fe20002000000 */
[----:B------:R-:W-:Y:S01]  /*28b0*/  FADD.FTZ R103, R148, -R103 ;  /* 0x8000006794677221 */ /* 0x000fe20000010000 */
[----:B------:R-:W-:-:S02]  /*28c0*/  LOP3.LUT P4, RZ, R104, 0xff000000, RZ, 0xc0, !PT ;  /* 0xff00000068ff7812 */ /* 0x000fc4000788c0ff */
[----:B------:R-:W-:Y:S01]  /*28d0*/  F2FP.BF16.F32.PACK_AB R98, R171, R170 ;  /* 0x000000aaab62723e */ /* 0x000fe200000010ff */
[----:B------:R-:W-:Y:S01]  /*28e0*/  FFMA.FTZ R96, R115, R103, R96 ;  /* 0x0000006773607223 */ /* 0x000fe20000010060 */
[----:B------:R-:W-:Y:S02]  /*28f0*/  FSEL R167, R99, RZ, P4 ;  /* 0x000000ff63a77208 */ /* 0x000fe40002000000 */
[----:B------:R-:W-:Y:S01]  /*2900*/  LOP3.LUT P4, RZ, R104, 0xff00, RZ, 0xc0, !PT ;  /* 0x0000ff0068ff7812 */ /* 0x000fe2000788c0ff */
[----:B------:R-:W-:Y:S01]  /*2910*/  FMUL.FTZ R96, R96, UR13 ;  /* 0x0000000d60607c20 */ /* 0x000fe20008410000 */
[----:B------:R-:W-:Y:S02]  /*2920*/  F2FP.BF16.F32.PACK_AB R99, R173, R172 ;  /* 0x000000acad63723e */ /* 0x000fe400000010ff */
[----:B------:R-:W-:Y:S02]  /*2930*/  FSEL R103, R97, RZ, P4 ;  /* 0x000000ff61677208 */ /* 0x000fe40002000000 */
[----:B------:R-:W-:-:S02]  /*2940*/  LOP3.LUT P4, RZ, R104, 0xff, RZ, 0xc0, !PT ;  /* 0x000000ff68ff7812 */ /* 0x000fc4000788c0ff */
[----:B------:R-:W-:Y:S02]  /*2950*/  F2FP.BF16.F32.PACK_AB R97, R167, R102 ;  /* 0x00000066a761723e */ /* 0x000fe400000010ff */
[----:B------:R-:W-:-:S04]  /*2960*/  FSEL R96, R96, RZ, P4 ;  /* 0x000000ff60607208 */ /* 0x000fc80002000000 */
[----:B------:R-:W-:Y:S01]  /*2970*/  F2FP.BF16.F32.PACK_AB R96, R103, R96 ;  /* 0x000000606760723e */ /* 0x000fe200000010ff */
[----:B------:R-:W-:Y:S06]  /*2980*/  BRA `(.L_x_891) ;  /* 0x0000001800387947 */ /* 0x000fec0003800000 */
.L_x_892:
[-CC-:B------:R-:W-:Y:S01]  /*2990*/  FFMA.FTZ R170, R168, R100.reuse, R101.reuse ;  /* 0x00000064a8aa7223 */ /* 0x180fe20000010065 */
[----:B------:R-:W-:Y:S01]  /*29a0*/  SHF.L.U32 R88, R99, 0x10, RZ ;  /* 0x0000001063587819 */ /* 0x000fe200000006ff */
[-CC-:B------:R-:W-:Y:S01]  /*29b0*/  FFMA.FTZ R89, R151, R100.reuse, R101.reuse ;  /* 0x0000006497597223 */ /* 0x180fe20000010065 */
[----:B------:R-:W-:Y:S02]  /*29c0*/  IMAD.U32 R102, R11, 0x10000, RZ ;  /* 0x000100000b667824 */ /* 0x000fe400078e00ff */
[----:B------:R-:W-:Y:S01]  /*29d0*/  FADD.FTZ R91, R159, -R170 ;  /* 0x800000aa9f5b7221 */ /* 0x000fe20000010000 */
[-C--:B------:R-:W-:Y:S01]  /*29e0*/  FFMA.FTZ R99, R149, R100.reuse, R101 ;  /* 0x0000006495637223 */ /* 0x080fe20000010065 */
[----:B------:R-:W-:Y:S01]  /*29f0*/  FADD.FTZ R90, R154, -R89 ;  /* 0x800000599a5a7221 */ /* 0x000fe20000010000 */
[-CC-:B------:R-:W-:Y:S01]  /*2a00*/  FFMA.FTZ R89, R147, R100.reuse, R101.reuse ;  /* 0x0000006493597223 */ /* 0x180fe20000010065 */
[C---:B-----5:R-:W-:Y:S01]  /*2a10*/  FFMA.FTZ R91, R115.reuse, R91, R88 ;  /* 0x0000005b735b7223 */ /* 0x060fe20000010058 */
[----:B------:R-:W-:Y:S01]  /*2a20*/  FFMA.FTZ R88, R166, R100, R101 ;  /* 0x00000064a6587223 */ /* 0x000fe20000010065 */
[----:B------:R-:W-:Y:S01]  /*2a30*/  FFMA.FTZ R178, R115, R90, R102 ;  /* 0x0000005a73b27223 */ /* 0x000fe20000010066 */
[----:B------:R-:W-:Y:S01]  /*2a40*/  ISETP.GE.U32.AND P4, PT, R104, RZ, PT ;  /* 0x000000ff6800720c */ /* 0x000fe20003f86070 */
[----:B------:R-:W-:-:S02]  /*2a50*/  IMAD.U32 R103, R98, 0x10000, RZ ;  /* 0x0001000062677824 */ /* 0x000fc400078e00ff */
[----:B------:R-:W-:Y:S01]  /*2a60*/  FADD.FTZ R102, R157, -R88 ;  /* 0x800000589d667221 */ /* 0x000fe20000010000 */
[----:B------:R-:W-:Y:S01]  /*2a70*/  SHF.L.U32 R98, R10, 0x10, RZ ;  /* 0x000000100a627819 */ /* 0x000fe200000006ff */
[----:B------:R-:W-:Y:S01]  /*2a80*/  FADD.FTZ R90, R152, -R99 ;  /* 0x80000063985a7221 */ /* 0x000fe20000010000 */
[----:B------:R-:W-:Y:S01]  /*2a90*/  FADD.FTZ R88, R150, -R89 ;  /* 0x8000005996587221 */ /* 0x000fe20000010000 */
[----:B------:R-:W-:Y:S02]  /*2aa0*/  IMAD.U32 R99, R9, 0x10000, RZ ;  /* 0x0001000009637824 */ /* 0x000fe400078e00ff */
[----:B------:R-:W-:Y:S01]  /*2ab0*/  FMUL.FTZ R89, R91, UR13 ;  /* 0x0000000d5b597c20 */ /* 0x000fe20008410000 */
[----:B------:R-:W-:Y:S01]  /*2ac0*/  ISETP.GE.U32.AND.EX P4, PT, R105, 0x1000000, PT, P4 ;  /* 0x010000006900780c */ /* 0x000fe20003f86140 */
[C---:B------:R-:W-:Y:S01]  /*2ad0*/  FFMA.FTZ R171, R115.reuse, R90, R98 ;  /* 0x0000005a73ab7223 */ /* 0x040fe20000010062 */
[----:B------:R-:W-:Y:S01]  /*2ae0*/  FFMA.FTZ R167, R115, R88, R99 ;  /* 0x0000005873a77223 */ /* 0x000fe20000010063 */
[-CC-:B------:R-:W-:Y:S01]  /*2af0*/  FFMA.FTZ R90, R158, R100.reuse, R101.reuse ;  /* 0x000000649e5a7223 */ /* 0x180fe20000010065 */
[----:B------:R-:W-:Y:S01]  /*2b00*/  FMUL.FTZ R98, R178, UR13 ;  /* 0x0000000db2627c20 */ /* 0x000fe20008410000 */
[----:B------:R-:W-:Y:S01]  /*2b10*/  FSEL R99, R89, RZ, P4 ;  /* 0x000000ff59637208 */ /* 0x000fe20002000000 */
[----:B------:R-:W-:Y:S01]  /*2b20*/  FFMA.FTZ R89, R3, R100, R101 ;  /* 0x0000006403597223 */ /* 0x000fe20000010065 */
[----:B------:R-:W-:Y:S01]  /*2b30*/  LOP3.LUT P4, RZ, R105, 0xff0000, RZ, 0xc0, !PT ;  /* 0x00ff000069ff7812 */ /* 0x000fe2000788c0ff */
[----:B------:R-:W-:Y:S01]  /*2b40*/  FADD.FTZ R90, R155, -R90 ;  /* 0x8000005a9b5a7221 */ /* 0x000fe20000010000 */
[----:B------:R-:W-:Y:S01]  /*2b50*/  SHF.L.U32 R88, R97, 0x10, RZ ;  /* 0x0000001061587819 */ /* 0x000fe200000006ff */
[----:B------:R-:W-:Y:S01]  /*2b60*/  FMUL.FTZ R97, R171, UR13 ;  /* 0x0000000dab617c20 */ /* 0x000fe20008410000 */
[----:B------:R-:W-:Y:S01]  /*2b70*/  FSEL R180, R98, RZ, P4 ;  /* 0x000000ff62b47208 */ /* 0x000fe20002000000 */
[----:B------:R-:W-:Y:S01]  /*2b80*/  FFMA.FTZ R176, R115, R102, R103 ;  /* 0x0000006673b07223 */ /* 0x000fe20000010067 */
[----:B------:R-:W-:Y:S01]  /*2b90*/  LOP3.LUT P4, RZ, R105, 0xff, RZ, 0xc0, !PT ;  /* 0x000000ff69ff7812 */ /* 0x000fe2000788c0ff */
[----:B------:R-:W-:Y:S01]  /*2ba0*/  FFMA.FTZ R88, R115, R90, R88 ;  /* 0x0000005a73587223 */ /* 0x000fe20000010058 */
[----:B------:R-:W-:Y:S01]  /*2bb0*/  FADD.FTZ R90, R148, -R89 ;  /* 0x80000059945a7221 */ /* 0x000fe20000010000 */
[----:B------:R-:W-:Y:S01]  /*2bc0*/  FMUL.FTZ R89, R176, UR13 ;  /* 0x0000000db0597c20 */ /* 0x000fe20008410000 */
[----:B------:R-:W-:Y:S01]  /*2bd0*/  FSEL R172, R97, RZ, P4 ;  /* 0x000000ff61ac7208 */ /* 0x000fe20002000000 */
[----:B------:R-:W-:Y:S01]  /*2be0*/  IMAD.U32 R98, R8, 0x10000, RZ ;  /* 0x0001000008627824 */ /* 0x000fe200078e00ff */
[----:B------:R-:W-:Y:S01]  /*2bf0*/  LOP3.LUT P4, RZ, R105, 0xff00, RZ, 0xc0, !PT ;  /* 0x0000ff0069ff7812 */ /* 0x000fe2000788c0ff */
[----:B------:R-:W-:Y:S01]  /*2c00*/  FMUL.FTZ R97, R167, UR13 ;  /* 0x0000000da7617c20 */ /* 0x000fe20008410000 */
[----:B------:R-:W-:Y:S01]  /*2c10*/  SHF.L.U32 R96, R96, 0x10, RZ ;  /* 0x0000001060607819 */ /* 0x000fe200000006ff */
[----:B------:R-:W-:Y:S01]  /*2c20*/  FFMA.FTZ R98, R115, R90, R98 ;  /* 0x0000005a73627223 */ /* 0x000fe20000010062 */
[----:B------:R-:W-:Y:S01]  /*2c30*/  FSEL R173, R89, RZ, P4 ;  /* 0x000000ff59ad7208 */ /* 0x000fe20002000000 */
[----:B------:R-:W-:Y:S01]  /*2c40*/  FFMA.FTZ R90, R156, R100, R101 ;  /* 0x000000649c5a7223 */ /* 0x000fe20000010065 */
[----:B------:R-:W-:Y:S01]  /*2c50*/  LOP3.LUT P4, RZ, R104, 0xff0000, RZ, 0xc0, !PT ;  /* 0x00ff000068ff7812 */ /* 0x000fe2000788c0ff */
[----:B------:R-:W-:Y:S01]  /*2c60*/  FMUL.FTZ R89, R88, UR13 ;  /* 0x0000000d58597c20 */ /* 0x000fe20008410000 */
[----:B------:R-:W-:Y:S01]  /*2c70*/  F2FP.BF16.F32.PACK_AB R91, R91, R178 ;  /* 0x000000b25b5b723e */ /* 0x000fe200000010ff */
[----:B------:R-:W-:Y:S01]  /*2c80*/  FADD.FTZ R90, R153, -R90 ;  /* 0x8000005a995a7221 */ /* 0x000fe20000010000 */
[----:B------:R-:W-:-:S02]  /*2c90*/  FSEL R170, R97, RZ, P4 ;  /* 0x000000ff61aa7208 */ /* 0x000fc40002000000 */
[----:B------:R-:W-:Y:S01]  /*2ca0*/  LOP3.LUT P4, RZ, R104, 0xff000000, RZ, 0xc0, !PT ;  /* 0xff00000068ff7812 */ /* 0x000fe2000788c0ff */
[----:B------:R-:W-:Y:S01]  /*2cb0*/  FFMA.FTZ R103, R115, R90, R96 ;  /* 0x0000005a73677223 */ /* 0x000fe20000010060 */
[----:B------:R-:W-:Y:S01]  /*2cc0*/  FMUL.FTZ R90, R98, UR13 ;  /* 0x0000000d625a7c20 */ /* 0x000fe20008410000 */
[----:B------:R-:W-:Y:S02]  /*2cd0*/  F2FP.BF16.F32.PACK_AB R99, R99, R180 ;  /* 0x000000b46363723e */ /* 0x000fe400000010ff */
[----:B------:R-:W-:Y:S01]  /*2ce0*/  FSEL R97, R89, RZ, P4 ;  /* 0x000000ff59617208 */ /* 0x000fe20002000000 */
[----:B------:R-:W-:Y:S01]  /*2cf0*/  FMUL.FTZ R102, R103, UR13 ;  /* 0x0000000d67667c20 */ /* 0x000fe20008410000 */
        /* <DEDUP_REMOVED lines=11> */
.L_x_888:
[----:B------:R-:W-:-:S04]  /*2db0*/  UISETP.NE.U32.AND UP0, UPT, UR14, URZ, UPT ;  /* 0x000000ff0e00728c */ /* 0x000fc8000bf05070 */
[----:B------:R-:W-:-:S09]  /*2dc0*/  UISETP.NE.AND.EX UP0, UPT, UR15, URZ, UPT, UP0 ;  /* 0x000000ff0f00728c */ /* 0x000fd2000bf05300 */
[----:B------:R-:W-:Y:S05]  /*2dd0*/  BRA.U UP0, `(.L_x_893) ;  /* 0x0000000900747547 */ /* 0x000fea000b800000 */
[----:B------:R-:W-:-:S04]  /*2de0*/  UISETP.NE.U32.AND UP0, UPT, UR4, URZ, UPT ;  /* 0x000000ff0400728c */ /* 0x000fc8000bf05070 */
[----:B------:R-:W-:-:S09]  /*2df0*/  UISETP.NE.AND.EX UP0, UPT, UR5, URZ, UPT, UP0 ;  /* 0x000000ff0500728c */ /* 0x000fd2000bf05300 */
[----:B------:R-:W-:Y:S05]  /*2e00*/  BRA.U UP0, `(.L_x_894) ;  /* 0x00000005002c7547 */ /* 0x000fea000b800000 */
[-CC-:B------:R-:W-:Y:S01]  /*2e10*/  FFMA.FTZ R93, R151, R100.reuse, R101.reuse ;  /* 0x00000064975d7223 */ /* 0x180fe20000010065 */
[----:B------:R-:W-:Y:S01]  /*2e20*/  LOP3.LUT P4, RZ, R105, 0xff0000, RZ, 0xc0, !PT ;  /* 0x00ff000069ff7812 */ /* 0x000fe2000788c0ff */
[-CC-:B------:R-:W-:Y:S01]  /*2e30*/  FFMA.FTZ R94, R168, R100.reuse, R101.reuse ;  /* 0x00000064a85e7223 */ /* 0x180fe20000010065 */
[-C--:B------:R-:W-:Y:S01]  /*2e40*/  FFMA.FTZ R98, R158, R100.reuse, R101 ;  /* 0x000000649e627223 */ /* 0x080fe20000010065 */
[----:B------:R-:W-:Y:S01]  /*2e50*/  FADD.FTZ R92, R154, -R93 ;  /* 0x8000005d9a5c7221 */ /* 0x000fe20000010000 */
[--C-:B------:R-:W-:Y:S01]  /*2e60*/  FFMA.FTZ R93, R149, R100, R101.reuse ;  /* 0x00000064955d7223 */ /* 0x100fe20000010065 */
[----:B------:R-:W-:Y:S01]  /*2e70*/  FADD.FTZ R94, R159, -R94 ;  /* 0x8000005e9f5e7221 */ /* 0x000fe20000010000 */
[----:B------:R-:W-:Y:S01]  /*2e80*/  FADD.FTZ R98, R155, -R98 ;  /* 0x800000629b627221 */ /* 0x000fe20000010000 */
[----:B-----5:R-:W-:Y:S01]  /*2e90*/  FMUL.FTZ R92, R115, R92 ;  /* 0x0000005c735c7220 */ /* 0x020fe20000410000 */
[----:B------:R-:W-:Y:S01]  /*2ea0*/  FFMA.FTZ R99, R3, R100, R101 ;  /* 0x0000006403637223 */ /* 0x000fe20000010065 */
[C---:B------:R-:W-:Y:S01]  /*2eb0*/  FMUL.FTZ R94, R115.reuse, R94 ;  /* 0x0000005e735e7220 */ /* 0x040fe20000410000 */
[----:B------:R-:W-:Y:S01]  /*2ec0*/  FMUL.FTZ R98, R115, R98 ;  /* 0x0000006273627220 */ /* 0x000fe20000410000 */
[----:B------:R-:W-:-:S02]  /*2ed0*/  FMUL.FTZ R92, R92, UR13 ;  /* 0x0000000d5c5c7c20 */ /* 0x000fc40008410000 */
[----:B------:R-:W-:Y:S01]  /*2ee0*/  FMUL.FTZ R97, R94, UR13 ;  /* 0x0000000d5e617c20 */ /* 0x000fe20008410000 */
[----:B------:R-:W-:Y:S01]  /*2ef0*/  FFMA.FTZ R94, R166, R100, R101 ;  /* 0x00000064a65e7223 */ /* 0x000fe20000010065 */
[----:B------:R-:W-:Y:S01]  /*2f00*/  FMUL.FTZ R102, R98, UR13 ;  /* 0x0000000d62667c20 */ /* 0x000fe20008410000 */
[----:B------:R-:W-:Y:S01]  /*2f10*/  FSEL R175, R92, RZ, P4 ;  /* 0x000000ff5caf7208 */ /* 0x000fe20002000000 */
[----:B------:R-:W-:Y:S01]  /*2f20*/  FADD.FTZ R98, R148, -R99 ;  /* 0x8000006394627221 */ /* 0x000fe20000010000 */
[----:B------:R-:W-:Y:S01]  /*2f30*/  LOP3.LUT P4, RZ, R161, 0xff0000, RZ, 0xc0, !PT ;  /* 0x00ff0000a1ff7812 */ /* 0x000fe2000788c0ff */
[----:B------:R-:W-:Y:S02]  /*2f40*/  FADD.FTZ R96, R157, -R94 ;  /* 0x8000005e9d607221 */ /* 0x000fe40000010000 */
[----:B------:R-:W-:Y:S01]  /*2f50*/  FMUL.FTZ R98, R115, R98 ;  /* 0x0000006273627220 */ /* 0x000fe20000410000 */
[----:B------:R-:W-:Y:S01]  /*2f60*/  FSEL R95, R92, RZ, P4 ;  /* 0x000000ff5c5f7208 */ /* 0x000fe20002000000 */
[----:B------:R-:W-:Y:S01]  /*2f70*/  FADD.FTZ R92, R152, -R93 ;  /* 0x8000005d985c7221 */ /* 0x000fe20000010000 */
[----:B------:R-:W-:Y:S01]  /*2f80*/  ISETP.GE.U32.AND P4, PT, R104, RZ, PT ;  /* 0x000000ff6800720c */ /* 0x000fe20003f86070 */
[----:B------:R-:W-:Y:S01]  /*2f90*/  FFMA.FTZ R93, R147, R100, R101 ;  /* 0x00000064935d7223 */ /* 0x000fe20000010065 */
[----:B------:R-:W-:Y:S01]  /*2fa0*/  FMUL.FTZ R98, R98, UR13 ;  /* 0x0000000d62627c20 */ /* 0x000fe20008410000 */
[----:B------:R-:W-:Y:S01]  /*2fb0*/  FMUL.FTZ R92, R115, R92 ;  /* 0x0000005c735c7220 */ /* 0x000fe20000410000 */
[----:B------:R-:W-:-:S03]  /*2fc0*/  ISETP.GE.U32.AND.EX P4, PT, R105, 0x1000000, PT, P4 ;  /* 0x010000006900780c */ /* 0x000fc60003f86140 */
[----:B------:R-:W-:Y:S01]  /*2fd0*/  FMUL.FTZ R94, R92, UR13 ;  /* 0x0000000d5c5e7c20 */ /* 0x000fe20008410000 */
[----:B------:R-:W-:Y:S02]  /*2fe0*/  FSEL R176, R97, RZ, P4 ;  /* 0x000000ff61b07208 */ /* 0x000fe40002000000 */
[----:B------:R-:W-:Y:S02]  /*2ff0*/  ISETP.GE.U32.AND P4, PT, R160, RZ, PT ;  /* 0x000000ffa000720c */ /* 0x000fe40003f86070 */
[----:B------:R-:W-:Y:S02]  /*3000*/  F2FP.BF16.F32.PACK_AB R99, R176, R175 ;  /* 0x000000afb063723e */ /* 0x000fe400000010ff */
[----:B------:R-:W-:-:S04]  /*3010*/  ISETP.GE.U32.AND.EX P4, PT, R161, 0x1000000, PT, P4 ;  /* 0x01000000a100780c */ /* 0x000fc80003f86140 */
        /* <DEDUP_REMOVED lines=10> */
[----:B------:R-:W-:Y:S01]  /*30c0*/  FSEL R94, R94, RZ, P4 ;  /* 0x000000ff5e5e7208 */ /* 0x000fe20002000000 */
[----:B------:R-:W-:Y:S01]  /*30d0*/  FFMA.FTZ R96, R156, R100, R101 ;  /* 0x000000649c607223 */ /* 0x000fe20000010065 */
[----:B------:R-:W-:-:S03]  /*30e0*/  LOP3.LUT P4, RZ, R105, 0xff00, RZ, 0xc0, !PT ;  /* 0x0000ff0069ff7812 */ /* 0x000fc6000788c0ff */
[----:B------:R-:W-:Y:S01]  /*30f0*/  FADD.FTZ R96, R153, -R96 ;  /* 0x8000006099607221 */ /* 0x000fe20000010000 */
[----:B------:R-:W-:Y:S02]  /*3100*/  FSEL R173, R97, RZ, P4 ;  /* 0x000000ff61ad7208 */ /* 0x000fe40002000000 */
[----:B------:R-:W-:Y:S01]  /*3110*/  LOP3.LUT P4, RZ, R161, 0xff00, RZ, 0xc0, !PT ;  /* 0x0000ff00a1ff7812 */ /* 0x000fe2000788c0ff */
[----:B------:R-:W-:-:S03]  /*3120*/  FMUL.FTZ R96, R115, R96 ;  /* 0x0000006073607220 */ /* 0x000fc60000410000 */
[----:B------:R-:W-:Y:S01]  /*3130*/  FSEL R97, R97, RZ, P4 ;  /* 0x000000ff61617208 */ /* 0x000fe20002000000 */
[----:B------:R-:W-:Y:S01]  /*3140*/  FMUL.FTZ R103, R96, UR13 ;  /* 0x0000000d60677c20 */ /* 0x000fe20008410000 */
[----:B------:R-:W-:Y:S02]  /*3150*/  LOP3.LUT P4, RZ, R104, 0xff0000, RZ, 0xc0, !PT ;  /* 0x00ff000068ff7812 */ /* 0x000fe4000788c0ff */
[----:B------:R-:W-:Y:S02]  /*3160*/  F2FP.BF16.F32.PACK_AB R94, R97, R94 ;  /* 0x0000005e615e723e */ /* 0x000fe400000010ff */
        /* <DEDUP_REMOVED lines=21> */
.L_x_894:
[-CC-:B------:R-:W-:Y:S01]  /*32c0*/  FFMA.FTZ R89, R151, R100.reuse, R101.reuse ;  /* 0x0000006497597223 */ /* 0x180fe20000010065 */
[----:B------:R-:W-:Y:S01]  /*32d0*/  LOP3.LUT P4, RZ, R105, 0xff0000, RZ, 0xc0, !PT ;  /* 0x00ff000069ff7812 */ /* 0x000fe2000788c0ff */
[-C--:B------:R-:W-:Y:S02]  /*32e0*/  FFMA.FTZ R90, R168, R100.reuse, R101 ;  /* 0x00000064a85a7223 */ /* 0x080fe40000010065 */
[----:B------:R-:W-:Y:S01]  /*32f0*/  FADD.FTZ R88, R154, -R89 ;  /* 0x800000599a587221 */ /* 0x000fe20000010000 */
[--C-:B------:R-:W-:Y:S01]  /*3300*/  FFMA.FTZ R89, R149, R100, R101.reuse ;  /* 0x0000006495597223 */ /* 0x100fe20000010065 */
[----:B------:R-:W-:Y:S02]  /*3310*/  FADD.FTZ R90, R159, -R90 ;  /* 0x8000005a9f5a7221 */ /* 0x000fe40000010000 */
[C---:B-----5:R-:W-:Y:S02]  /*3320*/  FMUL.FTZ R92, R115.reuse, R88 ;  /* 0x00000058735c7220 */ /* 0x060fe40000410000 */
[----:B------:R-:W-:Y:S01]  /*3330*/  FMUL.FTZ R167, R115, R90 ;  /* 0x0000005a73a77220 */ /* 0x000fe20000410000 */
[----:B------:R-:W-:Y:S01]  /*3340*/  FFMA.FTZ R90, R166, R100, R101 ;  /* 0x00000064a65a7223 */ /* 0x000fe20000010065 */
[----:B------:R-:W-:-:S02]  /*3350*/  FMUL.FTZ R88, R92, UR13 ;  /* 0x0000000d5c587c20 */ /* 0x000fc40008410000 */
[----:B------:R-:W-:-:S03]  /*3360*/  FMUL.FTZ R91, R167, UR13 ;  /* 0x0000000da75b7c20 */ /* 0x000fc60008410000 */
[----:B------:R-:W-:Y:S02]  /*3370*/  FSEL R176, R88, RZ, P4 ;  /* 0x000000ff58b07208 */ /* 0x000fe40002000000 */
[----:B------:R-:W-:-:S04]  /*3380*/  LOP3.LUT P4, RZ, R161, 0xff0000, RZ, 0xc0, !PT ;  /* 0x00ff0000a1ff7812 */ /* 0x000fc8000788c0ff */
[----:B------:R-:W-:Y:S01]  /*3390*/  FSEL R177, R88, RZ, P4 ;  /* 0x000000ff58b17208 */ /* 0x000fe20002000000 */
[----:B------:R-:W-:Y:S01]  /*33a0*/  FADD.FTZ R88, R152, -R89 ;  /* 0x8000005998587221 */ /* 0x000fe20000010000 */
[----:B------:R-:W-:Y:S01]  /*33b0*/  ISETP.GE.U32.AND P4, PT, R104, RZ, PT ;  /* 0x000000ff6800720c */ /* 0x000fe20003f86070 */
[----:B------:R-:W-:Y:S02]  /*33c0*/  FFMA.FTZ R89, R147, R100, R101 ;  /* 0x0000006493597223 */ /* 0x000fe40000010065 */
[----:B------:R-:W-:Y:S01]  /*33d0*/  FMUL.FTZ R96, R115, R88 ;  /* 0x0000005873607220 */ /* 0x000fe20000410000 */
[----:B------:R-:W-:Y:S01]  /*33e0*/  ISETP.GE.U32.AND.EX P4, PT, R105, 0x1000000, PT, P4 ;  /* 0x010000006900780c */ /* 0x000fe20003f86140 */
[----:B------:R-:W-:Y:S02]  /*33f0*/  FADD.FTZ R88, R157, -R90 ;  /* 0x8000005a9d587221 */ /* 0x000fe40000010000 */
[----:B------:R-:W-:Y:S01]  /*3400*/  FMUL.FTZ R90, R96, UR13 ;  /* 0x0000000d605a7c20 */ /* 0x000fe20008410000 */
[----:B------:R-:W-:Y:S01]  /*3410*/  FSEL R179, R91, RZ, P4 ;  /* 0x000000ff5bb37208 */ /* 0x000fe20002000000 */
[----:B------:R-:W-:Y:S01]  /*3420*/  FMUL.FTZ R99, R115, R88 ;  /* 0x0000005873637220 */ /* 0x000fe20000410000 */
[----:B------:R-:W-:Y:S01]  /*3430*/  ISETP.GE.U32.AND P4, PT, R160, RZ, PT ;  /* 0x000000ffa000720c */ /* 0x000fe20003f86070 */
[----:B------:R-:W-:-:S03]  /*3440*/  FADD.FTZ R88, R150, -R89 ;  /* 0x8000005996587221 */ /* 0x000fc60000010000 */
[----:B------:R-:W-:Y:S01]  /*3450*/  ISETP.GE.U32.AND.EX P4, PT, R161, 0x1000000, PT, P4 ;  /* 0x01000000a100780c */ /* 0x000fe20003f86140 */
[----:B------:R-:W-:Y:S01]  /*3460*/  FMUL.FTZ R94, R115, R88 ;  /* 0x00000058735e7220 */ /* 0x000fe20000410000 */
[----:B------:R-:W-:Y:S02]  /*3470*/  FFMA.FTZ R88, R156, R100, R101 ;  /* 0x000000649c587223 */ /* 0x000fe40000010065 */
[----:B------:R-:W-:Y:S01]  /*3480*/  FSEL R178, R91, RZ, P4 ;  /* 0x000000ff5bb27208 */ /* 0x000fe20002000000 */
[----:B------:R-:W-:Y:S01]  /*3490*/  FMUL.FTZ R91, R99, UR13 ;  /* 0x0000000d635b7c20 */ /* 0x000fe20008410000 */
[----:B------:R-:W-:Y:S01]  /*34a0*/  LOP3.LUT P4, RZ, R105, 0xff, RZ, 0xc0, !PT ;  /* 0x000000ff69ff7812 */ /* 0x000fe2000788c0ff */
[----:B------:R-:W-:Y:S01]  /*34b0*/  FMUL.FTZ R89, R94, UR13 ;  /* 0x0000000d5e597c20 */ /* 0x000fe20008410000 */
[----:B------:R-:W-:Y:S02]  /*34c0*/  FADD.FTZ R88, R153, -R88 ;  /* 0x8000005899587221 */ /* 0x000fe40000010000 */
[----:B------:R-:W-:-:S02]  /*34d0*/  FSEL R98, R90, RZ, P4 ;  /* 0x000000ff5a627208 */ /* 0x000fc40002000000 */
[----:B------:R-:W-:Y:S01]  /*34e0*/  LOP3.LUT P4, RZ, R161, 0xff, RZ, 0xc0, !PT ;  /* 0x000000ffa1ff7812 */ /* 0x000fe2000788c0ff */
[----:B------:R-:W-:-:S03]  /*34f0*/  FMUL.FTZ R93, R115, R88 ;  /* 0x00000058735d7220 */ /* 0x000fc60000410000 */
[----:B------:R-:W-:Y:S01]  /*3500*/  FSEL R172, R90, RZ, P4 ;  /* 0x000000ff5aac7208 */ /* 0x000fe20002000000 */
[----:B------:R-:W-:Y:S01]  /*3510*/  FFMA.FTZ R90, R158, R100, R101 ;  /* 0x000000649e5a7223 */ /* 0x000fe20000010065 */
[----:B------:R-:W-:-:S03]  /*3520*/  LOP3.LUT P4, RZ, R105, 0xff00, RZ, 0xc0, !PT ;  /* 0x0000ff0069ff7812 */ /* 0x000fc6000788c0ff */
[----:B------:R-:W-:Y:S01]  /*3530*/  FADD.FTZ R90, R155, -R90 ;  /* 0x8000005a9b5a7221 */ /* 0x000fe20000010000 */
        /* <DEDUP_REMOVED lines=10> */
[----:B------:R-:W-:Y:S01]  /*35e0*/  FSEL R102, R89, RZ, P4 ;  /* 0x000000ff59667208 */ /* 0x000fe20002000000 */
[----:B------:R-:W-:Y:S01]  /*35f0*/  FFMA.FTZ R89, R3, R100, R101 ;  /* 0x0000006403597223 */ /* 0x000fe20000010065 */
[----:B------:R-:W-:-:S03]  /*3600*/  LOP3.LUT P4, RZ, R104, 0xff000000, RZ, 0xc0, !PT ;  /* 0xff00000068ff7812 */ /* 0x000fc6000788c0ff */
[----:B------:R-:W-:Y:S01]  /*3610*/  FADD.FTZ R88, R148, -R89 ;  /* 0x8000005994587221 */ /* 0x000fe20000010000 */
[----:B------:R-:W-:Y:S01]  /*3620*/  FSEL R170, R90, RZ, P4 ;  /* 0x000000ff5aaa7208 */ /* 0x000fe20002000000 */
[----:B------:R-:W-:Y:S01]  /*3630*/  FMUL.FTZ R89, R93, UR13 ;  /* 0x0000000d5d597c20 */ /* 0x000fe20008410000 */
        /* <DEDUP_REMOVED lines=20> */
[----:B------:R-:W-:Y:S02]  /*3780*/  F2FP.BF16.F32.PACK_AB R92, R167, R92 ;  /* 0x0000005ca75c723e */ /* 0x000fe400000010ff */
[----:B------:R-:W-:Y:S01]  /*3790*/  F2FP.BF16.F32.PACK_AB R96, R103, R96 ;  /* 0x000000606760723e */ /* 0x000fe200000010ff */
[----:B------:R-:W-:Y:S06]  /*37a0*/  BRA `(.L_x_891) ;  /* 0x0000000800b07947 */ /* 0x000fec0003800000 */
.L_x_893:
[----:B------:R-:W-:-:S04]  /*37b0*/  UISETP.NE.U32.AND UP0, UPT, UR4, URZ, UPT ;  /* 0x000000ff0400728c */ /* 0x000fc8000bf05070 */
[----:B------:R-:W-:-:S09]  /*37c0*/  UISETP.NE.AND.EX UP0, UPT, UR5, URZ, UPT, UP0 ;  /* 0x000000ff0500728c */ /* 0x000fd2000bf05300 */
[----:B------:R-:W-:Y:S05]  /*37d0*/  BRA.U UP0, `(.L_x_895) ;  /* 0x00000005004c7547 */ /* 0x000fea000b800000 */
[-C--:B------:R-:W-:Y:S01]  /*37e0*/  FFMA.FTZ R93, R151, R100.reuse, R101 ;  /* 0x00000064975d7223 */ /* 0x080fe20000010065 */
[----:B------:R-:W-:Y:S01]  /*37f0*/  IMAD.U32 R94, R11, 0x10000, RZ ;  /* 0x000100000b5e7824 */ /* 0x000fe200078e00ff */
[----:B------:R-:W-:Y:S01]  /*3800*/  LOP3.LUT P4, RZ, R105, 0xff0000, RZ, 0xc0, !PT ;  /* 0x00ff000069ff7812 */ /* 0x000fe2000788c0ff */
[----:B------:R-:W-:Y:S02]  /*3810*/  IMAD.U32 R96, R96, 0x10000, RZ ;  /* 0x0001000060607824 */ /* 0x000fe400078e00ff */
[----:B------:R-:W-:Y:S01]  /*3820*/  FADD.FTZ R92, R154, -R93 ;  /* 0x8000005d9a5c7221 */ /* 0x000fe20000010000 */
[----:B------:R-:W-:Y:S01]  /*3830*/  SHF.L.U32 R102, R99, 0x10, RZ ;  /* 0x0000001063667819 */ /* 0x000fe200000006ff */
[--C-:B------:R-:W-:Y:S01]  /*3840*/  FFMA.FTZ R93, R149, R100, R101.reuse ;  /* 0x00000064955d7223 */ /* 0x100fe20000010065 */
[----:B------:R-:W-:Y:S01]  /*3850*/  SHF.L.U32 R98, R98, 0x10, RZ ;  /* 0x0000001062627819 */ /* 0x000fe200000006ff */
[----:B-----5:R-:W-:Y:S01]  /*3860*/  FFMA.FTZ R92, R115, R92, R94 ;  /* 0x0000005c735c7223 */ /* 0x020fe2000001005e */
[----:B------:R-:W-:Y:S01]  /*3870*/  FFMA.FTZ R94, R168, R100, R101 ;  /* 0x00000064a85e7223 */ /* 0x000fe20000010065 */
[----:B------:R-:W-:-:S02]  /*3880*/  SHF.L.U32 R170, R97, 0x10, RZ ;  /* 0x0000001061aa7819 */ /* 0x000fc400000006ff */
[----:B------:R-:W-:Y:S01]  /*3890*/  FMUL.FTZ R92, R92, UR13 ;  /* 0x0000000d5c5c7c20 */ /* 0x000fe20008410000 */
[----:B------:R-:W-:-:S04]  /*38a0*/  FADD.FTZ R94, R159, -R94 ;  /* 0x8000005e9f5e7221 */ /* 0x000fc80000010000 */
[----:B------:R-:W-:Y:S01]  /*38b0*/  FSEL R175, R92, RZ, P4 ;  /* 0x000000ff5caf7208 */ /* 0x000fe20002000000 */
[----:B------:R-:W-:Y:S01]  /*38c0*/  FFMA.FTZ R94, R115, R94, R102 ;  /* 0x0000005e735e7223 */ /* 0x000fe20000010066 */
[----:B------:R-:W-:Y:S01]  /*38d0*/  LOP3.LUT P4, RZ, R161, 0xff0000, RZ, 0xc0, !PT ;  /* 0x00ff0000a1ff7812 */ /* 0x000fe2000788c0ff */
[-C--:B------:R-:W-:Y:S02]  /*38e0*/  FFMA.FTZ R102, R166, R100.reuse, R101 ;  /* 0x00000064a6667223 */ /* 0x080fe40000010065 */
[----:B------:R-:W-:Y:S01]  /*38f0*/  FMUL.FTZ R99, R94, UR13 ;  /* 0x0000000d5e637c20 */ /* 0x000fe20008410000 */
[----:B------:R-:W-:Y:S01]  /*3900*/  FSEL R95, R92, RZ, P4 ;  /* 0x000000ff5c5f7208 */ /* 0x000fe20002000000 */
[----:B------:R-:W-:Y:S01]  /*3910*/  IMAD.U32 R94, R10, 0x10000, RZ ;  /* 0x000100000a5e7824 */ /* 0x000fe200078e00ff */
[----:B------:R-:W-:Y:S01]  /*3920*/  ISETP.GE.U32.AND P4, PT, R104, RZ, PT ;  /* 0x000000ff6800720c */ /* 0x000fe20003f86070 */
[----:B------:R-:W-:Y:S01]  /*3930*/  FADD.FTZ R92, R152, -R93 ;  /* 0x8000005d985c7221 */ /* 0x000fe20000010000 */
[----:B------:R-:W-:Y:S01]  /*3940*/  FADD.FTZ R102, R157, -R102 ;  /* 0x800000669d667221 */ /* 0x000fe20000010000 */
[----:B------:R-:W-:Y:S01]  /*3950*/  FFMA.FTZ R93, R147, R100, R101 ;  /* 0x00000064935d7223 */ /* 0x000fe20000010065 */
[----:B------:R-:W-:Y:S01]  /*3960*/  ISETP.GE.U32.AND.EX P4, PT, R105, 0x1000000, PT, P4 ;  /* 0x010000006900780c */ /* 0x000fe20003f86140 */
[----:B------:R-:W-:-:S03]  /*3970*/  FFMA.FTZ R92, R115, R92, R94 ;  /* 0x0000005c735c7223 */ /* 0x000fc6000001005e */
[----:B------:R-:W-:Y:S01]  /*3980*/  FSEL R176, R99, RZ, P4 ;  /* 0x000000ff63b07208 */ /* 0x000fe20002000000 */
[----:B------:R-:W-:Y:S01]  /*3990*/  FMUL.FTZ R94, R92, UR13 ;  /* 0x0000000d5c5e7c20 */ /* 0x000fe20008410000 */
[----:B------:R-:W-:-:S04]  /*39a0*/  ISETP.GE.U32.AND P4, PT, R160, RZ, PT ;  /* 0x000000ffa000720c */ /* 0x000fc80003f86070 */
[----:B------:R-:W-:-:S04]  /*39b0*/  ISETP.GE.U32.AND.EX P4, PT, R161, 0x1000000, PT, P4 ;  /* 0x01000000a100780c */ /* 0x000fc80003f86140 */
[----:B------:R-:W-:Y:S01]  /*39c0*/  FSEL R92, R99, RZ, P4 ;  /* 0x000000ff635c7208 */ /* 0x000fe20002000000 */
[----:B------:R-:W-:Y:S01]  /*39d0*/  FFMA.FTZ R99, R115, R102, R98 ;  /* 0x0000006673637223 */ /* 0x000fe20000010062 */
[----:B------:R-:W-:Y:S01]  /*39e0*/  LOP3.LUT P4, RZ, R105, 0xff, RZ, 0xc0, !PT ;  /* 0x000000ff69ff7812 */ /* 0x000fe2000788c0ff */
[----:B------:R-:W-:Y:S02]  /*39f0*/  IMAD.U32 R102, R9, 0x10000, RZ ;  /* 0x0001000009667824 */ /* 0x000fe400078e00ff */
[----:B------:R-:W-:Y:S01]  /*3a00*/  FADD.FTZ R98, R150, -R93 ;  /* 0x8000005d96627221 */ /* 0x000fe20000010000 */
[----:B------:R-:W-:Y:S01]  /*3a10*/  FMUL.FTZ R99, R99, UR13 ;  /* 0x0000000d63637c20 */ /* 0x000fe20008410000 */
[----:B------:R-:W-:Y:S02]  /*3a20*/  FSEL R172, R94, RZ, P4 ;  /* 0x000000ff5eac7208 */ /* 0x000fe40002000000 */
[----:B------:R-:W-:Y:S01]  /*3a30*/  LOP3.LUT P4, RZ, R161, 0xff, RZ, 0xc0, !PT ;  /* 0x000000ffa1ff7812 */ /* 0x000fe2000788c0ff */
[----:B------:R-:W-:Y:S01]  /*3a40*/  FFMA.FTZ R98, R115, R98, R102 ;  /* 0x0000006273627223 */ /* 0x000fe20000010066 */
[----:B------:R-:W-:Y:S01]  /*3a50*/  FFMA.FTZ R102, R158, R100, R101 ;  /* 0x000000649e667223 */ /* 0x000fe20000010065 */
[----:B------:R-:W-:-:S02]  /*3a60*/  F2FP.BF16.F32.PACK_AB R95, R92, R95 ;  /* 0x0000005f5c5f723e */ /* 0x000fc400000010ff */
[----:B------:R-:W-:Y:S01]  /*3a70*/  FSEL R94, R94, RZ, P4 ;  /* 0x000000ff5e5e7208 */ /* 0x000fe20002000000 */
[----:B------:R-:W-:Y:S01]  /*3a80*/  FADD.FTZ R102, R155, -R102 ;  /* 0x800000669b667221 */ /* 0x000fe20000010000 */
[----:B------:R-:W-:Y:S01]  /*3a90*/  LOP3.LUT P4, RZ, R105, 0xff00, RZ, 0xc0, !PT ;  /* 0x0000ff0069ff7812 */ /* 0x000fe2000788c0ff */
[----:B------:R-:W-:Y:S01]  /*3aa0*/  FMUL.FTZ R93, R98, UR13 ;  /* 0x0000000d625d7c20 */ /* 0x000fe20008410000 */
[----:B------:R-:W-:Y:S01]  /*3ab0*/  FFMA.FTZ R98, R156, R100, R101 ;  /* 0x000000649c627223 */ /* 0x000fe20000010065 */
[----:B------:R-:W-:Y:S01]  /*3ac0*/  FFMA.FTZ R102, R115, R102, R170 ;  /* 0x0000006673667223 */ /* 0x000fe200000100aa */
[----:B------:R-:W-:Y:S02]  /*3ad0*/  FSEL R173, R99, RZ, P4 ;  /* 0x000000ff63ad7208 */ /* 0x000fe40002000000 */
[----:B------:R-:W-:Y:S01]  /*3ae0*/  LOP3.LUT P4, RZ, R161, 0xff00, RZ, 0xc0, !PT ;  /* 0x0000ff00a1ff7812 */ /* 0x000fe2000788c0ff */
[----:B------:R-:W-:Y:S01]  /*3af0*/  FMUL.FTZ R167, R102, UR13 ;  /* 0x0000000d66a77c20 */ /* 0x000fe20008410000 */
[----:B------:R-:W-:Y:S01]  /*3b00*/  FADD.FTZ R98, R153, -R98 ;  /* 0x8000006299627221 */ /* 0x000fe20000010000 */
[----:B------:R-:W-:-:S02]  /*3b10*/  SHF.L.U32 R102, R8, 0x10, RZ ;  /* 0x0000001008667819 */ /* 0x000fc400000006ff */
[----:B------:R-:W-:Y:S01]  /*3b20*/  FSEL R97, R99, RZ, P4 ;  /* 0x000000ff63617208 */ /* 0x000fe20002000000 */
[----:B------:R-:W-:Y:S01]  /*3b30*/  FFMA.FTZ R96, R115, R98, R96 ;  /* 0x0000006273607223 */ /* 0x000fe20000010060 */
[----:B------:R-:W-:Y:S01]  /*3b40*/  LOP3.LUT P4, RZ, R104, 0xff0000, RZ, 0xc0, !PT ;  /* 0x00ff000068ff7812 */ /* 0x000fe2000788c0ff */
[----:B------:R-:W-:Y:S01]  /*3b50*/  FFMA.FTZ R99, R3, R100, R101 ;  /* 0x0000006403637223 */ /* 0x000fe20000010065 */
[----:B------:R-:W-:Y:S01]  /*3b60*/  F2FP.BF16.F32.PACK_AB R94, R97, R94 ;  /* 0x0000005e615e723e */ /* 0x000fe200000010ff */
[----:B------:R-:W-:Y:S01]  /*3b70*/  FMUL.FTZ R103, R96, UR13 ;  /* 0x0000000d60677c20 */ /* 0x000fe20008410000 */
[----:B------:R-:W-:Y:S01]  /*3b80*/  FSEL R170, R93, RZ, P4 ;  /* 0x000000ff5daa7208 */ /* 0x000fe20002000000 */
[----:B------:R-:W-:Y:S01]  /*3b90*/  FADD.FTZ R98, R148, -R99 ;  /* 0x8000006394627221 */ /* 0x000fe20000010000 */
[----:B------:R-:W-:Y:S02]  /*3ba0*/  LOP3.LUT P4, RZ, R160, 0xff0000, RZ, 0xc0, !PT ;  /* 0x00ff0000a0ff7812 */ /* 0x000fe4000788c0ff */
[----:B------:R-:W-:Y:S01]  /*3bb0*/  F2FP.BF16.F32.PACK_AB R99, R176, R175 ;  /* 0x000000afb063723e */ /* 0x000fe200000010ff */
[----:B------:R-:W-:Y:S01]  /*3bc0*/  FFMA.FTZ R98, R115, R98, R102 ;  /* 0x0000006273627223 */ /* 0x000fe20000010066 */
[----:B------:R-:W-:-:S02]  /*3bd0*/  FSEL R93, R93, RZ, P4 ;  /* 0x000000ff5d5d7208 */ /* 0x000fc40002000000 */
[----:B------:R-:W-:Y:S01]  /*3be0*/  LOP3.LUT P4, RZ, R104, 0xff000000, RZ, 0xc0, !PT ;  /* 0xff00000068ff7812 */ /* 0x000fe2000788c0ff */
[----:B------:R-:W-:-:S03]  /*3bf0*/  FMUL.FTZ R98, R98, UR13 ;  /* 0x0000000d62627c20 */ /* 0x000fc60008410000 */
        /* <DEDUP_REMOVED lines=17> */
.L_x_895:
        /* <DEDUP_REMOVED lines=9> */
[----:B------:R-:W-:-:S03]  /*3da0*/  FFMA.FTZ R90, R168, R100, R101 ;  /* 0x00000064a85a7223 */ /* 0x000fc60000010065 */
[----:B------:R-:W-:Y:S01]  /*3db0*/  FMUL.FTZ R88, R167, UR13 ;  /* 0x0000000da7587c20 */ /* 0x000fe20008410000 */
[----:B------:R-:W-:-:S04]  /*3dc0*/  FADD.FTZ R90, R159, -R90 ;  /* 0x8000005a9f5a7221 */ /* 0x000fc80000010000 */
[----:B------:R-:W-:Y:S01]  /*3dd0*/  FSEL R177, R88, RZ, P4 ;  /* 0x000000ff58b17208 */ /* 0x000fe20002000000 */
[----:B------:R-:W-:Y:S01]  /*3de0*/  FFMA.FTZ R180, R115, R90, R92 ;  /* 0x0000005a73b47223 */ /* 0x000fe2000001005c */
[----:B------:R-:W-:Y:S01]  /*3df0*/  LOP3.LUT P4, RZ, R161, 0xff0000, RZ, 0xc0, !PT ;  /* 0x00ff0000a1ff7812 */ /* 0x000fe2000788c0ff */
[----:B------:R-:W-:Y:S02]  /*3e00*/  IMAD.U32 R90, R10, 0x10000, RZ ;  /* 0x000100000a5a7824 */ /* 0x000fe400078e00ff */
[-C--:B------:R-:W-:Y:S01]  /*3e10*/  FFMA.FTZ R92, R166, R100.reuse, R101 ;  /* 0x00000064a65c7223 */ /* 0x080fe20000010065 */
[----:B------:R-:W-:Y:S01]  /*3e20*/  FMUL.FTZ R93, R180, UR13 ;  /* 0x0000000db45d7c20 */ /* 0x000fe20008410000 */
[----:B------:R-:W-:Y:S01]  /*3e30*/  FSEL R178, R88, RZ, P4 ;  /* 0x000000ff58b27208 */ /* 0x000fe20002000000 */
[----:B------:R-:W-:Y:S01]  /*3e40*/  FADD.FTZ R88, R152, -R89 ;  /* 0x8000005998587221 */ /* 0x000fe20000010000 */
[----:B------:R-:W-:Y:S01]  /*3e50*/  ISETP.GE.U32.AND P4, PT, R104, RZ, PT ;  /* 0x000000ff6800720c */ /* 0x000fe20003f86070 */
[----:B------:R-:W-:Y:S01]  /*3e60*/  FADD.FTZ R92, R157, -R92 ;  /* 0x8000005c9d5c7221 */ /* 0x000fe20000010000 */
[----:B------:R-:W-:Y:S01]  /*3e70*/  FFMA.FTZ R89, R147, R100, R101 ;  /* 0x0000006493597223 */ /* 0x000fe20000010065 */
[----:B------:R-:W-:Y:S01]  /*3e80*/  FFMA.FTZ R99, R115, R88, R90 ;  /* 0x0000005873637223 */ /* 0x000fe2000001005a */
[----:B------:R-:W-:Y:S01]  /*3e90*/  ISETP.GE.U32.AND.EX P4, PT, R105, 0x1000000, PT, P4 ;  /* 0x010000006900780c */ /* 0x000fe20003f86140 */
[----:B------:R-:W-:Y:S01]  /*3ea0*/  FFMA.FTZ R176, R115, R92, R98 ;  /* 0x0000005c73b07223 */ /* 0x000fe20000010062 */
[----:B------:R-:W-:-:S02]  /*3eb0*/  IMAD.U32 R90, R9, 0x10000, RZ ;  /* 0x00010000095a7824 */ /* 0x000fc400078e00ff */
[----:B------:R-:W-:Y:S01]  /*3ec0*/  FMUL.FTZ R91, R99, UR13 ;  /* 0x0000000d635b7c20 */ /* 0x000fe20008410000 */
[----:B------:R-:W-:Y:S01]  /*3ed0*/  FSEL R182, R93, RZ, P4 ;  /* 0x000000ff5db67208 */ /* 0x000fe20002000000 */
[----:B------:R-:W-:Y:S01]  /*3ee0*/  FMUL.FTZ R92, R176, UR13 ;  /* 0x0000000db05c7c20 */ /* 0x000fe20008410000 */
[----:B------:R-:W-:Y:S01]  /*3ef0*/  ISETP.GE.U32.AND P4, PT, R160, RZ, PT ;  /* 0x000000ffa000720c */ /* 0x000fe20003f86070 */
[----:B------:R-:W-:-:S03]  /*3f00*/  FADD.FTZ R88, R150, -R89 ;  /* 0x8000005996587221 */ /* 0x000fc60000010000 */
[----:B------:R-:W-:Y:S01]  /*3f10*/  ISETP.GE.U32.AND.EX P4, PT, R161, 0x1000000, PT, P4 ;  /* 0x01000000a100780c */ /* 0x000fe20003f86140 */
[----:B------:R-:W-:Y:S01]  /*3f20*/  FFMA.FTZ R94, R115, R88, R90 ;  /* 0x00000058735e7223 */ /* 0x000fe2000001005a */
[----:B------:R-:W-:Y:S01]  /*3f30*/  FFMA.FTZ R88, R158, R100, R101 ;  /* 0x000000649e587223 */ /* 0x000fe20000010065 */
[----:B------:R-:W-:Y:S02]  /*3f40*/  SHF.L.U32 R90, R97, 0x10, RZ ;  /* 0x00000010615a7819 */ /* 0x000fe400000006ff */
[----:B------:R-:W-:Y:S01]  /*3f50*/  FSEL R179, R93, RZ, P4 ;  /* 0x000000ff5db37208 */ /* 0x000fe20002000000 */
[----:B------:R-:W-:Y:S01]  /*3f60*/  FMUL.FTZ R89, R94, UR13 ;  /* 0x0000000d5e597c20 */ /* 0x000fe20008410000 */
[----:B------:R-:W-:Y:S01]  /*3f70*/  LOP3.LUT P4, RZ, R105, 0xff, RZ, 0xc0, !PT ;  /* 0x000000ff69ff7812 */ /* 0x000fe2000788c0ff */
[----:B------:R-:W-:-:S03]  /*3f80*/  FADD.FTZ R88, R155, -R88 ;  /* 0x800000589b587221 */ /* 0x000fc60000010000 */
[----:B------:R-:W-:Y:S01]  /*3f90*/  FSEL R98, R91, RZ, P4 ;  /* 0x000000ff5b627208 */ /* 0x000fe20002000000 */
[----:B------:R-:W-:Y:S01]  /*3fa0*/  FFMA.FTZ R95, R115, R88, R90 ;  /* 0x00000058735f7223 */ /* 0x000fe2000001005a */
[----:B------:R-:W-:Y:S01]  /*3fb0*/  LOP3.LUT P4, RZ, R161, 0xff, RZ, 0xc0, !PT ;  /* 0x000000ffa1ff7812 */ /* 0x000fe2000788c0ff */
[----:B------:R-:W-:Y:S01]  /*3fc0*/  FFMA.FTZ R88, R156, R100, R101 ;  /* 0x000000649c587223 */ /* 0x000fe20000010065 */
[----:B------:R-:W-:Y:S02]  /*3fd0*/  SHF.L.U32 R90, R8, 0x10, RZ ;  /* 0x00000010085a7819 */ /* 0x000fe400000006ff */
[----:B------:R-:W-:Y:S01]  /*3fe0*/  FSEL R172, R91, RZ, P4 ;  /* 0x000000ff5bac7208 */ /* 0x000fe20002000000 */
[----:B------:R-:W-:Y:S01]  /*3ff0*/  FMUL.FTZ R91, R95, UR13 ;  /* 0x0000000d5f5b7c20 */ /* 0x000fe20008410000 */
[----:B------:R-:W-:Y:S01]  /*4000*/  LOP3.LUT P4, RZ, R105, 0xff00, RZ, 0xc0, !PT ;  /* 0x0000ff0069ff7812 */ /* 0x000fe2000788c0ff */
[----:B------:R-:W-:-:S03]  /*4010*/  FADD.FTZ R88, R153, -R88 ;  /* 0x8000005899587221 */ /* 0x000fc60000010000 */
[C---:B------:R-:W-:Y:S01]  /*4020*/  FSEL R173, R92.reuse, RZ, P4 ;  /* 0x000000ff5cad7208 */ /* 0x040fe20002000000 */
[----:B------:R-:W-:Y:S01]  /*4030*/  FFMA.FTZ R93, R115, R88, R96 ;  /* 0x00000058735d7223 */ /* 0x000fe20000010060 */
[----:B------:R-:W-:Y:S02]  /*4040*/  LOP3.LUT P4, RZ, R161, 0xff00, RZ, 0xc0, !PT ;  /* 0x0000ff00a1ff7812 */ /* 0x000fe4000788c0ff */
[----:B------:R-:W-:Y:S02]  /*4050*/  F2FP.BF16.F32.PACK_AB R98, R173, R98 ;  /* 0x00000062ad62723e */ /* 0x000fe400000010ff */
[----:B------:R-:W-:Y:S02]  /*4060*/  FSEL R175, R92, RZ, P4 ;  /* 0x000000ff5caf7208 */ /* 0x000fe40002000000 */
        /* <DEDUP_REMOVED lines=30> */
[----:B------:R-:W-:Y:S02]  /*4250*/  F2FP.BF16.F32.PACK_AB R92, R167, R92 ;  /* 0x0000005ca75c723e */ /* 0x000fe400000010ff */
[----:B------:R-:W-:-:S07]  /*4260*/  F2FP.BF16.F32.PACK_AB R96, R103, R96 ;  /* 0x000000606760723e */ /* 0x000fce00000010ff */
.L_x_891:
        /* <DEDUP_REMOVED lines=11> */
[----:B-1----:R-:W-:-:S04]  /*4320*/  @P4 IMAD.WIDE.U32 R172, R112, 0x10, R172 ;  /* 0x0000001070ac4825 */ /* 0x002fc800078e00ac */
[----:B------:R-:W-:Y:S01]  /*4330*/  VIADD R112, R112, 0x80 ;  /* 0x0000008070707836 */ /* 0x000fe20000000000 */
[----:B------:R0:W-:Y:S06]  /*4340*/  @P4 STG.E.128 desc[UR6][R172.64], R92 ;  /* 0x0000005cac004986 */ /* 0x0001ec000c101d06 */
.L_x_887:
[----:B------:R-:W-:Y:S05]  /*4350*/  BSYNC.RECONVERGENT B0 ;  /* 0x0000000000007941 */ /* 0x000fea0003800200 */
.L_x_886:
        /* <DEDUP_REMOVED lines=13> */
[----:B------:R-:W-:Y:S02]  /*4430*/  SHF.L.U32 R90, R7, 0x10, RZ ;  /* 0x00000010075a7819 */ /* 0x000fe400000006ff */
[----:B------:R-:W-:Y:S01]  /*4440*/  LOP3.LUT P6, RZ, R107, 0xff0000, RZ, 0xc0, !PT ;  /* 0x00ff00006bff7812 */ /* 0x000fe200078cc0ff */
[----:B------:R-:W-:Y:S01]  /*4450*/  FADD.FTZ R88, R126, -R89 ;  /* 0x800000597e587221 */ /* 0x000fe20000010000 */
[----:B------:R-:W-:-:S03]  /*4460*/  FFMA.FTZ R89, R123, R100, R101 ;  /* 0x000000647b597223 */ /* 0x000fc60000010065 */
[----:B-----5:R-:W-:Y:S01]  /*4470*/  FFMA.FTZ R91, R115, R88, R90 ;  /* 0x00000058735b7223 */ /* 0x020fe2000001005a */
[----:B------:R-:W-:-:S03]  /*4480*/  FFMA.FTZ R90, R134, R100, R101 ;  /* 0x00000064865a7223 */ /* 0x000fc60000010065 */
[----:B------:R-:W-:Y:S01]  /*4490*/  FMUL.FTZ R88, R91, UR13 ;  /* 0x0000000d5b587c20 */ /* 0x000fe20008410000 */
[----:B------:R-:W-:-:S04]  /*44a0*/  FADD.FTZ R90, R133, -R90 ;  /* 0x8000005a855a7221 */ /* 0x000fc80000010000 */
        /* <DEDUP_REMOVED lines=8> */
[----:B------:R-:W-:-:S03]  /*4530*/  SHF.L.U32 R90, R6, 0x10, RZ ;  /* 0x00000010065a7819 */ /* 0x000fc600000006ff */
[C---:B------:R-:W-:Y:S01]  /*4540*/  FMUL.FTZ R88, R180.reuse, UR13 ;  /* 0x0000000db4587c20 */ /* 0x040fe20008410000 */
[----:B------:R-:W-:-:S04]  /*4550*/  F2FP.BF16.F32.PACK_AB R91, R180, R91 ;  /* 0x0000005bb45b723e */ /* 0x000fc800000010ff */
[----:B------:R-:W-:Y:S02]  /*4560*/  FSEL R182, R88, RZ, P6 ;  /* 0x000000ff58b67208 */ /* 0x000fe40003000000 */
[----:B------:R-:W-:-:S04]  /*4570*/  ISETP.GE.U32.AND P6, PT, R162, RZ, PT ;  /* 0x000000ffa200720c */ /* 0x000fc80003fc6070 */
[----:B------:R-:W-:-:S04]  /*4580*/  ISETP.GE.U32.AND.EX P6, PT, R163, 0x1000000, PT, P6 ;  /* 0x01000000a300780c */ /* 0x000fc80003fc6160 */
[----:B------:R-:W-:Y:S01]  /*4590*/  FSEL R179, R88, RZ, P6 ;  /* 0x000000ff58b37208 */ /* 0x000fe20003000000 */
[----:B------:R-:W-:Y:S01]  /*45a0*/  FADD.FTZ R88, R124, -R89 ;  /* 0x800000597c587221 */ /* 0x000fe20000010000 */
[----:B------:R-:W-:Y:S01]  /*45b0*/  LOP3.LUT P6, RZ, R107, 0xff, RZ, 0xc0, !PT ;  /* 0x000000ff6bff7812 */ /* 0x000fe200078cc0ff */
[--C-:B------:R-:W-:Y:S02]  /*45c0*/  FFMA.FTZ R89, R121, R100, R101.reuse ;  /* 0x0000006479597223 */ /* 0x100fe40000010065 */
[----:B------:R-:W-:Y:S01]  /*45d0*/  FFMA.FTZ R98, R115, R88, R90 ;  /* 0x0000005873627223 */ /* 0x000fe2000001005a */
[----:B------:R-:W-:-:S03]  /*45e0*/  FFMA.FTZ R90, R132, R100, R101 ;  /* 0x00000064845a7223 */ /* 0x000fc60000010065 */
[----:B------:R-:W-:Y:S01]  /*45f0*/  FMUL.FTZ R88, R98, UR13 ;  /* 0x0000000d62587c20 */ /* 0x000fe20008410000 */
[----:B------:R-:W-:-:S04]  /*4600*/  FADD.FTZ R90, R131, -R90 ;  /* 0x8000005a835a7221 */ /* 0x000fc80000010000 */
[----:B------:R-:W-:Y:S02]  /*4610*/  FSEL R172, R88, RZ, P6 ;  /* 0x000000ff58ac7208 */ /* 0x000fe40003000000 */
[----:B------:R-:W-:-:S04]  /*4620*/  LOP3.LUT P6, RZ, R163, 0xff, RZ, 0xc0, !PT ;  /* 0x000000ffa3ff7812 */ /* 0x000fc800078cc0ff */
[----:B------:R-:W-:Y:S02]  /*4630*/  FSEL R173, R88, RZ, P6 ;  /* 0x000000ff58ad7208 */ /* 0x000fe40003000000 */
[----:B------:R-:W-:Y:S02]  /*4640*/  PRMT R88, R6, 0x7632, R88 ;  /* 0x0000763206587816 */ /* 0x000fe40000000058 */
[----:B------:R-:W-:-:S03]  /*4650*/  LOP3.LUT P6, RZ, R107, 0xff00, RZ, 0xc0, !PT ;  /* 0x0000ff006bff7812 */ /* 0x000fc600078cc0ff */
[----:B------:R-:W-:-:S04]  /*4660*/  IMAD.U32 R88, R88, 0x10000, RZ ;  /* 0x0001000058587824 */ /* 0x000fc800078e00ff */
[----:B------:R-:W-:Y:S01]  /*4670*/  FFMA.FTZ R99, R115, R90, R88 ;  /* 0x0000005a73637223 */ /* 0x000fe20000010058 */
[----:B------:R-:W-:-:S03]  /*4680*/  SHF.L.U32 R90, R5, 0x10, RZ ;  /* 0x00000010055a7819 */ /* 0x000fc600000006ff */
[----:B------:R-:W-:-:S05]  /*4690*/  FMUL.FTZ R88, R99, UR13 ;  /* 0x0000000d63587c20 */ /* 0x000fca0008410000 */
[----:B------:R-:W-:Y:S02]  /*46a0*/  FSEL R175, R88, RZ, P6 ;  /* 0x000000ff58af7208 */ /* 0x000fe40003000000 */
[----:B------:R-:W-:-:S04]  /*46b0*/  LOP3.LUT P6, RZ, R163, 0xff00, RZ, 0xc0, !PT ;  /* 0x0000ff00a3ff7812 */ /* 0x000fc800078cc0ff */
        /* <DEDUP_REMOVED lines=15> */
[----:B------:R-:W-:-:S03]  /*47b0*/  FFMA.FTZ R90, R128, R100, R101 ;  /* 0x00000064805a7223 */ /* 0x000fc60000010065 */
[----:B------:R-:W-:Y:S01]  /*47c0*/  FMUL.FTZ R88, R95, UR13 ;  /* 0x0000000d5f587c20 */ /* 0x000fe20008410000 */
[----:B------:R-:W-:-:S04]  /*47d0*/  FADD.FTZ R90, R127, -R90 ;  /* 0x8000005a7f5a7221 */ /* 0x000fc80000010000 */
[----:B------:R-:W-:Y:S02]  /*47e0*/  FSEL R170, R88, RZ, P6 ;  /* 0x000000ff58aa7208 */ /* 0x000fe40003000000 */
[----:B------:R-:W-:Y:S02]  /*47f0*/  LOP3.LUT P6, RZ, R162, 0xff000000, RZ, 0xc0, !PT ;  /* 0xff000000a2ff7812 */ /* 0x000fe400078cc0ff */
[----:B------:R-:W-:Y:S02]  /*4800*/  F2FP.BF16.F32.PACK_AB R97, R170, R97 ;  /* 0x00000061aa61723e */ /* 0x000fe400000010ff */
[----:B------:R-:W-:Y:S02]  /*4810*/  FSEL R171, R88, RZ, P6 ;  /* 0x000000ff58ab7208 */ /* 0x000fe40003000000 */
[----:B------:R-:W-:Y:S02]  /*4820*/  PRMT R88, R4, 0x7632, R88 ;  /* 0x0000763204587816 */ /* 0x000fe40000000058 */
[----:B------:R-:W-:-:S02]  /*4830*/  LOP3.LUT P6, RZ, R106, 0xff00, RZ, 0xc0, !PT ;  /* 0x0000ff006aff7812 */ /* 0x000fc400078cc0ff */
[----:B------:R-:W-:-:S05]  /*4840*/  SHF.L.U32 R88, R88, 0x10, RZ ;  /* 0x0000001058587819 */ /* 0x000fca00000006ff */
[----:B------:R-:W-:Y:S01]  /*4850*/  FFMA.FTZ R93, R115, R90, R88 ;  /* 0x0000005a735d7223 */ /* 0x000fe20000010058 */
[----:B------:R-:W-:-:S03]  /*4860*/  IMAD.U32 R90, R4, 0x10000, RZ ;  /* 0x00010000045a7824 */ /* 0x000fc600078e00ff */
[----:B------:R-:W-:-:S05]  /*4870*/  FMUL.FTZ R88, R93, UR13 ;  /* 0x0000000d5d587c20 */ /* 0x000fca0008410000 */
[----:B------:R-:W-:Y:S02]  /*4880*/  FSEL R103, R88, RZ, P6 ;  /* 0x000000ff58677208 */ /* 0x000fe40003000000 */
[----:B------:R-:W-:-:S04]  /*4890*/  LOP3.LUT P6, RZ, R162, 0xff00, RZ, 0xc0, !PT ;  /* 0x0000ff00a2ff7812 */ /* 0x000fc800078cc0ff */
[----:B------:R-:W-:Y:S01]  /*48a0*/  FSEL R167, R88, RZ, P6 ;  /* 0x000000ff58a77208 */ /* 0x000fe20003000000 */
[----:B------:R-:W-:Y:S01]  /*48b0*/  FADD.FTZ R88, R120, -R89 ;  /* 0x8000005978587221 */ /* 0x000fe20000010000 */
[----:B------:R-:W-:-:S03]  /*48c0*/  LOP3.LUT P6, RZ, R106, 0xff, RZ, 0xc0, !PT ;  /* 0x000000ff6aff7812 */ /* 0x000fc600078cc0ff */
[----:B------:R-:W-:Y:S01]  /*48d0*/  FFMA.FTZ R88, R115, R88, R90 ;  /* 0x0000005873587223 */ /* 0x000fe2000001005a */
[----:B------:R-:W-:Y:S02]  /*48e0*/  F2FP.BF16.F32.PACK_AB R90, R99, R98 ;  /* 0x00000062635a723e */ /* 0x000fe400000010ff */
[----:B------:R-:W-:Y:S01]  /*48f0*/  F2FP.BF16.F32.PACK_AB R99, R182, R177 ;  /* 0x000000b1b663723e */ /* 0x000fe200000010ff */
[----:B------:R-:W-:Y:S01]  /*4900*/  FMUL.FTZ R89, R88, UR13 ;  /* 0x0000000d58597c20 */ /* 0x000fe20008410000 */
[----:B------:R-:W-:Y:S02]  /*4910*/  F2FP.BF16.F32.PACK_AB R88, R93, R88 ;  /* 0x000000585d58723e */ /* 0x000fe400000010ff */
[----:B------:R-:W-:Y:S02]  /*4920*/  F2FP.BF16.F32.PACK_AB R98, R175, R172 ;  /* 0x000000acaf62723e */ /* 0x000fe400000010ff */
[----:B------:R-:W-:Y:S02]  /*4930*/  FSEL R96, R89, RZ, P6 ;  /* 0x000000ff59607208 */ /* 0x000fe40003000000 */
        /* <DEDUP_REMOVED lines=9> */
.L_x_900:
        /* <DEDUP_REMOVED lines=18> */
[----:B------:R-:W-:-:S05]  /*4af0*/  FMUL.FTZ R92, R92, UR13 ;  /* 0x0000000d5c5c7c20 */ /* 0x000fca0008410000 */
[----:B------:R-:W-:Y:S02]  /*4b00*/  FSEL R176, R92, RZ, P6 ;  /* 0x000000ff5cb07208 */ /* 0x000fe40003000000 */
[----:B------:R-:W-:Y:S02]  /*4b10*/  ISETP.GE.U32.AND P6, PT, R162, RZ, PT ;  /* 0x000000ffa200720c */ /* 0x000fe40003fc6070 */
[----:B------:R-:W-:Y:S02]  /*4b20*/  F2FP.BF16.F32.PACK_AB R99, R176, R99 ;  /* 0x00000063b063723e */ /* 0x000fe400000010ff */
[----:B------:R-:W-:-:S04]  /*4b30*/  ISETP.GE.U32.AND.EX P6, PT, R163, 0x1000000, PT, P6 ;  /* 0x01000000a300780c */ /* 0x000fc80003fc6160 */
[----:B------:R-:W-:Y:S01]  /*4b40*/  FSEL R178, R92, RZ, P6 ;  /* 0x000000ff5cb27208 */ /* 0x000fe20003000000 */
[----:B------:R-:W-:Y:S01]  /*4b50*/  FADD.FTZ R92, R124, -R93 ;  /* 0x8000005d7c5c7221 */ /* 0x000fe20000010000 */
[----:B------:R-:W-:Y:S01]  /*4b60*/  LOP3.LUT P6, RZ, R107, 0xff, RZ, 0xc0, !PT ;  /* 0x000000ff6bff7812 */ /* 0x000fe200078cc0ff */
[--C-:B------:R-:W-:Y:S01]  /*4b70*/  FFMA.FTZ R93, R121, R100, R101.reuse ;  /* 0x00000064795d7223 */ /* 0x100fe20000010065 */
[----:B------:R-:W-:Y:S01]  /*4b80*/  F2FP.BF16.F32.PACK_AB R95, R178, R95 ;  /* 0x0000005fb25f723e */ /* 0x000fe200000010ff */
        /* <DEDUP_REMOVED lines=13> */
[C---:B------:R-:W-:Y:S02]  /*4c60*/  FSEL R173, R92.reuse, RZ, P6 ;  /* 0x000000ff5cad7208 */ /* 0x040fe40003000000 */
[----:B------:R-:W-:Y:S02]  /*4c70*/  LOP3.LUT P6, RZ, R163, 0xff00, RZ, 0xc0, !PT ;  /* 0x0000ff00a3ff7812 */ /* 0x000fe400078cc0ff */
[----:B------:R-:W-:Y:S02]  /*4c80*/  F2FP.BF16.F32.PACK_AB R98, R173, R98 ;  /* 0x00000062ad62723e */ /* 0x000fe400000010ff */
        /* <DEDUP_REMOVED lines=38> */
[----:B------:R-:W-:Y:S02]  /*4ef0*/  LOP3.LUT P6, RZ, R162, 0xff, RZ, 0xc0, !PT ;  /* 0x000000ffa2ff7812 */ /* 0x000fe400078cc0ff */
[----:B------:R-:W-:Y:S02]  /*4f00*/  F2FP.BF16.F32.PACK_AB R96, R103, R96 ;  /* 0x000000606760723e */ /* 0x000fe400000010ff */
[----:B------:R-:W-:-:S04]  /*4f10*/  FSEL R92, R92, RZ, P6 ;  /* 0x000000ff5c5c7208 */ /* 0x000fc80003000000 */
[----:B------:R-:W-:Y:S01]  /*4f20*/  F2FP.BF16.F32.PACK_AB R92, R167, R92 ;  /* 0x0000005ca75c723e */ /* 0x000fe200000010ff */
[----:B------:R-:W-:Y:S06]  /*4f30*/  BRA `(.L_x_901) ;  /* 0x0000001800807947 */ /* 0x000fec0003800000 */
.L_x_899:
        /* <DEDUP_REMOVED lines=25> */
[----:B------:R-:W-:-:S04]  /*50d0*/  F2FP.BF16.F32.PACK_AB R91, R178, R91 ;  /* 0x0000005bb25b723e */ /* 0x000fc800000010ff */
        /* <DEDUP_REMOVED lines=57> */
.L_x_902:
        /* <DEDUP_REMOVED lines=22> */
[----:B------:R-:W-:Y:S01]  /*55d0*/  FFMA.FTZ R93, R121, R100, R101 ;  /* 0x00000064795d7223 */ /* 0x000fe20000010065 */
[----:B------:R-:W-:Y:S01]  /*55e0*/  F2FP.BF16.F32.PACK_AB R95, R176, R95 ;  /* 0x0000005fb05f723e */ /* 0x000fe200000010ff */
        /* <DEDUP_REMOVED lines=12> */
[----:B------:R-:W-:Y:S02]  /*56b0*/  F2FP.BF16.F32.PACK_AB R98, R173, R98 ;  /* 0x00000062ad62723e */ /* 0x000fe400000010ff */
        /* <DEDUP_REMOVED lines=29> */
[----:B------:R-:W-:Y:S01]  /*5890*/  F2FP.BF16.F32.PACK_AB R93, R171, R102 ;  /* 0x00000066ab5d723e */ /* 0x000fe200000010ff */
[----:B------:R-:W-:-:S04]  /*58a0*/  FMUL.FTZ R92, R115, R92 ;  /* 0x0000005c735c7220 */ /* 0x000fc80000410000 */
[----:B------:R-:W-:-:S05]  /*58b0*/  FMUL.FTZ R92, R92, UR13 ;  /* 0x0000000d5c5c7c20 */ /* 0x000fca0008410000 */
[----:B------:R-:W-:Y:S02]  /*58c0*/  FSEL R96, R92, RZ, P6 ;  /* 0x000000ff5c607208 */ /* 0x000fe40003000000 */
[----:B------:R-:W-:Y:S02]  /*58d0*/  LOP3.LUT P6, RZ, R162, 0xff, RZ, 0xc0, !PT ;  /* 0x000000ffa2ff7812 */ /* 0x000fe400078cc0ff */
[----:B------:R-:W-:Y:S02]  /*58e0*/  F2FP.BF16.F32.PACK_AB R96, R103, R96 ;  /* 0x000000606760723e */ /* 0x000fe400000010ff */
[----:B------:R-:W-:-:S04]  /*58f0*/  FSEL R92, R92, RZ, P6 ;  /* 0x000000ff5c5c7208 */ /* 0x000fc80003000000 */
[----:B------:R-:W-:Y:S01]  /*5900*/  F2FP.BF16.F32.PACK_AB R92, R167, R92 ;  /* 0x0000005ca75c723e */ /* 0x000fe200000010ff */
[----:B------:R-:W-:Y:S06]  /*5910*/  BRA `(.L_x_901) ;  /* 0x0000001000087947 */ /* 0x000fec0003800000 */
.L_x_898:
        /* <DEDUP_REMOVED lines=8> */
[-CC-:B------:R-:W-:Y:S01]  /*59a0*/  FFMA.FTZ R90, R134, R100.reuse, R101.reuse ;  /* 0x00000064865a7223 */ /* 0x180fe20000010065 */
[----:B------:R-:W-:Y:S01]  /*59b0*/  ISETP.GE.U32.AND P6, PT, R106, RZ, PT ;  /* 0x000000ff6a00720c */ /* 0x000fe20003fc6070 */
[----:B------:R-:W-:Y:S01]  /*59c0*/  FFMA.FTZ R89, R125, R100, R101 ;  /* 0x000000647d597223 */ /* 0x000fe20000010065 */
[----:B------:R-:W-:Y:S01]  /*59d0*/  SHF.L.U32 R88, R88, 0x10, RZ ;  /* 0x0000001058587819 */ /* 0x000fe200000006ff */
[----:B------:R-:W-:Y:S01]  /*59e0*/  FADD.FTZ R90, R133, -R90 ;  /* 0x8000005a855a7221 */ /* 0x000fe20000010000 */
[----:B------:R-:W-:-:S03]  /*59f0*/  ISETP.GE.U32.AND.EX P6, PT, R107, 0x1000000, PT, P6 ;  /* 0x010000006b00780c */ /* 0x000fc60003fc6160 */
[----:B-----5:R-:W-:Y:S01]  /*5a00*/  FFMA.FTZ R178, R115, R90, R88 ;  /* 0x0000005a73b27223 */ /* 0x020fe20000010058 */
[----:B------:R-:W-:-:S03]  /*5a10*/  IMAD.U32 R90, R7, 0x10000, RZ ;  /* 0x00010000075a7824 */ /* 0x000fc600078e00ff */
[----:B------:R-:W-:-:S05]  /*5a20*/  FMUL.FTZ R88, R178, UR13 ;  /* 0x0000000db2587c20 */ /* 0x000fca0008410000 */
[----:B------:R-:W-:Y:S01]  /*5a30*/  FSEL R180, R88, RZ, P6 ;  /* 0x000000ff58b47208 */ /* 0x000fe20003000000 */
[----:B------:R-:W-:Y:S01]  /*5a40*/  FADD.FTZ R88, R126, -R89 ;  /* 0x800000597e587221 */ /* 0x000fe20000010000 */
[----:B------:R-:W-:Y:S01]  /*5a50*/  LOP3.LUT P6, RZ, R107, 0xff0000, RZ, 0xc0, !PT ;  /* 0x00ff00006bff7812 */ /* 0x000fe200078cc0ff */
[----:B------:R-:W-:Y:S02]  /*5a60*/  FFMA.FTZ R89, R123, R100, R101 ;  /* 0x000000647b597223 */ /* 0x000fe40000010065 */
[----:B------:R-:W-:Y:S01]  /*5a70*/  FFMA.FTZ R91, R115, R88, R90 ;  /* 0x00000058735b7223 */ /* 0x000fe2000001005a */
[----:B------:R-:W-:-:S03]  /*5a80*/  SHF.L.U32 R90, R6, 0x10, RZ ;  /* 0x00000010065a7819 */ /* 0x000fc600000006ff */
[----:B------:R-:W-:Y:S01]  /*5a90*/  FMUL.FTZ R88, R91, UR13 ;  /* 0x0000000d5b587c20 */ /* 0x000fe20008410000 */
[----:B------:R-:W-:-:S04]  /*5aa0*/  F2FP.BF16.F32.PACK_AB R91, R178, R91 ;  /* 0x0000005bb25b723e */ /* 0x000fc800000010ff */
        /* <DEDUP_REMOVED lines=9> */
[----:B------:R-:W-:Y:S02]  /*5b40*/  PRMT R88, R6, 0x7632, R88 ;  /* 0x0000763206587816 */ /* 0x000fe40000000058 */
[----:B------:R-:W-:-:S03]  /*5b50*/  LOP3.LUT P6, RZ, R107, 0xff00, RZ, 0xc0, !PT ;  /* 0x0000ff006bff7812 */ /* 0x000fc600078cc0ff */
[----:B------:R-:W-:-:S04]  /*5b60*/  IMAD.U32 R88, R88, 0x10000, RZ ;  /* 0x0001000058587824 */ /* 0x000fc800078e00ff */
[----:B------:R-:W-:Y:S01]  /*5b70*/  FFMA.FTZ R176, R115, R90, R88 ;  /* 0x0000005a73b07223 */ /* 0x000fe20000010058 */
[----:B------:R-:W-:-:S03]  /*5b80*/  SHF.L.U32 R90, R5, 0x10, RZ ;  /* 0x00000010055a7819 */ /* 0x000fc600000006ff */
[----:B------:R-:W-:-:S05]  /*5b90*/  FMUL.FTZ R88, R176, UR13 ;  /* 0x0000000db0587c20 */ /* 0x000fca0008410000 */
        /* <DEDUP_REMOVED lines=17> */
[----:B------:R-:W-:Y:S02]  /*5cb0*/  LOP3.LUT P6, RZ, R106, 0xff, RZ, 0xc0, !PT ;  /* 0x000000ff6aff7812 */ /* 0x000fe400078cc0ff */
[----:B------:R-:W-:Y:S01]  /*5cc0*/  F2FP.BF16.F32.PACK_AB R89, R99, R98 ;  /* 0x000000626359723e */ /* 0x000fe200000010ff */
[----:B------:R-:W-:Y:S01]  /*5cd0*/  FFMA.FTZ R96, R115, R88, R90 ;  /* 0x0000005873607223 */ /* 0x000fe2000001005a */
[----:B------:R-:W-:Y:S01]  /*5ce0*/  FFMA.FTZ R90, R128, R100, R101 ;  /* 0x00000064805a7223 */ /* 0x000fe20000010065 */
[----:B------:R-:W-:Y:S02]  /*5cf0*/  F2FP.BF16.F32.PACK_AB R99, R180, R175 ;  /* 0x000000afb463723e */ /* 0x000fe400000010ff */
[----:B------:R-:W-:Y:S01]  /*5d00*/  FMUL.FTZ R88, R96, UR13 ;  /* 0x0000000d60587c20 */ /* 0x000fe20008410000 */
[----:B------:R-:W-:Y:S01]  /*5d10*/  FADD.FTZ R90, R127, -R90 ;  /* 0x8000005a7f5a7221 */ /* 0x000fe20000010000 */
[----:B------:R-:W-:-:S03]  /*5d20*/  F2FP.BF16.F32.PACK_AB R98, R173, R172 ;  /* 0x000000acad62723e */ /* 0x000fc600000010ff */
[----:B------:R-:W-:Y:S02]  /*5d30*/  FSEL R102, R88, RZ, P6 ;  /* 0x000000ff58667208 */ /* 0x000fe40003000000 */
[----:B------:R-:W-:Y:S02]  /*5d40*/  PRMT R88, R4, 0x7632, R88 ;  /* 0x0000763204587816 */ /* 0x000fe40000000058 */
[----:B------:R-:W-:-:S03]  /*5d50*/  LOP3.LUT P6, RZ, R106, 0xff00, RZ, 0xc0, !PT ;  /* 0x0000ff006aff7812 */ /* 0x000fc600078cc0ff */
[----:B------:R-:W-:-:S04]  /*5d60*/  IMAD.U32 R88, R88, 0x10000, RZ ;  /* 0x0001000058587824 */ /* 0x000fc800078e00ff */
[----:B------:R-:W-:Y:S01]  /*5d70*/  FFMA.FTZ R97, R115, R90, R88 ;  /* 0x0000005a73617223 */ /* 0x000fe20000010058 */
[----:B------:R-:W-:-:S03]  /*5d80*/  F2FP.BF16.F32.PACK_AB R90, R176, R171 ;  /* 0x000000abb05a723e */ /* 0x000fc600000010ff */
[----:B------:R-:W-:-:S05]  /*5d90*/  FMUL.FTZ R88, R97, UR13 ;  /* 0x0000000d61587c20 */ /* 0x000fca0008410000 */
[----:B------:R-:W-:Y:S02]  /*5da0*/  FSEL R103, R88, RZ, P6 ;  /* 0x000000ff58677208 */ /* 0x000fe40003000000 */
[----:B------:R-:W-:Y:S02]  /*5db0*/  F2FP.BF16.F32.PACK_AB R88, R97, R96 ;  /* 0x000000606158723e */ /* 0x000fe400000010ff */
[----:B------:R-:W-:Y:S02]  /*5dc0*/  F2FP.BF16.F32.PACK_AB R97, R170, R167 ;  /* 0x000000a7aa61723e */ /* 0x000fe400000010ff */
[----:B------:R-:W-:Y:S01]  /*5dd0*/  F2FP.BF16.F32.PACK_AB R96, R103, R102 ;  /* 0x000000666760723e */ /* 0x000fe200000010ff */
[----:B------:R-:W-:Y:S06]  /*5de0*/  BRA `(.L_x_901) ;  /* 0x0000000800d47947 */ /* 0x000fec0003800000 */
.L_x_904:
[-C--:B------:R-:W-:Y:S01]  /*5df0*/  FFMA.FTZ R97, R125, R100.reuse, R101 ;  /* 0x000000647d617223 */ /* 0x080fe20000010065 */
        /* <DEDUP_REMOVED lines=49> */
[----:B------:R-:W-:Y:S02]  /*6110*/  PRMT R96, R4, 0x7632, R96 ;  /* 0x0000763204607816 */ /* 0x000fe40000000060 */
[----:B------:R-:W-:Y:S02]  /*6120*/  LOP3.LUT P6, RZ, R106, 0xff00, RZ, 0xc0, !PT ;  /* 0x0000ff006aff7812 */ /* 0x000fe400078cc0ff */
[----:B------:R-:W-:-:S05]  /*6130*/  SHF.L.U32 R96, R96, 0x10, RZ ;  /* 0x0000001060607819 */ /* 0x000fca00000006ff */
        /* <DEDUP_REMOVED lines=10> */
[----:B------:R-:W-:-:S04]  /*61e0*/  FSEL R96, R96, RZ, P6 ;  /* 0x000000ff60607208 */ /* 0x000fc80003000000 */
[----:B------:R-:W-:Y:S01]  /*61f0*/  F2FP.BF16.F32.PACK_AB R96, R103, R96 ;  /* 0x000000606760723e */ /* 0x000fe200000010ff */
[----:B------:R-:W-:Y:S06]  /*6200*/  BRA `(.L_x_901) ;  /* 0x0000000400cc7947 */ /* 0x000fec0003800000 */
.L_x_903:
        /* <DEDUP_REMOVED lines=51> */
[----:B------:R-:W-:-:S04]  /*6540*/  F2FP.BF16.F32.PACK_AB R88, R97, R88 ;  /* 0x000000586158723e */ /* 0x000fc800000010ff */
[----:B------:R-:W-:Y:S01]  /*6550*/  FSEL R96, R89, RZ, P6 ;  /* 0x000000ff59607208 */ /* 0x000fe20003000000 */
[----:B------:R-:W-:Y:S01]  /*6560*/  FMUL.FTZ R89, R97, UR13 ;  /* 0x0000000d61597c20 */ /* 0x000fe20008410000 */
        /* <DEDUP_REMOVED lines=8> */
.L_x_905:
        /* <DEDUP_REMOVED lines=17> */
[----:B------:R-:W-:Y:S01]  /*6700*/  F2FP.BF16.F32.PACK_AB R99, R170, R99 ;  /* 0x00000063aa63723e */ /* 0x000fe200000010ff */
        /* <DEDUP_REMOVED lines=30> */
[----:B------:R-:W-:Y:S01]  /*68f0*/  F2FP.BF16.F32.PACK_AB R97, R167, R102 ;  /* 0x00000066a761723e */ /* 0x000fe200000010ff */
[----:B------:R-:W-:-:S04]  /*6900*/  FMUL.FTZ R96, R115, R96 ;  /* 0x0000006073607220 */ /* 0x000fc80000410000 */
[----:B------:R-:W-:-:S05]  /*6910*/  FMUL.FTZ R96, R96, UR13 ;  /* 0x0000000d60607c20 */ /* 0x000fca0008410000 */
[----:B------:R-:W-:-:S04]  /*6920*/  FSEL R96, R96, RZ, P6 ;  /* 0x000000ff60607208 */ /* 0x000fc80003000000 */
[----:B------:R-:W-:-:S07]  /*6930*/  F2FP.BF16.F32.PACK_AB R96, R103, R96 ;  /* 0x000000606760723e */ /* 0x000fce00000010ff */
.L_x_901:
        /* <DEDUP_REMOVED lines=10> */
.L_x_897:
[----:B------:R-:W-:Y:S05]  /*69e0*/  BSYNC.RECONVERGENT B0 ;  /* 0x0000000000007941 */ /* 0x000fea0003800200 */
.L_x_896:
        /* <DEDUP_REMOVED lines=13> */
[----:B------:R-:W-:Y:S01]  /*6ac0*/  IMAD.U32 R90, R87, 0x10000, RZ ;  /* 0x00010000575a7824 */ /* 0x000fe200078e00ff */
[----:B------:R-:W-:Y:S02]  /*6ad0*/  LOP3.LUT P6, RZ, R109, 0xff0000, RZ, 0xc0, !PT ;  /* 0x00ff00006dff7812 */ /* 0x000fe400078cc0ff */
[----:B------:R-:W-:Y:S01]  /*6ae0*/  FADD.FTZ R88, R114, -R89 ;  /* 0x8000005972587221 */ /* 0x000fe20000010000 */
[----:B------:R-:W-:-:S03]  /*6af0*/  FFMA.FTZ R89, R118, R100, R101 ;  /* 0x0000006476597223 */ /* 0x000fc60000010065 */
[----:B-----5:R-:W-:-:S04]  /*6b00*/  FFMA.FTZ R91, R115, R88, R90 ;  /* 0x00000058735b7223 */ /* 0x020fc8000001005a */
[----:B------:R-:W-:-:S05]  /*6b10*/  FMUL.FTZ R88, R91, UR13 ;  /* 0x0000000d5b587c20 */ /* 0x000fca0008410000 */
[----:B------:R-:W-:Y:S02]  /*6b20*/  FSEL R177, R88, RZ, P6 ;  /* 0x000000ff58b17208 */ /* 0x000fe40003000000 */
[----:B------:R-:W-:-:S04]  /*6b30*/  LOP3.LUT P6, RZ, R165, 0xff0000, RZ, 0xc0, !PT ;  /* 0x00ff0000a5ff7812 */ /* 0x000fc800078cc0ff */
[----:B------:R-:W-:Y:S02]  /*6b40*/  FSEL R178, R88, RZ, P6 ;  /* 0x000000ff58b27208 */ /* 0x000fe40003000000 */
[----:B------:R-:W-:Y:S02]  /*6b50*/  PRMT R88, R87, 0x7632, R88 ;  /* 0x0000763257587816 */ /* 0x000fe40000000058 */
[----:B------:R-:W-:Y:S02]  /*6b60*/  ISETP.GE.U32.AND P6, PT, R108, RZ, PT ;  /* 0x000000ff6c00720c */ /* 0x000fe40003fc6070 */
[----:B------:R-:W-:Y:S01]  /*6b70*/  SHF.L.U32 R90, R88, 0x10, RZ ;  /* 0x00000010585a7819 */ /* 0x000fe200000006ff */
[----:B------:R-:W-:Y:S01]  /*6b80*/  FADD.FTZ R88, R116, -R89 ;  /* 0x8000005974587221 */ /* 0x000fe20000010000 */
[----:B------:R-:W-:Y:S01]  /*6b90*/  ISETP.GE.U32.AND.EX P6, PT, R109, 0x1000000, PT, P6 ;  /* 0x010000006d00780c */ /* 0x000fe20003fc6160 */
[----:B------:R-:W-:Y:S02]  /*6ba0*/  FFMA.FTZ R89, R139, R100, R101 ;  /* 0x000000648b597223 */ /* 0x000fe40000010065 */
[----:B------:R-:W-:Y:S01]  /*6bb0*/  FFMA.FTZ R180, R115, R88, R90 ;  /* 0x0000005873b47223 */ /* 0x000fe2000001005a */
[----:B------:R-:W-:-:S03]  /*6bc0*/  IMAD.U32 R90, R86, 0x10000, RZ ;  /* 0x00010000565a7824 */ /* 0x000fc600078e00ff */
        /* <DEDUP_REMOVED lines=17> */
[----:B------:R-:W-:Y:S02]  /*6ce0*/  LOP3.LUT P6, RZ, R109, 0xff00, RZ, 0xc0, !PT ;  /* 0x0000ff006dff7812 */ /* 0x000fe400078cc0ff */
        /* <DEDUP_REMOVED lines=20> */
[-CC-:B------:R-:W-:Y:S01]  /*6e30*/  FFMA.FTZ R90, R142, R100.reuse, R101.reuse ;  /* 0x000000648e5a7223 */ /* 0x180fe20000010065 */
[----:B------:R-:W-:Y:S02]  /*6e40*/  FFMA.FTZ R101, R135, R100, R101 ;  /* 0x0000006487657223 */ /* 0x000fe40000010065 */
        /* <DEDUP_REMOVED lines=33> */
.L_x_910:
[-C--:B0--3--:R-:W-:Y:S01]  /*7060*/  FFMA.FTZ R93, R141, R100.reuse, R101 ;  /* 0x000000648d5d7223 */ /* 0x089fe20000010065 */
[----:B------:R-:W-:Y:S02]  /*7070*/  SHF.L.U32 R94, R87, 0x10, RZ ;  /* 0x00000010575e7819 */ /* 0x000fe400000006ff */
[----:B------:R-:W-:Y:S01]  /*7080*/  LOP3.LUT P6, RZ, R109, 0xff0000, RZ, 0xc0, !PT ;  /* 0x00ff00006dff7812 */ /* 0x000fe200078cc0ff */
        /* <DEDUP_REMOVED lines=65> */
[----:B------:R-:W-:Y:S02]  /*74a0*/  SHF.L.U32 R92, R92, 0x10, RZ ;  /* 0x000000105c5c7819 */ /* 0x000fe400000006ff */
[----:B------:R-:W-:-:S03]  /*74b0*/  F2FP.BF16.F32.PACK_AB R93, R170, R93 ;  /* 0x0000005daa5d723e */ /* 0x000fc600000010ff */
[----:B------:R-:W-:Y:S01]  /*74c0*/  FFMA.FTZ R92, R115, R94, R92 ;  /* 0x0000005e735c7223 */ /* 0x000fe2000001005c */
[----:B------:R-:W-:-:S03]  /*74d0*/  SHF.L.U32 R94, R84, 0x10, RZ ;  /* 0x00000010545e7819 */ /* 0x000fc600000006ff */
[----:B------:R-:W-:-:S05]  /*74e0*/  FMUL.FTZ R92, R92, UR13 ;  /* 0x0000000d5c5c7c20 */ /* 0x000fca0008410000 */
[----:B------:R-:W-:Y:S02]  /*74f0*/  FSEL R103, R92, RZ, P6 ;  /* 0x000000ff5c677208 */ /* 0x000fe40003000000 */
[----:B------:R-:W-:-:S04]  /*7500*/  LOP3.LUT P6, RZ, R164, 0xff00, RZ, 0xc0, !PT ;  /* 0x0000ff00a4ff7812 */ /* 0x000fc800078cc0ff */
[----:B------:R-:W-:Y:S01]  /*7510*/  FSEL R167, R92, RZ, P6 ;  /* 0x000000ff5ca77208 */ /* 0x000fe20003000000 */
[----:B------:R-:W-:Y:S01]  /*7520*/  FADD.FTZ R92, R136, -R101 ;  /* 0x80000065885c7221 */ /* 0x000fe20000010000 */
[----:B------:R-:W-:-:S03]  /*7530*/  LOP3.LUT P6, RZ, R108, 0xff, RZ, 0xc0, !PT ;  /* 0x000000ff6cff7812 */ /* 0x000fc600078cc0ff */
        /* <DEDUP_REMOVED lines=9> */
.L_x_909:
[----:B0--3--:R-:W0:Y:S02]  /*75d0*/  LDC.64 R92, c[0x0][0x478] ;  /* 0x00011e00ff5c7b82 */ /* 0x009e240000000a00 */
[----:B0-----:R-:W-:-:S04]  /*75e0*/  ISETP.NE.U32.AND P5, PT, R92, RZ, PT ;  /* 0x000000ff5c00720c */ /* 0x001fc80003fa5070 */
[----:B------:R-:W-:-:S13]  /*75f0*/  ISETP.NE.AND.EX P5, PT, R93, RZ, PT, P5 ;  /* 0x000000ff5d00720c */ /* 0x000fda0003fa5350 */
[----:B------:R-:W-:Y:S05]  /*7600*/  @!P5 BRA `(.L_x_912) ;  /* 0x00000004003cd947 */ /* 0x000fea0003800000 */
[----:B------:R-:W-:Y:S01]  /*7610*/  FFMA.FTZ R89, R118, R100, R101 ;  /* 0x0000006476597223 */ /* 0x000fe20000010065 */
[----:B------:R-:W-:-:S03]  /*7620*/  ISETP.GE.U32.AND P6, PT, R108, RZ, PT ;  /* 0x000000ff6c00720c */ /* 0x000fc60003fc6070 */
[----:B------:R-:W-:Y:S01]  /*7630*/  FADD.FTZ R178, R116, -R89 ;  /* 0x8000005974b27221 */ /* 0x000fe20000010000 */
[----:B------:R-:W-:Y:S01]  /*7640*/  ISETP.GE.U32.AND.EX P6, PT, R109, 0x1000000, PT, P6 ;  /* 0x010000006d00780c */ /* 0x000fe20003fc6160 */
[----:B------:R-:W-:Y:S02]  /*7650*/  FFMA.FTZ R89, R141, R100, R101 ;  /* 0x000000648d597223 */ /* 0x000fe40000010065 */
        /* <DEDUP_REMOVED lines=15> */
[----:B------:R-:W-:-:S02]  /*7750*/  F2FP.BF16.F32.PACK_AB R91, R178, R91 ;  /* 0x0000005bb25b723e */ /* 0x000fc400000010ff */
        /* <DEDUP_REMOVED lines=58> */
.L_x_912:
        /* <DEDUP_REMOVED lines=57> */
[----:B------:R-:W-:Y:S01]  /*7e90*/  FFMA.FTZ R101, R135, R100, R101 ;  /* 0x0000006487657223 */ /* 0x000fe20000010065 */
        /* <DEDUP_REMOVED lines=17> */
.L_x_908:
        /* <DEDUP_REMOVED lines=13> */
[----:B------:R-:W-:Y:S02]  /*8080*/  FFMA.FTZ R89, R141, R100, R101 ;  /* 0x000000648d597223 */ /* 0x000fe40000010065 */
[----:B-----5:R-:W-:Y:S01]  /*8090*/  FFMA.FTZ R178, R115, R88, R90 ;  /* 0x0000005873b27223 */ /* 0x020fe2000001005a */
[----:B------:R-:W-:-:S03]  /*80a0*/  SHF.L.U32 R90, R87, 0x10, RZ ;  /* 0x00000010575a7819 */ /* 0x000fc600000006ff */
        /* <DEDUP_REMOVED lines=29> */
[-CC-:B------:R-:W-:Y:S01]  /*8280*/  FFMA.FTZ R90, R144, R100.reuse, R101.reuse ;  /* 0x00000064905a7223 */ /* 0x180fe20000010065 */
[----:B------:R-:W-:Y:S02]  /*8290*/  FFMA.FTZ R100, R142, R100, R101 ;  /* 0x000000648e647223 */ /* 0x000fe40000010065 */
[----:B------:R-:W-:Y:S01]  /*82a0*/  FMUL.FTZ R88, R97, UR13 ;  /* 0x0000000d61587c20 */ /* 0x000fe20008410000 */
[----:B------:R-:W-:Y:S01]  /*82b0*/  FADD.FTZ R90, R145, -R90 ;  /* 0x8000005a915a7221 */ /* 0x000fe20000010000 */
[----:B------:R-:W-:-:S03]  /*82c0*/  FADD.FTZ R100, R143, -R100 ;  /* 0x800000648f647221 */ /* 0x000fc60000010000 */
        /* <DEDUP_REMOVED lines=12> */
[----:B------:R-:W-:Y:S02]  /*8390*/  F2FP.BF16.F32.PACK_AB R90, R172, R99 ;  /* 0x00000063ac5a723e */ /* 0x000fe400000010ff */
[----:B------:R-:W-:Y:S01]  /*83a0*/  F2FP.BF16.F32.PACK_AB R99, R180, R171 ;  /* 0x000000abb463723e */ /* 0x000fe200000010ff */
[----:B------:R-:W-:Y:S01]  /*83b0*/  FMUL.FTZ R88, R96, UR13 ;  /* 0x0000000d60587c20 */ /* 0x000fe20008410000 */
[----:B------:R-:W-:-:S02]  /*83c0*/  F2FP.BF16.F32.PACK_AB R98, R176, R167 ;  /* 0x000000a7b062723e */ /* 0x000fc400000010ff */
[----:B------:R-:W-:Y:S02]  /*83d0*/  F2FP.BF16.F32.PACK_AB R97, R170, R103 ;  /* 0x00000067aa61723e */ /* 0x000fe400000010ff */
[----:B------:R-:W-:Y:S02]  /*83e0*/  FSEL R102, R88, RZ, P6 ;  /* 0x000000ff58667208 */ /* 0x000fe40003000000 */
[----:B------:R-:W-:Y:S02]  /*83f0*/  PRMT R88, R84, 0x7632, R88 ;  /* 0x0000763254587816 */ /* 0x000fe40000000058 */
[----:B------:R-:W-:Y:S02]  /*8400*/  LOP3.LUT P6, RZ, R108, 0xff00, RZ, 0xc0, !PT ;  /* 0x0000ff006cff7812 */ /* 0x000fe400078cc0ff */
[----:B------:R-:W-:-:S05]  /*8410*/  SHF.L.U32 R88, R88, 0x10, RZ ;  /* 0x0000001058587819 */ /* 0x000fca00000006ff */
[----:B------:R-:W-:-:S04]  /*8420*/  FFMA.FTZ R115, R115, R100, R88 ;  /* 0x0000006473737223 */ /* 0x000fc80000010058 */
[----:B------:R-:W-:-:S05]  /*8430*/  FMUL.FTZ R88, R115, UR13 ;  /* 0x0000000d73587c20 */ /* 0x000fca0008410000 */
[----:B------:R-:W-:Y:S02]  /*8440*/  FSEL R101, R88, RZ, P6 ;  /* 0x000000ff58657208 */ /* 0x000fe40003000000 */
[----:B------:R-:W-:Y:S02]  /*8450*/  F2FP.BF16.F32.PACK_AB R88, R115, R96 ;  /* 0x000000607358723e */ /* 0x000fe400000010ff */
[----:B------:R-:W-:Y:S01]  /*8460*/  F2FP.BF16.F32.PACK_AB R96, R101, R102 ;  /* 0x000000666560723e */ /* 0x000fe200000010ff */
[----:B------:R-:W-:Y:S06]  /*8470*/  BRA `(.L_x_911) ;  /* 0x0000000800d47947 */ /* 0x000fec0003800000 */
.L_x_914:
[-C--:B------:R-:W-:Y:S01]  /*8480*/  FFMA.FTZ R97, R141, R100.reuse, R101 ;  /* 0x000000648d617223 */ /* 0x080fe20000010065 */
[----:B------:R-:W-:Y:S02]  /*8490*/  SHF.L.U32 R98, R87, 0x10, RZ ;  /* 0x0000001057627819 */ /* 0x000fe400000006ff */
[----:B------:R-:W-:Y:S01]  /*84a0*/  LOP3.LUT P6, RZ, R109, 0xff0000, RZ, 0xc0, !PT ;  /* 0x00ff00006dff7812 */ /* 0x000fe200078cc0ff */
[----:B------:R-:W-:Y:S01]  /*84b0*/  FADD.FTZ R96, R114, -R97 ;  /* 0x8000006172607221 */ /* 0x000fe20000010000 */
[----:B------:R-:W-:-:S03]  /*84c0*/  FFMA.FTZ R97, R118, R100, R101 ;  /* 0x0000006476617223 */ /* 0x000fc60000010065 */
[----:B-----5:R-:W-:-:S04]  /*84d0*/  FFMA.FTZ R96, R115, R96, R98 ;  /* 0x0000006073607223 */ /* 0x020fc80000010062 */
[----:B------:R-:W-:-:S05]  /*84e0*/  FMUL.FTZ R96, R96, UR13 ;  /* 0x0000000d60607c20 */ /* 0x000fca0008410000 */
[----:B------:R-:W-:Y:S02]  /*84f0*/  FSEL R99, R96, RZ, P6 ;  /* 0x000000ff60637208 */ /* 0x000fe40003000000 */
[----:B------:R-:W-:Y:S02]  /*8500*/  PRMT R96, R87, 0x7632, R96 ;  /* 0x0000763257607816 */ /* 0x000fe40000000060 */
[----:B------:R-:W-:-:S03]  /*8510*/  ISETP.GE.U32.AND P6, PT, R108, RZ, PT ;  /* 0x000000ff6c00720c */ /* 0x000fc60003fc6070 */
[----:B------:R-:W-:Y:S02]  /*8520*/  IMAD.U32 R98, R96, 0x10000, RZ ;  /* 0x0001000060627824 */ /* 0x000fe400078e00ff */
[----:B------:R-:W-:Y:S01]  /*8530*/  FADD.FTZ R96, R116, -R97 ;  /* 0x8000006174607221 */ /* 0x000fe20000010000 */
[----:B------:R-:W-:Y:S01]  /*8540*/  ISETP.GE.U32.AND.EX P6, PT, R109, 0x1000000, PT, P6 ;  /* 0x010000006d00780c */ /* 0x000fe20003fc6160 */
[----:B------:R-:W-:Y:S02]  /*8550*/  FFMA.FTZ R97, R139, R100, R101 ;  /* 0x000000648b617223 */ /* 0x000fe40000010065 */
        /* <DEDUP_REMOVED lines=36> */
[----:B------:R-:W-:Y:S02]  /*87a0*/  PRMT R96, R84, 0x7632, R96 ;  /* 0x0000763254607816 */ /* 0x000fe40000000060 */
[----:B------:R-:W-:Y:S02]  /*87b0*/  LOP3.LUT P6, RZ, R108, 0xff00, RZ, 0xc0, !PT ;  /* 0x0000ff006cff7812 */ /* 0x000fe400078cc0ff */
[----:B------:R-:W-:Y:S02]  /*87c0*/  SHF.L.U32 R96, R96, 0x10, RZ ;  /* 0x0000001060607819 */ /* 0x000fe400000006ff */
[----:B------:R-:W-:-:S03]  /*87d0*/  F2FP.BF16.F32.PACK_AB R97, R102, R97 ;  /* 0x000000616661723e */ /* 0x000fc600000010ff */
[----:B------:R-:W-:Y:S01]  /*87e0*/  FFMA.FTZ R96, R115, R98, R96 ;  /* 0x0000006273607223 */ /* 0x000fe20000010060 */
[----:B------:R-:W-:-:S03]  /*87f0*/  IMAD.U32 R98, R84, 0x10000, RZ ;  /* 0x0001000054627824 */ /* 0x000fc600078e00ff */
[----:B------:R-:W-:-:S05]  /*8800*/  FMUL.FTZ R96, R96, UR13 ;  /* 0x0000000d60607c20 */ /* 0x000fca0008410000 */
[----:B------:R-:W-:Y:S01]  /*8810*/  FSEL R103, R96, RZ, P6 ;  /* 0x000000ff60677208 */ /* 0x000fe20003000000 */
[----:B------:R-:W-:Y:S01]  /*8820*/  FADD.FTZ R96, R136, -R101 ;  /* 0x8000006588607221 */ /* 0x000fe20000010000 */
[----:B------:R-:W-:-:S03]  /*8830*/  LOP3.LUT P6, RZ, R108, 0xff, RZ, 0xc0, !PT ;  /* 0x000000ff6cff7812 */ /* 0x000fc600078cc0ff */
[----:B------:R-:W-:Y:S01]  /*8840*/  FFMA.FTZ R96, R115, R96, R98 ;  /* 0x0000006073607223 */ /* 0x000fe20000010062 */
[----:B------:R-:W-:-:S03]  /*8850*/  F2FP.BF16.F32.PACK_AB R98, R170, R167 ;  /* 0x000000a7aa62723e */ /* 0x000fc600000010ff */
[----:B------:R-:W-:-:S05]  /*8860*/  FMUL.FTZ R96, R96, UR13 ;  /* 0x0000000d60607c20 */ /* 0x000fca0008410000 */
[----:B------:R-:W-:-:S04]  /*8870*/  FSEL R96, R96, RZ, P6 ;  /* 0x000000ff60607208 */ /* 0x000fc80003000000 */
[----:B------:R-:W-:Y:S01]  /*8880*/  F2FP.BF16.F32.PACK_AB R96, R103, R96 ;  /* 0x000000606760723e */ /* 0x000fe200000010ff */
[----:B------:R-:W-:Y:S06]  /*8890*/  BRA `(.L_x_911) ;  /* 0x0000000400cc7947 */ /* 0x000fec0003800000 */
.L_x_913:
        /* <DEDUP_REMOVED lines=52> */
[----:B------:R-:W-:-:S03]  /*8be0*/  F2FP.BF16.F32.PACK_AB R88, R115, R88 ;  /* 0x000000587358723e */ /* 0x000fc600000010ff */
[----:B------:R-:W-:Y:S01]  /*8bf0*/  FSEL R96, R89, RZ, P6 ;  /* 0x000000ff59607208 */ /* 0x000fe20003000000 */
[----:B------:R-:W-:Y:S01]  /*8c00*/  FMUL.FTZ R89, R115, UR13 ;  /* 0x0000000d73597c20 */ /* 0x000fe20008410000 */
[----:B------:R-:W-:-:S04]  /*8c10*/  LOP3.LUT P6, RZ, R108, 0xff00, RZ, 0xc0, !PT ;  /* 0x0000ff006cff7812 */ /* 0x000fc800078cc0ff */
[----:B------:R-:W-:Y:S02]  /*8c20*/  FSEL R101, R89, RZ, P6 ;  /* 0x000000ff59657208 */ /* 0x000fe40003000000 */
[----:B------:R-:W-:Y:S02]  /*8c30*/  F2FP.BF16.F32.PACK_AB R89, R98, R97 ;  /* 0x000000616259723e */ /* 0x000fe400000010ff */
[----:B------:R-:W-:Y:S02]  /*8c40*/  F2FP.BF16.F32.PACK_AB R98, R170, R167 ;  /* 0x000000a7aa62723e */ /* 0x000fe400000010ff */
[----:B------:R-:W-:Y:S02]  /*8c50*/  F2FP.BF16.F32.PACK_AB R97, R103, R102 ;  /* 0x000000666761723e */ /* 0x000fe400000010ff */
[----:B------:R-:W-:Y:S01]  /*8c60*/  F2FP.BF16.F32.PACK_AB R96, R101, R96 ;  /* 0x000000606560723e */ /* 0x000fe200000010ff */
[----:B------:R-:W-:Y:S06]  /*8c70*/  BRA `(.L_x_911) ;  /* 0x0000000000d47947 */ /* 0x000fec0003800000 */
.L_x_915:
[----:B------:R-:W-:Y:S01]  /*8c80*/  FFMA.FTZ R97, R141, R100, R101 ;  /* 0x000000648d617223 */ /* 0x000fe20000010065 */
[----:B------:R-:W-:-:S03]  /*8c90*/  LOP3.LUT P6, RZ, R109, 0xff0000, RZ, 0xc0, !PT ;  /* 0x00ff00006dff7812 */ /* 0x000fc600078cc0ff */
[----:B------:R-:W-:Y:S01]  /*8ca0*/  FADD.FTZ R96, R114, -R97 ;  /* 0x8000006172607221 */ /* 0x000fe20000010000 */
[----:B------:R-:W-:-:S03]  /*8cb0*/  FFMA.FTZ R97, R118, R100, R101 ;  /* 0x0000006476617223 */ /* 0x000fc60000010065 */
        /* <DEDUP_REMOVED lines=48> */
[----:B------:R-:W-:-:S07]  /*8fc0*/  F2FP.BF16.F32.PACK_AB R96, R103, R96 ;  /* 0x000000606760723e */ /* 0x000fce00000010ff */
.L_x_911:
        /* <DEDUP_REMOVED lines=9> */
.L_x_907:
[----:B------:R-:W-:Y:S05]  /*9060*/  BSYNC.RECONVERGENT B0 ;  /* 0x0000000000007941 */ /* 0x000fea0003800200 */
.L_x_906:
[----:B------:R-:W-:Y:S02]  /*9070*/  ISETP.NE.AND P4, PT, R174, RZ, PT ;  /* 0x000000ffae00720c */ /* 0x000fe40003f85270 */
[----:B------:R-:W-:-:S11]  /*9080*/  PLOP3.LUT P3, PT, P3, PT, PT, 0x8, 0x80 ;  /* 0x000000000080781c */ /* 0x000fd60001f6e170 */
[----:B------:R-:W-:Y:S05]  /*9090*/  @!P4 BRA `(.L_x_916) ;  /* 0xffffff740044c947 */ /* 0x000fea000383ffff */
.L_x_879:
        /* <DEDUP_REMOVED lines=30> */
.L_x_917:
        /* <DEDUP_REMOVED lines=16> */
.L_x_3804:


//--------------------- .text._ZN10layer_norm22ln_bwd_finalize_kernelINS_22Kernel_traits_finalizeILj3072Ef13__nv_bfloat16S2_S2_fjLb0ELj1024ELj4ENS_18Kernel_traits_baseILj3072EfS2_S2_S2_fjLj1024EEEEELb0ELb1EEEvNS_9BwdParamsE --------------------------
	.section	.text._ZN10layer_norm22ln_bwd_finalize_kernelINS_22Kernel_traits_finalizeILj3072Ef13__nv_bfloat16S2_S2_fjLb0ELj1024ELj4ENS_18Kernel_traits_baseILj3072EfS2_S2_S2_fjLj1024EEEEELb0ELb1EEEvNS_9BwdParamsE,"ax",@progbits
	.align	128
        .global         _ZN10layer_norm22ln_bwd_finalize_kernelINS_22Kernel_traits_finalizeILj3072Ef13__nv_bfloat16S2_S2_fjLb0ELj1024ELj4ENS_18Kernel_traits_baseILj3072EfS2_S2_S2_fjLj1024EEEEELb0ELb1EEEvNS_9BwdParamsE
        .type           _ZN10layer_norm22ln_bwd_finalize_kernelINS_22Kernel_traits_finalizeILj3072Ef13__nv_bfloat16S2_S2_fjLb0ELj1024ELj4ENS_18Kernel_traits_baseILj3072EfS2_S2_S2_fjLj1024EEEEELb0ELb1EEEvNS_9BwdParamsE,@function
        .size           _ZN10layer_norm22ln_bwd_finalize_kernelINS_22Kernel_traits_finalizeILj3072Ef13__nv_bfloat16S2_S2_fjLb0ELj1024ELj4ENS_18Kernel_traits_baseILj3072EfS2_S2_S2_fjLj1024EEEEELb0ELb1EEEvNS_9BwdParamsE,(.L_x_3805 - _ZN10layer_norm22ln_bwd_finalize_kernelINS_22Kernel_traits_finalizeILj3072Ef13__nv_bfloat16S2_S2_fjLb0ELj1024ELj4ENS_18Kernel_traits_baseILj3072EfS2_S2_S2_fjLj1024EEEEELb0ELb1EEEvNS_9BwdParamsE)
        .other          _ZN10layer_norm22ln_bwd_finalize_kernelINS_22Kernel_traits_finalizeILj3072Ef13__nv_bfloat16S2_S2_fjLb0ELj1024ELj4ENS_18Kernel_traits_baseILj3072EfS2_S2_S2_fjLj1024EEEEELb0ELb1EEEvNS_9BwdParamsE,@"STO_CUDA_ENTRY STV_DEFAULT"
_ZN10layer_norm22ln_bwd_finalize_kernelINS_22Kernel_traits_finalizeILj3072Ef13__nv_bfloat16S2_S2_fjLb0ELj1024ELj4ENS_18Kernel_traits_baseILj3072EfS2_S2_S2_fjLj1024EEEEELb0ELb1EEEvNS_9BwdParamsE:
.text._ZN10layer_norm22ln_bwd_finalize_kernelINS_22Kernel_traits_finalizeILj3072Ef13__nv_bfloat16S2_S2_fjLb0ELj1024ELj4ENS_18Kernel_traits_baseILj3072EfS2_S2_S2_fjLj1024EEEEELb0ELb1EEEvNS_9BwdParamsE:
        /* <DEDUP_REMOVED lines=21> */
[----:B------:R-:W-:Y:S02]  /*0150*/  LOP3.LUT R3, RZ, R0, RZ, 0x33, !PT ;  /* 0x00000000ff037212 */ /* 0x000fe400078e33ff */
[----:B------:R-:W-:Y:S02]  /*0160*/  VIMNMX.U32 R2, PT, PT, R8, UR10, !PT ;  /* 0x0000000a08027c48 */ /* 0x000fe4000ffe0000 */
[----:B------:R-:W-:Y:S02]  /*0170*/  MOV R26, RZ ;  /* 0x000000ff001a7202 */ /* 0x000fe40000000f00 */
[----:B------:R-:W-:Y:S02]  /*0180*/  IADD3 R5, PT, PT, R2, R3, RZ ;  /* 0x0000000302057210 */ /* 0x000fe40007ffe0ff */
[----:B------:R-:W-:-:S02]  /*0190*/  MOV R2, RZ ;  /* 0x000000ff00027202 */ /* 0x000fc40000000f00 */
[C---:B------:R-:W-:Y:S02]  /*01a0*/  ISETP.GE.U32.AND P0, PT, R5.reuse, 0x1e0, PT ;  /* 0x000001e00500780c */ /* 0x040fe40003f06070 */
[----:B------:R-:W-:Y:S02]  /*01b0*/  MOV R3, R0 ;  /* 0x0000000000037202 */ /* 0x000fe40000000f00 */
        /* <DEDUP_REMOVED lines=25> */
[-C--:B------:R-:W-:Y:S01]  /*0350*/  IMAD R29, R28, R5.reuse, UR7 ;  /* 0x000000071c1d7e24 */ /* 0x080fe2000f8e0205 */
[C---:B------:R-:W-:Y:S01]  /*0360*/  IADD3 R8, PT, PT, R4.reuse, R8, RZ ;  /* 0x0000000804087210 */ /* 0x040fe20007ffe0ff */
[-C--:B------:R-:W-:Y:S01]  /*0370*/  IMAD R27, R27, R5.reuse, UR7 ;  /* 0x000000071b1b7e24 */ /* 0x080fe2000f8e0205 */
[C---:B------:R-:W-:Y:S01]  /*0380*/  IADD3 R10, PT, PT, R4.reuse, R10, RZ ;  /* 0x0000000a040a7210 */ /* 0x040fe20007ffe0ff */
[-C--:B------:R-:W-:Y:S01]  /*0390*/  IMAD R23, R23, R5.reuse, UR7 ;  /* 0x0000000717177e24 */ /* 0x080fe2000f8e0205 */
[----:B------:R-:W-:Y:S01]  /*03a0*/  IADD3 R12, PT, PT, R4, R12, RZ ;  /* 0x0000000c040c7210 */ /* 0x000fe20007ffe0ff */
[-C--:B------:R-:W-:Y:S01]  /*03b0*/  IMAD R7, R7, R5.reuse, UR7 ;  /* 0x0000000707077e24 */ /* 0x080fe2000f8e0205 */
[----:B------:R-:W-:Y:S01]  /*03c0*/  IADD3 R24, PT, PT, -R24, RZ, RZ ;  /* 0x000000ff18187210 */ /* 0x000fe20007ffe1ff */
[----:B------:R-:W-:-:S02]  /*03d0*/  IMAD R19, R19, R5, UR7 ;  /* 0x0000000713137e24 */ /* 0x000fc4000f8e0205 */
        /* <DEDUP_REMOVED lines=11> */
[C---:B------:R-:W-:Y:S01]  /*0490*/  IADD3 R9, PT, PT, R4.reuse, R9, RZ ;  /* 0x0000000904097210 */ /* 0x040fe20007ffe0ff */
[----:B------:R-:W-:Y:S01]  /*04a0*/  HFMA2 R2, -RZ, RZ, 0, 0 ;  /* 0x00000000ff027431 */ /* 0x000fe200000001ff */
[----:B------:R-:W-:-:S02]  /*04b0*/  IADD3 R11, PT, PT, R4, R11, RZ ;  /* 0x0000000b040b7210 */ /* 0x000fc40007ffe0ff */
[C---:B------:R-:W-:Y:S02]  /*04c0*/  IADD3 R13, PT, PT, R4.reuse, R13, RZ ;  /* 0x0000000d040d7210 */ /* 0x040fe40007ffe0ff */
[C---:B------:R-:W-:Y:S02]  /*04d0*/  IADD3 R6, PT, PT, R4.reuse, R21, RZ ;  /* 0x0000001504067210 */ /* 0x040fe40007ffe0ff */
[C---:B------:R-:W-:Y:S02]  /*04e0*/  IADD3 R17, PT, PT, R4.reuse, R17, RZ ;  /* 0x0000001104117210 */ /* 0x040fe40007ffe0ff */
[----:B------:R-:W-:Y:S02]  /*04f0*/  IADD3 R4, PT, PT, R4, R3, RZ ;  /* 0x0000000304047210 */ /* 0x000fe40007ffe0ff */
[----:B------:R-:W-:-:S07]  /*0500*/  MOV R3, R0 ;  /* 0x0000000000037202 */ /* 0x000fce0000000f00 */
.L_x_922:
        /* <DEDUP_REMOVED lines=118> */
.L_x_921:
[----:B------:R-:W-:Y:S05]  /*0c70*/  BSYNC.RECONVERGENT B1 ;  /* 0x0000000000017941 */ /* 0x000fea0003800200 */
.L_x_920:
        /* <DEDUP_REMOVED lines=25> */
[----:B--2---:R-:W-:Y:S01]  /*0e10*/  IMAD.WIDE.U32 R20, R19, 0x4, R14 ;  /* 0x0000000413147825 */ /* 0x004fe200078e000e */
[----:B------:R0:W2:Y:S04]  /*0e20*/  LDG.E R22, desc[UR8][R12.64] ;  /* 0x000000080c167981 */ /* 0x0000a8000c1e1900 */
[----:B------:R1:W4:Y:S01]  /*0e30*/  LDG.E R23, desc[UR8][R20.64] ;  /* 0x0000000814177981 */ /* 0x000322000c1e1900 */
[----:B------:R-:W-:-:S04]  /*0e40*/  LEA R17, R18, R19, 0x6 ;  /* 0x0000001312117211 */ /* 0x000fc800078e30ff */
[C---:B------:R-:W-:Y:S02]  /*0e50*/  LEA R27, R18.reuse, R17, 0x5 ;  /* 0x00000011121b7211 */ /* 0x040fe400078e28ff */
[----:B------:R-:W-:Y:S01]  /*0e60*/  LEA R19, R18, R19, 0x7 ;  /* 0x0000001312137211 */ /* 0x000fe200078e38ff */
[----:B------:R-:W-:-:S04]  /*0e70*/  IMAD.WIDE.U32 R24, R25, 0x4, R14 ;  /* 0x0000000419187825 */ /* 0x000fc800078e000e */
[----:B0-----:R-:W-:-:S04]  /*0e80*/  IMAD.WIDE.U32 R12, R27, 0x4, R10 ;  /* 0x000000041b0c7825 */ /* 0x001fc800078e000a */
[--C-:B-1----:R-:W-:Y:S02]  /*0e90*/  IMAD.WIDE.U32 R20, R19, 0x4, R10.reuse ;  /* 0x0000000413147825 */ /* 0x102fe400078e000a */
[----:B------:R-:W5:Y:S02]  /*0ea0*/  LDG.E R13, desc[UR8][R12.64] ;  /* 0x000000080c0d7981 */ /* 0x000f64000c1e1900 */
[----:B------:R-:W-:Y:S02]  /*0eb0*/  IMAD.WIDE.U32 R28, R17, 0x4, R10 ;  /* 0x00000004111c7825 */ /* 0x000fe400078e000a */
[----:B------:R0:W5:Y:S04]  /*0ec0*/  LDG.E R8, desc[UR8][R20.64] ;  /* 0x0000000814087981 */ /* 0x000168000c1e1900 */
[----:B------:R1:W5:Y:S04]  /*0ed0*/  LDG.E R9, desc[UR8][R28.64] ;  /* 0x000000081c097981 */ /* 0x000368000c1e1900 */
[----:B------:R1:W5:Y:S01]  /*0ee0*/  LDG.E R12, desc[UR8][R24.64] ;  /* 0x00000008180c7981 */ /* 0x000362000c1e1900 */
[CC--:B0-----:R-:W-:Y:S01]  /*0ef0*/  LEA R21, R18.reuse, R19.reuse, 0x5 ;  /* 0x0000001312157211 */ /* 0x0c1fe200078e28ff */
[----:B-1----:R-:W-:Y:S01]  /*0f00*/  IMAD.WIDE.U32 R28, R19, 0x4, R14 ;  /* 0x00000004131c7825 */ /* 0x002fe200078e000e */
[----:B------:R-:W-:-:S03]  /*0f10*/  LEA R19, R18, R19, 0x6 ;  /* 0x0000001312137211 */ /* 0x000fc600078e30ff */
[----:B------:R-:W-:-:S04]  /*0f20*/  IMAD.WIDE.U32 R24, R21, 0x4, R10 ;  /* 0x0000000415187825 */ /* 0x000fc800078e000a */
[----:B------:R-:W-:-:S06]  /*0f30*/  IMAD.WIDE.U32 R20, R21, 0x4, R14 ;  /* 0x0000000415147825 */ /* 0x000fcc00078e000e */
[----:B------:R-:W5:Y:S01]  /*0f40*/  LDG.E R20, desc[UR8][R20.64] ;  /* 0x0000000814147981 */ /* 0x000f62000c1e1900 */
[----:B---3--:R-:W-:Y:S01]  /*0f50*/  FADD.FTZ R26, R26, R16 ;  /* 0x000000101a1a7221 */ /* 0x008fe20000010000 */
[----:B------:R-:W-:-:S04]  /*0f60*/  IMAD.WIDE.U32 R16, R17, 0x4, R14 ;  /* 0x0000000411107825 */ /* 0x000fc800078e000e */
[----:B--2---:R-:W-:Y:S01]  /*0f70*/  FADD.FTZ R22, R26, R22 ;  /* 0x000000161a167221 */ /* 0x004fe20000010000 */
[----:B------:R-:W-:Y:S01]  /*0f80*/  IMAD.WIDE.U32 R26, R27, 0x4, R14 ;  /* 0x000000041b1a7825 */ /* 0x000fe200078e000e */
[----:B------:R-:W2:Y:S03]  /*0f90*/  LDG.E R16, desc[UR8][R16.64] ;  /* 0x0000000810107981 */ /* 0x000ea6000c1e1900 */
[----:B----4-:R-:W-:Y:S02]  /*0fa0*/  FADD.FTZ R23, R2, R23 ;  /* 0x0000001702177221 */ /* 0x010fe40000010000 */
[----:B------:R-:W3:Y:S04]  /*0fb0*/  LDG.E R26, desc[UR8][R26.64] ;  /* 0x000000081a1a7981 */ /* 0x000ee8000c1e1900 */
[----:B------:R0:W4:Y:S04]  /*0fc0*/  LDG.E R2, desc[UR8][R24.64] ;  /* 0x0000000818027981 */ /* 0x000128000c1e1900 */
[----:B------:R1:W4:Y:S01]  /*0fd0*/  LDG.E R17, desc[UR8][R28.64] ;  /* 0x000000081c117981 */ /* 0x000322000c1e1900 */
[----:B0-----:R-:W-:Y:S01]  /*0fe0*/  LEA R25, R18, R19, 0x5 ;  /* 0x0000001312197211 */ /* 0x001fe200078e28ff */
[----:B-1----:R-:W-:-:S04]  /*0ff0*/  IMAD.WIDE.U32 R28, R19, 0x4, R10 ;  /* 0x00000004131c7825 */ /* 0x002fc800078e000a */
[----:B------:R-:W-:Y:S01]  /*1000*/  IMAD.WIDE.U32 R18, R19, 0x4, R14 ;  /* 0x0000000413127825 */ /* 0x000fe200078e000e */
[----:B------:R-:W4:Y:S03]  /*1010*/  LDG.E R24, desc[UR8][R28.64] ;  /* 0x000000081c187981 */ /* 0x000f26000c1e1900 */
[C---:B------:R-:W-:Y:S02]  /*1020*/  IMAD.WIDE.U32 R10, R25.reuse, 0x4, R10 ;  /* 0x00000004190a7825 */ /* 0x040fe400078e000a */
[----:B------:R-:W4:Y:S02]  /*1030*/  LDG.E R18, desc[UR8][R18.64] ;  /* 0x0000000812127981 */ /* 0x000f24000c1e1900 */
[----:B------:R-:W-:Y:S02]  /*1040*/  IMAD.WIDE.U32 R14, R25, 0x4, R14 ;  /* 0x00000004190e7825 */ /* 0x000fe400078e000e */
[----:B------:R-:W4:Y:S04]  /*1050*/  LDG.E R10, desc[UR8][R10.64] ;  /* 0x000000080a0a7981 */ /* 0x000f28000c1e1900 */
[----:B------:R-:W4:Y:S01]  /*1060*/  LDG.E R14, desc[UR8][R14.64] ;  /* 0x000000080e0e7981 */ /* 0x000f22000c1e1900 */
[----:B-----5:R-:W-:Y:S01]  /*1070*/  FADD.FTZ R23, R23, R12 ;  /* 0x0000000c17177221 */ /* 0x020fe20000010000 */
[----:B------:R-:W-:-:S04]  /*1080*/  FADD.FTZ R22, R22, R9 ;  /* 0x0000000916167221 */ /* 0x000fc80000010000 */
[----:B------:R-:W-:-:S04]  /*1090*/  FADD.FTZ R13, R22, R13 ;  /* 0x0000000d160d7221 */ /* 0x000fc80000010000 */
[----:B------:R-:W-:Y:S01]  /*10a0*/  FADD.FTZ R13, R13, R8 ;  /* 0x000000080d0d7221 */ /* 0x000fe20000010000 */
[----:B------:R-:W-:Y:S01]  /*10b0*/  IADD3 R3, PT, PT, R3, 0x100, RZ ;  /* 0x0000010003037810 */ /* 0x000fe20007ffe0ff */
[----:B--2---:R-:W-:-:S04]  /*10c0*/  FADD.FTZ R23, R23, R16 ;  /* 0x0000001017177221 */ /* 0x004fc80000010000 */
[----:B---3--:R-:W-:Y:S01]  /*10d0*/  FADD.FTZ R26, R23, R26 ;  /* 0x0000001a171a7221 */ /* 0x008fe20000010000 */
[----:B----4-:R-:W-:-:S03]  /*10e0*/  FADD.FTZ R13, R13, R2 ;  /* 0x000000020d0d7221 */ /* 0x010fc60000010000 */
[----:B------:R-:W-:-:S04]  /*10f0*/  FADD.FTZ R17, R26, R17 ;  /* 0x000000111a117221 */ /* 0x000fc80000010000 */
[----:B------:R-:W-:Y:S01]  /*1100*/  FADD.FTZ R17, R17, R20 ;  /* 0x0000001411117221 */ /* 0x000fe20000010000 */
[----:B------:R-:W-:-:S03]  /*1110*/  FADD.FTZ R13, R13, R24 ;  /* 0x000000180d0d7221 */ /* 0x000fc60000010000 */
[----:B------:R-:W-:Y:S01]  /*1120*/  FADD.FTZ R17, R17, R18 ;  /* 0x0000001211117221 */ /* 0x000fe20000010000 */
[----:B------:R-:W-:-:S03]  /*1130*/  FADD.FTZ R26, R13, R10 ;  /* 0x0000000a0d1a7221 */ /* 0x000fc60000010000 */
[----:B------:R-:W-:-:S07]  /*1140*/  FADD.FTZ R2, R17, R14 ;  /* 0x0000000e11027221 */ /* 0x000fce0000010000 */
.L_x_924:
[----:B------:R-:W-:Y:S05]  /*1150*/  BSYNC.RECONVERGENT B1 ;  /* 0x0000000000017941 */ /* 0x000fea0003800200 */
.L_x_923:
        /* <DEDUP_REMOVED lines=16> */
[----:B------:R-:W3:Y:S01]  /*1260*/  LDG.E R7, desc[UR8][R22.64] ;  /* 0x0000000816077981 */ /* 0x000ee2000c1e1900 */
[----:B------:R-:W-:Y:S01]  /*1270*/  LEA R25, R12, R15, 0x5 ;  /* 0x0000000f0c197211 */ /* 0x000fe200078e28ff */
[----:B------:R-:W-:Y:S02]  /*1280*/  IMAD.WIDE.U32 R16, R17, 0x4, R8 ;  /* 0x0000000411107825 */ /* 0x000fe400078e0008 */
        /* <DEDUP_REMOVED lines=19> */
.L_x_926:
[----:B------:R-:W-:Y:S05]  /*13c0*/  BSYNC.RECONVERGENT B1 ;  /* 0x0000000000017941 */ /* 0x000fea0003800200 */
.L_x_925:
[----:B------:R-:W-:Y:S05]  /*13d0*/  @!P1 BRA `(.L_x_919) ;  /* 0x0000000000449947 */ /* 0x000fea0003800000 */
[----:B------:R-:W0:Y:S01]  /*13e0*/  LDC R14, c[0x0][0x388] ;  /* 0x0000e200ff0e7b82 */ /* 0x000e220000000800 */
[----:B------:R-:W-:Y:S02]  /*13f0*/  LOP3.LUT R6, R6, 0x1f, RZ, 0xc0, !PT ;  /* 0x0000001f06067812 */ /* 0x000fe400078ec0ff */
[----:B------:R-:W-:-:S05]  /*1400*/  IADD3 R12, PT, PT, -R5, RZ, RZ ;  /* 0x000000ff050c7210 */ /* 0x000fca0007ffe1ff */
[----:B------:R-:W1:Y:S08]  /*1410*/  LDC.64 R8, c[0x0][0x440] ;  /* 0x00011000ff087b82 */ /* 0x000e700000000a00 */
[----:B------:R-:W2:Y:S01]  /*1420*/  LDC.64 R10, c[0x0][0x448] ;  /* 0x00011200ff0a7b82 */ /* 0x000ea20000000a00 */
[----:B0-----:R-:W-:-:S05]  /*1430*/  IMAD R3, R3, R14, UR7 ;  /* 0x0000000703037e24 */ /* 0x001fca000f8e020e */
[----:B------:R-:W-:-:S07]  /*1440*/  IADD3 R3, PT, PT, R6, R3, RZ ;  /* 0x0000000306037210 */ /* 0x000fce0007ffe0ff */
.L_x_927:
        /* <DEDUP_REMOVED lines=10> */
.L_x_919:
[----:B------:R-:W-:Y:S05]  /*14f0*/  BSYNC.RECONVERGENT B0 ;  /* 0x0000000000007941 */ /* 0x000fea0003800200 */
.L_x_918:
        /* <DEDUP_REMOVED lines=55> */
.L_x_928:
        /* <DEDUP_REMOVED lines=9> */
.L_x_3805:


//--------------------- .text._ZN10layer_norm40ln_parallel_residual_bwd_finalize_kernelINS_22Kernel_traits_finalizeILj3072Ef13__nv_bfloat16S2_S2_fjLb0ELj1024ELj4ENS_18Kernel_traits_baseILj3072EfS2_S2_S2_fjLj1024EEEEELb1EEEvNS_9BwdParamsE --------------------------
	.section	.text._ZN10layer_norm40ln_parallel_residual_bwd_finalize_kernelINS_22Kernel_traits_finalizeILj3072Ef13__nv_bfloat16S2_S2_fjLb0ELj1024ELj4ENS_18Kernel_traits_baseILj3072EfS2_S2_S2_fjLj1024EEEEELb1EEEvNS_9BwdParamsE,"ax",@progbits
	.align	128
        .global         _ZN10layer_norm40ln_parallel_residual_bwd_finalize_kernelINS_22Kernel_traits_finalizeILj3072Ef13__nv_bfloat16S2_S2_fjLb0ELj1024ELj4ENS_18Kernel_traits_baseILj3072EfS2_S2_S2_fjLj1024EEEEELb1EEEvNS_9BwdParamsE
        .type           _ZN10layer_norm40ln_parallel_residual_bwd_finalize_kernelINS_22Kernel_traits_finalizeILj3072Ef13__nv_bfloat16S2_S2_fjLb0ELj1024ELj4ENS_18Kernel_traits_baseILj3072EfS2_S2_S2_fjLj1024EEEEELb1EEEvNS_9BwdParamsE,@function
        .size           _ZN10layer_norm40ln_parallel_residual_bwd_finalize_kernelINS_22Kernel_traits_finalizeILj3072Ef13__nv_bfloat16S2_S2_fjLb0ELj1024ELj4ENS_18Kernel_traits_baseILj3072EfS2_S2_S2_fjLj1024EEEEELb1EEEvNS_9BwdParamsE,(.L_x_3806 - _ZN10layer_norm40ln_parallel_residual_bwd_finalize_kernelINS_22Kernel_traits_finalizeILj3072Ef13__nv_bfloat16S2_S2_fjLb0ELj1024ELj4ENS_18Kernel_traits_baseILj3072EfS2_S2_S2_fjLj1024EEEEELb1EEEvNS_9BwdParamsE)
        .other          _ZN10layer_norm40ln_parallel_residual_bwd_finalize_kernelINS_22Kernel_traits_finalizeILj3072Ef13__nv_bfloat16S2_S2_fjLb0ELj1024ELj4ENS_18Kernel_traits_baseILj3072EfS2_S2_S2_fjLj1024EEEEELb1EEEvNS_9BwdParamsE,@"STO_CUDA_ENTRY STV_DEFAULT"
_ZN10layer_norm40ln_parallel_residual_bwd_finalize_kernelINS_22Kernel_traits_finalizeILj3072Ef13__nv_bfloat16S2_S2_fjLb0ELj1024ELj4ENS_18Kernel_traits_baseILj3072EfS2_S2_S2_fjLj1024EEEEELb1EEEvNS_9BwdParamsE:
.text._ZN10layer_norm40ln_parallel_residual_bwd_finalize_kernelINS_22Kernel_traits_finalizeILj3072Ef13__nv_bfloat16S2_S2_fjLb0ELj1024ELj4ENS_18Kernel_traits_baseILj3072EfS2_S2_S2_fjLj1024EEEEELb1EEEvNS_9BwdParamsE:
        /* <DEDUP_REMOVED lines=60> */
.L_x_933:
        /* <DEDUP_REMOVED lines=112> */
.L_x_932:
[----:B------:R-:W-:Y:S05]  /*0ac0*/  BSYNC.RECONVERGENT B1 ;  /* 0x0000000000017941 */ /* 0x000fea0003800200 */
.L_x_931:
        /* <DEDUP_REMOVED lines=17> */
[C---:B---3--:R-:W-:Y:S02]  /*0be0*/  IMAD.WIDE.U32 R28, R19.reuse, 0x4, R14 ;  /* 0x00000004131c7825 */ /* 0x048fe400078e000e */
[----:B------:R-:W2:Y:S02]  /*0bf0*/  LDG.E R26, desc[UR6][R26.64] ;  /* 0x000000061a1a7981 */ /* 0x000ea4000c1e1900 */
[----:B0-----:R-:W-:Y:S02]  /*0c00*/  IMAD.WIDE.U32 R24, R19, 0x4, R22 ;  /* 0x0000000413187825 */ /* 0x001fe400078e0016 */
[----:B------:R-:W3:Y:S04]  /*0c10*/  LDG.E R29, desc[UR6][R28.64] ;  /* 0x000000061c1d7981 */ /* 0x000ee8000c1e1900 */
[----:B------:R2:W5:Y:S01]  /*0c20*/  LDG.E R28, desc[UR6][R24.64] ;  /* 0x00000006181c7981 */ /* 0x000562000c1e1900 */
[----:B------:R-:W-:Y:S01]  /*0c30*/  LEA R21, R9, R19, 0x5 ;  /* 0x0000001309157211 */ /* 0x000fe200078e28ff */
[----:B----4-:R-:W-:Y:S01]  /*0c40*/  FADD.FTZ R5, R5, R10 ;  /* 0x0000000a05057221 */ /* 0x010fe20000010000 */
[----:B--2---:R-:W-:-:S03]  /*0c50*/  FADD.FTZ R25, R11, R26 ;  /* 0x0000001a0b197221 */ /* 0x004fc60000010000 */
[----:B------:R-:W-:-:S04]  /*0c60*/  IMAD.WIDE.U32 R10, R21, 0x4, R12 ;  /* 0x00000004150a7825 */ /* 0x000fc800078e000c */
[----:B---3--:R-:W-:Y:S01]  /*0c70*/  FADD.FTZ R24, R20, R29 ;  /* 0x0000001d14187221 */ /* 0x008fe20000010000 */
[----:B-----5:R-:W-:Y:S02]  /*0c80*/  FADD.FTZ R26, R18, R28 ;  /* 0x0000001c121a7221 */ /* 0x020fe40000010000 */
[----:B------:R0:W2:Y:S01]  /*0c90*/  LDG.E R18, desc[UR6][R10.64] ;  /* 0x000000060a127981 */ /* 0x0000a2000c1e1900 */
[----:B------:R-:W-:-:S05]  /*0ca0*/  IMAD.WIDE.U32 R28, R21, 0x4, R14 ;  /* 0x00000004151c7825 */ /* 0x000fca00078e000e */
[----:B------:R1:W3:Y:S01]  /*0cb0*/  LDG.E R27, desc[UR6][R28.64] ;  /* 0x000000061c1b7981 */ /* 0x0002e2000c1e1900 */
[----:B0-----:R-:W-:-:S04]  /*0cc0*/  IMAD.WIDE.U32 R10, R21, 0x4, R16 ;  /* 0x00000004150a7825 */ /* 0x001fc800078e0010 */
[----:B------:R-:W-:Y:S02]  /*0cd0*/  IMAD.WIDE.U32 R20, R21, 0x4, R22 ;  /* 0x0000000415147825 */ /* 0x000fe400078e0016 */
[----:B------:R-:W4:Y:S04]  /*0ce0*/  LDG.E R10, desc[UR6][R10.64] ;  /* 0x000000060a0a7981 */ /* 0x000f28000c1e1900 */
[----:B------:R-:W5:Y:S01]  /*0cf0*/  LDG.E R21, desc[UR6][R20.64] ;  /* 0x0000000614157981 */ /* 0x000f62000c1e1900 */
[----:B-1----:R-:W-:Y:S01]  /*0d00*/  LEA R29, R9, R19, 0x6 ;  /* 0x00000013091d7211 */ /* 0x002fe200078e30ff */
[----:B--2---:R-:W-:-:S04]  /*0d10*/  FADD.FTZ R5, R5, R18 ;  /* 0x0000001205057221 */ /* 0x004fc80000010000 */
[----:B------:R-:W-:-:S04]  /*0d20*/  IMAD.WIDE.U32 R18, R29, 0x4, R12 ;  /* 0x000000041d127825 */ /* 0x000fc800078e000c */
[----:B---3--:R-:W-:Y:S01]  /*0d30*/  FADD.FTZ R24, R24, R27 ;  /* 0x0000001b18187221 */ /* 0x008fe20000010000 */
[----:B------:R-:W-:Y:S01]  /*0d40*/  LEA R27, R9, R29, 0x5 ;  /* 0x0000001d091b7211 */ /* 0x000fe200078e28ff */
[----:B------:R-:W2:Y:S01]  /*0d50*/  LDG.E R18, desc[UR6][R18.64] ;  /* 0x0000000612127981 */ /* 0x000ea2000c1e1900 */
[----:B----4-:R-:W-:Y:S01]  /*0d60*/  FADD.FTZ R25, R25, R10 ;  /* 0x0000000a19197221 */ /* 0x010fe20000010000 */
[----:B------:R-:W-:-:S04]  /*0d70*/  IMAD.WIDE.U32 R10, R29, 0x4, R14 ;  /* 0x000000041d0a7825 */ /* 0x000fc800078e000e */
[----:B-----5:R-:W-:Y:S01]  /*0d80*/  FADD.FTZ R26, R26, R21 ;  /* 0x000000151a1a7221 */ /* 0x020fe20000010000 */
[----:B------:R-:W-:Y:S01]  /*0d90*/  IMAD.WIDE.U32 R20, R29, 0x4, R16 ;  /* 0x000000041d147825 */ /* 0x000fe200078e0010 */
[----:B------:R0:W3:Y:S03]  /*0da0*/  LDG.E R9, desc[UR6][R10.64] ;  /* 0x000000060a097981 */ /* 0x0000e6000c1e1900 */
[C---:B------:R-:W-:Y:S02]  /*0db0*/  IMAD.WIDE.U32 R12, R27.reuse, 0x4, R12 ;  /* 0x000000041b0c7825 */ /* 0x040fe400078e000c */
[----:B------:R-:W4:Y:S02]  /*0dc0*/  LDG.E R20, desc[UR6][R20.64] ;  /* 0x0000000614147981 */ /* 0x000f24000c1e1900 */
[----:B------:R-:W-:Y:S02]  /*0dd0*/  IMAD.WIDE.U32 R14, R27, 0x4, R14 ;  /* 0x000000041b0e7825 */ /* 0x000fe400078e000e */
[----:B------:R-:W5:Y:S02]  /*0de0*/  LDG.E R12, desc[UR6][R12.64] ;  /* 0x000000060c0c7981 */ /* 0x000f64000c1e1900 */
[----:B0-----:R-:W-:-:S02]  /*0df0*/  IMAD.WIDE.U32 R10, R29, 0x4, R22 ;  /* 0x000000041d0a7825 */ /* 0x001fc400078e0016 */
[----:B------:R-:W5:Y:S02]  /*0e00*/  LDG.E R14, desc[UR6][R14.64] ;  /* 0x000000060e0e7981 */ /* 0x000f64000c1e1900 */
[C---:B------:R-:W-:Y:S02]  /*0e10*/  IMAD.WIDE.U32 R16, R27.reuse, 0x4, R16 ;  /* 0x000000041b107825 */ /* 0x040fe400078e0010 */
[----:B------:R-:W5:Y:S02]  /*0e20*/  LDG.E R19, desc[UR6][R10.64] ;  /* 0x000000060a137981 */ /* 0x000f64000c1e1900 */
[----:B------:R-:W-:Y:S02]  /*0e30*/  IMAD.WIDE.U32 R22, R27, 0x4, R22 ;  /* 0x000000041b167825 */ /* 0x000fe400078e0016 */
[----:B------:R-:W5:Y:S04]  /*0e40*/  LDG.E R16, desc[UR6][R16.64] ;  /* 0x0000000610107981 */ /* 0x000f68000c1e1900 */
[----:B------:R-:W5:Y:S01]  /*0e50*/  LDG.E R22, desc[UR6][R22.64] ;  /* 0x0000000616167981 */ /* 0x000f62000c1e1900 */
[----:B------:R-:W-:Y:S01]  /*0e60*/  IADD3 R7, PT, PT, R7, 0x80, RZ ;  /* 0x0000008007077810 */ /* 0x000fe20007ffe0ff */
[----:B--2---:R-:W-:Y:S01]  /*0e70*/  FADD.FTZ R5, R5, R18 ;  /* 0x0000001205057221 */ /* 0x004fe20000010000 */
[----:B---3--:R-:W-:Y:S01]  /*0e80*/  FADD.FTZ R9, R24, R9 ;  /* 0x0000000918097221 */ /* 0x008fe20000010000 */
[----:B----4-:R-:W-:-:S02]  /*0e90*/  FADD.FTZ R25, R25, R20 ;  /* 0x0000001419197221 */ /* 0x010fc40000010000 */
[----:B-----5:R-:W-:Y:S01]  /*0ea0*/  FADD.FTZ R5, R5, R12 ;  /* 0x0000000c05057221 */ /* 0x020fe20000010000 */
[----:B------:R-:W-:Y:S01]  /*0eb0*/  FADD.FTZ R20, R9, R14 ;  /* 0x0000000e09147221 */ /* 0x000fe20000010000 */
[----:B------:R-:W-:Y:S01]  /*0ec0*/  FADD.FTZ R19, R26, R19 ;  /* 0x000000131a137221 */ /* 0x000fe20000010000 */
[----:B------:R-:W-:-:S03]  /*0ed0*/  FADD.FTZ R11, R25, R16 ;  /* 0x00000010190b7221 */ /* 0x000fc60000010000 */
[----:B------:R-:W-:-:S07]  /*0ee0*/  FADD.FTZ R18, R19, R22 ;  /* 0x0000001613127221 */ /* 0x000fce0000010000 */
.L_x_935:
[----:B------:R-:W-:Y:S05]  /*0ef0*/  BSYNC.RECONVERGENT B1 ;  /* 0x0000000000017941 */ /* 0x000fea0003800200 */
.L_x_934:
        /* <DEDUP_REMOVED lines=37> */
.L_x_937:
[----:B------:R-:W-:Y:S05]  /*1150*/  BSYNC.RECONVERGENT B1 ;  /* 0x0000000000017941 */ /* 0x000fea0003800200 */
.L_x_936:
        /* <DEDUP_REMOVED lines=19> */
.L_x_930:
[----:B------:R-:W-:Y:S05]  /*1290*/  BSYNC.RECONVERGENT B0 ;  /* 0x0000000000007941 */ /* 0x000fea0003800200 */
.L_x_929:
[----:B------:R-:W0:Y:S01]  /*12a0*/  S2R R7, SR_TID.X ;  /* 0x0000000000077919 */ /* 0x000e220000002100 */
[----:B------:R-:W1:Y:S01]  /*12b0*/  S2UR UR5, SR_CgaCtaId ;  /* 0x00000000000579c3 */ /* 0x000e620000008800 */
[----:B------:R-:W-:Y:S01]  /*12c0*/  UMOV UR4, 0x400 ;  /* 0x0000040000047882 */ /* 0x000fe20000000000 */
[C---:B------:R-:W-:Y:S02]  /*12d0*/  ISETP.NE.AND P1, PT, R3.reuse, RZ, PT ;  /* 0x000000ff0300720c */ /* 0x040fe40003f25270 */
[----:B------:R-:W-:-:S04]  /*12e0*/  ISETP.GT.U32.AND P0, PT, R3, 0xf, PT ;  /* 0x0000000f0300780c */ /* 0x000fc80003f04070 */
[C---:B------:R-:W-:Y:S01]  /*12f0*/  ISETP.NE.OR P0, PT, R2.reuse, 0x1f, P0 ;  /* 0x0000001f0200780c */ /* 0x040fe20000705670 */
[----:B-1----:R-:W-:Y:S01]  /*1300*/  ULEA UR4, UR5, UR4, 0x18 ;  /* 0x0000000405047291 */ /* 0x002fe2000f8ec0ff */
[----:B0-----:R-:W-:-:S05]  /*1310*/  LOP3.LUT R0, R2, 0x1f, R7, 0x78, !PT ;  /* 0x0000001f02007812 */ /* 0x001fca00078e7807 */
[----:B------:R-:W-:Y:S02]  /*1320*/  @!P1 LEA R2, R2, UR4, 0x2 ;  /* 0x0000000402029c11 */ /* 0x000fe4000f8e10ff */
[----:B------:R-:W-:Y:S02]  /*1330*/  LOP3.LUT R4, R0, 0x3e0, R7, 0xf8, !PT ;  /* 0x000003e000047812 */ /* 0x000fe400078ef807 */
[----:B------:R-:W-:Y:S02]  /*1340*/  SHF.L.U32 R7, R3, 0x7, RZ ;  /* 0x0000000703077819 */ /* 0x000fe400000006ff */
[----:B------:R-:W-:Y:S02]  /*1350*/  LEA R4, R4, UR4, 0x2 ;  /* 0x0000000404047c11 */ /* 0x000fe4000f8e10ff */
[----:B------:R-:W-:-:S03]  /*1360*/  SHF.L.U32 R0, R0, 0x2, RZ ;  /* 0x0000000200007819 */ /* 0x000fc600000006ff */
[----:B------:R-:W-:Y:S01]  /*1370*/  STS [R4], R20 ;  /* 0x0000001404007388 */ /* 0x000fe20000000800 */
[----:B------:R-:W-:-:S03]  /*1380*/  LOP3.LUT R0, R7, R0, RZ, 0xfc, !PT ;  /* 0x0000000007007212 */ /* 0x000fc600078efcff */
        /* <DEDUP_REMOVED lines=73> */
.L_x_938:
        /* <DEDUP_REMOVED lines=14> */
.L_x_3806:


//--------------------- .text._ZN10layer_norm31ln_parallel_residual_bwd_kernelINS_13Kernel_traitsIf13__nv_bfloat16S2_S2_fjLj3072ELj1ELj1ELj4ELj16ENS_18Kernel_traits_baseILj3072EfS2_S2_S2_fjLj128EEEEELb1ELb1ELb1EEEvNS_9BwdParamsE --------------------------
	.section	.text._ZN10layer_norm31ln_parallel_residual_bwd_kernelINS_13Kernel_traitsIf13__nv_bfloat16S2_S2_fjLj3072ELj1ELj1ELj4ELj16ENS_18Kernel_traits_baseILj3072EfS2_S2_S2_fjLj128EEEEELb1ELb1ELb1EEEvNS_9BwdParamsE,"ax",@progbits
	.align	128
        .global         _ZN10layer_norm31ln_parallel_residual_bwd_kernelINS_13Kernel_traitsIf13__nv_bfloat16S2_S2_fjLj3072ELj1ELj1ELj4ELj16ENS_18Kernel_traits_baseILj3072EfS2_S2_S2_fjLj128EEEEELb1ELb1ELb1EEEvNS_9BwdParamsE
        .type           _ZN10layer_norm31ln_parallel_residual_bwd_kernelINS_13Kernel_traitsIf13__nv_bfloat16S2_S2_fjLj3072ELj1ELj1ELj4ELj16ENS_18Kernel_traits_baseILj3072EfS2_S2_S2_fjLj128EEEEELb1ELb1ELb1EEEvNS_9BwdParamsE,@function
        .size           _ZN10layer_norm31ln_parallel_residual_bwd_kernelINS_13Kernel_traitsIf13__nv_bfloat16S2_S2_fjLj3072ELj1ELj1ELj4ELj16ENS_18Kernel_traits_baseILj3072EfS2_S2_S2_fjLj128EEEEELb1ELb1ELb1EEEvNS_9BwdParamsE,(.L_x_3807 - _ZN10layer_norm31ln_parallel_residual_bwd_kernelINS_13Kernel_traitsIf13__nv_bfloat16S2_S2_fjLj3072ELj1ELj1ELj4ELj16ENS_18Kernel_traits_baseILj3072EfS2_S2_S2_fjLj128EEEEELb1ELb1ELb1EEEvNS_9BwdParamsE)
        .other          _ZN10layer_norm31ln_parallel_residual_bwd_kernelINS_13Kernel_traitsIf13__nv_bfloat16S2_S2_fjLj3072ELj1ELj1ELj4ELj16ENS_18Kernel_traits_baseILj3072EfS2_S2_S2_fjLj128EEEEELb1ELb1ELb1EEEvNS_9BwdParamsE,@"STO_CUDA_ENTRY STV_DEFAULT"
_ZN10layer_norm31ln_parallel_residual_bwd_kernelINS_13Kernel_traitsIf13__nv_bfloat16S2_S2_fjLj3072ELj1ELj1ELj4ELj16ENS_18Kernel_traits_baseILj3072EfS2_S2_S2_fjLj128EEEEELb1ELb1ELb1EEEvNS_9BwdParamsE:
.text._ZN10layer_norm31ln_parallel_residual_bwd_kernelINS_13Kernel_traitsIf13__nv_bfloat16S2_S2_fjLj3072ELj1ELj1ELj4ELj16ENS_18Kernel_traits_baseILj3072EfS2_S2_S2_fjLj128EEEEELb1ELb1ELb1EEEvNS_9BwdParamsE:
        /* <DEDUP_REMOVED lines=58> */
[----:B------:R-:W-:-:S02]  /*03a0*/  CS2R R80, SRZ ;  /* 0x0000000000507805 */ /* 0x000fc4000001ff00 */
[----:B------:R-:W-:Y:S01]  /*03b0*/  CS2R R78, SRZ ;  /* 0x00000000004e7805 */ /* 0x000fe2000001ff00 */
[----:B------:R-:W1:Y:S01]  /*03c0*/  LDCU UR6, c[0x0][0x408] ;  /* 0x00008100ff0677ac */ /* 0x000e620008000800 */
[----:B------:R0:W5:Y:S01]  /*03d0*/  LDG.E.128 R20, desc[UR8][R2.64+0x10] ;  /* 0x0000100802147981 */ /* 0x000162000c1e1d00 */
[----:B------:R-:W4:Y:S03]  /*03e0*/  LDCU UR11, c[0x0][0x388] ;  /* 0x00007100ff0b77ac */ /* 0x000f260008000800 */
[----:B------:R0:W5:Y:S01]  /*03f0*/  LDG.E.128 R16, desc[UR8][R2.64+0x1000] ;  /* 0x0010000802107981 */ /* 0x000162000c1e1d00 */
[----:B------:R-:W0:Y:S03]  /*0400*/  LDCU UR14, c[0x0][0x400] ;  /* 0x00008000ff0e77ac */ /* 0x000e260008000800 */
[----:B------:R0:W5:Y:S01]  /*0410*/  LDG.E.128 R12, desc[UR8][R2.64+0x1010] ;  /* 0x00101008020c7981 */ /* 0x000162000c1e1d00 */
[----:B------:R-:W0:Y:S03]  /*0420*/  LDCU.64 UR12, c[0x0][0x470] ;  /* 0x00008e00ff0c77ac */ /* 0x000e260008000a00 */
[----:B------:R0:W5:Y:S04]  /*0430*/  LDG.E.128 R8, desc[UR8][R2.64+0x2000] ;  /* 0x0020000802087981 */ /* 0x000168000c1e1d00 */
[----:B------:R0:W5:Y:S01]  /*0440*/  LDG.E.128 R4, desc[UR8][R2.64+0x2010] ;  /* 0x0020100802047981 */ /* 0x000162000c1e1d00 */
[----:B--2---:R-:W-:Y:S01]  /*0450*/  UISETP.NE.U32.AND UP0, UPT, UR4, URZ, UPT ;  /* 0x000000ff0400728c */ /* 0x004fe2000bf05070 */
[----:B------:R-:W-:Y:S01]  /*0460*/  CS2R R76, SRZ ;  /* 0x00000000004c7805 */ /* 0x000fe2000001ff00 */
[----:B---3--:R-:W-:Y:S01]  /*0470*/  UISETP.NE.AND UP1, UPT, UR10, URZ, UPT ;  /* 0x000000ff0a00728c */ /* 0x008fe2000bf25270 */
[----:B------:R-:W-:Y:S01]  /*0480*/  CS2R R74, SRZ ;  /* 0x00000000004a7805 */ /* 0x000fe2000001ff00 */
[----:B------:R-:W-:Y:S01]  /*0490*/  UISETP.NE.AND.EX UP0, UPT, UR5, URZ, UPT, UP0 ;  /* 0x000000ff0500728c */ /* 0x000fe2000bf05300 */
[----:B------:R-:W-:Y:S01]  /*04a0*/  IMAD.MOV.U32 R125, RZ, RZ, RZ ;  /* 0x000000ffff7d7224 */ /* 0x000fe200078e00ff */
[----:B------:R-:W-:Y:S01]  /*04b0*/  MOV R123, UR7 ;  /* 0x00000007007b7c02 */ /* 0x000fe20008000f00 */
[----:B------:R-:W2:Y:S01]  /*04c0*/  LDCU.64 UR4, c[0x0][0x478] ;  /* 0x00008f00ff0477ac */ /* 0x000ea20008000a00 */
[----:B------:R-:W-:-:S02]  /*04d0*/  PLOP3.LUT P4, PT, PT, PT, UP1, 0x80, 0x8 ;  /* 0x000000000008781c */ /* 0x000fc40003f8f018 */
[----:B01--4-:R-:W-:-:S13]  /*04e0*/  PLOP3.LUT P0, PT, PT, PT, UP0, 0x80, 0x8 ;  /* 0x000000000008781c */ /* 0x013fda0003f0f008 */
.L_x_964:
[----:B0-----:R-:W0:Y:S01]  /*04f0*/  LDC.64 R68, c[0x0][0x428] ;  /* 0x00010a00ff447b82 */ /* 0x001e220000000a00 */
[----:B------:R-:W-:-:S05]  /*0500*/  IMAD R0, R123, UR11, RZ ;  /* 0x0000000b7b007c24 */ /* 0x000fca000f8e02ff */
[----:B------:R-:W-:Y:S02]  /*0510*/  SHF.R.S32.HI R49, RZ, 0x1f, R0 ;  /* 0x0000001fff317819 */ /* 0x000fe40000011400 */
[----:B------:R-:W1:Y:S02]  /*0520*/  LDC.64 R64, c[0x0][0x3a8] ;  /* 0x0000ea00ff407b82 */ /* 0x000e640000000a00 */
[----:B------:R-:W-:-:S04]  /*0530*/  LEA.HI R49, R49, R0, RZ, 0x3 ;  /* 0x0000000031317211 */ /* 0x000fc800078f18ff */
[----:B------:R-:W-:Y:S02]  /*0540*/  LEA.HI.SX32 R128, R49, R114, 0x1d ;  /* 0x0000007231807211 */ /* 0x000fe400078feaff */
[----:B------:R-:W3:Y:S02]  /*0550*/  LDC.64 R130, c[0x0][0x3c0] ;  /* 0x0000f000ff827b82 */ /* 0x000ee40000000a00 */
[C---:B------:R-:W-:Y:S01]  /*0560*/  IADD3 R122, PT, PT, R128.reuse, 0x100, RZ ;  /* 0x00000100807a7810 */ /* 0x040fe20007ffe0ff */
[C---:B------:R-:W-:Y:S02]  /*0570*/  VIADD R126, R128.reuse, 0x80 ;  /* 0x00000080807e7836 */ /* 0x040fe40000000000 */
[----:B0-----:R-:W-:-:S03]  /*0580*/  IMAD.WIDE.U32 R52, R128, 0x10, R68 ;  /* 0x0000001080347825 */ /* 0x001fc600078e0044 */
[----:B------:R-:W0:Y:S01]  /*0590*/  LDC.64 R132, c[0x0][0x3c8] ;  /* 0x0000f200ff847b82 */ /* 0x000e220000000a00 */
[----:B------:R-:W-:Y:S02]  /*05a0*/  IMAD.WIDE.U32 R60, R126, 0x10, R68 ;  /* 0x000000107e3c7825 */ /* 0x000fe400078e0044 */
[----:B------:R-:W4:Y:S02]  /*05b0*/  LDG.E.128 R52, desc[UR8][R52.64] ;  /* 0x0000000834347981 */ /* 0x000f24000c1e1d00 */
[--C-:B-1----:R-:W-:Y:S02]  /*05c0*/  IMAD.WIDE.U32 R48, R128, 0x10, R64.reuse ;  /* 0x0000001080307825 */ /* 0x102fe400078e0040 */
[----:B------:R-:W2:Y:S02]  /*05d0*/  LDG.E.128 R60, desc[UR8][R60.64] ;  /* 0x000000083c3c7981 */ /* 0x000ea4000c1e1d00 */
[--C-:B------:R-:W-:Y:S02]  /*05e0*/  IMAD.WIDE.U32 R56, R126, 0x10, R64.reuse ;  /* 0x000000107e387825 */ /* 0x100fe400078e0040 */
[----:B------:R-:W2:Y:S02]  /*05f0*/  LDG.E.128 R48, desc[UR8][R48.64] ;  /* 0x0000000830307981 */ /* 0x000ea4000c1e1d00 */
[----:B------:R-:W-:-:S02]  /*0600*/  IMAD.WIDE.U32 R64, R122, 0x10, R64 ;  /* 0x000000107a407825 */ /* 0x000fc400078e0040 */
[----:B------:R-:W2:Y:S04]  /*0610*/  LDG.E.128 R56, desc[UR8][R56.64] ;  /* 0x0000000838387981 */ /* 0x000ea8000c1e1d00 */
[----:B------:R-:W2:Y:S01]  /*0620*/  LDG.E.128 R64, desc[UR8][R64.64] ;  /* 0x0000000840407981 */ /* 0x000ea2000c1e1d00 */
[----:B---3--:R-:W-:-:S06]  /*0630*/  IMAD.WIDE R130, R123, 0x4, R130 ;  /* 0x000000047b827825 */ /* 0x008fcc00078e0282 */
[----:B------:R1:W3:Y:S01]  /*0640*/  LDG.E R130, desc[UR8][R130.64] ;  /* 0x0000000882827981 */ /* 0x0002e2000c1e1900 */
[----:B0-----:R-:W-:-:S05]  /*0650*/  IMAD.WIDE R132, R123, 0x4, R132 ;  /* 0x000000047b847825 */ /* 0x001fca00078e0284 */
[----:B------:R0:W3:Y:S01]  /*0660*/  LDG.E R127, desc[UR8][R132.64] ;  /* 0x00000008847f7981 */ /* 0x0000e2000c1e1900 */
[----:B------:R-:W-:-:S06]  /*0670*/  IMAD.WIDE.U32 R68, R122, 0x10, R68 ;  /* 0x000000107a447825 */ /* 0x000fcc00078e0044 */
[----:B------:R-:W3:Y:S01]  /*0680*/  LDG.E.128 R68, desc[UR8][R68.64] ;  /* 0x0000000844447981 */ /* 0x000ee2000c1e1d00 */
[----:B------:R-:W-:-:S04]  /*0690*/  ISETP.NE.U32.AND P1, PT, RZ, UR12, PT ;  /* 0x0000000cff007c0c */ /* 0x000fc8000bf25070 */
[----:B------:R-:W-:Y:S01]  /*06a0*/  ISETP.NE.AND.EX P1, PT, RZ, UR13, PT, P1 ;  /* 0x0000000dff007c0c */ /* 0x000fe2000bf25310 */
[----:B------:R-:W3:Y:S01]  /*06b0*/  S2R R185, SR_CgaCtaId ;  /* 0x0000000000b97919 */ /* 0x000ee20000008800 */
[----:B------:R-:W-:Y:S02]  /*06c0*/  LOP3.LUT P2, RZ, R114, 0x1f, RZ, 0xc0, !PT ;  /* 0x0000001f72ff7812 */ /* 0x000fe4000784c0ff */
[C---:B----4-:R-:W-:Y:S02]  /*06d0*/  PRMT R174, R53.reuse, 0x7632, R174 ;  /* 0x0000763235ae7816 */ /* 0x050fe400000000ae */
[----:B-1----:R-:W-:Y:S02]  /*06e0*/  SHF.L.U32 R131, R53, 0x10, RZ ;  /* 0x0000001035837819 */ /* 0x002fe400000006ff */
[C---:B--2---:R-:W-:Y:S01]  /*06f0*/  PRMT R53, R62.reuse, 0x7632, R53 ;  /* 0x000076323e357816 */ /* 0x044fe20000000035 */
[----:B------:R-:W-:Y:S01]  /*0700*/  IMAD.U32 R135, R62, 0x10000, RZ ;  /* 0x000100003e877824 */ /* 0x000fe200078e00ff */
[C---:B------:R-:W-:Y:S01]  /*0710*/  PRMT R176, R54.reuse, 0x7632, R176 ;  /* 0x0000763236b07816 */ /* 0x040fe200000000b0 */
[----:B------:R-:W-:Y:S01]  /*0720*/  IMAD.U32 R137, R54, 0x10000, RZ ;  /* 0x0001000036897824 */ /* 0x000fe200078e00ff */
[----:B------:R-:W-:-:S02]  /*0730*/  PRMT R54, R56, 0x7632, R54 ;  /* 0x0000763238367816 */ /* 0x000fc40000000036 */
[C---:B------:R-:W-:Y:S01]  /*0740*/  PRMT R62, R64.reuse, 0x7632, R62 ;  /* 0x00007632403e7816 */ /* 0x040fe2000000003e */
[----:B------:R-:W-:Y:S01]  /*0750*/  IMAD.U32 R147, R64, 0x10000, RZ ;  /* 0x0001000040937824 */ /* 0x000fe200078e00ff */
[C---:B------:R-:W-:Y:S02]  /*0760*/  PRMT R148, R65.reuse, 0x7632, R148 ;  /* 0x0000763241947816 */ /* 0x040fe40000000094 */
[----:B------:R-:W-:Y:S02]  /*0770*/  SHF.L.U32 R149, R65, 0x10, RZ ;  /* 0x0000001041957819 */ /* 0x000fe400000006ff */
[----:B------:R-:W1:Y:S01]  /*0780*/  @P0 LDC.64 R64, c[0x0][0x438] ;  /* 0x00010e00ff400b82 */ /* 0x000e620000000a00 */
[----:B------:R-:W-:Y:S01]  /*0790*/  IMAD.U32 R158, R56, 0x10000, RZ ;  /* 0x00010000389e7824 */ /* 0x000fe200078e00ff */
[C---:B0-----:R-:W-:Y:S02]  /*07a0*/  PRMT R132, R57.reuse, 0x7632, R132 ;  /* 0x0000763239847816 */ /* 0x041fe40000000084 */
[----:B------:R-:W-:Y:S01]  /*07b0*/  SHF.L.U32 R168, R57, 0x10, RZ ;  /* 0x0000001039a87819 */ /* 0x000fe200000006ff */
[----:B------:R-:W-:-:S03]  /*07c0*/  IMAD.U32 R162, R58, 0x10000, RZ ;  /* 0x000100003aa27824 */ /* 0x000fc600078e00ff */
[----:B------:R-:W0:Y:S01]  /*07d0*/  @P0 LDC.64 R56, c[0x0][0x438] ;  /* 0x00010e00ff380b82 */ /* 0x000e220000000a00 */
[----:B------:R-:W-:Y:S01]  /*07e0*/  PRMT R145, R58, 0x7632, R145 ;  /* 0x000076323a917816 */ /* 0x000fe20000000091 */
[C---:B------:R-:W-:Y:S01]  /*07f0*/  IMAD.U32 R134, R48.reuse, 0x10000, RZ ;  /* 0x0001000030867824 */ /* 0x040fe200078e00ff */
[C---:B------:R-:W-:Y:S02]  /*0800*/  PRMT R146, R59.reuse, 0x7632, R146 ;  /* 0x000076323b927816 */ /* 0x040fe40000000092 */
[----:B------:R-:W-:Y:S02]  /*0810*/  SHF.L.U32 R156, R59, 0x10, RZ ;  /* 0x000000103b9c7819 */ /* 0x000fe400000006ff */
[----:B------:R-:W-:Y:S01]  /*0820*/  PRMT R0, R48, 0x7632, R0 ;  /* 0x0000763230007816 */ /* 0x000fe20000000000 */
[----:B------:R-:W2:Y:S01]  /*0830*/  @P1 LDC.64 R58, c[0x0][0x3b8] ;  /* 0x0000ee00ff3a1b82 */ /* 0x000ea20000000a00 */
[C---:B------:R-:W-:Y:S02]  /*0840*/  PRMT R136, R49.reuse, 0x7632, R136 ;  /* 0x0000763231887816 */ /* 0x040fe40000000088 */
[----:B------:R-:W-:Y:S01]  /*0850*/  SHF.L.U32 R140, R49, 0x10, RZ ;  /* 0x00000010318c7819 */ /* 0x000fe200000006ff */
[C---:B------:R-:W-:Y:S01]  /*0860*/  IMAD.U32 R129, R60.reuse, 0x10000, RZ ;  /* 0x000100003c817824 */ /* 0x040fe200078e00ff */
[----:B------:R-:W-:-:S02]  /*0870*/  PRMT R180, R60, 0x7632, R180 ;  /* 0x000076323cb47816 */ /* 0x000fc400000000b4 */
[C---:B------:R-:W-:Y:S01]  /*0880*/  PRMT R155, R61.reuse, 0x7632, R155 ;  /* 0x000076323d9b7816 */ /* 0x040fe2000000009b */
[----:B------:R-:W4:Y:S01]  /*0890*/  LDC.64 R48, c[0x0][0x3b0] ;  /* 0x0000ec00ff307b82 */ /* 0x000f220000000a00 */
[----:B------:R-:W-:Y:S01]  /*08a0*/  SHF.L.U32 R133, R61, 0x10, RZ ;  /* 0x000000103d857819 */ /* 0x000fe200000006ff */
[C---:B------:R-:W-:Y:S01]  /*08b0*/  IMAD.U32 R154, R66.reuse, 0x10000, RZ ;  /* 0x00010000429a7824 */ /* 0x040fe200078e00ff */
[----:B------:R-:W-:-:S05]  /*08c0*/  PRMT R151, R66, 0x7632, R151 ;  /* 0x0000763242977816 */ /* 0x000fca0000000097 */
[----:B------:R-:W2:Y:S01]  /*08d0*/  @P1 LDC.64 R60, c[0x0][0x3b8] ;  /* 0x0000ee00ff3c1b82 */ /* 0x000ea20000000a00 */
[C---:B------:R-:W-:Y:S02]  /*08e0*/  PRMT R157, R67.reuse, 0x7632, R157 ;  /* 0x00007632439d7816 */ /* 0x040fe4000000009d */
[----:B------:R-:W-:Y:S01]  /*08f0*/  SHF.L.U32 R159, R67, 0x10, RZ ;  /* 0x00000010439f7819 */ /* 0x000fe200000006ff */
[----:B------:R-:W-:-:S04]  /*0900*/  IMAD.U32 R142, R50, 0x10000, RZ ;  /* 0x00010000328e7824 */ /* 0x000fc800078e00ff */
[----:B------:R-:W2:Y:S01]  /*0910*/  @P1 LDC.64 R66, c[0x0][0x3b8] ;  /* 0x0000ee00ff421b82 */ /* 0x000ea20000000a00 */
[----:B------:R-:W-:Y:S02]  /*0920*/  PRMT R141, R50, 0x7632, R141 ;  /* 0x00007632328d7816 */ /* 0x000fe4000000008d */
[C---:B------:R-:W-:Y:S02]  /*0930*/  PRMT R143, R51.reuse, 0x7632, R143 ;  /* 0x00007632338f7816 */ /* 0x040fe4000000008f */
[----:B------:R-:W-:Y:S02]  /*0940*/  SHF.L.U32 R144, R51, 0x10, RZ ;  /* 0x0000001033907819 */ /* 0x000fe400000006ff */
[----:B---3--:R-:W-:Y:S01]  /*0950*/  FSEL R161, R130, RZ, !P4 ;  /* 0x000000ff82a17208 */ /* 0x008fe20006000000 */
[----:B------:R-:W3:Y:S01]  /*0960*/  @P0 LDC.64 R50, c[0x0][0x438] ;  /* 0x00010e00ff320b82 */ /* 0x000ee20000000a00 */
[----:B------:R-:W-:Y:S01]  /*0970*/  SHF.L.U32 R146, R146, 0x10, RZ ;  /* 0x0000001092927819 */ /* 0x000fe200000006ff */
[----:B-1----:R-:W-:Y:S01]  /*0980*/  @P0 IMAD.WIDE.U32 R64, R128, 0x10, R64 ;  /* 0x0000001080400825 */ /* 0x002fe200078e0040 */
[----:B------:R-:W-:-:S03]  /*0990*/  PRMT R172, R52, 0x7632, R172 ;  /* 0x0000763234ac7816 */ /* 0x000fc600000000ac */
[C---:B------:R-:W-:Y:S01]  /*09a0*/  FADD.FTZ R186, -R161.reuse, R144 ;  /* 0x00000090a1ba7221 */ /* 0x040fe20000010100 */
[----:B------:R-:W-:Y:S01]  /*09b0*/  SHF.L.U32 R184, R132, 0x10, RZ ;  /* 0x0000001084b87819 */ /* 0x000fe200000006ff */
[----:B------:R-:W-:Y:S01]  /*09c0*/  IMAD.U32 R52, R52, 0x10000, RZ ;  /* 0x0001000034347824 */ /* 0x000fe200078e00ff */
[----:B------:R-:W-:Y:S01]  /*09d0*/  SHF.L.U32 R136, R136, 0x10, RZ ;  /* 0x0000001088887819 */ /* 0x000fe200000006ff */
[----:B------:R-:W-:Y:S02]  /*09e0*/  IMAD.U32 R0, R0, 0x10000, RZ ;  /* 0x0001000000007824 */ /* 0x000fe400078e00ff */
[C---:B------:R-:W-:Y:S01]  /*09f0*/  FADD.FTZ R132, -R161.reuse, R154 ;  /* 0x0000009aa1847221 */ /* 0x040fe20000010100 */
[----:B------:R-:W-:Y:S01]  /*0a00*/  FADD.FTZ R150, -R161, R134 ;  /* 0x00000086a1967221 */ /* 0x000fe20000010100 */
[----:B------:R-:W-:Y:S02]  /*0a10*/  IMAD.U32 R141, R141, 0x10000, RZ ;  /* 0x000100008d8d7824 */ /* 0x000fe400078e00ff */
[C---:B------:R-:W-:Y:S01]  /*0a20*/  FADD.FTZ R144, -R161.reuse, R147 ;  /* 0x00000093a1907221 */ /* 0x040fe20000010100 */
[C---:B------:R-:W-:Y:S01]  /*0a30*/  FADD.FTZ R154, -R161.reuse, R146 ;  /* 0x00000092a19a7221 */ /* 0x040fe20000010100 */
[----:B0-----:R-:W-:Y:S01]  /*0a40*/  @P0 IMAD.WIDE.U32 R146, R126, 0x10, R56 ;  /* 0x000000107e920825 */ /* 0x001fe200078e0038 */
[----:B------:R0:W3:Y:S03]  /*0a50*/  @P0 LDG.E.128 R28, desc[UR8][R64.64] ;  /* 0x00000008401c0981 */ /* 0x0000e6000c1e1d00 */
[C---:B------:R-:W-:Y:S01]  /*0a60*/  FADD.FTZ R152, -R161.reuse, R0 ;  /* 0x00000000a1987221 */ /* 0x040fe20000010100 */
[----:B------:R-:W-:Y:S01]  /*0a70*/  FADD.FTZ R160, -R161, R140 ;  /* 0x0000008ca1a07221 */ /* 0x000fe20000010100 */
[----:B------:R-:W-:-:S02]  /*0a80*/  IMAD.U32 R172, R172, 0x10000, RZ ;  /* 0x00010000acac7824 */ /* 0x000fc400078e00ff */
[C---:B------:R-:W-:Y:S01]  /*0a90*/  FADD.FTZ R166, -R161.reuse, R136 ;  /* 0x00000088a1a67221 */ /* 0x040fe20000010100 */
[----:B------:R-:W-:Y:S01]  /*0aa0*/  FADD.FTZ R190, -R161, R141 ;  /* 0x0000008da1be7221 */ /* 0x000fe20000010100 */
[----:B------:R-:W-:Y:S01]  /*0ab0*/  FMUL.FTZ R0, R127, R150 ;  /* 0x000000967f007220 */ /* 0x000fe20000410000 */
[----:B------:R-:W-:Y:S01]  /*0ac0*/  FADD.FTZ R136, -R161, R149 ;  /* 0x00000095a1887221 */ /* 0x000fe20000010100 */
[----:B------:R-:W-:Y:S01]  /*0ad0*/  SHF.L.U32 R134, R148, 0x10, RZ ;  /* 0x0000001094867819 */ /* 0x000fe200000006ff */
[----:B----4-:R-:W-:-:S04]  /*0ae0*/  IMAD.WIDE.U32 R56, R122, 0x8, R48 ;  /* 0x000000087a387825 */ /* 0x010fc800078e0030 */
[----:B0----5:R-:W-:Y:S01]  /*0af0*/  FMUL.FTZ R65, R24, R52 ;  /* 0x0000003418417220 */ /* 0x021fe20000410000 */
[----:B------:R0:W5:Y:S01]  /*0b00*/  @P0 LDG.E.128 R32, desc[UR8][R146.64] ;  /* 0x0000000892200981 */ /* 0x000162000c1e1d00 */
[----:B--2---:R-:W-:-:S04]  /*0b10*/  @P1 IMAD.WIDE.U32 R140, R122, 0x8, R58 ;  /* 0x000000087a8c1825 */ /* 0x004fc800078e003a */
[--C-:B------:R-:W-:Y:S01]  /*0b20*/  IMAD.WIDE.U32 R148, R128, 0x8, R48.reuse ;  /* 0x0000000880947825 */ /* 0x100fe200078e0030 */
[----:B------:R-:W-:Y:S01]  /*0b30*/  SHF.L.U32 R157, R157, 0x10, RZ ;  /* 0x000000109d9d7819 */ /* 0x000fe200000006ff */
[----:B------:R1:W5:Y:S02]  /*0b40*/  @P1 LDG.E.64 R2, desc[UR8][R140.64] ;  /* 0x000000088c021981 */ /* 0x000364000c1e1b00 */
[----:B------:R-:W-:-:S04]  /*0b50*/  IMAD.WIDE.U32 R58, R126, 0x8, R48 ;  /* 0x000000087e3a7825 */ /* 0x000fc800078e0030 */
[----:B0-----:R-:W-:Y:S01]  /*0b60*/  FMUL.FTZ R146, R25, R172 ;  /* 0x000000ac19927220 */ /* 0x001fe20000410000 */
[----:B------:R-:W-:Y:S01]  /*0b70*/  FADD.FTZ R49, RZ, R65 ;  /* 0x00000041ff317221 */ /* 0x000fe20000010000 */
[----:B------:R-:W-:Y:S01]  /*0b80*/  FFMA.FTZ R48, R0, R65, RZ ;  /* 0x0000004100307223 */ /* 0x000fe200000100ff */
[----:B------:R-:W-:Y:S02]  /*0b90*/  IMAD.U32 R130, R151, 0x10000, RZ ;  /* 0x0001000097827824 */ /* 0x000fe400078e00ff */
[----:B------:R-:W-:Y:S01]  /*0ba0*/  FMUL.FTZ R151, R127, R152 ;  /* 0x000000987f977220 */ /* 0x000fe20000410000 */
[----:B------:R-:W-:Y:S01]  /*0bb0*/  @P1 IMAD.WIDE.U32 R60, R128, 0x8, R60 ;  /* 0x00000008803c1825 */ /* 0x000fe200078e003c */
[----:B------:R-:W-:-:S03]  /*0bc0*/  SHF.L.U32 R174, R174, 0x10, RZ ;  /* 0x00000010aeae7819 */ /* 0x000fc600000006ff */
[----:B------:R-:W-:Y:S01]  /*0bd0*/  FMUL.FTZ R64, R26, R131 ;  /* 0x000000831a407220 */ /* 0x000fe20000410000 */
[----:B------:R-:W-:Y:S01]  /*0be0*/  FADD.FTZ R49, R49, R146 ;  /* 0x0000009231317221 */ /* 0x000fe20000010000 */
[----:B------:R-:W-:Y:S02]  /*0bf0*/  IMAD.U32 R54, R54, 0x10000, RZ ;  /* 0x0001000036367824 */ /* 0x000fe400078e00ff */
[----:B-1----:R-:W-:Y:S01]  /*0c00*/  FMUL.FTZ R141, R127, R160 ;  /* 0x000000a07f8d7220 */ /* 0x002fe20000410000 */
[----:B------:R-:W-:Y:S01]  /*0c10*/  FFMA.FTZ R48, R151, R146, R48 ;  /* 0x0000009297307223 */ /* 0x000fe20000010030 */
[----:B------:R-:W-:Y:S01]  /*0c20*/  @P1 IMAD.WIDE.U32 R66, R126, 0x8, R66 ;  /* 0x000000087e421825 */ /* 0x000fe200078e0042 */
[----:B------:R-:W5:Y:S03]  /*0c30*/  @P1 LDG.E.64 R138, desc[UR8][R60.64] ;  /* 0x000000083c8a1981 */ /* 0x000f66000c1e1b00 */
[C---:B------:R-:W-:Y:S01]  /*0c40*/  FADD.FTZ R192, -R161.reuse, R54 ;  /* 0x00000036a1c07221 */ /* 0x040fe20000010100 */
[----:B------:R-:W-:Y:S01]  /*0c50*/  FADD.FTZ R54, -R161, R157 ;  /* 0x0000009da1367221 */ /* 0x000fe20000010100 */
[----:B------:R-:W-:Y:S01]  /*0c60*/  FADD.FTZ R49, R49, R64 ;  /* 0x0000004031317221 */ /* 0x000fe20000010000 */
[----:B------:R-:W-:Y:S01]  /*0c70*/  FADD.FTZ R182, -R161, R142 ;  /* 0x0000008ea1b67221 */ /* 0x000fe20000010100 */
[----:B------:R-:W-:Y:S01]  /*0c80*/  FMUL.FTZ R157, R127, R166 ;  /* 0x000000a67f9d7220 */ /* 0x000fe20000410000 */
[----:B------:R-:W-:Y:S01]  /*0c90*/  FFMA.FTZ R48, R141, R64, R48 ;  /* 0x000000408d307223 */ /* 0x000fe20000010030 */
[----:B------:R0:W5:Y:S04]  /*0ca0*/  @P1 LDG.E.64 R72, desc[UR8][R66.64] ;  /* 0x0000000842481981 */ /* 0x000168000c1e1b00 */
[----:B------:R1:W5:Y:S01]  /*0cb0*/  LDG.E.64 R60, desc[UR8][R148.64] ;  /* 0x00000008943c7981 */ /* 0x000362000c1e1b00 */
[----:B---3--:R-:W-:-:S04]  /*0cc0*/  @P0 IMAD.WIDE.U32 R50, R122, 0x10, R50 ;  /* 0x000000107a320825 */ /* 0x008fc800078e0032 */
[----:B------:R-:W-:Y:S01]  /*0cd0*/  FMUL.FTZ R147, R127, R182 ;  /* 0x000000b67f937220 */ /* 0x000fe20000410000 */
[----:B------:R-:W-:Y:S01]  /*0ce0*/  PRMT R170, R55, 0x7632, R170 ;  /* 0x0000763237aa7816 */ /* 0x000fe200000000aa */
[----:B------:R-:W-:Y:S02]  /*0cf0*/  IMAD.U32 R176, R176, 0x10000, RZ ;  /* 0x00010000b0b07824 */ /* 0x000fe400078e00ff */
[----:B0-----:R-:W-:Y:S01]  /*0d00*/  FMUL.FTZ R66, R20, R137 ;  /* 0x0000008914427220 */ /* 0x001fe20000410000 */
[----:B------:R-:W-:Y:S01]  /*0d10*/  SHF.L.U32 R143, R143, 0x10, RZ ;  /* 0x000000108f8f7819 */ /* 0x000fe200000006ff */
[----:B------:R0:W2:Y:S01]  /*0d20*/  @P0 LDG.E.128 R36, desc[UR8][R50.64] ;  /* 0x0000000832240981 */ /* 0x0000a2000c1e1d00 */
[----:B-1----:R-:W-:Y:S01]  /*0d30*/  FMUL.FTZ R148, R27, R174 ;  /* 0x000000ae1b947220 */ /* 0x002fe20000410000 */
[----:B------:R-:W-:Y:S01]  /*0d40*/  SHF.L.U32 R55, R55, 0x10, RZ ;  /* 0x0000001037377819 */ /* 0x000fe200000006ff */
[----:B------:R-:W-:Y:S01]  /*0d50*/  FADD.FTZ R158, -R161, R158 ;  /* 0x0000009ea19e7221 */ /* 0x000fe20000010100 */
[----:B------:R-:W-:Y:S01]  /*0d60*/  PRMT R194, R68, 0x7632, R194 ;  /* 0x0000763244c27816 */ /* 0x000fe200000000c2 */
[----:B------:R-:W-:Y:S01]  /*0d70*/  FADD.FTZ R49, R49, R148 ;  /* 0x0000009431317221 */ /* 0x000fe20000010000 */
[----:B------:R-:W-:Y:S01]  /*0d80*/  FFMA.FTZ R48, R157, R148, R48 ;  /* 0x000000949d307223 */ /* 0x000fe20000010030 */
[----:B------:R-:W-:Y:S01]  /*0d90*/  FMUL.FTZ R150, R21, R176 ;  /* 0x000000b015967220 */ /* 0x000fe20000410000 */
[----:B------:R-:W-:Y:S01]  /*0da0*/  FMUL.FTZ R166, R127, R190 ;  /* 0x000000be7fa67220 */ /* 0x000fe20000410000 */
[----:B------:R-:W-:Y:S01]  /*0db0*/  FADD.FTZ R49, R49, R66 ;  /* 0x0000004231317221 */ /* 0x000fe20000010000 */
[----:B0-----:R-:W-:Y:S01]  /*0dc0*/  FFMA.FTZ R51, R147, R66, R48 ;  /* 0x0000004293337223 */ /* 0x001fe20000010030 */
[----:B------:R-:W-:Y:S01]  /*0dd0*/  SHF.L.U32 R170, R170, 0x10, RZ ;  /* 0x00000010aaaa7819 */ /* 0x000fe200000006ff */
[----:B------:R-:W-:Y:S01]  /*0de0*/  FMUL.FTZ R67, R22, R55 ;  /* 0x0000003716437220 */ /* 0x000fe20000410000 */
[----:B------:R-:W-:Y:S01]  /*0df0*/  FADD.FTZ R48, R49, R150 ;  /* 0x0000009631307221 */ /* 0x000fe20000010000 */
[----:B------:R-:W-:Y:S01]  /*0e00*/  FADD.FTZ R178, -R161, R143 ;  /* 0x0000008fa1b27221 */ /* 0x000fe20000010100 */
[----:B------:R-:W-:Y:S01]  /*0e10*/  FMUL.FTZ R149, R127, R186 ;  /* 0x000000ba7f957220 */ /* 0x000fe20000410000 */
[----:B------:R-:W-:Y:S01]  /*0e20*/  FFMA.FTZ R50, R166, R150, R51 ;  /* 0x00000096a6327223 */ /* 0x000fe20000010033 */
[----:B------:R-:W-:Y:S01]  /*0e30*/  FMUL.FTZ R152, R23, R170 ;  /* 0x000000aa17987220 */ /* 0x000fe20000410000 */
[----:B------:R-:W-:Y:S01]  /*0e40*/  FADD.FTZ R49, R48, R67 ;  /* 0x0000004330317221 */ /* 0x000fe20000010000 */
[----:B------:R-:W-:Y:S01]  /*0e50*/  FMUL.FTZ R178, R127, R178 ;  /* 0x000000b27fb27220 */ /* 0x000fe20000410000 */
[----:B------:R-:W-:Y:S01]  /*0e60*/  FFMA.FTZ R51, R149, R67, R50 ;  /* 0x0000004395337223 */ /* 0x000fe20000010032 */
[----:B------:R-:W-:Y:S01]  /*0e70*/  IMAD.U32 R143, R68, 0x10000, RZ ;  /* 0x00010000448f7824 */ /* 0x000fe200078e00ff */
[----:B------:R-:W-:Y:S01]  /*0e80*/  SHF.L.U32 R182, R155, 0x10, RZ ;  /* 0x000000109bb67819 */ /* 0x000fe200000006ff */
[----:B------:R-:W-:-:S02]  /*0e90*/  IMAD.U32 R180, R180, 0x10000, RZ ;  /* 0x00010000b4b47824 */ /* 0x000fc400078e00ff */
[----:B------:R-:W-:Y:S01]  /*0ea0*/  FMUL.FTZ R68, R16, R129 ;  /* 0x0000008110447220 */ /* 0x000fe20000410000 */
[----:B------:R-:W-:Y:S01]  /*0eb0*/  FADD.FTZ R49, R49, R152 ;  /* 0x0000009831317221 */ /* 0x000fe20000010000 */
[----:B------:R-:W-:Y:S01]  /*0ec0*/  FMUL.FTZ R155, R127, R158 ;  /* 0x0000009e7f9b7220 */ /* 0x000fe20000410000 */
[----:B------:R-:W-:Y:S01]  /*0ed0*/  FFMA.FTZ R48, R178, R152, R51 ;  /* 0x00000098b2307223 */ /* 0x000fe20000010033 */
[----:B------:R-:W-:Y:S02]  /*0ee0*/  IMAD.U32 R145, R145, 0x10000, RZ ;  /* 0x0001000091917824 */ /* 0x000fe400078e00ff */
[----:B------:R-:W-:Y:S01]  /*0ef0*/  FMUL.FTZ R158, R17, R180 ;  /* 0x000000b4119e7220 */ /* 0x000fe20000410000 */
[----:B------:R-:W-:Y:S01]  /*0f00*/  FADD.FTZ R49, R49, R68 ;  /* 0x0000004431317221 */ /* 0x000fe20000010000 */
[----:B------:R-:W-:Y:S01]  /*0f10*/  FADD.FTZ R168, -R161, R168 ;  /* 0x000000a8a1a87221 */ /* 0x000fe20000010100 */
[----:B------:R-:W-:Y:S01]  /*0f20*/  FMUL.FTZ R160, R127, R192 ;  /* 0x000000c07fa07220 */ /* 0x000fe20000410000 */
[----:B------:R-:W-:Y:S01]  /*0f30*/  FFMA.FTZ R51, R155, R68, R48 ;  /* 0x000000449b337223 */ /* 0x000fe20000010030 */
[----:B------:R-:W-:Y:S01]  /*0f40*/  FADD.FTZ R164, -R161, R145 ;  /* 0x00000091a1a47221 */ /* 0x000fe20000010100 */
[----:B------:R-:W-:Y:S01]  /*0f50*/  IMAD.U32 R142, R62, 0x10000, RZ ;  /* 0x000100003e8e7824 */ /* 0x000fe200078e00ff */
[C---:B------:R-:W-:Y:S01]  /*0f60*/  PRMT R198, R70.reuse, 0x7632, R198 ;  /* 0x0000763246c67816 */ /* 0x040fe200000000c6 */
[----:B------:R-:W-:-:S02]  /*0f70*/  IMAD.U32 R145, R70, 0x10000, RZ ;  /* 0x0001000046917824 */ /* 0x000fc400078e00ff */
[----:B------:R-:W-:Y:S01]  /*0f80*/  FADD.FTZ R62, -R161, R159 ;  /* 0x0000009fa13e7221 */ /* 0x000fe20000010100 */
[----:B------:R-:W-:Y:S01]  /*0f90*/  FMUL.FTZ R70, R18, R133 ;  /* 0x0000008512467220 */ /* 0x000fe20000410000 */
[----:B------:R-:W-:Y:S01]  /*0fa0*/  FADD.FTZ R49, R49, R158 ;  /* 0x0000009e31317221 */ /* 0x000fe20000010000 */
[----:B------:R-:W-:Y:S01]  /*0fb0*/  FADD.FTZ R184, -R161, R184 ;  /* 0x000000b8a1b87221 */ /* 0x000fe20000010100 */
[----:B------:R-:W-:Y:S01]  /*0fc0*/  FMUL.FTZ R159, R127, R168 ;  /* 0x000000a87f9f7220 */ /* 0x000fe20000410000 */
[----:B------:R-:W-:Y:S01]  /*0fd0*/  FFMA.FTZ R48, R160, R158, R51 ;  /* 0x0000009ea0307223 */ /* 0x000fe20000010033 */
[C---:B------:R-:W-:Y:S01]  /*0fe0*/  FADD.FTZ R162, -R161.reuse, R162 ;  /* 0x000000a2a1a27221 */ /* 0x040fe20000010100 */
[C---:B------:R-:W-:Y:S01]  /*0ff0*/  FADD.FTZ R156, -R161.reuse, R156 ;  /* 0x0000009ca19c7221 */ /* 0x040fe20000010100 */
[C---:B------:R-:W-:Y:S01]  /*1000*/  FADD.FTZ R142, -R161.reuse, R142 ;  /* 0x0000008ea18e7221 */ /* 0x040fe20000010100 */
[C---:B------:R-:W-:Y:S01]  /*1010*/  FADD.FTZ R134, -R161.reuse, R134 ;  /* 0x00000086a1867221 */ /* 0x040fe20000010100 */
[----:B------:R-:W-:Y:S01]  /*1020*/  FADD.FTZ R130, -R161, R130 ;  /* 0x00000082a1827221 */ /* 0x000fe20000010100 */
[----:B------:R-:W-:Y:S01]  /*1030*/  FMUL.FTZ R161, R19, R182 ;  /* 0x000000b613a17220 */ /* 0x000fe20000410000 */
[----:B------:R-:W-:Y:S01]  /*1040*/  FADD.FTZ R50, R49, R70 ;  /* 0x0000004631327221 */ /* 0x000fe20000010000 */
[----:B------:R-:W-:Y:S01]  /*1050*/  FMUL.FTZ R168, R127, R184 ;  /* 0x000000b87fa87220 */ /* 0x000fe20000410000 */
[----:B------:R-:W-:Y:S01]  /*1060*/  FFMA.FTZ R49, R159, R70, R48 ;  /* 0x000000469f317223 */ /* 0x000fe20000010030 */
[----:B------:R-:W-:-:S02]  /*1070*/  IMAD.U32 R188, R53, 0x10000, RZ ;  /* 0x0001000035bc7824 */ /* 0x000fc400078e00ff */
        /* <DEDUP_REMOVED lines=25> */
[----:B------:R-:W-:Y:S01]  /*1210*/  FADD.FTZ R49, R51, R154 ;  /* 0x0000009a33317221 */ /* 0x000fe20000010000 */
[----:B------:R-:W-:Y:S01]  /*1220*/  SHF.L.U32 R69, R69, 0x10, RZ ;  /* 0x0000001045457819 */ /* 0x000fe200000006ff */
[----:B------:R-:W-:Y:S01]  /*1230*/  FMUL.FTZ R144, R9, R194 ;  /* 0x000000c209907220 */ /* 0x000fe20000410000 */
[----:B------:R-:W-:Y:S01]  /*1240*/  FMUL.FTZ R142, R127, R142 ;  /* 0x0000008e7f8e7220 */ /* 0x000fe20000410000 */
        /* <DEDUP_REMOVED lines=15> */
[----:B------:R-:W-:Y:S01]  /*1340*/  PRMT R200, R71, 0x7632, R200 ;  /* 0x0000763247c87816 */ /* 0x000fe200000000c8 */
[----:B------:R-:W-:Y:S01]  /*1350*/  FMUL.FTZ R132, R5, R198 ;  /* 0x000000c605847220 */ /* 0x000fe20000410000 */
[----:B------:R-:W-:Y:S01]  /*1360*/  SHF.L.U32 R71, R71, 0x10, RZ ;  /* 0x0000001047477819 */ /* 0x000fe200000006ff */
        /* <DEDUP_REMOVED lines=16> */
[----:B------:R-:W5:Y:S04]  /*1470*/  LDG.E.64 R58, desc[UR8][R58.64] ;  /* 0x000000083a3a7981 */ /* 0x000f68000c1e1b00 */
[----:B------:R-:W0:Y:S04]  /*1480*/  SHFL.DOWN PT, R51, R48, 0x10, 0x1f ;  /* 0x0a001f0030337f89 */ /* 0x000e2800000e0000 */
[----:B------:R-:W1:Y:S04]  /*1490*/  SHFL.DOWN PT, R50, R49, 0x10, 0x1f ;  /* 0x0a001f0031327f89 */ /* 0x000e6800000e0000 */
[----:B------:R-:W5:Y:S01]  /*14a0*/  LDG.E.64 R56, desc[UR8][R56.64] ;  /* 0x0000000838387981 */ /* 0x000f62000c1e1b00 */
        /* <DEDUP_REMOVED lines=13> */
[----:B------:R-:W-:Y:S02]  /*1580*/  PLOP3.LUT P0, PT, PT, PT, PT, 0x80, 0x8 ;  /* 0x000000000008781c */ /* 0x000fe40003f0f070 */
[----:B------:R-:W-:Y:S02]  /*1590*/  @!P2 PLOP3.LUT P0, PT, P3, PT, PT, 0x80, 0x8 ;  /* 0x000000000008a81c */ /* 0x000fe40001f0f070 */
[----:B------:R-:W-:Y:S01]  /*15a0*/  LEA R130, R185, R130, 0x18 ;  /* 0x00000082b9827211 */ /* 0x000fe200078ec0ff */
[----:B0-----:R-:W-:Y:S01]  /*15b0*/  FADD.FTZ R48, R183, R48 ;  /* 0x00000030b7307221 */ /* 0x001fe20000010000 */
[----:B-1----:R-:W-:-:S04]  /*15c0*/  FADD.FTZ R49, R62, R49 ;  /* 0x000000313e317221 */ /* 0x002fc80000010000 */
[----:B------:R-:W0:Y:S04]  /*15d0*/  SHFL.DOWN PT, R51, R48, 0x1, 0x1f ;  /* 0x08201f0030337f89 */ /* 0x000e2800000e0000 */
[----:B------:R-:W1:Y:S01]  /*15e0*/  SHFL.DOWN PT, R50, R49, 0x1, 0x1f ;  /* 0x08201f0031327f89 */ /* 0x000e6200000e0000 */
[----:B------:R-:W-:-:S05]  /*15f0*/  VIADD R62, R130, 0x3020 ;  /* 0x00003020823e7836 */ /* 0x000fca0000000000 */
[----:B------:R-:W-:Y:S01]  /*1600*/  @!P2 MOV R53, R62 ;  /* 0x0000003e0035a202 */ /* 0x000fe20000000f00 */
[----:B------:R-:W-:-:S04]  /*1610*/  @!P0 VIADD R53, R130, 0x3000 ;  /* 0x0000300082358836 */ /* 0x000fc80000000000 */
[----:B------:R-:W-:-:S05]  /*1620*/  @!P2 IMAD.MOV.U32 R185, RZ, RZ, R53 ;  /* 0x000000ffffb9a224 */ /* 0x000fca00078e0035 */
[----:B------:R-:W-:Y:S01]  /*1630*/  @!P2 LEA R54, R124, R185, 0x3 ;  /* 0x000000b97c36a211 */ /* 0x000fe200078e18ff */
[----:B0-----:R-:W-:Y:S01]  /*1640*/  FADD.FTZ R52, R48, R51 ;  /* 0x0000003330347221 */ /* 0x001fe20000010000 */
[----:B-1----:R-:W-:-:S05]  /*1650*/  FADD.FTZ R53, R49, R50 ;  /* 0x0000003231357221 */ /* 0x002fca0000010000 */
[----:B------:R-:W-:Y:S01]  /*1660*/  @!P2 STS.64 [R54], R52 ;  /* 0x000000343600a388 */ /* 0x000fe20000000a00 */
[C---:B------:R-:W-:Y:S01]  /*1670*/  @!P3 IADD3 R62, PT, PT, R130.reuse, 0x3000, RZ ;  /* 0x00003000823eb810 */ /* 0x040fe20007ffe0ff */
[----:B------:R-:W-:Y:S01]  /*1680*/  BAR.SYNC.DEFER_BLOCKING 0x0 ;  /* 0x0000000000007b1d */ /* 0x000fe20000010000 */
[C---:B------:R-:W-:Y:S02]  /*1690*/  IADD3 R183, PT, PT, R130.reuse, 0x3030, RZ ;  /* 0x0000303082b77810 */ /* 0x040fe40007ffe0ff */
[----:B------:R-:W-:Y:S01]  /*16a0*/  @!P3 IADD3 R183, PT, PT, R130, 0x3010, RZ ;  /* 0x0000301082b7b810 */ /* 0x000fe20007ffe0ff */
[----:B------:R-:W-:Y:S01]  /*16b0*/  FADD.FTZ R96, R55, R96 ;  /* 0x0000006037607221 */ /* 0x000fe20000010000 */
[----:B------:R-:W-:Y:S01]  /*16c0*/  FFMA.FTZ R76, R149, R55, R76 ;  /* 0x00000037954c7223 */ /* 0x000fe2000001004c */
[----:B------:R0:W1:Y:S04]  /*16d0*/  LDS.128 R48, [R62] ;  /* 0x000000003e307984 */ /* 0x0000680000000c00 */
[----:B------:R-:W3:Y:S01]  /*16e0*/  LDS.128 R52, [R183] ;  /* 0x00000000b7347984 */ /* 0x000ee20000000c00 */
[----:B------:R-:W-:Y:S01]  /*16f0*/  FADD.FTZ R104, R63, R104 ;  /* 0x000000683f687221 */ /* 0x000fe20000010000 */
[----:B------:R-:W-:-:S02]  /*1700*/  FFMA.FTZ R84, R169, R63, R84 ;  /* 0x0000003fa9547223 */ /* 0x000fc40000010054 */
[----:B0-----:R-:W0:Y:S01]  /*1710*/  LDC.64 R62, c[0x0][0x380] ;  /* 0x0000e000ff3e7b82 */ /* 0x001e220000000a00 */
[----:B------:R-:W-:Y:S01]  /*1720*/  FADD.FTZ R108, R69, R108 ;  /* 0x0000006c456c7221 */ /* 0x000fe20000010000 */
[----:B------:R-:W-:Y:S01]  /*1730*/  FFMA.FTZ R88, R167, R69, R88 ;  /* 0x00000045a7587223 */ /* 0x000fe20000010058 */
[----:B------:R-:W-:-:S04]  /*1740*/  UISETP.NE.U32.AND UP0, UPT, UR12, URZ, UPT ;  /* 0x000000ff0c00728c */ /* 0x000fc8000bf05070 */
[----:B------:R-:W-:Y:S01]  /*1750*/  UISETP.NE.AND.EX UP0, UPT, UR13, URZ, UPT, UP0 ;  /* 0x000000ff0d00728c */ /* 0x000fe2000bf05300 */
[----:B------:R-:W-:Y:S01]  /*1760*/  ISETP.NE.AND P4, PT, RZ, UR10, PT ;  /* 0x0000000aff007c0c */ /* 0x000fe2000bf85270 */
[----:B------:R-:W-:Y:S01]  /*1770*/  FADD.FTZ R94, R137, R94 ;  /* 0x0000005e895e7221 */ /* 0x000fe20000010000 */
[----:B------:R-:W-:Y:S01]  /*1780*/  FFMA.FTZ R74, R147, R137, R74 ;  /* 0x00000089934a7223 */ /* 0x000fe2000001004a */
[----:B------:R-:W-:Y:S01]  /*1790*/  FADD.FTZ R97, R170, R97 ;  /* 0x00000061aa617221 */ /* 0x000fe20000010000 */
[----:B------:R-:W-:Y:S01]  /*17a0*/  FFMA.FTZ R77, R178, R170, R77 ;  /* 0x000000aab24d7223 */ /* 0x000fe2000001004d */
[----:B-1----:R-:W-:Y:S01]  /*17b0*/  FADD.FTZ R69, RZ, R48 ;  /* 0x00000030ff457221 */ /* 0x002fe20000010000 */
[----:B------:R-:W-:-:S03]  /*17c0*/  FADD.FTZ R48, RZ, R49 ;  /* 0x00000031ff307221 */ /* 0x000fc60000010000 */
[----:B------:R-:W-:Y:S01]  /*17d0*/  FADD.FTZ R69, R50, R69 ;  /* 0x0000004532457221 */ /* 0x000fe20000010000 */
[----:B------:R-:W-:-:S03]  /*17e0*/  FADD.FTZ R48, R51, R48 ;  /* 0x0000003033307221 */ /* 0x000fc60000010000 */
[----:B---3--:R-:W-:Y:S01]  /*17f0*/  FADD.FTZ R69, R69, R52 ;  /* 0x0000003445457221 */ /* 0x008fe20000010000 */
[----:B------:R-:W-:-:S03]  /*1800*/  FADD.FTZ R48, R48, R53 ;  /* 0x0000003530307221 */ /* 0x000fc60000010000 */
[----:B------:R-:W-:Y:S01]  /*1810*/  FADD.FTZ R54, R54, R69 ;  /* 0x0000004536367221 */ /* 0x000fe20000010000 */
[----:B0-----:R-:W-:Y:S01]  /*1820*/  IADD3 R123, PT, PT, R123, R62, RZ ;  /* 0x0000003e7b7b7210 */ /* 0x001fe20007ffe0ff */
[----:B------:R-:W-:Y:S02]  /*1830*/  FADD.FTZ R55, R55, R48 ;  /* 0x0000003037377221 */ /* 0x000fe40000010000 */
        /* <DEDUP_REMOVED lines=39> */
[----:B------:R-:W-:-:S02]  /*1ab0*/  PRMT R49, R31, 0x7632, R49 ;  /* 0x000076321f317816 */ /* 0x000fc40000000031 */
        /* <DEDUP_REMOVED lines=32> */
[----:B-----5:R-:W-:Y:S01]  /*1cc0*/  ISETP.GE.U32.AND P0, PT, R60, RZ, PT ;  /* 0x000000ff3c00720c */ /* 0x020fe20003f06070 */
        /* <DEDUP_REMOVED lines=41> */
.L_x_942:
        /* <DEDUP_REMOVED lines=10> */
[----:B------:R-:W-:Y:S01]  /*2000*/  FADD.FTZ R150, R150, -R41 ;  /* 0x8000002996967221 */ /* 0x000fe20000010000 */
[C---:B------:R-:W-:Y:S01]  /*2010*/  FMUL.FTZ R49, R127.reuse, R40 ;  /* 0x000000287f317220 */ /* 0x040fe20000410000 */
[----:B------:R-:W-:Y:S01]  /*2020*/  FMUL.FTZ R41, R152, UR6 ;  /* 0x0000000698297c20 */ /* 0x000fe20008410000 */
[----:B------:R-:W-:Y:S01]  /*2030*/  FMUL.FTZ R42, R127, R66 ;  /* 0x000000427f2a7220 */ /* 0x000fe20000410000 */
[----:B------:R-:W-:Y:S01]  /*2040*/  ISETP.GE.U32.AND.EX P0, PT, R61, 0x1000000, PT, P0 ;  /* 0x010000003d00780c */ /* 0x000fe20003f06100 */
[----:B------:R-:W-:Y:S01]  /*2050*/  FADD.FTZ R64, R64, -R141 ;  /* 0x8000008d40407221 */ /* 0x000fe20000010000 */
[-CC-:B------:R-:W-:Y:S01]  /*2060*/  FFMA.FTZ R151, R151, R170.reuse, R183.reuse ;  /* 0x000000aa97977223 */ /* 0x180fe200000100b7 */
[-CC-:B------:R-:W-:Y:S01]  /*2070*/  FFMA.FTZ R157, R157, R170.reuse, R183.reuse ;  /* 0x000000aa9d9d7223 */ /* 0x180fe200000100b7 */
[----:B------:R-:W-:Y:S01]  /*2080*/  FFMA.FTZ R0, R0, R170, R183 ;  /* 0x000000aa00007223 */ /* 0x000fe200000100b7 */
[----:B------:R-:W-:Y:S01]  /*2090*/  FMUL.FTZ R40, R49, UR6 ;  /* 0x0000000631287c20 */ /* 0x000fe20008410000 */
[----:B------:R-:W-:Y:S01]  /*20a0*/  FMUL.FTZ R43, R42, UR6 ;  /* 0x000000062a2b7c20 */ /* 0x000fe20008410000 */
[----:B------:R-:W-:Y:S01]  /*20b0*/  LOP3.LUT P2, RZ, R61, 0xff0000, RZ, 0xc0, !PT ;  /* 0x00ff00003dff7812 */ /* 0x000fe2000784c0ff */
[----:B------:R-:W-:Y:S01]  /*20c0*/  FMUL.FTZ R51, R127, R150 ;  /* 0x000000967f337220 */ /* 0x000fe20000410000 */
[----:B------:R-:W-:Y:S01]  /*20d0*/  LOP3.LUT P6, RZ, R61, 0xff, RZ, 0xc0, !PT ;  /* 0x000000ff3dff7812 */ /* 0x000fe200078cc0ff */
[----:B------:R-:W-:Y:S01]  /*20e0*/  FADD.FTZ R148, R148, -R157 ;  /* 0x8000009d94947221 */ /* 0x000fe20000010000 */
[----:B------:R-:W-:Y:S01]  /*20f0*/  FSEL R62, R41, RZ, P0 ;  /* 0x000000ff293e7208 */ /* 0x000fe20000000000 */
[----:B------:R-:W-:Y:S01]  /*2100*/  FMUL.FTZ R41, R127, R64 ;  /* 0x000000407f297220 */ /* 0x000fe20000410000 */
[----:B------:R-:W-:Y:S01]  /*2110*/  FADD.FTZ R0, R65, -R0 ;  /* 0x8000000041007221 */ /* 0x000fe20000010000 */
[----:B------:R-:W-:Y:S01]  /*2120*/  FADD.FTZ R146, R146, -R151 ;  /* 0x8000009792927221 */ /* 0x000fe20000010000 */
[----:B------:R-:W-:Y:S01]  /*2130*/  LOP3.LUT P0, RZ, R61, 0xff00, RZ, 0xc0, !PT ;  /* 0x0000ff003dff7812 */ /* 0x000fe2000780c0ff */
[----:B------:R-:W-:Y:S01]  /*2140*/  FMUL.FTZ R48, R51, UR6 ;  /* 0x0000000633307c20 */ /* 0x000fe20008410000 */
[----:B------:R-:W-:Y:S01]  /*2150*/  FSEL R61, R40, RZ, P2 ;  /* 0x000000ff283d7208 */ /* 0x000fe20001000000 */
[----:B------:R-:W-:Y:S01]  /*2160*/  FMUL.FTZ R40, R41, UR6 ;  /* 0x0000000629287c20 */ /* 0x000fe20008410000 */
[----:B------:R-:W-:Y:S01]  /*2170*/  FSEL R54, R43, RZ, P6 ;  /* 0x000000ff2b367208 */ /* 0x000fe20003000000 */
[C---:B------:R-:W-:Y:S01]  /*2180*/  FMUL.FTZ R148, R127.reuse, R148 ;  /* 0x000000947f947220 */ /* 0x040fe20000410000 */
[----:B------:R-:W-:Y:S01]  /*2190*/  F2FP.BF16.F32.PACK_AB R43, R152, R49 ;  /* 0x00000031982b723e */ /* 0x000fe200000010ff */
[C---:B------:R-:W-:Y:S01]  /*21a0*/  FMUL.FTZ R0, R127.reuse, R0 ;  /* 0x000000007f007220 */ /* 0x040fe20000410000 */
[----:B------:R-:W-:Y:S01]  /*21b0*/  LOP3.LUT P2, RZ, R60, 0xff0000, RZ, 0xc0, !PT ;  /* 0x00ff00003cff7812 */ /* 0x000fe2000784c0ff */
[----:B------:R-:W-:Y:S01]  /*21c0*/  FMUL.FTZ R49, R127, R146 ;  /* 0x000000927f317220 */ /* 0x000fe20000410000 */
[----:B------:R-:W-:Y:S01]  /*21d0*/  FSEL R55, R48, RZ, P0 ;  /* 0x000000ff30377208 */ /* 0x000fe20000000000 */
[----:B------:R-:W-:Y:S01]  /*21e0*/  FMUL.FTZ R48, R0, UR6 ;  /* 0x0000000600307c20 */ /* 0x000fe20008410000 */
[----:B------:R-:W-:Y:S01]  /*21f0*/  F2FP.BF16.F32.PACK_AB R42, R51, R42 ;  /* 0x0000002a332a723e */ /* 0x000fe200000010ff */
[----:B------:R-:W-:Y:S01]  /*2200*/  FMUL.FTZ R51, R148, UR6 ;  /* 0x0000000694337c20 */ /* 0x000fe20008410000 */
[----:B------:R-:W-:Y:S01]  /*2210*/  FSEL R52, R40, RZ, P2 ;  /* 0x000000ff28347208 */ /* 0x000fe20001000000 */
        /* <DEDUP_REMOVED lines=14> */
.L_x_941:
[----:B------:R-:W-:-:S04]  /*2300*/  UISETP.NE.U32.AND UP0, UPT, UR4, URZ, UPT ;  /* 0x000000ff0400728c */ /* 0x000fc8000bf05070 */
[----:B------:R-:W-:-:S09]  /*2310*/  UISETP.NE.AND.EX UP0, UPT, UR5, URZ, UPT, UP0 ;  /* 0x000000ff0500728c */ /* 0x000fd2000bf05300 */
[----:B------:R-:W-:Y:S05]  /*2320*/  BRA.U UP0, `(.L_x_944) ;  /* 0x0000000100f87547 */ /* 0x000fea000b800000 */
[-CC-:B------:R-:W-:Y:S01]  /*2330*/  FFMA.FTZ R52, R149, R170.reuse, R183.reuse ;  /* 0x000000aa95347223 */ /* 0x180fe200000100b7 */
[-CC-:B------:R-:W-:Y:S01]  /*2340*/  FFMA.FTZ R55, R178, R170.reuse, R183.reuse ;  /* 0x000000aab2377223 */ /* 0x180fe200000100b7 */
[-C--:B------:R-:W-:Y:S01]  /*2350*/  FFMA.FTZ R53, R166, R170.reuse, R183 ;  /* 0x000000aaa6357223 */ /* 0x080fe200000100b7 */
[----:B------:R-:W-:Y:S02]  /*2360*/  IMAD.U32 R62, R49, 0x10000, RZ ;  /* 0x00010000313e7824 */ /* 0x000fe400078e00ff */
[----:B------:R-:W-:Y:S01]  /*2370*/  FADD.FTZ R67, R67, -R52 ;  /* 0x8000003443437221 */ /* 0x000fe20000010000 */
[----:B------:R-:W-:Y:S01]  /*2380*/  FADD.FTZ R55, R152, -R55 ;  /* 0x8000003798377221 */ /* 0x000fe20000010000 */
[-CC-:B------:R-:W-:Y:S01]  /*2390*/  FFMA.FTZ R52, R0, R170.reuse, R183.reuse ;  /* 0x000000aa00347223 */ /* 0x180fe200000100b7 */
[----:B------:R-:W-:Y:S01]  /*23a0*/  SHF.L.U32 R50, R50, 0x10, RZ ;  /* 0x0000001032327819 */ /* 0x000fe200000006ff */
[-C--:B------:R-:W-:Y:S01]  /*23b0*/  FFMA.FTZ R157, R157, R170.reuse, R183 ;  /* 0x000000aa9d9d7223 */ /* 0x080fe200000100b7 */
[----:B------:R-:W-:Y:S01]  /*23c0*/  SHF.L.U32 R54, R31, 0x10, RZ ;  /* 0x000000101f367819 */ /* 0x000fe200000006ff */
[----:B------:R-:W-:Y:S01]  /*23d0*/  FADD.FTZ R53, R150, -R53 ;  /* 0x8000003596357221 */ /* 0x000fe20000010000 */
[-CC-:B------:R-:W-:Y:S01]  /*23e0*/  FFMA.FTZ R141, R141, R170.reuse, R183.reuse ;  /* 0x000000aa8d8d7223 */ /* 0x180fe200000100b7 */
[----:B------:R-:W-:Y:S01]  /*23f0*/  FFMA.FTZ R147, R147, R170, R183 ;  /* 0x000000aa93937223 */ /* 0x000fe200000100b7 */
[----:B------:R-:W-:Y:S01]  /*2400*/  FFMA.FTZ R62, R127, R55, R62 ;  /* 0x000000377f3e7223 */ /* 0x000fe2000001003e */
[----:B------:R-:W-:Y:S01]  /*2410*/  SHF.L.U32 R0, R51, 0x10, RZ ;  /* 0x0000001033007819 */ /* 0x000fe200000006ff */
[----:B------:R-:W-:Y:S01]  /*2420*/  FADD.FTZ R65, R65, -R52 ;  /* 0x8000003441417221 */ /* 0x000fe20000010000 */
[----:B-----5:R-:W-:Y:S01]  /*2430*/  ISETP.GE.U32.AND P0, PT, R60, RZ, PT ;  /* 0x000000ff3c00720c */ /* 0x020fe20003f06070 */
[----:B------:R-:W-:Y:S01]  /*2440*/  FADD.FTZ R157, R148, -R157 ;  /* 0x8000009d949d7221 */ /* 0x000fe20000010000 */
[C---:B------:R-:W-:Y:S01]  /*2450*/  FFMA.FTZ R53, R127.reuse, R53, R50 ;  /* 0x000000357f357223 */ /* 0x040fe20000010032 */
[----:B------:R-:W-:Y:S01]  /*2460*/  SHF.L.U32 R52, R30, 0x10, RZ ;  /* 0x000000101e347819 */ /* 0x000fe200000006ff */
[----:B------:R-:W-:Y:S01]  /*2470*/  FFMA.FTZ R54, R127, R67, R54 ;  /* 0x000000437f367223 */ /* 0x000fe20000010036 */
[----:B------:R-:W-:Y:S01]  /*2480*/  FADD.FTZ R141, R64, -R141 ;  /* 0x8000008d408d7221 */ /* 0x000fe20000010000 */
[----:B------:R-:W-:Y:S01]  /*2490*/  FADD.FTZ R147, R66, -R147 ;  /* 0x8000009342937221 */ /* 0x000fe20000010000 */
[----:B------:R-:W-:-:S02]  /*24a0*/  IMAD.U32 R50, R29, 0x10000, RZ ;  /* 0x000100001d327824 */ /* 0x000fc400078e00ff */
[----:B------:R-:W-:Y:S01]  /*24b0*/  FFMA.FTZ R151, R151, R170, R183 ;  /* 0x000000aa97977223 */ /* 0x000fe200000100b7 */
[----:B------:R-:W-:Y:S01]  /*24c0*/  FMUL.FTZ R62, R62, UR6 ;  /* 0x000000063e3e7c20 */ /* 0x000fe20008410000 */
[----:B------:R-:W-:Y:S01]  /*24d0*/  ISETP.GE.U32.AND.EX P0, PT, R61, 0x1000000, PT, P0 ;  /* 0x010000003d00780c */ /* 0x000fe20003f06100 */
[C---:B------:R-:W-:Y:S01]  /*24e0*/  FFMA.FTZ R51, R127.reuse, R157, R0 ;  /* 0x0000009d7f337223 */ /* 0x040fe20000010000 */
[----:B------:R-:W-:Y:S01]  /*24f0*/  FMUL.FTZ R54, R54, UR6 ;  /* 0x0000000636367c20 */ /* 0x000fe20008410000 */
[----:B------:R-:W-:Y:S01]  /*2500*/  SHF.L.U32 R0, R28, 0x10, RZ ;  /* 0x000000101c007819 */ /* 0x000fe200000006ff */
[C---:B------:R-:W-:Y:S01]  /*2510*/  FFMA.FTZ R52, R127.reuse, R147, R52 ;  /* 0x000000937f347223 */ /* 0x040fe20000010034 */
[----:B------:R-:W-:Y:S01]  /*2520*/  FFMA.FTZ R50, R127, R141, R50 ;  /* 0x0000008d7f327223 */ /* 0x000fe20000010032 */
[C---:B------:R-:W-:Y:S01]  /*2530*/  LOP3.LUT P2, RZ, R61.reuse, 0xff0000, RZ, 0xc0, !PT ;  /* 0x00ff00003dff7812 */ /* 0x040fe2000784c0ff */
[----:B------:R-:W-:Y:S01]  /*2540*/  FADD.FTZ R151, R146, -R151 ;  /* 0x8000009792977221 */ /* 0x000fe20000010000 */
[----:B------:R-:W-:Y:S01]  /*2550*/  IMAD.U32 R48, R48, 0x10000, RZ ;  /* 0x0001000030307824 */ /* 0x000fe200078e00ff */
[----:B------:R-:W-:Y:S01]  /*2560*/  FSEL R62, R62, RZ, P0 ;  /* 0x000000ff3e3e7208 */ /* 0x000fe20000000000 */
[----:B------:R-:W-:Y:S01]  /*2570*/  FMUL.FTZ R52, R52, UR6 ;  /* 0x0000000634347c20 */ /* 0x000fe20008410000 */
[----:B------:R-:W-:Y:S01]  /*2580*/  LOP3.LUT P6, RZ, R61, 0xff, RZ, 0xc0, !PT ;  /* 0x000000ff3dff7812 */ /* 0x000fe200078cc0ff */
[----:B------:R-:W-:Y:S01]  /*2590*/  FMUL.FTZ R53, R53, UR6 ;  /* 0x0000000635357c20 */ /* 0x000fe20008410000 */
[----:B------:R-:W-:Y:S01]  /*25a0*/  LOP3.LUT P0, RZ, R61, 0xff00, RZ, 0xc0, !PT ;  /* 0x0000ff003dff7812 */ /* 0x000fe2000780c0ff */
[----:B------:R-:W-:Y:S01]  /*25b0*/  FMUL.FTZ R50, R50, UR6 ;  /* 0x0000000632327c20 */ /* 0x000fe20008410000 */
[----:B------:R-:W-:Y:S01]  /*25c0*/  FSEL R61, R54, RZ, P2 ;  /* 0x000000ff363d7208 */ /* 0x000fe20001000000 */
        /* <DEDUP_REMOVED lines=20> */
.L_x_944:
[-CC-:B------:R-:W-:Y:S01]  /*2710*/  FFMA.FTZ R43, R178, R170.reuse, R183.reuse ;  /* 0x000000aab22b7223 */ /* 0x180fe200000100b7 */
[-CC-:B------:R-:W-:Y:S01]  /*2720*/  FFMA.FTZ R41, R166, R170.reuse, R183.reuse ;  /* 0x000000aaa6297223 */ /* 0x180fe200000100b7 */
[-C--:B------:R-:W-:Y:S01]  /*2730*/  FFMA.FTZ R141, R141, R170.reuse, R183 ;  /* 0x000000aa8d8d7223 */ /* 0x080fe200000100b7 */
[----:B------:R-:W-:Y:S02]  /*2740*/  IMAD.U32 R55, R49, 0x10000, RZ ;  /* 0x0001000031377824 */ /* 0x000fe400078e00ff */
[----:B------:R-:W-:Y:S01]  /*2750*/  FADD.FTZ R152, R152, -R43 ;  /* 0x8000002b98987221 */ /* 0x000fe20000010000 */
[----:B------:R-:W-:Y:S01]  /*2760*/  FFMA.FTZ R147, R147, R170, R183 ;  /* 0x000000aa93937223 */ /* 0x000fe200000100b7 */
[----:B------:R-:W-:Y:S01]  /*2770*/  FADD.FTZ R150, R150, -R41 ;  /* 0x8000002996967221 */ /* 0x000fe20000010000 */
[----:B------:R-:W-:Y:S01]  /*2780*/  FADD.FTZ R64, R64, -R141 ;  /* 0x8000008d40407221 */ /* 0x000fe20000010000 */
[----:B------:R-:W-:Y:S02]  /*2790*/  IMAD.U32 R41, R29, 0x10000, RZ ;  /* 0x000100001d297824 */ /* 0x000fe400078e00ff */
[----:B------:R-:W-:Y:S01]  /*27a0*/  FFMA.FTZ R63, R127, R152, R55 ;  /* 0x000000987f3f7223 */ /* 0x000fe20000010037 */
[----:B------:R-:W-:Y:S01]  /*27b0*/  FFMA.FTZ R40, R149, R170, R183 ;  /* 0x000000aa95287223 */ /* 0x000fe200000100b7 */
[----:B------:R-:W-:Y:S01]  /*27c0*/  SHF.L.U32 R43, R30, 0x10, RZ ;  /* 0x000000101e2b7819 */ /* 0x000fe200000006ff */
[----:B------:R-:W-:Y:S01]  /*27d0*/  FADD.FTZ R66, R66, -R147 ;  /* 0x8000009342427221 */ /* 0x000fe20000010000 */
[----:B-----5:R-:W-:Y:S01]  /*27e0*/  ISETP.GE.U32.AND P0, PT, R60, RZ, PT ;  /* 0x000000ff3c00720c */ /* 0x020fe20003f06070 */
[----:B------:R-:W-:Y:S01]  /*27f0*/  FFMA.FTZ R64, R127, R64, R41 ;  /* 0x000000407f407223 */ /* 0x000fe20000010029 */
[----:B------:R-:W-:Y:S01]  /*2800*/  SHF.L.U32 R50, R50, 0x10, RZ ;  /* 0x0000001032327819 */ /* 0x000fe200000006ff */
[----:B------:R-:W-:Y:S01]  /*2810*/  FMUL.FTZ R41, R63, UR6 ;  /* 0x000000063f297c20 */ /* 0x000fe20008410000 */
[----:B------:R-:W-:Y:S01]  /*2820*/  SHF.L.U32 R49, R31, 0x10, RZ ;  /* 0x000000101f317819 */ /* 0x000fe200000006ff */
[----:B------:R-:W-:Y:S01]  /*2830*/  FADD.FTZ R40, R67, -R40 ;  /* 0x8000002843287221 */ /* 0x000fe20000010000 */
[----:B------:R-:W-:Y:S01]  /*2840*/  ISETP.GE.U32.AND.EX P0, PT, R61, 0x1000000, PT, P0 ;  /* 0x010000003d00780c */ /* 0x000fe20003f06100 */
[C---:B------:R-:W-:Y:S01]  /*2850*/  FFMA.FTZ R42, R127.reuse, R66, R43 ;  /* 0x000000427f2a7223 */ /* 0x040fe2000001002b */
[C---:B------:R-:W-:Y:S01]  /*2860*/  FFMA.FTZ R53, R127.reuse, R150, R50 ;  /* 0x000000967f357223 */ /* 0x040fe20000010032 */
[----:B------:R-:W-:Y:S01]  /*2870*/  FFMA.FTZ R50, R127, R40, R49 ;  /* 0x000000287f327223 */ /* 0x000fe20000010031 */
[----:B------:R-:W-:Y:S01]  /*2880*/  FSEL R62, R41, RZ, P0 ;  /* 0x000000ff293e7208 */ /* 0x000fe20000000000 */
[----:B------:R-:W-:Y:S01]  /*2890*/  FMUL.FTZ R41, R42, UR6 ;  /* 0x000000062a297c20 */ /* 0x000fe20008410000 */
[-CC-:B------:R-:W-:Y:S01]  /*28a0*/  FFMA.FTZ R157, R157, R170.reuse, R183.reuse ;  /* 0x000000aa9d9d7223 */ /* 0x180fe200000100b7 */
[----:B------:R-:W-:Y:S01]  /*28b0*/  LOP3.LUT P2, RZ, R61, 0xff, RZ, 0xc0, !PT ;  /* 0x000000ff3dff7812 */ /* 0x000fe2000784c0ff */
[-CC-:B------:R-:W-:Y:S01]  /*28c0*/  FFMA.FTZ R151, R151, R170.reuse, R183.reuse ;  /* 0x000000aa97977223 */ /* 0x180fe200000100b7 */
[----:B------:R-:W-:Y:S01]  /*28d0*/  FFMA.FTZ R0, R0, R170, R183 ;  /* 0x000000aa00007223 */ /* 0x000fe200000100b7 */
[----:B------:R-:W-:Y:S01]  /*28e0*/  FMUL.FTZ R40, R50, UR6 ;  /* 0x0000000632287c20 */ /* 0x000fe20008410000 */
[----:B------:R-:W-:Y:S01]  /*28f0*/  SHF.L.U32 R51, R51, 0x10, RZ ;  /* 0x0000001033337819 */ /* 0x000fe200000006ff */
[----:B------:R-:W-:Y:S01]  /*2900*/  FADD.FTZ R148, R148, -R157 ;  /* 0x8000009d94947221 */ /* 0x000fe20000010000 */
[----:B------:R-:W-:Y:S01]  /*2910*/  LOP3.LUT P6, RZ, R61, 0xff0000, RZ, 0xc0, !PT ;  /* 0x00ff00003dff7812 */ /* 0x000fe200078cc0ff */
[----:B------:R-:W-:Y:S01]  /*2920*/  FADD.FTZ R146, R146, -R151 ;  /* 0x8000009792927221 */ /* 0x000fe20000010000 */
[----:B------:R-:W-:Y:S01]  /*2930*/  SHF.L.U32 R48, R48, 0x10, RZ ;  /* 0x0000001030307819 */ /* 0x000fe200000006ff */
[----:B------:R-:W-:Y:S01]  /*2940*/  FADD.FTZ R0, R65, -R0 ;  /* 0x8000000041007221 */ /* 0x000fe20000010000 */
[----:B------:R-:W-:Y:S01]  /*2950*/  FSEL R54, R41, RZ, P2 ;  /* 0x000000ff29367208 */ /* 0x000fe20001000000 */
[----:B------:R-:W-:Y:S01]  /*2960*/  IMAD.U32 R41, R28, 0x10000, RZ ;  /* 0x000100001c297824 */ /* 0x000fe200078e00ff */
[----:B------:R-:W-:Y:S01]  /*2970*/  LOP3.LUT P0, RZ, R61, 0xff00, RZ, 0xc0, !PT ;  /* 0x0000ff003dff7812 */ /* 0x000fe2000780c0ff */
[----:B------:R-:W-:Y:S01]  /*2980*/  FMUL.FTZ R43, R53, UR6 ;  /* 0x00000006352b7c20 */ /* 0x000fe20008410000 */
[----:B------:R-:W-:Y:S01]  /*2990*/  FSEL R61, R40, RZ, P6 ;  /* 0x000000ff283d7208 */ /* 0x000fe20003000000 */
[----:B------:R-:W-:Y:S01]  /*29a0*/  FMUL.FTZ R40, R64, UR6 ;  /* 0x0000000640287c20 */ /* 0x000fe20008410000 */
[C---:B------:R-:W-:Y:S01]  /*29b0*/  FFMA.FTZ R51, R127.reuse, R148, R51 ;  /* 0x000000947f337223 */ /* 0x040fe20000010033 */
[----:B------:R-:W-:Y:S01]  /*29c0*/  LOP3.LUT P6, RZ, R60, 0xff0000, RZ, 0xc0, !PT ;  /* 0x00ff00003cff7812 */ /* 0x000fe200078cc0ff */
[C---:B------:R-:W-:Y:S01]  /*29d0*/  FFMA.FTZ R49, R127.reuse, R146, R48 ;  /* 0x000000927f317223 */ /* 0x040fe20000010030 */
[----:B------:R-:W-:Y:S01]  /*29e0*/  FFMA.FTZ R0, R127, R0, R41 ;  /* 0x000000007f007223 */ /* 0x000fe20000010029 */
[----:B------:R-:W-:-:S02]  /*29f0*/  FSEL R55, R43, RZ, P0 ;  /* 0x000000ff2b377208 */ /* 0x000fc40000000000 */
[----:B------:R-:W-:Y:S01]  /*2a00*/  F2FP.BF16.F32.PACK_AB R42, R53, R42 ;  /* 0x0000002a352a723e */ /* 0x000fe200000010ff */
[----:B------:R-:W-:Y:S01]  /*2a10*/  FMUL.FTZ R53, R51, UR6 ;  /* 0x0000000633357c20 */ /* 0x000fe20008410000 */
[----:B------:R-:W-:Y:S01]  /*2a20*/  F2FP.BF16.F32.PACK_AB R43, R63, R50 ;  /* 0x000000323f2b723e */ /* 0x000fe200000010ff */
[----:B------:R-:W-:Y:S01]  /*2a30*/  FMUL.FTZ R48, R0, UR6 ;  /* 0x0000000600307c20 */ /* 0x000fe20008410000 */
[----:B------:R-:W-:Y:S01]  /*2a40*/  LOP3.LUT P2, RZ, R60, 0xff000000, RZ, 0xc0, !PT ;  /* 0xff0000003cff7812 */ /* 0x000fe2000784c0ff */
[----:B------:R-:W-:Y:S01]  /*2a50*/  FMUL.FTZ R50, R49, UR6 ;  /* 0x0000000631327c20 */ /* 0x000fe20008410000 */
        /* <DEDUP_REMOVED lines=13> */
.L_x_940:
        /* <DEDUP_REMOVED lines=15> */
[C---:B------:R-:W-:Y:S01]  /*2c20*/  FMUL.FTZ R44, R127.reuse, R44 ;  /* 0x0000002c7f2c7220 */ /* 0x040fe20000410000 */
[----:B------:R-:W-:Y:S01]  /*2c30*/  FMUL.FTZ R152, R127, R152 ;  /* 0x000000987f987220 */ /* 0x000fe20000410000 */
[----:B------:R-:W-:Y:S01]  /*2c40*/  LOP3.LUT P2, RZ, R61, 0xff0000, RZ, 0xc0, !PT ;  /* 0x00ff00003dff7812 */ /* 0x000fe2000784c0ff */
[----:B------:R-:W-:Y:S01]  /*2c50*/  FMUL.FTZ R66, R127, R66 ;  /* 0x000000427f427220 */ /* 0x000fe20000410000 */
[----:B------:R-:W-:Y:S01]  /*2c60*/  FMUL.FTZ R44, R44, UR6 ;  /* 0x000000062c2c7c20 */ /* 0x000fe20008410000 */
[----:B------:R-:W-:Y:S01]  /*2c70*/  FMUL.FTZ R152, R152, UR6 ;  /* 0x0000000698987c20 */ /* 0x000fe20008410000 */
[-C--:B------:R-:W-:Y:S01]  /*2c80*/  FFMA.FTZ R141, R141, R170.reuse, R183 ;  /* 0x000000aa8d8d7223 */ /* 0x080fe200000100b7 */
[----:B------:R-:W-:Y:S01]  /*2c90*/  FADD.FTZ R150, R150, -R45 ;  /* 0x8000002d96967221 */ /* 0x000fe20000010000 */
[----:B------:R-:W-:Y:S01]  /*2ca0*/  ISETP.GE.U32.AND.EX P0, PT, R61, 0x1000000, PT, P0 ;  /* 0x010000003d00780c */ /* 0x000fe20003f06100 */
[----:B------:R-:W-:Y:S01]  /*2cb0*/  FFMA.FTZ R157, R157, R170, R183 ;  /* 0x000000aa9d9d7223 */ /* 0x000fe200000100b7 */
[----:B------:R-:W-:Y:S01]  /*2cc0*/  LOP3.LUT P6, RZ, R139, 0xff0000, RZ, 0xc0, !PT ;  /* 0x00ff00008bff7812 */ /* 0x000fe200078cc0ff */
[----:B------:R-:W-:Y:S01]  /*2cd0*/  FMUL.FTZ R66, R66, UR6 ;  /* 0x0000000642427c20 */ /* 0x000fe20008410000 */
[----:B------:R-:W-:Y:S01]  /*2ce0*/  FSEL R51, R44, RZ, P2 ;  /* 0x000000ff2c337208 */ /* 0x000fe20001000000 */
[----:B------:R-:W-:Y:S01]  /*2cf0*/  FADD.FTZ R64, R64, -R141 ;  /* 0x8000008d40407221 */ /* 0x000fe20000010000 */
[----:B------:R-:W-:Y:S01]  /*2d00*/  FSEL R48, R152, RZ, P0 ;  /* 0x000000ff98307208 */ /* 0x000fe20000000000 */
[----:B------:R-:W-:Y:S01]  /*2d10*/  FMUL.FTZ R150, R127, R150 ;  /* 0x000000967f967220 */ /* 0x000fe20000410000 */
[----:B------:R-:W-:Y:S01]  /*2d20*/  LOP3.LUT P2, RZ, R61, 0xff, RZ, 0xc0, !PT ;  /* 0x000000ff3dff7812 */ /* 0x000fe2000784c0ff */
[----:B------:R-:W-:Y:S01]  /*2d30*/  FFMA.FTZ R151, R151, R170, R183 ;  /* 0x000000aa97977223 */ /* 0x000fe200000100b7 */
[----:B------:R-:W-:Y:S01]  /*2d40*/  FADD.FTZ R148, R148, -R157 ;  /* 0x8000009d94947221 */ /* 0x000fe20000010000 */
[----:B------:R-:W-:Y:S01]  /*2d50*/  ISETP.GE.U32.AND P0, PT, R138, RZ, PT ;  /* 0x000000ff8a00720c */ /* 0x000fe20003f06070 */
[----:B------:R-:W-:Y:S01]  /*2d60*/  FMUL.FTZ R150, R150, UR6 ;  /* 0x0000000696967c20 */ /* 0x000fe20008410000 */
[----:B------:R-:W-:Y:S01]  /*2d70*/  FSEL R47, R44, RZ, P6 ;  /* 0x000000ff2c2f7208 */ /* 0x000fe20003000000 */
[----:B------:R-:W-:Y:S01]  /*2d80*/  FMUL.FTZ R64, R127, R64 ;  /* 0x000000407f407220 */ /* 0x000fe20000410000 */
[----:B------:R-:W-:Y:S01]  /*2d90*/  LOP3.LUT P6, RZ, R139, 0xff, RZ, 0xc0, !PT ;  /* 0x000000ff8bff7812 */ /* 0x000fe200078cc0ff */
[----:B------:R-:W-:Y:S01]  /*2da0*/  FADD.FTZ R146, R146, -R151 ;  /* 0x8000009792927221 */ /* 0x000fe20000010000 */
[----:B------:R-:W-:Y:S01]  /*2db0*/  FSEL R50, R66, RZ, P2 ;  /* 0x000000ff42327208 */ /* 0x000fe20001000000 */
[----:B------:R-:W-:Y:S01]  /*2dc0*/  FMUL.FTZ R148, R127, R148 ;  /* 0x000000947f947220 */ /* 0x000fe20000410000 */
[C---:B------:R-:W-:Y:S01]  /*2dd0*/  ISETP.GE.U32.AND.EX P0, PT, R139.reuse, 0x1000000, PT, P0 ;  /* 0x010000008b00780c */ /* 0x040fe20003f06100 */
[----:B------:R-:W-:Y:S01]  /*2de0*/  FFMA.FTZ R0, R0, R170, R183 ;  /* 0x000000aa00007223 */ /* 0x000fe200000100b7 */
[----:B------:R-:W-:Y:S01]  /*2df0*/  LOP3.LUT P2, RZ, R139, 0xff00, RZ, 0xc0, !PT ;  /* 0x0000ff008bff7812 */ /* 0x000fe2000784c0ff */
[----:B------:R-:W-:Y:S01]  /*2e00*/  FMUL.FTZ R64, R64, UR6 ;  /* 0x0000000640407c20 */ /* 0x000fe20008410000 */
[----:B------:R-:W-:Y:S01]  /*2e10*/  FSEL R46, R66, RZ, P6 ;  /* 0x000000ff422e7208 */ /* 0x000fe20003000000 */
[----:B------:R-:W-:Y:S01]  /*2e20*/  FMUL.FTZ R148, R148, UR6 ;  /* 0x0000000694947c20 */ /* 0x000fe20008410000 */
[----:B------:R-:W-:Y:S01]  /*2e30*/  FSEL R44, R152, RZ, P0 ;  /* 0x000000ff982c7208 */ /* 0x000fe20000000000 */
[----:B------:R-:W-:Y:S01]  /*2e40*/  FMUL.FTZ R146, R127, R146 ;  /* 0x000000927f927220 */ /* 0x000fe20000410000 */
[----:B------:R-:W-:Y:S01]  /*2e50*/  LOP3.LUT P6, RZ, R60, 0xff0000, RZ, 0xc0, !PT ;  /* 0x00ff00003cff7812 */ /* 0x000fe200078cc0ff */
[----:B------:R-:W-:Y:S01]  /*2e60*/  FADD.FTZ R0, R65, -R0 ;  /* 0x8000000041007221 */ /* 0x000fe20000010000 */
[----:B------:R-:W-:Y:S01]  /*2e70*/  FSEL R49, R150, RZ, P2 ;  /* 0x000000ff96317208 */ /* 0x000fe20001000000 */
[----:B------:R-:W-:Y:S01]  /*2e80*/  FMUL.FTZ R146, R146, UR6 ;  /* 0x0000000692927c20 */ /* 0x000fe20008410000 */
[----:B------:R-:W-:-:S02]  /*2e90*/  LOP3.LUT P0, RZ, R61, 0xff00, RZ, 0xc0, !PT ;  /* 0x0000ff003dff7812 */ /* 0x000fc4000780c0ff */
[----:B------:R-:W-:Y:S02]  /*2ea0*/  LOP3.LUT P2, RZ, R60, 0xff000000, RZ, 0xc0, !PT ;  /* 0xff0000003cff7812 */ /* 0x000fe4000784c0ff */
[----:B------:R-:W-:Y:S02]  /*2eb0*/  FSEL R52, R64, RZ, P6 ;  /* 0x000000ff40347208 */ /* 0x000fe40003000000 */
[----:B------:R-:W-:Y:S01]  /*2ec0*/  F2FP.BF16.F32.PACK_AB R47, R44, R47 ;  /* 0x0000002f2c2f723e */ /* 0x000fe200000010ff */
[----:B------:R-:W-:Y:S01]  /*2ed0*/  FMUL.FTZ R44, R127, R0 ;  /* 0x000000007f2c7220 */ /* 0x000fe20000410000 */
[----:B------:R-:W-:Y:S02]  /*2ee0*/  FSEL R53, R150, RZ, P0 ;  /* 0x000000ff96357208 */ /* 0x000fe40000000000 */
[----:B------:R-:W-:Y:S02]  /*2ef0*/  LOP3.LUT P6, RZ, R60, 0xff00, RZ, 0xc0, !PT ;  /* 0x0000ff003cff7812 */ /* 0x000fe400078cc0ff */
[----:B------:R-:W-:-:S02]  /*2f00*/  FSEL R61, R148, RZ, P2 ;  /* 0x000000ff943d7208 */ /* 0x000fc40001000000 */
[C---:B------:R-:W-:Y:S02]  /*2f10*/  LOP3.LUT P0, RZ, R138.reuse, 0xff0000, RZ, 0xc0, !PT ;  /* 0x00ff00008aff7812 */ /* 0x040fe4000780c0ff */
[----:B------:R-:W-:Y:S02]  /*2f20*/  LOP3.LUT P2, RZ, R138, 0xff000000, RZ, 0xc0, !PT ;  /* 0xff0000008aff7812 */ /* 0x000fe4000784c0ff */
[----:B------:R-:W-:Y:S01]  /*2f30*/  F2FP.BF16.F32.PACK_AB R51, R48, R51 ;  /* 0x000000333033723e */ /* 0x000fe200000010ff */
[----:B------:R-:W-:Y:S01]  /*2f40*/  FMUL.FTZ R48, R44, UR6 ;  /* 0x000000062c307c20 */ /* 0x000fe20008410000 */
[----:B------:R-:W-:Y:S02]  /*2f50*/  FSEL R55, R146, RZ, P6 ;  /* 0x000000ff92377208 */ /* 0x000fe40003000000 */
[----:B------:R-:W-:Y:S02]  /*2f60*/  FSEL R45, R64, RZ, P0 ;  /* 0x000000ff402d7208 */ /* 0x000fe40000000000 */
[----:B------:R-:W-:-:S02]  /*2f70*/  FSEL R0, R148, RZ, P2 ;  /* 0x000000ff94007208 */ /* 0x000fc40001000000 */
[----:B------:R-:W-:Y:S02]  /*2f80*/  LOP3.LUT P6, RZ, R138, 0xff, RZ, 0xc0, !PT ;  /* 0x000000ff8aff7812 */ /* 0x000fe400078cc0ff */
        /* <DEDUP_REMOVED lines=12> */
.L_x_946:
[-CC-:B------:R-:W-:Y:S01]  /*3050*/  FFMA.FTZ R40, R149, R170.reuse, R183.reuse ;  /* 0x000000aa95287223 */ /* 0x180fe200000100b7 */
[-CC-:B------:R-:W-:Y:S01]  /*3060*/  FFMA.FTZ R43, R178, R170.reuse, R183.reuse ;  /* 0x000000aab22b7223 */ /* 0x180fe200000100b7 */
[-C--:B------:R-:W-:Y:S01]  /*3070*/  FFMA.FTZ R147, R147, R170.reuse, R183 ;  /* 0x000000aa93937223 */ /* 0x080fe200000100b7 */
[----:B-----5:R-:W-:Y:S01]  /*3080*/  LOP3.LUT P2, RZ, R61, 0xff0000, RZ, 0xc0, !PT ;  /* 0x00ff00003dff7812 */ /* 0x020fe2000784c0ff */
[----:B------:R-:W-:Y:S01]  /*3090*/  FADD.FTZ R40, R67, -R40 ;  /* 0x8000002843287221 */ /* 0x000fe20000010000 */
[----:B------:R-:W-:Y:S01]  /*30a0*/  FADD.FTZ R152, R152, -R43 ;  /* 0x8000002b98987221 */ /* 0x000fe20000010000 */
[----:B------:R-:W-:Y:S01]  /*30b0*/  FFMA.FTZ R41, R166, R170, R183 ;  /* 0x000000aaa6297223 */ /* 0x000fe200000100b7 */
[----:B------:R-:W-:Y:S01]  /*30c0*/  FADD.FTZ R66, R66, -R147 ;  /* 0x8000009342427221 */ /* 0x000fe20000010000 */
[C---:B------:R-:W-:Y:S01]  /*30d0*/  FMUL.FTZ R44, R127.reuse, R40 ;  /* 0x000000287f2c7220 */ /* 0x040fe20000410000 */
[----:B------:R-:W-:Y:S01]  /*30e0*/  FMUL.FTZ R53, R127, R152 ;  /* 0x000000987f357220 */ /* 0x000fe20000410000 */
[----:B------:R-:W-:Y:S01]  /*30f0*/  ISETP.GE.U32.AND P0, PT, R60, RZ, PT ;  /* 0x000000ff3c00720c */ /* 0x000fe20003f06070 */
[----:B------:R-:W-:Y:S01]  /*3100*/  FADD.FTZ R150, R150, -R41 ;  /* 0x8000002996967221 */ /* 0x000fe20000010000 */
[----:B------:R-:W-:Y:S01]  /*3110*/  FMUL.FTZ R40, R44, UR6 ;  /* 0x000000062c287c20 */ /* 0x000fe20008410000 */
[----:B------:R-:W-:Y:S01]  /*3120*/  FFMA.FTZ R141, R141, R170, R183 ;  /* 0x000000aa8d8d7223 */ /* 0x000fe200000100b7 */
        /* <DEDUP_REMOVED lines=9> */
[-C--:B------:R-:W-:Y:S01]  /*31c0*/  FFMA.FTZ R157, R157, R170.reuse, R183 ;  /* 0x000000aa9d9d7223 */ /* 0x080fe200000100b7 */
[----:B------:R-:W-:Y:S01]  /*31d0*/  ISETP.GE.U32.AND.EX P2, PT, R139, 0x1000000, PT, P2 ;  /* 0x010000008b00780c */ /* 0x000fe20003f46120 */
[----:B------:R-:W-:Y:S01]  /*31e0*/  FMUL.FTZ R40, R42, UR6 ;  /* 0x000000062a287c20 */ /* 0x000fe20008410000 */
[----:B------:R-:W-:Y:S01]  /*31f0*/  FSEL R48, R41, RZ, P0 ;  /* 0x000000ff29307208 */ /* 0x000fe20000000000 */
[----:B------:R-:W-:Y:S01]  /*3200*/  FMUL.FTZ R43, R45, UR6 ;  /* 0x000000062d2b7c20 */ /* 0x000fe20008410000 */
[----:B------:R-:W-:Y:S01]  /*3210*/  LOP3.LUT P6, RZ, R61, 0xff, RZ, 0xc0, !PT ;  /* 0x000000ff3dff7812 */ /* 0x000fe200078cc0ff */
[----:B------:R-:W-:Y:S01]  /*3220*/  FADD.FTZ R148, R148, -R157 ;  /* 0x8000009d94947221 */ /* 0x000fe20000010000 */
[----:B------:R-:W-:Y:S01]  /*3230*/  LOP3.LUT P0, RZ, R139, 0xff, RZ, 0xc0, !PT ;  /* 0x000000ff8bff7812 */ /* 0x000fe2000780c0ff */
[--C-:B------:R-:W-:Y:S01]  /*3240*/  FFMA.FTZ R151, R151, R170, R183.reuse ;  /* 0x000000aa97977223 */ /* 0x100fe200000100b7 */
[----:B------:R-:W-:Y:S01]  /*3250*/  FSEL R54, R41, RZ, P2 ;  /* 0x000000ff29367208 */ /* 0x000fe20001000000 */
[----:B------:R-:W-:Y:S01]  /*3260*/  FMUL.FTZ R41, R127, R64 ;  /* 0x000000407f297220 */ /* 0x000fe20000410000 */
[----:B------:R-:W-:Y:S01]  /*3270*/  LOP3.LUT P2, RZ, R61, 0xff00, RZ, 0xc0, !PT ;  /* 0x0000ff003dff7812 */ /* 0x000fe2000784c0ff */
[----:B------:R-:W-:Y:S01]  /*3280*/  FMUL.FTZ R148, R127, R148 ;  /* 0x000000947f947220 */ /* 0x000fe20000410000 */
[----:B------:R-:W-:Y:S01]  /*3290*/  FSEL R50, R40, RZ, P6 ;  /* 0x000000ff28327208 */ /* 0x000fe20003000000 */
[----:B------:R-:W-:Y:S01]  /*32a0*/  FFMA.FTZ R0, R0, R170, R183 ;  /* 0x000000aa00007223 */ /* 0x000fe200000100b7 */
[----:B------:R-:W-:Y:S01]  /*32b0*/  FSEL R46, R40, RZ, P0 ;  /* 0x000000ff282e7208 */ /* 0x000fe20000000000 */
[----:B------:R-:W-:Y:S01]  /*32c0*/  FMUL.FTZ R40, R41, UR6 ;  /* 0x0000000629287c20 */ /* 0x000fe20008410000 */
[----:B------:R-:W-:Y:S01]  /*32d0*/  FSEL R55, R43, RZ, P2 ;  /* 0x000000ff2b377208 */ /* 0x000fe20001000000 */
[----:B------:R-:W-:Y:S01]  /*32e0*/  FADD.FTZ R146, R146, -R151 ;  /* 0x8000009792927221 */ /* 0x000fe20000010000 */
[----:B------:R-:W-:Y:S01]  /*32f0*/  LOP3.LUT P0, RZ, R60, 0xff0000, RZ, 0xc0, !PT ;  /* 0x00ff00003cff7812 */ /* 0x000fe2000780c0ff */
[----:B------:R-:W-:Y:S01]  /*3300*/  FADD.FTZ R0, R65, -R0 ;  /* 0x8000000041007221 */ /* 0x000fe20000010000 */
[----:B------:R-:W-:-:S02]  /*3310*/  LOP3.LUT P2, RZ, R138, 0xff0000, RZ, 0xc0, !PT ;  /* 0x00ff00008aff7812 */ /* 0x000fc4000784c0ff */
[----:B------:R-:W-:Y:S01]  /*3320*/  LOP3.LUT P6, RZ, R139, 0xff00, RZ, 0xc0, !PT ;  /* 0x0000ff008bff7812 */ /* 0x000fe200078cc0ff */
[----:B------:R-:W-:Y:S01]  /*3330*/  FMUL.FTZ R0, R127, R0 ;  /* 0x000000007f007220 */ /* 0x000fe20000410000 */
[C---:B------:R-:W-:Y:S02]  /*3340*/  FSEL R49, R40.reuse, RZ, P0 ;  /* 0x000000ff28317208 */ /* 0x040fe40000000000 */
[----:B------:R-:W-:Y:S01]  /*3350*/  FSEL R52, R40, RZ, P2 ;  /* 0x000000ff28347208 */ /* 0x000fe20001000000 */
[----:B------:R-:W-:Y:S01]  /*3360*/  FMUL.FTZ R40, R148, UR6 ;  /* 0x0000000694287c20 */ /* 0x000fe20008410000 */
[----:B------:R-:W-:Y:S02]  /*3370*/  FSEL R63, R43, RZ, P6 ;  /* 0x000000ff2b3f7208 */ /* 0x000fe40003000000 */
[----:B------:R-:W-:Y:S02]  /*3380*/  LOP3.LUT P6, RZ, R60, 0xff000000, RZ, 0xc0, !PT ;  /* 0xff0000003cff7812 */ /* 0x000fe400078cc0ff */
[----:B------:R-:W-:Y:S01]  /*3390*/  F2FP.BF16.F32.PACK_AB R42, R45, R42 ;  /* 0x0000002a2d2a723e */ /* 0x000fe200000010ff */
[----:B------:R-:W-:Y:S01]  /*33a0*/  FMUL.FTZ R45, R127, R146 ;  /* 0x000000927f2d7220 */ /* 0x000fe20000410000 */
[----:B------:R-:W-:-:S02]  /*33b0*/  F2FP.BF16.F32.PACK_AB R47, R54, R47 ;  /* 0x0000002f362f723e */ /* 0x000fc400000010ff */
[----:B------:R-:W-:Y:S02]  /*33c0*/  FSEL R54, R40, RZ, P6 ;  /* 0x000000ff28367208 */ /* 0x000fe40003000000 */
[----:B------:R-:W-:Y:S01]  /*33d0*/  F2FP.BF16.F32.PACK_AB R43, R53, R44 ;  /* 0x0000002c352b723e */ /* 0x000fe200000010ff */
[C---:B------:R-:W-:Y:S01]  /*33e0*/  FMUL.FTZ R44, R45.reuse, UR6 ;  /* 0x000000062d2c7c20 */ /* 0x040fe20008410000 */
[----:B------:R-:W-:Y:S02]  /*33f0*/  LOP3.LUT P6, RZ, R138, 0xff000000, RZ, 0xc0, !PT ;  /* 0xff0000008aff7812 */ /* 0x000fe400078cc0ff */
[----:B------:R-:W-:Y:S02]  /*3400*/  LOP3.LUT P0, RZ, R60, 0xff00, RZ, 0xc0, !PT ;  /* 0x0000ff003cff7812 */ /* 0x000fe4000780c0ff */
        /* <DEDUP_REMOVED lines=8> */
[----:B------:R-:W-:Y:S02]  /*3490*/  F2FP.BF16.F32.PACK_AB R51, R48, R51 ;  /* 0x000000333033723e */ /* 0x000fe400000010ff */
[----:B------:R-:W-:-:S02]  /*34a0*/  FSEL R55, R44, RZ, P6 ;  /* 0x000000ff2c377208 */ /* 0x000fc40003000000 */
[C---:B------:R-:W-:Y:S02]  /*34b0*/  FSEL R44, R0.reuse, RZ, P0 ;  /* 0x000000ff002c7208 */ /* 0x040fe40000000000 */
        /* <DEDUP_REMOVED lines=8> */
.L_x_945:
[----:B------:R-:W-:-:S04]  /*3540*/  UISETP.NE.U32.AND UP0, UPT, UR4, URZ, UPT ;  /* 0x000000ff0400728c */ /* 0x000fc8000bf05070 */
[----:B------:R-:W-:-:S09]  /*3550*/  UISETP.NE.AND.EX UP0, UPT, UR5, URZ, UPT, UP0 ;  /* 0x000000ff0500728c */ /* 0x000fd2000bf05300 */
[----:B------:R-:W-:Y:S05]  /*3560*/  BRA.U UP0, `(.L_x_947) ;  /* 0x00000005004c7547 */ /* 0x000fea000b800000 */
[-CC-:B------:R-:W-:Y:S01]  /*3570*/  FFMA.FTZ R47, R178, R170.reuse, R183.reuse ;  /* 0x000000aab22f7223 */ /* 0x180fe200000100b7 */
[-C--:B------:R-:W-:Y:S01]  /*3580*/  FFMA.FTZ R44, R149, R170.reuse, R183 ;  /* 0x000000aa952c7223 */ /* 0x080fe200000100b7 */
[----:B------:R-:W-:Y:S01]  /*3590*/  SHF.L.U32 R46, R51, 0x10, RZ ;  /* 0x00000010332e7819 */ /* 0x000fe200000006ff */
[----:B------:R-:W-:Y:S02]  /*35a0*/  IMAD.U32 R51, R49, 0x10000, RZ ;  /* 0x0001000031337824 */ /* 0x000fe400078e00ff */
[----:B------:R-:W-:Y:S01]  /*35b0*/  FADD.FTZ R152, R152, -R47 ;  /* 0x8000002f98987221 */ /* 0x000fe20000010000 */
[----:B------:R-:W-:Y:S01]  /*35c0*/  SHF.L.U32 R49, R31, 0x10, RZ ;  /* 0x000000101f317819 */ /* 0x000fe200000006ff */
[----:B------:R-:W-:Y:S01]  /*35d0*/  FADD.FTZ R52, R67, -R44 ;  /* 0x8000002c43347221 */ /* 0x000fe20000010000 */
[----:B------:R-:W-:Y:S01]  /*35e0*/  FFMA.FTZ R147, R147, R170, R183 ;  /* 0x000000aa93937223 */ /* 0x000fe200000100b7 */
[----:B------:R-:W-:Y:S01]  /*35f0*/  FFMA.FTZ R51, R127, R152, R51 ;  /* 0x000000987f337223 */ /* 0x000fe20000010033 */
[----:B-----5:R-:W-:Y:S01]  /*3600*/  ISETP.GE.U32.AND P0, PT, R60, RZ, PT ;  /* 0x000000ff3c00720c */ /* 0x020fe20003f06070 */
[----:B------:R-:W-:Y:S01]  /*3610*/  FFMA.FTZ R157, R157, R170, R183 ;  /* 0x000000aa9d9d7223 */ /* 0x000fe200000100b7 */
[----:B------:R-:W-:Y:S01]  /*3620*/  SHF.L.U32 R47, R30, 0x10, RZ ;  /* 0x000000101e2f7819 */ /* 0x000fe200000006ff */
[----:B------:R-:W-:Y:S01]  /*3630*/  FFMA.FTZ R49, R127, R52, R49 ;  /* 0x000000347f317223 */ /* 0x000fe20000010031 */
[----:B------:R-:W-:Y:S01]  /*3640*/  FADD.FTZ R66, R66, -R147 ;  /* 0x8000009342427221 */ /* 0x000fe20000010000 */
[----:B------:R-:W-:Y:S01]  /*3650*/  FFMA.FTZ R45, R166, R170, R183 ;  /* 0x000000aaa62d7223 */ /* 0x000fe200000100b7 */
[----:B------:R-:W-:Y:S01]  /*3660*/  FMUL.FTZ R51, R51, UR6 ;  /* 0x0000000633337c20 */ /* 0x000fe20008410000 */
[----:B------:R-:W-:Y:S01]  /*3670*/  ISETP.GE.U32.AND.EX P6, PT, R61, 0x1000000, PT, P0 ;  /* 0x010000003d00780c */ /* 0x000fe20003fc6100 */
[----:B------:R-:W-:Y:S01]  /*3680*/  FADD.FTZ R148, R148, -R157 ;  /* 0x8000009d94947221 */ /* 0x000fe20000010000 */
[----:B------:R-:W-:Y:S01]  /*3690*/  SHF.L.U32 R50, R50, 0x10, RZ ;  /* 0x0000001032327819 */ /* 0x000fe200000006ff */
[----:B------:R-:W-:Y:S01]  /*36a0*/  FMUL.FTZ R49, R49, UR6 ;  /* 0x0000000631317c20 */ /* 0x000fe20008410000 */
[----:B------:R-:W-:Y:S01]  /*36b0*/  FADD.FTZ R150, R150, -R45 ;  /* 0x8000002d96967221 */ /* 0x000fe20000010000 */
[----:B------:R-:W-:Y:S01]  /*36c0*/  FFMA.FTZ R47, R127, R66, R47 ;  /* 0x000000427f2f7223 */ /* 0x000fe2000001002f */
[----:B------:R-:W-:Y:S01]  /*36d0*/  LOP3.LUT P2, RZ, R61, 0xff0000, RZ, 0xc0, !PT ;  /* 0x00ff00003dff7812 */ /* 0x000fe2000784c0ff */
[-CC-:B------:R-:W-:Y:S01]  /*36e0*/  FFMA.FTZ R141, R141, R170.reuse, R183.reuse ;  /* 0x000000aa8d8d7223 */ /* 0x180fe200000100b7 */
[----:B------:R-:W-:Y:S01]  /*36f0*/  ISETP.GE.U32.AND P0, PT, R138, RZ, PT ;  /* 0x000000ff8a00720c */ /* 0x000fe20003f06070 */
[----:B------:R-:W-:Y:S01]  /*3700*/  FFMA.FTZ R0, R0, R170, R183 ;  /* 0x000000aa00007223 */ /* 0x000fe200000100b7 */
[----:B------:R-:W-:Y:S01]  /*3710*/  FSEL R55, R51, RZ, P6 ;  /* 0x000000ff33377208 */ /* 0x000fe20003000000 */
[----:B------:R-:W-:Y:S01]  /*3720*/  FFMA.FTZ R148, R127, R148, R46 ;  /* 0x000000947f947223 */ /* 0x000fe2000001002e */
[----:B------:R-:W-:Y:S01]  /*3730*/  LOP3.LUT P6, RZ, R139, 0xff0000, RZ, 0xc0, !PT ;  /* 0x00ff00008bff7812 */ /* 0x000fe200078cc0ff */
[----:B------:R-:W-:Y:S01]  /*3740*/  FFMA.FTZ R50, R127, R150, R50 ;  /* 0x000000967f327223 */ /* 0x000fe20000010032 */
[----:B------:R-:W-:Y:S01]  /*3750*/  FSEL R54, R49, RZ, P2 ;  /* 0x000000ff31367208 */ /* 0x000fe20001000000 */
[----:B------:R-:W-:Y:S01]  /*3760*/  FMUL.FTZ R46, R47, UR6 ;  /* 0x000000062f2e7c20 */ /* 0x000fe20008410000 */
[----:B------:R-:W-:Y:S01]  /*3770*/  ISETP.GE.U32.AND.EX P0, PT, R139, 0x1000000, PT, P0 ;  /* 0x010000008b00780c */ /* 0x000fe20003f06100 */
[----:B------:R-:W-:Y:S01]  /*3780*/  FADD.FTZ R64, R64, -R141 ;  /* 0x8000008d40407221 */ /* 0x000fe20000010000 */
[----:B------:R-:W-:Y:S01]  /*3790*/  IMAD.U32 R45, R29, 0x10000, RZ ;  /* 0x000100001d2d7824 */ /* 0x000fe200078e00ff */
[----:B------:R-:W-:Y:S01]  /*37a0*/  LOP3.LUT P2, RZ, R61, 0xff, RZ, 0xc0, !PT ;  /* 0x000000ff3dff7812 */ /* 0x000fe2000784c0ff */
[----:B------:R-:W-:Y:S01]  /*37b0*/  FFMA.FTZ R151, R151, R170, R183 ;  /* 0x000000aa97977223 */ /* 0x000fe200000100b7 */
[----:B------:R-:W-:Y:S01]  /*37c0*/  FADD.FTZ R44, R65, -R0 ;  /* 0x80000000412c7221 */ /* 0x000fe20000010000 */
[----:B------:R-:W-:Y:S01]  /*37d0*/  FSEL R47, R49, RZ, P6 ;  /* 0x000000ff312f7208 */ /* 0x000fe20003000000 */
[----:B------:R-:W-:Y:S01]  /*37e0*/  FMUL.FTZ R49, R50, UR6 ;  /* 0x0000000632317c20 */ /* 0x000fe20008410000 */
[----:B------:R-:W-:Y:S01]  /*37f0*/  FSEL R0, R51, RZ, P0 ;  /* 0x000000ff33007208 */ /* 0x000fe20000000000 */
[----:B------:R-:W-:Y:S01]  /*3800*/  FFMA.FTZ R45, R127, R64, R45 ;  /* 0x000000407f2d7223 */ /* 0x000fe2000001002d */
[----:B------:R-:W-:Y:S01]  /*3810*/  SHF.L.U32 R48, R48, 0x10, RZ ;  /* 0x0000001030307819 */ /* 0x000fe200000006ff */
[----:B------:R-:W-:Y:S01]  /*3820*/  FADD.FTZ R146, R146, -R151 ;  /* 0x8000009792927221 */ /* 0x000fe20000010000 */
[----:B------:R-:W-:Y:S01]  /*3830*/  LOP3.LUT P6, RZ, R139, 0xff, RZ, 0xc0, !PT ;  /* 0x000000ff8bff7812 */ /* 0x000fe200078cc0ff */
[----:B------:R-:W-:Y:S01]  /*3840*/  FMUL.FTZ R45, R45, UR6 ;  /* 0x000000062d2d7c20 */ /* 0x000fe20008410000 */
[----:B------:R-:W-:Y:S01]  /*3850*/  LOP3.LUT P0, RZ, R61, 0xff00, RZ, 0xc0, !PT ;  /* 0x0000ff003dff7812 */ /* 0x000fe2000780c0ff */
[----:B------:R-:W-:Y:S01]  /*3860*/  FMUL.FTZ R148, R148, UR6 ;  /* 0x0000000694947c20 */ /* 0x000fe20008410000 */
[----:B------:R-:W-:Y:S01]  /*3870*/  FSEL R50, R46, RZ, P2 ;  /* 0x000000ff2e327208 */ /* 0x000fe20001000000 */
[----:B------:R-:W-:Y:S01]  /*3880*/  FFMA.FTZ R48, R127, R146, R48 ;  /* 0x000000927f307223 */ /* 0x000fe20000010030 */
[----:B------:R-:W-:-:S02]  /*3890*/  LOP3.LUT P2, RZ, R139, 0xff00, RZ, 0xc0, !PT ;  /* 0x0000ff008bff7812 */ /* 0x000fc4000784c0ff */
[----:B------:R-:W-:Y:S01]  /*38a0*/  FSEL R46, R46, RZ, P6 ;  /* 0x000000ff2e2e7208 */ /* 0x000fe20003000000 */
[----:B------:R-:W-:Y:S01]  /*38b0*/  FMUL.FTZ R53, R48, UR6 ;  /* 0x0000000630357c20 */ /* 0x000fe20008410000 */
[C---:B------:R-:W-:Y:S02]  /*38c0*/  FSEL R63, R49.reuse, RZ, P0 ;  /* 0x000000ff313f7208 */ /* 0x040fe40000000000 */
[----:B------:R-:W-:Y:S02]  /*38d0*/  LOP3.LUT P6, RZ, R60, 0xff0000, RZ, 0xc0, !PT ;  /* 0x00ff00003cff7812 */ /* 0x000fe400078cc0ff */
[----:B------:R-:W-:Y:S02]  /*38e0*/  FSEL R49, R49, RZ, P2 ;  /* 0x000000ff31317208 */ /* 0x000fe40001000000 */
[----:B------:R-:W-:Y:S02]  /*38f0*/  SHF.L.U32 R51, R28, 0x10, RZ ;  /* 0x000000101c337819 */ /* 0x000fe400000006ff */
[----:B------:R-:W-:-:S02]  /*3900*/  LOP3.LUT P2, RZ, R60, 0xff000000, RZ, 0xc0, !PT ;  /* 0xff0000003cff7812 */ /* 0x000fc4000784c0ff */
[----:B------:R-:W-:Y:S01]  /*3910*/  FSEL R52, R45, RZ, P6 ;  /* 0x000000ff2d347208 */ /* 0x000fe20003000000 */
[----:B------:R-:W-:Y:S01]  /*3920*/  FFMA.FTZ R44, R127, R44, R51 ;  /* 0x0000002c7f2c7223 */ /* 0x000fe20000010033 */
[----:B------:R-:W-:Y:S02]  /*3930*/  LOP3.LUT P6, RZ, R60, 0xff00, RZ, 0xc0, !PT ;  /* 0x0000ff003cff7812 */ /* 0x000fe400078cc0ff */
[----:B------:R-:W-:Y:S01]  /*3940*/  FSEL R61, R148, RZ, P2 ;  /* 0x000000ff943d7208 */ /* 0x000fe20001000000 */
[----:B------:R-:W-:Y:S01]  /*3950*/  FMUL.FTZ R48, R44, UR6 ;  /* 0x000000062c307c20 */ /* 0x000fe20008410000 */
[C---:B------:R-:W-:Y:S02]  /*3960*/  LOP3.LUT P0, RZ, R138.reuse, 0xff0000, RZ, 0xc0, !PT ;  /* 0x00ff00008aff7812 */ /* 0x040fe4000780c0ff */
[----:B------:R-:W-:Y:S02]  /*3970*/  LOP3.LUT P2, RZ, R138, 0xff000000, RZ, 0xc0, !PT ;  /* 0xff0000008aff7812 */ /* 0x000fe4000784c0ff */
[----:B------:R-:W-:-:S02]  /*3980*/  F2FP.BF16.F32.PACK_AB R51, R55, R54 ;  /* 0x000000363733723e */ /* 0x000fc400000010ff */
[----:B------:R-:W-:Y:S02]  /*3990*/  F2FP.BF16.F32.PACK_AB R47, R0, R47 ;  /* 0x0000002f002f723e */ /* 0x000fe400000010ff */
[----:B------:R-:W-:Y:S02]  /*39a0*/  FSEL R55, R53, RZ, P6 ;  /* 0x000000ff35377208 */ /* 0x000fe40003000000 */
[----:B------:R-:W-:Y:S02]  /*39b0*/  FSEL R45, R45, RZ, P0 ;  /* 0x000000ff2d2d7208 */ /* 0x000fe40000000000 */
[----:B------:R-:W-:Y:S02]  /*39c0*/  FSEL R0, R148, RZ, P2 ;  /* 0x000000ff94007208 */ /* 0x000fe40001000000 */
[----:B------:R-:W-:Y:S02]  /*39d0*/  LOP3.LUT P6, RZ, R138, 0xff, RZ, 0xc0, !PT ;  /* 0x000000ff8aff7812 */ /* 0x000fe400078cc0ff */
[----:B------:R-:W-:-:S02]  /*39e0*/  LOP3.LUT P0, RZ, R60, 0xff, RZ, 0xc0, !PT ;  /* 0x000000ff3cff7812 */ /* 0x000fc4000780c0ff */
[----:B------:R-:W-:Y:S02]  /*39f0*/  LOP3.LUT P2, RZ, R138, 0xff00, RZ, 0xc0, !PT ;  /* 0x0000ff008aff7812 */ /* 0x000fe4000784c0ff */
[C---:B------:R-:W-:Y:S02]  /*3a00*/  FSEL R44, R48.reuse, RZ, P6 ;  /* 0x000000ff302c7208 */ /* 0x040fe40003000000 */
[----:B------:R-:W-:Y:S02]  /*3a10*/  FSEL R53, R53, RZ, P2 ;  /* 0x000000ff35357208 */ /* 0x000fe40001000000 */
        /* <DEDUP_REMOVED lines=8> */
.L_x_947:
[-CC-:B------:R-:W-:Y:S01]  /*3aa0*/  FFMA.FTZ R42, R149, R170.reuse, R183.reuse ;  /* 0x000000aa952a7223 */ /* 0x180fe200000100b7 */
[-CC-:B------:R-:W-:Y:S01]  /*3ab0*/  FFMA.FTZ R157, R157, R170.reuse, R183.reuse ;  /* 0x000000aa9d9d7223 */ /* 0x180fe200000100b7 */
[----:B------:R-:W-:Y:S01]  /*3ac0*/  FFMA.FTZ R41, R166, R170, R183 ;  /* 0x000000aaa6297223 */ /* 0x000fe200000100b7 */
[----:B------:R-:W-:Y:S02]  /*3ad0*/  IMAD.U32 R45, R31, 0x10000, RZ ;  /* 0x000100001f2d7824 */ /* 0x000fe400078e00ff */
[----:B------:R-:W-:Y:S01]  /*3ae0*/  FADD.FTZ R42, R67, -R42 ;  /* 0x8000002a432a7221 */ /* 0x000fe20000010000 */
[----:B------:R-:W-:Y:S01]  /*3af0*/  FADD.FTZ R148, R148, -R157 ;  /* 0x8000009d94947221 */ /* 0x000fe20000010000 */
[----:B------:R-:W-:Y:S02]  /*3b00*/  IMAD.U32 R40, R51, 0x10000, RZ ;  /* 0x0001000033287824 */ /* 0x000fe400078e00ff */
[----:B------:R-:W-:Y:S01]  /*3b10*/  FADD.FTZ R150, R150, -R41 ;  /* 0x8000002996967221 */ /* 0x000fe20000010000 */
[C---:B------:R-:W-:Y:S01]  /*3b20*/  FFMA.FTZ R44, R127.reuse, R42, R45 ;  /* 0x0000002a7f2c7223 */ /* 0x040fe2000001002d */
[--C-:B------:R-:W-:Y:S01]  /*3b30*/  FFMA.FTZ R41, R178, R170, R183.reuse ;  /* 0x000000aab2297223 */ /* 0x100fe200000100b7 */
[----:B------:R-:W-:Y:S01]  /*3b40*/  FFMA.FTZ R47, R127, R148, R40 ;  /* 0x000000947f2f7223 */ /* 0x000fe20000010028 */
[-CC-:B------:R-:W-:Y:S01]  /*3b50*/  FFMA.FTZ R141, R141, R170.reuse, R183.reuse ;  /* 0x000000aa8d8d7223 */ /* 0x180fe200000100b7 */
[-C--:B------:R-:W-:Y:S01]  /*3b60*/  FFMA.FTZ R0, R0, R170.reuse, R183 ;  /* 0x000000aa00007223 */ /* 0x080fe200000100b7 */
[----:B------:R-:W-:Y:S01]  /*3b70*/  SHF.L.U32 R49, R49, 0x10, RZ ;  /* 0x0000001031317819 */ /* 0x000fe200000006ff */
[----:B------:R-:W-:Y:S01]  /*3b80*/  FMUL.FTZ R40, R44, UR6 ;  /* 0x000000062c287c20 */ /* 0x000fe20008410000 */
[----:B------:R-:W-:Y:S01]  /*3b90*/  FADD.FTZ R152, R152, -R41 ;  /* 0x8000002998987221 */ /* 0x000fe20000010000 */
[----:B-----5:R-:W-:Y:S01]  /*3ba0*/  LOP3.LUT P2, RZ, R61, 0xff0000, RZ, 0xc0, !PT ;  /* 0x00ff00003dff7812 */ /* 0x020fe2000784c0ff */
[----:B------:R-:W-:Y:S01]  /*3bb0*/  FFMA.FTZ R147, R147, R170, R183 ;  /* 0x000000aa93937223 */ /* 0x000fe200000100b7 */
[----:B------:R-:W-:Y:S01]  /*3bc0*/  SHF.L.U32 R41, R29, 0x10, RZ ;  /* 0x000000101d297819 */ /* 0x000fe200000006ff */
[----:B------:R-:W-:Y:S01]  /*3bd0*/  FADD.FTZ R64, R64, -R141 ;  /* 0x8000008d40407221 */ /* 0x000fe20000010000 */
[----:B------:R-:W-:Y:S01]  /*3be0*/  FADD.FTZ R0, R65, -R0 ;  /* 0x8000000041007221 */ /* 0x000fe20000010000 */
[----:B------:R-:W-:Y:S01]  /*3bf0*/  SHF.L.U32 R43, R30, 0x10, RZ ;  /* 0x000000101e2b7819 */ /* 0x000fe200000006ff */
[C---:B------:R-:W-:Y:S01]  /*3c00*/  FFMA.FTZ R65, R127.reuse, R152, R49 ;  /* 0x000000987f417223 */ /* 0x040fe20000010031 */
[----:B------:R-:W-:Y:S01]  /*3c10*/  FSEL R53, R40, RZ, P2 ;  /* 0x000000ff28357208 */ /* 0x000fe20001000000 */
[----:B------:R-:W-:Y:S01]  /*3c20*/  FADD.FTZ R66, R66, -R147 ;  /* 0x8000009342427221 */ /* 0x000fe20000010000 */
[----:B------:R-:W-:Y:S01]  /*3c30*/  SHF.L.U32 R50, R50, 0x10, RZ ;  /* 0x0000001032327819 */ /* 0x000fe200000006ff */
[----:B------:R-:W-:Y:S01]  /*3c40*/  FFMA.FTZ R64, R127, R64, R41 ;  /* 0x000000407f407223 */ /* 0x000fe20000010029 */
[----:B------:R-:W-:Y:S01]  /*3c50*/  ISETP.GE.U32.AND P0, PT, R60, RZ, PT ;  /* 0x000000ff3c00720c */ /* 0x000fe20003f06070 */
[----:B------:R-:W-:Y:S01]  /*3c60*/  FMUL.FTZ R41, R65, UR6 ;  /* 0x0000000641297c20 */ /* 0x000fe20008410000 */
[----:B------:R-:W-:Y:S01]  /*3c70*/  ISETP.GE.U32.AND P2, PT, R138, RZ, PT ;  /* 0x000000ff8a00720c */ /* 0x000fe20003f46070 */
[----:B------:R-:W-:Y:S01]  /*3c80*/  FFMA.FTZ R42, R127, R66, R43 ;  /* 0x000000427f2a7223 */ /* 0x000fe2000001002b */
[----:B------:R-:W-:Y:S01]  /*3c90*/  LOP3.LUT P6, RZ, R139, 0xff0000, RZ, 0xc0, !PT ;  /* 0x00ff00008bff7812 */ /* 0x000fe200078cc0ff */
[----:B------:R-:W-:Y:S01]  /*3ca0*/  FFMA.FTZ R51, R127, R150, R50 ;  /* 0x000000967f337223 */ /* 0x000fe20000010032 */
[----:B------:R-:W-:Y:S01]  /*3cb0*/  ISETP.GE.U32.AND.EX P0, PT, R61, 0x1000000, PT, P0 ;  /* 0x010000003d00780c */ /* 0x000fe20003f06100 */
[----:B------:R-:W-:Y:S01]  /*3cc0*/  FFMA.FTZ R151, R151, R170, R183 ;  /* 0x000000aa97977223 */ /* 0x000fe200000100b7 */
[----:B------:R-:W-:Y:S01]  /*3cd0*/  ISETP.GE.U32.AND.EX P2, PT, R139, 0x1000000, PT, P2 ;  /* 0x010000008b00780c */ /* 0x000fe20003f46120 */
[----:B------:R-:W-:Y:S01]  /*3ce0*/  IMAD.U32 R48, R48, 0x10000, RZ ;  /* 0x0001000030307824 */ /* 0x000fe200078e00ff */
[----:B------:R-:W-:Y:S01]  /*3cf0*/  FSEL R62, R40, RZ, P6 ;  /* 0x000000ff283e7208 */ /* 0x000fe20003000000 */
[----:B------:R-:W-:Y:S01]  /*3d00*/  FMUL.FTZ R40, R42, UR6 ;  /* 0x000000062a287c20 */ /* 0x000fe20008410000 */
[C---:B------:R-:W-:Y:S01]  /*3d10*/  FSEL R66, R41.reuse, RZ, P0 ;  /* 0x000000ff29427208 */ /* 0x040fe20000000000 */
[----:B------:R-:W-:Y:S01]  /*3d20*/  FADD.FTZ R146, R146, -R151 ;  /* 0x8000009792927221 */ /* 0x000fe20000010000 */
[----:B------:R-:W-:Y:S01]  /*3d30*/  FSEL R67, R41, RZ, P2 ;  /* 0x000000ff29437208 */ /* 0x000fe20001000000 */
[----:B------:R-:W-:Y:S01]  /*3d40*/  FMUL.FTZ R41, R51, UR6 ;  /* 0x0000000633297c20 */ /* 0x000fe20008410000 */
[----:B------:R-:W-:Y:S01]  /*3d50*/  LOP3.LUT P6, RZ, R61, 0xff, RZ, 0xc0, !PT ;  /* 0x000000ff3dff7812 */ /* 0x000fe200078cc0ff */
[----:B------:R-:W-:Y:S01]  /*3d60*/  FFMA.FTZ R45, R127, R146, R48 ;  /* 0x000000927f2d7223 */ /* 0x000fe20000010030 */
[----:B------:R-:W-:-:S02]  /*3d70*/  LOP3.LUT P0, RZ, R139, 0xff, RZ, 0xc0, !PT ;  /* 0x000000ff8bff7812 */ /* 0x000fc4000780c0ff */
[----:B------:R-:W-:Y:S02]  /*3d80*/  LOP3.LUT P2, RZ, R61, 0xff00, RZ, 0xc0, !PT ;  /* 0x0000ff003dff7812 */ /* 0x000fe4000784c0ff */
[C---:B------:R-:W-:Y:S02]  /*3d90*/  FSEL R50, R40.reuse, RZ, P6 ;  /* 0x000000ff28327208 */ /* 0x040fe40003000000 */
[----:B------:R-:W-:Y:S01]  /*3da0*/  FSEL R46, R40, RZ, P0 ;  /* 0x000000ff282e7208 */ /* 0x000fe20000000000 */
[----:B------:R-:W-:Y:S01]  /*3db0*/  FMUL.FTZ R40, R64, UR6 ;  /* 0x0000000640287c20 */ /* 0x000fe20008410000 */
        /* <DEDUP_REMOVED lines=10> */
[----:B------:R-:W-:Y:S02]  /*3e60*/  FSEL R54, R40, RZ, P6 ;  /* 0x000000ff28367208 */ /* 0x000fe40003000000 */
[----:B------:R-:W-:Y:S01]  /*3e70*/  F2FP.BF16.F32.PACK_AB R43, R65, R44 ;  /* 0x0000002c412b723e */ /* 0x000fe200000010ff */
[----:B------:R-:W-:Y:S01]  /*3e80*/  FFMA.FTZ R0, R127, R0, R41 ;  /* 0x000000007f007223 */ /* 0x000fe20000010029 */
[----:B------:R-:W-:Y:S01]  /*3e90*/  LOP3.LUT P6, RZ, R138, 0xff000000, RZ, 0xc0, !PT ;  /* 0xff0000008aff7812 */ /* 0x000fe200078cc0ff */
[----:B------:R-:W-:Y:S01]  /*3ea0*/  FMUL.FTZ R44, R45, UR6 ;  /* 0x000000062d2c7c20 */ /* 0x000fe20008410000 */
[----:B------:R-:W-:Y:S02]  /*3eb0*/  LOP3.LUT P0, RZ, R60, 0xff00, RZ, 0xc0, !PT ;  /* 0x0000ff003cff7812 */ /* 0x000fe4000780c0ff */
[----:B------:R-:W-:Y:S02]  /*3ec0*/  F2FP.BF16.F32.PACK_AB R42, R51, R42 ;  /* 0x0000002a332a723e */ /* 0x000fe400000010ff */
[----:B------:R-:W-:-:S02]  /*3ed0*/  FSEL R61, R40, RZ, P6 ;  /* 0x000000ff283d7208 */ /* 0x000fc40003000000 */
[----:B------:R-:W-:Y:S02]  /*3ee0*/  F2FP.BF16.F32.PACK_AB R51, R66, R53 ;  /* 0x000000354233723e */ /* 0x000fe400000010ff */
[----:B------:R-:W-:Y:S01]  /*3ef0*/  F2FP.BF16.F32.PACK_AB R40, R45, R0 ;  /* 0x000000002d28723e */ /* 0x000fe200000010ff */
[----:B------:R-:W-:Y:S01]  /*3f00*/  FMUL.FTZ R0, R0, UR6 ;  /* 0x0000000600007c20 */ /* 0x000fe20008410000 */
[----:B------:R-:W-:Y:S02]  /*3f10*/  LOP3.LUT P6, RZ, R138, 0xff00, RZ, 0xc0, !PT ;  /* 0x0000ff008aff7812 */ /* 0x000fe400078cc0ff */
        /* <DEDUP_REMOVED lines=12> */
[----:B------:R-:W-:Y:S02]  /*3fe0*/  F2FP.BF16.F32.PACK_AB R44, R55, R44 ;  /* 0x0000002c372c723e */ /* 0x000fe400000010ff */
[----:B------:R-:W-:-:S07]  /*3ff0*/  F2FP.BF16.F32.PACK_AB R48, R53, R48 ;  /* 0x000000303530723e */ /* 0x000fce00000010ff */
.L_x_943:
        /* <DEDUP_REMOVED lines=18> */
[-CC-:B------:R-:W-:Y:S01]  /*4120*/  FFMA.FTZ R184, R184, R170.reuse, R183.reuse ;  /* 0x000000aab8b87223 */ /* 0x180fe200000100b7 */
[----:B------:R-:W-:Y:S01]  /*4130*/  LOP3.LUT P6, RZ, R59, 0xff0000, RZ, 0xc0, !PT ;  /* 0x00ff00003bff7812 */ /* 0x000fe200078cc0ff */
[----:B------:R-:W-:Y:S01]  /*4140*/  FADD.FTZ R0, R153, -R0 ;  /* 0x8000000099007221 */ /* 0x000fe20000010000 */
[-CC-:B------:R-:W-:Y:S01]  /*4150*/  FFMA.FTZ R165, R165, R170.reuse, R183.reuse ;  /* 0x000000aaa5a57223 */ /* 0x180fe200000100b7 */
[----:B------:R-:W-:Y:S01]  /*4160*/  FADD.FTZ R184, R173, -R184 ;  /* 0x800000b8adb87221 */ /* 0x000fe20000010000 */
[----:B------:R-:W-:Y:S01]  /*4170*/  FFMA.FTZ R41, R164, R170, R183 ;  /* 0x000000aaa4297223 */ /* 0x000fe200000100b7 */
[----:B------:R-:W-:Y:S01]  /*4180*/  FFMA.FTZ R43, R127, R0, R40 ;  /* 0x000000007f2b7223 */ /* 0x000fe20000010028 */
[----:B------:R-:W-:Y:S01]  /*4190*/  PRMT R0, R35, 0x7632, R0 ;  /* 0x0000763223007816 */ /* 0x000fe20000000000 */
[----:B------:R-:W-:Y:S01]  /*41a0*/  FADD.FTZ R140, R140, -R165 ;  /* 0x800000a58c8c7221 */ /* 0x000fe20000010000 */
[----:B------:R-:W-:Y:S01]  /*41b0*/  FADD.FTZ R162, R162, -R41 ;  /* 0x80000029a2a27221 */ /* 0x000fe20000010000 */
[----:B------:R-:W-:Y:S01]  /*41c0*/  FMUL.FTZ R40, R43, UR6 ;  /* 0x000000062b287c20 */ /* 0x000fe20008410000 */
[----:B------:R-:W-:Y:S01]  /*41d0*/  FFMA.FTZ R159, R159, R170, R183 ;  /* 0x000000aa9f9f7223 */ /* 0x000fe200000100b7 */
[----:B------:R-:W-:-:S02]  /*41e0*/  IMAD.U32 R0, R0, 0x10000, RZ ;  /* 0x0001000000007824 */ /* 0x000fc400078e00ff */
[-CC-:B------:R-:W-:Y:S01]  /*41f0*/  FFMA.FTZ R168, R168, R170.reuse, R183.reuse ;  /* 0x000000aaa8a87223 */ /* 0x180fe200000100b7 */
[----:B------:R-:W-:Y:S01]  /*4200*/  FFMA.FTZ R155, R155, R170, R183 ;  /* 0x000000aa9b9b7223 */ /* 0x000fe200000100b7 */
[----:B------:R-:W-:Y:S01]  /*4210*/  FSEL R62, R40, RZ, P6 ;  /* 0x000000ff283e7208 */ /* 0x000fe20003000000 */
[--C-:B------:R-:W-:Y:S01]  /*4220*/  FFMA.FTZ R184, R127, R184, R0.reuse ;  /* 0x000000b87fb87223 */ /* 0x100fe20000010000 */
[----:B------:R-:W-:Y:S01]  /*4230*/  LOP3.LUT P6, RZ, R73, 0xff0000, RZ, 0xc0, !PT ;  /* 0x00ff000049ff7812 */ /* 0x000fe200078cc0ff */
[----:B------:R-:W-:Y:S01]  /*4240*/  FADD.FTZ R70, R70, -R159 ;  /* 0x8000009f46467221 */ /* 0x000fe20000010000 */
[----:B------:R-:W-:Y:S01]  /*4250*/  PRMT R0, R34, 0x7632, R0 ;  /* 0x0000763222007816 */ /* 0x000fe20000000000 */
[----:B------:R-:W-:Y:S01]  /*4260*/  FMUL.FTZ R44, R184, UR6 ;  /* 0x00000006b82c7c20 */ /* 0x000fe20008410000 */
[----:B------:R-:W-:Y:S01]  /*4270*/  FSEL R64, R40, RZ, P6 ;  /* 0x000000ff28407208 */ /* 0x000fe20003000000 */
[----:B------:R-:W-:Y:S01]  /*4280*/  FADD.FTZ R168, R161, -R168 ;  /* 0x800000a8a1a87221 */ /* 0x000fe20000010000 */
[----:B------:R-:W-:Y:S01]  /*4290*/  ISETP.GE.U32.AND P6, PT, R58, RZ, PT ;  /* 0x000000ff3a00720c */ /* 0x000fe20003fc6070 */
[----:B------:R-:W-:Y:S01]  /*42a0*/  FADD.FTZ R68, R68, -R155 ;  /* 0x8000009b44447221 */ /* 0x000fe20000010000 */
[----:B------:R-:W-:-:S02]  /*42b0*/  SHF.L.U32 R40, R34, 0x10, RZ ;  /* 0x0000001022287819 */ /* 0x000fc400000006ff */
[----:B------:R-:W-:Y:S02]  /*42c0*/  ISETP.GE.U32.AND.EX P6, PT, R59, 0x1000000, PT, P6 ;  /* 0x010000003b00780c */ /* 0x000fe40003fc6160 */
[----:B------:R-:W-:Y:S01]  /*42d0*/  SHF.L.U32 R0, R0, 0x10, RZ ;  /* 0x0000001000007819 */ /* 0x000fe200000006ff */
[C---:B------:R-:W-:Y:S01]  /*42e0*/  FFMA.FTZ R42, R127.reuse, R140, R40 ;  /* 0x0000008c7f2a7223 */ /* 0x040fe20000010028 */
[----:B------:R-:W-:Y:S02]  /*42f0*/  FSEL R67, R44, RZ, P6 ;  /* 0x000000ff2c437208 */ /* 0x000fe40003000000 */
[----:B------:R-:W-:Y:S01]  /*4300*/  ISETP.GE.U32.AND P6, PT, R72, RZ, PT ;  /* 0x000000ff4800720c */ /* 0x000fe20003fc6070 */
[----:B------:R-:W-:Y:S01]  /*4310*/  FMUL.FTZ R40, R42, UR6 ;  /* 0x000000062a287c20 */ /* 0x000fe20008410000 */
[----:B------:R-:W-:Y:S01]  /*4320*/  FFMA.FTZ R51, R127, R162, R0 ;  /* 0x000000a27f337223 */ /* 0x000fe20000010000 */
[----:B------:R-:W-:Y:S01]  /*4330*/  IMAD.U32 R0, R33, 0x10000, RZ ;  /* 0x0001000021007824 */ /* 0x000fe200078e00ff */
[----:B------:R-:W-:-:S02]  /*4340*/  ISETP.GE.U32.AND.EX P6, PT, R73, 0x1000000, PT, P6 ;  /* 0x010000004900780c */ /* 0x000fc40003fc6160 */
[----:B------:R-:W-:Y:S01]  /*4350*/  FMUL.FTZ R41, R51, UR6 ;  /* 0x0000000633297c20 */ /* 0x000fe20008410000 */
[--C-:B------:R-:W-:Y:S01]  /*4360*/  FFMA.FTZ R70, R127, R70, R0.reuse ;  /* 0x000000467f467223 */ /* 0x100fe20000010000 */
[----:B------:R-:W-:Y:S02]  /*4370*/  FSEL R131, R44, RZ, P6 ;  /* 0x000000ff2c837208 */ /* 0x000fe40003000000 */
[----:B------:R-:W-:Y:S02]  /*4380*/  LOP3.LUT P6, RZ, R59, 0xff, RZ, 0xc0, !PT ;  /* 0x000000ff3bff7812 */ /* 0x000fe400078cc0ff */
[----:B------:R-:W-:Y:S02]  /*4390*/  PRMT R0, R33, 0x7632, R0 ;  /* 0x0000763221007816 */ /* 0x000fe40000000000 */
[----:B------:R-:W-:Y:S02]  /*43a0*/  FSEL R50, R40, RZ, P6 ;  /* 0x000000ff28327208 */ /* 0x000fe40003000000 */
[----:B------:R-:W-:-:S02]  /*43b0*/  LOP3.LUT P6, RZ, R73, 0xff, RZ, 0xc0, !PT ;  /* 0x000000ff49ff7812 */ /* 0x000fc400078cc0ff */
[----:B------:R-:W-:Y:S02]  /*43c0*/  SHF.L.U32 R0, R0, 0x10, RZ ;  /* 0x0000001000007819 */ /* 0x000fe400000006ff */
[----:B------:R-:W-:Y:S01]  /*43d0*/  FSEL R46, R40, RZ, P6 ;  /* 0x000000ff282e7208 */ /* 0x000fe20003000000 */
[----:B------:R-:W-:Y:S01]  /*43e0*/  FMUL.FTZ R40, R70, UR6 ;  /* 0x0000000646287c20 */ /* 0x000fe20008410000 */
[----:B------:R-:W-:Y:S01]  /*43f0*/  LOP3.LUT P6, RZ, R59, 0xff00, RZ, 0xc0, !PT ;  /* 0x0000ff003bff7812 */ /* 0x000fe200078cc0ff */
[--C-:B------:R-:W-:Y:S01]  /*4400*/  FFMA.FTZ R47, R127, R168, R0.reuse ;  /* 0x000000a87f2f7223 */ /* 0x100fe20000010000 */
[----:B------:R-:W-:Y:S02]  /*4410*/  PRMT R0, R32, 0x7632, R0 ;  /* 0x0000763220007816 */ /* 0x000fe40000000000 */
[----:B------:R-:W-:Y:S02]  /*4420*/  FSEL R63, R41, RZ, P6 ;  /* 0x000000ff293f7208 */ /* 0x000fe40003000000 */
[----:B------:R-:W-:-:S02]  /*4430*/  LOP3.LUT P6, RZ, R73, 0xff00, RZ, 0xc0, !PT ;  /* 0x0000ff0049ff7812 */ /* 0x000fc400078cc0ff */
[----:B------:R-:W-:Y:S02]  /*4440*/  SHF.L.U32 R0, R0, 0x10, RZ ;  /* 0x0000001000007819 */ /* 0x000fe400000006ff */
[----:B------:R-:W-:Y:S01]  /*4450*/  FSEL R65, R41, RZ, P6 ;  /* 0x000000ff29417208 */ /* 0x000fe20003000000 */
[----:B------:R-:W-:Y:S01]  /*4460*/  FFMA.FTZ R41, R160, R170, R183 ;  /* 0x000000aaa0297223 */ /* 0x000fe200000100b7 */
[----:B------:R-:W-:Y:S02]  /*4470*/  LOP3.LUT P6, RZ, R58, 0xff0000, RZ, 0xc0, !PT ;  /* 0x00ff00003aff7812 */ /* 0x000fe400078cc0ff */
[----:B------:R-:W-:Y:S01]  /*4480*/  F2FP.BF16.F32.PACK_AB R42, R51, R42 ;  /* 0x0000002a332a723e */ /* 0x000fe200000010ff */
[----:B------:R-:W-:Y:S01]  /*4490*/  FADD.FTZ R158, R158, -R41 ;  /* 0x800000299e9e7221 */ /* 0x000fe20000010000 */
[----:B------:R-:W-:Y:S01]  /*44a0*/  FSEL R49, R40, RZ, P6 ;  /* 0x000000ff28317208 */ /* 0x000fe20003000000 */
[----:B------:R-:W-:Y:S01]  /*44b0*/  FMUL.FTZ R41, R47, UR6 ;  /* 0x000000062f297c20 */ /* 0x000fe20008410000 */
[----:B------:R-:W-:Y:S01]  /*44c0*/  LOP3.LUT P6, RZ, R72, 0xff0000, RZ, 0xc0, !PT ;  /* 0x00ff000048ff7812 */ /* 0x000fe200078cc0ff */
[----:B------:R-:W-:Y:S01]  /*44d0*/  FFMA.FTZ R45, R127, R158, R0 ;  /* 0x0000009e7f2d7223 */ /* 0x000fe20000010000 */
[----:B------:R-:W-:Y:S01]  /*44e0*/  IMAD.U32 R0, R32, 0x10000, RZ ;  /* 0x0001000020007824 */ /* 0x000fe200078e00ff */
[----:B------:R-:W-:-:S02]  /*44f0*/  F2FP.BF16.F32.PACK_AB R43, R184, R43 ;  /* 0x0000002bb82b723e */ /* 0x000fc400000010ff */
        /* <DEDUP_REMOVED lines=27> */
.L_x_950:
        /* <DEDUP_REMOVED lines=13> */
[----:B------:R-:W-:Y:S01]  /*4780*/  SHF.L.U32 R0, R0, 0x10, RZ ;  /* 0x0000001000007819 */ /* 0x000fe200000006ff */
[-CC-:B------:R-:W-:Y:S01]  /*4790*/  FFMA.FTZ R159, R159, R170.reuse, R183.reuse ;  /* 0x000000aa9f9f7223 */ /* 0x180fe200000100b7 */
[-CC-:B------:R-:W-:Y:S01]  /*47a0*/  FFMA.FTZ R168, R168, R170.reuse, R183.reuse ;  /* 0x000000aaa8a87223 */ /* 0x180fe200000100b7 */
[----:B------:R-:W-:Y:S01]  /*47b0*/  FFMA.FTZ R45, R160, R170, R183 ;  /* 0x000000aaa02d7223 */ /* 0x000fe200000100b7 */
[----:B------:R-:W-:Y:S01]  /*47c0*/  FSEL R51, R44, RZ, P6 ;  /* 0x000000ff2c337208 */ /* 0x000fe20003000000 */
[----:B------:R-:W-:Y:S01]  /*47d0*/  FFMA.FTZ R0, R127, R184, R0 ;  /* 0x000000b87f007223 */ /* 0x000fe20000010000 */
[----:B------:R-:W-:Y:S01]  /*47e0*/  LOP3.LUT P6, RZ, R73, 0xff0000, RZ, 0xc0, !PT ;  /* 0x00ff000049ff7812 */ /* 0x000fe200078cc0ff */
[----:B------:R-:W-:Y:S01]  /*47f0*/  FADD.FTZ R70, R70, -R159 ;  /* 0x8000009f46467221 */ /* 0x000fe20000010000 */
[----:B------:R-:W-:Y:S01]  /*4800*/  FADD.FTZ R168, R161, -R168 ;  /* 0x800000a8a1a87221 */ /* 0x000fe20000010000 */
[----:B------:R-:W-:Y:S01]  /*4810*/  FMUL.FTZ R46, R0, UR6 ;  /* 0x00000006002e7c20 */ /* 0x000fe20008410000 */
[----:B------:R-:W-:Y:S01]  /*4820*/  FSEL R47, R44, RZ, P6 ;  /* 0x000000ff2c2f7208 */ /* 0x000fe20003000000 */
[----:B------:R-:W-:Y:S01]  /*4830*/  IMAD.U32 R44, R34, 0x10000, RZ ;  /* 0x00010000222c7824 */ /* 0x000fe200078e00ff */
[----:B------:R-:W-:Y:S01]  /*4840*/  ISETP.GE.U32.AND P6, PT, R58, RZ, PT ;  /* 0x000000ff3a00720c */ /* 0x000fe20003fc6070 */
[----:B------:R-:W-:Y:S01]  /*4850*/  FADD.FTZ R158, R158, -R45 ;  /* 0x8000002d9e9e7221 */ /* 0x000fe20000010000 */
[----:B------:R-:W-:Y:S01]  /*4860*/  PRMT R0, R34, 0x7632, R0 ;  /* 0x0000763222007816 */ /* 0x000fe20000000000 */
[----:B------:R-:W-:Y:S01]  /*4870*/  FFMA.FTZ R44, R127, R140, R44 ;  /* 0x0000008c7f2c7223 */ /* 0x000fe2000001002c */
[----:B------:R-:W-:Y:S01]  /*4880*/  ISETP.GE.U32.AND.EX P6, PT, R59, 0x1000000, PT, P6 ;  /* 0x010000003b00780c */ /* 0x000fe20003fc6160 */
[----:B------:R-:W-:Y:S01]  /*4890*/  FFMA.FTZ R155, R155, R170, R183 ;  /* 0x000000aa9b9b7223 */ /* 0x000fe200000100b7 */
[----:B------:R-:W-:Y:S01]  /*48a0*/  SHF.L.U32 R0, R0, 0x10, RZ ;  /* 0x0000001000007819 */ /* 0x000fe200000006ff */
[----:B------:R-:W-:Y:S01]  /*48b0*/  FMUL.FTZ R44, R44, UR6 ;  /* 0x000000062c2c7c20 */ /* 0x000fe20008410000 */
[----:B------:R-:W-:Y:S01]  /*48c0*/  FSEL R60, R46, RZ, P6 ;  /* 0x000000ff2e3c7208 */ /* 0x000fe20003000000 */
[----:B------:R-:W-:Y:S01]  /*48d0*/  FADD.FTZ R68, R68, -R155 ;  /* 0x8000009b44447221 */ /* 0x000fe20000010000 */
[----:B------:R-:W-:Y:S01]  /*48e0*/  ISETP.GE.U32.AND P6, PT, R72, RZ, PT ;  /* 0x000000ff4800720c */ /* 0x000fe20003fc6070 */
[----:B------:R-:W-:Y:S01]  /*48f0*/  FFMA.FTZ R162, R127, R162, R0 ;  /* 0x000000a27fa27223 */ /* 0x000fe20000010000 */
[----:B------:R-:W-:-:S02]  /*4900*/  SHF.L.U32 R0, R33, 0x10, RZ ;  /* 0x0000001021007819 */ /* 0x000fc400000006ff */
[----:B------:R-:W-:Y:S01]  /*4910*/  ISETP.GE.U32.AND.EX P6, PT, R73, 0x1000000, PT, P6 ;  /* 0x010000004900780c */ /* 0x000fe20003fc6160 */
[----:B------:R-:W-:Y:S01]  /*4920*/  FMUL.FTZ R162, R162, UR6 ;  /* 0x00000006a2a27c20 */ /* 0x000fe20008410000 */
[----:B------:R-:W-:Y:S01]  /*4930*/  F2FP.BF16.F32.PACK_AB R51, R60, R51 ;  /* 0x000000333c33723e */ /* 0x000fe200000010ff */
[--C-:B------:R-:W-:Y:S01]  /*4940*/  FFMA.FTZ R70, R127, R70, R0.reuse ;  /* 0x000000467f467223 */ /* 0x100fe20000010000 */
[----:B------:R-:W-:Y:S02]  /*4950*/  FSEL R62, R46, RZ, P6 ;  /* 0x000000ff2e3e7208 */ /* 0x000fe40003000000 */
[----:B------:R-:W-:Y:S01]  /*4960*/  LOP3.LUT P6, RZ, R59, 0xff, RZ, 0xc0, !PT ;  /* 0x000000ff3bff7812 */ /* 0x000fe200078cc0ff */
[----:B------:R-:W-:Y:S01]  /*4970*/  FMUL.FTZ R70, R70, UR6 ;  /* 0x0000000646467c20 */ /* 0x000fe20008410000 */
[----:B------:R-:W-:Y:S02]  /*4980*/  PRMT R0, R33, 0x7632, R0 ;  /* 0x0000763221007816 */ /* 0x000fe40000000000 */
[----:B------:R-:W-:-:S02]  /*4990*/  FSEL R50, R44, RZ, P6 ;  /* 0x000000ff2c327208 */ /* 0x000fc40003000000 */
[----:B------:R-:W-:Y:S01]  /*49a0*/  LOP3.LUT P6, RZ, R73, 0xff, RZ, 0xc0, !PT ;  /* 0x000000ff49ff7812 */ /* 0x000fe200078cc0ff */
[----:B------:R-:W-:Y:S01]  /*49b0*/  IMAD.U32 R0, R0, 0x10000, RZ ;  /* 0x0001000000007824 */ /* 0x000fe200078e00ff */
[----:B------:R-:W-:Y:S02]  /*49c0*/  F2FP.BF16.F32.PACK_AB R47, R62, R47 ;  /* 0x0000002f3e2f723e */ /* 0x000fe400000010ff */
[----:B------:R-:W-:Y:S01]  /*49d0*/  FSEL R46, R44, RZ, P6 ;  /* 0x000000ff2c2e7208 */ /* 0x000fe20003000000 */
[--C-:B------:R-:W-:Y:S01]  /*49e0*/  FFMA.FTZ R168, R127, R168, R0.reuse ;  /* 0x000000a87fa87223 */ /* 0x100fe20000010000 */
[----:B------:R-:W-:Y:S02]  /*49f0*/  LOP3.LUT P6, RZ, R59, 0xff00, RZ, 0xc0, !PT ;  /* 0x0000ff003bff7812 */ /* 0x000fe400078cc0ff */
[----:B------:R-:W-:Y:S01]  /*4a00*/  PRMT R0, R32, 0x7632, R0 ;  /* 0x0000763220007816 */ /* 0x000fe20000000000 */
[----:B------:R-:W-:Y:S01]  /*4a10*/  FMUL.FTZ R168, R168, UR6 ;  /* 0x00000006a8a87c20 */ /* 0x000fe20008410000 */
[----:B------:R-:W-:-:S02]  /*4a20*/  FSEL R61, R162, RZ, P6 ;  /* 0x000000ffa23d7208 */ /* 0x000fc40003000000 */
[----:B------:R-:W-:Y:S02]  /*4a30*/  LOP3.LUT P6, RZ, R73, 0xff00, RZ, 0xc0, !PT ;  /* 0x0000ff0049ff7812 */ /* 0x000fe400078cc0ff */
[----:B------:R-:W-:Y:S02]  /*4a40*/  SHF.L.U32 R0, R0, 0x10, RZ ;  /* 0x0000001000007819 */ /* 0x000fe400000006ff */
[----:B------:R-:W-:Y:S02]  /*4a50*/  FSEL R63, R162, RZ, P6 ;  /* 0x000000ffa23f7208 */ /* 0x000fe40003000000 */
[----:B------:R-:W-:Y:S01]  /*4a60*/  LOP3.LUT P6, RZ, R58, 0xff0000, RZ, 0xc0, !PT ;  /* 0x00ff00003aff7812 */ /* 0x000fe200078cc0ff */
[C---:B------:R-:W-:Y:S01]  /*4a70*/  FFMA.FTZ R158, R127.reuse, R158, R0 ;  /* 0x0000009e7f9e7223 */ /* 0x040fe20000010000 */
[----:B------:R-:W-:Y:S02]  /*4a80*/  SHF.L.U32 R0, R32, 0x10, RZ ;  /* 0x0000001020007819 */ /* 0x000fe400000006ff */
[----:B------:R-:W-:Y:S01]  /*4a90*/  FSEL R49, R70, RZ, P6 ;  /* 0x000000ff46317208 */ /* 0x000fe20003000000 */
[----:B------:R-:W-:Y:S01]  /*4aa0*/  FMUL.FTZ R158, R158, UR6 ;  /* 0x000000069e9e7c20 */ /* 0x000fe20008410000 */
[----:B------:R-:W-:Y:S01]  /*4ab0*/  LOP3.LUT P6, RZ, R72, 0xff0000, RZ, 0xc0, !PT ;  /* 0x00ff000048ff7812 */ /* 0x000fe200078cc0ff */
[----:B------:R-:W-:Y:S01]  /*4ac0*/  FFMA.FTZ R0, R127, R68, R0 ;  /* 0x000000447f007223 */ /* 0x000fe20000010000 */
        /* <DEDUP_REMOVED lines=18> */
[----:B------:R-:W-:-:S04]  /*4bf0*/  FSEL R44, R0, RZ, P6 ;  /* 0x000000ff002c7208 */ /* 0x000fc80003000000 */
[----:B------:R-:W-:Y:S01]  /*4c00*/  F2FP.BF16.F32.PACK_AB R44, R59, R44 ;  /* 0x0000002c3b2c723e */ /* 0x000fe200000010ff */
[----:B------:R-:W-:Y:S06]  /*4c10*/  BRA `(.L_x_951) ;  /* 0x00000018005c7947 */ /* 0x000fec0003800000 */
.L_x_949:
[----:B------:R-:W-:Y:S05]  /*4c20*/  @!P2 BRA `(.L_x_952) ;  /* 0x00000004003ca947 */ /* 0x000fea0003800000 */
[-CC-:B------:R-:W-:Y:S01]  /*4c30*/  FFMA.FTZ R0, R169, R170.reuse, R183.reuse ;  /* 0x000000aaa9007223 */ /* 0x180fe200000100b7 */
[----:B------:R-:W-:Y:S01]  /*4c40*/  LOP3.LUT P6, RZ, R59, 0xff0000, RZ, 0xc0, !PT ;  /* 0x00ff00003bff7812 */ /* 0x000fe200078cc0ff */
[-CC-:B------:R-:W-:Y:S01]  /*4c50*/  FFMA.FTZ R184, R184, R170.reuse, R183.reuse ;  /* 0x000000aab8b87223 */ /* 0x180fe200000100b7 */
[-CC-:B------:R-:W-:Y:S01]  /*4c60*/  FFMA.FTZ R165, R165, R170.reuse, R183.reuse ;  /* 0x000000aaa5a57223 */ /* 0x180fe200000100b7 */
[----:B------:R-:W-:Y:S01]  /*4c70*/  FADD.FTZ R0, R153, -R0 ;  /* 0x8000000099007221 */ /* 0x000fe20000010000 */
[----:B0-----:R-:W-:Y:S01]  /*4c80*/  FFMA.FTZ R41, R164, R170, R183 ;  /* 0x000000aaa4297223 */ /* 0x001fe200000100b7 */
[----:B------:R-:W-:Y:S01]  /*4c90*/  FADD.FTZ R48, R173, -R184 ;  /* 0x800000b8ad307221 */ /* 0x000fe20000010000 */
[----:B------:R-:W-:Y:S01]  /*4ca0*/  FADD.FTZ R42, R140, -R165 ;  /* 0x800000a58c2a7221 */ /* 0x000fe20000010000 */
[C---:B------:R-:W-:Y:S01]  /*4cb0*/  FMUL.FTZ R43, R127.reuse, R0 ;  /* 0x000000007f2b7220 */ /* 0x040fe20000410000 */
[----:B------:R-:W-:Y:S01]  /*4cc0*/  FADD.FTZ R162, R162, -R41 ;  /* 0x80000029a2a27221 */ /* 0x000fe20000010000 */
[C---:B------:R-:W-:Y:S01]  /*4cd0*/  FMUL.FTZ R48, R127.reuse, R48 ;  /* 0x000000307f307220 */ /* 0x040fe20000410000 */
[----:B------:R-:W-:Y:S01]  /*4ce0*/  FMUL.FTZ R42, R127, R42 ;  /* 0x0000002a7f2a7220 */ /* 0x000fe20000410000 */
[----:B------:R-:W-:Y:S01]  /*4cf0*/  FMUL.FTZ R0, R43, UR6 ;  /* 0x000000062b007c20 */ /* 0x000fe20008410000 */
[----:B------:R-:W-:Y:S01]  /*4d00*/  FMUL.FTZ R47, R127, R162 ;  /* 0x000000a27f2f7220 */ /* 0x000fe20000410000 */
[----:B------:R-:W-:Y:S01]  /*4d10*/  FMUL.FTZ R40, R48, UR6 ;  /* 0x0000000630287c20 */ /* 0x000fe20008410000 */
[-CC-:B------:R-:W-:Y:S01]  /*4d20*/  FFMA.FTZ R159, R159, R170.reuse, R183.reuse ;  /* 0x000000aa9f9f7223 */ /* 0x180fe200000100b7 */
[-CC-:B------:R-:W-:Y:S01]  /*4d30*/  FFMA.FTZ R168, R168, R170.reuse, R183.reuse ;  /* 0x000000aaa8a87223 */ /* 0x180fe200000100b7 */
[----:B------:R-:W-:Y:S01]  /*4d40*/  FSEL R51, R0, RZ, P6 ;  /* 0x000000ff00337208 */ /* 0x000fe20003000000 */
[----:B------:R-:W-:Y:S01]  /*4d50*/  FFMA.FTZ R45, R160, R170, R183 ;  /* 0x000000aaa02d7223 */ /* 0x000fe200000100b7 */
[----:B------:R-:W-:Y:S01]  /*4d60*/  LOP3.LUT P6, RZ, R73, 0xff0000, RZ, 0xc0, !PT ;  /* 0x00ff000049ff7812 */ /* 0x000fe200078cc0ff */
[----:B------:R-:W-:Y:S01]  /*4d70*/  FADD.FTZ R70, R70, -R159 ;  /* 0x8000009f46467221 */ /* 0x000fe20000010000 */
[----:B------:R-:W-:Y:S01]  /*4d80*/  FADD.FTZ R44, R161, -R168 ;  /* 0x800000a8a12c7221 */ /* 0x000fe20000010000 */
[----:B------:R-:W-:Y:S01]  /*4d90*/  FADD.FTZ R158, R158, -R45 ;  /* 0x8000002d9e9e7221 */ /* 0x000fe20000010000 */
[----:B------:R-:W-:Y:S01]  /*4da0*/  FSEL R62, R0, RZ, P6 ;  /* 0x000000ff003e7208 */ /* 0x000fe20003000000 */
[----:B------:R-:W-:Y:S01]  /*4db0*/  FMUL.FTZ R0, R42, UR6 ;  /* 0x000000062a007c20 */ /* 0x000fe20008410000 */
[----:B------:R-:W-:Y:S01]  /*4dc0*/  ISETP.GE.U32.AND P6, PT, R58, RZ, PT ;  /* 0x000000ff3a00720c */ /* 0x000fe20003fc6070 */
[C---:B------:R-:W-:Y:S01]  /*4dd0*/  FMUL.FTZ R41, R127.reuse, R70 ;  /* 0x000000467f297220 */ /* 0x040fe20000410000 */
[C---:B------:R-:W-:Y:S01]  /*4de0*/  FMUL.FTZ R44, R127.reuse, R44 ;  /* 0x0000002c7f2c7220 */ /* 0x040fe20000410000 */
[----:B------:R-:W-:Y:S01]  /*4df0*/  FMUL.FTZ R45, R127, R158 ;  /* 0x0000009e7f2d7220 */ /* 0x000fe20000410000 */
[----:B------:R-:W-:Y:S01]  /*4e00*/  ISETP.GE.U32.AND.EX P6, PT, R59, 0x1000000, PT, P6 ;  /* 0x010000003b00780c */ /* 0x000fe20003fc6160 */
[----:B------:R-:W-:Y:S01]  /*4e10*/  FFMA.FTZ R155, R155, R170, R183 ;  /* 0x000000aa9b9b7223 */ /* 0x000fe200000100b7 */
[----:B------:R-:W-:-:S02]  /*4e20*/  F2FP.BF16.F32.PACK_AB R43, R48, R43 ;  /* 0x0000002b302b723e */ /* 0x000fc400000010ff */
[----:B------:R-:W-:Y:S02]  /*4e30*/  FSEL R64, R40, RZ, P6 ;  /* 0x000000ff28407208 */ /* 0x000fe40003000000 */
        /* <DEDUP_REMOVED lines=30> */
[----:B------:R-:W-:Y:S01]  /*5020*/  FADD.FTZ R40, R68, -R155 ;  /* 0x8000009b44287221 */ /* 0x000fe20000010000 */
[----:B------:R-:W-:-:S03]  /*5030*/  LOP3.LUT P6, RZ, R58, 0xff00, RZ, 0xc0, !PT ;  /* 0x0000ff003aff7812 */ /* 0x000fc600078cc0ff */
[----:B------:R-:W-:Y:S01]  /*5040*/  FMUL.FTZ R40, R127, R40 ;  /* 0x000000287f287220 */ /* 0x000fe20000410000 */
        /* <DEDUP_REMOVED lines=13> */
.L_x_952:
[-CC-:B------:R-:W-:Y:S01]  /*5120*/  FFMA.FTZ R184, R184, R170.reuse, R183.reuse ;  /* 0x000000aab8b87223 */ /* 0x180fe200000100b7 */
[-CC-:B------:R-:W-:Y:S01]  /*5130*/  FFMA.FTZ R0, R169, R170.reuse, R183.reuse ;  /* 0x000000aaa9007223 */ /* 0x180fe200000100b7 */
[----:B------:R-:W-:Y:S01]  /*5140*/  ISETP.GE.U32.AND P6, PT, R58, RZ, PT ;  /* 0x000000ff3a00720c */ /* 0x000fe20003fc6070 */
[----:B------:R-:W-:Y:S01]  /*5150*/  FFMA.FTZ R165, R165, R170, R183 ;  /* 0x000000aaa5a57223 */ /* 0x000fe200000100b7 */
[----:B------:R-:W-:Y:S01]  /*5160*/  FADD.FTZ R184, R173, -R184 ;  /* 0x800000b8adb87221 */ /* 0x000fe20000010000 */
[----:B------:R-:W-:Y:S01]  /*5170*/  FADD.FTZ R0, R153, -R0 ;  /* 0x8000000099007221 */ /* 0x000fe20000010000 */
[----:B------:R-:W-:Y:S01]  /*5180*/  ISETP.GE.U32.AND.EX P6, PT, R59, 0x1000000, PT, P6 ;  /* 0x010000003b00780c */ /* 0x000fe20003fc6160 */
[----:B------:R-:W-:Y:S01]  /*5190*/  FADD.FTZ R140, R140, -R165 ;  /* 0x800000a58c8c7221 */ /* 0x000fe20000010000 */
[C---:B------:R-:W-:Y:S01]  /*51a0*/  FMUL.FTZ R184, R127.reuse, R184 ;  /* 0x000000b87fb87220 */ /* 0x040fe20000410000 */
[C---:B------:R-:W-:Y:S01]  /*51b0*/  FMUL.FTZ R0, R127.reuse, R0 ;  /* 0x000000007f007220 */ /* 0x040fe20000410000 */
[----:B0-----:R-:W-:Y:S01]  /*51c0*/  FFMA.FTZ R45, R164, R170, R183 ;  /* 0x000000aaa42d7223 */ /* 0x001fe200000100b7 */
[----:B------:R-:W-:Y:S01]  /*51d0*/  FMUL.FTZ R140, R127, R140 ;  /* 0x0000008c7f8c7220 */ /* 0x000fe20000410000 */
[----:B------:R-:W-:Y:S01]  /*51e0*/  FMUL.FTZ R184, R184, UR6 ;  /* 0x00000006b8b87c20 */ /* 0x000fe20008410000 */
[----:B------:R-:W-:Y:S01]  /*51f0*/  FMUL.FTZ R0, R0, UR6 ;  /* 0x0000000600007c20 */ /* 0x000fe20008410000 */
[----:B------:R-:W-:Y:S01]  /*5200*/  FADD.FTZ R162, R162, -R45 ;  /* 0x8000002da2a27221 */ /* 0x000fe20000010000 */
[----:B------:R-:W-:Y:S01]  /*5210*/  FMUL.FTZ R140, R140, UR6 ;  /* 0x000000068c8c7c20 */ /* 0x000fe20008410000 */
[----:B------:R-:W-:Y:S01]  /*5220*/  FFMA.FTZ R159, R159, R170, R183 ;  /* 0x000000aa9f9f7223 */ /* 0x000fe200000100b7 */
[----:B------:R-:W-:Y:S01]  /*5230*/  FSEL R44, R184, RZ, P6 ;  /* 0x000000ffb82c7208 */ /* 0x000fe20003000000 */
[----:B------:R-:W-:Y:S01]  /*5240*/  FMUL.FTZ R162, R127, R162 ;  /* 0x000000a27fa27220 */ /* 0x000fe20000410000 */
[----:B------:R-:W-:Y:S01]  /*5250*/  LOP3.LUT P6, RZ, R59, 0xff0000, RZ, 0xc0, !PT ;  /* 0x00ff00003bff7812 */ /* 0x000fe200078cc0ff */
[----:B------:R-:W-:Y:S01]  /*5260*/  FADD.FTZ R70, R70, -R159 ;  /* 0x8000009f46467221 */ /* 0x000fe20000010000 */
[--C-:B------:R-:W-:Y:S01]  /*5270*/  FFMA.FTZ R168, R168, R170, R183.reuse ;  /* 0x000000aaa8a87223 */ /* 0x100fe200000100b7 */
        /* <DEDUP_REMOVED lines=9> */
[----:B------:R-:W-:Y:S01]  /*5310*/  ISETP.GE.U32.AND P6, PT, R72, RZ, PT ;  /* 0x000000ff4800720c */ /* 0x000fe20003fc6070 */
[----:B------:R-:W-:Y:S01]  /*5320*/  FADD.FTZ R158, R158, -R45 ;  /* 0x8000002d9e9e7221 */ /* 0x000fe20000010000 */
[----:B------:R-:W-:Y:S01]  /*5330*/  FFMA.FTZ R155, R155, R170, R183 ;  /* 0x000000aa9b9b7223 */ /* 0x000fe200000100b7 */
[----:B------:R-:W-:Y:S01]  /*5340*/  FMUL.FTZ R168, R168, UR6 ;  /* 0x00000006a8a87c20 */ /* 0x000fe20008410000 */
[----:B------:R-:W-:Y:S01]  /*5350*/  ISETP.GE.U32.AND.EX P6, PT, R73, 0x1000000, PT, P6 ;  /* 0x010000004900780c */ /* 0x000fe20003fc6160 */
[----:B------:R-:W-:Y:S01]  /*5360*/  FMUL.FTZ R158, R127, R158 ;  /* 0x0000009e7f9e7220 */ /* 0x000fe20000410000 */
        /* <DEDUP_REMOVED lines=8> */
[----:B------:R-:W-:Y:S01]  /*53f0*/  FMUL.FTZ R68, R68, UR6 ;  /* 0x0000000644447c20 */ /* 0x000fe20008410000 */
        /* <DEDUP_REMOVED lines=29> */
.L_x_948:
[----:B------:R-:W-:-:S04]  /*55d0*/  ISETP.NE.U32.AND P0, PT, R130, RZ, PT ;  /* 0x000000ff8200720c */ /* 0x000fc80003f05070 */
[----:B------:R-:W-:-:S13]  /*55e0*/  ISETP.NE.AND.EX P0, PT, R131, RZ, PT, P0 ;  /* 0x000000ff8300720c */ /* 0x000fda0003f05300 */
[----:B------:R-:W-:Y:S05]  /*55f0*/  @!P0 BRA `(.L_x_953) ;  /* 0x0000000800248947 */ /* 0x000fea0003800000 */
[----:B------:R-:W-:Y:S05]  /*5600*/  @!P2 BRA `(.L_x_954) ;  /* 0x000000040018a947 */ /* 0x000fea0003800000 */
[-CC-:B------:R-:W-:Y:S01]  /*5610*/  FFMA.FTZ R0, R169, R170.reuse, R183.reuse ;  /* 0x000000aaa9007223 */ /* 0x180fe200000100b7 */
[-CC-:B------:R-:W-:Y:S01]  /*5620*/  FFMA.FTZ R184, R184, R170.reuse, R183.reuse ;  /* 0x000000aab8b87223 */ /* 0x180fe200000100b7 */
[-CC-:B0-----:R-:W-:Y:S01]  /*5630*/  FFMA.FTZ R41, R164, R170.reuse, R183.reuse ;  /* 0x000000aaa4297223 */ /* 0x181fe200000100b7 */
[----:B------:R-:W-:Y:S02]  /*5640*/  IMAD.U32 R42, R35, 0x10000, RZ ;  /* 0x00010000232a7824 */ /* 0x000fe400078e00ff */
[--C-:B------:R-:W-:Y:S01]  /*5650*/  FADD.FTZ R40, R153, -R0.reuse ;  /* 0x8000000099287221 */ /* 0x100fe20000010000 */
[----:B------:R-:W-:Y:S01]  /*5660*/  PRMT R0, R35, 0x7632, R0 ;  /* 0x0000763223007816 */ /* 0x000fe20000000000 */
[----:B------:R-:W-:Y:S01]  /*5670*/  FADD.FTZ R184, R173, -R184 ;  /* 0x800000b8adb87221 */ /* 0x000fe20000010000 */
[----:B------:R-:W-:Y:S01]  /*5680*/  FFMA.FTZ R165, R165, R170, R183 ;  /* 0x000000aaa5a57223 */ /* 0x000fe200000100b7 */
[----:B------:R-:W-:Y:S01]  /*5690*/  ISETP.GE.U32.AND P6, PT, R58, RZ, PT ;  /* 0x000000ff3a00720c */ /* 0x000fe20003fc6070 */
[----:B------:R-:W-:Y:S01]  /*56a0*/  FADD.FTZ R162, R162, -R41 ;  /* 0x80000029a2a27221 */ /* 0x000fe20000010000 */
[----:B------:R-:W-:Y:S01]  /*56b0*/  SHF.L.U32 R43, R0, 0x10, RZ ;  /* 0x00000010002b7819 */ /* 0x000fe200000006ff */
[C---:B------:R-:W-:Y:S01]  /*56c0*/  FFMA.FTZ R60, R127.reuse, R40, R42 ;  /* 0x000000287f3c7223 */ /* 0x040fe2000001002a */
[----:B------:R-:W-:Y:S01]  /*56d0*/  SHF.L.U32 R41, R34, 0x10, RZ ;  /* 0x0000001022297819 */ /* 0x000fe200000006ff */
[----:B------:R-:W-:Y:S01]  /*56e0*/  FADD.FTZ R140, R140, -R165 ;  /* 0x800000a58c8c7221 */ /* 0x000fe20000010000 */
[----:B------:R-:W-:Y:S01]  /*56f0*/  PRMT R0, R34, 0x7632, R0 ;  /* 0x0000763222007816 */ /* 0x000fe20000000000 */
[----:B------:R-:W-:Y:S01]  /*5700*/  FFMA.FTZ R63, R127, R184, R43 ;  /* 0x000000b87f3f7223 */ /* 0x000fe2000001002b */
[----:B------:R-:W-:Y:S01]  /*5710*/  ISETP.GE.U32.AND.EX P6, PT, R59, 0x1000000, PT, P6 ;  /* 0x010000003b00780c */ /* 0x000fe20003fc6160 */
[----:B------:R-:W-:Y:S01]  /*5720*/  FFMA.FTZ R159, R159, R170, R183 ;  /* 0x000000aa9f9f7223 */ /* 0x000fe200000100b7 */
[----:B------:R-:W-:Y:S01]  /*5730*/  FFMA.FTZ R140, R127, R140, R41 ;  /* 0x0000008c7f8c7223 */ /* 0x000fe20000010029 */
[----:B------:R-:W-:Y:S01]  /*5740*/  FMUL.FTZ R42, R63, UR6 ;  /* 0x000000063f2a7c20 */ /* 0x000fe20008410000 */
[----:B------:R-:W-:-:S02]  /*5750*/  IMAD.U32 R40, R0, 0x10000, RZ ;  /* 0x0001000000287824 */ /* 0x000fc400078e00ff */
[----:B------:R-:W-:Y:S01]  /*5760*/  FMUL.FTZ R41, R60, UR6 ;  /* 0x000000063c297c20 */ /* 0x000fe20008410000 */
[----:B------:R-:W-:Y:S01]  /*5770*/  SHF.L.U32 R0, R33, 0x10, RZ ;  /* 0x0000001021007819 */ /* 0x000fe200000006ff */
[----:B------:R-:W-:Y:S01]  /*5780*/  FADD.FTZ R70, R70, -R159 ;  /* 0x8000009f46467221 */ /* 0x000fe20000010000 */
[----:B------:R-:W-:Y:S01]  /*5790*/  FSEL R65, R42, RZ, P6 ;  /* 0x000000ff2a417208 */ /* 0x000fe20003000000 */
[----:B------:R-:W-:Y:S01]  /*57a0*/  FFMA.FTZ R55, R127, R162, R40 ;  /* 0x000000a27f377223 */ /* 0x000fe20000010028 */
[----:B------:R-:W-:Y:S01]  /*57b0*/  LOP3.LUT P6, RZ, R59, 0xff0000, RZ, 0xc0, !PT ;  /* 0x00ff00003bff7812 */ /* 0x000fe200078cc0ff */
[----:B------:R-:W-:Y:S01]  /*57c0*/  FMUL.FTZ R40, R140, UR6 ;  /* 0x000000068c287c20 */ /* 0x000fe20008410000 */
[--C-:B------:R-:W-:Y:S01]  /*57d0*/  FFMA.FTZ R70, R127, R70, R0.reuse ;  /* 0x000000467f467223 */ /* 0x100fe20000010000 */
[----:B------:R-:W-:Y:S01]  /*57e0*/  PRMT R0, R33, 0x7632, R0 ;  /* 0x0000763221007816 */ /* 0x000fe20000000000 */
[-CC-:B------:R-:W-:Y:S01]  /*57f0*/  FFMA.FTZ R168, R168, R170.reuse, R183.reuse ;  /* 0x000000aaa8a87223 */ /* 0x180fe200000100b7 */
        /* <DEDUP_REMOVED lines=9> */
[----:B------:R-:W-:-:S02]  /*5890*/  IMAD.U32 R41, R32, 0x10000, RZ ;  /* 0x0001000020297824 */ /* 0x000fc400078e00ff */
[----:B------:R-:W-:Y:S01]  /*58a0*/  FMUL.FTZ R42, R70, UR6 ;  /* 0x00000006462a7c20 */ /* 0x000fe20008410000 */
[--C-:B------:R-:W-:Y:S01]  /*58b0*/  FFMA.FTZ R51, R127, R168, R0.reuse ;  /* 0x000000a87f337223 */ /* 0x100fe20000010000 */
[----:B------:R-:W-:Y:S01]  /*58c0*/  FSEL R61, R43, RZ, P6 ;  /* 0x000000ff2b3d7208 */ /* 0x000fe20003000000 */
[----:B------:R-:W-:Y:S01]  /*58d0*/  FFMA.FTZ R40, R127, R68, R41 ;  /* 0x000000447f287223 */ /* 0x000fe20000010029 */
        /* <DEDUP_REMOVED lines=25> */
.L_x_954:
[-CC-:B0-----:R-:W-:Y:S01]  /*5a70*/  FFMA.FTZ R49, R160, R170.reuse, R183.reuse ;  /* 0x000000aaa0317223 */ /* 0x181fe200000100b7 */
[-CC-:B------:R-:W-:Y:S01]  /*5a80*/  FFMA.FTZ R184, R184, R170.reuse, R183.reuse ;  /* 0x000000aab8b87223 */ /* 0x180fe200000100b7 */
[-C--:B------:R-:W-:Y:S01]  /*5a90*/  FFMA.FTZ R0, R169, R170.reuse, R183 ;  /* 0x000000aaa9007223 */ /* 0x080fe200000100b7 */
[----:B------:R-:W-:Y:S02]  /*5aa0*/  IMAD.U32 R51, R35, 0x10000, RZ ;  /* 0x0001000023337824 */ /* 0x000fe400078e00ff */
[----:B------:R-:W-:Y:S01]  /*5ab0*/  FADD.FTZ R158, R158, -R49 ;  /* 0x800000319e9e7221 */ /* 0x000fe20000010000 */
[-C--:B------:R-:W-:Y:S01]  /*5ac0*/  FFMA.FTZ R49, R164, R170.reuse, R183 ;  /* 0x000000aaa4317223 */ /* 0x080fe200000100b7 */
[----:B------:R-:W-:Y:S01]  /*5ad0*/  FADD.FTZ R184, R173, -R184 ;  /* 0x800000b8adb87221 */ /* 0x000fe20000010000 */
[--C-:B------:R-:W-:Y:S01]  /*5ae0*/  FADD.FTZ R48, R153, -R0.reuse ;  /* 0x8000000099307221 */ /* 0x100fe20000010000 */
[----:B------:R-:W-:Y:S01]  /*5af0*/  ISETP.GE.U32.AND P6, PT, R58, RZ, PT ;  /* 0x000000ff3a00720c */ /* 0x000fe20003fc6070 */
[--C-:B------:R-:W-:Y:S01]  /*5b00*/  FADD.FTZ R162, R162, -R49.reuse ;  /* 0x80000031a2a27221 */ /* 0x100fe20000010000 */
[----:B------:R-:W-:Y:S01]  /*5b10*/  PRMT R49, R35, 0x7632, R49 ;  /* 0x0000763223317816 */ /* 0x000fe20000000031 */
[----:B------:R-:W-:Y:S01]  /*5b20*/  FFMA.FTZ R165, R165, R170, R183 ;  /* 0x000000aaa5a57223 */ /* 0x000fe200000100b7 */
[----:B------:R-:W-:Y:S01]  /*5b30*/  FFMA.FTZ R51, R127, R48, R51 ;  /* 0x000000307f337223 */ /* 0x000fe20000010033 */
[----:B------:R-:W-:Y:S01]  /*5b40*/  ISETP.GE.U32.AND.EX P6, PT, R59, 0x1000000, PT, P6 ;  /* 0x010000003b00780c */ /* 0x000fe20003fc6160 */
[----:B------:R-:W-:Y:S01]  /*5b50*/  FFMA.FTZ R159, R159, R170, R183 ;  /* 0x000000aa9f9f7223 */ /* 0x000fe200000100b7 */
[----:B------:R-:W-:Y:S01]  /*5b60*/  SHF.L.U32 R50, R49, 0x10, RZ ;  /* 0x0000001031327819 */ /* 0x000fe200000006ff */
[----:B------:R-:W-:Y:S01]  /*5b70*/  FADD.FTZ R140, R140, -R165 ;  /* 0x800000a58c8c7221 */ /* 0x000fe20000010000 */
[C---:B------:R-:W-:Y:S01]  /*5b80*/  SHF.L.U32 R49, R34.reuse, 0x10, RZ ;  /* 0x0000001022317819 */ /* 0x040fe200000006ff */
[----:B------:R-:W-:Y:S01]  /*5b90*/  FMUL.FTZ R51, R51, UR6 ;  /* 0x0000000633337c20 */ /* 0x000fe20008410000 */
[----:B------:R-:W-:Y:S01]  /*5ba0*/  PRMT R0, R34, 0x7632, R0 ;  /* 0x0000763222007816 */ /* 0x000fe20000000000 */
[C---:B------:R-:W-:Y:S01]  /*5bb0*/  FFMA.FTZ R50, R127.reuse, R184, R50 ;  /* 0x000000b87f327223 */ /* 0x040fe20000010032 */
[----:B------:R-:W-:Y:S01]  /*5bc0*/  FADD.FTZ R70, R70, -R159 ;  /* 0x8000009f46467221 */ /* 0x000fe20000010000 */
[----:B------:R-:W-:Y:S01]  /*5bd0*/  FFMA.FTZ R49, R127, R140, R49 ;  /* 0x0000008c7f317223 */ /* 0x000fe20000010031 */
[----:B------:R-:W-:Y:S01]  /*5be0*/  SHF.L.U32 R48, R0, 0x10, RZ ;  /* 0x0000001000307819 */ /* 0x000fe200000006ff */
[----:B------:R-:W-:Y:S01]  /*5bf0*/  FMUL.FTZ R50, R50, UR6 ;  /* 0x0000000632327c20 */ /* 0x000fe20008410000 */
[----:B------:R-:W-:-:S02]  /*5c00*/  IMAD.U32 R0, R33, 0x10000, RZ ;  /* 0x0001000021007824 */ /* 0x000fc400078e00ff */
[----:B------:R-:W-:Y:S01]  /*5c10*/  FMUL.FTZ R49, R49, UR6 ;  /* 0x0000000631317c20 */ /* 0x000fe20008410000 */
[--C-:B------:R-:W-:Y:S01]  /*5c20*/  FFMA.FTZ R168, R168, R170, R183.reuse ;  /* 0x000000aaa8a87223 */ /* 0x100fe200000100b7 */
[C---:B------:R-:W-:Y:S01]  /*5c30*/  FFMA.FTZ R162, R127.reuse, R162, R48 ;  /* 0x000000a27fa27223 */ /* 0x040fe20000010030 */
[----:B------:R-:W-:Y:S01]  /*5c40*/  FSEL R54, R50, RZ, P6 ;  /* 0x000000ff32367208 */ /* 0x000fe20003000000 */
[----:B------:R-:W-:Y:S01]  /*5c50*/  FFMA.FTZ R70, R127, R70, R0 ;  /* 0x000000467f467223 */ /* 0x000fe20000010000 */
[----:B------:R-:W-:Y:S01]  /*5c60*/  LOP3.LUT P6, RZ, R59, 0xff0000, RZ, 0xc0, !PT ;  /* 0x00ff00003bff7812 */ /* 0x000fe200078cc0ff */
[----:B------:R-:W-:Y:S01]  /*5c70*/  FMUL.FTZ R162, R162, UR6 ;  /* 0x00000006a2a27c20 */ /* 0x000fe20008410000 */
[----:B------:R-:W-:Y:S01]  /*5c80*/  PRMT R48, R33, 0x7632, R48 ;  /* 0x0000763221307816 */ /* 0x000fe20000000030 */
[----:B------:R-:W-:Y:S01]  /*5c90*/  FADD.FTZ R168, R161, -R168 ;  /* 0x800000a8a1a87221 */ /* 0x000fe20000010000 */
[----:B------:R-:W-:Y:S01]  /*5ca0*/  FSEL R51, R51, RZ, P6 ;  /* 0x000000ff33337208 */ /* 0x000fe20003000000 */
[----:B------:R-:W-:Y:S01]  /*5cb0*/  FMUL.FTZ R70, R70, UR6 ;  /* 0x0000000646467c20 */ /* 0x000fe20008410000 */
[----:B------:R-:W-:Y:S01]  /*5cc0*/  LOP3.LUT P6, RZ, R59, 0xff, RZ, 0xc0, !PT ;  /* 0x000000ff3bff7812 */ /* 0x000fe200078cc0ff */
[----:B------:R-:W-:Y:S01]  /*5cd0*/  FFMA.FTZ R155, R155, R170, R183 ;  /* 0x000000aa9b9b7223 */ /* 0x000fe200000100b7 */
[----:B------:R-:W-:-:S02]  /*5ce0*/  SHF.L.U32 R48, R48, 0x10, RZ ;  /* 0x0000001030307819 */ /* 0x000fc400000006ff */
[----:B------:R-:W-:Y:S01]  /*5cf0*/  FSEL R50, R49, RZ, P6 ;  /* 0x000000ff31327208 */ /* 0x000fe20003000000 */
[----:B------:R-:W-:Y:S01]  /*5d00*/  FADD.FTZ R68, R68, -R155 ;  /* 0x8000009b44447221 */ /* 0x000fe20000010000 */
[----:B------:R-:W-:Y:S01]  /*5d10*/  LOP3.LUT P6, RZ, R59, 0xff00, RZ, 0xc0, !PT ;  /* 0x0000ff003bff7812 */ /* 0x000fe200078cc0ff */
[----:B------:R-:W-:Y:S01]  /*5d20*/  FFMA.FTZ R48, R127, R168, R48 ;  /* 0x000000a87f307223 */ /* 0x000fe20000010030 */
[----:B------:R-:W-:Y:S02]  /*5d30*/  PRMT R0, R32, 0x7632, R0 ;  /* 0x0000763220007816 */ /* 0x000fe40000000000 */
[----:B------:R-:W-:Y:S01]  /*5d40*/  FSEL R59, R162, RZ, P6 ;  /* 0x000000ffa23b7208 */ /* 0x000fe20003000000 */
[----:B------:R-:W-:Y:S01]  /*5d50*/  FMUL.FTZ R48, R48, UR6 ;  /* 0x0000000630307c20 */ /* 0x000fe20008410000 */
[----:B------:R-:W-:Y:S02]  /*5d60*/  SHF.L.U32 R0, R0, 0x10, RZ ;  /* 0x0000001000007819 */ /* 0x000fe400000006ff */
[----:B------:R-:W-:-:S02]  /*5d70*/  LOP3.LUT P6, RZ, R58, 0xff0000, RZ, 0xc0, !PT ;  /* 0x00ff00003aff7812 */ /* 0x000fc400078cc0ff */
[----:B------:R-:W-:Y:S01]  /*5d80*/  F2FP.BF16.F32.PACK_AB R51, R54, R51 ;  /* 0x000000333633723e */ /* 0x000fe200000010ff */
[----:B------:R-:W-:Y:S01]  /*5d90*/  FFMA.FTZ R158, R127, R158, R0 ;  /* 0x0000009e7f9e7223 */ /* 0x000fe20000010000 */
[----:B------:R-:W-:Y:S01]  /*5da0*/  FSEL R49, R70, RZ, P6 ;  /* 0x000000ff46317208 */ /* 0x000fe20003000000 */
[----:B------:R-:W-:Y:S01]  /*5db0*/  IMAD.U32 R0, R32, 0x10000, RZ ;  /* 0x0001000020007824 */ /* 0x000fe200078e00ff */
[----:B------:R-:W-:Y:S01]  /*5dc0*/  LOP3.LUT P6, RZ, R58, 0xff000000, RZ, 0xc0, !PT ;  /* 0xff0000003aff7812 */ /* 0x000fe200078cc0ff */
[----:B------:R-:W-:Y:S01]  /*5dd0*/  FMUL.FTZ R158, R158, UR6 ;  /* 0x000000069e9e7c20 */ /* 0x000fe20008410000 */
[----:B------:R-:W-:Y:S01]  /*5de0*/  F2FP.BF16.F32.PACK_AB R50, R59, R50 ;  /* 0x000000323b32723e */ /* 0x000fe200000010ff */
[----:B------:R-:W-:Y:S01]  /*5df0*/  FFMA.FTZ R0, R127, R68, R0 ;  /* 0x000000447f007223 */ /* 0x000fe20000010000 */
[----:B------:R-:W-:Y:S02]  /*5e00*/  FSEL R48, R48, RZ, P6 ;  /* 0x000000ff30307208 */ /* 0x000fe40003000000 */
[----:B------:R-:W-:Y:S01]  /*5e10*/  LOP3.LUT P6, RZ, R58, 0xff00, RZ, 0xc0, !PT ;  /* 0x0000ff003aff7812 */ /* 0x000fe200078cc0ff */
[----:B------:R-:W-:Y:S01]  /*5e20*/  FMUL.FTZ R0, R0, UR6 ;  /* 0x0000000600007c20 */ /* 0x000fe20008410000 */
[----:B------:R-:W-:-:S02]  /*5e30*/  F2FP.BF16.F32.PACK_AB R49, R48, R49 ;  /* 0x000000313031723e */ /* 0x000fc400000010ff */
[----:B------:R-:W-:Y:S02]  /*5e40*/  FSEL R55, R158, RZ, P6 ;  /* 0x000000ff9e377208 */ /* 0x000fe40003000000 */
[----:B------:R-:W-:-:S04]  /*5e50*/  LOP3.LUT P6, RZ, R58, 0xff, RZ, 0xc0, !PT ;  /* 0x000000ff3aff7812 */ /* 0x000fc800078cc0ff */
[----:B------:R-:W-:-:S04]  /*5e60*/  FSEL R0, R0, RZ, P6 ;  /* 0x000000ff00007208 */ /* 0x000fc80003000000 */
[----:B------:R-:W-:Y:S01]  /*5e70*/  F2FP.BF16.F32.PACK_AB R48, R55, R0 ;  /* 0x000000003730723e */ /* 0x000fe200000010ff */
[----:B------:R-:W-:Y:S06]  /*5e80*/  BRA `(.L_x_951) ;  /* 0x0000000400c07947 */ /* 0x000fec0003800000 */
.L_x_953:
[----:B------:R-:W-:Y:S05]  /*5e90*/  @!P2 BRA `(.L_x_955) ;  /* 0x0000000000e8a947 */ /* 0x000fea0003800000 */
        /* <DEDUP_REMOVED lines=9> */
[C---:B0-----:R-:W-:Y:S01]  /*5f30*/  FMUL.FTZ R43, R127.reuse, R0 ;  /* 0x000000007f2b7220 */ /* 0x041fe20000410000 */
[----:B------:R-:W-:Y:S01]  /*5f40*/  FFMA.FTZ R41, R164, R170, R183 ;  /* 0x000000aaa4297223 */ /* 0x000fe200000100b7 */
[----:B------:R-:W-:Y:S01]  /*5f50*/  FMUL.FTZ R140, R127, R140 ;  /* 0x0000008c7f8c7220 */ /* 0x000fe20000410000 */
[----:B------:R-:W-:Y:S01]  /*5f60*/  FMUL.FTZ R0, R184, UR6 ;  /* 0x00000006b8007c20 */ /* 0x000fe20008410000 */
[----:B------:R-:W-:Y:S01]  /*5f70*/  FMUL.FTZ R40, R43, UR6 ;  /* 0x000000062b287c20 */ /* 0x000fe20008410000 */
[----:B------:R-:W-:Y:S01]  /*5f80*/  FADD.FTZ R162, R162, -R41 ;  /* 0x80000029a2a27221 */ /* 0x000fe20000010000 */
[-CC-:B------:R-:W-:Y:S01]  /*5f90*/  FFMA.FTZ R159, R159, R170.reuse, R183.reuse ;  /* 0x000000aa9f9f7223 */ /* 0x180fe200000100b7 */
[----:B------:R-:W-:Y:S01]  /*5fa0*/  FFMA.FTZ R168, R168, R170, R183 ;  /* 0x000000aaa8a87223 */ /* 0x000fe200000100b7 */
[----:B------:R-:W-:Y:S01]  /*5fb0*/  FSEL R63, R0, RZ, P6 ;  /* 0x000000ff003f7208 */ /* 0x000fe20003000000 */
[----:B------:R-:W-:Y:S01]  /*5fc0*/  FMUL.FTZ R0, R140, UR6 ;  /* 0x000000068c007c20 */ /* 0x000fe20008410000 */
[----:B------:R-:W-:Y:S01]  /*5fd0*/  LOP3.LUT P6, RZ, R59, 0xff0000, RZ, 0xc0, !PT ;  /* 0x00ff00003bff7812 */ /* 0x000fe200078cc0ff */
[----:B------:R-:W-:Y:S01]  /*5fe0*/  FMUL.FTZ R55, R127, R162 ;  /* 0x000000a27f377220 */ /* 0x000fe20000410000 */
[----:B------:R-:W-:Y:S01]  /*5ff0*/  FADD.FTZ R70, R70, -R159 ;  /* 0x8000009f46467221 */ /* 0x000fe20000010000 */
[----:B------:R-:W-:Y:S01]  /*6000*/  FADD.FTZ R168, R161, -R168 ;  /* 0x800000a8a1a87221 */ /* 0x000fe20000010000 */
[----:B------:R-:W-:Y:S01]  /*6010*/  FSEL R60, R40, RZ, P6 ;  /* 0x000000ff283c7208 */ /* 0x000fe20003000000 */
[----:B------:R-:W-:Y:S01]  /*6020*/  FMUL.FTZ R40, R55, UR6 ;  /* 0x0000000637287c20 */ /* 0x000fe20008410000 */
[----:B------:R-:W-:Y:S01]  /*6030*/  LOP3.LUT P6, RZ, R59, 0xff, RZ, 0xc0, !PT ;  /* 0x000000ff3bff7812 */ /* 0x000fe200078cc0ff */
[----:B------:R-:W-:Y:S01]  /*6040*/  FMUL.FTZ R70, R127, R70 ;  /* 0x000000467f467220 */ /* 0x000fe20000410000 */
[----:B------:R-:W-:Y:S01]  /*6050*/  FFMA.FTZ R155, R155, R170, R183 ;  /* 0x000000aa9b9b7223 */ /* 0x000fe200000100b7 */
        /* <DEDUP_REMOVED lines=30> */
.L_x_955:
[-CC-:B------:R-:W-:Y:S01]  /*6240*/  FFMA.FTZ R184, R184, R170.reuse, R183.reuse ;  /* 0x000000aab8b87223 */ /* 0x180fe200000100b7 */
[-CC-:B------:R-:W-:Y:S01]  /*6250*/  FFMA.FTZ R0, R169, R170.reuse, R183.reuse ;  /* 0x000000aaa9007223 */ /* 0x180fe200000100b7 */
[----:B------:R-:W-:Y:S01]  /*6260*/  ISETP.GE.U32.AND P6, PT, R58, RZ, PT ;  /* 0x000000ff3a00720c */ /* 0x000fe20003fc6070 */
[-CC-:B0-----:R-:W-:Y:S01]  /*6270*/  FFMA.FTZ R49, R160, R170.reuse, R183.reuse ;  /* 0x000000aaa0317223 */ /* 0x181fe200000100b7 */
[----:B------:R-:W-:Y:S01]  /*6280*/  FADD.FTZ R184, R173, -R184 ;  /* 0x800000b8adb87221 */ /* 0x000fe20000010000 */
[----:B------:R-:W-:Y:S01]  /*6290*/  FADD.FTZ R0, R153, -R0 ;  /* 0x8000000099007221 */ /* 0x000fe20000010000 */
[----:B------:R-:W-:Y:S01]  /*62a0*/  FFMA.FTZ R165, R165, R170, R183 ;  /* 0x000000aaa5a57223 */ /* 0x000fe200000100b7 */
[----:B------:R-:W-:Y:S01]  /*62b0*/  ISETP.GE.U32.AND.EX P6, PT, R59, 0x1000000, PT, P6 ;  /* 0x010000003b00780c */ /* 0x000fe20003fc6160 */
[C---:B------:R-:W-:Y:S01]  /*62c0*/  FMUL.FTZ R184, R127.reuse, R184 ;  /* 0x000000b87fb87220 */ /* 0x040fe20000410000 */
[C---:B------:R-:W-:Y:S01]  /*62d0*/  FMUL.FTZ R0, R127.reuse, R0 ;  /* 0x000000007f007220 */ /* 0x040fe20000410000 */
[----:B------:R-:W-:Y:S01]  /*62e0*/  FADD.FTZ R158, R158, -R49 ;  /* 0x800000319e9e7221 */ /* 0x000fe20000010000 */
[----:B------:R-:W-:Y:S01]  /*62f0*/  FADD.FTZ R140, R140, -R165 ;  /* 0x800000a58c8c7221 */ /* 0x000fe20000010000 */
[----:B------:R-:W-:Y:S01]  /*6300*/  FMUL.FTZ R184, R184, UR6 ;  /* 0x00000006b8b87c20 */ /* 0x000fe20008410000 */
[--C-:B------:R-:W-:Y:S01]  /*6310*/  FFMA.FTZ R49, R164, R170, R183.reuse ;  /* 0x000000aaa4317223 */ /* 0x100fe200000100b7 */
[----:B------:R-:W-:Y:S01]  /*6320*/  FMUL.FTZ R0, R0, UR6 ;  /* 0x0000000600007c20 */ /* 0x000fe20008410000 */
[----:B------:R-:W-:Y:S01]  /*6330*/  FMUL.FTZ R140, R127, R140 ;  /* 0x0000008c7f8c7220 */ /* 0x000fe20000410000 */
[----:B------:R-:W-:Y:S01]  /*6340*/  FFMA.FTZ R159, R159, R170, R183 ;  /* 0x000000aa9f9f7223 */ /* 0x000fe200000100b7 */
[----:B------:R-:W-:Y:S01]  /*6350*/  FSEL R51, R184, RZ, P6 ;  /* 0x000000ffb8337208 */ /* 0x000fe20003000000 */
[----:B------:R-:W-:Y:S01]  /*6360*/  FADD.FTZ R162, R162, -R49 ;  /* 0x80000031a2a27221 */ /* 0x000fe20000010000 */
[----:B------:R-:W-:Y:S01]  /*6370*/  LOP3.LUT P6, RZ, R59, 0xff0000, RZ, 0xc0, !PT ;  /* 0x00ff00003bff7812 */ /* 0x000fe200078cc0ff */
        /* <DEDUP_REMOVED lines=10> */
[----:B------:R-:W-:Y:S01]  /*6420*/  FFMA.FTZ R155, R155, R170, R183 ;  /* 0x000000aa9b9b7223 */ /* 0x000fe200000100b7 */
[----:B------:R-:W-:Y:S01]  /*6430*/  LOP3.LUT P6, RZ, R59, 0xff00, RZ, 0xc0, !PT ;  /* 0x0000ff003bff7812 */ /* 0x000fe200078cc0ff */
[----:B------:R-:W-:Y:S01]  /*6440*/  FMUL.FTZ R70, R70, UR6 ;  /* 0x0000000646467c20 */ /* 0x000fe20008410000 */
[C---:B------:R-:W-:Y:S01]  /*6450*/  FMUL.FTZ R168, R127.reuse, R168 ;  /* 0x000000a87fa87220 */ /* 0x040fe20000410000 */
[C---:B------:R-:W-:Y:S01]  /*6460*/  FMUL.FTZ R158, R127.reuse, R158 ;  /* 0x0000009e7f9e7220 */ /* 0x040fe20000410000 */
[----:B------:R-:W-:Y:S01]  /*6470*/  FSEL R59, R162, RZ, P6 ;  /* 0x000000ffa23b7208 */ /* 0x000fe20003000000 */
[----:B------:R-:W-:Y:S01]  /*6480*/  FADD.FTZ R68, R68, -R155 ;  /* 0x8000009b44447221 */ /* 0x000fe20000010000 */
[----:B------:R-:W-:Y:S01]  /*6490*/  LOP3.LUT P6, RZ, R58, 0xff0000, RZ, 0xc0, !PT ;  /* 0x00ff00003aff7812 */ /* 0x000fe200078cc0ff */
[----:B------:R-:W-:Y:S01]  /*64a0*/  FMUL.FTZ R168, R168, UR6 ;  /* 0x00000006a8a87c20 */ /* 0x000fe20008410000 */
[----:B------:R-:W-:Y:S01]  /*64b0*/  FMUL.FTZ R158, R158, UR6 ;  /* 0x000000069e9e7c20 */ /* 0x000fe20008410000 */
        /* <DEDUP_REMOVED lines=9> */
[----:B------:R-:W-:Y:S02]  /*6550*/  LOP3.LUT P6, RZ, R58, 0xff, RZ, 0xc0, !PT ;  /* 0x000000ff3aff7812 */ /* 0x000fe400078cc0ff */
[----:B------:R-:W-:Y:S02]  /*6560*/  F2FP.BF16.F32.PACK_AB R49, R168, R49 ;  /* 0x00000031a831723e */ /* 0x000fe400000010ff */
[----:B------:R-:W-:-:S04]  /*6570*/  FSEL R48, R68, RZ, P6 ;  /* 0x000000ff44307208 */ /* 0x000fc80003000000 */
[----:B------:R-:W-:-:S07]  /*6580*/  F2FP.BF16.F32.PACK_AB R48, R55, R48 ;  /* 0x000000303730723e */ /* 0x000fce00000010ff */
.L_x_951:
        /* <DEDUP_REMOVED lines=20> */
[----:B------:R-:W-:Y:S01]  /*66d0*/  SHF.L.U32 R40, R133, 0x10, RZ ;  /* 0x0000001085287819 */ /* 0x000fe200000006ff */
[----:B------:R-:W-:Y:S01]  /*66e0*/  FADD.FTZ R132, R132, -R41 ;  /* 0x8000002984847221 */ /* 0x000fe20000010000 */
[----:B------:R-:W-:Y:S01]  /*66f0*/  FADD.FTZ R156, R156, -R167 ;  /* 0x800000a79c9c7221 */ /* 0x000fe20000010000 */
[----:B------:R-:W-:Y:S01]  /*6700*/  FMUL.FTZ R0, R48, UR6 ;  /* 0x0000000630007c20 */ /* 0x000fe20008410000 */
[----:B------:R-:W-:Y:S01]  /*6710*/  FFMA.FTZ R41, R134, R170, R183 ;  /* 0x000000aa86297223 */ /* 0x000fe200000100b7 */
[----:B------:R-:W-:Y:S01]  /*6720*/  FFMA.FTZ R65, R127, R192, R40 ;  /* 0x000000c07f417223 */ /* 0x000fe20000010028 */
[----:B------:R-:W-:-:S02]  /*6730*/  IMAD.U32 R40, R38, 0x10000, RZ ;  /* 0x0001000026287824 */ /* 0x000fc400078e00ff */
[-C--:B------:R-:W-:Y:S01]  /*6740*/  FFMA.FTZ R163, R163, R170.reuse, R183 ;  /* 0x000000aaa3a37223 */ /* 0x080fe200000100b7 */
[----:B------:R-:W-:Y:S01]  /*6750*/  FSEL R60, R0, RZ, P6 ;  /* 0x000000ff003c7208 */ /* 0x000fe20003000000 */
[----:B------:R-:W-:Y:S01]  /*6760*/  FMUL.FTZ R43, R65, UR6 ;  /* 0x00000006412b7c20 */ /* 0x000fe20008410000 */
[----:B------:R-:W-:Y:S01]  /*6770*/  LOP3.LUT P6, RZ, R3, 0xff0000, RZ, 0xc0, !PT ;  /* 0x00ff000003ff7812 */ /* 0x000fe200078cc0ff */
[----:B------:R-:W-:Y:S01]  /*6780*/  FADD.FTZ R136, R136, -R41 ;  /* 0x8000002988887221 */ /* 0x000fe20000010000 */
[-C--:B------:R-:W-:Y:S01]  /*6790*/  FFMA.FTZ R41, R142, R170.reuse, R183 ;  /* 0x000000aa8e297223 */ /* 0x080fe200000100b7 */
[----:B------:R-:W-:Y:S01]  /*67a0*/  FADD.FTZ R154, R154, -R163 ;  /* 0x800000a39a9a7221 */ /* 0x000fe20000010000 */
[----:B------:R-:W-:Y:S01]  /*67b0*/  FSEL R62, R0, RZ, P6 ;  /* 0x000000ff003e7208 */ /* 0x000fe20003000000 */
[----:B------:R-:W-:Y:S01]  /*67c0*/  FFMA.FTZ R0, R175, R170, R183 ;  /* 0x000000aaaf007223 */ /* 0x000fe200000100b7 */
[----:B------:R-:W-:Y:S01]  /*67d0*/  ISETP.GE.U32.AND P6, PT, R56, RZ, PT ;  /* 0x000000ff3800720c */ /* 0x000fe20003fc6070 */
[----:B------:R-:W-:-:S02]  /*67e0*/  FADD.FTZ R144, R144, -R41 ;  /* 0x8000002990907221 */ /* 0x000fc40000010000 */
[----:B------:R-:W-:Y:S01]  /*67f0*/  FADD.FTZ R0, R171, -R0 ;  /* 0x80000000ab007221 */ /* 0x000fe20000010000 */
[----:B------:R-:W-:-:S03]  /*6800*/  ISETP.GE.U32.AND.EX P6, PT, R57, 0x1000000, PT, P6 ;  /* 0x010000003900780c */ /* 0x000fc60003fc6160 */
[----:B------:R-:W-:Y:S01]  /*6810*/  FFMA.FTZ R42, R127, R0, R40 ;  /* 0x000000007f2a7223 */ /* 0x000fe20000010028 */
[----:B------:R-:W-:Y:S02]  /*6820*/  FSEL R67, R43, RZ, P6 ;  /* 0x000000ff2b437208 */ /* 0x000fe40003000000 */
[----:B------:R-:W-:Y:S01]  /*6830*/  ISETP.GE.U32.AND P6, PT, R2, RZ, PT ;  /* 0x000000ff0200720c */ /* 0x000fe20003fc6070 */
[----:B------:R-:W-:Y:S01]  /*6840*/  FMUL.FTZ R40, R42, UR6 ;  /* 0x000000062a287c20 */ /* 0x000fe20008410000 */
[----:B------:R-:W-:Y:S02]  /*6850*/  SHF.L.U32 R0, R137, 0x10, RZ ;  /* 0x0000001089007819 */ /* 0x000fe400000006ff */
[----:B------:R-:W-:-:S03]  /*6860*/  ISETP.GE.U32.AND.EX P6, PT, R3, 0x1000000, PT, P6 ;  /* 0x010000000300780c */ /* 0x000fc60003fc6160 */
[----:B------:R-:W-:Y:S01]  /*6870*/  FFMA.FTZ R51, R127, R132, R0 ;  /* 0x000000847f337223 */ /* 0x000fe20000010000 */
[----:B------:R-:W-:Y:S02]  /*6880*/  FSEL R71, R43, RZ, P6 ;  /* 0x000000ff2b477208 */ /* 0x000fe40003000000 */
[----:B------:R-:W-:Y:S01]  /*6890*/  LOP3.LUT P6, RZ, R57, 0xff, RZ, 0xc0, !PT ;  /* 0x000000ff39ff7812 */ /* 0x000fe200078cc0ff */
[----:B------:R-:W-:Y:S01]  /*68a0*/  FMUL.FTZ R43, R51, UR6 ;  /* 0x00000006332b7c20 */ /* 0x000fe20008410000 */
[----:B------:R-:W-:Y:S02]  /*68b0*/  SHF.L.U32 R0, R37, 0x10, RZ ;  /* 0x0000001025007819 */ /* 0x000fe400000006ff */
[----:B------:R-:W-:Y:S02]  /*68c0*/  FSEL R50, R40, RZ, P6 ;  /* 0x000000ff28327208 */ /* 0x000fe40003000000 */
        /* <DEDUP_REMOVED lines=8> */
[----:B------:R-:W-:Y:S02]  /*6950*/  SHF.L.U32 R0, R69, 0x10, RZ ;  /* 0x0000001045007819 */ /* 0x000fe400000006ff */
[----:B------:R-:W-:Y:S01]  /*6960*/  FSEL R61, R43, RZ, P6 ;  /* 0x000000ff2b3d7208 */ /* 0x000fe20003000000 */
[----:B------:R-:W-:Y:S01]  /*6970*/  FMUL.FTZ R41, R47, UR6 ;  /* 0x000000062f297c20 */ /* 0x000fe20008410000 */
[----:B------:R-:W-:Y:S01]  /*6980*/  LOP3.LUT P6, RZ, R3, 0xff00, RZ, 0xc0, !PT ;  /* 0x0000ff0003ff7812 */ /* 0x000fe200078cc0ff */
[----:B------:R-:W-:Y:S01]  /*6990*/  FFMA.FTZ R45, R127, R144, R0 ;  /* 0x000000907f2d7223 */ /* 0x000fe20000010000 */
[----:B------:R-:W-:-:S02]  /*69a0*/  SHF.L.U32 R0, R36, 0x10, RZ ;  /* 0x0000001024007819 */ /* 0x000fc400000006ff */
[----:B------:R-:W-:Y:S02]  /*69b0*/  FSEL R63, R43, RZ, P6 ;  /* 0x000000ff2b3f7208 */ /* 0x000fe40003000000 */
[----:B------:R-:W-:Y:S01]  /*69c0*/  LOP3.LUT P6, RZ, R56, 0xff0000, RZ, 0xc0, !PT ;  /* 0x00ff000038ff7812 */ /* 0x000fe200078cc0ff */
[----:B------:R-:W-:Y:S01]  /*69d0*/  FFMA.FTZ R0, R127, R154, R0 ;  /* 0x0000009a7f007223 */ /* 0x000fe20000010000 */
[----:B------:R-:W-:Y:S02]  /*69e0*/  F2FP.BF16.F32.PACK_AB R43, R65, R48 ;  /* 0x00000030412b723e */ /* 0x000fe400000010ff */
[----:B------:R-:W-:Y:S01]  /*69f0*/  FSEL R49, R40, RZ, P6 ;  /* 0x000000ff28317208 */ /* 0x000fe20003000000 */
[----:B------:R-:W-:Y:S01]  /*6a00*/  FMUL.FTZ R44, R0, UR6 ;  /* 0x00000006002c7c20 */ /* 0x000fe20008410000 */
        /* <DEDUP_REMOVED lines=26> */
.L_x_958:
[-CC-:B------:R-:W-:Y:S01]  /*6bb0*/  FFMA.FTZ R192, R192, R170.reuse, R183.reuse ;  /* 0x000000aac0c07223 */ /* 0x180fe200000100b7 */
[----:B0-----:R-:W-:Y:S02]  /*6bc0*/  IMAD.U32 R44, R133, 0x10000, RZ ;  /* 0x00010000852c7824 */ /* 0x001fe400078e00ff */
[----:B------:R-:W-:Y:S01]  /*6bd0*/  FFMA.FTZ R0, R179, R170, R183 ;  /* 0x000000aab3007223 */ /* 0x000fe200000100b7 */
[----:B------:R-:W-:Y:S01]  /*6be0*/  SHF.L.U32 R45, R39, 0x10, RZ ;  /* 0x00000010272d7819 */ /* 0x000fe200000006ff */
[----:B------:R-:W-:Y:S01]  /*6bf0*/  FADD.FTZ R192, R181, -R192 ;  /* 0x800000c0b5c07221 */ /* 0x000fe20000010000 */
[----:B------:R-:W-:Y:S01]  /*6c00*/  ISETP.GE.U32.AND P6, PT, R56, RZ, PT ;  /* 0x000000ff3800720c */ /* 0x000fe20003fc6070 */
[----:B------:R-:W-:Y:S01]  /*6c10*/  FADD.FTZ R0, R177, -R0 ;  /* 0x80000000b1007221 */ /* 0x000fe20000010000 */
[----:B------:R-:W-:Y:S02]  /*6c20*/  IMAD.U32 R46, R137, 0x10000, RZ ;  /* 0x00010000892e7824 */ /* 0x000fe400078e00ff */
[----:B------:R-:W-:Y:S01]  /*6c30*/  FFMA.FTZ R44, R127, R192, R44 ;  /* 0x000000c07f2c7223 */ /* 0x000fe2000001002c */
[----:B------:R-:W-:Y:S01]  /*6c40*/  ISETP.GE.U32.AND.EX P6, PT, R57, 0x1000000, PT, P6 ;  /* 0x010000003900780c */ /* 0x000fe20003fc6160 */
[----:B------:R-:W-:Y:S01]  /*6c50*/  FFMA.FTZ R0, R127, R0, R45 ;  /* 0x000000007f007223 */ /* 0x000fe2000001002d */
[-CC-:B------:R-:W-:Y:S01]  /*6c60*/  FFMA.FTZ R167, R167, R170.reuse, R183.reuse ;  /* 0x000000aaa7a77223 */ /* 0x180fe200000100b7 */
[----:B------:R-:W-:Y:S01]  /*6c70*/  FMUL.FTZ R47, R44, UR6 ;  /* 0x000000062c2f7c20 */ /* 0x000fe20008410000 */
[----:B------:R-:W-:Y:S01]  /*6c80*/  SHF.L.U32 R44, R38, 0x10, RZ ;  /* 0x00000010262c7819 */ /* 0x000fe200000006ff */
[----:B------:R-:W-:Y:S01]  /*6c90*/  FMUL.FTZ R45, R0, UR6 ;  /* 0x00000006002d7c20 */ /* 0x000fe20008410000 */
[-C--:B------:R-:W-:Y:S01]  /*6ca0*/  FFMA.FTZ R0, R175, R170.reuse, R183 ;  /* 0x000000aaaf007223 */ /* 0x080fe200000100b7 */
[----:B------:R-:W-:Y:S01]  /*6cb0*/  FADD.FTZ R156, R156, -R167 ;  /* 0x800000a79c9c7221 */ /* 0x000fe20000010000 */
[----:B------:R-:W-:Y:S01]  /*6cc0*/  FSEL R64, R47, RZ, P6 ;  /* 0x000000ff2f407208 */ /* 0x000fe20003000000 */
[----:B------:R-:W-:Y:S01]  /*6cd0*/  FFMA.FTZ R163, R163, R170, R183 ;  /* 0x000000aaa3a37223 */ /* 0x000fe200000100b7 */
[----:B------:R-:W-:Y:S01]  /*6ce0*/  LOP3.LUT P6, RZ, R57, 0xff0000, RZ, 0xc0, !PT ;  /* 0x00ff000039ff7812 */ /* 0x000fe200078cc0ff */
[----:B------:R-:W-:-:S02]  /*6cf0*/  FADD.FTZ R0, R171, -R0 ;  /* 0x80000000ab007221 */ /* 0x000fc40000010000 */
[----:B------:R-:W-:Y:S01]  /*6d00*/  FADD.FTZ R154, R154, -R163 ;  /* 0x800000a39a9a7221 */ /* 0x000fe20000010000 */
[----:B------:R-:W-:Y:S01]  /*6d10*/  FSEL R51, R45, RZ, P6 ;  /* 0x000000ff2d337208 */ /* 0x000fe20003000000 */
[----:B------:R-:W-:Y:S01]  /*6d20*/  FFMA.FTZ R0, R127, R0, R44 ;  /* 0x000000007f007223 */ /* 0x000fe2000001002c */
[----:B------:R-:W-:Y:S02]  /*6d30*/  LOP3.LUT P6, RZ, R3, 0xff0000, RZ, 0xc0, !PT ;  /* 0x00ff000003ff7812 */ /* 0x000fe400078cc0ff */
[----:B------:R-:W-:Y:S01]  /*6d40*/  F2FP.BF16.F32.PACK_AB R51, R64, R51 ;  /* 0x000000334033723e */ /* 0x000fe200000010ff */
[----:B------:R-:W-:Y:S01]  /*6d50*/  FMUL.FTZ R44, R0, UR6 ;  /* 0x00000006002c7c20 */ /* 0x000fe20008410000 */
[----:B------:R-:W-:Y:S01]  /*6d60*/  FSEL R62, R45, RZ, P6 ;  /* 0x000000ff2d3e7208 */ /* 0x000fe20003000000 */
[-C--:B------:R-:W-:Y:S01]  /*6d70*/  FFMA.FTZ R45, R190, R170.reuse, R183 ;  /* 0x000000aabe2d7223 */ /* 0x080fe200000100b7 */
[----:B------:R-:W-:Y:S02]  /*6d80*/  ISETP.GE.U32.AND P6, PT, R2, RZ, PT ;  /* 0x000000ff0200720c */ /* 0x000fe40003fc6070 */
[----:B------:R-:W-:Y:S01]  /*6d90*/  SHF.L.U32 R0, R37, 0x10, RZ ;  /* 0x0000001025007819 */ /* 0x000fe200000006ff */
[----:B------:R-:W-:Y:S01]  /*6da0*/  FADD.FTZ R132, R132, -R45 ;  /* 0x8000002d84847221 */ /* 0x000fe20000010000 */
[----:B------:R-:W-:Y:S01]  /*6db0*/  ISETP.GE.U32.AND.EX P6, PT, R3, 0x1000000, PT, P6 ;  /* 0x010000000300780c */ /* 0x000fe20003fc6160 */
[----:B------:R-:W-:-:S02]  /*6dc0*/  FFMA.FTZ R45, R134, R170, R183 ;  /* 0x000000aa862d7223 */ /* 0x000fc400000100b7 */
        /* <DEDUP_REMOVED lines=8> */
[----:B------:R-:W-:Y:S01]  /*6e50*/  FFMA.FTZ R45, R142, R170, R183 ;  /* 0x000000aa8e2d7223 */ /* 0x000fe200000100b7 */
[----:B------:R-:W-:Y:S01]  /*6e60*/  LOP3.LUT P6, RZ, R3, 0xff, RZ, 0xc0, !PT ;  /* 0x000000ff03ff7812 */ /* 0x000fe200078cc0ff */
[----:B------:R-:W-:-:S02]  /*6e70*/  FFMA.FTZ R46, R127, R136, R46 ;  /* 0x000000887f2e7223 */ /* 0x000fc4000001002e */
[----:B------:R-:W-:Y:S01]  /*6e80*/  FADD.FTZ R45, R144, -R45 ;  /* 0x8000002d902d7221 */ /* 0x000fe20000010000 */
[----:B------:R-:W-:Y:S01]  /*6e90*/  FSEL R60, R44, RZ, P6 ;  /* 0x000000ff2c3c7208 */ /* 0x000fe20003000000 */
[----:B------:R-:W-:Y:S01]  /*6ea0*/  FMUL.FTZ R44, R0, UR6 ;  /* 0x00000006002c7c20 */ /* 0x000fe20008410000 */
[----:B------:R-:W-:Y:S01]  /*6eb0*/  LOP3.LUT P6, RZ, R57, 0xff00, RZ, 0xc0, !PT ;  /* 0x0000ff0039ff7812 */ /* 0x000fe200078cc0ff */
[----:B------:R-:W-:Y:S01]  /*6ec0*/  FMUL.FTZ R46, R46, UR6 ;  /* 0x000000062e2e7c20 */ /* 0x000fe20008410000 */
[----:B------:R-:W-:Y:S02]  /*6ed0*/  IMAD.U32 R0, R71, 0x10000, RZ ;  /* 0x0001000047007824 */ /* 0x000fe400078e00ff */
[----:B------:R-:W-:Y:S02]  /*6ee0*/  FSEL R61, R47, RZ, P6 ;  /* 0x000000ff2f3d7208 */ /* 0x000fe40003000000 */
        /* <DEDUP_REMOVED lines=8> */
[----:B------:R-:W-:-:S04]  /*6f70*/  LOP3.LUT P6, RZ, R2, 0xff0000, RZ, 0xc0, !PT ;  /* 0x00ff000002ff7812 */ /* 0x000fc800078cc0ff */
[----:B------:R-:W-:Y:S02]  /*6f80*/  FSEL R54, R44, RZ, P6 ;  /* 0x000000ff2c367208 */ /* 0x000fe40003000000 */
[----:B------:R-:W-:Y:S02]  /*6f90*/  LOP3.LUT P6, RZ, R56, 0xff000000, RZ, 0xc0, !PT ;  /* 0xff00000038ff7812 */ /* 0x000fe400078cc0ff */
[----:B------:R-:W-:Y:S02]  /*6fa0*/  SHF.L.U32 R44, R36, 0x10, RZ ;  /* 0x00000010242c7819 */ /* 0x000fe400000006ff */
        /* <DEDUP_REMOVED lines=19> */
.L_x_957:
[----:B------:R-:W-:Y:S05]  /*70e0*/  @!P2 BRA `(.L_x_960) ;  /* 0x00000004003ca947 */ /* 0x000fea0003800000 */
[-CC-:B------:R-:W-:Y:S01]  /*70f0*/  FFMA.FTZ R0, R179, R170.reuse, R183.reuse ;  /* 0x000000aab3007223 */ /* 0x180fe200000100b7 */
[----:B------:R-:W-:Y:S01]  /*7100*/  LOP3.LUT P6, RZ, R57, 0xff0000, RZ, 0xc0, !PT ;  /* 0x00ff000039ff7812 */ /* 0x000fe200078cc0ff */
[-CC-:B------:R-:W-:Y:S01]  /*7110*/  FFMA.FTZ R192, R192, R170.reuse, R183.reuse ;  /* 0x000000aac0c07223 */ /* 0x180fe200000100b7 */
[-CC-:B0-----:R-:W-:Y:S01]  /*7120*/  FFMA.FTZ R41, R190, R170.reuse, R183.reuse ;  /* 0x000000aabe297223 */ /* 0x181fe200000100b7 */
[----:B------:R-:W-:Y:S01]  /*7130*/  FADD.FTZ R0, R177, -R0 ;  /* 0x80000000b1007221 */ /* 0x000fe20000010000 */
[----:B------:R-:W-:Y:S01]  /*7140*/  FFMA.FTZ R167, R167, R170, R183 ;  /* 0x000000aaa7a77223 */ /* 0x000fe200000100b7 */
        /* <DEDUP_REMOVED lines=10> */
[----:B------:R-:W-:Y:S01]  /*71f0*/  FFMA.FTZ R163, R163, R170, R183 ;  /* 0x000000aaa3a37223 */ /* 0x000fe200000100b7 */
[----:B------:R-:W-:-:S02]  /*7200*/  FSEL R51, R0, RZ, P6 ;  /* 0x000000ff00337208 */ /* 0x000fc40003000000 */
[----:B------:R-:W-:Y:S01]  /*7210*/  LOP3.LUT P6, RZ, R3, 0xff0000, RZ, 0xc0, !PT ;  /* 0x00ff000003ff7812 */ /* 0x000fe200078cc0ff */
[----:B------:R-:W-:Y:S01]  /*7220*/  FADD.FTZ R44, R136, -R45 ;  /* 0x8000002d882c7221 */ /* 0x000fe20000010000 */
[-CC-:B------:R-:W-:Y:S01]  /*7230*/  FFMA.FTZ R45, R142, R170.reuse, R183.reuse ;  /* 0x000000aa8e2d7223 */ /* 0x180fe200000100b7 */
[----:B------:R-:W-:Y:S02]  /*7240*/  F2FP.BF16.F32.PACK_AB R43, R48, R43 ;  /* 0x0000002b302b723e */ /* 0x000fe400000010ff */
[----:B------:R-:W-:Y:S01]  /*7250*/  FSEL R60, R0, RZ, P6 ;  /* 0x000000ff003c7208 */ /* 0x000fe20003000000 */
[----:B------:R-:W-:Y:S01]  /*7260*/  FFMA.FTZ R0, R175, R170, R183 ;  /* 0x000000aaaf007223 */ /* 0x000fe200000100b7 */
[----:B------:R-:W-:Y:S01]  /*7270*/  ISETP.GE.U32.AND P6, PT, R56, RZ, PT ;  /* 0x000000ff3800720c */ /* 0x000fe20003fc6070 */
[----:B------:R-:W-:Y:S01]  /*7280*/  FMUL.FTZ R44, R127, R44 ;  /* 0x0000002c7f2c7220 */ /* 0x000fe20000410000 */
[----:B------:R-:W-:Y:S01]  /*7290*/  FADD.FTZ R144, R144, -R45 ;  /* 0x8000002d90907221 */ /* 0x000fe20000010000 */
[----:B------:R-:W-:Y:S01]  /*72a0*/  FADD.FTZ R0, R171, -R0 ;  /* 0x80000000ab007221 */ /* 0x000fe20000010000 */
[----:B------:R-:W-:-:S02]  /*72b0*/  ISETP.GE.U32.AND.EX P6, PT, R57, 0x1000000, PT, P6 ;  /* 0x010000003900780c */ /* 0x000fc40003fc6160 */
[C---:B------:R-:W-:Y:S01]  /*72c0*/  FMUL.FTZ R45, R127.reuse, R144 ;  /* 0x000000907f2d7220 */ /* 0x040fe20000410000 */
[----:B------:R-:W-:Y:S01]  /*72d0*/  FMUL.FTZ R42, R127, R0 ;  /* 0x000000007f2a7220 */ /* 0x000fe20000410000 */
[----:B------:R-:W-:Y:S02]  /*72e0*/  FSEL R62, R40, RZ, P6 ;  /* 0x000000ff283e7208 */ /* 0x000fe40003000000 */
[----:B------:R-:W-:Y:S01]  /*72f0*/  ISETP.GE.U32.AND P6, PT, R2, RZ, PT ;  /* 0x000000ff0200720c */ /* 0x000fe20003fc6070 */
[----:B------:R-:W-:Y:S01]  /*7300*/  FMUL.FTZ R0, R42, UR6 ;  /* 0x000000062a007c20 */ /* 0x000fe20008410000 */
[----:B------:R-:W-:Y:S02]  /*7310*/  F2FP.BF16.F32.PACK_AB R42, R47, R42 ;  /* 0x0000002a2f2a723e */ /* 0x000fe400000010ff */
[----:B------:R-:W-:Y:S02]  /*7320*/  ISETP.GE.U32.AND.EX P6, PT, R3, 0x1000000, PT, P6 ;  /* 0x010000000300780c */ /* 0x000fe40003fc6160 */
        /* <DEDUP_REMOVED lines=43> */
.L_x_960:
[-CC-:B------:R-:W-:Y:S01]  /*75e0*/  FFMA.FTZ R192, R192, R170.reuse, R183.reuse ;  /* 0x000000aac0c07223 */ /* 0x180fe200000100b7 */
[-CC-:B------:R-:W-:Y:S01]  /*75f0*/  FFMA.FTZ R0, R179, R170.reuse, R183.reuse ;  /* 0x000000aab3007223 */ /* 0x180fe200000100b7 */
[----:B------:R-:W-:Y:S01]  /*7600*/  ISETP.GE.U32.AND P6, PT, R56, RZ, PT ;  /* 0x000000ff3800720c */ /* 0x000fe20003fc6070 */
[----:B0-----:R-:W-:Y:S01]  /*7610*/  FFMA.FTZ R45, R190, R170, R183 ;  /* 0x000000aabe2d7223 */ /* 0x001fe200000100b7 */
[----:B------:R-:W-:Y:S01]  /*7620*/  FADD.FTZ R192, R181, -R192 ;  /* 0x800000c0b5c07221 */ /* 0x000fe20000010000 */
[----:B------:R-:W-:Y:S01]  /*7630*/  FADD.FTZ R0, R177, -R0 ;  /* 0x80000000b1007221 */ /* 0x000fe20000010000 */
[----:B------:R-:W-:Y:S01]  /*7640*/  ISETP.GE.U32.AND.EX P6, PT, R57, 0x1000000, PT, P6 ;  /* 0x010000003900780c */ /* 0x000fe20003fc6160 */
[----:B------:R-:W-:Y:S01]  /*7650*/  FADD.FTZ R132, R132, -R45 ;  /* 0x8000002d84847221 */ /* 0x000fe20000010000 */
[C---:B------:R-:W-:Y:S01]  /*7660*/  FMUL.FTZ R192, R127.reuse, R192 ;  /* 0x000000c07fc07220 */ /* 0x040fe20000410000 */
[----:B------:R-:W-:Y:S01]  /*7670*/  FMUL.FTZ R0, R127, R0 ;  /* 0x000000007f007220 */ /* 0x000fe20000410000 */
[--C-:B------:R-:W-:Y:S01]  /*7680*/  FFMA.FTZ R167, R167, R170, R183.reuse ;  /* 0x000000aaa7a77223 */ /* 0x100fe200000100b7 */
[----:B------:R-:W-:Y:S01]  /*7690*/  FMUL.FTZ R132, R127, R132 ;  /* 0x000000847f847220 */ /* 0x000fe20000410000 */
[----:B------:R-:W-:Y:S01]  /*76a0*/  FMUL.FTZ R192, R192, UR6 ;  /* 0x00000006c0c07c20 */ /* 0x000fe20008410000 */
[----:B------:R-:W-:Y:S01]  /*76b0*/  FMUL.FTZ R44, R0, UR6 ;  /* 0x00000006002c7c20 */ /* 0x000fe20008410000 */
[----:B------:R-:W-:Y:S01]  /*76c0*/  FFMA.FTZ R0, R175, R170, R183 ;  /* 0x000000aaaf007223 */ /* 0x000fe200000100b7 */
        /* <DEDUP_REMOVED lines=11> */
[----:B------:R-:W-:Y:S01]  /*7780*/  FMUL.FTZ R0, R0, UR6 ;  /* 0x0000000600007c20 */ /* 0x000fe20008410000 */
[----:B------:R-:W-:Y:S01]  /*7790*/  FADD.FTZ R136, R136, -R45 ;  /* 0x8000002d88887221 */ /* 0x000fe20000010000 */
[-CC-:B------:R-:W-:Y:S01]  /*77a0*/  FFMA.FTZ R45, R142, R170.reuse, R183.reuse ;  /* 0x000000aa8e2d7223 */ /* 0x180fe200000100b7 */
[----:B------:R-:W-:Y:S01]  /*77b0*/  FSEL R47, R44, RZ, P6 ;  /* 0x000000ff2c2f7208 */ /* 0x000fe20003000000 */
[----:B------:R-:W-:Y:S01]  /*77c0*/  FFMA.FTZ R163, R163, R170, R183 ;  /* 0x000000aaa3a37223 */ /* 0x000fe200000100b7 */
[----:B------:R-:W-:Y:S01]  /*77d0*/  ISETP.GE.U32.AND P6, PT, R2, RZ, PT ;  /* 0x000000ff0200720c */ /* 0x000fe20003fc6070 */
[----:B------:R-:W-:Y:S01]  /*77e0*/  FMUL.FTZ R136, R127, R136 ;  /* 0x000000887f887220 */ /* 0x000fe20000410000 */
[----:B------:R-:W-:Y:S01]  /*77f0*/  FADD.FTZ R144, R144, -R45 ;  /* 0x8000002d90907221 */ /* 0x000fe20000010000 */
[----:B------:R-:W-:Y:S01]  /*7800*/  FADD.FTZ R154, R154, -R163 ;  /* 0x800000a39a9a7221 */ /* 0x000fe20000010000 */
[----:B------:R-:W-:Y:S01]  /*7810*/  ISETP.GE.U32.AND.EX P6, PT, R3, 0x1000000, PT, P6 ;  /* 0x010000000300780c */ /* 0x000fe20003fc6160 */
[----:B------:R-:W-:Y:S01]  /*7820*/  FMUL.FTZ R136, R136, UR6 ;  /* 0x0000000688887c20 */ /* 0x000fe20008410000 */
[C---:B------:R-:W-:Y:S01]  /*7830*/  FMUL.FTZ R144, R127.reuse, R144 ;  /* 0x000000907f907220 */ /* 0x040fe20000410000 */
[----:B------:R-:W-:Y:S01]  /*7840*/  FMUL.FTZ R154, R127, R154 ;  /* 0x0000009a7f9a7220 */ /* 0x000fe20000410000 */
[----:B------:R-:W-:-:S02]  /*7850*/  FSEL R192, R192, RZ, P6 ;  /* 0x000000ffc0c07208 */ /* 0x000fc40003000000 */
[----:B------:R-:W-:Y:S01]  /*7860*/  LOP3.LUT P6, RZ, R57, 0xff, RZ, 0xc0, !PT ;  /* 0x000000ff39ff7812 */ /* 0x000fe200078cc0ff */
[----:B------:R-:W-:Y:S01]  /*7870*/  FMUL.FTZ R144, R144, UR6 ;  /* 0x0000000690907c20 */ /* 0x000fe20008410000 */
[----:B------:R-:W-:Y:S01]  /*7880*/  FMUL.FTZ R154, R154, UR6 ;  /* 0x000000069a9a7c20 */ /* 0x000fe20008410000 */
[----:B------:R-:W-:Y:S02]  /*7890*/  F2FP.BF16.F32.PACK_AB R47, R192, R47 ;  /* 0x0000002fc02f723e */ /* 0x000fe400000010ff */
[----:B------:R-:W-:Y:S02]  /*78a0*/  FSEL R50, R0, RZ, P6 ;  /* 0x000000ff00327208 */ /* 0x000fe40003000000 */
[----:B------:R-:W-:Y:S02]  /*78b0*/  LOP3.LUT P6, RZ, R3, 0xff, RZ, 0xc0, !PT ;  /* 0x000000ff03ff7812 */ /* 0x000fe400078cc0ff */
[----:B------:R-:W-:Y:S02]  /*78c0*/  F2FP.BF16.F32.PACK_AB R51, R54, R51 ;  /* 0x000000333633723e */ /* 0x000fe400000010ff */
[----:B------:R-:W-:-:S02]  /*78d0*/  FSEL R46, R0, RZ, P6 ;  /* 0x000000ff002e7208 */ /* 0x000fc40003000000 */
        /* <DEDUP_REMOVED lines=27> */
.L_x_956:
[----:B------:R-:W-:Y:S05]  /*7a90*/  @!P0 BRA `(.L_x_961) ;  /* 0x0000000800048947 */ /* 0x000fea0003800000 */
[----:B------:R-:W-:Y:S05]  /*7aa0*/  @!P2 BRA `(.L_x_962) ;  /* 0x000000040008a947 */ /* 0x000fea0003800000 */
[-CC-:B------:R-:W-:Y:S01]  /*7ab0*/  FFMA.FTZ R192, R192, R170.reuse, R183.reuse ;  /* 0x000000aac0c07223 */ /* 0x180fe200000100b7 */
[-CC-:B0-----:R-:W-:Y:S01]  /*7ac0*/  FFMA.FTZ R41, R134, R170.reuse, R183.reuse ;  /* 0x000000aa86297223 */ /* 0x181fe200000100b7 */
[-C--:B------:R-:W-:Y:S01]  /*7ad0*/  FFMA.FTZ R40, R179, R170.reuse, R183 ;  /* 0x000000aab3287223 */ /* 0x080fe200000100b7 */
[----:B------:R-:W-:Y:S01]  /*7ae0*/  SHF.L.U32 R48, R133, 0x10, RZ ;  /* 0x0000001085307819 */ /* 0x000fe200000006ff */
[----:B------:R-:W-:Y:S01]  /*7af0*/  FADD.FTZ R192, R181, -R192 ;  /* 0x800000c0b5c07221 */ /* 0x000fe20000010000 */
[----:B------:R-:W-:Y:S01]  /*7b00*/  FADD.FTZ R136, R136, -R41 ;  /* 0x8000002988887221 */ /* 0x000fe20000010000 */
[----:B------:R-:W-:Y:S01]  /*7b10*/  FADD.FTZ R42, R177, -R40 ;  /* 0x80000028b12a7221 */ /* 0x000fe20000010000 */
[----:B------:R-:W-:Y:S02]  /*7b20*/  IMAD.U32 R41, R39, 0x10000, RZ ;  /* 0x0001000027297824 */ /* 0x000fe400078e00ff */
[----:B------:R-:W-:Y:S01]  /*7b30*/  FFMA.FTZ R0, R175, R170, R183 ;  /* 0x000000aaaf007223 */ /* 0x000fe200000100b7 */
[C---:B------:R-:W-:Y:S01]  /*7b40*/  FFMA.FTZ R192, R127.reuse, R192, R48 ;  /* 0x000000c07fc07223 */ /* 0x040fe20000010030 */
[----:B------:R-:W-:Y:S01]  /*7b50*/  ISETP.GE.U32.AND P6, PT, R56, RZ, PT ;  /* 0x000000ff3800720c */ /* 0x000fe20003fc6070 */
[----:B------:R-:W-:Y:S01]  /*7b60*/  FFMA.FTZ R55, R127, R42, R41 ;  /* 0x0000002a7f377223 */ /* 0x000fe20000010029 */
[----:B------:R-:W-:Y:S01]  /*7b70*/  SHF.L.U32 R40, R38, 0x10, RZ ;  /* 0x0000001026287819 */ /* 0x000fe200000006ff */
[----:B------:R-:W-:Y:S01]  /*7b80*/  FADD.FTZ R0, R171, -R0 ;  /* 0x80000000ab007221 */ /* 0x000fe20000010000 */
[----:B------:R-:W-:Y:S01]  /*7b90*/  FMUL.FTZ R41, R192, UR6 ;  /* 0x00000006c0297c20 */ /* 0x000fe20008410000 */
[----:B------:R-:W-:Y:S01]  /*7ba0*/  FFMA.FTZ R43, R190, R170, R183 ;  /* 0x000000aabe2b7223 */ /* 0x000fe200000100b7 */
[----:B------:R-:W-:Y:S01]  /*7bb0*/  ISETP.GE.U32.AND.EX P6, PT, R57, 0x1000000, PT, P6 ;  /* 0x010000003900780c */ /* 0x000fe20003fc6160 */
[----:B------:R-:W-:Y:S01]  /*7bc0*/  FFMA.FTZ R50, R127, R0, R40 ;  /* 0x000000007f327223 */ /* 0x000fe20000010028 */
[----:B------:R-:W-:Y:S01]  /*7bd0*/  SHF.L.U32 R42, R137, 0x10, RZ ;  /* 0x00000010892a7819 */ /* 0x000fe200000006ff */
[----:B------:R-:W-:Y:S01]  /*7be0*/  FADD.FTZ R132, R132, -R43 ;  /* 0x8000002b84847221 */ /* 0x000fe20000010000 */
[----:B------:R-:W-:Y:S01]  /*7bf0*/  FMUL.FTZ R40, R55, UR6 ;  /* 0x0000000637287c20 */ /* 0x000fe20008410000 */
[----:B------:R-:W-:Y:S01]  /*7c00*/  FSEL R61, R41, RZ, P6 ;  /* 0x000000ff293d7208 */ /* 0x000fe20003000000 */
[----:B------:R-:W-:Y:S01]  /*7c10*/  FFMA.FTZ R167, R167, R170, R183 ;  /* 0x000000aaa7a77223 */ /* 0x000fe200000100b7 */
[----:B------:R-:W-:Y:S01]  /*7c20*/  LOP3.LUT P6, RZ, R57, 0xff0000, RZ, 0xc0, !PT ;  /* 0x00ff000039ff7812 */ /* 0x000fe200078cc0ff */
[----:B------:R-:W-:Y:S01]  /*7c30*/  FFMA.FTZ R51, R127, R132, R42 ;  /* 0x000000847f337223 */ /* 0x000fe2000001002a */
[----:B------:R-:W-:Y:S01]  /*7c40*/  FMUL.FTZ R42, R50, UR6 ;  /* 0x00000006322a7c20 */ /* 0x000fe20008410000 */
[----:B------:R-:W-:Y:S01]  /*7c50*/  FADD.FTZ R156, R156, -R167 ;  /* 0x800000a79c9c7221 */ /* 0x000fe20000010000 */
        /* <DEDUP_REMOVED lines=39> */
.L_x_962:
[-CC-:B------:R-:W-:Y:S01]  /*7ed0*/  FFMA.FTZ R0, R175, R170.reuse, R183.reuse ;  /* 0x000000aaaf007223 */ /* 0x180fe200000100b7 */
[-CC-:B------:R-:W-:Y:S01]  /*7ee0*/  FFMA.FTZ R192, R192, R170.reuse, R183.reuse ;  /* 0x000000aac0c07223 */ /* 0x180fe200000100b7 */
[-CC-:B0-----:R-:W-:Y:S01]  /*7ef0*/  FFMA.FTZ R48, R179, R170.reuse, R183.reuse ;  /* 0x000000aab3307223 */ /* 0x181fe200000100b7 */
[----:B------:R-:W-:Y:S01]  /*7f00*/  SHF.L.U32 R54, R39, 0x10, RZ ;  /* 0x0000001027367819 */ /* 0x000fe200000006ff */
[----:B------:R-:W-:Y:S01]  /*7f10*/  FADD.FTZ R50, R171, -R0 ;  /* 0x80000000ab327221 */ /* 0x000fe20000010000 */
[----:B------:R-:W-:Y:S01]  /*7f20*/  SHF.L.U32 R0, R129, 0x10, RZ ;  /* 0x0000001081007819 */ /* 0x000fe200000006ff */
[----:B------:R-:W-:Y:S01]  /*7f30*/  FADD.FTZ R192, R181, -R192 ;  /* 0x800000c0b5c07221 */ /* 0x000fe20000010000 */
[----:B------:R-:W-:Y:S01]  /*7f40*/  FADD.FTZ R48, R177, -R48 ;  /* 0x80000030b1307221 */ /* 0x000fe20000010000 */
[--C-:B------:R-:W-:Y:S01]  /*7f50*/  FFMA.FTZ R49, R142, R170, R183.reuse ;  /* 0x000000aa8e317223 */ /* 0x100fe200000100b7 */
[----:B------:R-:W-:Y:S01]  /*7f60*/  ISETP.GE.U32.AND P6, PT, R56, RZ, PT ;  /* 0x000000ff3800720c */ /* 0x000fe20003fc6070 */
[C---:B------:R-:W-:Y:S01]  /*7f70*/  FFMA.FTZ R0, R127.reuse, R192, R0 ;  /* 0x000000c07f007223 */ /* 0x040fe20000010000 */
[----:B------:R-:W-:Y:S01]  /*7f80*/  FFMA.FTZ R54, R127, R48, R54 ;  /* 0x000000307f367223 */ /* 0x000fe20000010036 */
[----:B------:R-:W-:Y:S01]  /*7f90*/  FFMA.FTZ R51, R134, R170, R183 ;  /* 0x000000aa86337223 */ /* 0x000fe200000100b7 */
[----:B------:R-:W-:Y:S01]  /*7fa0*/  FADD.FTZ R144, R144, -R49 ;  /* 0x8000003190907221 */ /* 0x000fe20000010000 */
[----:B------:R-:W-:Y:S01]  /*7fb0*/  FMUL.FTZ R48, R0, UR6 ;  /* 0x0000000600307c20 */ /* 0x000fe20008410000 */
[----:B------:R-:W-:Y:S01]  /*7fc0*/  ISETP.GE.U32.AND.EX P6, PT, R57, 0x1000000, PT, P6 ;  /* 0x010000003900780c */ /* 0x000fe20003fc6160 */
[----:B------:R-:W-:-:S02]  /*7fd0*/  IMAD.U32 R49, R38, 0x10000, RZ ;  /* 0x0001000026317824 */ /* 0x000fc400078e00ff */
[----:B------:R-:W-:Y:S01]  /*7fe0*/  FFMA.FTZ R55, R190, R170, R183 ;  /* 0x000000aabe377223 */ /* 0x000fe200000100b7 */
[----:B------:R-:W-:Y:S01]  /*7ff0*/  FADD.FTZ R136, R136, -R51 ;  /* 0x8000003388887221 */ /* 0x000fe20000010000 */
[----:B------:R-:W-:Y:S01]  /*8000*/  FMUL.FTZ R54, R54, UR6 ;  /* 0x0000000636367c20 */ /* 0x000fe20008410000 */
[----:B------:R-:W-:Y:S01]  /*8010*/  FSEL R51, R48, RZ, P6 ;  /* 0x000000ff30337208 */ /* 0x000fe20003000000 */
[----:B------:R-:W-:Y:S01]  /*8020*/  FFMA.FTZ R49, R127, R50, R49 ;  /* 0x000000327f317223 */ /* 0x000fe20000010031 */
[----:B------:R-:W-:Y:S01]  /*8030*/  SHF.L.U32 R0, R135, 0x10, RZ ;  /* 0x0000001087007819 */ /* 0x000fe200000006ff */
[----:B------:R-:W-:Y:S01]  /*8040*/  FADD.FTZ R55, R132, -R55 ;  /* 0x8000003784377221 */ /* 0x000fe20000010000 */
[----:B------:R-:W-:Y:S01]  /*8050*/  LOP3.LUT P6, RZ, R57, 0xff0000, RZ, 0xc0, !PT ;  /* 0x00ff000039ff7812 */ /* 0x000fe200078cc0ff */
[----:B------:R-:W-:Y:S01]  /*8060*/  FFMA.FTZ R167, R167, R170, R183 ;  /* 0x000000aaa7a77223 */ /* 0x000fe200000100b7 */
[----:B------:R-:W-:Y:S01]  /*8070*/  FMUL.FTZ R49, R49, UR6 ;  /* 0x0000000631317c20 */ /* 0x000fe20008410000 */
[----:B------:R-:W-:Y:S01]  /*8080*/  SHF.L.U32 R50, R37, 0x10, RZ ;  /* 0x0000001025327819 */ /* 0x000fe200000006ff */
[----:B------:R-:W-:Y:S01]  /*8090*/  FFMA.FTZ R48, R127, R55, R0 ;  /* 0x000000377f307223 */ /* 0x000fe20000010000 */
[----:B------:R-:W-:Y:S01]  /*80a0*/  FSEL R58, R54, RZ, P6 ;  /* 0x000000ff363a7208 */ /* 0x000fe20003000000 */
[----:B------:R-:W-:Y:S01]  /*80b0*/  FADD.FTZ R156, R156, -R167 ;  /* 0x800000a79c9c7221 */ /* 0x000fe20000010000 */
[----:B------:R-:W-:Y:S01]  /*80c0*/  LOP3.LUT P6, RZ, R57, 0xff, RZ, 0xc0, !PT ;  /* 0x000000ff39ff7812 */ /* 0x000fe200078cc0ff */
[----:B------:R-:W-:Y:S01]  /*80d0*/  FMUL.FTZ R48, R48, UR6 ;  /* 0x0000000630307c20 */ /* 0x000fe20008410000 */
[----:B------:R-:W-:-:S02]  /*80e0*/  IMAD.U32 R0, R143, 0x10000, RZ ;  /* 0x000100008f007824 */ /* 0x000fc400078e00ff */
[----:B------:R-:W-:Y:S01]  /*80f0*/  FFMA.FTZ R156, R127, R156, R50 ;  /* 0x0000009c7f9c7223 */ /* 0x000fe20000010032 */
[----:B------:R-:W-:Y:S01]  /*8100*/  FSEL R59, R49, RZ, P6 ;  /* 0x000000ff313b7208 */ /* 0x000fe20003000000 */
[----:B------:R-:W-:Y:S01]  /*8110*/  FFMA.FTZ R163, R163, R170, R183 ;  /* 0x000000aaa3a37223 */ /* 0x000fe200000100b7 */
[----:B------:R-:W-:Y:S01]  /*8120*/  LOP3.LUT P6, RZ, R57, 0xff00, RZ, 0xc0, !PT ;  /* 0x0000ff0039ff7812 */ /* 0x000fe200078cc0ff */
[----:B------:R-:W-:Y:S01]  /*8130*/  FMUL.FTZ R156, R156, UR6 ;  /* 0x000000069c9c7c20 */ /* 0x000fe20008410000 */
[----:B------:R-:W-:Y:S01]  /*8140*/  SHF.L.U32 R50, R69, 0x10, RZ ;  /* 0x0000001045327819 */ /* 0x000fe200000006ff */
[C---:B------:R-:W-:Y:S01]  /*8150*/  FFMA.FTZ R0, R127.reuse, R136, R0 ;  /* 0x000000887f007223 */ /* 0x040fe20000010000 */
[----:B------:R-:W-:Y:S01]  /*8160*/  FSEL R48, R48, RZ, P6 ;  /* 0x000000ff30307208 */ /* 0x000fe20003000000 */
[----:B------:R-:W-:Y:S01]  /*8170*/  FADD.FTZ R154, R154, -R163 ;  /* 0x800000a39a9a7221 */ /* 0x000fe20000010000 */
[----:B------:R-:W-:Y:S01]  /*8180*/  LOP3.LUT P6, RZ, R56, 0xff0000, RZ, 0xc0, !PT ;  /* 0x00ff000038ff7812 */ /* 0x000fe200078cc0ff */
[----:B------:R-:W-:Y:S01]  /*8190*/  FFMA.FTZ R144, R127, R144, R50 ;  /* 0x000000907f907223 */ /* 0x000fe20000010032 */
[----:B------:R-:W-:Y:S01]  /*81a0*/  FMUL.FTZ R0, R0, UR6 ;  /* 0x0000000600007c20 */ /* 0x000fe20008410000 */
        /* <DEDUP_REMOVED lines=16> */
.L_x_961:
[----:B------:R-:W-:Y:S05]  /*82b0*/  @!P2 BRA `(.L_x_963) ;  /* 0x0000000000e8a947 */ /* 0x000fea0003800000 */
[-CC-:B------:R-:W-:Y:S01]  /*82c0*/  FFMA.FTZ R192, R192, R170.reuse, R183.reuse ;  /* 0x000000aac0c07223 */ /* 0x180fe200000100b7 */
[-CC-:B0-----:R-:W-:Y:S01]  /*82d0*/  FFMA.FTZ R40, R179, R170.reuse, R183.reuse ;  /* 0x000000aab3287223 */ /* 0x181fe200000100b7 */
[----:B------:R-:W-:Y:S01]  /*82e0*/  ISETP.GE.U32.AND P6, PT, R56, RZ, PT ;  /* 0x000000ff3800720c */ /* 0x000fe20003fc6070 */
[--C-:B------:R-:W-:Y:S01]  /*82f0*/  FFMA.FTZ R0, R175, R170, R183.reuse ;  /* 0x000000aaaf007223 */ /* 0x100fe200000100b7 */
[----:B------:R-:W-:Y:S01]  /*8300*/  FADD.FTZ R192, R181, -R192 ;  /* 0x800000c0b5c07221 */ /* 0x000fe20000010000 */
[----:B------:R-:W-:Y:S01]  /*8310*/  FADD.FTZ R40, R177, -R40 ;  /* 0x80000028b1287221 */ /* 0x000fe20000010000 */
[----:B------:R-:W-:Y:S01]  /*8320*/  ISETP.GE.U32.AND.EX P6, PT, R57, 0x1000000, PT, P6 ;  /* 0x010000003900780c */ /* 0x000fe20003fc6160 */
[----:B------:R-:W-:Y:S01]  /*8330*/  FADD.FTZ R0, R171, -R0 ;  /* 0x80000000ab007221 */ /* 0x000fe20000010000 */
[C---:B------:R-:W-:Y:S01]  /*8340*/  FMUL.FTZ R192, R127.reuse, R192 ;  /* 0x000000c07fc07220 */ /* 0x040fe20000410000 */
[C---:B------:R-:W-:Y:S01]  /*8350*/  FMUL.FTZ R43, R127.reuse, R40 ;  /* 0x000000287f2b7220 */ /* 0x040fe20000410000 */
[----:B------:R-:W-:Y:S01]  /*8360*/  FFMA.FTZ R41, R190, R170, R183 ;  /* 0x000000aabe297223 */ /* 0x000fe200000100b7 */
[----:B------:R-:W-:Y:S01]  /*8370*/  FMUL.FTZ R50, R127, R0 ;  /* 0x000000007f327220 */ /* 0x000fe20000410000 */
[----:B------:R-:W-:Y:S01]  /*8380*/  FMUL.FTZ R42, R192, UR6 ;  /* 0x00000006c02a7c20 */ /* 0x000fe20008410000 */
[----:B------:R-:W-:Y:S01]  /*8390*/  FMUL.FTZ R40, R43, UR6 ;  /* 0x000000062b287c20 */ /* 0x000fe20008410000 */
[----:B------:R-:W-:Y:S01]  /*83a0*/  FADD.FTZ R132, R132, -R41 ;  /* 0x8000002984847221 */ /* 0x000fe20000010000 */
[-CC-:B------:R-:W-:Y:S01]  /*83b0*/  FFMA.FTZ R167, R167, R170.reuse, R183.reuse ;  /* 0x000000aaa7a77223 */ /* 0x180fe200000100b7 */
[----:B------:R-:W-:Y:S01]  /*83c0*/  FMUL.FTZ R0, R50, UR6 ;  /* 0x0000000632007c20 */ /* 0x000fe20008410000 */
[----:B------:R-:W-:Y:S01]  /*83d0*/  FSEL R60, R42, RZ, P6 ;  /* 0x000000ff2a3c7208 */ /* 0x000fe20003000000 */
[----:B------:R-:W-:Y:S01]  /*83e0*/  FFMA.FTZ R41, R134, R170, R183 ;  /* 0x000000aa86297223 */ /* 0x000fe200000100b7 */
        /* <DEDUP_REMOVED lines=39> */
.L_x_963:
        /* <DEDUP_REMOVED lines=15> */
[----:B------:R-:W-:Y:S01]  /*8750*/  FFMA.FTZ R167, R167, R170, R183 ;  /* 0x000000aaa7a77223 */ /* 0x000fe200000100b7 */
        /* <DEDUP_REMOVED lines=27> */
[----:B------:R-:W-:-:S02]  /*8910*/  LOP3.LUT P6, RZ, R56, 0xff000000, RZ, 0xc0, !PT ;  /* 0xff00000038ff7812 */ /* 0x000fc400078cc0ff */
[----:B------:R-:W-:Y:S01]  /*8920*/  F2FP.BF16.F32.PACK_AB R50, R57, R0 ;  /* 0x000000003932723e */ /* 0x000fe200000010ff */
[----:B------:R-:W-:Y:S01]  /*8930*/  FMUL.FTZ R154, R154, UR6 ;  /* 0x000000069a9a7c20 */ /* 0x000fe20008410000 */
[----:B------:R-:W-:Y:S02]  /*8940*/  FSEL R136, R136, RZ, P6 ;  /* 0x000000ff88887208 */ /* 0x000fe40003000000 */
[----:B------:R-:W-:Y:S02]  /*8950*/  LOP3.LUT P6, RZ, R56, 0xff00, RZ, 0xc0, !PT ;  /* 0x0000ff0038ff7812 */ /* 0x000fe400078cc0ff */
[----:B------:R-:W-:Y:S02]  /*8960*/  F2FP.BF16.F32.PACK_AB R49, R136, R49 ;  /* 0x000000318831723e */ /* 0x000fe400000010ff */
[----:B------:R-:W-:Y:S02]  /*8970*/  FSEL R55, R144, RZ, P6 ;  /* 0x000000ff90377208 */ /* 0x000fe40003000000 */
[----:B------:R-:W-:-:S04]  /*8980*/  LOP3.LUT P6, RZ, R56, 0xff, RZ, 0xc0, !PT ;  /* 0x000000ff38ff7812 */ /* 0x000fc800078cc0ff */
[----:B------:R-:W-:-:S04]  /*8990*/  FSEL R48, R154, RZ, P6 ;  /* 0x000000ff9a307208 */ /* 0x000fc80003000000 */
[----:B------:R-:W-:-:S07]  /*89a0*/  F2FP.BF16.F32.PACK_AB R48, R55, R48 ;  /* 0x000000303730723e */ /* 0x000fce00000010ff */
.L_x_959:
        /* <DEDUP_REMOVED lines=57> */
[----:B------:R-:W-:-:S07]  /*8d40*/  MOV R19, R113 ;  /* 0x0000007100137202 */ /* 0x000fce0000000f00 */
.L_x_939:
        /* <DEDUP_REMOVED lines=20> */
.L_x_965:
        /* <DEDUP_REMOVED lines=15> */
.L_x_3807:


//--------------------- .text._ZN10layer_norm31ln_parallel_residual_bwd_kernelINS_13Kernel_traitsI13__nv_bfloat16S2_fS2_fjLj3072ELj1ELj1ELj4ELj16ENS_18Kernel_traits_baseILj3072ES2_S2_fS2_fjLj128EEEEELb0ELb0ELb0EEEvNS_9BwdParamsE --------------------------
	.section	.text._ZN10layer_norm31ln_parallel_residual_bwd_kernelINS_13Kernel_traitsI13__nv_bfloat16S2_fS2_fjLj3072ELj1ELj1ELj4ELj16ENS_18Kernel_traits_baseILj3072ES2_S2_fS2_fjLj128EEEEELb0ELb0ELb0EEEvNS_9BwdParamsE,"ax",@progbits
	.align	128
        .global         _ZN10layer_norm31ln_parallel_residual_bwd_kernelINS_13Kernel_traitsI13__nv_bfloat16S2_fS2_fjLj3072ELj1ELj1ELj4ELj16ENS_18Kernel_traits_baseILj3072ES2_S2_fS2_fjLj128EEEEELb0ELb0ELb0EEEvNS_9BwdParamsE
        .type           _ZN10layer_norm31ln_parallel_residual_bwd_kernelINS_13Kernel_traitsI13__nv_bfloat16S2_fS2_fjLj3072ELj1ELj1ELj4ELj16ENS_18Kernel_traits_baseILj3072ES2_S2_fS2_fjLj128EEEEELb0ELb0ELb0EEEvNS_9BwdParamsE,@function
        .size           _ZN10layer_norm31ln_parallel_residual_bwd_kernelINS_13Kernel_traitsI13__nv_bfloat16S2_fS2_fjLj3072ELj1ELj1ELj4ELj16ENS_18Kernel_traits_baseILj3072ES2_S2_fS2_fjLj128EEEEELb0ELb0ELb0EEEvNS_9BwdParamsE,(.L_x_3808 - _ZN10layer_norm31ln_parallel_residual_bwd_kernelINS_13Kernel_traitsI13__nv_bfloat16S2_fS2_fjLj3072ELj1ELj1ELj4ELj16ENS_18Kernel_traits_baseILj3072ES2_S2_fS2_fjLj128EEEEELb0ELb0ELb0EEEvNS_9BwdParamsE)
        .other          _ZN10layer_norm31ln_parallel_residual_bwd_kernelINS_13Kernel_traitsI13__nv_bfloat16S2_fS2_fjLj3072ELj1ELj1ELj4ELj16ENS_18Kernel_traits_baseILj3072ES2_S2_fS2_fjLj128EEEEELb0ELb0ELb0EEEvNS_9BwdParamsE,@"STO_CUDA_ENTRY STV_DEFAULT"
_ZN10layer_norm31ln_parallel_residual_bwd_kernelINS_13Kernel_traitsI13__nv_bfloat16S2_fS2_fjLj3072ELj1ELj1ELj4ELj16ENS_18Kernel_traits_baseILj3072ES2_S2_fS2_fjLj128EEEEELb0ELb0ELb0EEEvNS_9BwdParamsE:
.text._ZN10layer_norm31ln_parallel_residual_bwd_kernelINS_13Kernel_traitsI13__nv_bfloat16S2_fS2_fjLj3072ELj1ELj1ELj4ELj16ENS_18Kernel_traits_baseILj3072ES2_S2_fS2_fjLj128EEEEELb0ELb0ELb0EEEvNS_9BwdParamsE:
        /* <DEDUP_REMOVED lines=17> */
[----:B------:R-:W4:Y:S01]  /*0110*/  LDC.64 R2, c[0x0][0x3d0] ;  /* 0x0000f400ff027b82 */ /* 0x000f220000000a00 */
[C---:B------:R-:W-:Y:S02]  /*0120*/  ISETP.GE.U32.AND P4, PT, R198.reuse, 0x100, PT ;  /* 0x00000100c600780c */ /* 0x040fe40003f86070 */
[----:B------:R-:W-:-:S09]  /*0130*/  ISETP.GE.U32.AND P3, PT, R198, 0x180, PT ;  /* 0x00000180c600780c */ /* 0x000fd20003f66070 */
[----:B------:R-:W-:-:S05]  /*0140*/  @P5 LOP3.LUT R15, R186, 0x80, RZ, 0xfc, !PT ;  /* 0x00000080ba0f5812 */ /* 0x000fca00078efcff */
[----:B--2---:R-:W-:-:S04]  /*0150*/  @P4 IMAD.WIDE.U32 R6, R15, 0x10, R6 ;  /* 0x000000100f064825 */ /* 0x004fc800078e0006 */
[C---:B---3--:R-:W-:Y:S01]  /*0160*/  @P4 IMAD.WIDE.U32 R8, R15.reuse, 0x10, R8 ;  /* 0x000000100f084825 */ /* 0x048fe200078e0008 */
[----:B------:R-:W-:Y:S01]  /*0170*/  @P4 IADD3 R15, PT, PT, R15, 0x80, RZ ;  /* 0x000000800f0f4810 */ /* 0x000fe20007ffe0ff */
[----:B------:R2:W5:Y:S02]  /*0180*/  @P4 LDG.E.128 R44, desc[UR12][R6.64] ;  /* 0x0000000c062c4981 */ /* 0x000564000c1e1d00 */
[----:B----4-:R-:W-:Y:S02]  /*0190*/  @P5 IMAD.WIDE.U32 R2, R186, 0x10, R2 ;  /* 0x00000010ba025825 */ /* 0x010fe400078e0002 */
[----:B------:R2:W5:Y:S02]  /*01a0*/  @P4 LDG.E.128 R48, desc[UR12][R8.64] ;  /* 0x0000000c08304981 */ /* 0x000564000c1e1d00 */
[C---:B------:R-:W-:Y:S02]  /*01b0*/  @P3 IMAD.WIDE.U32 R10, R15.reuse, 0x10, R10 ;  /* 0x000000100f0a3825 */ /* 0x040fe400078e000a */
[----:B------:R2:W5:Y:S02]  /*01c0*/  @P5 LDG.E.128 R60, desc[UR12][R2.64] ;  /* 0x0000000c023c5981 */ /* 0x000564000c1e1d00 */
[----:B-1----:R-:W-:-:S02]  /*01d0*/  @P3 IMAD.WIDE.U32 R12, R15, 0x10, R12 ;  /* 0x000000100f0c3825 */ /* 0x002fc400078e000c */
[----:B------:R2:W5:Y:S02]  /*01e0*/  @P3 LDG.E.128 R52, desc[UR12][R10.64] ;  /* 0x0000000c0a343981 */ /* 0x000564000c1e1d00 */
[----:B0-----:R-:W-:Y:S02]  /*01f0*/  @P5 IMAD.WIDE.U32 R4, R186, 0x10, R4 ;  /* 0x00000010ba045825 */ /* 0x001fe400078e0004 */
        /* <DEDUP_REMOVED lines=123> */
[----:B------:R-:W-:Y:S02]  /*09b0*/  PLOP3.LUT P2, PT, PT, PT, UP0, 0x80, 0x8 ;  /* 0x000000000008781c */ /* 0x000fe40003f4f008 */
[----:B------:R-:W-:Y:S02]  /*09c0*/  CS2R R138, SRZ ;  /* 0x00000000008a7805 */ /* 0x000fe4000001ff00 */
[----:B------:R-:W-:Y:S02]  /*09d0*/  CS2R R140, SRZ ;  /* 0x00000000008c7805 */ /* 0x000fe4000001ff00 */
[----:B------:R-:W-:Y:S01]  /*09e0*/  CS2R R142, SRZ ;  /* 0x00000000008e7805 */ /* 0x000fe2000001ff00 */
[----:B------:R-:W-:Y:S01]  /*09f0*/  UPLOP3.LUT UP1, UPT, UPT, UPT, UPT, 0x40, 0x4 ;  /* 0x000000000004789c */ /* 0x000fe20003f2e870 */
[----:B------:R-:W0:Y:S01]  /*0a00*/  LDCU UR11, c[0x0][0x400] ;  /* 0x00008000ff0b77ac */ /* 0x000e220008000800 */
[----:B------:R-:W1:Y:S01]  /*0a10*/  LDCU.64 UR6, c[0x0][0x470] ;  /* 0x00008e00ff0677ac */ /* 0x000e620008000a00 */
[----:B------:R-:W2:Y:S01]  /*0a20*/  LDCU.64 UR14, c[0x0][0x438] ;  /* 0x00008700ff0e77ac */ /* 0x000ea20008000a00 */
[----:B------:R-:W3:Y:S07]  /*0a30*/  LDCU.64 UR8, c[0x0][0x478] ;  /* 0x00008f00ff0877ac */ /* 0x000eee0008000a00 */
.L_x_1005:
[----:B0--34-:R-:W4:Y:S08]  /*0a40*/  LDC.64 R176, c[0x0][0x3c0] ;  /* 0x0000f000ffb07b82 */ /* 0x019f300000000a00 */
[----:B------:R-:W0:Y:S01]  /*0a50*/  LDC R199, c[0x0][0x388] ;  /* 0x0000e200ffc77b82 */ /* 0x000e220000000800 */
[----:B----4-:R-:W-:-:S05]  /*0a60*/  IMAD.WIDE R176, R197, 0x4, R176 ;  /* 0x00000004c5b07825 */ /* 0x010fca00078e02b0 */
[----:B------:R4:W2:Y:S02]  /*0a70*/  LDG.E R248, desc[UR12][R176.64] ;  /* 0x0000000cb0f87981 */ /* 0x0008a4000c1e1900 */
[----:B----4-:R-:W4:Y:S02]  /*0a80*/  LDC.64 R176, c[0x0][0x3c8] ;  /* 0x0000f200ffb07b82 */ /* 0x010f240000000a00 */
[----:B----4-:R-:W-:-:S05]  /*0a90*/  IMAD.WIDE R176, R197, 0x4, R176 ;  /* 0x00000004c5b07825 */ /* 0x010fca00078e02b0 */
[----:B-----5:R4:W5:Y:S01]  /*0aa0*/  LDG.E R209, desc[UR12][R176.64] ;  /* 0x0000000cb0d17981 */ /* 0x020962000c1e1900 */
[----:B0-----:R-:W-:Y:S01]  /*0ab0*/  IMAD R2, R197, R199, RZ ;  /* 0x000000c7c5027224 */ /* 0x001fe200078e02ff */
[----:B------:R-:W-:Y:S01]  /*0ac0*/  BSSY.RECONVERGENT B0, `(.L_x_967) ;  /* 0x0000095000007945 */ /* 0x000fe20003800200 */
[C---:B------:R-:W-:Y:S02]  /*0ad0*/  ISETP.GE.U32.AND P4, PT, R198.reuse, 0x100, PT ;  /* 0x00000100c600780c */ /* 0x040fe40003f86070 */
[----:B------:R-:W-:Y:S02]  /*0ae0*/  CS2R R250, SRZ ;  /* 0x0000000000fa7805 */ /* 0x000fe4000001ff00 */
[----:B------:R-:W-:Y:S02]  /*0af0*/  ISETP.GE.U32.AND P3, PT, R198, 0x180, PT ;  /* 0x00000180c600780c */ /* 0x000fe40003f66070 */
[----:B------:R-:W-:-:S04]  /*0b00*/  SHF.R.S32.HI R179, RZ, 0x1f, R2 ;  /* 0x0000001fffb37819 */ /* 0x000fc80000011402 */
[----:B------:R-:W-:-:S04]  /*0b10*/  LEA.HI R179, R179, R2, RZ, 0x3 ;  /* 0x00000002b3b37211 */ /* 0x000fc800078f18ff */
        /* <DEDUP_REMOVED lines=11> */
[----:B----4-:R-:W-:-:S05]  /*0bd0*/  IMAD.WIDE.U32 R188, R2, 0x20, R188 ;  /* 0x0000002002bc7825 */ /* 0x010fca00078e00bc */
[----:B------:R-:W4:Y:S04]  /*0be0*/  LDG.E.128 R184, desc[UR12][R188.64] ;  /* 0x0000000cbcb87981 */ /* 0x000f28000c1e1d00 */
[----:B------:R-:W4:Y:S01]  /*0bf0*/  LDG.E.128 R188, desc[UR12][R188.64+0x10] ;  /* 0x0000100cbcbc7981 */ /* 0x000f22000c1e1d00 */
[----:B------:R-:W-:-:S04]  /*0c00*/  ISETP.NE.U32.AND P0, PT, RZ, UR14, PT ;  /* 0x0000000eff007c0c */ /* 0x000fc8000bf05070 */
[----:B------:R-:W-:-:S13]  /*0c10*/  ISETP.NE.AND.EX P0, PT, RZ, UR15, PT, P0 ;  /* 0x0000000fff007c0c */ /* 0x000fda000bf05300 */
[----:B------:R-:W0:Y:S01]  /*0c20*/  @P0 LDC.64 R202, c[0x0][0x438] ;  /* 0x00010e00ffca0b82 */ /* 0x000e220000000a00 */
[----:B------:R-:W-:Y:S02]  /*0c30*/  PRMT R211, R67, 0x7632, R211 ;  /* 0x0000763243d37816 */ /* 0x000fe400000000d3 */
[----:B------:R-:W-:Y:S02]  /*0c40*/  PRMT R207, R63, 0x7632, R207 ;  /* 0x000076323fcf7816 */ /* 0x000fe400000000cf */
[----:B------:R-:W-:Y:S02]  /*0c50*/  SHF.L.U32 R211, R211, 0x10, RZ ;  /* 0x00000010d3d37819 */ /* 0x000fe400000006ff */
[----:B------:R-:W-:Y:S01]  /*0c60*/  SHF.L.U32 R207, R207, 0x10, RZ ;  /* 0x00000010cfcf7819 */ /* 0x000fe200000006ff */
[----:B0-----:R-:W-:-:S05]  /*0c70*/  @P0 IMAD.WIDE.U32 R202, R2, 0x20, R202 ;  /* 0x0000002002ca0825 */ /* 0x001fca00078e00ca */
[----:B------:R-:W5:Y:S04]  /*0c80*/  @P0 LDG.E.128 R144, desc[UR12][R202.64] ;  /* 0x0000000cca900981 */ /* 0x000f68000c1e1d00 */
[----:B------:R0:W5:Y:S01]  /*0c90*/  @P0 LDG.E.128 R148, desc[UR12][R202.64+0x10] ;  /* 0x0000100cca940981 */ /* 0x000162000c1e1d00 */
[----:B------:R-:W-:Y:S02]  /*0ca0*/  SHF.L.U32 R206, R19, 0x10, RZ ;  /* 0x0000001013ce7819 */ /* 0x000fe400000006ff */
[----:B------:R-:W-:Y:S02]  /*0cb0*/  SHF.L.U32 R221, R62, 0x10, RZ ;  /* 0x000000103edd7819 */ /* 0x000fe400000006ff */
[----:B------:R-:W-:Y:S02]  /*0cc0*/  SHF.L.U32 R233, R195, 0x10, RZ ;  /* 0x00000010c3e97819 */ /* 0x000fe400000006ff */
[----:B------:R-:W-:-:S02]  /*0cd0*/  SHF.L.U32 R241, R63, 0x10, RZ ;  /* 0x000000103ff17819 */ /* 0x000fc400000006ff */
[----:B------:R-:W-:Y:S02]  /*0ce0*/  IADD3 R249, PT, PT, R2, 0x80, RZ ;  /* 0x0000008002f97810 */ /* 0x000fe40007ffe0ff */
[----:B0-----:R-:W-:Y:S02]  /*0cf0*/  SHF.L.U32 R202, R64, 0x10, RZ ;  /* 0x0000001040ca7819 */ /* 0x001fe400000006ff */
[C---:B---3--:R-:W-:Y:S02]  /*0d00*/  PRMT R250, R179.reuse, 0x7632, R250 ;  /* 0x00007632b3fa7816 */ /* 0x048fe400000000fa */
[----:B------:R-:W-:Y:S02]  /*0d10*/  SHF.L.U32 R179, R179, 0x10, RZ ;  /* 0x00000010b3b37819 */ /* 0x000fe400000006ff */
[----:B------:R-:W-:-:S03]  /*0d20*/  SHF.L.U32 R250, R250, 0x10, RZ ;  /* 0x00000010fafa7819 */ /* 0x000fc600000006ff */
[----:B------:R-:W-:Y:S01]  /*0d30*/  FADD.FTZ R130, R130, R179 ;  /* 0x000000b382827221 */ /* 0x000fe20000010000 */
[----:B--2---:R-:W-:Y:S01]  /*0d40*/  PRMT R252, R183, 0x7632, R252 ;  /* 0x00007632b7fc7816 */ /* 0x004fe200000000fc */
[----:B------:R-:W-:Y:S01]  /*0d50*/  FMUL.FTZ R0, R211, R250 ;  /* 0x000000fad3007220 */ /* 0x000fe20000410000 */
[----:B------:R-:W-:Y:S01]  /*0d60*/  SHF.L.U32 R211, R176, 0x10, RZ ;  /* 0x00000010b0d37819 */ /* 0x000fe200000006ff */
[----:B------:R-:W-:Y:S01]  /*0d70*/  FADD.FTZ R131, R131, R250 ;  /* 0x000000fa83837221 */ /* 0x000fe20000010000 */
[----:B------:R-:W-:Y:S02]  /*0d80*/  SHF.L.U32 R252, R252, 0x10, RZ ;  /* 0x00000010fcfc7819 */ /* 0x000fe400000006ff */
[----:B------:R-:W-:Y:S01]  /*0d90*/  PRMT R176, R176, 0x7632, R176 ;  /* 0x00007632b0b07816 */ /* 0x000fe200000000b0 */
[----:B----4-:R-:W-:Y:S01]  /*0da0*/  FADD.FTZ R184, -R248, R184 ;  /* 0x000000b8f8b87221 */ /* 0x010fe20000010100 */
[----:B------:R-:W-:Y:S01]  /*0db0*/  FMUL.FTZ R217, R202, R211 ;  /* 0x000000d3cad97220 */ /* 0x000fe20000410000 */
[----:B------:R-:W-:Y:S01]  /*0dc0*/  FFMA.FTZ R0, R207, R252, R0 ;  /* 0x000000fccf007223 */ /* 0x000fe20000010000 */
[----:B------:R-:W-:Y:S01]  /*0dd0*/  SHF.L.U32 R202, R60, 0x10, RZ ;  /* 0x000000103cca7819 */ /* 0x000fe200000006ff */
[----:B-----5:R-:W-:Y:S01]  /*0de0*/  FMUL.FTZ R203, R209, R184 ;  /* 0x000000b8d1cb7220 */ /* 0x020fe20000410000 */
[----:B------:R-:W-:Y:S01]  /*0df0*/  SHF.L.U32 R207, R180, 0x10, RZ ;  /* 0x00000010b4cf7819 */ /* 0x000fe200000006ff */
[----:B------:R-:W-:Y:S01]  /*0e00*/  FADD.FTZ R186, -R248, R186 ;  /* 0x000000baf8ba7221 */ /* 0x000fe20000010100 */
[----:B------:R-:W-:Y:S01]  /*0e10*/  PRMT R180, R180, 0x7632, R180 ;  /* 0x00007632b4b47816 */ /* 0x000fe200000000b4 */
[----:B------:R-:W-:Y:S01]  /*0e20*/  FADD.FTZ R124, R124, R211 ;  /* 0x000000d37c7c7221 */ /* 0x000fe20000010000 */
[----:B------:R-:W-:Y:S01]  /*0e30*/  SHF.L.U32 R212, R176, 0x10, RZ ;  /* 0x00000010b0d47819 */ /* 0x000fe200000006ff */
[----:B------:R-:W-:Y:S01]  /*0e40*/  FADD.FTZ R176, -R248, R185 ;  /* 0x000000b9f8b07221 */ /* 0x000fe20000010100 */
[----:B------:R-:W-:Y:S01]  /*0e50*/  SHF.L.U32 R184, R192, 0x10, RZ ;  /* 0x00000010c0b87819 */ /* 0x000fe200000006ff */
[-C--:B------:R-:W-:Y:S01]  /*0e60*/  FFMA.FTZ R202, R202, R207.reuse, R217 ;  /* 0x000000cfcaca7223 */ /* 0x080fe200000100d9 */
[----:B------:R-:W-:Y:S01]  /*0e70*/  FADD.FTZ R88, R88, R207 ;  /* 0x000000cf58587221 */ /* 0x000fe20000010000 */
[----:B------:R-:W-:Y:S01]  /*0e80*/  FFMA.FTZ R68, R203, R207, R68 ;  /* 0x000000cfcb447223 */ /* 0x000fe20000010044 */
[----:B------:R-:W-:Y:S01]  /*0e90*/  SHF.L.U32 R180, R180, 0x10, RZ ;  /* 0x00000010b4b47819 */ /* 0x000fe200000006ff */
[----:B------:R-:W-:Y:S01]  /*0ea0*/  FMUL.FTZ R185, R184, R212 ;  /* 0x000000d4b8b97220 */ /* 0x000fe20000410000 */
[----:B------:R-:W-:Y:S01]  /*0eb0*/  FMUL.FTZ R207, R209, R176 ;  /* 0x000000b0d1cf7220 */ /* 0x000fe20000410000 */
[----:B------:R-:W-:Y:S01]  /*0ec0*/  SHF.L.U32 R176, R65, 0x10, RZ ;  /* 0x0000001041b07819 */ /* 0x000fe200000006ff */
[----:B------:R-:W-:Y:S01]  /*0ed0*/  FFMA.FTZ R108, R203, R211, R108 ;  /* 0x000000d3cb6c7223 */ /* 0x000fe2000001006c */
[C---:B------:R-:W-:Y:S01]  /*0ee0*/  SHF.L.U32 R217, R177.reuse, 0x10, RZ ;  /* 0x00000010b1d97819 */ /* 0x040fe200000006ff */
[-C--:B------:R-:W-:Y:S01]  /*0ef0*/  FFMA.FTZ R206, R206, R180.reuse, R185 ;  /* 0x000000b4cece7223 */ /* 0x080fe200000100b9 */
[----:B------:R-:W-:Y:S01]  /*0f00*/  PRMT R177, R177, 0x7632, R177 ;  /* 0x00007632b1b17816 */ /* 0x000fe200000000b1 */
        /* <DEDUP_REMOVED lines=8> */
[----:B------:R-:W-:Y:S01]  /*0f90*/  SHF.L.U32 R180, R177, 0x10, RZ ;  /* 0x00000010b1b47819 */ /* 0x000fe200000006ff */
[----:B------:R-:W-:Y:S01]  /*0fa0*/  FADD.FTZ R218, -R248, R187 ;  /* 0x000000bbf8da7221 */ /* 0x000fe20000010100 */
[----:B------:R-:W-:Y:S01]  /*0fb0*/  PRMT R181, R181, 0x7632, R181 ;  /* 0x00007632b5b57816 */ /* 0x000fe200000000b5 */
[----:B------:R-:W-:Y:S01]  /*0fc0*/  FFMA.FTZ R211, R211, R185, R176 ;  /* 0x000000b9d3d37223 */ /* 0x000fe200000100b0 */
[----:B------:R-:W-:Y:S01]  /*0fd0*/  SHF.L.U32 R177, R194, 0x10, RZ ;  /* 0x00000010c2b17819 */ /* 0x000fe200000006ff */
[----:B------:R-:W-:Y:S01]  /*0fe0*/  FADD.FTZ R126, R126, R217 ;  /* 0x000000d97e7e7221 */ /* 0x000fe20000010000 */
[----:B------:R-:W-:Y:S01]  /*0ff0*/  FFMA.FTZ R110, R212, R217, R110 ;  /* 0x000000d9d46e7223 */ /* 0x000fe2000001006e */
[----:B------:R-:W-:Y:S01]  /*1000*/  SHF.L.U32 R176, R181, 0x10, RZ ;  /* 0x00000010b5b07819 */ /* 0x000fe200000006ff */
[----:B------:R-:W-:Y:S01]  /*1010*/  FMUL.FTZ R218, R209, R218 ;  /* 0x000000dad1da7220 */ /* 0x000fe20000410000 */
[----:B------:R-:W-:Y:S01]  /*1020*/  SHF.L.U32 R217, R193, 0x10, RZ ;  /* 0x00000010c1d97819 */ /* 0x000fe200000006ff */
[----:B------:R-:W-:Y:S01]  /*1030*/  FMUL.FTZ R184, R177, R180 ;  /* 0x000000b4b1b87220 */ /* 0x000fe20000410000 */
[----:B------:R-:W-:Y:S01]  /*1040*/  SHF.L.U32 R181, R178, 0x10, RZ ;  /* 0x00000010b2b57819 */ /* 0x000fe200000006ff */
[----:B------:R-:W-:Y:S01]  /*1050*/  FADD.FTZ R91, R91, R176 ;  /* 0x000000b05b5b7221 */ /* 0x000fe20000010000 */
[-C--:B------:R-:W-:Y:S01]  /*1060*/  FFMA.FTZ R71, R218, R176.reuse, R71 ;  /* 0x000000b0da477223 */ /* 0x080fe20000010047 */
[----:B------:R-:W-:Y:S01]  /*1070*/  FFMA.FTZ R217, R217, R176, R184 ;  /* 0x000000b0d9d97223 */ /* 0x000fe200000100b8 */
[----:B------:R-:W-:Y:S01]  /*1080*/  SHF.L.U32 R176, R66, 0x10, RZ ;  /* 0x0000001042b07819 */ /* 0x000fe200000006ff */
[----:B------:R-:W-:Y:S01]  /*1090*/  FADD.FTZ R188, -R248, R188 ;  /* 0x000000bcf8bc7221 */ /* 0x000fe20000010100 */
[----:B------:R-:W-:Y:S01]  /*10a0*/  SHF.L.U32 R177, R182, 0x10, RZ ;  /* 0x00000010b6b17819 */ /* 0x000fe200000006ff */
[----:B------:R-:W-:Y:S01]  /*10b0*/  FADD.FTZ R234, -R248, R189 ;  /* 0x000000bdf8ea7221 */ /* 0x000fe20000010100 */
[----:B------:R-:W-:Y:S01]  /*10c0*/  PRMT R178, R178, 0x7632, R178 ;  /* 0x00007632b2b27816 */ /* 0x000fe200000000b2 */
[----:B------:R-:W-:Y:S01]  /*10d0*/  FMUL.FTZ R176, R176, R181 ;  /* 0x000000b5b0b07220 */ /* 0x000fe20000410000 */
[----:B------:R-:W-:Y:S01]  /*10e0*/  PRMT R182, R182, 0x7632, R182 ;  /* 0x00007632b6b67816 */ /* 0x000fe200000000b6 */
[----:B------:R-:W-:Y:S01]  /*10f0*/  FMUL.FTZ R222, R209, R188 ;  /* 0x000000bcd1de7220 */ /* 0x000fe20000410000 */
[----:B------:R-:W-:Y:S01]  /*1100*/  SHF.L.U32 R178, R178, 0x10, RZ ;  /* 0x00000010b2b27819 */ /* 0x000fe200000006ff */
[-C--:B------:R-:W-:Y:S01]  /*1110*/  FFMA.FTZ R221, R221, R177.reuse, R176 ;  /* 0x000000b1dddd7223 */ /* 0x080fe200000100b0 */
[----:B------:R-:W-:Y:S01]  /*1120*/  SHF.L.U32 R176, R196, 0x10, RZ ;  /* 0x00000010c4b07819 */ /* 0x000fe200000006ff */
[----:B------:R-:W-:Y:S01]  /*1130*/  FADD.FTZ R92, R92, R177 ;  /* 0x000000b15c5c7221 */ /* 0x000fe20000010000 */
[----:B------:R-:W-:Y:S01]  /*1140*/  SHF.L.U32 R182, R182, 0x10, RZ ;  /* 0x00000010b6b67819 */ /* 0x000fe200000006ff */
[----:B------:R-:W-:Y:S01]  /*1150*/  FFMA.FTZ R72, R222, R177, R72 ;  /* 0x000000b1de487223 */ /* 0x000fe20000010048 */
[----:B------:R-:W-:Y:S01]  /*1160*/  SHF.L.U32 R183, R183, 0x10, RZ ;  /* 0x00000010b7b77819 */ /* 0x000fe200000006ff */
[----:B------:R-:W-:Y:S01]  /*1170*/  FMUL.FTZ R176, R176, R178 ;  /* 0x000000b2b0b07220 */ /* 0x000fe20000410000 */
[----:B------:R-:W-:Y:S01]  /*1180*/  FMUL.FTZ R234, R209, R234 ;  /* 0x000000ead1ea7220 */ /* 0x000fe20000410000 */
[----:B------:R-:W-:Y:S01]  /*1190*/  FADD.FTZ R177, RZ, R202 ;  /* 0x000000caffb17221 */ /* 0x000fe20000010000 */
[----:B------:R-:W-:Y:S01]  /*11a0*/  FADD.FTZ R129, R129, R178 ;  /* 0x000000b281817221 */ /* 0x000fe20000010000 */
[----:B------:R-:W-:Y:S01]  /*11b0*/  FFMA.FTZ R233, R233, R182, R176 ;  /* 0x000000b6e9e97223 */ /* 0x000fe200000100b0 */
[----:B------:R-:W-:Y:S01]  /*11c0*/  SHF.L.U32 R176, R67, 0x10, RZ ;  /* 0x0000001043b07819 */ /* 0x000fe200000006ff */
[----:B------:R-:W-:Y:S01]  /*11d0*/  FFMA.FTZ R113, R234, R178, R113 ;  /* 0x000000b2ea717223 */ /* 0x000fe20000010071 */
[----:B------:R-:W-:Y:S01]  /*11e0*/  FADD.FTZ R178, R177, R206 ;  /* 0x000000ceb1b27221 */ /* 0x000fe20000010000 */
[----:B------:R-:W-:Y:S01]  /*11f0*/  FADD.FTZ R190, -R248, R190 ;  /* 0x000000bef8be7221 */ /* 0x000fe20000010100 */
[----:B------:R-:W-:Y:S01]  /*1200*/  FADD.FTZ R90, R90, R185 ;  /* 0x000000b95a5a7221 */ /* 0x000fe20000010000 */
[----:B------:R-:W-:Y:S01]  /*1210*/  FMUL.FTZ R176, R176, R179 ;  /* 0x000000b3b0b07220 */ /* 0x000fe20000410000 */
[----:B------:R-:W-:Y:S01]  /*1220*/  FADD.FTZ R178, R178, R211 ;  /* 0x000000d3b2b27221 */ /* 0x000fe20000010000 */
[----:B------:R-:W-:Y:S01]  /*1230*/  FMUL.FTZ R242, R209, R190 ;  /* 0x000000bed1f27220 */ /* 0x000fe20000410000 */
[----:B------:R-:W-:Y:S01]  /*1240*/  FFMA.FTZ R70, R212, R185, R70 ;  /* 0x000000b9d4467223 */ /* 0x000fe20000010046 */
[----:B------:R-:W-:Y:S01]  /*1250*/  FFMA.FTZ R241, R241, R183, R176 ;  /* 0x000000b7f1f17223 */ /* 0x000fe200000100b0 */
[----:B------:R-:W-:Y:S01]  /*1260*/  FADD.FTZ R176, -R248, R191 ;  /* 0x000000bff8b07221 */ /* 0x000fe20000010100 */
[----:B------:R-:W-:Y:S01]  /*1270*/  FADD.FTZ R178, R178, R217 ;  /* 0x000000d9b2b27221 */ /* 0x000fe20000010000 */
[----:B------:R-:W-:Y:S01]  /*1280*/  FADD.FTZ R127, R127, R180 ;  /* 0x000000b47f7f7221 */ /* 0x000fe20000010000 */
[----:B------:R-:W-:Y:S01]  /*1290*/  FFMA.FTZ R111, R218, R180, R111 ;  /* 0x000000b4da6f7223 */ /* 0x000fe2000001006f */
[----:B------:R-:W-:Y:S01]  /*12a0*/  FMUL.FTZ R247, R209, R176 ;  /* 0x000000b0d1f77220 */ /* 0x000fe20000410000 */
[----:B------:R-:W-:Y:S01]  /*12b0*/  FFMA.FTZ R176, R203, R202, RZ ;  /* 0x000000cacbb07223 */ /* 0x000fe200000100ff */
[----:B------:R-:W-:Y:S01]  /*12c0*/  FADD.FTZ R178, R178, R221 ;  /* 0x000000ddb2b27221 */ /* 0x000fe20000010000 */
[----:B------:R-:W-:Y:S01]  /*12d0*/  FADD.FTZ R128, R128, R181 ;  /* 0x000000b580807221 */ /* 0x000fe20000010000 */
        /* <DEDUP_REMOVED lines=10> */
[C---:B------:R-:W-:Y:S01]  /*1380*/  FFMA.FTZ R74, R242.reuse, R183, R74 ;  /* 0x000000b7f24a7223 */ /* 0x040fe2000001004a */
[----:B------:R-:W-:Y:S01]  /*1390*/  FFMA.FTZ R114, R242, R179, R114 ;  /* 0x000000b3f2727223 */ /* 0x000fe20000010072 */
[----:B------:R-:W-:Y:S01]  /*13a0*/  FADD.FTZ R95, R95, R252 ;  /* 0x000000fc5f5f7221 */ /* 0x000fe20000010000 */
[----:B------:R-:W-:Y:S01]  /*13b0*/  FFMA.FTZ R177, R222, R221, R177 ;  /* 0x000000dddeb17223 */ /* 0x000fe200000100b1 */
[----:B------:R-:W-:Y:S01]  /*13c0*/  FFMA.FTZ R75, R247, R252, R75 ;  /* 0x000000fcf74b7223 */ /* 0x000fe2000001004b */
[----:B------:R-:W-:-:S02]  /*13d0*/  FADD.FTZ R251, R251, R0 ;  /* 0x00000000fbfb7221 */ /* 0x000fc40000010000 */
[----:B------:R-:W-:-:S04]  /*13e0*/  FFMA.FTZ R177, R234, R233, R177 ;  /* 0x000000e9eab17223 */ /* 0x000fc800000100b1 */
[----:B------:R-:W-:-:S04]  /*13f0*/  FFMA.FTZ R250, R242, R241, R177 ;  /* 0x000000f1f2fa7223 */ /* 0x000fc800000100b1 */
[----:B------:R-:W-:-:S07]  /*1400*/  FFMA.FTZ R250, R247, R0, R250 ;  /* 0x00000000f7fa7223 */ /* 0x000fce00000100fa */
.L_x_968:
[----:B-1-3--:R-:W-:Y:S05]  /*1410*/  BSYNC.RECONVERGENT B0 ;  /* 0x0000000000007941 */ /* 0x00afea0003800200 */
.L_x_967:
[----:B------:R-:W-:Y:S04]  /*1420*/  BSSY.RECONVERGENT B0, `(.L_x_969) ;  /* 0x000008b000007945 */ /* 0x000fe80003800200 */
[----:B------:R-:W-:Y:S05]  /*1430*/  @!P4 BRA `(.L_x_970) ;  /* 0x000000080024c947 */ /* 0x000fea0003800000 */
[----:B------:R-:W0:Y:S08]  /*1440*/  LDC.64 R176, c[0x0][0x430] ;  /* 0x00010c00ffb07b82 */ /* 0x000e300000000a00 */
[----:B------:R-:W1:Y:S08]  /*1450*/  LDC.64 R188, c[0x0][0x3a8] ;  /* 0x0000ea00ffbc7b82 */ /* 0x000e700000000a00 */
[----:B------:R-:W2:Y:S01]  /*1460*/  LDC.64 R184, c[0x0][0x428] ;  /* 0x00010a00ffb87b82 */ /* 0x000ea20000000a00 */
[----:B0-----:R-:W-:-:S06]  /*1470*/  IMAD.WIDE.U32 R176, R249, 0x10, R176 ;  /* 0x00000010f9b07825 */ /* 0x001fcc00078e00b0 */
[----:B------:R-:W3:Y:S01]  /*1480*/  LDG.E.128 R176, desc[UR12][R176.64] ;  /* 0x0000000cb0b07981 */ /* 0x000ee2000c1e1d00 */
[----:B-1----:R-:W-:-:S05]  /*1490*/  IMAD.WIDE.U32 R188, R249, 0x20, R188 ;  /* 0x00000020f9bc7825 */ /* 0x002fca00078e00bc */
[----:B------:R-:W4:Y:S01]  /*14a0*/  LDG.E.128 R180, desc[UR12][R188.64] ;  /* 0x0000000cbcb47981 */ /* 0x000f22000c1e1d00 */
[----:B--2---:R-:W-:-:S06]  /*14b0*/  IMAD.WIDE.U32 R184, R249, 0x10, R184 ;  /* 0x00000010f9b87825 */ /* 0x004fcc00078e00b8 */
[----:B------:R-:W2:Y:S04]  /*14c0*/  LDG.E.128 R184, desc[UR12][R184.64] ;  /* 0x0000000cb8b87981 */ /* 0x000ea8000c1e1d00 */
[----:B------:R-:W2:Y:S01]  /*14d0*/  LDG.E.128 R188, desc[UR12][R188.64+0x10] ;  /* 0x0000100cbcbc7981 */ /* 0x000ea2000c1e1d00 */
[----:B------:R-:W-:-:S04]  /*14e0*/  ISETP.NE.U32.AND P0, PT, RZ, UR14, PT ;  /* 0x0000000eff007c0c */ /* 0x000fc8000bf05070 */
[----:B------:R-:W-:-:S13]  /*14f0*/  ISETP.NE.AND.EX P0, PT, RZ, UR15, PT, P0 ;  /* 0x0000000fff007c0c */ /* 0x000fda000bf05300 */
[----:B------:R-:W0:Y:S01]  /*1500*/  @P0 LDC.64 R200, c[0x0][0x438] ;  /* 0x00010e00ffc80b82 */ /* 0x000e220000000a00 */
[----:B------:R-:W-:Y:S01]  /*1510*/  SHF.L.U32 R204, R48, 0x10, RZ ;  /* 0x0000001030cc7819 */ /* 0x000fe200000006ff */
[----:B0-----:R-:W-:-:S05]  /*1520*/  @P0 IMAD.WIDE.U32 R200, R249, 0x20, R200 ;  /* 0x00000020f9c80825 */ /* 0x001fca00078e00c8 */
[----:B------:R-:W5:Y:S04]  /*1530*/  @P0 LDG.E.128 R40, desc[UR12][R200.64] ;  /* 0x0000000cc8280981 */ /* 0x000f68000c1e1d00 */
[----:B------:R0:W5:Y:S01]  /*1540*/  @P0 LDG.E.128 R36, desc[UR12][R200.64+0x10] ;  /* 0x0000100cc8240981 */ /* 0x000162000c1e1d00 */
[----:B------:R-:W-:Y:S02]  /*1550*/  SHF.L.U32 R231, R15, 0x10, RZ ;  /* 0x000000100fe77819 */ /* 0x000fe400000006ff */
[----:B------:R-:W-:Y:S02]  /*1560*/  SHF.L.U32 R235, R47, 0x10, RZ ;  /* 0x000000102feb7819 */ /* 0x000fe400000006ff */
[----:B------:R-:W-:Y:S02]  /*1570*/  SHF.L.U32 R245, R17, 0x10, RZ ;  /* 0x0000001011f57819 */ /* 0x000fe400000006ff */
[----:B------:R-:W-:-:S02]  /*1580*/  IADD3 R249, PT, PT, R249, 0x80, RZ ;  /* 0x00000080f9f97810 */ /* 0x000fc40007ffe0ff */
[C---:B---3--:R-:W-:Y:S02]  /*1590*/  SHF.L.U32 R215, R176.reuse, 0x10, RZ ;  /* 0x00000010b0d77819 */ /* 0x048fe400000006ff */
[----:B------:R-:W-:-:S03]  /*15a0*/  PRMT R176, R176, 0x7632, R176 ;  /* 0x00007632b0b07816 */ /* 0x000fc600000000b0 */
[-C--:B------:R-:W-:Y:S01]  /*15b0*/  FMUL.FTZ R219, R204, R215.reuse ;  /* 0x000000d7ccdb7220 */ /* 0x080fe20000410000 */
[----:B----4-:R-:W-:Y:S01]  /*15c0*/  FADD.FTZ R180, -R248, R180 ;  /* 0x000000b4f8b47221 */ /* 0x010fe20000010100 */
[----:B------:R-:W-:Y:S02]  /*15d0*/  SHF.L.U32 R204, R44, 0x10, RZ ;  /* 0x000000102ccc7819 */ /* 0x000fe400000006ff */
[----:B------:R-:W-:Y:S01]  /*15e0*/  SHF.L.U32 R208, R176, 0x10, RZ ;  /* 0x00000010b0d07819 */ /* 0x000fe200000006ff */
[----:B0----5:R-:W-:Y:S01]  /*15f0*/  FMUL.FTZ R200, R209, R180 ;  /* 0x000000b4d1c87220 */ /* 0x021fe20000410000 */
[----:B------:R-:W-:Y:S02]  /*1600*/  SHF.L.U32 R180, R12, 0x10, RZ ;  /* 0x000000100cb47819 */ /* 0x000fe400000006ff */
[C---:B--2---:R-:W-:Y:S02]  /*1610*/  SHF.L.U32 R205, R184.reuse, 0x10, RZ ;  /* 0x00000010b8cd7819 */ /* 0x044fe400000006ff */
[----:B------:R-:W-:Y:S01]  /*1620*/  PRMT R184, R184, 0x7632, R184 ;  /* 0x00007632b8b87816 */ /* 0x000fe200000000b8 */
[----:B------:R-:W-:Y:S01]  /*1630*/  FADD.FTZ R24, R24, R215 ;  /* 0x000000d718187221 */ /* 0x000fe20000010000 */
[----:B------:R-:W-:Y:S01]  /*1640*/  FFMA.FTZ R20, R200, R215, R20 ;  /* 0x000000d7c8147223 */ /* 0x000fe20000010014 */
[-C--:B------:R-:W-:Y:S01]  /*1650*/  FFMA.FTZ R201, R204, R205.reuse, R219 ;  /* 0x000000cdccc97223 */ /* 0x080fe200000100db */
[----:B------:R-:W-:Y:S01]  /*1660*/  FADD.FTZ R176, -R248, R181 ;  /* 0x000000b5f8b07221 */ /* 0x000fe20000010100 */
[----:B------:R-:W-:Y:S01]  /*1670*/  SHF.L.U32 R184, R184, 0x10, RZ ;  /* 0x00000010b8b87819 */ /* 0x000fe200000006ff */
[----:B------:R-:W-:Y:S01]  /*1680*/  FMUL.FTZ R181, R180, R208 ;  /* 0x000000d0b4b57220 */ /* 0x000fe20000410000 */
[----:B------:R-:W-:Y:S01]  /*1690*/  SHF.L.U32 R204, R11, 0x10, RZ ;  /* 0x000000100bcc7819 */ /* 0x000fe200000006ff */
[----:B------:R-:W-:Y:S01]  /*16a0*/  FADD.FTZ R182, -R248, R182 ;  /* 0x000000b6f8b67221 */ /* 0x000fe20000010100 */
[C---:B------:R-:W-:Y:S01]  /*16b0*/  SHF.L.U32 R215, R177.reuse, 0x10, RZ ;  /* 0x00000010b1d77819 */ /* 0x040fe200000006ff */
[----:B------:R-:W-:Y:S01]  /*16c0*/  FADD.FTZ R32, R32, R205 ;  /* 0x000000cd20207221 */ /* 0x000fe20000010000 */
[----:B------:R-:W-:Y:S01]  /*16d0*/  PRMT R177, R177, 0x7632, R177 ;  /* 0x00007632b1b17816 */ /* 0x000fe200000000b1 */
[----:B------:R-:W-:Y:S01]  /*16e0*/  FFMA.FTZ R28, R200, R205, R28 ;  /* 0x000000cdc81c7223 */ /* 0x000fe2000001001c */
[----:B------:R-:W-:Y:S01]  /*16f0*/  FMUL.FTZ R205, R209, R176 ;  /* 0x000000b0d1cd7220 */ /* 0x000fe20000410000 */
[----:B------:R-:W-:Y:S01]  /*1700*/  FFMA.FTZ R204, R204, R184, R181 ;  /* 0x000000b8cccc7223 */ /* 0x000fe200000100b5 */
[----:B------:R-:W-:Y:S01]  /*1710*/  SHF.L.U32 R176, R49, 0x10, RZ ;  /* 0x0000001031b07819 */ /* 0x000fe200000006ff */
[----:B------:R-:W-:Y:S01]  /*1720*/  FMUL.FTZ R210, R209, R182 ;  /* 0x000000b6d1d27220 */ /* 0x000fe20000410000 */
[----:B------:R-:W-:-:S02]  /*1730*/  SHF.L.U32 R181, R185, 0x10, RZ ;  /* 0x00000010b9b57819 */ /* 0x000fc400000006ff */
[----:B------:R-:W-:Y:S01]  /*1740*/  SHF.L.U32 R180, R177, 0x10, RZ ;  /* 0x00000010b1b47819 */ /* 0x000fe200000006ff */
[----:B------:R-:W-:Y:S01]  /*1750*/  FADD.FTZ R216, -R248, R183 ;  /* 0x000000b7f8d87221 */ /* 0x000fe20000010100 */
[----:B------:R-:W-:Y:S02]  /*1760*/  PRMT R185, R185, 0x7632, R185 ;  /* 0x00007632b9b97816 */ /* 0x000fe400000000b9 */
[----:B------:R-:W-:Y:S01]  /*1770*/  SHF.L.U32 R177, R14, 0x10, RZ ;  /* 0x000000100eb17819 */ /* 0x000fe200000006ff */
[----:B------:R-:W-:Y:S01]  /*1780*/  FADD.FTZ R25, R25, R208 ;  /* 0x000000d019197221 */ /* 0x000fe20000010000 */
[----:B------:R-:W-:Y:S01]  /*1790*/  FFMA.FTZ R21, R205, R208, R21 ;  /* 0x000000d0cd157223 */ /* 0x000fe20000010015 */
[-C--:B------:R-:W-:Y:S01]  /*17a0*/  FMUL.FTZ R219, R176, R215.reuse ;  /* 0x000000d7b0db7220 */ /* 0x080fe20000410000 */
[----:B------:R-:W-:Y:S01]  /*17b0*/  FADD.FTZ R26, R26, R215 ;  /* 0x000000d71a1a7221 */ /* 0x000fe20000010000 */
[----:B------:R-:W-:Y:S01]  /*17c0*/  FFMA.FTZ R22, R210, R215, R22 ;  /* 0x000000d7d2167223 */ /* 0x000fe20000010016 */
[----:B------:R-:W-:Y:S01]  /*17d0*/  SHF.L.U32 R208, R45, 0x10, RZ ;  /* 0x000000102dd07819 */ /* 0x000fe200000006ff */
[----:B------:R-:W-:Y:S01]  /*17e0*/  FMUL.FTZ R182, R177, R180 ;  /* 0x000000b4b1b67220 */ /* 0x000fe20000410000 */
[----:B------:R-:W-:Y:S01]  /*17f0*/  SHF.L.U32 R176, R185, 0x10, RZ ;  /* 0x00000010b9b07819 */ /* 0x000fe200000006ff */
[----:B------:R-:W-:Y:S01]  /*1800*/  FMUL.FTZ R216, R209, R216 ;  /* 0x000000d8d1d87220 */ /* 0x000fe20000410000 */
[----:B------:R-:W-:Y:S01]  /*1810*/  SHF.L.U32 R215, R13, 0x10, RZ ;  /* 0x000000100dd77819 */ /* 0x000fe200000006ff */
[-C--:B------:R-:W-:Y:S01]  /*1820*/  FFMA.FTZ R208, R208, R181.reuse, R219 ;  /* 0x000000b5d0d07223 */ /* 0x080fe200000100db */
[----:B------:R-:W-:Y:S01]  /*1830*/  FADD.FTZ R34, R34, R181 ;  /* 0x000000b522227221 */ /* 0x000fe20000010000 */
[----:B------:R-:W-:Y:S01]  /*1840*/  FFMA.FTZ R30, R210, R181, R30 ;  /* 0x000000b5d21e7223 */ /* 0x000fe2000001001e */
[----:B------:R-:W-:Y:S01]  /*1850*/  FADD.FTZ R35, R35, R176 ;  /* 0x000000b023237221 */ /* 0x000fe20000010000 */
[-C--:B------:R-:W-:Y:S01]  /*1860*/  FFMA.FTZ R215, R215, R176.reuse, R182 ;  /* 0x000000b0d7d77223 */ /* 0x080fe200000100b6 */
[----:B------:R-:W-:Y:S01]  /*1870*/  FFMA.FTZ R31, R216, R176, R31 ;  /* 0x000000b0d81f7223 */ /* 0x000fe2000001001f */
[----:B------:R-:W-:-:S02]  /*1880*/  SHF.L.U32 R176, R50, 0x10, RZ ;  /* 0x0000001032b07819 */ /* 0x000fc400000006ff */
[----:B------:R-:W-:Y:S02]  /*1890*/  SHF.L.U32 R181, R178, 0x10, RZ ;  /* 0x00000010b2b57819 */ /* 0x000fe400000006ff */
[----:B------:R-:W-:Y:S02]  /*18a0*/  SHF.L.U32 R219, R46, 0x10, RZ ;  /* 0x000000102edb7819 */ /* 0x000fe400000006ff */
[----:B------:R-:W-:Y:S01]  /*18b0*/  SHF.L.U32 R177, R186, 0x10, RZ ;  /* 0x00000010bab17819 */ /* 0x000fe200000006ff */
[----:B------:R-:W-:Y:S01]  /*18c0*/  FMUL.FTZ R176, R176, R181 ;  /* 0x000000b5b0b07220 */ /* 0x000fe20000410000 */
[----:B------:R-:W-:Y:S01]  /*18d0*/  PRMT R178, R178, 0x7632, R178 ;  /* 0x00007632b2b27816 */ /* 0x000fe200000000b2 */
[----:B------:R-:W-:Y:S01]  /*18e0*/  FADD.FTZ R188, -R248, R188 ;  /* 0x000000bcf8bc7221 */ /* 0x000fe20000010100 */
[----:B------:R-:W-:Y:S01]  /*18f0*/  PRMT R186, R186, 0x7632, R186 ;  /* 0x00007632baba7816 */ /* 0x000fe200000000ba */
[----:B------:R-:W-:Y:S01]  /*1900*/  FFMA.FTZ R219, R219, R177, R176 ;  /* 0x000000b1dbdb7223 */ /* 0x000fe200000100b0 */
[----:B------:R-:W-:-:S02]  /*1910*/  SHF.L.U32 R178, R178, 0x10, RZ ;  /* 0x00000010b2b27819 */ /* 0x000fc400000006ff */
[----:B------:R-:W-:Y:S01]  /*1920*/  SHF.L.U32 R176, R16, 0x10, RZ ;  /* 0x0000001010b07819 */ /* 0x000fe200000006ff */
[----:B------:R-:W-:Y:S01]  /*1930*/  FMUL.FTZ R220, R209, R188 ;  /* 0x000000bcd1dc7220 */ /* 0x000fe20000410000 */
[----:B------:R-:W-:-:S03]  /*1940*/  SHF.L.U32 R186, R186, 0x10, RZ ;  /* 0x00000010baba7819 */ /* 0x000fc600000006ff */
[----:B------:R-:W-:Y:S01]  /*1950*/  FMUL.FTZ R176, R176, R178 ;  /* 0x000000b2b0b07220 */ /* 0x000fe20000410000 */
[----:B------:R-:W-:Y:S01]  /*1960*/  FADD.FTZ R76, R76, R181 ;  /* 0x000000b54c4c7221 */ /* 0x000fe20000010000 */
[----:B------:R-:W-:Y:S01]  /*1970*/  FFMA.FTZ R132, R220, R181, R132 ;  /* 0x000000b5dc847223 */ /* 0x000fe20000010084 */
[----:B------:R-:W-:Y:S01]  /*1980*/  SHF.L.U32 R181, R179, 0x10, RZ ;  /* 0x00000010b3b57819 */ /* 0x000fe200000006ff */
[----:B------:R-:W-:Y:S01]  /*1990*/  FFMA.FTZ R231, R231, R186, R176 ;  /* 0x000000bae7e77223 */ /* 0x000fe200000100b0 */
[----:B------:R-:W-:Y:S01]  /*19a0*/  SHF.L.U32 R176, R51, 0x10, RZ ;  /* 0x0000001033b07819 */ /* 0x000fe200000006ff */
[C---:B------:R-:W-:Y:S01]  /*19b0*/  FADD.FTZ R232, -R248.reuse, R189 ;  /* 0x000000bdf8e87221 */ /* 0x040fe20000010100 */
[----:B------:R-:W-:Y:S01]  /*19c0*/  FADD.FTZ R190, -R248, R190 ;  /* 0x000000bef8be7221 */ /* 0x000fe20000010100 */
[----:B------:R-:W-:Y:S01]  /*19d0*/  FADD.FTZ R160, R160, R177 ;  /* 0x000000b1a0a07221 */ /* 0x000fe20000010000 */
[----:B------:R-:W-:Y:S01]  /*19e0*/  FFMA.FTZ R96, R220, R177, R96 ;  /* 0x000000b1dc607223 */ /* 0x000fe20000010060 */
[----:B------:R-:W-:Y:S01]  /*19f0*/  SHF.L.U32 R177, R187, 0x10, RZ ;  /* 0x00000010bbb17819 */ /* 0x000fe200000006ff */
[C---:B------:R-:W-:Y:S01]  /*1a00*/  FMUL.FTZ R232, R209.reuse, R232 ;  /* 0x000000e8d1e87220 */ /* 0x040fe20000410000 */
[----:B------:R-:W-:Y:S01]  /*1a10*/  FMUL.FTZ R176, R176, R181 ;  /* 0x000000b5b0b07220 */ /* 0x000fe20000410000 */
[----:B------:R-:W-:Y:S01]  /*1a20*/  FMUL.FTZ R236, R209, R190 ;  /* 0x000000bed1ec7220 */ /* 0x000fe20000410000 */
[----:B------:R-:W-:Y:S01]  /*1a30*/  PRMT R179, R179, 0x7632, R179 ;  /* 0x00007632b3b37816 */ /* 0x000fe200000000b3 */
[----:B------:R-:W-:Y:S01]  /*1a40*/  FADD.FTZ R77, R77, R178 ;  /* 0x000000b24d4d7221 */ /* 0x000fe20000010000 */
[----:B------:R-:W-:Y:S01]  /*1a50*/  FFMA.FTZ R133, R232, R178, R133 ;  /* 0x000000b2e8857223 */ /* 0x000fe20000010085 */
[-C--:B------:R-:W-:Y:S01]  /*1a60*/  FFMA.FTZ R235, R235, R177.reuse, R176 ;  /* 0x000000b1ebeb7223 */ /* 0x080fe200000100b0 */
[----:B------:R-:W-:Y:S01]  /*1a70*/  FADD.FTZ R162, R162, R177 ;  /* 0x000000b1a2a27221 */ /* 0x000fe20000010000 */
[----:B------:R-:W-:Y:S01]  /*1a80*/  FFMA.FTZ R98, R236, R177, R98 ;  /* 0x000000b1ec627223 */ /* 0x000fe20000010062 */
[----:B------:R-:W-:Y:S01]  /*1a90*/  PRMT R187, R187, 0x7632, R187 ;  /* 0x00007632bbbb7816 */ /* 0x000fe200000000bb */
[----:B------:R-:W-:Y:S01]  /*1aa0*/  FADD.FTZ R246, -R248, R191 ;  /* 0x000000bff8f67221 */ /* 0x000fe20000010100 */
[----:B------:R-:W-:-:S02]  /*1ab0*/  SHF.L.U32 R178, R179, 0x10, RZ ;  /* 0x00000010b3b27819 */ /* 0x000fc400000006ff */
[----:B------:R-:W-:Y:S01]  /*1ac0*/  SHF.L.U32 R177, R18, 0x10, RZ ;  /* 0x0000001012b17819 */ /* 0x000fe200000006ff */
[----:B------:R-:W-:Y:S01]  /*1ad0*/  FADD.FTZ R251, R251, R201 ;  /* 0x000000c9fbfb7221 */ /* 0x000fe20000010000 */
[----:B------:R-:W-:Y:S01]  /*1ae0*/  FFMA.FTZ R250, R200, R201, R250 ;  /* 0x000000c9c8fa7223 */ /* 0x000fe200000100fa */
[----:B------:R-:W-:Y:S01]  /*1af0*/  FADD.FTZ R27, R27, R180 ;  /* 0x000000b41b1b7221 */ /* 0x000fe20000010000 */
[----:B------:R-:W-:Y:S01]  /*1b00*/  FFMA.FTZ R23, R216, R180, R23 ;  /* 0x000000b4d8177223 */ /* 0x000fe20000010017 */
[----:B------:R-:W-:Y:S01]  /*1b10*/  SHF.L.U32 R176, R187, 0x10, RZ ;  /* 0x00000010bbb07819 */ /* 0x000fe200000006ff */
[----:B------:R-:W-:Y:S01]  /*1b20*/  FMUL.FTZ R180, R177, R178 ;  /* 0x000000b2b1b47220 */ /* 0x000fe20000410000 */
[----:B------:R-:W-:Y:S01]  /*1b30*/  FMUL.FTZ R246, R209, R246 ;  /* 0x000000f6d1f67220 */ /* 0x000fe20000410000 */
[----:B------:R-:W-:Y:S01]  /*1b40*/  FADD.FTZ R251, R251, R204 ;  /* 0x000000ccfbfb7221 */ /* 0x000fe20000010000 */
[----:B------:R-:W-:Y:S01]  /*1b50*/  FFMA.FTZ R177, R205, R204, R250 ;  /* 0x000000cccdb17223 */ /* 0x000fe200000100fa */
[-C--:B------:R-:W-:Y:S01]  /*1b60*/  FFMA.FTZ R245, R245, R176.reuse, R180 ;  /* 0x000000b0f5f57223 */ /* 0x080fe200000100b4 */
[----:B------:R-:W-:Y:S01]  /*1b70*/  FADD.FTZ R163, R163, R176 ;  /* 0x000000b0a3a37221 */ /* 0x000fe20000010000 */
[----:B------:R-:W-:Y:S01]  /*1b80*/  FFMA.FTZ R99, R246, R176, R99 ;  /* 0x000000b0f6637223 */ /* 0x000fe20000010063 */
        /* <DEDUP_REMOVED lines=20> */
.L_x_970:
[----:B------:R-:W-:Y:S05]  /*1cd0*/  BSYNC.RECONVERGENT B0 ;  /* 0x0000000000007941 */ /* 0x000fea0003800200 */
.L_x_969:
[----:B------:R-:W-:Y:S04]  /*1ce0*/  BSSY.RECONVERGENT B0, `(.L_x_971) ;  /* 0x000008a000007945 */ /* 0x000fe80003800200 */
[----:B------:R-:W-:Y:S05]  /*1cf0*/  @!P3 BRA `(.L_x_972) ;  /* 0x000000080020b947 */ /* 0x000fea0003800000 */
[----:B------:R-:W0:Y:S08]  /*1d00*/  LDC.64 R180, c[0x0][0x3a8] ;  /* 0x0000ea00ffb47b82 */ /* 0x000e300000000a00 */
[----:B------:R-:W1:Y:S08]  /*1d10*/  LDC.64 R184, c[0x0][0x430] ;  /* 0x00010c00ffb87b82 */ /* 0x000e700000000a00 */
[----:B------:R-:W2:Y:S01]  /*1d20*/  LDC.64 R188, c[0x0][0x428] ;  /* 0x00010a00ffbc7b82 */ /* 0x000ea20000000a00 */
[----:B0-----:R-:W-:-:S05]  /*1d30*/  IMAD.WIDE.U32 R180, R249, 0x20, R180 ;  /* 0x00000020f9b47825 */ /* 0x001fca00078e00b4 */
[----:B------:R-:W3:Y:S01]  /*1d40*/  LDG.E.128 R176, desc[UR12][R180.64] ;  /* 0x0000000cb4b07981 */ /* 0x000ee2000c1e1d00 */
[----:B-1----:R-:W-:-:S06]  /*1d50*/  IMAD.WIDE.U32 R184, R249, 0x10, R184 ;  /* 0x00000010f9b87825 */ /* 0x002fcc00078e00b8 */
[----:B------:R-:W4:Y:S01]  /*1d60*/  LDG.E.128 R184, desc[UR12][R184.64] ;  /* 0x0000000cb8b87981 */ /* 0x000f22000c1e1d00 */
[----:B--2---:R-:W-:-:S03]  /*1d70*/  IMAD.WIDE.U32 R188, R249, 0x10, R188 ;  /* 0x00000010f9bc7825 */ /* 0x004fc600078e00bc */
        /* <DEDUP_REMOVED lines=8> */
[----:B------:R0:W5:Y:S02]  /*1e00*/  @P0 LDG.E.128 R172, desc[UR12][R224.64+0x10] ;  /* 0x0000100ce0ac0981 */ /* 0x000164000c1e1d00 */
[----:B0-----:R-:W-:Y:S02]  /*1e10*/  SHF.L.U32 R225, R3, 0x10, RZ ;  /* 0x0000001003e17819 */ /* 0x001fe400000006ff */
[----:B------:R-:W-:Y:S02]  /*1e20*/  SHF.L.U32 R223, R53, 0x10, RZ ;  /* 0x0000001035df7819 */ /* 0x000fe400000006ff */
[----:B------:R-:W-:-:S02]  /*1e30*/  SHF.L.U32 R229, R5, 0x10, RZ ;  /* 0x0000001005e57819 */ /* 0x000fc400000006ff */
[----:B------:R-:W-:Y:S02]  /*1e40*/  SHF.L.U32 R227, R54, 0x10, RZ ;  /* 0x0000001036e37819 */ /* 0x000fe400000006ff */
[----:B------:R-:W-:Y:S02]  /*1e50*/  SHF.L.U32 R239, R7, 0x10, RZ ;  /* 0x0000001007ef7819 */ /* 0x000fe400000006ff */
[----:B------:R-:W-:Y:S02]  /*1e60*/  SHF.L.U32 R237, R55, 0x10, RZ ;  /* 0x0000001037ed7819 */ /* 0x000fe400000006ff */
[----:B------:R-:W-:Y:S01]  /*1e70*/  SHF.L.U32 R243, R9, 0x10, RZ ;  /* 0x0000001009f37819 */ /* 0x000fe200000006ff */
[C---:B---3--:R-:W-:Y:S01]  /*1e80*/  FADD.FTZ R226, -R248.reuse, R177 ;  /* 0x000000b1f8e27221 */ /* 0x048fe20000010100 */
[----:B------:R-:W-:Y:S01]  /*1e90*/  FADD.FTZ R230, -R248, R179 ;  /* 0x000000b3f8e67221 */ /* 0x000fe20000010100 */
[----:B------:R-:W-:Y:S01]  /*1ea0*/  SHF.L.U32 R177, R56, 0x10, RZ ;  /* 0x0000001038b17819 */ /* 0x000fe200000006ff */
[----:B------:R-:W-:Y:S01]  /*1eb0*/  FADD.FTZ R176, -R248, R176 ;  /* 0x000000b0f8b07221 */ /* 0x000fe20000010100 */
[----:B----4-:R-:W-:-:S02]  /*1ec0*/  SHF.L.U32 R179, R184, 0x10, RZ ;  /* 0x00000010b8b37819 */ /* 0x010fc400000006ff */
[----:B------:R-:W-:Y:S01]  /*1ed0*/  PRMT R184, R184, 0x7632, R184 ;  /* 0x00007632b8b87816 */ /* 0x000fe200000000b8 */
[----:B-----5:R-:W-:Y:S02]  /*1ee0*/  FMUL.FTZ R214, R209, R176 ;  /* 0x000000b0d1d67220 */ /* 0x020fe40000410000 */
[----:B------:R-:W-:Y:S01]  /*1ef0*/  FMUL.FTZ R224, R177, R179 ;  /* 0x000000b3b1e07220 */ /* 0x000fe20000410000 */
[----:B------:R-:W-:Y:S02]  /*1f00*/  SHF.L.U32 R184, R184, 0x10, RZ ;  /* 0x00000010b8b87819 */ /* 0x000fe400000006ff */
[C---:B--2---:R-:W-:Y:S02]  /*1f10*/  SHF.L.U32 R177, R188.reuse, 0x10, RZ ;  /* 0x00000010bcb17819 */ /* 0x044fe400000006ff */
[----:B------:R-:W-:Y:S02]  /*1f20*/  PRMT R188, R188, 0x7632, R188 ;  /* 0x00007632bcbc7816 */ /* 0x000fe400000000bc */
[----:B------:R-:W-:-:S02]  /*1f30*/  SHF.L.U32 R176, R4, 0x10, RZ ;  /* 0x0000001004b07819 */ /* 0x000fc400000006ff */
[----:B------:R-:W-:-:S03]  /*1f40*/  SHF.L.U32 R188, R188, 0x10, RZ ;  /* 0x00000010bcbc7819 */ /* 0x000fc600000006ff */
[----:B------:R-:W-:Y:S01]  /*1f50*/  FMUL.FTZ R176, R176, R184 ;  /* 0x000000b8b0b07220 */ /* 0x000fe20000410000 */
[----:B------:R-:W-:Y:S01]  /*1f60*/  FADD.FTZ R136, R136, R179 ;  /* 0x000000b388887221 */ /* 0x000fe20000010000 */
[----:B------:R-:W-:Y:S01]  /*1f70*/  FFMA.FTZ R116, R214, R179, R116 ;  /* 0x000000b3d6747223 */ /* 0x000fe20000010074 */
[----:B------:R-:W-:Y:S01]  /*1f80*/  SHF.L.U32 R179, R185, 0x10, RZ ;  /* 0x00000010b9b37819 */ /* 0x000fe200000006ff */
[----:B------:R-:W-:Y:S01]  /*1f90*/  FFMA.FTZ R225, R225, R188, R176 ;  /* 0x000000bce1e17223 */ /* 0x000fe200000100b0 */
[----:B------:R-:W-:Y:S01]  /*1fa0*/  SHF.L.U32 R176, R57, 0x10, RZ ;  /* 0x0000001039b07819 */ /* 0x000fe200000006ff */
[----:B------:R-:W-:Y:S01]  /*1fb0*/  FADD.FTZ R178, -R248, R178 ;  /* 0x000000b2f8b27221 */ /* 0x000fe20000010100 */
[-C--:B------:R-:W-:Y:S01]  /*1fc0*/  FFMA.FTZ R213, R213, R177.reuse, R224 ;  /* 0x000000b1d5d57223 */ /* 0x080fe200000100e0 */
[----:B------:R-:W-:Y:S01]  /*1fd0*/  FADD.FTZ R100, R100, R177 ;  /* 0x000000b164647221 */ /* 0x000fe20000010000 */
[----:B------:R-:W-:Y:S01]  /*1fe0*/  FFMA.FTZ R80, R214, R177, R80 ;  /* 0x000000b1d6507223 */ /* 0x000fe20000010050 */
[----:B------:R-:W-:Y:S01]  /*1ff0*/  SHF.L.U32 R177, R189, 0x10, RZ ;  /* 0x00000010bdb17819 */ /* 0x000fe200000006ff */
[----:B------:R-:W-:Y:S01]  /*2000*/  FMUL.FTZ R176, R176, R179 ;  /* 0x000000b3b0b07220 */ /* 0x000fe20000410000 */
[----:B------:R-:W-:Y:S01]  /*2010*/  FMUL.FTZ R224, R209, R178 ;  /* 0x000000b2d1e07220 */ /* 0x000fe20000410000 */
[----:B------:R-:W-:Y:S01]  /*2020*/  PRMT R185, R185, 0x7632, R185 ;  /* 0x00007632b9b97816 */ /* 0x000fe200000000b9 */
[----:B------:R-:W-:Y:S01]  /*2030*/  FMUL.FTZ R226, R209, R226 ;  /* 0x000000e2d1e27220 */ /* 0x000fe20000410000 */
[-C--:B------:R-:W-:Y:S01]  /*2040*/  FFMA.FTZ R223, R223, R177.reuse, R176 ;  /* 0x000000b1dfdf7223 */ /* 0x080fe200000100b0 */
[----:B------:R-:W-:Y:S01]  /*2050*/  FADD.FTZ R102, R102, R177 ;  /* 0x000000b166667221 */ /* 0x000fe20000010000 */
[----:B------:R-:W-:Y:S01]  /*2060*/  FFMA.FTZ R82, R224, R177, R82 ;  /* 0x000000b1e0527223 */ /* 0x000fe20000010052 */
[----:B------:R-:W-:-:S02]  /*2070*/  PRMT R189, R189, 0x7632, R189 ;  /* 0x00007632bdbd7816 */ /* 0x000fc400000000bd */
[----:B------:R-:W-:Y:S02]  /*2080*/  SHF.L.U32 R178, R185, 0x10, RZ ;  /* 0x00000010b9b27819 */ /* 0x000fe400000006ff */
        /* <DEDUP_REMOVED lines=14> */
[----:B------:R-:W-:Y:S01]  /*2170*/  PRMT R186, R186, 0x7632, R186 ;  /* 0x00007632baba7816 */ /* 0x000fe200000000ba */
[----:B------:R-:W-:Y:S01]  /*2180*/  FMUL.FTZ R176, R176, R179 ;  /* 0x000000b3b0b07220 */ /* 0x000fe20000410000 */
[----:B------:R-:W-:Y:S01]  /*2190*/  PRMT R190, R190, 0x7632, R190 ;  /* 0x00007632bebe7816 */ /* 0x000fe200000000be */
[----:B------:R-:W-:Y:S01]  /*21a0*/  FADD.FTZ R180, -R248, R180 ;  /* 0x000000b4f8b47221 */ /* 0x000fe20000010100 */
[----:B------:R-:W-:Y:S01]  /*21b0*/  SHF.L.U32 R186, R186, 0x10, RZ ;  /* 0x00000010baba7819 */ /* 0x000fe200000006ff */
[----:B------:R-:W-:Y:S01]  /*21c0*/  FFMA.FTZ R227, R227, R177, R176 ;  /* 0x000000b1e3e37223 */ /* 0x000fe200000100b0 */
        /* <DEDUP_REMOVED lines=9> */
[----:B------:R-:W-:Y:S01]  /*2260*/  FADD.FTZ R104, R104, R177 ;  /* 0x000000b168687221 */ /* 0x000fe20000010000 */
[----:B------:R-:W-:Y:S01]  /*2270*/  FFMA.FTZ R84, R228, R177, R84 ;  /* 0x000000b1e4547223 */ /* 0x000fe20000010054 */
[----:B------:R-:W-:Y:S01]  /*2280*/  SHF.L.U32 R177, R191, 0x10, RZ ;  /* 0x00000010bfb17819 */ /* 0x000fe200000006ff */
[----:B------:R-:W-:Y:S01]  /*2290*/  FADD.FTZ R182, -R248, R182 ;  /* 0x000000b6f8b67221 */ /* 0x000fe20000010100 */
[----:B------:R-:W-:-:S03]  /*22a0*/  FMUL.FTZ R176, R176, R179 ;  /* 0x000000b3b0b07220 */ /* 0x000fc60000410000 */
[----:B------:R-:W-:Y:S01]  /*22b0*/  FMUL.FTZ R238, R209, R182 ;  /* 0x000000b6d1ee7220 */ /* 0x000fe20000410000 */
[-CC-:B------:R-:W-:Y:S01]  /*22c0*/  FFMA.FTZ R237, R237, R177.reuse, R176.reuse ;  /* 0x000000b1eded7223 */ /* 0x180fe200000100b0 */
[----:B------:R-:W-:Y:S01]  /*22d0*/  PRMT R176, R187, 0x7632, R176 ;  /* 0x00007632bbb07816 */ /* 0x000fe200000000b0 */
[----:B------:R-:W-:Y:S01]  /*22e0*/  FADD.FTZ R106, R106, R177 ;  /* 0x000000b16a6a7221 */ /* 0x000fe20000010000 */
[----:B------:R-:W-:Y:S01]  /*22f0*/  FFMA.FTZ R86, R238, R177, R86 ;  /* 0x000000b1ee567223 */ /* 0x000fe20000010056 */
[----:B------:R-:W-:Y:S01]  /*2300*/  PRMT R191, R191, 0x7632, R191 ;  /* 0x00007632bfbf7816 */ /* 0x000fe200000000bf */
[----:B------:R-:W-:Y:S01]  /*2310*/  FADD.FTZ R244, -R248, R183 ;  /* 0x000000b7f8f47221 */ /* 0x000fe20000010100 */
[----:B------:R-:W-:Y:S02]  /*2320*/  SHF.L.U32 R176, R176, 0x10, RZ ;  /* 0x00000010b0b07819 */ /* 0x000fe400000006ff */
[----:B------:R-:W-:Y:S01]  /*2330*/  SHF.L.U32 R177, R10, 0x10, RZ ;  /* 0x000000100ab17819 */ /* 0x000fe200000006ff */
[----:B------:R-:W-:Y:S01]  /*2340*/  FADD.FTZ R139, R139, R178 ;  /* 0x000000b28b8b7221 */ /* 0x000fe20000010000 */
[----:B------:R-:W-:Y:S01]  /*2350*/  FFMA.FTZ R119, R230, R178, R119 ;  /* 0x000000b2e6777223 */ /* 0x000fe20000010077 */
[----:B------:R-:W-:Y:S01]  /*2360*/  SHF.L.U32 R178, R191, 0x10, RZ ;  /* 0x00000010bfb27819 */ /* 0x000fe200000006ff */
[----:B------:R-:W-:Y:S01]  /*2370*/  FMUL.FTZ R244, R209, R244 ;  /* 0x000000f4d1f47220 */ /* 0x000fe20000410000 */
[----:B------:R-:W-:Y:S01]  /*2380*/  FMUL.FTZ R180, R177, R176 ;  /* 0x000000b0b1b47220 */ /* 0x000fe20000410000 */
[----:B------:R-:W-:-:S02]  /*2390*/  FFMA.FTZ R177, R214, R213, R250 ;  /* 0x000000d5d6b17223 */ /* 0x000fc400000100fa */
[----:B------:R-:W-:Y:S01]  /*23a0*/  FADD.FTZ R107, R107, R178 ;  /* 0x000000b26b6b7221 */ /* 0x000fe20000010000 */
[-C--:B------:R-:W-:Y:S01]  /*23b0*/  FFMA.FTZ R243, R243, R178.reuse, R180 ;  /* 0x000000b2f3f37223 */ /* 0x080fe200000100b4 */
[----:B------:R-:W-:Y:S01]  /*23c0*/  FFMA.FTZ R87, R244, R178, R87 ;  /* 0x000000b2f4577223 */ /* 0x000fe20000010057 */
[----:B------:R-:W-:Y:S01]  /*23d0*/  FADD.FTZ R178, R251, R213 ;  /* 0x000000d5fbb27221 */ /* 0x000fe20000010000 */
[----:B------:R-:W-:-:S03]  /*23e0*/  FFMA.FTZ R177, R226, R225, R177 ;  /* 0x000000e1e2b17223 */ /* 0x000fc600000100b1 */
[----:B------:R-:W-:Y:S01]  /*23f0*/  FADD.FTZ R178, R178, R225 ;  /* 0x000000e1b2b27221 */ /* 0x000fe20000010000 */
[----:B------:R-:W-:-:S03]  /*2400*/  FFMA.FTZ R177, R224, R223, R177 ;  /* 0x000000dfe0b17223 */ /* 0x000fc600000100b1 */
[----:B------:R-:W-:Y:S01]  /*2410*/  FADD.FTZ R178, R178, R223 ;  /* 0x000000dfb2b27221 */ /* 0x000fe20000010000 */
[----:B------:R-:W-:Y:S01]  /*2420*/  FADD.FTZ R240, -R248, R181 ;  /* 0x000000b5f8f07221 */ /* 0x000fe20000010100 */
[----:B------:R-:W-:Y:S02]  /*2430*/  FFMA.FTZ R177, R230, R229, R177 ;  /* 0x000000e5e6b17223 */ /* 0x000fe400000100b1 */
[----:B------:R-:W-:Y:S01]  /*2440*/  FADD.FTZ R178, R178, R229 ;  /* 0x000000e5b2b27221 */ /* 0x000fe20000010000 */
[----:B------:R-:W-:Y:S01]  /*2450*/  FMUL.FTZ R240, R209, R240 ;  /* 0x000000f0d1f07220 */ /* 0x000fe20000410000 */
[----:B------:R-:W-:Y:S02]  /*2460*/  FFMA.FTZ R177, R228, R227, R177 ;  /* 0x000000e3e4b17223 */ /* 0x000fe400000100b1 */
[----:B------:R-:W-:Y:S02]  /*2470*/  FADD.FTZ R178, R178, R227 ;  /* 0x000000e3b2b27221 */ /* 0x000fe40000010000 */
[----:B------:R-:W-:-:S02]  /*2480*/  FFMA.FTZ R177, R240, R239, R177 ;  /* 0x000000eff0b17223 */ /* 0x000fc400000100b1 */
[----:B------:R-:W-:Y:S02]  /*2490*/  FADD.FTZ R178, R178, R239 ;  /* 0x000000efb2b27221 */ /* 0x000fe40000010000 */
[----:B------:R-:W-:Y:S02]  /*24a0*/  FFMA.FTZ R250, R238, R237, R177 ;  /* 0x000000edeefa7223 */ /* 0x000fe400000100b1 */
[----:B------:R-:W-:Y:S01]  /*24b0*/  FADD.FTZ R178, R178, R237 ;  /* 0x000000edb2b27221 */ /* 0x000fe20000010000 */
        /* <DEDUP_REMOVED lines=12> */
.L_x_972:
[----:B------:R-:W-:Y:S05]  /*2580*/  BSYNC.RECONVERGENT B0 ;  /* 0x0000000000007941 */ /* 0x000fea0003800200 */
.L_x_971:
        /* <DEDUP_REMOVED lines=32> */
.L_x_974:
[----:B------:R-:W-:Y:S05]  /*2790*/  BSYNC.RECONVERGENT B0 ;  /* 0x0000000000007941 */ /* 0x000fea0003800200 */
.L_x_973:
        /* <DEDUP_REMOVED lines=46> */
[-CC-:B------:R-:W-:Y:S01]  /*2a80*/  FFMA.FTZ R182, R218, R180.reuse, R181.reuse ;  /* 0x000000b4dab67223 */ /* 0x180fe200000100b5 */
[--C-:B------:R-:W-:Y:S01]  /*2a90*/  FFMA.FTZ R190, R242, R180, R181.reuse ;  /* 0x000000b4f2be7223 */ /* 0x100fe200000100b5 */
[C---:B-----5:R-:W-:Y:S01]  /*2aa0*/  FMUL.FTZ R176, R209.reuse, R176 ;  /* 0x000000b0d1b07220 */ /* 0x060fe20000410000 */
[----:B------:R-:W-:Y:S01]  /*2ab0*/  FMUL.FTZ R177, R209, R178 ;  /* 0x000000b2d1b17220 */ /* 0x000fe20000410000 */
[--C-:B------:R-:W-:Y:S01]  /*2ac0*/  FFMA.FTZ R178, R212, R180, R181.reuse ;  /* 0x000000b4d4b27223 */ /* 0x100fe200000100b5 */
[----:B------:R-:W-:Y:S01]  /*2ad0*/  FADD.FTZ R184, R221, -R184 ;  /* 0x800000b8ddb87221 */ /* 0x000fe20000010000 */
[----:B------:R-:W-:Y:S01]  /*2ae0*/  FADD.FTZ R188, R233, -R188 ;  /* 0x800000bce9bc7221 */ /* 0x000fe20000010000 */
[----:B------:R-:W-:Y:S01]  /*2af0*/  FADD.FTZ R182, R217, -R182 ;  /* 0x800000b6d9b67221 */ /* 0x000fe20000010000 */
[----:B------:R-:W-:Y:S01]  /*2b00*/  F2FP.BF16.F32.PACK_AB R176, R177, R176 ;  /* 0x000000b0b1b0723e */ /* 0x000fe200000010ff */
[----:B------:R-:W-:Y:S01]  /*2b10*/  FFMA.FTZ R177, R247, R180, R181 ;  /* 0x000000b4f7b17223 */ /* 0x000fe200000100b5 */
[----:B------:R-:W-:Y:S01]  /*2b20*/  FADD.FTZ R178, R211, -R178 ;  /* 0x800000b2d3b27221 */ /* 0x000fe20000010000 */
[----:B------:R-:W-:Y:S01]  /*2b30*/  FADD.FTZ R190, R241, -R190 ;  /* 0x800000bef1be7221 */ /* 0x000fe20000010000 */
[C---:B------:R-:W-:Y:S01]  /*2b40*/  FMUL.FTZ R179, R209.reuse, R188 ;  /* 0x000000bcd1b37220 */ /* 0x040fe20000410000 */
[----:B------:R-:W-:Y:S01]  /*2b50*/  FADD.FTZ R248, R0, -R177 ;  /* 0x800000b100f87221 */ /* 0x000fe20000010000 */
[C---:B------:R-:W-:Y:S01]  /*2b60*/  FMUL.FTZ R177, R209.reuse, R178 ;  /* 0x000000b2d1b17220 */ /* 0x040fe20000410000 */
[C---:B------:R-:W-:Y:S01]  /*2b70*/  FMUL.FTZ R178, R209.reuse, R184 ;  /* 0x000000b8d1b27220 */ /* 0x040fe20000410000 */
[C---:B------:R-:W-:Y:S01]  /*2b80*/  FMUL.FTZ R182, R209.reuse, R182 ;  /* 0x000000b6d1b67220 */ /* 0x040fe20000410000 */
[C---:B------:R-:W-:Y:S01]  /*2b90*/  FMUL.FTZ R190, R209.reuse, R190 ;  /* 0x000000bed1be7220 */ /* 0x040fe20000410000 */
[----:B------:R-:W-:-:S02]  /*2ba0*/  FMUL.FTZ R183, R209, R248 ;  /* 0x000000f8d1b77220 */ /* 0x000fc40000410000 */
[----:B------:R-:W-:Y:S02]  /*2bb0*/  F2FP.BF16.F32.PACK_AB R178, R179, R178 ;  /* 0x000000b2b3b2723e */ /* 0x000fe400000010ff */
[----:B------:R-:W-:Y:S02]  /*2bc0*/  F2FP.BF16.F32.PACK_AB R177, R182, R177 ;  /* 0x000000b1b6b1723e */ /* 0x000fe400000010ff */
[----:B------:R-:W-:Y:S01]  /*2bd0*/  F2FP.BF16.F32.PACK_AB R179, R183, R190 ;  /* 0x000000beb7b3723e */ /* 0x000fe200000010ff */
[----:B------:R-:W-:Y:S06]  /*2be0*/  BRA `(.L_x_980) ;  /* 0x0000000c00a07947 */ /* 0x000fec0003800000 */
.L_x_979:
        /* <DEDUP_REMOVED lines=10> */
[-CC-:B------:R-:W-:Y:S01]  /*2c90*/  FFMA.FTZ R182, R222, R180.reuse, R181.reuse ;  /* 0x000000b4deb67223 */ /* 0x180fe200000100b5 */
[----:B------:R-:W-:Y:S01]  /*2ca0*/  FFMA.FTZ R184, R234, R180, R181 ;  /* 0x000000b4eab87223 */ /* 0x000fe200000100b5 */
[----:B------:R-:W-:Y:S01]  /*2cb0*/  FADD.FTZ R176, R211, -R176 ;  /* 0x800000b0d3b07221 */ /* 0x000fe20000010000 */
[----:B------:R-:W-:Y:S01]  /*2cc0*/  FADD.FTZ R178, R217, -R178 ;  /* 0x800000b2d9b27221 */ /* 0x000fe20000010000 */
[----:B------:R-:W-:Y:S01]  /*2cd0*/  F2FP.BF16.F32.PACK_AB R179, R179, R152 ;  /* 0x00000098b3b3723e */ /* 0x000fe200000010ff */
        /* <DEDUP_REMOVED lines=9> */
[----:B------:R-:W-:Y:S01]  /*2d70*/  FMUL.FTZ R153, R209, R154 ;  /* 0x0000009ad1997220 */ /* 0x000fe20000410000 */
[----:B------:R-:W-:-:S03]  /*2d80*/  F2FP.BF16.F32.PACK_AB R177, R177, R176 ;  /* 0x000000b0b1b1723e */ /* 0x000fc600000010ff */
[----:B------:R-:W-:Y:S02]  /*2d90*/  F2FP.BF16.F32.PACK_AB R178, R155, R182 ;  /* 0x000000b69bb2723e */ /* 0x000fe400000010ff */
[----:B------:R-:W-:Y:S02]  /*2da0*/  F2FP.BF16.F32.PACK_AB R176, R153, R152 ;  /* 0x0000009899b0723e */ /* 0x000fe400000010ff */
[----:B------:R-:W-:Y:S02]  /*2db0*/  MOV R155, R179 ;  /* 0x000000b3009b7202 */ /* 0x000fe40000000f00 */
[----:B------:R-:W-:Y:S02]  /*2dc0*/  MOV R154, R178 ;  /* 0x000000b2009a7202 */ /* 0x000fe40000000f00 */
[----:B------:R-:W-:Y:S02]  /*2dd0*/  MOV R153, R177 ;  /* 0x000000b100997202 */ /* 0x000fe40000000f00 */
[----:B------:R-:W-:Y:S01]  /*2de0*/  MOV R152, R176 ;  /* 0x000000b000987202 */ /* 0x000fe20000000f00 */
[----:B------:R-:W-:Y:S06]  /*2df0*/  BRA `(.L_x_980) ;  /* 0x0000000c001c7947 */ /* 0x000fec0003800000 */
.L_x_978:
        /* <DEDUP_REMOVED lines=32> */
.L_x_981:
        /* <DEDUP_REMOVED lines=33> */
.L_x_977:
        /* <DEDUP_REMOVED lines=16> */
[C---:B-----5:R-:W-:Y:S01]  /*3310*/  FFMA.FTZ R176, R209.reuse, R176, R144 ;  /* 0x000000b0d1b07223 */ /* 0x060fe20000010090 */
[C---:B------:R-:W-:Y:S01]  /*3320*/  FFMA.FTZ R177, R209.reuse, R178, R145 ;  /* 0x000000b2d1b17223 */ /* 0x040fe20000010091 */
[-CC-:B------:R-:W-:Y:S01]  /*3330*/  FFMA.FTZ R178, R212, R180.reuse, R181.reuse ;  /* 0x000000b4d4b27223 */ /* 0x180fe200000100b5 */
[----:B------:R-:W-:Y:S01]  /*3340*/  FFMA.FTZ R184, R242, R180, R181 ;  /* 0x000000b4f2b87223 */ /* 0x000fe200000100b5 */
[----:B------:R-:W-:-:S02]  /*3350*/  FFMA.FTZ R179, R209, R179, R148 ;  /* 0x000000b3d1b37223 */ /* 0x000fc40000010094 */
[----:B------:R-:W-:Y:S01]  /*3360*/  F2FP.BF16.F32.PACK_AB R176, R177, R176 ;  /* 0x000000b0b1b0723e */ /* 0x000fe200000010ff */
[----:B------:R-:W-:Y:S01]  /*3370*/  FADD.FTZ R177, R211, -R178 ;  /* 0x800000b2d3b17221 */ /* 0x000fe20000010000 */
[----:B------:R-:W-:Y:S01]  /*3380*/  FADD.FTZ R178, R217, -R182 ;  /* 0x800000b6d9b27221 */ /* 0x000fe20000010000 */
[----:B------:R-:W-:Y:S01]  /*3390*/  FFMA.FTZ R182, R234, R180, R181 ;  /* 0x000000b4eab67223 */ /* 0x000fe200000100b5 */
[----:B------:R-:W-:Y:S01]  /*33a0*/  FADD.FTZ R183, R241, -R184 ;  /* 0x800000b8f1b77221 */ /* 0x000fe20000010000 */
[----:B------:R-:W-:Y:S01]  /*33b0*/  FADD.FTZ R184, R0, -R185 ;  /* 0x800000b900b87221 */ /* 0x000fe20000010000 */
[----:B------:R-:W-:Y:S01]  /*33c0*/  FFMA.FTZ R177, R209, R177, R146 ;  /* 0x000000b1d1b17223 */ /* 0x000fe20000010092 */
[----:B------:R-:W-:Y:S01]  /*33d0*/  FADD.FTZ R182, R233, -R182 ;  /* 0x800000b6e9b67221 */ /* 0x000fe20000010000 */
[C---:B------:R-:W-:Y:S01]  /*33e0*/  FFMA.FTZ R178, R209.reuse, R178, R147 ;  /* 0x000000b2d1b27223 */ /* 0x040fe20000010093 */
[C---:B------:R-:W-:Y:S01]  /*33f0*/  FFMA.FTZ R183, R209.reuse, R183, R150 ;  /* 0x000000b7d1b77223 */ /* 0x040fe20000010096 */
[C---:B------:R-:W-:Y:S01]  /*3400*/  FFMA.FTZ R184, R209.reuse, R184, R151 ;  /* 0x000000b8d1b87223 */ /* 0x040fe20000010097 */
[----:B------:R-:W-:-:S02]  /*3410*/  FFMA.FTZ R182, R209, R182, R149 ;  /* 0x000000b6d1b67223 */ /* 0x000fc40000010095 */
[----:B------:R-:W-:-:S03]  /*3420*/  F2FP.BF16.F32.PACK_AB R177, R178, R177 ;  /* 0x000000b1b2b1723e */ /* 0x000fc600000010ff */
[----:B------:R-:W-:Y:S02]  /*3430*/  F2FP.BF16.F32.PACK_AB R178, R182, R179 ;  /* 0x000000b3b6b2723e */ /* 0x000fe400000010ff */
[----:B------:R-:W-:Y:S01]  /*3440*/  F2FP.BF16.F32.PACK_AB R179, R184, R183 ;  /* 0x000000b7b8b3723e */ /* 0x000fe200000010ff */
[----:B------:R-:W-:Y:S06]  /*3450*/  BRA `(.L_x_980) ;  /* 0x0000000400847947 */ /* 0x000fec0003800000 */
.L_x_983:
[-CC-:B------:R-:W-:Y:S01]  /*3460*/  FFMA.FTZ R152, R242, R180.reuse, R181.reuse ;  /* 0x000000b4f2987223 */ /* 0x180fe200000100b5 */
[-CC-:B------:R-:W-:Y:S01]  /*3470*/  FFMA.FTZ R153, R247, R180.reuse, R181.reuse ;  /* 0x000000b4f7997223 */ /* 0x180fe200000100b5 */
[-CC-:B------:R-:W-:Y:S01]  /*3480*/  FFMA.FTZ R155, R207, R180.reuse, R181.reuse ;  /* 0x000000b4cf9b7223 */ /* 0x180fe200000100b5 */
[-C--:B------:R-:W-:Y:S01]  /*3490*/  FFMA.FTZ R176, R222, R180.reuse, R181 ;  /* 0x000000b4deb07223 */ /* 0x080fe200000100b5 */
[----:B------:R-:W-:Y:S01]  /*34a0*/  FADD.FTZ R152, R241, -R152 ;  /* 0x80000098f1987221 */ /* 0x000fe20000010000 */
[----:B------:R-:W-:Y:S01]  /*34b0*/  FADD.FTZ R154, R0, -R153 ;  /* 0x80000099009a7221 */ /* 0x000fe20000010000 */
[-CC-:B------:R-:W-:Y:S01]  /*34c0*/  FFMA.FTZ R178, R234, R180.reuse, R181.reuse ;  /* 0x000000b4eab27223 */ /* 0x180fe200000100b5 */
[----:B------:R-:W-:Y:S01]  /*34d0*/  FFMA.FTZ R153, R203, R180, R181 ;  /* 0x000000b4cb997223 */ /* 0x000fe200000100b5 */
[C---:B-----5:R-:W-:Y:S01]  /*34e0*/  FFMA.FTZ R152, R209.reuse, R152, R150 ;  /* 0x00000098d1987223 */ /* 0x060fe20000010096 */
[----:B------:R-:W-:Y:S01]  /*34f0*/  FFMA.FTZ R179, R209, R154, R151 ;  /* 0x0000009ad1b37223 */ /* 0x000fe20000010097 */
[----:B------:R-:W-:Y:S01]  /*3500*/  FFMA.FTZ R154, R212, R180, R181 ;  /* 0x000000b4d49a7223 */ /* 0x000fe200000100b5 */
[----:B------:R-:W-:Y:S01]  /*3510*/  FADD.FTZ R177, R221, -R176 ;  /* 0x800000b0ddb17221 */ /* 0x000fe20000010000 */
[----:B------:R-:W-:Y:S01]  /*3520*/  FADD.FTZ R178, R233, -R178 ;  /* 0x800000b2e9b27221 */ /* 0x000fe20000010000 */
[----:B------:R-:W-:Y:S01]  /*3530*/  FADD.FTZ R153, R202, -R153 ;  /* 0x80000099ca997221 */ /* 0x000fe20000010000 */
[----:B------:R-:W-:Y:S01]  /*3540*/  F2FP.BF16.F32.PACK_AB R179, R179, R152 ;  /* 0x00000098b3b3723e */ /* 0x000fe200000010ff */
[----:B------:R-:W-:Y:S01]  /*3550*/  FADD.FTZ R152, R206, -R155 ;  /* 0x8000009bce987221 */ /* 0x000fe20000010000 */
[----:B------:R-:W-:Y:S01]  /*3560*/  FADD.FTZ R155, R211, -R154 ;  /* 0x8000009ad39b7221 */ /* 0x000fe20000010000 */
[----:B------:R-:W-:Y:S01]  /*3570*/  FFMA.FTZ R154, R218, R180, R181 ;  /* 0x000000b4da9a7223 */ /* 0x000fe200000100b5 */
[C---:B------:R-:W-:Y:S01]  /*3580*/  FFMA.FTZ R177, R209.reuse, R177, R148 ;  /* 0x000000b1d1b17223 */ /* 0x040fe20000010094 */
[C---:B------:R-:W-:Y:S01]  /*3590*/  FFMA.FTZ R178, R209.reuse, R178, R149 ;  /* 0x000000b2d1b27223 */ /* 0x040fe20000010095 */
[----:B------:R-:W-:Y:S01]  /*35a0*/  FFMA.FTZ R153, R209, R153, R144 ;  /* 0x00000099d1997223 */ /* 0x000fe20000010090 */
[----:B------:R-:W-:Y:S01]  /*35b0*/  FADD.FTZ R154, R217, -R154 ;  /* 0x8000009ad99a7221 */ /* 0x000fe20000010000 */
[C---:B------:R-:W-:Y:S01]  /*35c0*/  FFMA.FTZ R155, R209.reuse, R155, R146 ;  /* 0x0000009bd19b7223 */ /* 0x040fe20000010092 */
[C---:B------:R-:W-:Y:S01]  /*35d0*/  FFMA.FTZ R152, R209.reuse, R152, R145 ;  /* 0x00000098d1987223 */ /* 0x040fe20000010091 */
[----:B------:R-:W-:Y:S01]  /*35e0*/  F2FP.BF16.F32.PACK_AB R178, R178, R177 ;  /* 0x000000b1b2b2723e */ /* 0x000fe200000010ff */
[----:B------:R-:W-:-:S03]  /*35f0*/  FFMA.FTZ R154, R209, R154, R147 ;  /* 0x0000009ad19a7223 */ /* 0x000fc60000010093 */
[----:B------:R-:W-:Y:S02]  /*3600*/  F2FP.BF16.F32.PACK_AB R176, R152, R153 ;  /* 0x0000009998b0723e */ /* 0x000fe400000010ff */
[----:B------:R-:W-:Y:S02]  /*3610*/  F2FP.BF16.F32.PACK_AB R177, R154, R155 ;  /* 0x0000009b9ab1723e */ /* 0x000fe400000010ff */
[----:B------:R-:W-:Y:S02]  /*3620*/  MOV R155, R179 ;  /* 0x000000b3009b7202 */ /* 0x000fe40000000f00 */
[----:B------:R-:W-:Y:S02]  /*3630*/  MOV R154, R178 ;  /* 0x000000b2009a7202 */ /* 0x000fe40000000f00 */
[----:B------:R-:W-:Y:S02]  /*3640*/  MOV R153, R177 ;  /* 0x000000b100997202 */ /* 0x000fe40000000f00 */
[----:B------:R-:W-:Y:S01]  /*3650*/  MOV R152, R176 ;  /* 0x000000b000987202 */ /* 0x000fe20000000f00 */
[----:B------:R-:W-:Y:S06]  /*3660*/  BRA `(.L_x_980) ;  /* 0x0000000400007947 */ /* 0x000fec0003800000 */
.L_x_982:
        /* <DEDUP_REMOVED lines=19> */
[C---:B-----5:R-:W-:Y:S01]  /*37a0*/  FFMA.FTZ R156, R209.reuse, R157, R144 ;  /* 0x0000009dd19c7223 */ /* 0x060fe20000010090 */
        /* <DEDUP_REMOVED lines=10> */
[----:B------:R-:W-:Y:S01]  /*3850*/  F2FP.BF16.F32.PACK_AB R176, R157, R156 ;  /* 0x0000009c9db0723e */ /* 0x000fe200000010ff */
[----:B------:R-:W-:Y:S06]  /*3860*/  BRA `(.L_x_980) ;  /* 0x0000000000807947 */ /* 0x000fec0003800000 */
.L_x_984:
        /* <DEDUP_REMOVED lines=31> */
[----:B------:R-:W-:-:S07]  /*3a60*/  MOV R152, R176 ;  /* 0x000000b000987202 */ /* 0x000fce0000000f00 */
.L_x_980:
        /* <DEDUP_REMOVED lines=11> */
[----:B------:R0:W-:Y:S01]  /*3b20*/  @P0 STG.E.128 desc[UR12][R188.64+0x10], R164 ;  /* 0x000010a4bc000986 */ /* 0x0001e2000c101d0c */
[----:B------:R-:W-:-:S03]  /*3b30*/  IADD3 R2, PT, PT, R2, 0x80, RZ ;  /* 0x0000008002027810 */ /* 0x000fc60007ffe0ff */
[----:B------:R0:W-:Y:S04]  /*3b40*/  STG.E.128 desc[UR12][R184.64], R176 ;  /* 0x000000b0b8007986 */ /* 0x0001e8000c101d0c */
[----:B------:R0:W-:Y:S02]  /*3b50*/  @P6 STG.E.128 desc[UR12][R182.64], R152 ;  /* 0x00000098b6006986 */ /* 0x0001e4000c101d0c */
.L_x_976:
[----:B------:R-:W-:Y:S05]  /*3b60*/  BSYNC.RECONVERGENT B0 ;  /* 0x0000000000007941 */ /* 0x000fea0003800200 */
.L_x_975:
        /* <DEDUP_REMOVED lines=46> */
.L_x_989:
[-CC-:B0-----:R-:W-:Y:S01]  /*3e50*/  FFMA.FTZ R158, R216, R180.reuse, R181.reuse ;  /* 0x000000b4d89e7223 */ /* 0x181fe200000100b5 */
[-CC-:B------:R-:W-:Y:S01]  /*3e60*/  FFMA.FTZ R157, R205, R180.reuse, R181.reuse ;  /* 0x000000b4cd9d7223 */ /* 0x180fe200000100b5 */
[-CC-:B------:R-:W-:Y:S01]  /*3e70*/  FFMA.FTZ R159, R210, R180.reuse, R181.reuse ;  /* 0x000000b4d29f7223 */ /* 0x180fe200000100b5 */
[-CC-:B------:R-:W-:Y:S01]  /*3e80*/  FFMA.FTZ R164, R220, R180.reuse, R181.reuse ;  /* 0x000000b4dca47223 */ /* 0x180fe200000100b5 */
[-CC-:B------:R-:W-:Y:S01]  /*3e90*/  FFMA.FTZ R184, R236, R180.reuse, R181.reuse ;  /* 0x000000b4ecb87223 */ /* 0x180fe200000100b5 */
[----:B------:R-:W-:Y:S01]  /*3ea0*/  FADD.FTZ R178, R215, -R158 ;  /* 0x8000009ed7b27221 */ /* 0x000fe20000010000 */
        /* <DEDUP_REMOVED lines=23> */
.L_x_988:
[----:B0-----:R-:W0:Y:S02]  /*4020*/  LDC.64 R176, c[0x0][0x470] ;  /* 0x00011c00ffb07b82 */ /* 0x001e240000000a00 */
[----:B0-----:R-:W-:-:S04]  /*4030*/  ISETP.NE.U32.AND P6, PT, R176, RZ, PT ;  /* 0x000000ffb000720c */ /* 0x001fc80003fc5070 */
[----:B------:R-:W-:-:S13]  /*4040*/  ISETP.NE.AND.EX P6, PT, R177, RZ, PT, P6 ;  /* 0x000000ffb100720c */ /* 0x000fda0003fc5360 */
[----:B------:R-:W-:Y:S05]  /*4050*/  @!P6 BRA `(.L_x_991) ;  /* 0x000000000084e947 */ /* 0x000fea0003800000 */
[-CC-:B------:R-:W-:Y:S01]  /*4060*/  FFMA.FTZ R152, R236, R180.reuse, R181.reuse ;  /* 0x000000b4ec987223 */ /* 0x180fe200000100b5 */
[-CC-:B------:R-:W-:Y:S01]  /*4070*/  FFMA.FTZ R154, R246, R180.reuse, R181.reuse ;  /* 0x000000b4f69a7223 */ /* 0x180fe200000100b5 */
[-CC-:B------:R-:W-:Y:S01]  /*4080*/  FFMA.FTZ R153, R205, R180.reuse, R181.reuse ;  /* 0x000000b4cd997223 */ /* 0x180fe200000100b5 */
[-CC-:B------:R-:W-:Y:S01]  /*4090*/  FFMA.FTZ R178, R220, R180.reuse, R181.reuse ;  /* 0x000000b4dcb27223 */ /* 0x180fe200000100b5 */
[----:B------:R-:W-:Y:S01]  /*40a0*/  FADD.FTZ R152, R235, -R152 ;  /* 0x80000098eb987221 */ /* 0x000fe20000010000 */
[----:B------:R-:W-:Y:S01]  /*40b0*/  FADD.FTZ R154, R245, -R154 ;  /* 0x8000009af59a7221 */ /* 0x000fe20000010000 */
[-CC-:B------:R-:W-:Y:S01]  /*40c0*/  FFMA.FTZ R182, R232, R180.reuse, R181.reuse ;  /* 0x000000b4e8b67223 */ /* 0x180fe200000100b5 */
[----:B------:R-:W-:Y:S01]  /*40d0*/  FFMA.FTZ R155, R210, R180, R181 ;  /* 0x000000b4d29b7223 */ /* 0x000fe200000100b5 */
[C---:B-----5:R-:W-:Y:S01]  /*40e0*/  FFMA.FTZ R179, R209.reuse, R152, R38 ;  /* 0x00000098d1b37223 */ /* 0x060fe20000010026 */
[----:B------:R-:W-:Y:S01]  /*40f0*/  FFMA.FTZ R154, R209, R154, R39 ;  /* 0x0000009ad19a7223 */ /* 0x000fe20000010027 */
        /* <DEDUP_REMOVED lines=23> */
.L_x_991:
[-CC-:B------:R-:W-:Y:S01]  /*4270*/  FFMA.FTZ R176, R200, R180.reuse, R181.reuse ;  /* 0x000000b4c8b07223 */ /* 0x180fe200000100b5 */
[-CC-:B------:R-:W-:Y:S01]  /*4280*/  FFMA.FTZ R177, R205, R180.reuse, R181.reuse ;  /* 0x000000b4cdb17223 */ /* 0x180fe200000100b5 */
[-CC-:B------:R-:W-:Y:S01]  /*4290*/  FFMA.FTZ R182, R220, R180.reuse, R181.reuse ;  /* 0x000000b4dcb67223 */ /* 0x180fe200000100b5 */
[-C--:B------:R-:W-:Y:S01]  /*42a0*/  FFMA.FTZ R184, R236, R180.reuse, R181 ;  /* 0x000000b4ecb87223 */ /* 0x080fe200000100b5 */
[----:B------:R-:W-:Y:S01]  /*42b0*/  FADD.FTZ R176, R201, -R176 ;  /* 0x800000b0c9b07221 */ /* 0x000fe20000010000 */
[----:B------:R-:W-:Y:S01]  /*42c0*/  FADD.FTZ R178, R204, -R177 ;  /* 0x800000b1ccb27221 */ /* 0x000fe20000010000 */
[----:B------:R-:W-:Y:S01]  /*42d0*/  FADD.FTZ R179, R219, -R182 ;  /* 0x800000b6dbb37221 */ /* 0x000fe20000010000 */
[----:B------:R-:W-:Y:S01]  /*42e0*/  FFMA.FTZ R182, R232, R180, R181 ;  /* 0x000000b4e8b67223 */ /* 0x000fe200000100b5 */
[C---:B-----5:R-:W-:Y:S01]  /*42f0*/  FFMA.FTZ R176, R209.reuse, R176, R40 ;  /* 0x000000b0d1b07223 */ /* 0x060fe20000010028 */
[----:B------:R-:W-:Y:S01]  /*4300*/  FFMA.FTZ R177, R209, R178, R41 ;  /* 0x000000b2d1b17223 */ /* 0x000fe20000010029 */
[-CC-:B------:R-:W-:Y:S01]  /*4310*/  FFMA.FTZ R178, R216, R180.reuse, R181.reuse ;  /* 0x000000b4d8b27223 */ /* 0x180fe200000100b5 */
[--C-:B------:R-:W-:Y:S01]  /*4320*/  FFMA.FTZ R188, R246, R180, R181.reuse ;  /* 0x000000b4f6bc7223 */ /* 0x100fe200000100b5 */
[----:B------:R-:W-:Y:S01]  /*4330*/  FADD.FTZ R182, R231, -R182 ;  /* 0x800000b6e7b67221 */ /* 0x000fe20000010000 */
[----:B------:R-:W-:Y:S01]  /*4340*/  FADD.FTZ R183, R235, -R184 ;  /* 0x800000b8ebb77221 */ /* 0x000fe20000010000 */
[----:B------:R-:W-:Y:S01]  /*4350*/  F2FP.BF16.F32.PACK_AB R176, R177, R176 ;  /* 0x000000b0b1b0723e */ /* 0x000fe200000010ff */
[----:B------:R-:W-:Y:S01]  /*4360*/  FFMA.FTZ R177, R210, R180, R181 ;  /* 0x000000b4d2b17223 */ /* 0x000fe200000100b5 */
[----:B------:R-:W-:Y:S01]  /*4370*/  FADD.FTZ R178, R215, -R178 ;  /* 0x800000b2d7b27221 */ /* 0x000fe20000010000 */
[----:B------:R-:W-:Y:S01]  /*4380*/  FADD.FTZ R188, R245, -R188 ;  /* 0x800000bcf5bc7221 */ /* 0x000fe20000010000 */
[C---:B------:R-:W-:Y:S01]  /*4390*/  FFMA.FTZ R179, R209.reuse, R179, R36 ;  /* 0x000000b3d1b37223 */ /* 0x040fe20000010024 */
[----:B------:R-:W-:Y:S01]  /*43a0*/  FADD.FTZ R177, R208, -R177 ;  /* 0x800000b1d0b17221 */ /* 0x000fe20000010000 */
[C---:B------:R-:W-:Y:S01]  /*43b0*/  FFMA.FTZ R178, R209.reuse, R178, R43 ;  /* 0x000000b2d1b27223 */ /* 0x040fe2000001002b */
[C---:B------:R-:W-:Y:S01]  /*43c0*/  FFMA.FTZ R182, R209.reuse, R182, R37 ;  /* 0x000000b6d1b67223 */ /* 0x040fe20000010025 */
[C---:B------:R-:W-:Y:S01]  /*43d0*/  FFMA.FTZ R183, R209.reuse, R183, R38 ;  /* 0x000000b7d1b77223 */ /* 0x040fe20000010026 */
[C---:B------:R-:W-:Y:S01]  /*43e0*/  FFMA.FTZ R177, R209.reuse, R177, R42 ;  /* 0x000000b1d1b17223 */ /* 0x040fe2000001002a */
[----:B------:R-:W-:-:S04]  /*43f0*/  FFMA.FTZ R188, R209, R188, R39 ;  /* 0x000000bcd1bc7223 */ /* 0x000fc80000010027 */
[----:B------:R-:W-:Y:S02]  /*4400*/  F2FP.BF16.F32.PACK_AB R177, R178, R177 ;  /* 0x000000b1b2b1723e */ /* 0x000fe400000010ff */
[----:B------:R-:W-:Y:S02]  /*4410*/  F2FP.BF16.F32.PACK_AB R178, R182, R179 ;  /* 0x000000b3b6b2723e */ /* 0x000fe400000010ff */
[----:B------:R-:W-:Y:S01]  /*4420*/  F2FP.BF16.F32.PACK_AB R179, R188, R183 ;  /* 0x000000b7bcb3723e */ /* 0x000fe200000010ff */
[----:B------:R-:W-:Y:S06]  /*4430*/  BRA `(.L_x_990) ;  /* 0x00000008001c7947 */ /* 0x000fec0003800000 */
.L_x_987:
        /* <DEDUP_REMOVED lines=41> */
.L_x_993:
[-CC-:B------:R-:W-:Y:S01]  /*46d0*/  FFMA.FTZ R164, R216, R180.reuse, R181.reuse ;  /* 0x000000b4d8a47223 */ /* 0x180fe200000100b5 */
[-CC-:B------:R-:W-:Y:S01]  /*46e0*/  FFMA.FTZ R166, R220, R180.reuse, R181.reuse ;  /* 0x000000b4dca67223 */ /* 0x180fe200000100b5 */
[-CC-:B------:R-:W-:Y:S01]  /*46f0*/  FFMA.FTZ R156, R200, R180.reuse, R181.reuse ;  /* 0x000000b4c89c7223 */ /* 0x180fe200000100b5 */
[-CC-:B------:R-:W-:Y:S01]  /*4700*/  FFMA.FTZ R157, R205, R180.reuse, R181.reuse ;  /* 0x000000b4cd9d7223 */ /* 0x180fe200000100b5 */
        /* <DEDUP_REMOVED lines=25> */
.L_x_992:
        /* <DEDUP_REMOVED lines=37> */
.L_x_994:
        /* <DEDUP_REMOVED lines=24> */
[----:B------:R-:W-:-:S04]  /*4c70*/  FMUL.FTZ R178, R209, R184 ;  /* 0x000000b8d1b27220 */ /* 0x000fc80000410000 */
[----:B------:R-:W-:Y:S02]  /*4c80*/  F2FP.BF16.F32.PACK_AB R177, R182, R177 ;  /* 0x000000b1b6b1723e */ /* 0x000fe400000010ff */
[----:B------:R-:W-:Y:S02]  /*4c90*/  F2FP.BF16.F32.PACK_AB R178, R179, R178 ;  /* 0x000000b2b3b2723e */ /* 0x000fe400000010ff */
[----:B------:R-:W-:-:S07]  /*4ca0*/  F2FP.BF16.F32.PACK_AB R179, R183, R190 ;  /* 0x000000beb7b3723e */ /* 0x000fce00000010ff */
.L_x_990:
[----:B------:R-:W0:Y:S08]  /*4cb0*/  @P0 LDC.64 R188, c[0x0][0x478] ;  /* 0x00011e00ffbc0b82 */ /* 0x000e300000000a00 */
[----:B------:R-:W1:Y:S08]  /*4cc0*/  LDC.64 R184, c[0x0][0x468] ;  /* 0x00011a00ffb87b82 */ /* 0x000e700000000a00 */
[----:B------:R-:W2:Y:S01]  /*4cd0*/  @P6 LDC.64 R182, c[0x0][0x470] ;  /* 0x00011c00ffb66b82 */ /* 0x000ea20000000a00 */
[----:B0-----:R-:W-:-:S05]  /*4ce0*/  @P0 IMAD.WIDE.U32 R188, R2, 0x20, R188 ;  /* 0x0000002002bc0825 */ /* 0x001fca00078e00bc */
[----:B------:R3:W-:Y:S01]  /*4cf0*/  @P0 STG.E.128 desc[UR12][R188.64], R156 ;  /* 0x0000009cbc000986 */ /* 0x0007e2000c101d0c */
[----:B-1----:R-:W-:-:S03]  /*4d00*/  IMAD.WIDE.U32 R184, R2, 0x10, R184 ;  /* 0x0000001002b87825 */ /* 0x002fc600078e00b8 */
[----:B------:R3:W-:Y:S04]  /*4d10*/  @P0 STG.E.128 desc[UR12][R188.64+0x10], R164 ;  /* 0x000010a4bc000986 */ /* 0x0007e8000c101d0c */
[----:B------:R3:W-:Y:S01]  /*4d20*/  STG.E.128 desc[UR12][R184.64], R176 ;  /* 0x000000b0b8007986 */ /* 0x0007e2000c101d0c */
[C---:B--2---:R-:W-:Y:S01]  /*4d30*/  @P6 IMAD.WIDE.U32 R182, R2.reuse, 0x10, R182 ;  /* 0x0000001002b66825 */ /* 0x044fe200078e00b6 */
[----:B------:R-:W-:-:S04]  /*4d40*/  IADD3 R2, PT, PT, R2, 0x80, RZ ;  /* 0x0000008002027810 */ /* 0x000fc80007ffe0ff */
[----:B------:R3:W-:Y:S03]  /*4d50*/  @P6 STG.E.128 desc[UR12][R182.64], R152 ;  /* 0x00000098b6006986 */ /* 0x0007e6000c101d0c */
.L_x_986:
[----:B------:R-:W-:Y:S05]  /*4d60*/  BSYNC.RECONVERGENT B0 ;  /* 0x0000000000007941 */ /* 0x000fea0003800200 */
.L_x_985:
        /* <DEDUP_REMOVED lines=46> */
.L_x_999:
        /* <DEDUP_REMOVED lines=29> */
.L_x_998:
        /* <DEDUP_REMOVED lines=37> */
.L_x_1001:
        /* <DEDUP_REMOVED lines=29> */
.L_x_997:
        /* <DEDUP_REMOVED lines=41> */
.L_x_1003:
        /* <DEDUP_REMOVED lines=29> */
.L_x_1002:
        /* <DEDUP_REMOVED lines=37> */
.L_x_1004:
        /* <DEDUP_REMOVED lines=28> */
.L_x_1000:
        /* <DEDUP_REMOVED lines=8> */
[----:B--2---:R-:W-:-:S05]  /*5f30*/  @P6 IMAD.WIDE.U32 R180, R2, 0x10, R180 ;  /* 0x0000001002b46825 */ /* 0x004fca00078e00b4 */
[----:B------:R4:W-:Y:S02]  /*5f40*/  @P6 STG.E.128 desc[UR12][R180.64], R152 ;  /* 0x00000098b4006986 */ /* 0x0009e4000c101d0c */
.L_x_996:
[----:B------:R-:W-:Y:S05]  /*5f50*/  BSYNC.RECONVERGENT B0 ;  /* 0x0000000000007941 */ /* 0x000fea0003800200 */
.L_x_995:
[----:B------:R-:W-:Y:S01]  /*5f60*/  UPLOP3.LUT UP1, UPT, UPT, UPT, UP1, 0x40, 0x4 ;  /* 0x000000000004789c */ /* 0x000fe20003f2e810 */
[----:B------:R-:W-:Y:S10]  /*5f70*/  @!P1 BRA `(.L_x_1005) ;  /* 0xffffffa800b09947 */ /* 0x000ff4000383ffff */
.L_x_966:
        /* <DEDUP_REMOVED lines=22> */
.L_x_1007:
[----:B------:R-:W-:Y:S05]  /*60e0*/  BSYNC.RECONVERGENT B0 ;  /* 0x0000000000007941 */ /* 0x000fea0003800200 */
.L_x_1006:
        /* <DEDUP_REMOVED lines=19> */
.L_x_1009:
[----:B------:R-:W-:Y:S05]  /*6220*/  BSYNC.RECONVERGENT B0 ;  /* 0x0000000000007941 */ /* 0x000fea0003800200 */
.L_x_1008:
        /* <DEDUP_REMOVED lines=18> */
.L_x_1010:
        /* <DEDUP_REMOVED lines=11> */
.L_x_3808:


//--------------------- .text._ZN10layer_norm31ln_parallel_residual_bwd_kernelINS_13Kernel_traitsI13__nv_bfloat16S2_fS2_fjLj3072ELj1ELj1ELj4ELj16ENS_18Kernel_traits_baseILj3072ES2_S2_fS2_fjLj128EEEEELb0ELb0ELb1EEEvNS_9BwdParamsE --------------------------
	.section	.text._ZN10layer_norm31ln_parallel_residual_bwd_kernelINS_13Kernel_traitsI13__nv_bfloat16S2_fS2_fjLj3072ELj1ELj1ELj4ELj16ENS_18Kernel_traits_baseILj3072ES2_S2_fS2_fjLj128EEEEELb0ELb0ELb1EEEvNS_9BwdParamsE,"ax",@progbits
	.align	128
        .global         _ZN10layer_norm31ln_parallel_residual_bwd_kernelINS_13Kernel_traitsI13__nv_bfloat16S2_fS2_fjLj3072ELj1ELj1ELj4ELj16ENS_18Kernel_traits_baseILj3072ES2_S2_fS2_fjLj128EEEEELb0ELb0ELb1EEEvNS_9BwdParamsE
        .type           _ZN10layer_norm31ln_parallel_residual_bwd_kernelINS_13Kernel_traitsI13__nv_bfloat16S2_fS2_fjLj3072ELj1ELj1ELj4ELj16ENS_18Kernel_traits_baseILj3072ES2_S2_fS2_fjLj128EEEEELb0ELb0ELb1EEEvNS_9BwdParamsE,@function
        .size           _ZN10layer_norm31ln_parallel_residual_bwd_kernelINS_13Kernel_traitsI13__nv_bfloat16S2_fS2_fjLj3072ELj1ELj1ELj4ELj16ENS_18Kernel_traits_baseILj3072ES2_S2_fS2_fjLj128EEEEELb0ELb0ELb1EEEvNS_9BwdParamsE,(.L_x_3809 - _ZN10layer_norm31ln_parallel_residual_bwd_kernelINS_13Kernel_traitsI13__nv_bfloat16S2_fS2_fjLj3072ELj1ELj1ELj4ELj16ENS_18Kernel_traits_baseILj3072ES2_S2_fS2_fjLj128EEEEELb0ELb0ELb1EEEvNS_9BwdParamsE)
        .other          _ZN10layer_norm31ln_parallel_residual_bwd_kernelINS_13Kernel_traitsI13__nv_bfloat16S2_fS2_fjLj3072ELj1ELj1ELj4ELj16ENS_18Kernel_traits_baseILj3072ES2_S2_fS2_fjLj128EEEEELb0ELb0ELb1EEEvNS_9BwdParamsE,@"STO_CUDA_ENTRY STV_DEFAULT"
_ZN10layer_norm31ln_parallel_residual_bwd_kernelINS_13Kernel_traitsI13__nv_bfloat16S2_fS2_fjLj3072ELj1ELj1ELj4ELj16ENS_18Kernel_traits_baseILj3072ES2_S2_fS2_fjLj128EEEEELb0ELb0ELb1EEEvNS_9BwdParamsE:
.text._ZN10layer_norm31ln_parallel_residual_bwd_kernelINS_13Kernel_traitsI13__nv_bfloat16S2_fS2_fjLj3072ELj1ELj1ELj4ELj16ENS_18Kernel_traits_baseILj3072ES2_S2_fS2_fjLj128EEEEELb0ELb0ELb1EEEvNS_9BwdParamsE:
[----:B------:R-:W-:Y:S08]  /*0000*/  LDC R1, c[0x0][0x37c] ;  /* 0x0000df00ff017b82 */ /* 0x000ff00000000800 */
[----:B------:R-:W0:Y:S01]  /*0010*/  S2UR UR11, SR_CTAID.X ;  /* 0x00000000000b79c3 */ /* 0x000e220000002500 */
[----:B------:R-:W0:Y:S01]  /*0020*/  LDCU UR4, c[0x0][0x384] ;  /* 0x00007080ff0477ac */ /* 0x000e220008000800 */
        /* <DEDUP_REMOVED lines=21> */
[----:B------:R-:W-:Y:S01]  /*0180*/  CS2R R72, SRZ ;  /* 0x0000000000487805 */ /* 0x000fe2000001ff00 */
[----:B0-----:R-:W-:Y:S01]  /*0190*/  UISETP.GE.AND UP0, UPT, UR11, UR4, UPT ;  /* 0x000000040b00728c */ /* 0x001fe2000bf06270 */
        /* <DEDUP_REMOVED lines=27> */
[----:B------:R-:W-:Y:S05]  /*0350*/  BRA.U UP0, `(.L_x_1011) ;  /* 0x0000005900f87547 */ /* 0x000fea000b800000 */
[----:B------:R-:W1:Y:S01]  /*0360*/  S2R R45, SR_TID.X ;  /* 0x00000000002d7919 */ /* 0x000e620000002100 */
[----:B------:R-:W1:Y:S08]  /*0370*/  LDC.64 R4, c[0x0][0x3d8] ;  /* 0x0000f600ff047b82 */ /* 0x000e700000000a00 */
[----:B------:R-:W2:Y:S01]  /*0380*/  LDC.64 R2, c[0x0][0x3d0] ;  /* 0x0000f400ff027b82 */ /* 0x000ea20000000a00 */
[----:B------:R-:W-:Y:S01]  /*0390*/  HFMA2 R0, -RZ, RZ, 0, 0 ;  /* 0x00000000ff007431 */ /* 0x000fe200000001ff */
        /* <DEDUP_REMOVED lines=21> */
[C---:B-1----:R-:W-:Y:S01]  /*04f0*/  IMAD.WIDE.U32 R4, R45.reuse, 0x10, R4 ;  /* 0x000000102d047825 */ /* 0x042fe200078e0004 */
[----:B------:R-:W-:Y:S02]  /*0500*/  CS2R R134, SRZ ;  /* 0x0000000000867805 */ /* 0x000fe4000001ff00 */
[----:B------:R-:W-:Y:S02]  /*0510*/  CS2R R138, SRZ ;  /* 0x00000000008a7805 */ /* 0x000fe4000001ff00 */
[----:B------:R-:W-:Y:S01]  /*0520*/  CS2R R142, SRZ ;  /* 0x00000000008e7805 */ /* 0x000fe2000001ff00 */
[----:B--2---:R-:W-:Y:S01]  /*0530*/  IMAD.WIDE.U32 R2, R45, 0x10, R2 ;  /* 0x000000102d027825 */ /* 0x004fe200078e0002 */
[----:B0-----:R-:W2:Y:S01]  /*0540*/  LDG.E.128 R192, desc[UR12][R4.64] ;  /* 0x0000000c04c07981 */ /* 0x001ea2000c1e1d00 */
[----:B------:R-:W-:-:S02]  /*0550*/  CS2R R146, SRZ ;  /* 0x0000000000927805 */ /* 0x000fc4000001ff00 */
[----:B------:R-:W-:Y:S02]  /*0560*/  CS2R R150, SRZ ;  /* 0x0000000000967805 */ /* 0x000fe4000001ff00 */
[----:B------:R-:W-:Y:S01]  /*0570*/  CS2R R154, SRZ ;  /* 0x00000000009a7805 */ /* 0x000fe2000001ff00 */
[----:B------:R-:W3:Y:S01]  /*0580*/  LDG.E.128 R188, desc[UR12][R2.64+0x800] ;  /* 0x0008000c02bc7981 */ /* 0x000ee2000c1e1d00 */
[----:B------:R-:W-:Y:S02]  /*0590*/  CS2R R158, SRZ ;  /* 0x00000000009e7805 */ /* 0x000fe4000001ff00 */
[----:B------:R-:W-:Y:S02]  /*05a0*/  CS2R R162, SRZ ;  /* 0x0000000000a27805 */ /* 0x000fe4000001ff00 */
[----:B------:R-:W-:Y:S01]  /*05b0*/  CS2R R166, SRZ ;  /* 0x0000000000a67805 */ /* 0x000fe2000001ff00 */
[----:B------:R-:W4:Y:S01]  /*05c0*/  LDG.E.128 R184, desc[UR12][R4.64+0x800] ;  /* 0x0008000c04b87981 */ /* 0x000f22000c1e1d00 */
[----:B------:R-:W-:-:S02]  /*05d0*/  CS2R R170, SRZ ;  /* 0x0000000000aa7805 */ /* 0x000fc4000001ff00 */
[----:B------:R-:W-:Y:S02]  /*05e0*/  CS2R R174, SRZ ;  /* 0x0000000000ae7805 */ /* 0x000fe4000001ff00 */
[----:B------:R-:W-:Y:S01]  /*05f0*/  CS2R R26, SRZ ;  /* 0x00000000001a7805 */ /* 0x000fe2000001ff00 */
[----:B------:R-:W5:Y:S01]  /*0600*/  LDG.E.128 R180, desc[UR12][R2.64+0x1000] ;  /* 0x0010000c02b47981 */ /* 0x000f62000c1e1d00 */
[----:B------:R-:W-:Y:S02]  /*0610*/  CS2R R28, SRZ ;  /* 0x00000000001c7805 */ /* 0x000fe4000001ff00 */
[----:B------:R-:W-:Y:S02]  /*0620*/  CS2R R30, SRZ ;  /* 0x00000000001e7805 */ /* 0x000fe4000001ff00 */
[----:B------:R-:W-:Y:S01]  /*0630*/  CS2R R32, SRZ ;  /* 0x0000000000207805 */ /* 0x000fe2000001ff00 */
[----:B------:R0:W5:Y:S01]  /*0640*/  LDG.E.128 R176, desc[UR12][R4.64+0x1000] ;  /* 0x0010000c04b07981 */ /* 0x000162000c1e1d00 */
[----:B------:R-:W-:-:S02]  /*0650*/  CS2R R34, SRZ ;  /* 0x0000000000227805 */ /* 0x000fc4000001ff00 */
[----:B------:R-:W-:Y:S02]  /*0660*/  CS2R R36, SRZ ;  /* 0x0000000000247805 */ /* 0x000fe4000001ff00 */
[----:B------:R-:W-:Y:S01]  /*0670*/  CS2R R38, SRZ ;  /* 0x0000000000267805 */ /* 0x000fe2000001ff00 */
[----:B------:R1:W5:Y:S01]  /*0680*/  LDG.E.128 R8, desc[UR12][R2.64] ;  /* 0x0000000c02087981 */ /* 0x000362000c1e1d00 */
[----:B------:R-:W-:Y:S02]  /*0690*/  CS2R R40, SRZ ;  /* 0x0000000000287805 */ /* 0x000fe4000001ff00 */
[----:B------:R-:W-:Y:S02]  /*06a0*/  CS2R R42, SRZ ;  /* 0x00000000002a7805 */ /* 0x000fe4000001ff00 */
[----:B------:R-:W-:Y:S02]  /*06b0*/  CS2R R124, SRZ ;  /* 0x00000000007c7805 */ /* 0x000fe4000001ff00 */
[----:B------:R-:W-:-:S02]  /*06c0*/  CS2R R126, SRZ ;  /* 0x00000000007e7805 */ /* 0x000fc4000001ff00 */
[----:B------:R-:W-:Y:S02]  /*06d0*/  LOP3.LUT R228, R45, 0x1f, RZ, 0xc0, !PT ;  /* 0x0000001f2de47812 */ /* 0x000fe400078ec0ff */
[----:B0-----:R-:W-:Y:S01]  /*06e0*/  CS2R R4, SRZ ;  /* 0x0000000000047805 */ /* 0x001fe2000001ff00 */
[----:B------:R-:W-:Y:S01]  /*06f0*/  UPLOP3.LUT UP1, UPT, UPT, UPT, UPT, 0x40, 0x4 ;  /* 0x000000000004789c */ /* 0x000fe20003f2e870 */
[----:B------:R-:W0:Y:S01]  /*0700*/  LDCU UR15, c[0x0][0x388] ;  /* 0x00007100ff0f77ac */ /* 0x000e220008000800 */
[----:B-1----:R-:W-:Y:S01]  /*0710*/  CS2R R2, SRZ ;  /* 0x0000000000027805 */ /* 0x002fe2000001ff00 */
[----:B------:R-:W1:Y:S01]  /*0720*/  LDCU.U8 UR14, c[0x0][0x410] ;  /* 0x00008200ff0e77ac */ /* 0x000e620008000000 */
[----:B------:R-:W0:Y:S01]  /*0730*/  LDCU UR18, c[0x0][0x400] ;  /* 0x00008000ff1277ac */ /* 0x000e220008000800 */
[----:B------:R-:W0:Y:S01]  /*0740*/  LDCU.64 UR6, c[0x0][0x470] ;  /* 0x00008e00ff0677ac */ /* 0x000e220008000a00 */
[----:B------:R-:W0:Y:S01]  /*0750*/  LDCU.64 UR8, c[0x0][0x478] ;  /* 0x00008f00ff0877ac */ /* 0x000e220008000a00 */
[----:B------:R-:W0:Y:S01]  /*0760*/  LDCU.64 UR16, c[0x0][0x438] ;  /* 0x00008700ff1077ac */ /* 0x000e220008000a00 */
[----:B--2---:R-:W-:-:S02]  /*0770*/  PRMT R204, R192, 0x7632, R204 ;  /* 0x00007632c0cc7816 */ /* 0x004fc400000000cc */
[----:B------:R-:W-:Y:S02]  /*0780*/  SHF.L.U32 R226, R192, 0x10, RZ ;  /* 0x00000010c0e27819 */ /* 0x000fe400000006ff */
[C---:B---3--:R-:W-:Y:S02]  /*0790*/  PRMT R210, R190.reuse, 0x7632, R210 ;  /* 0x00007632bed27816 */ /* 0x048fe400000000d2 */
[----:B------:R-:W-:Y:S02]  /*07a0*/  SHF.L.U32 R192, R190, 0x10, RZ ;  /* 0x00000010bec07819 */ /* 0x000fe400000006ff */
[C---:B----4-:R-:W-:Y:S02]  /*07b0*/  PRMT R212, R184.reuse, 0x7632, R212 ;  /* 0x00007632b8d47816 */ /* 0x050fe400000000d4 */
[----:B------:R-:W-:Y:S02]  /*07c0*/  SHF.L.U32 R190, R184, 0x10, RZ ;  /* 0x00000010b8be7819 */ /* 0x000fe400000006ff */
[----:B-----5:R-:W-:-:S02]  /*07d0*/  PRMT R218, R182, 0x7632, R218 ;  /* 0x00007632b6da7816 */ /* 0x020fc400000000da */
[----:B------:R-:W-:Y:S02]  /*07e0*/  SHF.L.U32 R184, R182, 0x10, RZ ;  /* 0x00000010b6b87819 */ /* 0x000fe400000006ff */
[C---:B------:R-:W-:Y:S02]  /*07f0*/  PRMT R205, R193.reuse, 0x7632, R205 ;  /* 0x00007632c1cd7816 */ /* 0x040fe400000000cd */
[----:B------:R-:W-:Y:S02]  /*0800*/  SHF.L.U32 R197, R193, 0x10, RZ ;  /* 0x00000010c1c57819 */ /* 0x000fe400000006ff */
[C---:B------:R-:W-:Y:S02]  /*0810*/  PRMT R206, R194.reuse, 0x7632, R206 ;  /* 0x00007632c2ce7816 */ /* 0x040fe400000000ce */
[----:B------:R-:W-:Y:S02]  /*0820*/  SHF.L.U32 R196, R194, 0x10, RZ ;  /* 0x00000010c2c47819 */ /* 0x000fe400000006ff */
[----:B------:R-:W-:-:S02]  /*0830*/  PRMT R220, R176, 0x7632, R220 ;  /* 0x00007632b0dc7816 */ /* 0x000fc400000000dc */
[----:B------:R-:W-:Y:S02]  /*0840*/  SHF.L.U32 R182, R176, 0x10, RZ ;  /* 0x00000010b0b67819 */ /* 0x000fe400000006ff */
[----:B------:R-:W-:Y:S02]  /*0850*/  PRMT R225, R8, 0x7632, R225 ;  /* 0x0000763208e17816 */ /* 0x000fe400000000e1 */
[----:B------:R-:W-:Y:S02]  /*0860*/  PRMT R201, R9, 0x7632, R201 ;  /* 0x0000763209c97816 */ /* 0x000fe400000000c9 */
[----:B------:R-:W-:Y:S02]  /*0870*/  PRMT R202, R10, 0x7632, R202 ;  /* 0x000076320aca7816 */ /* 0x000fe400000000ca */
[----:B------:R-:W-:Y:S02]  /*0880*/  PRMT R203, R11, 0x7632, R203 ;  /* 0x000076320bcb7816 */ /* 0x000fe400000000cb */
[----:B------:R-:W-:-:S02]  /*0890*/  PRMT R207, R195, 0x7632, R207 ;  /* 0x00007632c3cf7816 */ /* 0x000fc400000000cf */
[C---:B------:R-:W-:Y:S02]  /*08a0*/  PRMT R208, R188.reuse, 0x7632, R208 ;  /* 0x00007632bcd07816 */ /* 0x040fe400000000d0 */
[----:B------:R-:W-:Y:S02]  /*08b0*/  SHF.L.U32 R194, R188, 0x10, RZ ;  /* 0x00000010bcc27819 */ /* 0x000fe400000006ff */
[C---:B------:R-:W-:Y:S02]  /*08c0*/  PRMT R209, R189.reuse, 0x7632, R209 ;  /* 0x00007632bdd17816 */ /* 0x040fe400000000d1 */
[----:B------:R-:W-:Y:S02]  /*08d0*/  SHF.L.U32 R193, R189, 0x10, RZ ;  /* 0x00000010bdc17819 */ /* 0x000fe400000006ff */
        /* <DEDUP_REMOVED lines=10> */
[----:B------:R-:W-:Y:S02]  /*0980*/  LOP3.LUT R176, R45, 0x60, RZ, 0xc0, !PT ;  /* 0x000000602db07812 */ /* 0x000fe400078ec0ff */
[----:B------:R-:W-:Y:S02]  /*0990*/  SHF.L.U32 R189, R185, 0x10, RZ ;  /* 0x00000010b9bd7819 */ /* 0x000fe400000006ff */
[----:B------:R-:W-:Y:S02]  /*09a0*/  SHF.L.U32 R188, R186, 0x10, RZ ;  /* 0x00000010babc7819 */ /* 0x000fe400000006ff */
[----:B------:R-:W-:-:S02]  /*09b0*/  SHF.L.U32 R186, R180, 0x10, RZ ;  /* 0x00000010b4ba7819 */ /* 0x000fc400000006ff */
[----:B------:R-:W-:Y:S02]  /*09c0*/  SHF.L.U32 R185, R181, 0x10, RZ ;  /* 0x00000010b5b97819 */ /* 0x000fe400000006ff */
[----:B------:R-:W-:Y:S02]  /*09d0*/  SHF.L.U32 R227, R8, 0x10, RZ ;  /* 0x0000001008e37819 */ /* 0x000fe400000006ff */
[----:B------:R-:W-:Y:S02]  /*09e0*/  SHF.L.U32 R200, R9, 0x10, RZ ;  /* 0x0000001009c87819 */ /* 0x000fe400000006ff */
[----:B------:R-:W-:Y:S02]  /*09f0*/  CS2R R8, SRZ ;  /* 0x0000000000087805 */ /* 0x000fe4000001ff00 */
[----:B------:R-:W-:Y:S02]  /*0a00*/  SHF.L.U32 R199, R10, 0x10, RZ ;  /* 0x000000100ac77819 */ /* 0x000fe400000006ff */
[----:B------:R-:W-:-:S02]  /*0a10*/  SHF.L.U32 R198, R11, 0x10, RZ ;  /* 0x000000100bc67819 */ /* 0x000fc400000006ff */
[----:B------:R-:W-:Y:S02]  /*0a20*/  CS2R R10, SRZ ;  /* 0x00000000000a7805 */ /* 0x000fe4000001ff00 */
[----:B------:R-:W-:Y:S02]  /*0a30*/  SHF.L.U32 R181, R177, 0x10, RZ ;  /* 0x00000010b1b57819 */ /* 0x000fe400000006ff */
[----:B------:R-:W-:Y:S02]  /*0a40*/  SHF.L.U32 R180, R178, 0x10, RZ ;  /* 0x00000010b2b47819 */ /* 0x000fe400000006ff */
[----:B------:R-:W-:Y:S02]  /*0a50*/  SHF.L.U32 R195, R195, 0x10, RZ ;  /* 0x00000010c3c37819 */ /* 0x000fe400000006ff */
[----:B------:R-:W-:Y:S02]  /*0a60*/  SHF.L.U32 R191, R191, 0x10, RZ ;  /* 0x00000010bfbf7819 */ /* 0x000fe400000006ff */
[----:B------:R-:W-:-:S02]  /*0a70*/  SHF.L.U32 R187, R187, 0x10, RZ ;  /* 0x00000010bbbb7819 */ /* 0x000fc400000006ff */
[----:B------:R-:W-:Y:S02]  /*0a80*/  SHF.L.U32 R183, R183, 0x10, RZ ;  /* 0x00000010b7b77819 */ /* 0x000fe400000006ff */
[----:B------:R-:W-:Y:S02]  /*0a90*/  SHF.L.U32 R179, R179, 0x10, RZ ;  /* 0x00000010b3b37819 */ /* 0x000fe400000006ff */
[----:B------:R-:W-:Y:S02]  /*0aa0*/  MOV R178, RZ ;  /* 0x000000ff00b27202 */ /* 0x000fe40000000f00 */
[----:B------:R-:W-:Y:S02]  /*0ab0*/  MOV R177, UR11 ;  /* 0x0000000b00b17c02 */ /* 0x000fe40008000f00 */
[----:B------:R-:W-:Y:S02]  /*0ac0*/  LOP3.LUT R176, R176, 0x1f, R45, 0xf8, !PT ;  /* 0x0000001fb0b07812 */ /* 0x000fe400078ef82d */
        /* <DEDUP_REMOVED lines=24> */
.L_x_1038:
        /* <DEDUP_REMOVED lines=8> */
[----:B0-----:R-:W-:-:S06]  /*0cd0*/  IMAD.WIDE R240, R177, 0x4, R240 ;  /* 0x00000004b1f07825 */ /* 0x001fcc00078e02f0 */
[----:B------:R-:W4:Y:S01]  /*0ce0*/  LDG.E R240, desc[UR12][R240.64] ;  /* 0x0000000cf0f07981 */ /* 0x000f22000c1e1900 */
[----:B------:R-:W0:Y:S01]  /*0cf0*/  LDC.64 R58, c[0x0][0x3c8] ;  /* 0x0000f200ff3a7b82 */ /* 0x000e220000000a00 */
[----:B-1----:R-:W-:-:S06]  /*0d00*/  IMAD.WIDE.U32 R44, R230, 0x10, R100 ;  /* 0x00000010e62c7825 */ /* 0x002fcc00078e0064 */
[----:B------:R-:W4:Y:S01]  /*0d10*/  LDG.E.128 R44, desc[UR12][R44.64] ;  /* 0x0000000c2c2c7981 */ /* 0x000f22000c1e1d00 */
[----:B--2---:R-:W-:-:S05]  /*0d20*/  IMAD.WIDE.U32 R56, R230, 0x20, R242 ;  /* 0x00000020e6387825 */ /* 0x004fca00078e00f2 */
[----:B------:R-:W2:Y:S01]  /*0d30*/  LDG.E.128 R120, desc[UR12][R56.64] ;  /* 0x0000000c38787981 */ /* 0x000ea2000c1e1d00 */
[----:B---3--:R-:W-:-:S03]  /*0d40*/  IMAD.WIDE.U32 R48, R230, 0x10, R64 ;  /* 0x00000010e6307825 */ /* 0x008fc600078e0040 */
[----:B------:R-:W3:Y:S04]  /*0d50*/  LDG.E.128 R116, desc[UR12][R56.64+0x10] ;  /* 0x0000100c38747981 */ /* 0x000ee8000c1e1d00 */
[----:B------:R-:W3:Y:S01]  /*0d60*/  LDG.E.128 R48, desc[UR12][R48.64] ;  /* 0x0000000c30307981 */ /* 0x000ee2000c1e1d00 */
[----:B0-----:R-:W-:-:S05]  /*0d70*/  IMAD.WIDE R58, R177, 0x4, R58 ;  /* 0x00000004b13a7825 */ /* 0x001fca00078e023a */
[----:B------:R-:W3:Y:S01]  /*0d80*/  LDG.E R231, desc[UR12][R58.64] ;  /* 0x0000000c3ae77981 */ /* 0x000ee2000c1e1900 */
[----:B------:R-:W-:-:S05]  /*0d90*/  IADD3 R229, PT, PT, R230, 0x80, RZ ;  /* 0x00000080e6e57810 */ /* 0x000fca0007ffe0ff */
[----:B------:R-:W-:-:S04]  /*0da0*/  IMAD.WIDE.U32 R66, R229, 0x20, R242 ;  /* 0x00000020e5427825 */ /* 0x000fc800078e00f2 */
[C---:B------:R-:W-:Y:S01]  /*0db0*/  IMAD.WIDE.U32 R92, R229.reuse, 0x10, R100 ;  /* 0x00000010e55c7825 */ /* 0x040fe200078e0064 */
[----:B------:R-:W3:Y:S03]  /*0dc0*/  LDG.E.128 R60, desc[UR12][R66.64] ;  /* 0x0000000c423c7981 */ /* 0x000ee6000c1e1d00 */
[----:B------:R-:W-:Y:S01]  /*0dd0*/  IMAD.WIDE.U32 R52, R229, 0x10, R64 ;  /* 0x00000010e5347825 */ /* 0x000fe200078e0040 */
[----:B------:R-:W3:Y:S04]  /*0de0*/  LDG.E.128 R96, desc[UR12][R66.64+0x10] ;  /* 0x0000100c42607981 */ /* 0x000ee8000c1e1d00 */
[----:B------:R-:W3:Y:S04]  /*0df0*/  LDG.E.128 R92, desc[UR12][R92.64] ;  /* 0x0000000c5c5c7981 */ /* 0x000ee8000c1e1d00 */
[----:B------:R-:W3:Y:S01]  /*0e00*/  LDG.E.128 R52, desc[UR12][R52.64] ;  /* 0x0000000c34347981 */ /* 0x000ee2000c1e1d00 */
[----:B------:R-:W-:-:S05]  /*0e10*/  IADD3 R224, PT, PT, R230, 0x100, RZ ;  /* 0x00000100e6e07810 */ /* 0x000fca0007ffe0ff */
[----:B------:R-:W-:-:S04]  /*0e20*/  IMAD.WIDE.U32 R242, R224, 0x20, R242 ;  /* 0x00000020e0f27825 */ /* 0x000fc800078e00f2 */
[C---:B------:R-:W-:Y:S01]  /*0e30*/  IMAD.WIDE.U32 R100, R224.reuse, 0x10, R100 ;  /* 0x00000010e0647825 */ /* 0x040fe200078e0064 */
[----:B------:R-:W3:Y:S03]  /*0e40*/  LDG.E.128 R56, desc[UR12][R242.64] ;  /* 0x0000000cf2387981 */ /* 0x000ee6000c1e1d00 */
[----:B------:R-:W-:Y:S02]  /*0e50*/  IMAD.WIDE.U32 R64, R224, 0x10, R64 ;  /* 0x00000010e0407825 */ /* 0x000fe400078e0040 */
[----:B------:R-:W3:Y:S04]  /*0e60*/  LDG.E.128 R100, desc[UR12][R100.64] ;  /* 0x0000000c64647981 */ /* 0x000ee8000c1e1d00 */
[----:B------:R-:W3:Y:S01]  /*0e70*/  LDG.E.128 R64, desc[UR12][R64.64] ;  /* 0x0000000c40407981 */ /* 0x000ee2000c1e1d00 */
[----:B------:R-:W-:-:S04]  /*0e80*/  ISETP.NE.U32.AND P1, PT, RZ, UR16, PT ;  /* 0x00000010ff007c0c */ /* 0x000fc8000bf25070 */
[----:B------:R-:W-:-:S13]  /*0e90*/  ISETP.NE.AND.EX P1, PT, RZ, UR17, PT, P1 ;  /* 0x00000011ff007c0c */ /* 0x000fda000bf25310 */
[----:B------:R-:W0:Y:S08]  /*0ea0*/  @P1 LDC.64 R232, c[0x0][0x438] ;  /* 0x00010e00ffe81b82 */ /* 0x000e300000000a00 */
[----:B------:R-:W1:Y:S01]  /*0eb0*/  @P1 LDC.64 R234, c[0x0][0x438] ;  /* 0x00010e00ffea1b82 */ /* 0x000e620000000a00 */
[----:B------:R-:W-:-:S07]  /*0ec0*/  ISETP.NE.AND P0, PT, RZ, UR14, PT ;  /* 0x0000000eff007c0c */ /* 0x000fce000bf05270 */
[----:B------:R-:W1:Y:S01]  /*0ed0*/  @P1 LDC.64 R236, c[0x0][0x438] ;  /* 0x00010e00ffec1b82 */ /* 0x000e620000000a00 */
[----:B0-----:R-:W-:-:S05]  /*0ee0*/  @P1 IMAD.WIDE.U32 R238, R224, 0x20, R232 ;  /* 0x00000020e0ee1825 */ /* 0x001fca00078e00e8 */
[----:B-----5:R-:W5:Y:S01]  /*0ef0*/  @P1 LDG.E.128 R84, desc[UR12][R238.64] ;  /* 0x0000000cee541981 */ /* 0x020f62000c1e1d00 */
[----:B-1----:R-:W-:-:S03]  /*0f00*/  @P1 IMAD.WIDE.U32 R234, R229, 0x20, R234 ;  /* 0x00000020e5ea1825 */ /* 0x002fc600078e00ea */
[----:B------:R-:W5:Y:S04]  /*0f10*/  @P1 LDG.E.128 R88, desc[UR12][R238.64+0x10] ;  /* 0x0000100cee581981 */ /* 0x000f68000c1e1d00 */
[----:B------:R-:W5:Y:S01]  /*0f20*/  @P1 LDG.E.128 R76, desc[UR12][R234.64] ;  /* 0x0000000cea4c1981 */ /* 0x000f62000c1e1d00 */
[----:B------:R-:W-:-:S03]  /*0f30*/  @P1 IMAD.WIDE.U32 R236, R230, 0x20, R236 ;  /* 0x00000020e6ec1825 */ /* 0x000fc600078e00ec */
[----:B------:R0:W5:Y:S04]  /*0f40*/  @P1 LDG.E.128 R80, desc[UR12][R234.64+0x10] ;  /* 0x0000100cea501981 */ /* 0x000168000c1e1d00 */
[----:B------:R-:W5:Y:S04]  /*0f50*/  @P1 LDG.E.128 R68, desc[UR12][R236.64] ;  /* 0x0000000cec441981 */ /* 0x000f68000c1e1d00 */
[----:B------:R1:W5:Y:S01]  /*0f60*/  @P1 LDG.E.128 R72, desc[UR12][R236.64+0x10] ;  /* 0x0000100cec481981 */ /* 0x000362000c1e1d00 */
[----:B----4-:R-:W-:Y:S02]  /*0f70*/  FSEL R240, R240, RZ, !P0 ;  /* 0x000000fff0f07208 */ /* 0x010fe40004000000 */
[----:B------:R-:W-:-:S03]  /*0f80*/  SHF.L.U32 R241, R44, 0x10, RZ ;  /* 0x000000102cf17819 */ /* 0x000fc600000006ff */
[C---:B--2---:R-:W-:Y:S01]  /*0f90*/  FADD.FTZ R120, -R240.reuse, R120 ;  /* 0x00000078f0787221 */ /* 0x044fe20000010100 */
[----:B------:R-:W-:Y:S01]  /*0fa0*/  FADD.FTZ R122, -R240, R122 ;  /* 0x0000007af07a7221 */ /* 0x000fe20000010100 */
[----:B---3--:R-:W-:Y:S02]  /*0fb0*/  SHF.L.U32 R232, R48, 0x10, RZ ;  /* 0x0000001030e87819 */ /* 0x008fe400000006ff */
[----:B------:R-:W-:Y:S01]  /*0fc0*/  FMUL.FTZ R233, R231, R120 ;  /* 0x00000078e7e97220 */ /* 0x000fe20000410000 */
[----:B------:R-:W-:Y:S02]  /*0fd0*/  FMUL.FTZ R120, R226, R241 ;  /* 0x000000f1e2787220 */ /* 0x000fe40000410000 */
[----:B------:R-:W-:Y:S01]  /*0fe0*/  FADD.FTZ R175, R232, R175 ;  /* 0x000000afe8af7221 */ /* 0x000fe20000010000 */
[-C--:B------:R-:W-:Y:S01]  /*0ff0*/  FFMA.FTZ R178, R233, R232.reuse, R178 ;  /* 0x000000e8e9b27223 */ /* 0x080fe200000100b2 */
[----:B------:R-:W-:Y:S01]  /*1000*/  FFMA.FTZ R232, R227, R232, R120 ;  /* 0x000000e8e3e87223 */ /* 0x000fe20000010078 */
[----:B------:R-:W-:Y:S01]  /*1010*/  SHF.L.U32 R120, R45, 0x10, RZ ;  /* 0x000000102d787819 */ /* 0x000fe200000006ff */
[----:B0-----:R-:W-:Y:S01]  /*1020*/  FMUL.FTZ R235, R231, R122 ;  /* 0x0000007ae7eb7220 */ /* 0x001fe20000410000 */
[----:B-1----:R-:W-:-:S02]  /*1030*/  SHF.L.U32 R237, R49, 0x10, RZ ;  /* 0x0000001031ed7819 */ /* 0x002fc400000006ff */
[----:B------:R-:W-:Y:S01]  /*1040*/  PRMT R44, R44, 0x7632, R44 ;  /* 0x000076322c2c7816 */ /* 0x000fe2000000002c */
[----:B------:R-:W-:Y:S01]  /*1050*/  FADD.FTZ R165, R120, R165 ;  /* 0x000000a578a57221 */ /* 0x000fe20000010000 */
[-C--:B------:R-:W-:Y:S01]  /*1060*/  FFMA.FTZ R166, R235, R120.reuse, R166 ;  /* 0x00000078eba67223 */ /* 0x080fe200000100a6 */
[----:B------:R-:W-:Y:S01]  /*1070*/  FMUL.FTZ R239, R197, R120 ;  /* 0x00000078c5ef7220 */ /* 0x000fe20000410000 */
[----:B------:R-:W-:Y:S01]  /*1080*/  FADD.FTZ R120, -R240, R121 ;  /* 0x00000079f0787221 */ /* 0x000fe20000010100 */
[----:B------:R-:W-:Y:S01]  /*1090*/  FADD.FTZ R167, R237, R167 ;  /* 0x000000a7eda77221 */ /* 0x000fe20000010000 */
[-C--:B------:R-:W-:Y:S01]  /*10a0*/  FFMA.FTZ R168, R235, R237.reuse, R168 ;  /* 0x000000edeba87223 */ /* 0x080fe200000100a8 */
[----:B------:R-:W-:Y:S01]  /*10b0*/  FFMA.FTZ R234, R200, R237, R239 ;  /* 0x000000edc8ea7223 */ /* 0x000fe200000100ef */
[----:B------:R-:W-:Y:S01]  /*10c0*/  SHF.L.U32 R44, R44, 0x10, RZ ;  /* 0x000000102c2c7819 */ /* 0x000fe200000006ff */
[----:B------:R-:W-:-:S04]  /*10d0*/  FMUL.FTZ R237, R231, R120 ;  /* 0x00000078e7ed7220 */ /* 0x000fc80000410000 */
[-C--:B------:R-:W-:Y:S01]  /*10e0*/  FFMA.FTZ R170, R237, R44.reuse, R170 ;  /* 0x0000002cedaa7223 */ /* 0x080fe200000100aa */
[----:B------:R-:W-:Y:S01]  /*10f0*/  FADD.FTZ R169, R44, R169 ;  /* 0x000000a92ca97221 */ /* 0x000fe20000010000 */
[----:B------:R-:W-:Y:S01]  /*1100*/  FMUL.FTZ R236, R204, R44 ;  /* 0x0000002cccec7220 */ /* 0x000fe20000410000 */
[----:B------:R-:W-:Y:S02]  /*1110*/  FADD.FTZ R44, -R240, R123 ;  /* 0x0000007bf02c7221 */ /* 0x000fe40000010100 */
[----:B------:R0:W2:Y:S01]  /*1120*/  LDG.E.128 R120, desc[UR12][R242.64+0x10] ;  /* 0x0000100cf2787981 */ /* 0x0000a2000c1e1d00 */
[----:B------:R-:W-:Y:S02]  /*1130*/  PRMT R48, R48, 0x7632, R48 ;  /* 0x0000763230307816 */ /* 0x000fe40000000030 */
[----:B------:R-:W-:Y:S02]  /*1140*/  PRMT R45, R45, 0x7632, R45 ;  /* 0x000076322d2d7816 */ /* 0x000fe4000000002d */
[----:B------:R-:W-:Y:S01]  /*1150*/  SHF.L.U32 R48, R48, 0x10, RZ ;  /* 0x0000001030307819 */ /* 0x000fe200000006ff */
[----:B------:R-:W-:-:S04]  /*1160*/  FADD.FTZ R116, -R240, R116 ;  /* 0x00000074f0747221 */ /* 0x000fc80000010100 */
[-C--:B------:R-:W-:Y:S01]  /*1170*/  FFMA.FTZ R172, R237, R48.reuse, R172 ;  /* 0x00000030edac7223 */ /* 0x080fe200000100ac */
[----:B------:R-:W-:Y:S01]  /*1180*/  FADD.FTZ R171, R48, R171 ;  /* 0x000000ab30ab7221 */ /* 0x000fe20000010000 */
[----:B------:R-:W-:Y:S01]  /*1190*/  FFMA.FTZ R236, R225, R48, R236 ;  /* 0x00000030e1ec7223 */ /* 0x000fe200000100ec */
[----:B------:R-:W-:Y:S02]  /*11a0*/  SHF.L.U32 R48, R45, 0x10, RZ ;  /* 0x000000102d307819 */ /* 0x000fe400000006ff */
[----:B------:R-:W-:Y:S01]  /*11b0*/  SHF.L.U32 R45, R46, 0x10, RZ ;  /* 0x000000102e2d7819 */ /* 0x000fe200000006ff */
[----:B------:R-:W-:Y:S01]  /*11c0*/  FADD.FTZ R173, R241, R173 ;  /* 0x000000adf1ad7221 */ /* 0x000fe20000010000 */
[----:B------:R-:W-:Y:S01]  /*11d0*/  FFMA.FTZ R174, R233, R241, R174 ;  /* 0x000000f1e9ae7223 */ /* 0x000fe200000100ae */
[C---:B------:R-:W-:Y:S01]  /*11e0*/  FMUL.FTZ R239, R231.reuse, R44 ;  /* 0x0000002ce7ef7220 */ /* 0x040fe20000410000 */
[----:B------:R-:W-:Y:S01]  /*11f0*/  SHF.L.U32 R44, R50, 0x10, RZ ;  /* 0x00000010322c7819 */ /* 0x000fe200000006ff */
[----:B------:R-:W-:Y:S01]  /*1200*/  FMUL.FTZ R241, R231, R116 ;  /* 0x00000074e7f17220 */ /* 0x000fe20000410000 */
[----:B------:R-:W-:Y:S01]  /*1210*/  FMUL.FTZ R116, R196, R45 ;  /* 0x0000002dc4747220 */ /* 0x000fe20000410000 */
[----:B------:R-:W-:-:S02]  /*1220*/  PRMT R46, R46, 0x7632, R46 ;  /* 0x000076322e2e7816 */ /* 0x000fc4000000002e */
[----:B------:R-:W-:Y:S01]  /*1230*/  FADD.FTZ R159, R44, R159 ;  /* 0x0000009f2c9f7221 */ /* 0x000fe20000010000 */
[-C--:B------:R-:W-:Y:S01]  /*1240*/  FFMA.FTZ R160, R241, R44.reuse, R160 ;  /* 0x0000002cf1a07223 */ /* 0x080fe200000100a0 */
[----:B------:R-:W-:Y:S01]  /*1250*/  FFMA.FTZ R116, R199, R44, R116 ;  /* 0x0000002cc7747223 */ /* 0x000fe20000010074 */
[----:B------:R-:W-:Y:S01]  /*1260*/  FADD.FTZ R44, -R240, R117 ;  /* 0x00000075f02c7221 */ /* 0x000fe20000010100 */
[----:B------:R-:W-:Y:S01]  /*1270*/  FADD.FTZ R157, R45, R157 ;  /* 0x0000009d2d9d7221 */ /* 0x000fe20000010000 */
[----:B------:R-:W-:Y:S01]  /*1280*/  FFMA.FTZ R158, R241, R45, R158 ;  /* 0x0000002df19e7223 */ /* 0x000fe2000001009e */
[----:B------:R-:W-:Y:S01]  /*1290*/  SHF.L.U32 R45, R46, 0x10, RZ ;  /* 0x000000102e2d7819 */ /* 0x000fe200000006ff */
[----:B0-----:R-:W-:Y:S01]  /*12a0*/  FMUL.FTZ R243, R231, R44 ;  /* 0x0000002ce7f37220 */ /* 0x001fe20000410000 */
[----:B------:R-:W-:Y:S01]  /*12b0*/  PRMT R49, R49, 0x7632, R49 ;  /* 0x0000763231317816 */ /* 0x000fe20000000031 */
[----:B------:R-:W-:Y:S02]  /*12c0*/  FMUL.FTZ R238, R205, R48 ;  /* 0x00000030cdee7220 */ /* 0x000fe40000410000 */
[-C--:B------:R-:W-:Y:S01]  /*12d0*/  FMUL.FTZ R117, R206, R45.reuse ;  /* 0x0000002dce757220 */ /* 0x080fe20000410000 */
[----:B------:R-:W-:Y:S01]  /*12e0*/  SHF.L.U32 R49, R49, 0x10, RZ ;  /* 0x0000001031317819 */ /* 0x000fe200000006ff */
[----:B------:R-:W-:Y:S01]  /*12f0*/  FADD.FTZ R153, R45, R153 ;  /* 0x000000992d997221 */ /* 0x000fe20000010000 */
        /* <DEDUP_REMOVED lines=9> */
[----:B------:R-:W-:-:S02]  /*1390*/  PRMT R47, R47, 0x7632, R47 ;  /* 0x000076322f2f7816 */ /* 0x000fc4000000002f */
[----:B------:R-:W-:Y:S01]  /*13a0*/  FADD.FTZ R151, R44, R151 ;  /* 0x000000972c977221 */ /* 0x000fe20000010000 */
[-C--:B------:R-:W-:Y:S01]  /*13b0*/  FFMA.FTZ R152, R245, R44.reuse, R152 ;  /* 0x0000002cf5987223 */ /* 0x080fe20000010098 */
[----:B------:R-:W-:Y:S01]  /*13c0*/  FFMA.FTZ R118, R198, R44, R49 ;  /* 0x0000002cc6767223 */ /* 0x000fe20000010031 */
[----:B------:R-:W-:Y:S01]  /*13d0*/  PRMT R51, R51, 0x7632, R51 ;  /* 0x0000763233337816 */ /* 0x000fe20000000033 */
[C---:B------:R-:W-:Y:S01]  /*13e0*/  FADD.FTZ R44, -R240.reuse, R119 ;  /* 0x00000077f02c7221 */ /* 0x040fe20000010100 */
[----:B------:R-:W-:Y:S02]  /*13f0*/  SHF.L.U32 R47, R47, 0x10, RZ ;  /* 0x000000102f2f7819 */ /* 0x000fe400000006ff */
[----:B------:R-:W-:Y:S01]  /*1400*/  SHF.L.U32 R242, R51, 0x10, RZ ;  /* 0x0000001033f27819 */ /* 0x000fe200000006ff */
[----:B------:R-:W-:Y:S02]  /*1410*/  FMUL.FTZ R249, R231, R44 ;  /* 0x0000002ce7f97220 */ /* 0x000fe40000410000 */
[-C--:B------:R-:W-:Y:S01]  /*1420*/  FMUL.FTZ R44, R207, R47.reuse ;  /* 0x0000002fcf2c7220 */ /* 0x080fe20000410000 */
[----:B------:R-:W-:Y:S01]  /*1430*/  FADD.FTZ R60, -R240, R60 ;  /* 0x0000003cf03c7221 */ /* 0x000fe20000010100 */
[----:B------:R-:W-:Y:S01]  /*1440*/  FADD.FTZ R147, R242, R147 ;  /* 0x00000093f2937221 */ /* 0x000fe20000010000 */
[-C--:B------:R-:W-:Y:S01]  /*1450*/  FFMA.FTZ R148, R249, R242.reuse, R148 ;  /* 0x000000f2f9947223 */ /* 0x080fe20000010094 */
[----:B------:R-:W-:Y:S01]  /*1460*/  FFMA.FTZ R242, R203, R242, R44 ;  /* 0x000000f2cbf27223 */ /* 0x000fe2000001002c */
[----:B------:R-:W-:Y:S01]  /*1470*/  SHF.L.U32 R44, R92, 0x10, RZ ;  /* 0x000000105c2c7819 */ /* 0x000fe200000006ff */
[----:B------:R-:W-:Y:S01]  /*1480*/  FMUL.FTZ R119, R231, R60 ;  /* 0x0000003ce7777220 */ /* 0x000fe20000410000 */
[----:B------:R-:W-:Y:S01]  /*1490*/  FADD.FTZ R62, -R240, R62 ;  /* 0x0000003ef03e7221 */ /* 0x000fe20000010100 */
[----:B------:R-:W-:Y:S01]  /*14a0*/  FADD.FTZ R145, R47, R145 ;  /* 0x000000912f917221 */ /* 0x000fe20000010000 */
[----:B------:R-:W-:Y:S01]  /*14b0*/  FFMA.FTZ R146, R249, R47, R146 ;  /* 0x0000002ff9927223 */ /* 0x000fe20000010092 */
[----:B------:R-:W-:Y:S01]  /*14c0*/  FADD.FTZ R141, R44, R141 ;  /* 0x0000008d2c8d7221 */ /* 0x000fe20000010000 */
[-C--:B------:R-:W-:Y:S01]  /*14d0*/  FFMA.FTZ R142, R119, R44.reuse, R142 ;  /* 0x0000002c778e7223 */ /* 0x080fe2000001008e */
[----:B------:R-:W-:Y:S01]  /*14e0*/  FMUL.FTZ R47, R190, R44 ;  /* 0x0000002cbe2f7220 */ /* 0x000fe20000410000 */
[----:B------:R-:W-:Y:S01]  /*14f0*/  SHF.L.U32 R44, R93, 0x10, RZ ;  /* 0x000000105d2c7819 */ /* 0x000fe200000006ff */
[----:B------:R-:W-:Y:S01]  /*1500*/  FMUL.FTZ R247, R231, R62 ;  /* 0x0000003ee7f77220 */ /* 0x000fe20000410000 */
[----:B------:R-:W-:-:S03]  /*1510*/  SHF.L.U32 R62, R53, 0x10, RZ ;  /* 0x00000010353e7819 */ /* 0x000fc600000006ff */
[----:B------:R-:W-:Y:S01]  /*1520*/  FADD.FTZ R133, R44, R133 ;  /* 0x000000852c857221 */ /* 0x000fe20000010000 */
[-C--:B------:R-:W-:Y:S01]  /*1530*/  FFMA.FTZ R134, R247, R44.reuse, R134 ;  /* 0x0000002cf7867223 */ /* 0x080fe20000010086 */
[----:B------:R-:W-:Y:S01]  /*1540*/  FMUL.FTZ R44, R189, R44 ;  /* 0x0000002cbd2c7220 */ /* 0x000fe20000410000 */
[----:B------:R-:W-:Y:S01]  /*1550*/  PRMT R92, R92, 0x7632, R92 ;  /* 0x000076325c5c7816 */ /* 0x000fe2000000005c */
[----:B------:R-:W-:Y:S01]  /*1560*/  FADD.FTZ R149, R45, R149 ;  /* 0x000000952d957221 */ /* 0x000fe20000010000 */
[----:B------:R-:W-:Y:S01]  /*1570*/  FFMA.FTZ R150, R245, R45, R150 ;  /* 0x0000002df5967223 */ /* 0x000fe20000010096 */
[----:B------:R-:W-:Y:S01]  /*1580*/  SHF.L.U32 R45, R52, 0x10, RZ ;  /* 0x00000010342d7819 */ /* 0x000fe200000006ff */
[----:B------:R-:W-:Y:S01]  /*1590*/  FADD.FTZ R135, R62, R135 ;  /* 0x000000873e877221 */ /* 0x000fe20000010000 */
[-C--:B------:R-:W-:Y:S01]  /*15a0*/  FFMA.FTZ R136, R247, R62.reuse, R136 ;  /* 0x0000003ef7887223 */ /* 0x080fe20000010088 */
        /* <DEDUP_REMOVED lines=8> */
[----:B------:R-:W-:Y:S01]  /*1630*/  FMUL.FTZ R251, R231, R44 ;  /* 0x0000002ce7fb7220 */ /* 0x000fe20000410000 */
[----:B------:R-:W-:Y:S01]  /*1640*/  FMUL.FTZ R45, R212, R92 ;  /* 0x0000005cd42d7220 */ /* 0x000fe20000410000 */
[----:B------:R-:W-:Y:S01]  /*1650*/  SHF.L.U32 R47, R94, 0x10, RZ ;  /* 0x000000105e2f7819 */ /* 0x000fe200000006ff */
[C---:B------:R-:W-:Y:S01]  /*1660*/  FADD.FTZ R96, -R240.reuse, R96 ;  /* 0x00000060f0607221 */ /* 0x040fe20000010100 */
[----:B------:R-:W-:Y:S01]  /*1670*/  PRMT R93, R93, 0x7632, R93 ;  /* 0x000076325d5d7816 */ /* 0x000fe2000000005d */
[-C--:B------:R-:W-:Y:S01]  /*1680*/  FFMA.FTZ R140, R251, R61.reuse, R140 ;  /* 0x0000003dfb8c7223 */ /* 0x080fe2000001008c */
[----:B------:R-:W-:Y:S01]  /*1690*/  FADD.FTZ R139, R61, R139 ;  /* 0x0000008b3d8b7221 */ /* 0x000fe20000010000 */
[----:B------:R-:W-:Y:S01]  /*16a0*/  FADD.FTZ R44, -R240, R63 ;  /* 0x0000003ff02c7221 */ /* 0x000fe20000010100 */
[----:B------:R-:W-:Y:S01]  /*16b0*/  FFMA.FTZ R61, R208, R61, R45 ;  /* 0x0000003dd03d7223 */ /* 0x000fe2000001002d */
[----:B------:R-:W-:Y:S01]  /*16c0*/  SHF.L.U32 R45, R54, 0x10, RZ ;  /* 0x00000010362d7819 */ /* 0x000fe200000006ff */
[----:B------:R-:W-:Y:S01]  /*16d0*/  FMUL.FTZ R96, R231, R96 ;  /* 0x00000060e7607220 */ /* 0x000fe20000410000 */
[----:B------:R-:W-:Y:S01]  /*16e0*/  SHF.L.U32 R46, R93, 0x10, RZ ;  /* 0x000000105d2e7819 */ /* 0x000fe200000006ff */
[----:B------:R-:W-:Y:S01]  /*16f0*/  FMUL.FTZ R49, R188, R47 ;  /* 0x0000002fbc317220 */ /* 0x000fe20000410000 */
[----:B------:R-:W-:Y:S01]  /*1700*/  FMUL.FTZ R93, R231, R44 ;  /* 0x0000002ce75d7220 */ /* 0x000fe20000410000 */
[----:B------:R-:W-:Y:S01]  /*1710*/  PRMT R94, R94, 0x7632, R94 ;  /* 0x000076325e5e7816 */ /* 0x000fe2000000005e */
[----:B------:R-:W-:Y:S01]  /*1720*/  FADD.FTZ R44, -R240, R97 ;  /* 0x00000061f02c7221 */ /* 0x000fe20000010100 */
[----:B------:R-:W-:Y:S01]  /*1730*/  FFMA.FTZ R138, R251, R92, R138 ;  /* 0x0000005cfb8a7223 */ /* 0x000fe2000001008a */
[----:B------:R-:W-:Y:S01]  /*1740*/  FADD.FTZ R137, R92, R137 ;  /* 0x000000895c897221 */ /* 0x000fe20000010000 */
[----:B------:R-:W-:Y:S01]  /*1750*/  FADD.FTZ R36, R45, R36 ;  /* 0x000000242d247221 */ /* 0x000fe20000010000 */
[-C--:B------:R-:W-:Y:S01]  /*1760*/  FFMA.FTZ R128, R96, R45.reuse, R128 ;  /* 0x0000002d60807223 */ /* 0x080fe20000010080 */
[----:B------:R-:W-:Y:S01]  /*1770*/  FFMA.FTZ R92, R192, R45, R49 ;  /* 0x0000002dc05c7223 */ /* 0x000fe20000010031 */
[----:B------:R-:W-:Y:S01]  /*1780*/  SHF.L.U32 R45, R94, 0x10, RZ ;  /* 0x000000105e2d7819 */ /* 0x000fe200000006ff */
[----:B------:R-:W-:Y:S01]  /*1790*/  FMUL.FTZ R94, R231, R44 ;  /* 0x0000002ce75e7220 */ /* 0x000fe20000410000 */
[----:B------:R-:W-:Y:S01]  /*17a0*/  PRMT R53, R53, 0x7632, R53 ;  /* 0x0000763235357816 */ /* 0x000fe20000000035 */
[----:B------:R-:W-:Y:S01]  /*17b0*/  FADD.FTZ R0, R47, R0 ;  /* 0x000000002f007221 */ /* 0x000fe20000010000 */
[----:B------:R-:W-:Y:S01]  /*17c0*/  FFMA.FTZ R24, R96, R47, R24 ;  /* 0x0000002f60187223 */ /* 0x000fe20000010018 */
[-C--:B------:R-:W-:Y:S01]  /*17d0*/  FMUL.FTZ R47, R214, R45.reuse ;  /* 0x0000002dd62f7220 */ /* 0x080fe20000410000 */
[----:B------:R-:W-:Y:S01]  /*17e0*/  FADD.FTZ R2, R45, R2 ;  /* 0x000000022d027221 */ /* 0x000fe20000010000 */
[----:B------:R-:W-:Y:S01]  /*17f0*/  FFMA.FTZ R23, R94, R45, R23 ;  /* 0x0000002d5e177223 */ /* 0x000fe20000010017 */
[----:B------:R-:W-:Y:S01]  /*1800*/  SHF.L.U32 R53, R53, 0x10, RZ ;  /* 0x0000001035357819 */ /* 0x000fe200000006ff */
[-C--:B------:R-:W-:Y:S01]  /*1810*/  FFMA.FTZ R130, R93, R46.reuse, R130 ;  /* 0x0000002e5d827223 */ /* 0x080fe20000010082 */
[----:B------:R-:W-:Y:S01]  /*1820*/  FADD.FTZ R129, R46, R129 ;  /* 0x000000812e817221 */ /* 0x000fe20000010000 */
[C---:B------:R-:W-:Y:S01]  /*1830*/  FADD.FTZ R98, -R240.reuse, R98 ;  /* 0x00000062f0627221 */ /* 0x040fe20000010100 */
[----:B------:R-:W-:Y:S01]  /*1840*/  SHF.L.U32 R45, R95, 0x10, RZ ;  /* 0x000000105f2d7819 */ /* 0x000fe200000006ff */
[----:B------:R-:W-:Y:S01]  /*1850*/  FMUL.FTZ R46, R213, R46 ;  /* 0x0000002ed52e7220 */ /* 0x000fe20000410000 */
[----:B------:R-:W-:Y:S01]  /*1860*/  PRMT R95, R95, 0x7632, R95 ;  /* 0x000076325f5f7816 */ /* 0x000fe2000000005f */
[----:B------:R-:W-:Y:S01]  /*1870*/  FMUL.FTZ R98, R231, R98 ;  /* 0x00000062e7627220 */ /* 0x000fe20000410000 */
[----:B------:R-:W-:Y:S01]  /*1880*/  SHF.L.U32 R97, R55, 0x10, RZ ;  /* 0x0000001037617819 */ /* 0x000fe200000006ff */
[----:B------:R-:W-:Y:S01]  /*1890*/  FFMA.FTZ R63, R209, R53, R46 ;  /* 0x00000035d13f7223 */ /* 0x000fe2000001002e */
[----:B------:R-:W-:Y:S01]  /*18a0*/  FMUL.FTZ R44, R187, R45 ;  /* 0x0000002dbb2c7220 */ /* 0x000fe20000410000 */
[----:B------:R-:W-:Y:S01]  /*18b0*/  PRMT R55, R55, 0x7632, R55 ;  /* 0x0000763237377816 */ /* 0x000fe20000000037 */
[----:B------:R-:W-:Y:S01]  /*18c0*/  FADD.FTZ R244, -R240, R99 ;  /* 0x00000063f0f47221 */ /* 0x000fe20000010100 */
[----:B------:R-:W-:Y:S01]  /*18d0*/  SHF.L.U32 R46, R95, 0x10, RZ ;  /* 0x000000105f2e7819 */ /* 0x000fe200000006ff */
[----:B------:R-:W-:Y:S01]  /*18e0*/  FADD.FTZ R34, R97, R34 ;  /* 0x0000002261227221 */ /* 0x000fe20000010000 */
[-C--:B------:R-:W-:Y:S01]  /*18f0*/  FFMA.FTZ R126, R98, R97.reuse, R126 ;  /* 0x00000061627e7223 */ /* 0x080fe2000001007e */
[----:B------:R-:W-:Y:S01]  /*1900*/  FFMA.FTZ R97, R191, R97, R44 ;  /* 0x00000061bf617223 */ /* 0x000fe2000001002c */
[----:B------:R-:W-:Y:S01]  /*1910*/  FFMA.FTZ R162, R239, R48, R162 ;  /* 0x00000030efa27223 */ /* 0x000fe200000100a2 */
[----:B------:R-:W-:Y:S01]  /*1920*/  FADD.FTZ R161, R48, R161 ;  /* 0x000000a130a17221 */ /* 0x000fe20000010000 */
[----:B------:R-:W-:Y:S01]  /*1930*/  PRMT R54, R54, 0x7632, R54 ;  /* 0x0000763236367816 */ /* 0x000fe20000000036 */
[----:B------:R-:W-:Y:S01]  /*1940*/  FMUL.FTZ R244, R231, R244 ;  /* 0x000000f4e7f47220 */ /* 0x000fe20000410000 */
[----:B------:R-:W-:Y:S01]  /*1950*/  SHF.L.U32 R44, R55, 0x10, RZ ;  /* 0x00000010372c7819 */ /* 0x000fe200000006ff */
[----:B------:R-:W-:Y:S01]  /*1960*/  FMUL.FTZ R48, R215, R46 ;  /* 0x0000002ed7307220 */ /* 0x000fe20000410000 */
[----:B------:R-:W-:Y:S01]  /*1970*/  SHF.L.U32 R54, R54, 0x10, RZ ;  /* 0x0000001036367819 */ /* 0x000fe200000006ff */
[----:B------:R-:W-:-:S02]  /*1980*/  FADD.FTZ R56, -R240, R56 ;  /* 0x00000038f0387221 */ /* 0x000fc40000010100 */
[----:B------:R-:W-:Y:S01]  /*1990*/  FADD.FTZ R33, R44, R33 ;  /* 0x000000212c217221 */ /* 0x000fe20000010000 */
[-C--:B------:R-:W-:Y:S01]  /*19a0*/  FFMA.FTZ R125, R244, R44.reuse, R125 ;  /* 0x0000002cf47d7223 */ /* 0x080fe2000001007d */
[----:B------:R-:W-:Y:S01]  /*19b0*/  FFMA.FTZ R99, R211, R44, R48 ;  /* 0x0000002cd3637223 */ /* 0x000fe20000010030 */
[----:B------:R-:W-:Y:S01]  /*19c0*/  SHF.L.U32 R44, R100, 0x10, RZ ;  /* 0x00000010642c7819 */ /* 0x000fe200000006ff */
[----:B------:R-:W-:Y:S01]  /*19d0*/  FADD.FTZ R35, R54, R35 ;  /* 0x0000002336237221 */ /* 0x000fe20000010000 */
[----:B------:R-:W-:Y:S01]  /*19e0*/  FFMA.FTZ R127, R94, R54, R127 ;  /* 0x000000365e7f7223 */ /* 0x000fe2000001007f */
[----:B------:R-:W-:Y:S01]  /*19f0*/  FADD.FTZ R3, R45, R3 ;  /* 0x000000032d037221 */ /* 0x000fe20000010000 */
[----:B------:R-:W-:Y:S01]  /*1a00*/  FFMA.FTZ R22, R98, R45, R22 ;  /* 0x0000002d62167223 */ /* 0x000fe20000010016 */
[----:B------:R-:W-:Y:S01]  /*1a10*/  FMUL.FTZ R55, R231, R56 ;  /* 0x00000038e7377220 */ /* 0x000fe20000410000 */
[----:B------:R-:W-:Y:S01]  /*1a20*/  FFMA.FTZ R54, R210, R54, R47 ;  /* 0x00000036d2367223 */ /* 0x000fe2000001002f */
[----:B------:R-:W-:Y:S01]  /*1a30*/  SHF.L.U32 R45, R64, 0x10, RZ ;  /* 0x00000010402d7819 */ /* 0x000fe200000006ff */
[-C--:B------:R-:W-:Y:S01]  /*1a40*/  FMUL.FTZ R47, R182, R44.reuse ;  /* 0x0000002cb62f7220 */ /* 0x080fe20000410000 */
[----:B------:R-:W-:Y:S01]  /*1a50*/  FADD.FTZ R5, R44, R5 ;  /* 0x000000052c057221 */ /* 0x000fe20000010000 */
[----:B------:R-:W-:Y:S01]  /*1a60*/  FFMA.FTZ R20, R55, R44, R20 ;  /* 0x0000002c37147223 */ /* 0x000fe20000010014 */
[----:B------:R-:W-:Y:S01]  /*1a70*/  FADD.FTZ R44, -R240, R58 ;  /* 0x0000003af02c7221 */ /* 0x000fe20000010100 */
[----:B------:R-:W-:Y:S01]  /*1a80*/  FADD.FTZ R32, R45, R32 ;  /* 0x000000202d207221 */ /* 0x000fe20000010000 */
[-C--:B------:R-:W-:Y:S01]  /*1a90*/  FFMA.FTZ R124, R55, R45.reuse, R124 ;  /* 0x0000002d377c7223 */ /* 0x080fe2000001007c */
[----:B------:R-:W-:Y:S01]  /*1aa0*/  FFMA.FTZ R58, R186, R45, R47 ;  /* 0x0000002dba3a7223 */ /* 0x000fe2000001002f */
[----:B------:R-:W-:Y:S01]  /*1ab0*/  FADD.FTZ R4, R46, R4 ;  /* 0x000000042e047221 */ /* 0x000fe20000010000 */
[----:B------:R-:W-:Y:S01]  /*1ac0*/  FFMA.FTZ R21, R244, R46, R21 ;  /* 0x0000002ef4157223 */ /* 0x000fe20000010015 */
[----:B------:R-:W-:Y:S01]  /*1ad0*/  FADD.FTZ R45, RZ, R232 ;  /* 0x000000e8ff2d7221 */ /* 0x000fe20000010000 */
[----:B------:R-:W-:Y:S01]  /*1ae0*/  SHF.L.U32 R46, R101, 0x10, RZ ;  /* 0x00000010652e7819 */ /* 0x000fe200000006ff */
[----:B------:R-:W-:Y:S01]  /*1af0*/  FMUL.FTZ R95, R231, R44 ;  /* 0x0000002ce75f7220 */ /* 0x000fe20000410000 */
[----:B------:R-:W-:Y:S01]  /*1b00*/  SHF.L.U32 R56, R65, 0x10, RZ ;  /* 0x0000001041387819 */ /* 0x000fe200000006ff */
[----:B------:R-:W-:Y:S01]  /*1b10*/  FADD.FTZ R45, R236, R45 ;  /* 0x0000002dec2d7221 */ /* 0x000fe20000010000 */
[----:B------:R-:W-:Y:S01]  /*1b20*/  PRMT R50, R50, 0x7632, R50 ;  /* 0x0000763232327816 */ /* 0x000fe20000000032 */
[----:B------:R-:W-:-:S02]  /*1b30*/  FMUL.FTZ R44, R181, R46 ;  /* 0x0000002eb52c7220 */ /* 0x000fc40000410000 */
[----:B------:R-:W-:Y:S01]  /*1b40*/  FADD.FTZ R45, R234, R45 ;  /* 0x0000002dea2d7221 */ /* 0x000fe20000010000 */
        /* <DEDUP_REMOVED lines=8> */
[----:B------:R-:W-:Y:S02]  /*1bd0*/  FMUL.FTZ R64, R231, R44 ;  /* 0x0000002ce7407220 */ /* 0x000fe40000410000 */
[----:B------:R-:W-:Y:S01]  /*1be0*/  FFMA.FTZ R117, R202, R50, R117 ;  /* 0x00000032ca757223 */ /* 0x000fe20000010075 */
[----:B------:R-:W-:-:S04]  /*1bf0*/  FADD.FTZ R44, R116, R45 ;  /* 0x0000002d742c7221 */ /* 0x000fc80000010000 */
[----:B------:R-:W-:Y:S01]  /*1c00*/  FADD.FTZ R45, R117, R44 ;  /* 0x0000002c752d7221 */ /* 0x000fe20000010000 */
[----:B------:R-:W-:-:S03]  /*1c10*/  FFMA.FTZ R44, R233, R232, RZ ;  /* 0x000000e8e92c7223 */ /* 0x000fc600000100ff */
[----:B------:R-:W-:Y:S01]  /*1c20*/  FADD.FTZ R45, R118, R45 ;  /* 0x0000002d762d7221 */ /* 0x000fe20000010000 */
[----:B------:R-:W-:-:S03]  /*1c30*/  FFMA.FTZ R44, R237, R236, R44 ;  /* 0x000000eced2c7223 */ /* 0x000fc6000001002c */
[----:B------:R-:W-:Y:S01]  /*1c40*/  FADD.FTZ R45, R242, R45 ;  /* 0x0000002df22d7221 */ /* 0x000fe20000010000 */
[----:B------:R-:W-:Y:S01]  /*1c50*/  FADD.FTZ R155, R50, R155 ;  /* 0x0000009b329b7221 */ /* 0x000fe20000010000 */
[----:B------:R-:W-:Y:S01]  /*1c60*/  FFMA.FTZ R156, R243, R50, R156 ;  /* 0x00000032f39c7223 */ /* 0x000fe2000001009c */
[----:B------:R-:W-:Y:S01]  /*1c70*/  FFMA.FTZ R44, R235, R234, R44 ;  /* 0x000000eaeb2c7223 */ /* 0x000fe2000001002c */
[----:B------:R-:W-:-:S03]  /*1c80*/  FADD.FTZ R50, R60, R45 ;  /* 0x0000002d3c327221 */ /* 0x000fc60000010000 */
[----:B------:R-:W-:Y:S01]  /*1c90*/  FFMA.FTZ R44, R239, R238, R44 ;  /* 0x000000eeef2c7223 */ /* 0x000fe2000001002c */
[----:B------:R-:W-:Y:S01]  /*1ca0*/  FADD.FTZ R45, R61, R50 ;  /* 0x000000323d2d7221 */ /* 0x000fe20000010000 */
[----:B------:R-:W-:Y:S02]  /*1cb0*/  PRMT R48, R101, 0x7632, R48 ;  /* 0x0000763265307816 */ /* 0x000fe40000000030 */
[----:B------:R-:W-:Y:S01]  /*1cc0*/  FFMA.FTZ R44, R241, R116, R44 ;  /* 0x00000074f12c7223 */ /* 0x000fe2000001002c */
[----:B------:R-:W-:Y:S01]  /*1cd0*/  FADD.FTZ R50, R62, R45 ;  /* 0x0000002d3e327221 */ /* 0x000fe20000010000 */
[----:B------:R-:W-:Y:S01]  /*1ce0*/  PRMT R47, R100, 0x7632, R47 ;  /* 0x00007632642f7816 */ /* 0x000fe2000000002f */
[----:B------:R-:W-:Y:S01]  /*1cf0*/  FADD.FTZ R100, -R240, R59 ;  /* 0x0000003bf0647221 */ /* 0x000fe20000010100 */
        /* <DEDUP_REMOVED lines=8> */
[----:B------:R-:W-:Y:S01]  /*1d80*/  FMUL.FTZ R246, R221, R48 ;  /* 0x00000030ddf67220 */ /* 0x000fe20000410000 */
[----:B------:R-:W-:Y:S01]  /*1d90*/  FADD.FTZ R45, R92, R45 ;  /* 0x0000002d5c2d7221 */ /* 0x000fe20000010000 */
[----:B------:R-:W-:Y:S01]  /*1da0*/  FMUL.FTZ R49, R220, R47 ;  /* 0x0000002fdc317220 */ /* 0x000fe20000410000 */
[-C--:B------:R-:W-:Y:S01]  /*1db0*/  FFMA.FTZ R41, R100, R52.reuse, R41 ;  /* 0x0000003464297223 */ /* 0x080fe20000010029 */
[----:B------:R-:W-:Y:S01]  /*1dc0*/  FADD.FTZ R29, R52, R29 ;  /* 0x0000001d341d7221 */ /* 0x000fe20000010000 */
[----:B------:R-:W-:Y:S01]  /*1dd0*/  FFMA.FTZ R59, R217, R52, R246 ;  /* 0x00000034d93b7223 */ /* 0x000fe200000100f6 */
[----:B------:R-:W-:Y:S01]  /*1de0*/  FFMA.FTZ R44, R249, R242, R44 ;  /* 0x000000f2f92c7223 */ /* 0x000fe2000001002c */
[----:B------:R-:W-:Y:S01]  /*1df0*/  FADD.FTZ R52, R54, R45 ;  /* 0x0000002d36347221 */ /* 0x000fe20000010000 */
[-C--:B------:R-:W-:Y:S01]  /*1e00*/  FFMA.FTZ R43, R64, R57.reuse, R43 ;  /* 0x00000039402b7223 */ /* 0x080fe2000001002b */
[----:B------:R-:W-:Y:S01]  /*1e10*/  FADD.FTZ R31, R57, R31 ;  /* 0x0000001f391f7221 */ /* 0x000fe20000010000 */
[----:B------:R-:W-:Y:S01]  /*1e20*/  FFMA.FTZ R57, R216, R57, R49 ;  /* 0x00000039d8397223 */ /* 0x000fe20000010031 */
[C---:B------:R-:W-:Y:S01]  /*1e30*/  PRMT R50, R66.reuse, 0x7632, R50 ;  /* 0x0000763242327816 */ /* 0x040fe20000000032 */
[----:B------:R-:W-:Y:S01]  /*1e40*/  FFMA.FTZ R44, R119, R60, R44 ;  /* 0x0000003c772c7223 */ /* 0x000fe2000001002c */
[----:B------:R-:W-:Y:S01]  /*1e50*/  SHF.L.U32 R49, R66, 0x10, RZ ;  /* 0x0000001042317819 */ /* 0x000fe200000006ff */
[----:B------:R-:W-:-:S02]  /*1e60*/  FADD.FTZ R66, R97, R52 ;  /* 0x0000003461427221 */ /* 0x000fc40000010000 */
[----:B------:R-:W-:Y:S02]  /*1e70*/  FFMA.FTZ R44, R251, R61, R44 ;  /* 0x0000003dfb2c7223 */ /* 0x000fe4000001002c */
[----:B------:R-:W-:Y:S02]  /*1e80*/  FADD.FTZ R45, R99, R66 ;  /* 0x00000042632d7221 */ /* 0x000fe40000010000 */
[----:B------:R-:W-:Y:S02]  /*1e90*/  FFMA.FTZ R44, R247, R62, R44 ;  /* 0x0000003ef72c7223 */ /* 0x000fe4000001002c */
[----:B------:R-:W-:Y:S01]  /*1ea0*/  FADD.FTZ R66, R58, R45 ;  /* 0x0000002d3a427221 */ /* 0x000fe20000010000 */
[----:B------:R-:W-:Y:S01]  /*1eb0*/  FFMA.FTZ R132, R93, R53, R132 ;  /* 0x000000355d847223 */ /* 0x000fe20000010084 */
[----:B------:R-:W-:Y:S01]  /*1ec0*/  FADD.FTZ R131, R53, R131 ;  /* 0x0000008335837221 */ /* 0x000fe20000010000 */
[C---:B------:R-:W-:Y:S01]  /*1ed0*/  PRMT R53, R102.reuse, 0x7632, R53 ;  /* 0x0000763266357816 */ /* 0x040fe20000000035 */
[----:B------:R-:W-:Y:S01]  /*1ee0*/  FFMA.FTZ R45, R93, R63, R44 ;  /* 0x0000003f5d2d7223 */ /* 0x000fe2000001002c */
[----:B------:R-:W-:Y:S01]  /*1ef0*/  SHF.L.U32 R52, R102, 0x10, RZ ;  /* 0x0000001066347819 */ /* 0x000fe200000006ff */
[----:B------:R-:W-:Y:S01]  /*1f00*/  FADD.FTZ R51, R66, R57 ;  /* 0x0000003942337221 */ /* 0x000fe20000010000 */
[----:B------:R-:W-:Y:S01]  /*1f10*/  SHF.L.U32 R53, R53, 0x10, RZ ;  /* 0x0000001035357819 */ /* 0x000fe200000006ff */
[----:B------:R-:W-:-:S02]  /*1f20*/  FFMA.FTZ R45, R96, R92, R45 ;  /* 0x0000005c602d7223 */ /* 0x000fc4000001002d */
[----:B------:R-:W-:Y:S01]  /*1f30*/  FMUL.FTZ R101, R180, R52 ;  /* 0x00000034b4657220 */ /* 0x000fe20000410000 */
[----:B------:R-:W-:Y:S01]  /*1f40*/  FADD.FTZ R44, R51, R56 ;  /* 0x00000038332c7221 */ /* 0x000fe20000010000 */
[C---:B------:R-:W-:Y:S01]  /*1f50*/  PRMT R250, R67.reuse, 0x7632, R250 ;  /* 0x0000763243fa7816 */ /* 0x040fe200000000fa */
[----:B------:R-:W-:Y:S01]  /*1f60*/  FFMA.FTZ R45, R94, R54, R45 ;  /* 0x000000365e2d7223 */ /* 0x000fe2000001002d */
[----:B------:R-:W-:Y:S01]  /*1f70*/  SHF.L.U32 R246, R67, 0x10, RZ ;  /* 0x0000001043f67819 */ /* 0x000fe200000006ff */
[----:B------:R-:W-:Y:S01]  /*1f80*/  FFMA.FTZ R101, R184, R49, R101 ;  /* 0x00000031b8657223 */ /* 0x000fe20000010065 */
[C---:B------:R-:W-:Y:S01]  /*1f90*/  PRMT R248, R103.reuse, 0x7632, R248 ;  /* 0x0000763267f87816 */ /* 0x040fe200000000f8 */
[----:B------:R-:W-:Y:S01]  /*1fa0*/  FADD.FTZ R44, R44, R59 ;  /* 0x0000003b2c2c7221 */ /* 0x000fe20000010000 */
[----:B------:R-:W-:Y:S01]  /*1fb0*/  SHF.L.U32 R252, R103, 0x10, RZ ;  /* 0x0000001067fc7819 */ /* 0x000fe200000006ff */
[----:B------:R-:W-:Y:S01]  /*1fc0*/  FMUL.FTZ R67, R222, R53 ;  /* 0x00000035de437220 */ /* 0x000fe20000410000 */
        /* <DEDUP_REMOVED lines=8> */
[----:B------:R-:W-:Y:S01]  /*2050*/  FFMA.FTZ R66, R183, R246, R66 ;  /* 0x000000f6b7427223 */ /* 0x000fe20000010042 */
[----:B------:R-:W-:Y:S01]  /*2060*/  FMUL.FTZ R102, R223, R248 ;  /* 0x000000f8df667220 */ /* 0x000fe20000410000 */
[----:B------:R-:W-:Y:S01]  /*2070*/  FADD.FTZ R51, R44, R67 ;  /* 0x000000432c337221 */ /* 0x000fe20000010000 */
[----:B------:R-:W-:-:S02]  /*2080*/  FFMA.FTZ R45, R55, R58, R45 ;  /* 0x0000003a372d7223 */ /* 0x000fc4000001002d */
[----:B------:R-:W-:Y:S01]  /*2090*/  FFMA.FTZ R65, R219, R250, R102 ;  /* 0x000000fadb417223 */ /* 0x000fe20000010066 */
[----:B------:R-:W-:Y:S01]  /*20a0*/  FADD.FTZ R44, R51, R66 ;  /* 0x00000042332c7221 */ /* 0x000fe20000010000 */
[----:B------:R-:W-:-:S03]  /*20b0*/  FFMA.FTZ R45, R64, R57, R45 ;  /* 0x00000039402d7223 */ /* 0x000fc6000001002d */
[----:B------:R-:W-:Y:S01]  /*20c0*/  FADD.FTZ R44, R44, R65 ;  /* 0x000000412c2c7221 */ /* 0x000fe20000010000 */
[----:B------:R-:W-:-:S04]  /*20d0*/  FFMA.FTZ R51, R95, R56, R45 ;  /* 0x000000385f337223 */ /* 0x000fc8000001002d */
[----:B------:R-:W0:Y:S01]  /*20e0*/  SHFL.DOWN PT, R45, R44, 0x10, 0x1f ;  /* 0x0a001f002c2d7f89 */ /* 0x000e2200000e0000 */
[----:B------:R-:W-:Y:S01]  /*20f0*/  FFMA.FTZ R51, R100, R59, R51 ;  /* 0x0000003b64337223 */ /* 0x000fe20000010033 */
[C---:B--2---:R-:W-:Y:S01]  /*2100*/  FADD.FTZ R120, -R240.reuse, R120 ;  /* 0x00000078f0787221 */ /* 0x044fe20000010100 */
[----:B------:R-:W-:-:S03]  /*2110*/  FADD.FTZ R102, -R240, R121 ;  /* 0x00000079f0667221 */ /* 0x000fc60000010100 */
[C---:B------:R-:W-:Y:S01]  /*2120*/  FMUL.FTZ R121, R231.reuse, R120 ;  /* 0x00000078e7797220 */ /* 0x040fe20000410000 */
[C---:B------:R-:W-:Y:S01]  /*2130*/  FADD.FTZ R122, -R240.reuse, R122 ;  /* 0x0000007af07a7221 */ /* 0x040fe20000010100 */
[----:B------:R-:W-:Y:S02]  /*2140*/  FMUL.FTZ R120, R231, R102 ;  /* 0x00000066e7787220 */ /* 0x000fe40000410000 */
[----:B------:R-:W-:Y:S01]  /*2150*/  FFMA.FTZ R51, R121, R101, R51 ;  /* 0x0000006579337223 */ /* 0x000fe20000010033 */
[C---:B------:R-:W-:Y:S01]  /*2160*/  FMUL.FTZ R103, R231.reuse, R122 ;  /* 0x0000007ae7677220 */ /* 0x040fe20000410000 */
[----:B------:R-:W-:Y:S02]  /*2170*/  FADD.FTZ R240, -R240, R123 ;  /* 0x0000007bf0f07221 */ /* 0x000fe40000010100 */
[----:B------:R-:W-:Y:S02]  /*2180*/  FFMA.FTZ R122, R120, R67, R51 ;  /* 0x00000043787a7223 */ /* 0x000fe40000010033 */
[----:B------:R-:W-:-:S02]  /*2190*/  FMUL.FTZ R102, R231, R240 ;  /* 0x000000f0e7667220 */ /* 0x000fc40000410000 */
        /* <DEDUP_REMOVED lines=17> */
[----:B------:R-:W-:Y:S01]  /*22b0*/  ISETP.NE.AND P2, PT, R228, RZ, PT ;  /* 0x000000ffe400720c */ /* 0x000fe20003f45270 */
[----:B0-----:R-:W-:Y:S01]  /*22c0*/  FADD.FTZ R51, R240, R51 ;  /* 0x00000033f0337221 */ /* 0x001fe20000010000 */
[----:B-1----:R-:W-:-:S04]  /*22d0*/  FADD.FTZ R44, R123, R45 ;  /* 0x0000002d7b2c7221 */ /* 0x002fc80000010000 */
[----:B------:R-:W0:Y:S01]  /*22e0*/  SHFL.DOWN PT, R45, R51, 0x1, 0x1f ;  /* 0x08201f00332d7f89 */ /* 0x000e2200000e0000 */
[----:B------:R-:W-:Y:S01]  /*22f0*/  BSSY.RECONVERGENT B0, `(.L_x_1012) ;  /* 0x000000c000007945 */ /* 0x000fe20003800200 */
[----:B0-----:R-:W-:-:S05]  /*2300*/  FADD.FTZ R45, R51, R45 ;  /* 0x0000002d332d7221 */ /* 0x001fca0000010000 */
[----:B------:R-:W-:Y:S05]  /*2310*/  @P2 BRA `(.L_x_1013) ;  /* 0x0000000000242947 */ /* 0x000fea0003800000 */
[----:B------:R-:W0:Y:S01]  /*2320*/  S2R R51, SR_TID.X ;  /* 0x0000000000337919 */ /* 0x000e220000002100 */
[----:B------:R-:W1:Y:S01]  /*2330*/  S2UR UR5, SR_CgaCtaId ;  /* 0x00000000000579c3 */ /* 0x000e620000008800 */
[----:B------:R-:W-:Y:S02]  /*2340*/  UMOV UR4, 0x400 ;  /* 0x0000040000047882 */ /* 0x000fe40000000000 */
[----:B-1----:R-:W-:-:S04]  /*2350*/  ULEA UR4, UR5, UR4, 0x18 ;  /* 0x0000000405047291 */ /* 0x002fc8000f8ec0ff */
[----:B------:R-:W-:Y:S02]  /*2360*/  UIADD3 UR5, UPT, UPT, UR4, 0x3020, URZ ;  /* 0x0000302004057890 */ /* 0x000fe4000fffe0ff */
[----:B------:R-:W-:Y:S01]  /*2370*/  @!UP1 UIADD3 UR5, UPT, UPT, UR4, 0x3000, URZ ;  /* 0x0000300004059890 */ /* 0x000fe2000fffe0ff */
[----:B0-----:R-:W-:-:S04]  /*2380*/  SHF.R.U32.HI R51, RZ, 0x2, R51 ;  /* 0x00000002ff337819 */ /* 0x001fc80000011633 */
[----:B------:R-:W-:-:S05]  /*2390*/  LOP3.LUT R51, R51, 0x18, RZ, 0xc0, !PT ;  /* 0x0000001833337812 */ /* 0x000fca00078ec0ff */
[----:B------:R0:W-:Y:S02]  /*23a0*/  STS.64 [R51+UR5], R44 ;  /* 0x0000002c33007988 */ /* 0x0001e40008000a05 */
.L_x_1013:
[----:B------:R-:W-:Y:S05]  /*23b0*/  BSYNC.RECONVERGENT B0 ;  /* 0x0000000000007941 */ /* 0x000fea0003800200 */
.L_x_1012:
[----:B------:R-:W1:Y:S08]  /*23c0*/  S2UR UR5, SR_CgaCtaId ;  /* 0x00000000000579c3 */ /* 0x000e700000008800 */
[----:B------:R-:W-:Y:S01]  /*23d0*/  BAR.SYNC.DEFER_BLOCKING 0x0 ;  /* 0x0000000000007b1d */ /* 0x000fe20000010000 */
[----:B------:R-:W-:Y:S01]  /*23e0*/  FFMA.FTZ R19, R64, R47, R19 ;  /* 0x0000002f40137223 */ /* 0x000fe20000010013 */
[----:B------:R-:W-:Y:S01]  /*23f0*/  FADD.FTZ R6, R47, R6 ;  /* 0x000000062f067221 */ /* 0x000fe20000010000 */
[----:B------:R-:W-:Y:S01]  /*2400*/  FADD.FTZ R7, R46, R7 ;  /* 0x000000072e077221 */ /* 0x000fe20000010000 */
[----:B------:R-:W-:Y:S01]  /*2410*/  FFMA.FTZ R18, R95, R46, R18 ;  /* 0x0000002e5f127223 */ /* 0x000fe20000010012 */
[----:B------:R-:W-:Y:S01]  /*2420*/  FFMA.FTZ R17, R100, R48, R17 ;  /* 0x0000003064117223 */ /* 0x000fe20000010011 */
[----:B------:R-:W-:Y:S01]  /*2430*/  UMOV UR4, 0x400 ;  /* 0x0000040000047882 */ /* 0x000fe20000000000 */
[----:B------:R-:W-:Y:S01]  /*2440*/  FADD.FTZ R8, R48, R8 ;  /* 0x0000000830087221 */ /* 0x000fe20000010000 */
        /* <DEDUP_REMOVED lines=8> */
[----:B------:R-:W-:Y:S01]  /*24d0*/  UISETP.NE.U32.AND UP0, UPT, UR16, URZ, UPT ;  /* 0x000000ff1000728c */ /* 0x000fe2000bf05070 */
[----:B------:R-:W2:Y:S01]  /*24e0*/  LDC.64 R52, c[0x0][0x380] ;  /* 0x0000e000ff347b82 */ /* 0x000ea20000000a00 */
[----:B------:R-:W-:Y:S01]  /*24f0*/  FADD.FTZ R26, R246, R26 ;  /* 0x0000001af61a7221 */ /* 0x000fe20000010000 */
[C---:B------:R-:W-:Y:S01]  /*2500*/  FFMA.FTZ R38, R103.reuse, R246, R38 ;  /* 0x000000f667267223 */ /* 0x040fe20000010026 */
[----:B------:R-:W-:Y:S01]  /*2510*/  UISETP.NE.AND.EX UP0, UPT, UR17, URZ, UPT, UP0 ;  /* 0x000000ff1100728c */ /* 0x000fe2000bf05300 */
[----:B------:R-:W-:Y:S01]  /*2520*/  FADD.FTZ R25, R250, R25 ;  /* 0x00000019fa197221 */ /* 0x000fe20000010000 */
[----:B------:R-:W-:Y:S01]  /*2530*/  FFMA.FTZ R37, R102, R250, R37 ;  /* 0x000000fa66257223 */ /* 0x000fe20000010025 */
[----:B-1----:R-:W-:Y:S01]  /*2540*/  ULEA UR4, UR5, UR4, 0x18 ;  /* 0x0000000405047291 */ /* 0x002fe2000f8ec0ff */
[----:B------:R-:W-:Y:S01]  /*2550*/  FADD.FTZ R11, R252, R11 ;  /* 0x0000000bfc0b7221 */ /* 0x000fe20000010000 */
[----:B------:R-:W-:Y:S01]  /*2560*/  FFMA.FTZ R14, R103, R252, R14 ;  /* 0x000000fc670e7223 */ /* 0x000fe2000001000e */
[----:B------:R-:W-:Y:S01]  /*2570*/  FADD.FTZ R12, R248, R12 ;  /* 0x0000000cf80c7221 */ /* 0x000fe20000010000 */
[----:B------:R-:W-:Y:S01]  /*2580*/  UIADD3 UR5, UPT, UPT, UR4, 0x3020, URZ ;  /* 0x0000302004057890 */ /* 0x000fe2000fffe0ff */
[----:B------:R-:W-:Y:S01]  /*2590*/  FFMA.FTZ R13, R102, R248, R13 ;  /* 0x000000f8660d7223 */ /* 0x000fe2000001000d */
[----:B------:R-:W-:-:S02]  /*25a0*/  @!UP1 UIADD3 UR5, UPT, UPT, UR4, 0x3000, URZ ;  /* 0x0000300004059890 */ /* 0x000fc4000fffe0ff */
[----:B------:R-:W-:Y:S02]  /*25b0*/  UIADD3 UR10, UPT, UPT, UR4, 0x3030, URZ ;  /* 0x00003030040a7890 */ /* 0x000fe4000fffe0ff */
[----:B------:R-:W-:-:S05]  /*25c0*/  @!UP1 UIADD3 UR10, UPT, UPT, UR4, 0x3010, URZ ;  /* 0x00003010040a9890 */ /* 0x000fca000fffe0ff */
[----:B0-----:R-:W0:Y:S01]  /*25d0*/  LDS.128 R44, [UR5] ;  /* 0x00000005ff2c7984 */ /* 0x001e220008000c00 */
[----:B--2---:R-:W-:-:S03]  /*25e0*/  IADD3 R177, PT, PT, R177, R52, RZ ;  /* 0x00000034b1b17210 */ /* 0x004fc60007ffe0ff */
[----:B------:R-:W1:Y:S01]  /*25f0*/  LDS.128 R48, [UR10] ;  /* 0x0000000aff307984 */ /* 0x000e620008000c00 */
        /* <DEDUP_REMOVED lines=50> */
.L_x_1016:
        /* <DEDUP_REMOVED lines=33> */
.L_x_1015:
        /* <DEDUP_REMOVED lines=32> */
.L_x_1018:
        /* <DEDUP_REMOVED lines=33> */
.L_x_1014:
        /* <DEDUP_REMOVED lines=37> */
.L_x_1020:
        /* <DEDUP_REMOVED lines=33> */
.L_x_1019:
        /* <DEDUP_REMOVED lines=32> */
.L_x_1021:
        /* <DEDUP_REMOVED lines=32> */
.L_x_1017:
        /* <DEDUP_REMOVED lines=11> */
[----:B------:R0:W-:Y:S04]  /*3850*/  @P0 STG.E.128 desc[UR12][R116.64+0x10], R112 ;  /* 0x0000107074000986 */ /* 0x0001e8000c101d0c */
        /* <DEDUP_REMOVED lines=38> */
.L_x_1024:
        /* <DEDUP_REMOVED lines=29> */
.L_x_1023:
        /* <DEDUP_REMOVED lines=34> */
.L_x_1026:
        /* <DEDUP_REMOVED lines=29> */
.L_x_1022:
        /* <DEDUP_REMOVED lines=35> */
.L_x_1028:
        /* <DEDUP_REMOVED lines=29> */
.L_x_1027:
        /* <DEDUP_REMOVED lines=34> */
.L_x_1029:
        /* <DEDUP_REMOVED lines=28> */
.L_x_1025:
[----:B------:R-:W0:Y:S01]  /*4860*/  @P0 LDC.64 R60, c[0x0][0x478] ;  /* 0x00011e00ff3c0b82 */ /* 0x000e220000000a00 */
[----:B------:R-:W-:-:S07]  /*4870*/  IMAD.WIDE.U32 R52, R229, 0x10, R48 ;  /* 0x00000010e5347825 */ /* 0x000fce00078e0030 */
[----:B------:R-:W1:Y:S01]  /*4880*/  @P2 LDC.64 R50, c[0x0][0x470] ;  /* 0x00011c00ff322b82 */ /* 0x000e620000000a00 */
[----:B0-----:R-:W-:-:S05]  /*4890*/  @P0 IMAD.WIDE.U32 R60, R229, 0x20, R60 ;  /* 0x00000020e53c0825 */ /* 0x001fca00078e003c */
[----:B------:R0:W-:Y:S01]  /*48a0*/  @P0 STG.E.128 desc[UR12][R60.64], R108 ;  /* 0x0000006c3c000986 */ /* 0x0001e2000c101d0c */
[----:B-1----:R-:W-:-:S03]  /*48b0*/  @P2 IMAD.WIDE.U32 R50, R229, 0x10, R50 ;  /* 0x00000010e5322825 */ /* 0x002fc600078e0032 */
        /* <DEDUP_REMOVED lines=39> */
.L_x_1032:
        /* <DEDUP_REMOVED lines=29> */
.L_x_1031:
[----:B------:R-:W-:Y:S05]  /*4d00*/  @!P2 BRA `(.L_x_1034) ;  /* 0x000000000084a947 */ /* 0x000fea0003800000 */
[-CC-:B------:R-:W-:Y:S01]  /*4d10*/  FFMA.FTZ R55, R55, R122.reuse, R123.reuse ;  /* 0x0000007a37377223 */ /* 0x180fe2000001007b */
[-CC-:B------:R-:W-:Y:S01]  /*4d20*/  FFMA.FTZ R95, R95, R122.reuse, R123.reuse ;  /* 0x0000007a5f5f7223 */ /* 0x180fe2000001007b */
[-CC-:B------:R-:W-:Y:S01]  /*4d30*/  FFMA.FTZ R100, R100, R122.reuse, R123.reuse ;  /* 0x0000007a64647223 */ /* 0x180fe2000001007b */
[-CC-:B0-----:R-:W-:Y:S01]  /*4d40*/  FFMA.FTZ R44, R121, R122.reuse, R123.reuse ;  /* 0x0000007a792c7223 */ /* 0x181fe2000001007b */
        /* <DEDUP_REMOVED lines=29> */
.L_x_1034:
        /* <DEDUP_REMOVED lines=29> */
.L_x_1030:
        /* <DEDUP_REMOVED lines=35> */
.L_x_1036:
        /* <DEDUP_REMOVED lines=29> */
.L_x_1035:
        /* <DEDUP_REMOVED lines=34> */
.L_x_1037:
        /* <DEDUP_REMOVED lines=28> */
.L_x_1033:
[----:B------:R-:W0:Y:S01]  /*58d0*/  @P0 LDC.64 R52, c[0x0][0x478] ;  /* 0x00011e00ff340b82 */ /* 0x000e220000000a00 */
[----:B------:R-:W-:Y:S01]  /*58e0*/  IMAD.WIDE.U32 R48, R224, 0x10, R48 ;  /* 0x00000010e0307825 */ /* 0x000fe200078e0030 */
[----:B------:R-:W-:-:S06]  /*58f0*/  UPLOP3.LUT UP1, UPT, UPT, UPT, UP1, 0x40, 0x4 ;  /* 0x000000000004789c */ /* 0x000fcc0003f2e810 */
        /* <DEDUP_REMOVED lines=8> */
[----:B------:R-:W-:Y:S02]  /*5980*/  MOV R103, R4 ;  /* 0x0000000400677202 */ /* 0x000fe40000000f00 */
[----:B------:R-:W-:Y:S02]  /*5990*/  MOV R67, R131 ;  /* 0x0000008300437202 */ /* 0x000fe40000000f00 */
[----:B-----5:R-:W-:Y:S02]  /*59a0*/  MOV R79, R130 ;  /* 0x00000082004f7202 */ /* 0x020fe40000000f00 */
[----:B------:R-:W-:Y:S02]  /*59b0*/  MOV R83, R129 ;  /* 0x0000008100537202 */ /* 0x000fe40000000f00 */
[----:B------:R-:W-:Y:S02]  /*59c0*/  MOV R4, R5 ;  /* 0x0000000500047202 */ /* 0x000fe40000000f00 */
[----:B0-----:R-:W-:-:S02]  /*59d0*/  MOV R104, R40 ;  /* 0x0000002800687202 */ /* 0x001fc40000000f00 */
        /* <DEDUP_REMOVED lines=86> */
.L_x_1011:
[----:B------:R-:W1:Y:S01]  /*5f40*/  S2R R15, SR_TID.X ;  /* 0x00000000000f7919 */ /* 0x000e620000002100 */
[----:B------:R-:W2:Y:S08]  /*5f50*/  LDC R0, c[0x0][0x388] ;  /* 0x0000e200ff007b82 */ /* 0x000eb00000000800 */
[----:B------:R-:W3:Y:S08]  /*5f60*/  LDC.64 R2, c[0x0][0x440] ;  /* 0x00011000ff027b82 */ /* 0x000ef00000000a00 */
[----:B------:R-:W4:Y:S08]  /*5f70*/  LDC.64 R8, c[0x0][0x448] ;  /* 0x00011200ff087b82 */ /* 0x000f300000000a00 */
[----:B------:R-:W5:Y:S01]  /*5f80*/  LDC.64 R10, c[0x0][0x450] ;  /* 0x00011400ff0a7b82 */ /* 0x000f620000000a00 */
[----:B--2---:R-:W-:-:S05]  /*5f90*/  IMAD R0, R0, UR11, RZ ;  /* 0x0000000b00007c24 */ /* 0x004fca000f8e02ff */
[----:B-1----:R-:W-:Y:S02]  /*5fa0*/  LEA.HI R15, R0, R15, RZ, 0x1d ;  /* 0x0000000f000f7211 */ /* 0x002fe400078fe8ff */
[----:B------:R-:W1:Y:S03]  /*5fb0*/  LDC.64 R12, c[0x0][0x458] ;  /* 0x00011600ff0c7b82 */ /* 0x000e660000000a00 */
[----:B---3--:R-:W-:-:S04]  /*5fc0*/  IMAD.WIDE.U32 R2, R15, 0x20, R2 ;  /* 0x000000200f027825 */ /* 0x008fc800078e0002 */
[C---:B----4-:R-:W-:Y:S01]  /*5fd0*/  IMAD.WIDE.U32 R8, R15.reuse, 0x20, R8 ;  /* 0x000000200f087825 */ /* 0x050fe200078e0008 */
[----:B0-----:R-:W-:Y:S04]  /*5fe0*/  STG.E.128 desc[UR12][R2.64], R56 ;  /* 0x0000003802007986 */ /* 0x001fe8000c101d0c */
[----:B------:R-:W-:Y:S01]  /*5ff0*/  STG.E.128 desc[UR12][R2.64+0x10], R60 ;  /* 0x0000103c02007986 */ /* 0x000fe2000c101d0c */
[----:B-----5:R-:W-:-:S03]  /*6000*/  IMAD.WIDE.U32 R10, R15, 0x20, R10 ;  /* 0x000000200f0a7825 */ /* 0x020fc600078e000a */
        /* <DEDUP_REMOVED lines=24> */
.L_x_1039:
        /* <DEDUP_REMOVED lines=15> */
.L_x_3809:


//--------------------- .text._ZN10layer_norm31ln_parallel_residual_bwd_kernelINS_13Kernel_traitsI13__nv_bfloat16S2_fS2_fjLj3072ELj1ELj1ELj4ELj16ENS_18Kernel_traits_baseILj3072ES2_S2_fS2_fjLj128EEEEELb0ELb1ELb0EEEvNS_9BwdParamsE --------------------------
	.section	.text._ZN10layer_norm31ln_parallel_residual_bwd_kernelINS_13Kernel_traitsI13__nv_bfloat16S2_fS2_fjLj3072ELj1ELj1ELj4ELj16ENS_18Kernel_traits_baseILj3072ES2_S2_fS2_fjLj128EEEEELb0ELb1ELb0EEEvNS_9BwdParamsE,"ax",@progbits
	.align	128
        .global         _ZN10layer_norm31ln_parallel_residual_bwd_kernelINS_13Kernel_traitsI13__nv_bfloat16S2_fS2_fjLj3072ELj1ELj1ELj4ELj16ENS_18Kernel_traits_baseILj3072ES2_S2_fS2_fjLj128EEEEELb0ELb1ELb0EEEvNS_9BwdParamsE
        .type           _ZN10layer_norm31ln_parallel_residual_bwd_kernelINS_13Kernel_traitsI13__nv_bfloat16S2_fS2_fjLj3072ELj1ELj1ELj4ELj16ENS_18Kernel_traits_baseILj3072ES2_S2_fS2_fjLj128EEEEELb0ELb1ELb0EEEvNS_9BwdParamsE,@function
        .size           _ZN10layer_norm31ln_parallel_residual_bwd_kernelINS_13Kernel_traitsI13__nv_bfloat16S2_fS2_fjLj3072ELj1ELj1ELj4ELj16ENS_18Kernel_traits_baseILj3072ES2_S2_fS2_fjLj128EEEEELb0ELb1ELb0EEEvNS_9BwdParamsE,(.L_x_3810 - _ZN10layer_norm31ln_parallel_residual_bwd_kernelINS_13Kernel_traitsI13__nv_bfloat16S2_fS2_fjLj3072ELj1ELj1ELj4ELj16ENS_18Kernel_traits_baseILj3072ES2_S2_fS2_fjLj128EEEEELb0ELb1ELb0EEEvNS_9BwdParamsE)
        .other          _ZN10layer_norm31ln_parallel_residual_bwd_kernelINS_13Kernel_traitsI13__nv_bfloat16S2_fS2_fjLj3072ELj1ELj1ELj4ELj16ENS_18Kernel_traits_baseILj3072ES2_S2_fS2_fjLj128EEEEELb0ELb1ELb0EEEvNS_9BwdParamsE,@"STO_CUDA_ENTRY STV_DEFAULT"
_ZN10layer_norm31ln_parallel_residual_bwd_kernelINS_13Kernel_traitsI13__nv_bfloat16S2_fS2_fjLj3072ELj1ELj1ELj4ELj16ENS_18Kernel_traits_baseILj3072ES2_S2_fS2_fjLj128EEEEELb0ELb1ELb0EEEvNS_9BwdParamsE:
.text._ZN10layer_norm31ln_parallel_residual_bwd_kernelINS_13Kernel_traitsI13__nv_bfloat16S2_fS2_fjLj3072ELj1ELj1ELj4ELj16ENS_18Kernel_traits_baseILj3072ES2_S2_fS2_fjLj128EEEEELb0ELb1ELb0EEEvNS_9BwdParamsE:
[----:B------:R-:W-:Y:S01]  /*0000*/  LDC R1, c[0x0][0x37c] ;  /* 0x0000df00ff017b82 */ /* 0x000fe20000000800 */
[----:B------:R-:W0:Y:S01]  /*0010*/  S2R R104, SR_TID.X ;  /* 0x0000000000687919 */ /* 0x000e220000002100 */
[----:B------:R-:W1:Y:S01]  /*0020*/  LDCU UR6, c[0x0][0x388] ;  /* 0x00007100ff0677ac */ /* 0x000e620008000800 */
[----:B------:R-:W2:Y:S01]  /*0030*/  LDCU.64 UR20, c[0x0][0x358] ;  /* 0x00006b00ff1477ac */ /* 0x000ea20008000a00 */
[----:B-1----:R-:W-:-:S04]  /*0040*/  USHF.R.S32.HI UR4, URZ, 0x1f, UR6 ;  /* 0x0000001fff047899 */ /* 0x002fc80008011406 */
[----:B------:R-:W-:-:S06]  /*0050*/  ULEA.HI UR4, UR4, UR6, URZ, 0x3 ;  /* 0x0000000604047291 */ /* 0x000fcc000f8f18ff */
[----:B------:R-:W-:Y:S02]  /*0060*/  MOV R3, UR4 ;  /* 0x0000000400037c02 */ /* 0x000fe40008000f00 */
[----:B0-----:R-:W-:Y:S02]  /*0070*/  LOP3.LUT R0, R104, 0x7f, RZ, 0x3c, !PT ;  /* 0x0000007f68007812 */ /* 0x001fe400078e3cff */
[----:B------:R-:W-:Y:S01]  /*0080*/  MOV R11, R104 ;  /* 0x00000068000b7202 */ /* 0x000fe20000000f00 */
[----:B------:R-:W0:Y:S01]  /*0090*/  S2UR UR9, SR_CTAID.X ;  /* 0x00000000000979c3 */ /* 0x000e220000002500 */
[----:B------:R-:W-:Y:S01]  /*00a0*/  LEA.HI.SX32 R0, R3, R0, 0x1d ;  /* 0x0000000003007211 */ /* 0x000fe200078feaff */
[----:B------:R-:W0:Y:S03]  /*00b0*/  LDCU UR4, c[0x0][0x384] ;  /* 0x00007080ff0477ac */ /* 0x000e260008000800 */
[----:B------:R-:W-:-:S02]  /*00c0*/  ISETP.GE.U32.AND P5, PT, R0, 0x80, PT ;  /* 0x000000800000780c */ /* 0x000fc40003fa6070 */
[C---:B------:R-:W-:Y:S02]  /*00d0*/  ISETP.GE.U32.AND P4, PT, R0.reuse, 0x100, PT ;  /* 0x000001000000780c */ /* 0x040fe40003f86070 */
[----:B------:R-:W-:-:S09]  /*00e0*/  ISETP.GE.U32.AND P3, PT, R0, 0x180, PT ;  /* 0x000001800000780c */ /* 0x000fd20003f66070 */
[----:B------:R-:W1:Y:S08]  /*00f0*/  @P5 LDC.64 R2, c[0x0][0x3d0] ;  /* 0x0000f400ff025b82 */ /* 0x000e700000000a00 */
[----:B------:R-:W3:Y:S08]  /*0100*/  @P4 LDC.64 R4, c[0x0][0x3d0] ;  /* 0x0000f400ff044b82 */ /* 0x000ef00000000a00 */
[----:B------:R-:W4:Y:S01]  /*0110*/  @P3 LDC.64 R8, c[0x0][0x3d0] ;  /* 0x0000f400ff083b82 */ /* 0x000f220000000a00 */
[C---:B-1----:R-:W-:Y:S01]  /*0120*/  @P5 IMAD.WIDE.U32 R2, R11.reuse, 0x10, R2 ;  /* 0x000000100b025825 */ /* 0x042fe200078e0002 */
[----:B------:R-:W-:-:S04]  /*0130*/  @P5 LOP3.LUT R11, R11, 0x80, RZ, 0xfc, !PT ;  /* 0x000000800b0b5812 */ /* 0x000fc800078efcff */
[----:B--2---:R1:W5:Y:S01]  /*0140*/  @P5 LDG.E.128 R132, desc[UR20][R2.64] ;  /* 0x0000001402845981 */ /* 0x004362000c1e1d00 */
[C---:B---3--:R-:W-:Y:S01]  /*0150*/  @P4 IMAD.WIDE.U32 R6, R11.reuse, 0x10, R4 ;  /* 0x000000100b064825 */ /* 0x048fe200078e0004 */
[----:B------:R-:W-:-:S04]  /*0160*/  @P4 IADD3 R11, PT, PT, R11, 0x80, RZ ;  /* 0x000000800b0b4810 */ /* 0x000fc80007ffe0ff */
        /* <DEDUP_REMOVED lines=70> */
[----:B------:R-:W1:Y:S01]  /*05d0*/  LDCU.U8 UR27, c[0x0][0x410] ;  /* 0x00008200ff1b77ac */ /* 0x000e620008000000 */
[----:B------:R-:W2:Y:S01]  /*05e0*/  LDCU UR26, c[0x0][0x400] ;  /* 0x00008000ff1a77ac */ /* 0x000ea20008000800 */
[----:B------:R-:W3:Y:S01]  /*05f0*/  LDCU.64 UR16, c[0x0][0x470] ;  /* 0x00008e00ff1077ac */ /* 0x000ee20008000a00 */
[----:B------:R-:W4:Y:S01]  /*0600*/  LDCU.64 UR24, c[0x0][0x438] ;  /* 0x00008700ff1877ac */ /* 0x000f220008000a00 */
[----:B------:R-:W0:Y:S01]  /*0610*/  LDCU.64 UR10, c[0x0][0x478] ;  /* 0x00008f00ff0a77ac */ /* 0x000e220008000a00 */
[----:B------:R-:W0:Y:S01]  /*0620*/  LDCU.128 UR12, c[0x0][0x3c0] ;  /* 0x00007800ff0c77ac */ /* 0x000e220008000c00 */
[----:B------:R-:W0:Y:S03]  /*0630*/  LDCU.64 UR22, c[0x0][0x380] ;  /* 0x00007000ff1677ac */ /* 0x000e260008000a00 */
.L_x_1079:
[----:B0-----:R-:W-:Y:S02]  /*0640*/  UIMAD.WIDE UR18, UR9, 0x4, UR14 ;  /* 0x00000004091278a5 */ /* 0x001fe4000f8e020e */
[----:B------:R-:W-:-:S04]  /*0650*/  UIMAD.WIDE UR4, UR9, 0x4, UR12 ;  /* 0x00000004090478a5 */ /* 0x000fc8000f8e020c */
[----:B---34-:R-:W-:Y:S02]  /*0660*/  MOV R98, UR18 ;  /* 0x0000001200627c02 */ /* 0x018fe40008000f00 */
[----:B------:R-:W-:Y:S02]  /*0670*/  MOV R99, UR19 ;  /* 0x0000001300637c02 */ /* 0x000fe40008000f00 */
[----:B------:R-:W-:Y:S02]  /*0680*/  MOV R96, UR4 ;  /* 0x0000000400607c02 */ /* 0x000fe40008000f00 */
[----:B------:R-:W-:Y:S01]  /*0690*/  MOV R97, UR5 ;  /* 0x0000000500617c02 */ /* 0x000fe20008000f00 */
[----:B-----5:R-:W5:Y:S04]  /*06a0*/  LDG.E R98, desc[UR20][R98.64] ;  /* 0x0000001462627981 */ /* 0x020f68000c1e1900 */
[----:B------:R-:W2:Y:S01]  /*06b0*/  LDG.E R96, desc[UR20][R96.64] ;  /* 0x0000001460607981 */ /* 0x000ea2000c1e1900 */
[----:B------:R-:W-:Y:S01]  /*06c0*/  UIMAD UR4, UR9, UR6, URZ ;  /* 0x00000006090472a4 */ /* 0x000fe2000f8e02ff */
[----:B------:R-:W-:Y:S01]  /*06d0*/  BSSY.RECONVERGENT B0, `(.L_x_1041) ;  /* 0x0000066000007945 */ /* 0x000fe20003800200 */
[----:B------:R-:W-:-:S02]  /*06e0*/  ISETP.GE.U32.AND P4, PT, R0, 0x100, PT ;  /* 0x000001000000780c */ /* 0x000fc40003f86070 */
[----:B------:R-:W-:Y:S01]  /*06f0*/  CS2R R160, SRZ ;  /* 0x0000000000a07805 */ /* 0x000fe2000001ff00 */
[----:B------:R-:W-:Y:S01]  /*0700*/  USHF.R.S32.HI UR5, URZ, 0x1f, UR4 ;  /* 0x0000001fff057899 */ /* 0x000fe20008011404 */
[----:B------:R-:W-:-:S03]  /*0710*/  ISETP.GE.U32.AND P3, PT, R0, 0x180, PT ;  /* 0x000001800000780c */ /* 0x000fc60003f66070 */
[----:B------:R-:W-:-:S06]  /*0720*/  ULEA.HI UR5, UR5, UR4, URZ, 0x3 ;  /* 0x0000000405057291 */ /* 0x000fcc000f8f18ff */
[----:B------:R-:W-:-:S04]  /*0730*/  MOV R101, UR5 ;  /* 0x0000000500657c02 */ /* 0x000fc80008000f00 */
[----:B------:R-:W-:-:S04]  /*0740*/  LEA.HI.SX32 R2, R101, R104, 0x1d ;  /* 0x0000006865027211 */ /* 0x000fc800078feaff */
[----:B------:R-:W-:Y:S02]  /*0750*/  MOV R175, R2 ;  /* 0x0000000200af7202 */ /* 0x000fe40000000f00 */
[----:B-----5:R-:W-:Y:S02]  /*0760*/  R2UR UR18, R98 ;  /* 0x00000000621272ca */ /* 0x020fe400000e0000 */
[----:B--2---:R-:W-:Y:S01]  /*0770*/  FSEL R158, R96, RZ, !P2 ;  /* 0x000000ff609e7208 */ /* 0x004fe20005000000 */
[----:B------:R-:W-:-:S12]  /*0780*/  @!P5 BRA `(.L_x_1042) ;  /* 0x000000040068d947 */ /* 0x000fd80003800000 */
[----:B------:R-:W0:Y:S08]  /*0790*/  LDC.64 R110, c[0x0][0x3a8] ;  /* 0x0000ea00ff6e7b82 */ /* 0x000e300000000a00 */
[----:B------:R-:W2:Y:S01]  /*07a0*/  LDC.64 R100, c[0x0][0x428] ;  /* 0x00010a00ff647b82 */ /* 0x000ea20000000a00 */
[----:B0-----:R-:W-:-:S05]  /*07b0*/  IMAD.WIDE.U32 R110, R2, 0x20, R110 ;  /* 0x00000020026e7825 */ /* 0x001fca00078e006e */
[----:B------:R-:W3:Y:S01]  /*07c0*/  LDG.E.128 R96, desc[UR20][R110.64] ;  /* 0x000000146e607981 */ /* 0x000ee2000c1e1d00 */
[----:B--2---:R-:W-:-:S03]  /*07d0*/  IMAD.WIDE.U32 R100, R2, 0x10, R100 ;  /* 0x0000001002647825 */ /* 0x004fc600078e0064 */
[----:B------:R0:W2:Y:S04]  /*07e0*/  LDG.E.128 R104, desc[UR20][R110.64+0x10] ;  /* 0x000010146e687981 */ /* 0x0000a8000c1e1d00 */
[----:B------:R-:W2:Y:S01]  /*07f0*/  LDG.E.128 R100, desc[UR20][R100.64] ;  /* 0x0000001464647981 */ /* 0x000ea2000c1e1d00 */
[----:B----4-:R-:W-:-:S04]  /*0800*/  ISETP.NE.U32.AND P0, PT, RZ, UR24, PT ;  /* 0x00000018ff007c0c */ /* 0x010fc8000bf05070 */
[----:B------:R-:W-:-:S13]  /*0810*/  ISETP.NE.AND.EX P0, PT, RZ, UR25, PT, P0 ;  /* 0x00000019ff007c0c */ /* 0x000fda000bf05300 */
[----:B------:R-:W4:Y:S01]  /*0820*/  @P0 LDC.64 R108, c[0x0][0x438] ;  /* 0x00010e00ff6c0b82 */ /* 0x000f220000000a00 */
[----:B0-----:R-:W-:Y:S02]  /*0830*/  SHF.L.U32 R110, R132, 0x10, RZ ;  /* 0x00000010846e7819 */ /* 0x001fe400000006ff */
[----:B------:R-:W-:Y:S01]  /*0840*/  SHF.L.U32 R116, R134, 0x10, RZ ;  /* 0x0000001086747819 */ /* 0x000fe200000006ff */
[----:B----4-:R-:W-:-:S05]  /*0850*/  @P0 IMAD.WIDE.U32 R108, R2, 0x20, R108 ;  /* 0x00000020026c0825 */ /* 0x010fca00078e006c */
[----:B------:R-:W5:Y:S04]  /*0860*/  @P0 LDG.E.128 R16, desc[UR20][R108.64] ;  /* 0x000000146c100981 */ /* 0x000f68000c1e1d00 */
[----:B------:R0:W5:Y:S02]  /*0870*/  @P0 LDG.E.128 R12, desc[UR20][R108.64+0x10] ;  /* 0x000010146c0c0981 */ /* 0x000164000c1e1d00 */
[----:B0-----:R-:W-:Y:S02]  /*0880*/  SHF.L.U32 R109, R165, 0x10, RZ ;  /* 0x00000010a56d7819 */ /* 0x001fe400000006ff */
[----:B------:R-:W-:Y:S02]  /*0890*/  SHF.L.U32 R114, R133, 0x10, RZ ;  /* 0x0000001085727819 */ /* 0x000fe400000006ff */
[----:B------:R-:W-:-:S02]  /*08a0*/  SHF.L.U32 R119, R135, 0x10, RZ ;  /* 0x0000001087777819 */ /* 0x000fc400000006ff */
[----:B------:R-:W-:Y:S02]  /*08b0*/  SHF.L.U32 R123, R162, 0x10, RZ ;  /* 0x00000010a27b7819 */ /* 0x000fe400000006ff */
[----:B------:R-:W-:Y:S01]  /*08c0*/  IADD3 R175, PT, PT, R2, 0x80, RZ ;  /* 0x0000008002af7810 */ /* 0x000fe20007ffe0ff */
[C-C-:B---3--:R-:W-:Y:S01]  /*08d0*/  FADD.FTZ R3, -R158.reuse, R96.reuse ;  /* 0x000000609e037221 */ /* 0x148fe20000010100 */
[C---:B------:R-:W-:Y:S01]  /*08e0*/  FADD.FTZ R112, -R158.reuse, R97 ;  /* 0x000000619e707221 */ /* 0x040fe20000010100 */
[--C-:B------:R-:W-:Y:S01]  /*08f0*/  FADD.FTZ R113, -R158, R99.reuse ;  /* 0x000000639e717221 */ /* 0x100fe20000010100 */
[----:B--2---:R-:W-:Y:S02]  /*0900*/  PRMT R96, R100, 0x7632, R96 ;  /* 0x0000763264607816 */ /* 0x004fe40000000060 */
[----:B------:R-:W-:Y:S01]  /*0910*/  FMUL.FTZ R108, R112, UR18 ;  /* 0x00000012706c7c20 */ /* 0x000fe20008410000 */
[----:B------:R-:W-:Y:S02]  /*0920*/  PRMT R99, R101, 0x7632, R99 ;  /* 0x0000763265637816 */ /* 0x000fe40000000063 */
[----:B------:R-:W-:-:S02]  /*0930*/  SHF.L.U32 R96, R96, 0x10, RZ ;  /* 0x0000001060607819 */ /* 0x000fc400000006ff */
[----:B------:R-:W-:-:S03]  /*0940*/  SHF.L.U32 R99, R99, 0x10, RZ ;  /* 0x0000001063637819 */ /* 0x000fc600000006ff */
[-C--:B------:R-:W-:Y:S01]  /*0950*/  FMUL.FTZ R109, R109, R96.reuse ;  /* 0x000000606d6d7220 */ /* 0x080fe20000410000 */
[----:B------:R-:W-:Y:S01]  /*0960*/  FFMA.FTZ R65, R108, R96, R65 ;  /* 0x000000606c417223 */ /* 0x000fe20000010041 */
[----:B------:R-:W-:Y:S01]  /*0970*/  FADD.FTZ R41, R41, R96 ;  /* 0x0000006029297221 */ /* 0x000fe20000010000 */
[----:B------:R-:W-:Y:S01]  /*0980*/  SHF.L.U32 R96, R164, 0x10, RZ ;  /* 0x00000010a4607819 */ /* 0x000fe200000006ff */
[----:B------:R-:W-:Y:S01]  /*0990*/  FADD.FTZ R104, -R158, R104 ;  /* 0x000000689e687221 */ /* 0x000fe20000010100 */
[----:B------:R-:W-:Y:S02]  /*09a0*/  SHF.L.U32 R97, R100, 0x10, RZ ;  /* 0x0000001064617819 */ /* 0x000fe400000006ff */
[C---:B------:R-:W-:Y:S01]  /*09b0*/  PRMT R100, R102.reuse, 0x7632, R100 ;  /* 0x0000763266647816 */ /* 0x040fe20000000064 */
[----:B------:R-:W-:Y:S01]  /*09c0*/  FMUL.FTZ R112, R113, UR18 ;  /* 0x0000001271707c20 */ /* 0x000fe20008410000 */
[----:B------:R-:W-:Y:S01]  /*09d0*/  SHF.L.U32 R117, R102, 0x10, RZ ;  /* 0x0000001066757819 */ /* 0x000fe200000006ff */
[----:B------:R-:W-:Y:S01]  /*09e0*/  FMUL.FTZ R113, R96, R99 ;  /* 0x0000006360717220 */ /* 0x000fe20000410000 */
[----:B------:R-:W-:Y:S01]  /*09f0*/  SHF.L.U32 R96, R163, 0x10, RZ ;  /* 0x00000010a3607819 */ /* 0x000fe200000006ff */
[----:B------:R-:W-:Y:S01]  /*0a00*/  FMUL.FTZ R115, R104, UR18 ;  /* 0x0000001268737c20 */ /* 0x000fe20008410000 */
[----:B------:R-:W-:Y:S01]  /*0a10*/  SHF.L.U32 R100, R100, 0x10, RZ ;  /* 0x0000001064647819 */ /* 0x000fe200000006ff */
[----:B------:R-:W-:Y:S01]  /*0a20*/  FMUL.FTZ R3, R3, UR18 ;  /* 0x0000001203037c20 */ /* 0x000fe20008410000 */
[----:B------:R-:W-:Y:S01]  /*0a30*/  FMUL.FTZ R110, R110, R97 ;  /* 0x000000616e6e7220 */ /* 0x000fe20000410000 */
[-C--:B------:R-:W-:Y:S01]  /*0a40*/  FMUL.FTZ R116, R116, R117.reuse ;  /* 0x0000007574747220 */ /* 0x080fe20000410000 */
[----:B------:R-:W-:Y:S01]  /*0a50*/  FADD.FTZ R36, R36, R117 ;  /* 0x0000007524247221 */ /* 0x000fe20000010000 */
[----:B------:R-:W-:Y:S01]  /*0a60*/  FFMA.FTZ R60, R115, R117, R60 ;  /* 0x00000075733c7223 */ /* 0x000fe2000001003c */
[----:B------:R-:W-:Y:S01]  /*0a70*/  FMUL.FTZ R117, R96, R100 ;  /* 0x0000006460757220 */ /* 0x000fe20000410000 */
[----:B------:R-:W-:Y:S01]  /*0a80*/  SHF.L.U32 R101, R101, 0x10, RZ ;  /* 0x0000001065657819 */ /* 0x000fe200000006ff */
[----:B------:R-:W-:Y:S01]  /*0a90*/  FADD.FTZ R40, R40, R97 ;  /* 0x0000006128287221 */ /* 0x000fe20000010000 */
[C---:B------:R-:W-:Y:S01]  /*0aa0*/  FFMA.FTZ R64, R3.reuse, R97, R64 ;  /* 0x0000006103407223 */ /* 0x040fe20000010040 */
[----:B------:R-:W-:Y:S01]  /*0ab0*/  FADD.FTZ R96, RZ, R110 ;  /* 0x0000006eff607221 */ /* 0x000fe20000010000 */
[----:B------:R-:W-:Y:S01]  /*0ac0*/  FADD.FTZ R98, -R158, R98 ;  /* 0x000000629e627221 */ /* 0x000fe20000010100 */
[----:B------:R-:W-:Y:S01]  /*0ad0*/  FFMA.FTZ R97, R3, R110, RZ ;  /* 0x0000006e03617223 */ /* 0x000fe200000100ff */
[----:B------:R-:W-:Y:S01]  /*0ae0*/  FFMA.FTZ R67, R112, R99, R67 ;  /* 0x0000006370437223 */ /* 0x000fe20000010043 */
[----:B------:R-:W-:Y:S01]  /*0af0*/  FADD.FTZ R43, R43, R99 ;  /* 0x000000632b2b7221 */ /* 0x000fe20000010000 */
[----:B------:R-:W-:Y:S01]  /*0b00*/  FADD.FTZ R99, R96, R109 ;  /* 0x0000006d60637221 */ /* 0x000fe20000010000 */
[----:B------:R-:W-:Y:S01]  /*0b10*/  FMUL.FTZ R111, R98, UR18 ;  /* 0x00000012626f7c20 */ /* 0x000fe20008410000 */
[----:B------:R-:W-:Y:S01]  /*0b20*/  FMUL.FTZ R114, R114, R101 ;  /* 0x0000006572727220 */ /* 0x000fe20000410000 */
[----:B------:R-:W-:-:S03]  /*0b30*/  FFMA.FTZ R96, R108, R109, R97 ;  /* 0x0000006d6c607223 */ /* 0x000fc60000010061 */
[----:B------:R-:W-:Y:S01]  /*0b40*/  FADD.FTZ R98, R99, R114 ;  /* 0x0000007263627221 */ /* 0x000fe20000010000 */
[----:B------:R-:W-:Y:S01]  /*0b50*/  FFMA.FTZ R97, R111, R114, R96 ;  /* 0x000000726f617223 */ /* 0x000fe20000010060 */
[----:B------:R-:W-:Y:S02]  /*0b60*/  FADD.FTZ R105, -R158, R105 ;  /* 0x000000699e697221 */ /* 0x000fe40000010100 */
[----:B------:R-:W-:Y:S01]  /*0b70*/  FADD.FTZ R99, R98, R113 ;  /* 0x0000007162637221 */ /* 0x000fe20000010000 */
[----:B------:R-:W-:Y:S01]  /*0b80*/  FFMA.FTZ R96, R112, R113, R97 ;  /* 0x0000007170607223 */ /* 0x000fe20000010061 */
[C---:B------:R-:W-:Y:S01]  /*0b90*/  PRMT R102, R103.reuse, 0x7632, R102 ;  /* 0x0000763267667816 */ /* 0x040fe20000000066 */
[----:B------:R-:W-:Y:S01]  /*0ba0*/  FADD.FTZ R106, -R158, R106 ;  /* 0x0000006a9e6a7221 */ /* 0x000fe20000010100 */
[----:B------:R-:W-:Y:S01]  /*0bb0*/  SHF.L.U32 R103, R103, 0x10, RZ ;  /* 0x0000001067677819 */ /* 0x000fe200000006ff */
[----:B------:R-:W-:Y:S01]  /*0bc0*/  FMUL.FTZ R118, R105, UR18 ;  /* 0x0000001269767c20 */ /* 0x000fe20008410000 */
[----:B------:R-:W-:Y:S01]  /*0bd0*/  FADD.FTZ R98, R99, R116 ;  /* 0x0000007463627221 */ /* 0x000fe20000010000 */
[----:B------:R-:W-:Y:S01]  /*0be0*/  FFMA.FTZ R97, R115, R116, R96 ;  /* 0x0000007473617223 */ /* 0x000fe20000010060 */
[----:B------:R-:W-:Y:S01]  /*0bf0*/  SHF.L.U32 R102, R102, 0x10, RZ ;  /* 0x0000001066667819 */ /* 0x000fe200000006ff */
[----:B------:R-:W-:Y:S01]  /*0c00*/  FADD.FTZ R107, -R158, R107 ;  /* 0x0000006b9e6b7221 */ /* 0x000fe20000010100 */
[----:B------:R-:W-:Y:S01]  /*0c10*/  FMUL.FTZ R119, R119, R103 ;  /* 0x0000006777777220 */ /* 0x000fe20000410000 */
[----:B------:R-:W-:Y:S01]  /*0c20*/  FMUL.FTZ R121, R106, UR18 ;  /* 0x000000126a797c20 */ /* 0x000fe20008410000 */
[----:B------:R-:W-:Y:S01]  /*0c30*/  FADD.FTZ R98, R98, R117 ;  /* 0x0000007562627221 */ /* 0x000fe20000010000 */
[----:B------:R-:W-:Y:S01]  /*0c40*/  FFMA.FTZ R96, R118, R117, R97 ;  /* 0x0000007576607223 */ /* 0x000fe20000010061 */
[----:B------:R-:W-:Y:S01]  /*0c50*/  FMUL.FTZ R120, R107, UR18 ;  /* 0x000000126b787c20 */ /* 0x000fe20008410000 */
        /* <DEDUP_REMOVED lines=13> */
.L_x_1042:
[----:B-1-34-:R-:W-:Y:S05]  /*0d30*/  BSYNC.RECONVERGENT B0 ;  /* 0x0000000000007941 */ /* 0x01afea0003800200 */
.L_x_1041:
[----:B------:R-:W-:Y:S04]  /*0d40*/  BSSY.RECONVERGENT B0, `(.L_x_1043) ;  /* 0x000005c000007945 */ /* 0x000fe80003800200 */
[----:B------:R-:W-:Y:S05]  /*0d50*/  @!P4 BRA `(.L_x_1044) ;  /* 0x000000040068c947 */ /* 0x000fea0003800000 */
[----:B------:R-:W0:Y:S08]  /*0d60*/  LDC.64 R126, c[0x0][0x3a8] ;  /* 0x0000ea00ff7e7b82 */ /* 0x000e300000000a00 */
[----:B------:R-:W1:Y:S01]  /*0d70*/  LDC.64 R100, c[0x0][0x428] ;  /* 0x00010a00ff647b82 */ /* 0x000e620000000a00 */
[----:B0-----:R-:W-:-:S05]  /*0d80*/  IMAD.WIDE.U32 R126, R175, 0x20, R126 ;  /* 0x00000020af7e7825 */ /* 0x001fca00078e007e */
[----:B------:R-:W2:Y:S01]  /*0d90*/  LDG.E.128 R96, desc[UR20][R126.64] ;  /* 0x000000147e607981 */ /* 0x000ea2000c1e1d00 */
[----:B-1----:R-:W-:-:S03]  /*0da0*/  IMAD.WIDE.U32 R100, R175, 0x10, R100 ;  /* 0x00000010af647825 */ /* 0x002fc600078e0064 */
[----:B------:R0:W3:Y:S04]  /*0db0*/  LDG.E.128 R104, desc[UR20][R126.64+0x10] ;  /* 0x000010147e687981 */ /* 0x0000e8000c1e1d00 */
[----:B------:R-:W4:Y:S01]  /*0dc0*/  LDG.E.128 R100, desc[UR20][R100.64] ;  /* 0x0000001464647981 */ /* 0x000f22000c1e1d00 */
[----:B------:R-:W-:-:S04]  /*0dd0*/  ISETP.NE.U32.AND P0, PT, RZ, UR24, PT ;  /* 0x00000018ff007c0c */ /* 0x000fc8000bf05070 */
[----:B------:R-:W-:-:S13]  /*0de0*/  ISETP.NE.AND.EX P0, PT, RZ, UR25, PT, P0 ;  /* 0x00000019ff007c0c */ /* 0x000fda000bf05300 */
[----:B------:R-:W1:Y:S01]  /*0df0*/  @P0 LDC.64 R124, c[0x0][0x438] ;  /* 0x00010e00ff7c0b82 */ /* 0x000e620000000a00 */
[----:B0-----:R-:W-:Y:S02]  /*0e00*/  SHF.L.U32 R127, R169, 0x10, RZ ;  /* 0x00000010a97f7819 */ /* 0x001fe400000006ff */
[----:B------:R-:W-:Y:S02]  /*0e10*/  SHF.L.U32 R128, R73, 0x10, RZ ;  /* 0x0000001049807819 */ /* 0x000fe400000006ff */
[----:B------:R-:W-:Y:S01]  /*0e20*/  SHF.L.U32 R131, R168, 0x10, RZ ;  /* 0x00000010a8837819 */ /* 0x000fe200000006ff */
[----:B-1----:R-:W-:-:S05]  /*0e30*/  @P0 IMAD.WIDE.U32 R124, R175, 0x20, R124 ;  /* 0x00000020af7c0825 */ /* 0x002fca00078e007c */
[----:B------:R-:W5:Y:S04]  /*0e40*/  @P0 LDG.E.128 R8, desc[UR20][R124.64] ;  /* 0x000000147c080981 */ /* 0x000f68000c1e1d00 */
[----:B------:R0:W5:Y:S02]  /*0e50*/  @P0 LDG.E.128 R4, desc[UR20][R124.64+0x10] ;  /* 0x000010147c040981 */ /* 0x000164000c1e1d00 */
[----:B0-----:R-:W-:Y:S02]  /*0e60*/  SHF.L.U32 R124, R72, 0x10, RZ ;  /* 0x00000010487c7819 */ /* 0x001fe400000006ff */
[----:B------:R-:W-:Y:S02]  /*0e70*/  SHF.L.U32 R138, R75, 0x10, RZ ;  /* 0x000000104b8a7819 */ /* 0x000fe400000006ff */
[----:B------:R-:W-:-:S02]  /*0e80*/  SHF.L.U32 R143, R166, 0x10, RZ ;  /* 0x00000010a68f7819 */ /* 0x000fc400000006ff */
[----:B------:R-:W-:Y:S01]  /*0e90*/  IADD3 R175, PT, PT, R175, 0x80, RZ ;  /* 0x00000080afaf7810 */ /* 0x000fe20007ffe0ff */
[C---:B--2---:R-:W-:Y:S01]  /*0ea0*/  FADD.FTZ R96, -R158.reuse, R96 ;  /* 0x000000609e607221 */ /* 0x044fe20000010100 */
[C---:B------:R-:W-:Y:S01]  /*0eb0*/  FADD.FTZ R122, -R158.reuse, R97 ;  /* 0x000000619e7a7221 */ /* 0x040fe20000010100 */
[C---:B------:R-:W-:Y:S01]  /*0ec0*/  FADD.FTZ R130, -R158.reuse, R99 ;  /* 0x000000639e827221 */ /* 0x040fe20000010100 */
[----:B------:R-:W-:Y:S01]  /*0ed0*/  FADD.FTZ R98, -R158, R98 ;  /* 0x000000629e627221 */ /* 0x000fe20000010100 */
[----:B------:R-:W-:Y:S01]  /*0ee0*/  FMUL.FTZ R125, R96, UR18 ;  /* 0x00000012607d7c20 */ /* 0x000fe20008410000 */
[----:B---3--:R-:W-:Y:S01]  /*0ef0*/  FADD.FTZ R104, -R158, R104 ;  /* 0x000000689e687221 */ /* 0x008fe20000010100 */
[C---:B----4-:R-:W-:Y:S02]  /*0f00*/  PRMT R97, R100.reuse, 0x7632, R97 ;  /* 0x0000763264617816 */ /* 0x050fe40000000061 */
[----:B------:R-:W-:Y:S01]  /*0f10*/  SHF.L.U32 R99, R100, 0x10, RZ ;  /* 0x0000001064637819 */ /* 0x000fe200000006ff */
[----:B------:R-:W-:Y:S01]  /*0f20*/  FADD.FTZ R105, -R158, R105 ;  /* 0x000000699e697221 */ /* 0x000fe20000010100 */
[----:B------:R-:W-:Y:S01]  /*0f30*/  PRMT R136, R102, 0x7632, R136 ;  /* 0x0000763266887816 */ /* 0x000fe20000000088 */
[----:B------:R-:W-:Y:S01]  /*0f40*/  FMUL.FTZ R122, R122, UR18 ;  /* 0x000000127a7a7c20 */ /* 0x000fe20008410000 */
[----:B------:R-:W-:Y:S01]  /*0f50*/  SHF.L.U32 R96, R97, 0x10, RZ ;  /* 0x0000001061607819 */ /* 0x000fe200000006ff */
[-C--:B------:R-:W-:Y:S01]  /*0f60*/  FMUL.FTZ R124, R124, R99.reuse ;  /* 0x000000637c7c7220 */ /* 0x080fe20000410000 */
[----:B------:R-:W-:Y:S01]  /*0f70*/  FMUL.FTZ R126, R130, UR18 ;  /* 0x00000012827e7c20 */ /* 0x000fe20008410000 */
[----:B------:R-:W-:Y:S01]  /*0f80*/  SHF.L.U32 R139, R102, 0x10, RZ ;  /* 0x00000010668b7819 */ /* 0x000fe200000006ff */
[----:B------:R-:W-:Y:S01]  /*0f90*/  FADD.FTZ R32, R32, R99 ;  /* 0x0000006320207221 */ /* 0x000fe20000010000 */
[----:B------:R-:W-:Y:S01]  /*0fa0*/  FFMA.FTZ R56, R125, R99, R56 ;  /* 0x000000637d387223 */ /* 0x000fe20000010038 */
[----:B------:R-:W-:Y:S01]  /*0fb0*/  FMUL.FTZ R129, R98, UR18 ;  /* 0x0000001262817c20 */ /* 0x000fe20008410000 */
[----:B------:R-:W-:Y:S01]  /*0fc0*/  SHF.L.U32 R130, R74, 0x10, RZ ;  /* 0x000000104a827819 */ /* 0x000fe200000006ff */
[----:B------:R-:W-:Y:S01]  /*0fd0*/  FMUL.FTZ R137, R104, UR18 ;  /* 0x0000001268897c20 */ /* 0x000fe20008410000 */
[----:B------:R-:W-:Y:S01]  /*0fe0*/  SHF.L.U32 R98, R167, 0x10, RZ ;  /* 0x00000010a7627819 */ /* 0x000fe200000006ff */
[-C--:B------:R-:W-:Y:S01]  /*0ff0*/  FMUL.FTZ R127, R127, R96.reuse ;  /* 0x000000607f7f7220 */ /* 0x080fe20000410000 */
[----:B------:R-:W-:Y:S01]  /*1000*/  SHF.L.U32 R99, R136, 0x10, RZ ;  /* 0x0000001088637819 */ /* 0x000fe200000006ff */
[----:B------:R-:W-:Y:S01]  /*1010*/  FFMA.FTZ R57, R122, R96, R57 ;  /* 0x000000607a397223 */ /* 0x000fe20000010039 */
[----:B------:R-:W-:Y:S01]  /*1020*/  PRMT R100, R101, 0x7632, R100 ;  /* 0x0000763265647816 */ /* 0x000fe20000000064 */
[----:B------:R-:W-:Y:S01]  /*1030*/  FADD.FTZ R33, R33, R96 ;  /* 0x0000006021217221 */ /* 0x000fe20000010000 */
[----:B------:R-:W-:Y:S01]  /*1040*/  FMUL.FTZ R136, R105, UR18 ;  /* 0x0000001269887c20 */ /* 0x000fe20008410000 */
[----:B------:R-:W-:Y:S01]  /*1050*/  SHF.L.U32 R101, R101, 0x10, RZ ;  /* 0x0000001065657819 */ /* 0x000fe200000006ff */
[----:B------:R-:W-:Y:S01]  /*1060*/  FADD.FTZ R96, R161, R124 ;  /* 0x0000007ca1607221 */ /* 0x000fe20000010000 */
[----:B------:R-:W-:Y:S01]  /*1070*/  FFMA.FTZ R97, R125, R124, R160 ;  /* 0x0000007c7d617223 */ /* 0x000fe200000100a0 */
[-C--:B------:R-:W-:Y:S01]  /*1080*/  FMUL.FTZ R130, R130, R139.reuse ;  /* 0x0000008b82827220 */ /* 0x080fe20000410000 */
[----:B------:R-:W-:Y:S01]  /*1090*/  FADD.FTZ R28, R28, R139 ;  /* 0x0000008b1c1c7221 */ /* 0x000fe20000010000 */
[----:B------:R-:W-:Y:S01]  /*10a0*/  FFMA.FTZ R52, R137, R139, R52 ;  /* 0x0000008b89347223 */ /* 0x000fe20000010034 */
[-C--:B------:R-:W-:Y:S01]  /*10b0*/  FMUL.FTZ R139, R98, R99.reuse ;  /* 0x00000063628b7220 */ /* 0x080fe20000410000 */
[----:B------:R-:W-:Y:S01]  /*10c0*/  FADD.FTZ R29, R29, R99 ;  /* 0x000000631d1d7221 */ /* 0x000fe20000010000 */
[----:B------:R-:W-:Y:S01]  /*10d0*/  FFMA.FTZ R53, R136, R99, R53 ;  /* 0x0000006388357223 */ /* 0x000fe20000010035 */
[----:B------:R-:W-:Y:S01]  /*10e0*/  SHF.L.U32 R100, R100, 0x10, RZ ;  /* 0x0000001064647819 */ /* 0x000fe200000006ff */
[----:B------:R-:W-:Y:S01]  /*10f0*/  FADD.FTZ R99, R96, R127 ;  /* 0x0000007f60637221 */ /* 0x000fe20000010000 */
[----:B------:R-:W-:Y:S01]  /*1100*/  FMUL.FTZ R128, R128, R101 ;  /* 0x0000006580807220 */ /* 0x000fe20000410000 */
[----:B------:R-:W-:-:S02]  /*1110*/  FFMA.FTZ R96, R122, R127, R97 ;  /* 0x0000007f7a607223 */ /* 0x000fc40000010061 */
[----:B------:R-:W-:Y:S01]  /*1120*/  FMUL.FTZ R131, R131, R100 ;  /* 0x0000006483837220 */ /* 0x000fe20000410000 */
[----:B------:R-:W-:Y:S01]  /*1130*/  FADD.FTZ R98, R99, R128 ;  /* 0x0000008063627221 */ /* 0x000fe20000010000 */
[----:B------:R-:W-:Y:S01]  /*1140*/  FFMA.FTZ R97, R129, R128, R96 ;  /* 0x0000008081617223 */ /* 0x000fe20000010060 */
[C---:B------:R-:W-:Y:S02]  /*1150*/  PRMT R102, R103.reuse, 0x7632, R102 ;  /* 0x0000763267667816 */ /* 0x040fe40000000066 */
[----:B------:R-:W-:Y:S01]  /*1160*/  FADD.FTZ R99, R98, R131 ;  /* 0x0000008362637221 */ /* 0x000fe20000010000 */
[----:B------:R-:W-:Y:S01]  /*1170*/  FFMA.FTZ R96, R126, R131, R97 ;  /* 0x000000837e607223 */ /* 0x000fe20000010061 */
[----:B------:R-:W-:Y:S01]  /*1180*/  SHF.L.U32 R103, R103, 0x10, RZ ;  /* 0x0000001067677819 */ /* 0x000fe200000006ff */
[----:B------:R-:W-:Y:S01]  /*1190*/  FADD.FTZ R106, -R158, R106 ;  /* 0x0000006a9e6a7221 */ /* 0x000fe20000010100 */
        /* <DEDUP_REMOVED lines=14> */
[----:B------:R-:W-:Y:S01]  /*1280*/  FFMA.FTZ R59, R126, R100, R59 ;  /* 0x000000647e3b7223 */ /* 0x000fe2000001003b */
[----:B------:R-:W-:Y:S01]  /*1290*/  FADD.FTZ R35, R35, R100 ;  /* 0x0000006423237221 */ /* 0x000fe20000010000 */
[----:B------:R-:W-:Y:S01]  /*12a0*/  FADD.FTZ R30, R30, R103 ;  /* 0x000000671e1e7221 */ /* 0x000fe20000010000 */
[----:B------:R-:W-:Y:S01]  /*12b0*/  FFMA.FTZ R54, R141, R103, R54 ;  /* 0x000000678d367223 */ /* 0x000fe20000010036 */
[----:B------:R-:W-:Y:S01]  /*12c0*/  FADD.FTZ R31, R31, R102 ;  /* 0x000000661f1f7221 */ /* 0x000fe20000010000 */
[----:B------:R-:W-:Y:S01]  /*12d0*/  FFMA.FTZ R55, R140, R102, R55 ;  /* 0x000000668c377223 */ /* 0x000fe20000010037 */
[----:B------:R-:W-:Y:S01]  /*12e0*/  FADD.FTZ R161, R98, R143 ;  /* 0x0000008f62a17221 */ /* 0x000fe20000010000 */
[----:B------:R-:W-:-:S07]  /*12f0*/  FFMA.FTZ R160, R140, R143, R96 ;  /* 0x0000008f8ca07223 */ /* 0x000fce0000010060 */
.L_x_1044:
[----:B------:R-:W-:Y:S05]  /*1300*/  BSYNC.RECONVERGENT B0 ;  /* 0x0000000000007941 */ /* 0x000fea0003800200 */
.L_x_1043:
        /* <DEDUP_REMOVED lines=17> */
[----:B------:R0:W5:Y:S01]  /*1420*/  @P0 LDG.E.128 R80, desc[UR20][R144.64+0x10] ;  /* 0x0000101490500981 */ /* 0x000162000c1e1d00 */
[----:B------:R-:W-:Y:S02]  /*1430*/  SHF.L.U32 R151, R172, 0x10, RZ ;  /* 0x00000010ac977819 */ /* 0x000fe400000006ff */
[----:B------:R-:W-:Y:S02]  /*1440*/  SHF.L.U32 R150, R70, 0x10, RZ ;  /* 0x0000001046967819 */ /* 0x000fe400000006ff */
[----:B------:R-:W-:Y:S02]  /*1450*/  SHF.L.U32 R154, R71, 0x10, RZ ;  /* 0x00000010479a7819 */ /* 0x000fe400000006ff */
[----:B------:R-:W-:-:S02]  /*1460*/  SHF.L.U32 R159, R170, 0x10, RZ ;  /* 0x00000010aa9f7819 */ /* 0x000fc400000006ff */
[----:B0-----:R-:W-:Y:S01]  /*1470*/  SHF.L.U32 R144, R68, 0x10, RZ ;  /* 0x0000001044907819 */ /* 0x001fe200000006ff */
[C---:B--2---:R-:W-:Y:S01]  /*1480*/  FADD.FTZ R96, -R158.reuse, R96 ;  /* 0x000000609e607221 */ /* 0x044fe20000010100 */
[C---:B------:R-:W-:Y:S01]  /*1490*/  FADD.FTZ R142, -R158.reuse, R97 ;  /* 0x000000619e8e7221 */ /* 0x040fe20000010100 */
[C---:B------:R-:W-:Y:S01]  /*14a0*/  FADD.FTZ R146, -R158.reuse, R99 ;  /* 0x000000639e927221 */ /* 0x040fe20000010100 */
[----:B------:R-:W-:Y:S01]  /*14b0*/  FADD.FTZ R98, -R158, R98 ;  /* 0x000000629e627221 */ /* 0x000fe20000010100 */
[----:B------:R-:W-:Y:S01]  /*14c0*/  FMUL.FTZ R145, R96, UR18 ;  /* 0x0000001260917c20 */ /* 0x000fe20008410000 */
[----:B------:R-:W-:Y:S01]  /*14d0*/  FMUL.FTZ R142, R142, UR18 ;  /* 0x000000128e8e7c20 */ /* 0x000fe20008410000 */
[C-C-:B---3--:R-:W-:Y:S01]  /*14e0*/  FADD.FTZ R153, -R158.reuse, R100.reuse ;  /* 0x000000649e997221 */ /* 0x148fe20000010100 */
[----:B------:R-:W-:Y:S01]  /*14f0*/  FADD.FTZ R152, -R158, R101 ;  /* 0x000000659e987221 */ /* 0x000fe20000010100 */
[----:B------:R-:W-:Y:S01]  /*1500*/  FMUL.FTZ R149, R98, UR18 ;  /* 0x0000001262957c20 */ /* 0x000fe20008410000 */
[----:B----4-:R-:W-:Y:S01]  /*1510*/  PRMT R97, R104, 0x7632, R97 ;  /* 0x0000763268617816 */ /* 0x010fe20000000061 */
[----:B------:R-:W-:Y:S01]  /*1520*/  FADD.FTZ R156, -R158, R103 ;  /* 0x000000679e9c7221 */ /* 0x000fe20000010100 */
[----:B------:R-:W-:Y:S01]  /*1530*/  SHF.L.U32 R99, R104, 0x10, RZ ;  /* 0x0000001068637819 */ /* 0x000fe200000006ff */
[----:B------:R-:W-:Y:S01]  /*1540*/  FMUL.FTZ R152, R152, UR18 ;  /* 0x0000001298987c20 */ /* 0x000fe20008410000 */
[----:B------:R-:W-:Y:S01]  /*1550*/  SHF.L.U32 R96, R97, 0x10, RZ ;  /* 0x0000001061607819 */ /* 0x000fe200000006ff */
[----:B------:R-:W-:Y:S01]  /*1560*/  FMUL.FTZ R146, R146, UR18 ;  /* 0x0000001292927c20 */ /* 0x000fe20008410000 */
[----:B------:R-:W-:Y:S01]  /*1570*/  PRMT R100, R105, 0x7632, R100 ;  /* 0x0000763269647816 */ /* 0x000fe20000000064 */
[-C--:B------:R-:W-:Y:S01]  /*1580*/  FMUL.FTZ R144, R144, R99.reuse ;  /* 0x0000006390907220 */ /* 0x080fe20000410000 */
[----:B------:R-:W-:Y:S01]  /*1590*/  PRMT R101, R106, 0x7632, R101 ;  /* 0x000076326a657816 */ /* 0x000fe20000000065 */
[-C--:B------:R-:W-:Y:S01]  /*15a0*/  FMUL.FTZ R147, R147, R96.reuse ;  /* 0x0000006093937220 */ /* 0x080fe20000410000 */
[----:B------:R-:W-:Y:S01]  /*15b0*/  FFMA.FTZ R49, R142, R96, R49 ;  /* 0x000000608e317223 */ /* 0x000fe20000010031 */
[----:B------:R-:W-:Y:S01]  /*15c0*/  FADD.FTZ R25, R25, R96 ;  /* 0x0000006019197221 */ /* 0x000fe20000010000 */
[----:B------:R-:W-:Y:S01]  /*15d0*/  SHF.L.U32 R105, R105, 0x10, RZ ;  /* 0x0000001069697819 */ /* 0x000fe200000006ff */
[----:B------:R-:W-:Y:S01]  /*15e0*/  FADD.FTZ R96, R161, R144 ;  /* 0x00000090a1607221 */ /* 0x000fe20000010000 */
[C---:B------:R-:W-:Y:S01]  /*15f0*/  FFMA.FTZ R97, R145.reuse, R144, R160 ;  /* 0x0000009091617223 */ /* 0x040fe200000100a0 */
[----:B------:R-:W-:Y:S01]  /*1600*/  FADD.FTZ R24, R24, R99 ;  /* 0x0000006318187221 */ /* 0x000fe20000010000 */
[----:B------:R-:W-:Y:S01]  /*1610*/  FFMA.FTZ R48, R145, R99, R48 ;  /* 0x0000006391307223 */ /* 0x000fe20000010030 */
[----:B------:R-:W-:Y:S01]  /*1620*/  SHF.L.U32 R98, R101, 0x10, RZ ;  /* 0x0000001065627819 */ /* 0x000fe200000006ff */
[----:B------:R-:W-:Y:S01]  /*1630*/  FADD.FTZ R99, R96, R147 ;  /* 0x0000009360637221 */ /* 0x000fe20000010000 */
[----:B------:R-:W-:Y:S01]  /*1640*/  SHF.L.U32 R100, R100, 0x10, RZ ;  /* 0x0000001064647819 */ /* 0x000fe200000006ff */
[----:B------:R-:W-:Y:S01]  /*1650*/  FMUL.FTZ R148, R148, R105 ;  /* 0x0000006994947220 */ /* 0x000fe20000410000 */
[----:B------:R-:W-:Y:S01]  /*1660*/  FFMA.FTZ R96, R142, R147, R97 ;  /* 0x000000938e607223 */ /* 0x000fe20000010061 */
[----:B------:R-:W-:Y:S01]  /*1670*/  SHF.L.U32 R103, R106, 0x10, RZ ;  /* 0x000000106a677819 */ /* 0x000fe200000006ff */
[-C--:B------:R-:W-:Y:S01]  /*1680*/  FMUL.FTZ R155, R155, R98.reuse ;  /* 0x000000629b9b7220 */ /* 0x080fe20000410000 */
[----:B------:R-:W-:Y:S01]  /*1690*/  FFMA.FTZ R45, R152, R98, R45 ;  /* 0x00000062982d7223 */ /* 0x000fe2000001002d */
[----:B------:R-:W-:Y:S01]  /*16a0*/  FADD.FTZ R21, R21, R98 ;  /* 0x0000006215157221 */ /* 0x000fe20000010000 */
[----:B------:R-:W-:Y:S01]  /*16b0*/  FMUL.FTZ R151, R151, R100 ;  /* 0x0000006497977220 */ /* 0x000fe20000410000 */
[----:B------:R-:W-:Y:S01]  /*16c0*/  FADD.FTZ R98, R99, R148 ;  /* 0x0000009463627221 */ /* 0x000fe20000010000 */
[----:B------:R-:W-:Y:S01]  /*16d0*/  FFMA.FTZ R97, R149, R148, R96 ;  /* 0x0000009495617223 */ /* 0x000fe20000010060 */
[----:B------:R-:W-:Y:S01]  /*16e0*/  FMUL.FTZ R153, R153, UR18 ;  /* 0x0000001299997c20 */ /* 0x000fe20008410000 */
[----:B------:R-:W-:Y:S01]  /*16f0*/  FMUL.FTZ R150, R150, R103 ;  /* 0x0000006796967220 */ /* 0x000fe20000410000 */
[----:B------:R-:W-:Y:S01]  /*1700*/  FADD.FTZ R99, R98, R151 ;  /* 0x0000009762637221 */ /* 0x000fe20000010000 */
[----:B------:R-:W-:Y:S01]  /*1710*/  FFMA.FTZ R96, R146, R151, R97 ;  /* 0x0000009792607223 */ /* 0x000fe20000010061 */
[C---:B------:R-:W-:Y:S01]  /*1720*/  PRMT R104, R107.reuse, 0x7632, R104 ;  /* 0x000076326b687816 */ /* 0x040fe20000000068 */
[----:B------:R-:W-:Y:S01]  /*1730*/  FADD.FTZ R102, -R158, R102 ;  /* 0x000000669e667221 */ /* 0x000fe20000010100 */
[----:B------:R-:W-:Y:S01]  /*1740*/  SHF.L.U32 R107, R107, 0x10, RZ ;  /* 0x000000106b6b7819 */ /* 0x000fe200000006ff */
[----:B------:R-:W-:Y:S01]  /*1750*/  FADD.FTZ R98, R99, R150 ;  /* 0x0000009663627221 */ /* 0x000fe20000010000 */
[----:B------:R-:W-:Y:S01]  /*1760*/  FFMA.FTZ R97, R153, R150, R96 ;  /* 0x0000009699617223 */ /* 0x000fe20000010060 */
[----:B------:R-:W-:Y:S01]  /*1770*/  SHF.L.U32 R104, R104, 0x10, RZ ;  /* 0x0000001068687819 */ /* 0x000fe200000006ff */
[----:B------:R-:W-:Y:S01]  /*1780*/  FMUL.FTZ R157, R102, UR18 ;  /* 0x00000012669d7c20 */ /* 0x000fe20008410000 */
[----:B------:R-:W-:Y:S01]  /*1790*/  FMUL.FTZ R154, R154, R107 ;  /* 0x0000006b9a9a7220 */ /* 0x000fe20000410000 */
        /* <DEDUP_REMOVED lines=16> */
[----:B------:R-:W-:Y:S01]  /*18a0*/  FADD.FTZ R161, R98, R159 ;  /* 0x0000009f62a17221 */ /* 0x000fe20000010000 */
[----:B------:R-:W-:-:S07]  /*18b0*/  FFMA.FTZ R160, R156, R159, R96 ;  /* 0x0000009f9ca07223 */ /* 0x000fce0000010060 */
.L_x_1046:
[----:B------:R-:W-:Y:S05]  /*18c0*/  BSYNC.RECONVERGENT B0 ;  /* 0x0000000000007941 */ /* 0x000fea0003800200 */
.L_x_1045:
        /* <DEDUP_REMOVED lines=32> */
.L_x_1048:
[----:B------:R-:W-:Y:S05]  /*1ad0*/  BSYNC.RECONVERGENT B0 ;  /* 0x0000000000007941 */ /* 0x000fea0003800200 */
.L_x_1047:
[----:B------:R-:W1:Y:S08]  /*1ae0*/  S2UR UR5, SR_CgaCtaId ;  /* 0x00000000000579c3 */ /* 0x000e700000008800 */
[----:B------:R-:W-:Y:S01]  /*1af0*/  BAR.SYNC.DEFER_BLOCKING 0x0 ;  /* 0x0000000000007b1d */ /* 0x000fe20000010000 */
[----:B------:R-:W-:Y:S01]  /*1b00*/  ISETP.GE.U32.AND P5, PT, R0, 0x80, PT ;  /* 0x000000800000780c */ /* 0x000fe20003fa6070 */
[----:B------:R-:W-:Y:S01]  /*1b10*/  UIADD3 UR9, UPT, UPT, UR9, UR22, URZ ;  /* 0x0000001609097290 */ /* 0x000fe2000fffe0ff */
[----:B------:R-:W-:-:S03]  /*1b20*/  ISETP.NE.AND P2, PT, RZ, UR27, PT ;  /* 0x0000001bff007c0c */ /* 0x000fc6000bf45270 */
[----:B------:R-:W-:Y:S01]  /*1b30*/  UMOV UR4, 0x400 ;  /* 0x0000040000047882 */ /* 0x000fe20000000000 */
[----:B------:R-:W-:Y:S01]  /*1b40*/  UISETP.GE.AND UP2, UPT, UR9, UR23, UPT ;  /* 0x000000170900728c */ /* 0x000fe2000bf46270 */
[----:B------:R-:W-:Y:S01]  /*1b50*/  BSSY.RECONVERGENT B0, `(.L_x_1049) ;  /* 0x000013c000007945 */ /* 0x000fe20003800200 */
        /* <DEDUP_REMOVED lines=18> */
[----:B------:R-:W-:Y:S01]  /*1c80*/  FSEL R100, R97, RZ, !P2 ;  /* 0x000000ff61647208 */ /* 0x000fe20005000000 */
[----:B------:R-:W-:-:S12]  /*1c90*/  @!P5 BRA `(.L_x_1050) ;  /* 0x00000010009cd947 */ /* 0x000fd80003800000 */
        /* <DEDUP_REMOVED lines=37> */
[----:B------:R-:W-:-:S02]  /*1ef0*/  F2FP.BF16.F32.PACK_AB R96, R97, R96 ;  /* 0x000000606160723e */ /* 0x000fc400000010ff */
[----:B------:R-:W-:Y:S02]  /*1f00*/  F2FP.BF16.F32.PACK_AB R97, R102, R99 ;  /* 0x000000636661723e */ /* 0x000fe400000010ff */
[----:B------:R-:W-:Y:S02]  /*1f10*/  F2FP.BF16.F32.PACK_AB R98, R101, R98 ;  /* 0x000000626562723e */ /* 0x000fe400000010ff */
[----:B------:R-:W-:Y:S01]  /*1f20*/  F2FP.BF16.F32.PACK_AB R99, R103, R158 ;  /* 0x0000009e6763723e */ /* 0x000fe200000010ff */
[----:B------:R-:W-:Y:S06]  /*1f30*/  BRA `(.L_x_1054) ;  /* 0x0000000c00b87947 */ /* 0x000fec0003800000 */
.L_x_1053:
        /* <DEDUP_REMOVED lines=33> */
.L_x_1052:
        /* <DEDUP_REMOVED lines=29> */
[----:B------:R-:W-:Y:S02]  /*2320*/  F2FP.BF16.F32.PACK_AB R99, R91, R90 ;  /* 0x0000005a5b63723e */ /* 0x000fe400000010ff */
[----:B------:R-:W-:Y:S02]  /*2330*/  F2FP.BF16.F32.PACK_AB R98, R89, R88 ;  /* 0x000000585962723e */ /* 0x000fe400000010ff */
[----:B------:R-:W-:Y:S02]  /*2340*/  F2FP.BF16.F32.PACK_AB R97, R95, R94 ;  /* 0x0000005e5f61723e */ /* 0x000fe400000010ff */
[----:B------:R-:W-:Y:S01]  /*2350*/  F2FP.BF16.F32.PACK_AB R96, R93, R92 ;  /* 0x0000005c5d60723e */ /* 0x000fe200000010ff */
[----:B------:R-:W-:Y:S06]  /*2360*/  BRA `(.L_x_1054) ;  /* 0x0000000800ac7947 */ /* 0x000fec0003800000 */
.L_x_1055:
        /* <DEDUP_REMOVED lines=33> */
.L_x_1051:
        /* <DEDUP_REMOVED lines=15> */
[----:B------:R-:W-:Y:S01]  /*2670*/  FADD.FTZ R97, R110, -R97 ;  /* 0x800000616e617221 */ /* 0x000fe20000010000 */
[--C-:B------:R-:W-:Y:S01]  /*2680*/  FFMA.FTZ R101, R115, UR19, R100.reuse ;  /* 0x0000001373657c23 */ /* 0x100fe20008010064 */
[--C-:B------:R-:W-:Y:S01]  /*2690*/  FFMA.FTZ R158, R121, UR19, R100.reuse ;  /* 0x00000013799e7c23 */ /* 0x100fe20008010064 */
[----:B------:R-:W-:Y:S01]  /*26a0*/  FFMA.FTZ R160, R120, UR19, R100 ;  /* 0x0000001378a07c23 */ /* 0x000fe20008010064 */
[----:B------:R-:W-:Y:S01]  /*26b0*/  FADD.FTZ R98, R109, -R96 ;  /* 0x800000606d627221 */ /* 0x000fe20000010000 */
[----:B------:R-:W-:Y:S01]  /*26c0*/  FADD.FTZ R99, R114, -R99 ;  /* 0x8000006372637221 */ /* 0x000fe20000010000 */
[----:B------:R-:W-:Y:S01]  /*26d0*/  FADD.FTZ R102, R113, -R102 ;  /* 0x8000006671667221 */ /* 0x000fe20000010000 */
[----:B------:R-:W-:Y:S01]  /*26e0*/  FADD.FTZ R106, R117, -R106 ;  /* 0x8000006a756a7221 */ /* 0x000fe20000010000 */
[----:B-----5:R-:W-:Y:S01]  /*26f0*/  FFMA.FTZ R96, R97, UR18, R16 ;  /* 0x0000001261607c23 */ /* 0x020fe20008010010 */
[----:B------:R-:W-:Y:S01]  /*2700*/  FADD.FTZ R101, R116, -R101 ;  /* 0x8000006574657221 */ /* 0x000fe20000010000 */
[----:B------:R-:W-:Y:S01]  /*2710*/  FADD.FTZ R103, R119, -R158 ;  /* 0x8000009e77677221 */ /* 0x000fe20000010000 */
        /* <DEDUP_REMOVED lines=8> */
[----:B------:R-:W-:-:S02]  /*27a0*/  F2FP.BF16.F32.PACK_AB R96, R97, R96 ;  /* 0x000000606160723e */ /* 0x000fc400000010ff */
[----:B------:R-:W-:Y:S02]  /*27b0*/  F2FP.BF16.F32.PACK_AB R97, R99, R98 ;  /* 0x000000626361723e */ /* 0x000fe400000010ff */
[----:B------:R-:W-:Y:S02]  /*27c0*/  F2FP.BF16.F32.PACK_AB R98, R102, R101 ;  /* 0x000000656662723e */ /* 0x000fe400000010ff */
[----:B------:R-:W-:Y:S01]  /*27d0*/  F2FP.BF16.F32.PACK_AB R99, R106, R103 ;  /* 0x000000676a63723e */ /* 0x000fe200000010ff */
[----:B------:R-:W-:Y:S06]  /*27e0*/  BRA `(.L_x_1054) ;  /* 0x00000004008c7947 */ /* 0x000fec0003800000 */
.L_x_1057:
        /* <DEDUP_REMOVED lines=16> */
[----:B-----5:R-:W-:Y:S01]  /*28f0*/  FFMA.FTZ R97, R97, UR18, R12 ;  /* 0x0000001261617c23 */ /* 0x020fe2000801000c */
        /* <DEDUP_REMOVED lines=16> */
.L_x_1056:
        /* <DEDUP_REMOVED lines=28> */
[----:B------:R-:W-:-:S02]  /*2bc0*/  FFMA.FTZ R93, R96, UR18, R17 ;  /* 0x00000012605d7c23 */ /* 0x000fc40008010011 */
[----:B------:R-:W-:Y:S02]  /*2bd0*/  F2FP.BF16.F32.PACK_AB R99, R91, R90 ;  /* 0x0000005a5b63723e */ /* 0x000fe400000010ff */
[----:B------:R-:W-:Y:S02]  /*2be0*/  F2FP.BF16.F32.PACK_AB R98, R89, R88 ;  /* 0x000000585962723e */ /* 0x000fe400000010ff */
[----:B------:R-:W-:Y:S02]  /*2bf0*/  F2FP.BF16.F32.PACK_AB R97, R95, R94 ;  /* 0x0000005e5f61723e */ /* 0x000fe400000010ff */
[----:B------:R-:W-:Y:S01]  /*2c00*/  F2FP.BF16.F32.PACK_AB R96, R93, R92 ;  /* 0x0000005c5d60723e */ /* 0x000fe200000010ff */
[----:B------:R-:W-:Y:S06]  /*2c10*/  BRA `(.L_x_1054) ;  /* 0x0000000000807947 */ /* 0x000fec0003800000 */
.L_x_1058:
        /* <DEDUP_REMOVED lines=32> */
.L_x_1054:
        /* <DEDUP_REMOVED lines=15> */
.L_x_1050:
[----:B------:R-:W-:Y:S05]  /*2f10*/  BSYNC.RECONVERGENT B0 ;  /* 0x0000000000007941 */ /* 0x000fea0003800200 */
.L_x_1049:
        /* <DEDUP_REMOVED lines=46> */
.L_x_1063:
        /* <DEDUP_REMOVED lines=29> */
.L_x_1062:
[----:B0-----:R-:W0:Y:S02]  /*33d0*/  LDC.64 R96, c[0x0][0x470] ;  /* 0x00011c00ff607b82 */ /* 0x001e240000000a00 */
[----:B0-----:R-:W-:-:S04]  /*33e0*/  ISETP.NE.U32.AND P1, PT, R96, RZ, PT ;  /* 0x000000ff6000720c */ /* 0x001fc80003f25070 */
[----:B------:R-:W-:-:S13]  /*33f0*/  ISETP.NE.AND.EX P1, PT, R97, RZ, PT, P1 ;  /* 0x000000ff6100720c */ /* 0x000fda0003f25310 */
        /* <DEDUP_REMOVED lines=34> */
.L_x_1065:
        /* <DEDUP_REMOVED lines=29> */
.L_x_1061:
        /* <DEDUP_REMOVED lines=41> */
.L_x_1067:
        /* <DEDUP_REMOVED lines=29> */
.L_x_1066:
        /* <DEDUP_REMOVED lines=37> */
.L_x_1068:
        /* <DEDUP_REMOVED lines=27> */
[----:B------:R-:W-:-:S07]  /*4050*/  F2FP.BF16.F32.PACK_AB R99, R158, R103 ;  /* 0x000000679e63723e */ /* 0x000fce00000010ff */
.L_x_1064:
        /* <DEDUP_REMOVED lines=11> */
.L_x_1060:
[----:B------:R-:W-:Y:S05]  /*4110*/  BSYNC.RECONVERGENT B0 ;  /* 0x0000000000007941 */ /* 0x000fea0003800200 */
.L_x_1059:
        /* <DEDUP_REMOVED lines=13> */
[--C-:B0--3--:R-:W-:Y:S01]  /*41f0*/  FFMA.FTZ R90, R156, UR19, R100.reuse ;  /* 0x000000139c5a7c23 */ /* 0x109fe20008010064 */
        /* <DEDUP_REMOVED lines=32> */
.L_x_1073:
        /* <DEDUP_REMOVED lines=29> */
.L_x_1072:
[----:B0--3--:R-:W0:Y:S02]  /*45d0*/  LDC.64 R96, c[0x0][0x470] ;  /* 0x00011c00ff607b82 */ /* 0x009e240000000a00 */
        /* <DEDUP_REMOVED lines=36> */
.L_x_1075:
        /* <DEDUP_REMOVED lines=29> */
.L_x_1071:
        /* <DEDUP_REMOVED lines=41> */
.L_x_1077:
        /* <DEDUP_REMOVED lines=29> */
.L_x_1076:
        /* <DEDUP_REMOVED lines=37> */
.L_x_1078:
        /* <DEDUP_REMOVED lines=28> */
.L_x_1074:
        /* <DEDUP_REMOVED lines=10> */
.L_x_1070:
[----:B------:R-:W-:Y:S05]  /*5300*/  BSYNC.RECONVERGENT B0 ;  /* 0x0000000000007941 */ /* 0x000fea0003800200 */
.L_x_1069:
[----:B------:R-:W-:Y:S01]  /*5310*/  UPLOP3.LUT UP1, UPT, UPT, UPT, UP1, 0x40, 0x4 ;  /* 0x000000000004789c */ /* 0x000fe20003f2e810 */
[----:B------:R-:W-:Y:S10]  /*5320*/  BRA.U !UP2, `(.L_x_1079) ;  /* 0xffffffb10ac47547 */ /* 0x000ff4000b83ffff */
.L_x_1040:
[----:B------:R-:W1:Y:S08]  /*5330*/  S2UR UR4, SR_CTAID.X ;  /* 0x00000000000479c3 */ /* 0x000e700000002500 */
[----:B------:R-:W2:Y:S08]  /*5340*/  LDC.64 R2, c[0x0][0x440] ;  /* 0x00011000ff027b82 */ /* 0x000eb00000000a00 */
[----:B-----5:R-:W0:Y:S08]  /*5350*/  LDC.64 R4, c[0x0][0x448] ;  /* 0x00011200ff047b82 */ /* 0x020e300000000a00 */
[----:B------:R-:W3:Y:S01]  /*5360*/  LDC.64 R6, c[0x0][0x440] ;  /* 0x00011000ff067b82 */ /* 0x000ee20000000a00 */
[----:B-1----:R-:W-:-:S06]  /*5370*/  UIMAD UR4, UR4, UR6, URZ ;  /* 0x00000006040472a4 */ /* 0x002fcc000f8e02ff */
[----:B------:R-:W-:Y:S01]  /*5380*/  MOV R11, UR4 ;  /* 0x00000004000b7c02 */ /* 0x000fe20008000f00 */
[----:B------:R-:W1:Y:S03]  /*5390*/  LDC.64 R8, c[0x0][0x448] ;  /* 0x00011200ff087b82 */ /* 0x000e660000000a00 */
[----:B------:R-:W-:-:S05]  /*53a0*/  LEA.HI R11, R11, R104, RZ, 0x1d ;  /* 0x000000680b0b7211 */ /* 0x000fca00078fe8ff */
[----:B--2---:R-:W-:-:S04]  /*53b0*/  @P5 IMAD.WIDE.U32 R2, R11, 0x20, R2 ;  /* 0x000000200b025825 */ /* 0x004fc800078e0002 */
[C---:B0-----:R-:W-:Y:S01]  /*53c0*/  @P5 IMAD.WIDE.U32 R4, R11.reuse, 0x20, R4 ;  /* 0x000000200b045825 */ /* 0x041fe200078e0004 */
[----:B------:R-:W-:Y:S01]  /*53d0*/  @P5 IADD3 R11, PT, PT, R11, 0x80, RZ ;  /* 0x000000800b0b5810 */ /* 0x000fe20007ffe0ff */
[----:B------:R0:W-:Y:S04]  /*53e0*/  @P5 STG.E.128 desc[UR20][R2.64], R40 ;  /* 0x0000002802005986 */ /* 0x0001e8000c101d14 */
[C---:B---3--:R-:W-:Y:S01]  /*53f0*/  @P4 IMAD.WIDE.U32 R6, R11.reuse, 0x20, R6 ;  /* 0x000000200b064825 */ /* 0x048fe200078e0006 */
[----:B------:R0:W-:Y:S04]  /*5400*/  @P5 STG.E.128 desc[UR20][R2.64+0x10], R36 ;  /* 0x0000102402005986 */ /* 0x0001e8000c101d14 */
[----:B------:R0:W-:Y:S01]  /*5410*/  @P5 STG.E.128 desc[UR20][R4.64], R64 ;  /* 0x0000004004005986 */ /* 0x0001e2000c101d14 */
[----:B-1----:R-:W-:-:S03]  /*5420*/  @P4 IMAD.WIDE.U32 R8, R11, 0x20, R8 ;  /* 0x000000200b084825 */ /* 0x002fc600078e0008 */
[----:B------:R0:W-:Y:S04]  /*5430*/  @P5 STG.E.128 desc[UR20][R4.64+0x10], R60 ;  /* 0x0000103c04005986 */ /* 0x0001e8000c101d14 */
[----:B------:R0:W-:Y:S04]  /*5440*/  @P4 STG.E.128 desc[UR20][R6.64], R32 ;  /* 0x0000002006004986 */ /* 0x0001e8000c101d14 */
[----:B------:R0:W-:Y:S04]  /*5450*/  @P4 STG.E.128 desc[UR20][R6.64+0x10], R28 ;  /* 0x0000101c06004986 */ /* 0x0001e8000c101d14 */
[----:B------:R0:W-:Y:S04]  /*5460*/  @P4 STG.E.128 desc[UR20][R8.64], R56 ;  /* 0x0000003808004986 */ /* 0x0001e8000c101d14 */
[----:B------:R0:W-:Y:S01]  /*5470*/  @P4 STG.E.128 desc[UR20][R8.64+0x10], R52 ;  /* 0x0000103408004986 */ /* 0x0001e2000c101d14 */
[----:B------:R-:W-:Y:S05]  /*5480*/  @!P3 EXIT ;  /* 0x000000000000b94d */ /* 0x000fea0003800000 */
[----:B0-----:R-:W0:Y:S01]  /*5490*/  LDC.64 R2, c[0x0][0x440] ;  /* 0x00011000ff027b82 */ /* 0x001e220000000a00 */
        /* <DEDUP_REMOVED lines=9> */
.L_x_1080:
        /* <DEDUP_REMOVED lines=13> */
.L_x_3810:


//--------------------- .text._ZN10layer_norm31ln_parallel_residual_bwd_kernelINS_13Kernel_traitsI13__nv_bfloat16S2_fS2_fjLj3072ELj1ELj1ELj4ELj16ENS_18Kernel_traits_baseILj3072ES2_S2_fS2_fjLj128EEEEELb0ELb1ELb1EEEvNS_9BwdParamsE --------------------------
	.section	.text._ZN10layer_norm31ln_parallel_residual_bwd_kernelINS_13Kernel_traitsI13__nv_bfloat16S2_fS2_fjLj3072ELj1ELj1ELj4ELj16ENS_18Kernel_traits_baseILj3072ES2_S2_fS2_fjLj128EEEEELb0ELb1ELb1EEEvNS_9BwdParamsE,"ax",@progbits
	.align	128
        .global         _ZN10layer_norm31ln_parallel_residual_bwd_kernelINS_13Kernel_traitsI13__nv_bfloat16S2_fS2_fjLj3072ELj1ELj1ELj4ELj16ENS_18Kernel_traits_baseILj3072ES2_S2_fS2_fjLj128EEEEELb0ELb1ELb1EEEvNS_9BwdParamsE
        .type           _ZN10layer_norm31ln_parallel_residual_bwd_kernelINS_13Kernel_traitsI13__nv_bfloat16S2_fS2_fjLj3072ELj1ELj1ELj4ELj16ENS_18Kernel_traits_baseILj3072ES2_S2_fS2_fjLj128EEEEELb0ELb1ELb1EEEvNS_9BwdParamsE,@function
        .size           _ZN10layer_norm31ln_parallel_residual_bwd_kernelINS_13Kernel_traitsI13__nv_bfloat16S2_fS2_fjLj3072ELj1ELj1ELj4ELj16ENS_18Kernel_traits_baseILj3072ES2_S2_fS2_fjLj128EEEEELb0ELb1ELb1EEEvNS_9BwdParamsE,(.L_x_3811 - _ZN10layer_norm31ln_parallel_residual_bwd_kernelINS_13Kernel_traitsI13__nv_bfloat16S2_fS2_fjLj3072ELj1ELj1ELj4ELj16ENS_18Kernel_traits_baseILj3072ES2_S2_fS2_fjLj128EEEEELb0ELb1ELb1EEEvNS_9BwdParamsE)
        .other          _ZN10layer_norm31ln_parallel_residual_bwd_kernelINS_13Kernel_traitsI13__nv_bfloat16S2_fS2_fjLj3072ELj1ELj1ELj4ELj16ENS_18Kernel_traits_baseILj3072ES2_S2_fS2_fjLj128EEEEELb0ELb1ELb1EEEvNS_9BwdParamsE,@"STO_CUDA_ENTRY STV_DEFAULT"
_ZN10layer_norm31ln_parallel_residual_bwd_kernelINS_13Kernel_traitsI13__nv_bfloat16S2_fS2_fjLj3072ELj1ELj1ELj4ELj16ENS_18Kernel_traits_baseILj3072ES2_S2_fS2_fjLj128EEEEELb0ELb1ELb1EEEvNS_9BwdParamsE:
.text._ZN10layer_norm31ln_parallel_residual_bwd_kernelINS_13Kernel_traitsI13__nv_bfloat16S2_fS2_fjLj3072ELj1ELj1ELj4ELj16ENS_18Kernel_traits_baseILj3072ES2_S2_fS2_fjLj128EEEEELb0ELb1ELb1EEEvNS_9BwdParamsE:
        /* <DEDUP_REMOVED lines=32> */
[----:B------:R-:W-:Y:S01]  /*0200*/  HFMA2 R122, -RZ, RZ, 0, 0 ;  /* 0x00000000ff7a7431 */ /* 0x000fe200000001ff */
        /* <DEDUP_REMOVED lines=22> */
[----:B-1----:R-:W-:Y:S01]  /*0370*/  IMAD.WIDE.U32 R2, R50, 0x10, R2 ;  /* 0x0000001032027825 */ /* 0x002fe200078e0002 */
[----:B------:R-:W-:-:S02]  /*0380*/  CS2R R76, SRZ ;  /* 0x00000000004c7805 */ /* 0x000fc4000001ff00 */
[----:B------:R-:W-:Y:S01]  /*0390*/  MOV R137, RZ ;  /* 0x000000ff00897202 */ /* 0x000fe20000000f00 */
[----:B------:R-:W-:Y:S01]  /*03a0*/  UPLOP3.LUT UP1, UPT, UPT, UPT, UPT, 0x40, 0x4 ;  /* 0x000000000004789c */ /* 0x000fe20003f2e870 */
[----:B0-----:R-:W2:Y:S01]  /*03b0*/  LDG.E.128 R148, desc[UR20][R2.64] ;  /* 0x0000001402947981 */ /* 0x001ea2000c1e1d00 */
[----:B------:R-:W0:Y:S03]  /*03c0*/  LDCU UR23, c[0x0][0x388] ;  /* 0x00007100ff1777ac */ /* 0x000e260008000800 */
[----:B------:R-:W3:Y:S01]  /*03d0*/  LDG.E.128 R8, desc[UR20][R2.64+0x800] ;  /* 0x0008001402087981 */ /* 0x000ee2000c1e1d00 */
[----:B------:R-:W1:Y:S03]  /*03e0*/  LDCU.U8 UR22, c[0x0][0x410] ;  /* 0x00008200ff1677ac */ /* 0x000e660008000000 */
[----:B------:R-:W4:Y:S01]  /*03f0*/  LDG.E.128 R4, desc[UR20][R2.64+0x1000] ;  /* 0x0010001402047981 */ /* 0x000f22000c1e1d00 */
[----:B------:R-:W0:Y:S01]  /*0400*/  LDCU UR28, c[0x0][0x400] ;  /* 0x00008000ff1c77ac */ /* 0x000e220008000800 */
[----:B------:R-:W0:Y:S01]  /*0410*/  LDCU.64 UR12, c[0x0][0x470] ;  /* 0x00008e00ff0c77ac */ /* 0x000e220008000a00 */
[----:B------:R-:W0:Y:S01]  /*0420*/  LDCU.64 UR10, c[0x0][0x478] ;  /* 0x00008f00ff0a77ac */ /* 0x000e220008000a00 */
[----:B------:R-:W0:Y:S01]  /*0430*/  LDCU.128 UR16, c[0x0][0x3c0] ;  /* 0x00007800ff1077ac */ /* 0x000e220008000c00 */
[----:B------:R-:W0:Y:S01]  /*0440*/  LDCU.64 UR24, c[0x0][0x438] ;  /* 0x00008700ff1877ac */ /* 0x000e220008000a00 */
[----:B------:R-:W0:Y:S01]  /*0450*/  LDCU.64 UR26, c[0x0][0x380] ;  /* 0x00007000ff1a77ac */ /* 0x000e220008000a00 */
[----:B--2---:R-:W-:-:S02]  /*0460*/  PRMT R135, R148, 0x7632, R135 ;  /* 0x0000763294877816 */ /* 0x004fc40000000087 */
[----:B------:R-:W-:Y:S02]  /*0470*/  PRMT R134, R149, 0x7632, R134 ;  /* 0x0000763295867816 */ /* 0x000fe40000000086 */
[----:B------:R-:W-:Y:S02]  /*0480*/  PRMT R133, R150, 0x7632, R133 ;  /* 0x0000763296857816 */ /* 0x000fe40000000085 */
[----:B------:R-:W-:Y:S02]  /*0490*/  PRMT R132, R151, 0x7632, R132 ;  /* 0x0000763297847816 */ /* 0x000fe40000000084 */
[----:B---3--:R-:W-:Y:S02]  /*04a0*/  PRMT R131, R8, 0x7632, R131 ;  /* 0x0000763208837816 */ /* 0x008fe40000000083 */
[----:B------:R-:W-:Y:S02]  /*04b0*/  PRMT R130, R9, 0x7632, R130 ;  /* 0x0000763209827816 */ /* 0x000fe40000000082 */
[----:B------:R-:W-:-:S02]  /*04c0*/  PRMT R129, R10, 0x7632, R129 ;  /* 0x000076320a817816 */ /* 0x000fc40000000081 */
[----:B------:R-:W-:Y:S02]  /*04d0*/  PRMT R128, R11, 0x7632, R128 ;  /* 0x000076320b807816 */ /* 0x000fe40000000080 */
[----:B----4-:R-:W-:Y:S02]  /*04e0*/  PRMT R127, R4, 0x7632, R127 ;  /* 0x00007632047f7816 */ /* 0x010fe4000000007f */
[----:B------:R-:W-:Y:S02]  /*04f0*/  PRMT R126, R5, 0x7632, R126 ;  /* 0x00007632057e7816 */ /* 0x000fe4000000007e */
[----:B------:R-:W-:Y:S02]  /*0500*/  PRMT R125, R6, 0x7632, R125 ;  /* 0x00007632067d7816 */ /* 0x000fe4000000007d */
[----:B------:R-:W-:Y:S02]  /*0510*/  PRMT R124, R7, 0x7632, R124 ;  /* 0x00007632077c7816 */ /* 0x000fe4000000007c */
        /* <DEDUP_REMOVED lines=24> */
.L_x_1108:
[----:B0-----:R-:W0:Y:S01]  /*06a0*/  LDC.64 R154, c[0x0][0x3a8] ;  /* 0x0000ea00ff9a7b82 */ /* 0x001e220000000a00 */
[----:B------:R-:W-:Y:S02]  /*06b0*/  UIMAD UR5, UR4, UR23, URZ ;  /* 0x00000017040572a4 */ /* 0x000fe4000f8e02ff */
[----:B------:R-:W-:Y:S02]  /*06c0*/  UIMAD.WIDE UR8, UR4, 0x4, UR16 ;  /* 0x00000004040878a5 */ /* 0x000fe4000f8e0210 */
[----:B------:R-:W-:Y:S02]  /*06d0*/  USHF.R.S32.HI UR6, URZ, 0x1f, UR5 ;  /* 0x0000001fff067899 */ /* 0x000fe40008011405 */
[----:B------:R-:W-:Y:S01]  /*06e0*/  UIMAD.WIDE UR14, UR4, 0x4, UR18 ;  /* 0x00000004040e78a5 */ /* 0x000fe2000f8e0212 */
[----:B------:R-:W1:Y:S01]  /*06f0*/  LDC.64 R72, c[0x0][0x428] ;  /* 0x00010a00ff487b82 */ /* 0x000e620000000a00 */
[----:B------:R-:W-:Y:S01]  /*0700*/  ULEA.HI UR6, UR6, UR5, URZ, 0x3 ;  /* 0x0000000506067291 */ /* 0x000fe2000f8f18ff */
[----:B------:R-:W-:-:S02]  /*0710*/  MOV R58, UR8 ;  /* 0x00000008003a7c02 */ /* 0x000fc40008000f00 */
[----:B------:R-:W-:Y:S02]  /*0720*/  MOV R59, UR9 ;  /* 0x00000009003b7c02 */ /* 0x000fe40008000f00 */
[----:B------:R-:W-:Y:S02]  /*0730*/  MOV R60, UR14 ;  /* 0x0000000e003c7c02 */ /* 0x000fe40008000f00 */
[----:B------:R-:W-:Y:S01]  /*0740*/  MOV R151, UR6 ;  /* 0x0000000600977c02 */ /* 0x000fe20008000f00 */
[----:B------:R-:W2:Y:S01]  /*0750*/  LDG.E R0, desc[UR20][R58.64] ;  /* 0x000000143a007981 */ /* 0x000ea2000c1e1900 */
[----:B------:R-:W-:Y:S02]  /*0760*/  MOV R61, UR15 ;  /* 0x0000000f003d7c02 */ /* 0x000fe40008000f00 */
[----:B------:R-:W-:-:S03]  /*0770*/  LEA.HI.SX32 R151, R151, R50, 0x1d ;  /* 0x0000003297977211 */ /* 0x000fc600078feaff */
[----:B------:R-:W3:Y:S01]  /*0780*/  LDG.E R150, desc[UR20][R60.64] ;  /* 0x000000143c967981 */ /* 0x000ee2000c1e1900 */
[C---:B------:R-:W-:Y:S01]  /*0790*/  IADD3 R149, PT, PT, R151.reuse, 0x80, RZ ;  /* 0x0000008097957810 */ /* 0x040fe20007ffe0ff */
[C---:B0-----:R-:W-:Y:S01]  /*07a0*/  IMAD.WIDE.U32 R2, R151.reuse, 0x20, R154 ;  /* 0x0000002097027825 */ /* 0x041fe200078e009a */
[----:B------:R-:W-:-:S03]  /*07b0*/  IADD3 R123, PT, PT, R151, 0x100, RZ ;  /* 0x00000100977b7810 */ /* 0x000fc60007ffe0ff */
[----:B-1----:R-:W-:Y:S01]  /*07c0*/  IMAD.WIDE.U32 R44, R151, 0x10, R72 ;  /* 0x00000010972c7825 */ /* 0x002fe200078e0048 */
[----:B------:R-:W4:Y:S03]  /*07d0*/  LDG.E.128 R40, desc[UR20][R2.64] ;  /* 0x0000001402287981 */ /* 0x000f26000c1e1d00 */
[--C-:B------:R-:W-:Y:S01]  /*07e0*/  IMAD.WIDE.U32 R152, R149, 0x20, R154.reuse ;  /* 0x0000002095987825 */ /* 0x100fe200078e009a */
[----:B------:R0:W4:Y:S03]  /*07f0*/  LDG.E.128 R48, desc[UR20][R2.64+0x10] ;  /* 0x0000101402307981 */ /* 0x000126000c1e1d00 */
[----:B------:R-:W-:Y:S01]  /*0800*/  IMAD.WIDE.U32 R154, R123, 0x20, R154 ;  /* 0x000000207b9a7825 */ /* 0x000fe200078e009a */
[----:B------:R-:W4:Y:S04]  /*0810*/  LDG.E.128 R44, desc[UR20][R44.64] ;  /* 0x000000142c2c7981 */ /* 0x000f28000c1e1d00 */
[----:B------:R-:W4:Y:S04]  /*0820*/  LDG.E.128 R60, desc[UR20][R152.64+0x10] ;  /* 0x00001014983c7981 */ /* 0x000f28000c1e1d00 */
[----:B------:R-:W4:Y:S01]  /*0830*/  LDG.E.128 R64, desc[UR20][R154.64] ;  /* 0x000000149a407981 */ /* 0x000f22000c1e1d00 */
[----:B------:R-:W-:-:S03]  /*0840*/  IMAD.WIDE.U32 R56, R149, 0x10, R72 ;  /* 0x0000001095387825 */ /* 0x000fc600078e0048 */
[----:B------:R1:W4:Y:S04]  /*0850*/  LDG.E.128 R52, desc[UR20][R152.64] ;  /* 0x0000001498347981 */ /* 0x000328000c1e1d00 */
[----:B------:R1:W4:Y:S01]  /*0860*/  LDG.E.128 R68, desc[UR20][R154.64+0x10] ;  /* 0x000010149a447981 */ /* 0x000322000c1e1d00 */
[----:B------:R-:W-:-:S03]  /*0870*/  IMAD.WIDE.U32 R72, R123, 0x10, R72 ;  /* 0x000000107b487825 */ /* 0x000fc600078e0048 */
[----:B------:R-:W4:Y:S04]  /*0880*/  LDG.E.128 R56, desc[UR20][R56.64] ;  /* 0x0000001438387981 */ /* 0x000f28000c1e1d00 */
[----:B------:R-:W4:Y:S01]  /*0890*/  LDG.E.128 R72, desc[UR20][R72.64] ;  /* 0x0000001448487981 */ /* 0x000f22000c1e1d00 */
[----:B------:R-:W-:-:S04]  /*08a0*/  ISETP.NE.U32.AND P1, PT, RZ, UR24, PT ;  /* 0x00000018ff007c0c */ /* 0x000fc8000bf25070 */
[----:B------:R-:W-:-:S13]  /*08b0*/  ISETP.NE.AND.EX P1, PT, RZ, UR25, PT, P1 ;  /* 0x00000019ff007c0c */ /* 0x000fda000bf25310 */
[----:B------:R-:W1:Y:S08]  /*08c0*/  @P1 LDC.64 R156, c[0x0][0x438] ;  /* 0x00010e00ff9c1b82 */ /* 0x000e700000000a00 */
[----:B0-----:R-:W0:Y:S08]  /*08d0*/  @P1 LDC.64 R2, c[0x0][0x438] ;  /* 0x00010e00ff021b82 */ /* 0x001e300000000a00 */
[----:B------:R-:W1:Y:S01]  /*08e0*/  @P1 LDC.64 R158, c[0x0][0x438] ;  /* 0x00010e00ff9e1b82 */ /* 0x000e620000000a00 */
[----:B------:R-:W-:Y:S01]  /*08f0*/  ISETP.NE.AND P2, PT, RZ, UR22, PT ;  /* 0x00000016ff007c0c */ /* 0x000fe2000bf45270 */
[----:B0-----:R-:W-:-:S05]  /*0900*/  @P1 IMAD.WIDE.U32 R2, R151, 0x20, R2 ;  /* 0x0000002097021825 */ /* 0x001fca00078e0002 */
[----:B-----5:R-:W5:Y:S01]  /*0910*/  @P1 LDG.E.128 R4, desc[UR20][R2.64] ;  /* 0x0000001402041981 */ /* 0x020f62000c1e1d00 */
[----:B-1----:R-:W-:-:S03]  /*0920*/  @P1 IMAD.WIDE.U32 R158, R149, 0x20, R158 ;  /* 0x00000020959e1825 */ /* 0x002fc600078e009e */
[----:B------:R-:W5:Y:S04]  /*0930*/  @P1 LDG.E.128 R8, desc[UR20][R2.64+0x10] ;  /* 0x0000101402081981 */ /* 0x000f68000c1e1d00 */
[----:B------:R-:W5:Y:S04]  /*0940*/  @P1 LDG.E.128 R12, desc[UR20][R158.64] ;  /* 0x000000149e0c1981 */ /* 0x000f68000c1e1d00 */
[----:B------:R-:W5:Y:S01]  /*0950*/  @P1 LDG.E.128 R16, desc[UR20][R158.64+0x10] ;  /* 0x000010149e101981 */ /* 0x000f62000c1e1d00 */
[----:B--2---:R-:W-:Y:S02]  /*0960*/  FSEL R161, R0, RZ, !P2 ;  /* 0x000000ff00a17208 */ /* 0x004fe40005000000 */
[----:B---3--:R-:W-:-:S03]  /*0970*/  R2UR UR9, R150 ;  /* 0x00000000960972ca */ /* 0x008fc600000e0000 */
[C---:B----4-:R-:W-:Y:S01]  /*0980*/  FADD.FTZ R0, -R161.reuse, R40 ;  /* 0x00000028a1007221 */ /* 0x050fe20000010100 */
[C---:B------:R-:W-:Y:S01]  /*0990*/  FADD.FTZ R152, -R161.reuse, R41 ;  /* 0x00000029a1987221 */ /* 0x040fe20000010100 */
[----:B------:R-:W-:Y:S01]  /*09a0*/  FADD.FTZ R154, -R161, R42 ;  /* 0x0000002aa19a7221 */ /* 0x000fe20000010100 */
[----:B------:R-:W-:-:S04]  /*09b0*/  @P1 IMAD.WIDE.U32 R40, R123, 0x20, R156 ;  /* 0x000000207b281825 */ /* 0x000fc800078e009c */
[C-C-:B------:R-:W-:Y:S01]  /*09c0*/  FADD.FTZ R160, -R161.reuse, R43.reuse ;  /* 0x0000002ba1a07221 */ /* 0x140fe20000010100 */
[----:B------:R-:W-:Y:S02]  /*09d0*/  PRMT R42, R44, 0x7632, R42 ;  /* 0x000076322c2a7816 */ /* 0x000fe4000000002a */
[----:B------:R-:W-:Y:S01]  /*09e0*/  FMUL.FTZ R0, R0, UR9 ;  /* 0x0000000900007c20 */ /* 0x000fe20008410000 */
[----:B------:R-:W-:Y:S01]  /*09f0*/  SHF.L.U32 R157, R44, 0x10, RZ ;  /* 0x000000102c9d7819 */ /* 0x000fe200000006ff */
[----:B------:R-:W5:Y:S01]  /*0a00*/  @P1 LDG.E.128 R20, desc[UR20][R40.64] ;  /* 0x0000001428141981 */ /* 0x000f62000c1e1d00 */
[----:B------:R-:W-:Y:S01]  /*0a10*/  FADD.FTZ R173, -R161, R60 ;  /* 0x0000003ca1ad7221 */ /* 0x000fe20000010100 */
[----:B------:R-:W-:Y:S02]  /*0a20*/  SHF.L.U32 R60, R42, 0x10, RZ ;  /* 0x000000102a3c7819 */ /* 0x000fe400000006ff */
[----:B------:R-:W-:Y:S01]  /*0a30*/  PRMT R43, R45, 0x7632, R43 ;  /* 0x000076322d2b7816 */ /* 0x000fe2000000002b */
[----:B------:R-:W-:Y:S01]  /*0a40*/  FADD.FTZ R181, -R161, R67 ;  /* 0x00000043a1b57221 */ /* 0x000fe20000010100 */
[----:B------:R-:W-:Y:S01]  /*0a50*/  FMUL.FTZ R67, R148, R157 ;  /* 0x0000009d94437220 */ /* 0x000fe20000410000 */
[----:B------:R-:W-:Y:S01]  /*0a60*/  SHF.L.U32 R150, R45, 0x10, RZ ;  /* 0x000000102d967819 */ /* 0x000fe200000006ff */
[----:B------:R0:W5:Y:S01]  /*0a70*/  @P1 LDG.E.128 R24, desc[UR20][R40.64+0x10] ;  /* 0x0000101428181981 */ /* 0x000162000c1e1d00 */
[C---:B------:R-:W-:Y:S01]  /*0a80*/  PRMT R45, R46.reuse, 0x7632, R45 ;  /* 0x000076322e2d7816 */ /* 0x040fe2000000002d */
[C---:B------:R-:W-:Y:S01]  /*0a90*/  FADD.FTZ R44, -R161.reuse, R48 ;  /* 0x00000030a12c7221 */ /* 0x040fe20000010100 */
[----:B------:R-:W-:Y:S01]  /*0aa0*/  SHF.L.U32 R153, R46, 0x10, RZ ;  /* 0x000000102e997819 */ /* 0x000fe200000006ff */
[----:B------:R-:W-:Y:S01]  /*0ab0*/  FADD.FTZ R46, -R161, R49 ;  /* 0x00000031a12e7221 */ /* 0x000fe20000010100 */
[----:B------:R-:W-:Y:S01]  /*0ac0*/  PRMT R156, R47, 0x7632, R156 ;  /* 0x000076322f9c7816 */ /* 0x000fe2000000009c */
[----:B------:R-:W-:Y:S01]  /*0ad0*/  FADD.FTZ R50, -R161, R50 ;  /* 0x00000032a1327221 */ /* 0x000fe20000010100 */
[----:B------:R-:W-:Y:S01]  /*0ae0*/  SHF.L.U32 R155, R47, 0x10, RZ ;  /* 0x000000102f9b7819 */ /* 0x000fe200000006ff */
[C---:B------:R-:W-:Y:S01]  /*0af0*/  FADD.FTZ R52, -R161.reuse, R52 ;  /* 0x00000034a1347221 */ /* 0x040fe20000010100 */
[C---:B------:R-:W-:Y:S01]  /*0b00*/  FADD.FTZ R47, -R161.reuse, R53 ;  /* 0x00000035a12f7221 */ /* 0x040fe20000010100 */
[C---:B0-----:R-:W-:Y:S01]  /*0b10*/  FADD.FTZ R41, -R161.reuse, R51 ;  /* 0x00000033a1297221 */ /* 0x041fe20000010100 */
        /* <DEDUP_REMOVED lines=12> */
[----:B------:R-:W-:Y:S01]  /*0be0*/  SHF.L.U32 R65, R43, 0x10, RZ ;  /* 0x000000102b417819 */ /* 0x000fe200000006ff */
[----:B------:R-:W-:Y:S01]  /*0bf0*/  FMUL.FTZ R161, R135, R60 ;  /* 0x0000003c87a17220 */ /* 0x000fe20000410000 */
[----:B------:R-:W-:Y:S01]  /*0c00*/  FADD.FTZ R42, RZ, R67 ;  /* 0x00000043ff2a7221 */ /* 0x000fe20000010000 */
[----:B------:R-:W-:Y:S01]  /*0c10*/  FMUL.FTZ R48, R152, UR9 ;  /* 0x0000000998307c20 */ /* 0x000fe20008410000 */
[----:B------:R-:W-:Y:S01]  /*0c20*/  FFMA.FTZ R43, R0, R67, RZ ;  /* 0x00000043002b7223 */ /* 0x000fe200000100ff */
[----:B------:R-:W-:Y:S01]  /*0c30*/  FMUL.FTZ R69, R147, R150 ;  /* 0x0000009693457220 */ /* 0x000fe20000410000 */
[----:B------:R-:W-:Y:S01]  /*0c40*/  FADD.FTZ R42, R161, R42 ;  /* 0x0000002aa12a7221 */ /* 0x000fe20000010000 */
[----:B------:R-:W-:Y:S01]  /*0c50*/  FMUL.FTZ R54, R154, UR9 ;  /* 0x000000099a367c20 */ /* 0x000fe20008410000 */
[----:B------:R-:W-:Y:S01]  /*0c60*/  FFMA.FTZ R43, R48, R161, R43 ;  /* 0x000000a1302b7223 */ /* 0x000fe2000001002b */
[----:B------:R-:W-:Y:S01]  /*0c70*/  PRMT R164, R56, 0x7632, R164 ;  /* 0x0000763238a47816 */ /* 0x000fe200000000a4 */
[----:B------:R-:W-:Y:S01]  /*0c80*/  FMUL.FTZ R163, R134, R65 ;  /* 0x0000004186a37220 */ /* 0x000fe20000410000 */
[----:B------:R-:W-:Y:S01]  /*0c90*/  SHF.L.U32 R49, R56, 0x10, RZ ;  /* 0x0000001038317819 */ /* 0x000fe200000006ff */
[----:B------:R-:W-:Y:S01]  /*0ca0*/  FADD.FTZ R42, R69, R42 ;  /* 0x0000002a452a7221 */ /* 0x000fe20000010000 */
[----:B------:R-:W-:Y:S01]  /*0cb0*/  FMUL.FTZ R56, R160, UR9 ;  /* 0x00000009a0387c20 */ /* 0x000fe20008410000 */
[----:B------:R-:W-:Y:S01]  /*0cc0*/  FFMA.FTZ R43, R54, R69, R43 ;  /* 0x00000045362b7223 */ /* 0x000fe2000001002b */
[----:B------:R-:W-:-:S02]  /*0cd0*/  PRMT R176, R72, 0x7632, R176 ;  /* 0x0000763248b07816 */ /* 0x000fc400000000b0 */
[----:B------:R-:W-:Y:S01]  /*0ce0*/  SHF.L.U32 R53, R72, 0x10, RZ ;  /* 0x0000001048357819 */ /* 0x000fe200000006ff */
[----:B------:R-:W-:Y:S01]  /*0cf0*/  FMUL.FTZ R72, R41, UR9 ;  /* 0x0000000929487c20 */ /* 0x000fe20008410000 */
[----:B------:R-:W-:Y:S01]  /*0d00*/  SHF.L.U32 R62, R45, 0x10, RZ ;  /* 0x000000102d3e7819 */ /* 0x000fe200000006ff */
[----:B------:R-:W-:Y:S01]  /*0d10*/  FMUL.FTZ R64, R146, R153 ;  /* 0x0000009992407220 */ /* 0x000fe20000410000 */
[----:B------:R-:W-:Y:S01]  /*0d20*/  FADD.FTZ R41, R163, R42 ;  /* 0x0000002aa3297221 */ /* 0x000fe20000010000 */
[----:B------:R-:W-:Y:S01]  /*0d30*/  FMUL.FTZ R71, R44, UR9 ;  /* 0x000000092c477c20 */ /* 0x000fe20008410000 */
[----:B------:R-:W-:Y:S01]  /*0d40*/  FFMA.FTZ R42, R56, R163, R43 ;  /* 0x000000a3382a7223 */ /* 0x000fe2000001002b */
[----:B------:R-:W-:Y:S01]  /*0d50*/  FMUL.FTZ R167, R133, R62 ;  /* 0x0000003e85a77220 */ /* 0x000fe20000410000 */
[----:B------:R-:W-:Y:S01]  /*0d60*/  FADD.FTZ R44, R64, R41 ;  /* 0x00000029402c7221 */ /* 0x000fe20000010000 */
[----:B------:R-:W-:Y:S01]  /*0d70*/  FMUL.FTZ R70, R46, UR9 ;  /* 0x000000092e467c20 */ /* 0x000fe20008410000 */
[----:B------:R-:W-:Y:S01]  /*0d80*/  FFMA.FTZ R41, R71, R64, R42 ;  /* 0x0000004047297223 */ /* 0x000fe2000001002a */
[----:B------:R-:W-:Y:S01]  /*0d90*/  SHF.L.U32 R68, R156, 0x10, RZ ;  /* 0x000000109c447819 */ /* 0x000fe200000006ff */
[----:B------:R-:W-:Y:S01]  /*0da0*/  FMUL.FTZ R66, R145, R155 ;  /* 0x0000009b91427220 */ /* 0x000fe20000410000 */
[----:B------:R-:W-:Y:S01]  /*0db0*/  FADD.FTZ R43, R167, R44 ;  /* 0x0000002ca72b7221 */ /* 0x000fe20000010000 */
[----:B------:R-:W-:Y:S01]  /*0dc0*/  FMUL.FTZ R159, R50, UR9 ;  /* 0x00000009329f7c20 */ /* 0x000fe20008410000 */
[----:B------:R-:W-:Y:S01]  /*0dd0*/  FFMA.FTZ R42, R70, R167, R41 ;  /* 0x000000a7462a7223 */ /* 0x000fe20000010029 */
[----:B------:R-:W-:Y:S01]  /*0de0*/  FMUL.FTZ R165, R132, R68 ;  /* 0x0000004484a57220 */ /* 0x000fe20000410000 */
[----:B------:R-:W-:-:S02]  /*0df0*/  FADD.FTZ R44, R66, R43 ;  /* 0x0000002b422c7221 */ /* 0x000fc40000010000 */
[----:B------:R-:W-:Y:S01]  /*0e00*/  FFMA.FTZ R41, R159, R66, R42 ;  /* 0x000000429f297223 */ /* 0x000fe2000001002a */
[C---:B------:R-:W-:Y:S01]  /*0e10*/  PRMT R184, R74.reuse, 0x7632, R184 ;  /* 0x000076324ab87816 */ /* 0x040fe200000000b8 */
[----:B------:R-:W-:Y:S01]  /*0e20*/  FADD.FTZ R43, R165, R44 ;  /* 0x0000002ca52b7221 */ /* 0x000fe20000010000 */
[----:B------:R-:W-:Y:S01]  /*0e30*/  SHF.L.U32 R55, R74, 0x10, RZ ;  /* 0x000000104a377819 */ /* 0x000fe200000006ff */
[----:B------:R-:W-:Y:S01]  /*0e40*/  FMUL.FTZ R74, R144, R49 ;  /* 0x00000031904a7220 */ /* 0x000fe20000410000 */
[----:B------:R-:W-:Y:S01]  /*0e50*/  SHF.L.U32 R164, R164, 0x10, RZ ;  /* 0x00000010a4a47819 */ /* 0x000fe200000006ff */
[----:B------:R-:W-:Y:S01]  /*0e60*/  FMUL.FTZ R61, R52, UR9 ;  /* 0x00000009343d7c20 */ /* 0x000fe20008410000 */
[----:B------:R-:W-:Y:S01]  /*0e70*/  FFMA.FTZ R42, R72, R165, R41 ;  /* 0x000000a5482a7223 */ /* 0x000fe20000010029 */
[C---:B------:R-:W-:Y:S01]  /*0e80*/  PRMT R166, R57.reuse, 0x7632, R166 ;  /* 0x0000763239a67816 */ /* 0x040fe200000000a6 */
[----:B------:R-:W-:Y:S01]  /*0e90*/  FADD.FTZ R44, R74, R43 ;  /* 0x0000002b4a2c7221 */ /* 0x000fe20000010000 */
[----:B------:R-:W-:Y:S01]  /*0ea0*/  SHF.L.U32 R57, R57, 0x10, RZ ;  /* 0x0000001039397819 */ /* 0x000fe200000006ff */
[----:B------:R-:W-:Y:S01]  /*0eb0*/  FMUL.FTZ R171, R131, R164 ;  /* 0x000000a483ab7220 */ /* 0x000fe20000410000 */
[----:B------:R-:W-:Y:S01]  /*0ec0*/  FMUL.FTZ R52, R47, UR9 ;  /* 0x000000092f347c20 */ /* 0x000fe20008410000 */
[----:B------:R-:W-:Y:S01]  /*0ed0*/  FFMA.FTZ R41, R61, R74, R42 ;  /* 0x0000004a3d297223 */ /* 0x000fe2000001002a */
[----:B------:R-:W-:Y:S01]  /*0ee0*/  SHF.L.U32 R166, R166, 0x10, RZ ;  /* 0x00000010a6a67819 */ /* 0x000fe200000006ff */
        /* <DEDUP_REMOVED lines=42> */
[----:B------:R-:W-:Y:S01]  /*1190*/  FADD.FTZ R43, R42, R183 ;  /* 0x000000b72a2b7221 */ /* 0x000fe20000010000 */
[----:B------:R-:W-:Y:S01]  /*11a0*/  FMUL.FTZ R175, R178, UR9 ;  /* 0x00000009b2af7c20 */ /* 0x000fe20008410000 */
[----:B------:R-:W-:Y:S01]  /*11b0*/  FMUL.FTZ R176, R139, R73 ;  /* 0x000000498bb07220 */ /* 0x000fe20000410000 */
[----:B------:R-:W-:Y:S01]  /*11c0*/  FFMA.FTZ R42, R158, R183, R41 ;  /* 0x000000b79e2a7223 */ /* 0x000fe20000010029 */
[----:B------:R-:W-:Y:S01]  /*11d0*/  FMUL.FTZ R178, R187, UR9 ;  /* 0x00000009bbb27c20 */ /* 0x000fe20008410000 */
[----:B------:R-:W-:Y:S01]  /*11e0*/  FMUL.FTZ R162, R181, UR9 ;  /* 0x00000009b5a27c20 */ /* 0x000fe20008410000 */
[----:B------:R-:W-:Y:S01]  /*11f0*/  FMUL.FTZ R187, R126, R188 ;  /* 0x000000bc7ebb7220 */ /* 0x000fe20000410000 */
[----:B------:R-:W-:Y:S01]  /*1200*/  FADD.FTZ R44, R43, R176 ;  /* 0x000000b02b2c7221 */ /* 0x000fe20000010000 */
[----:B------:R-:W-:Y:S01]  /*1210*/  FFMA.FTZ R41, R175, R176, R42 ;  /* 0x000000b0af297223 */ /* 0x000fe2000001002a */
[----:B------:R-:W-:Y:S01]  /*1220*/  SHF.L.U32 R190, R184, 0x10, RZ ;  /* 0x00000010b8be7819 */ /* 0x000fe200000006ff */
[----:B------:R-:W-:Y:S01]  /*1230*/  FMUL.FTZ R181, R182, UR9 ;  /* 0x00000009b6b57c20 */ /* 0x000fe20008410000 */
[----:B------:R-:W-:Y:S01]  /*1240*/  FMUL.FTZ R180, R138, R55 ;  /* 0x000000378ab47220 */ /* 0x000fe20000410000 */
[----:B------:R-:W-:Y:S01]  /*1250*/  FADD.FTZ R43, R44, R187 ;  /* 0x000000bb2c2b7221 */ /* 0x000fe20000010000 */
[----:B------:R-:W-:Y:S01]  /*1260*/  FFMA.FTZ R42, R162, R187, R41 ;  /* 0x000000bba22a7223 */ /* 0x000fe20000010029 */
[----:B------:R-:W-:Y:S01]  /*1270*/  PRMT R40, R75, 0x7632, R40 ;  /* 0x000076324b287816 */ /* 0x000fe20000000028 */
[----:B------:R-:W-:Y:S01]  /*1280*/  FMUL.FTZ R191, R3, UR9 ;  /* 0x0000000903bf7c20 */ /* 0x000fe20008410000 */
[----:B------:R-:W-:Y:S01]  /*1290*/  SHF.L.U32 R75, R75, 0x10, RZ ;  /* 0x000000104b4b7819 */ /* 0x000fe200000006ff */
[----:B------:R-:W-:Y:S01]  /*12a0*/  FMUL.FTZ R193, R125, R190 ;  /* 0x000000be7dc17220 */ /* 0x000fe20000410000 */
[----:B------:R-:W-:Y:S01]  /*12b0*/  FADD.FTZ R44, R43, R180 ;  /* 0x000000b42b2c7221 */ /* 0x000fe20000010000 */
[----:B------:R-:W-:Y:S01]  /*12c0*/  FFMA.FTZ R3, R181, R180, R42 ;  /* 0x000000b4b5037223 */ /* 0x000fe2000001002a */
[----:B------:R-:W-:Y:S01]  /*12d0*/  SHF.L.U32 R192, R40, 0x10, RZ ;  /* 0x0000001028c07819 */ /* 0x000fe200000006ff */
[----:B------:R-:W-:Y:S01]  /*12e0*/  FMUL.FTZ R182, R136, R75 ;  /* 0x0000004b88b67220 */ /* 0x000fe20000410000 */
[----:B------:R-:W-:Y:S01]  /*12f0*/  FADD.FTZ R41, R44, R193 ;  /* 0x000000c12c297221 */ /* 0x000fe20000010000 */
[----:B------:R-:W-:Y:S01]  /*1300*/  FFMA.FTZ R40, R178, R193, R3 ;  /* 0x000000c1b2287223 */ /* 0x000fe20000010003 */
[----:B------:R-:W-:Y:S01]  /*1310*/  FMUL.FTZ R184, R2, UR9 ;  /* 0x0000000902b87c20 */ /* 0x000fe20008410000 */
        /* <DEDUP_REMOVED lines=24> */
[----:B--2---:R-:W-:Y:S01]  /*14a0*/  LOP3.LUT P0, RZ, R50, 0x1f, RZ, 0xc0, !PT ;  /* 0x0000001f32ff7812 */ /* 0x004fe2000780c0ff */
[----:B------:R-:W-:Y:S01]  /*14b0*/  BSSY.RECONVERGENT B0, `(.L_x_1082) ;  /* 0x000000c000007945 */ /* 0x000fe20003800200 */
[----:B0-----:R-:W-:Y:S01]  /*14c0*/  FADD.FTZ R2, R41, R2 ;  /* 0x0000000229027221 */ /* 0x001fe20000010000 */
[----:B-1----:R-:W-:-:S10]  /*14d0*/  FADD.FTZ R3, R40, R3 ;  /* 0x0000000328037221 */ /* 0x002fd40000010000 */
        /* <DEDUP_REMOVED lines=9> */
.L_x_1083:
[----:B------:R-:W-:Y:S05]  /*1570*/  BSYNC.RECONVERGENT B0 ;  /* 0x0000000000007941 */ /* 0x000fea0003800200 */
.L_x_1082:
[----:B------:R-:W1:Y:S08]  /*1580*/  S2UR UR6, SR_CgaCtaId ;  /* 0x00000000000679c3 */ /* 0x000e700000008800 */
[----:B------:R-:W-:Y:S01]  /*1590*/  BAR.SYNC.DEFER_BLOCKING 0x0 ;  /* 0x0000000000007b1d */ /* 0x000fe20000010000 */
[----:B------:R-:W-:Y:S01]  /*15a0*/  UISETP.NE.U32.AND UP0, UPT, UR24, URZ, UPT ;  /* 0x000000ff1800728c */ /* 0x000fe2000bf05070 */
[----:B------:R-:W-:Y:S01]  /*15b0*/  FADD.FTZ R104, R51, R104 ;  /* 0x0000006833687221 */ /* 0x000fe20000010000 */
[----:B------:R-:W-:Y:S01]  /*15c0*/  FFMA.FTZ R84, R173, R51, R84 ;  /* 0x00000033ad547223 */ /* 0x000fe20000010054 */
[----:B------:R-:W-:Y:S01]  /*15d0*/  UIADD3 UR4, UPT, UPT, UR4, UR26, URZ ;  /* 0x0000001a04047290 */ /* 0x000fe2000fffe0ff */
[----:B------:R-:W-:Y:S01]  /*15e0*/  FADD.FTZ R122, R157, R122 ;  /* 0x0000007a9d7a7221 */ /* 0x000fe20000010000 */
[----:B------:R-:W-:Y:S01]  /*15f0*/  UMOV UR5, 0x400 ;  /* 0x0000040000057882 */ /* 0x000fe20000000000 */
[----:B------:R-:W-:Y:S01]  /*1600*/  UISETP.NE.AND.EX UP0, UPT, UR25, URZ, UPT, UP0 ;  /* 0x000000ff1900728c */ /* 0x000fe2000bf05300 */
        /* <DEDUP_REMOVED lines=15> */
[----:B-1----:R-:W-:Y:S01]  /*1700*/  ULEA UR5, UR6, UR5, 0x18 ;  /* 0x0000000506057291 */ /* 0x002fe2000f8ec0ff */
[----:B------:R-:W-:Y:S01]  /*1710*/  FADD.FTZ R100, R49, R100 ;  /* 0x0000006431647221 */ /* 0x000fe20000010000 */
[----:B------:R-:W-:Y:S01]  /*1720*/  FFMA.FTZ R80, R61, R49, R80 ;  /* 0x000000313d507223 */ /* 0x000fe20000010050 */
[----:B------:R-:W-:Y:S01]  /*1730*/  FFMA.FTZ R81, R52, R164, R81 ;  /* 0x000000a434517223 */ /* 0x000fe20000010051 */
[----:B------:R-:W-:Y:S01]  /*1740*/  UIADD3 UR6, UPT, UPT, UR5, 0x3020, URZ ;  /* 0x0000302005067890 */ /* 0x000fe2000fffe0ff */
[----:B------:R-:W-:Y:S01]  /*1750*/  FADD.FTZ R101, R164, R101 ;  /* 0x00000065a4657221 */ /* 0x000fe20000010000 */
[----:B------:R-:W-:Y:S01]  /*1760*/  @!UP1 UIADD3 UR6, UPT, UPT, UR5, 0x3000, URZ ;  /* 0x0000300005069890 */ /* 0x000fe2000fffe0ff */
[----:B------:R-:W-:Y:S01]  /*1770*/  FADD.FTZ R102, R57, R102 ;  /* 0x0000006639667221 */ /* 0x000fe20000010000 */
[----:B------:R-:W-:Y:S01]  /*1780*/  UIADD3 UR7, UPT, UPT, UR5, 0x3030, URZ ;  /* 0x0000303005077890 */ /* 0x000fe2000fffe0ff */
[----:B------:R-:W-:Y:S01]  /*1790*/  FFMA.FTZ R82, R63, R57, R82 ;  /* 0x000000393f527223 */ /* 0x000fe20000010052 */
[----:B------:R-:W-:Y:S01]  /*17a0*/  @!UP1 UIADD3 UR7, UPT, UPT, UR5, 0x3010, URZ ;  /* 0x0000301005079890 */ /* 0x000fe2000fffe0ff */
[----:B------:R-:W-:Y:S01]  /*17b0*/  FFMA.FTZ R83, R58, R166, R83 ;  /* 0x000000a63a537223 */ /* 0x000fe20000010053 */
[----:B------:R-:W-:Y:S01]  /*17c0*/  FADD.FTZ R103, R166, R103 ;  /* 0x00000067a6677221 */ /* 0x000fe20000010000 */
[----:B------:R-:W-:Y:S01]  /*17d0*/  FADD.FTZ R105, R172, R105 ;  /* 0x00000069ac697221 */ /* 0x000fe20000010000 */
[----:B------:R-:W-:Y:S01]  /*17e0*/  FFMA.FTZ R85, R160, R172, R85 ;  /* 0x000000aca0557223 */ /* 0x000fe20000010055 */
[----:B0-----:R-:W0:Y:S01]  /*17f0*/  LDS.128 R40, [UR6] ;  /* 0x00000006ff287984 */ /* 0x001e220008000c00 */
[----:B------:R-:W-:Y:S01]  /*1800*/  FADD.FTZ R106, R59, R106 ;  /* 0x0000006a3b6a7221 */ /* 0x000fe20000010000 */
[----:B------:R-:W-:Y:S01]  /*1810*/  FFMA.FTZ R86, R179, R59, R86 ;  /* 0x0000003bb3567223 */ /* 0x000fe20000010056 */
[----:B------:R-:W-:Y:S01]  /*1820*/  FADD.FTZ R107, R174, R107 ;  /* 0x0000006bae6b7221 */ /* 0x000fe20000010000 */
[----:B------:R-:W1:Y:S01]  /*1830*/  LDS.128 R44, [UR7] ;  /* 0x00000007ff2c7984 */ /* 0x000e620008000c00 */
[----:B------:R-:W-:Y:S01]  /*1840*/  FFMA.FTZ R87, R170, R174, R87 ;  /* 0x000000aeaa577223 */ /* 0x000fe20000010057 */
        /* <DEDUP_REMOVED lines=16> */
[----:B------:R-:W-:Y:S01]  /*1950*/  UISETP.GE.AND UP2, UPT, UR4, UR27, UPT ;  /* 0x0000001b0400728c */ /* 0x000fe2000bf46270 */
        /* <DEDUP_REMOVED lines=12> */
[----:B------:R-:W-:-:S12]  /*1a20*/  BRA.U UP0, `(.L_x_1084) ;  /* 0x00000009002c7547 */ /* 0x000fd8000b800000 */
        /* <DEDUP_REMOVED lines=39> */
.L_x_1086:
        /* <DEDUP_REMOVED lines=33> */
.L_x_1085:
        /* <DEDUP_REMOVED lines=34> */
.L_x_1088:
        /* <DEDUP_REMOVED lines=33> */
.L_x_1084:
        /* <DEDUP_REMOVED lines=39> */
.L_x_1090:
        /* <DEDUP_REMOVED lines=33> */
.L_x_1089:
        /* <DEDUP_REMOVED lines=34> */
.L_x_1091:
        /* <DEDUP_REMOVED lines=32> */
.L_x_1087:
        /* <DEDUP_REMOVED lines=33> */
[----:B0----5:R-:W-:Y:S01]  /*2d90*/  FFMA.FTZ R36, R61, UR9, R12 ;  /* 0x000000093d247c23 */ /* 0x021fe2000801000c */
        /* <DEDUP_REMOVED lines=16> */
.L_x_1094:
        /* <DEDUP_REMOVED lines=29> */
.L_x_1093:
        /* <DEDUP_REMOVED lines=34> */
.L_x_1096:
        /* <DEDUP_REMOVED lines=29> */
.L_x_1092:
        /* <DEDUP_REMOVED lines=35> */
.L_x_1098:
        /* <DEDUP_REMOVED lines=29> */
.L_x_1097:
        /* <DEDUP_REMOVED lines=34> */
.L_x_1099:
        /* <DEDUP_REMOVED lines=27> */
[----:B------:R-:W-:-:S07]  /*3c30*/  F2FP.BF16.F32.PACK_AB R40, R45, R40 ;  /* 0x000000282d28723e */ /* 0x000fce00000010ff */
.L_x_1095:
        /* <DEDUP_REMOVED lines=45> */
.L_x_1102:
        /* <DEDUP_REMOVED lines=29> */
.L_x_1101:
        /* <DEDUP_REMOVED lines=34> */
.L_x_1104:
        /* <DEDUP_REMOVED lines=29> */
.L_x_1100:
        /* <DEDUP_REMOVED lines=35> */
.L_x_1106:
        /* <DEDUP_REMOVED lines=29> */
.L_x_1105:
        /* <DEDUP_REMOVED lines=34> */
.L_x_1107:
        /* <DEDUP_REMOVED lines=28> */
.L_x_1103:
        /* <DEDUP_REMOVED lines=10> */
[----:B------:R-:W-:Y:S05]  /*4d50*/  BRA.U !UP2, `(.L_x_1108) ;  /* 0xffffffb90a507547 */ /* 0x000fea000b83ffff */
[----:B-----5:R-:W-:Y:S02]  /*4d60*/  MOV R4, R137 ;  /* 0x0000008900047202 */ /* 0x020fe40000000f00 */
[----:B------:R-:W-:Y:S02]  /*4d70*/  MOV R8, R122 ;  /* 0x0000007a00087202 */ /* 0x000fe40000000f00 */
[----:B------:R-:W-:Y:S02]  /*4d80*/  MOV R5, R121 ;  /* 0x0000007900057202 */ /* 0x000fe40000000f00 */
[----:B------:R-:W-:Y:S02]  /*4d90*/  MOV R9, R120 ;  /* 0x0000007800097202 */ /* 0x000fe40000000f00 */
[----:B------:R-:W-:Y:S02]  /*4da0*/  MOV R6, R119 ;  /* 0x0000007700067202 */ /* 0x000fe40000000f00 */
[----:B------:R-:W-:-:S02]  /*4db0*/  MOV R10, R118 ;  /* 0x00000076000a7202 */ /* 0x000fc40000000f00 */
[----:B------:R-:W-:Y:S02]  /*4dc0*/  MOV R7, R117 ;  /* 0x0000007500077202 */ /* 0x000fe40000000f00 */
[----:B------:R-:W-:-:S07]  /*4dd0*/  MOV R11, R116 ;  /* 0x00000074000b7202 */ /* 0x000fce0000000f00 */
.L_x_1081:
[----:B------:R-:W1:Y:S08]  /*4de0*/  S2UR UR4, SR_CTAID.X ;  /* 0x00000000000479c3 */ /* 0x000e700000002500 */
        /* <DEDUP_REMOVED lines=20> */
.L_x_1109:
        /* <DEDUP_REMOVED lines=13> */
.L_x_3811:


//--------------------- .text._ZN10layer_norm31ln_parallel_residual_bwd_kernelINS_13Kernel_traitsI13__nv_bfloat16S2_fS2_fjLj3072ELj1ELj1ELj4ELj16ENS_18Kernel_traits_baseILj3072ES2_S2_fS2_fjLj128EEEEELb1ELb0ELb0EEEvNS_9BwdParamsE --------------------------
	.section	.text._ZN10layer_norm31ln_parallel_residual_bwd_kernelINS_13Kernel_traitsI13__nv_bfloat16S2_fS2_fjLj3072ELj1ELj1ELj4ELj16ENS_18Kernel_traits_baseILj3072ES2_S2_fS2_fjLj128EEEEELb1ELb0ELb0EEEvNS_9BwdParamsE,"ax",@progbits
	.align	128
        .global         _ZN10layer_norm31ln_parallel_residual_bwd_kernelINS_13Kernel_traitsI13__nv_bfloat16S2_fS2_fjLj3072ELj1ELj1ELj4ELj16ENS_18Kernel_traits_baseILj3072ES2_S2_fS2_fjLj128EEEEELb1ELb0ELb0EEEvNS_9BwdParamsE
        .type           _ZN10layer_norm31ln_parallel_residual_bwd_kernelINS_13Kernel_traitsI13__nv_bfloat16S2_fS2_fjLj3072ELj1ELj1ELj4ELj16ENS_18Kernel_traits_baseILj3072ES2_S2_fS2_fjLj128EEEEELb1ELb0ELb0EEEvNS_9BwdParamsE,@function
        .size           _ZN10layer_norm31ln_parallel_residual_bwd_kernelINS_13Kernel_traitsI13__nv_bfloat16S2_fS2_fjLj3072ELj1ELj1ELj4ELj16ENS_18Kernel_traits_baseILj3072ES2_S2_fS2_fjLj128EEEEELb1ELb0ELb0EEEvNS_9BwdParamsE,(.L_x_3812 - _ZN10layer_norm31ln_parallel_residual_bwd_kernelINS_13Kernel_traitsI13__nv_bfloat16S2_fS2_fjLj3072ELj1ELj1ELj4ELj16ENS_18Kernel_traits_baseILj3072ES2_S2_fS2_fjLj128EEEEELb1ELb0ELb0EEEvNS_9BwdParamsE)
        .other          _ZN10layer_norm31ln_parallel_residual_bwd_kernelINS_13Kernel_traitsI13__nv_bfloat16S2_fS2_fjLj3072ELj1ELj1ELj4ELj16ENS_18Kernel_traits_baseILj3072ES2_S2_fS2_fjLj128EEEEELb1ELb0ELb0EEEvNS_9BwdParamsE,@"STO_CUDA_ENTRY STV_DEFAULT"
_ZN10layer_norm31ln_parallel_residual_bwd_kernelINS_13Kernel_traitsI13__nv_bfloat16S2_fS2_fjLj3072ELj1ELj1ELj4ELj16ENS_18Kernel_traits_baseILj3072ES2_S2_fS2_fjLj128EEEEELb1ELb0ELb0EEEvNS_9BwdParamsE:
.text._ZN10layer_norm31ln_parallel_residual_bwd_kernelINS_13Kernel_traitsI13__nv_bfloat16S2_fS2_fjLj3072ELj1ELj1ELj4ELj16ENS_18Kernel_traits_baseILj3072ES2_S2_fS2_fjLj128EEEEELb1ELb0ELb0EEEvNS_9BwdParamsE:
        /* <DEDUP_REMOVED lines=11> */
[----:B0-----:R-:W-:-:S03]  /*00b0*/  LOP3.LUT R15, R184, 0x7f, RZ, 0x3c, !PT ;  /* 0x0000007fb80f7812 */ /* 0x001fc600078e3cff */
[----:B------:R-:W0:Y:S01]  /*00c0*/  LDC.64 R16, c[0x0][0x3d0] ;  /* 0x0000f400ff107b82 */ /* 0x000e220000000a00 */
[----:B------:R-:W-:Y:S01]  /*00d0*/  MOV R21, R184 ;  /* 0x000000b800157202 */ /* 0x000fe20000000f00 */
[----:B------:R-:W0:Y:S01]  /*00e0*/  LDCU UR4, c[0x0][0x384] ;  /* 0x00007080ff0477ac */ /* 0x000e220008000800 */
[----:B------:R-:W-:-:S04]  /*00f0*/  LEA.HI.SX32 R15, R0, R15, 0x1d ;  /* 0x0000000f000f7211 */ /* 0x000fc800078feaff */
[C---:B------:R-:W-:Y:S01]  /*0100*/  ISETP.GE.U32.AND P2, PT, R15.reuse, 0x80, PT ;  /* 0x000000800f00780c */ /* 0x040fe20003f46070 */
[----:B------:R-:W0:Y:S01]  /*0110*/  LDC.64 R18, c[0x0][0x3d8] ;  /* 0x0000f600ff127b82 */ /* 0x000e220000000a00 */
[C---:B------:R-:W-:Y:S02]  /*0120*/  ISETP.GE.U32.AND P3, PT, R15.reuse, 0x100, PT ;  /* 0x000001000f00780c */ /* 0x040fe40003f66070 */
[----:B------:R-:W-:-:S09]  /*0130*/  ISETP.GE.U32.AND P4, PT, R15, 0x180, PT ;  /* 0x000001800f00780c */ /* 0x000fd20003f86070 */
        /* <DEDUP_REMOVED lines=133> */
.L_x_1149:
[----:B-1----:R-:W-:Y:S02]  /*0990*/  UIMAD.WIDE UR10, UR7, 0x4, UR14 ;  /* 0x00000004070a78a5 */ /* 0x002fe4000f8e020e */
[----:B------:R-:W-:-:S04]  /*09a0*/  UIMAD.WIDE UR4, UR7, 0x4, UR12 ;  /* 0x00000004070478a5 */ /* 0x000fc8000f8e020c */
[----:B0--3--:R-:W-:Y:S02]  /*09b0*/  MOV R176, UR10 ;  /* 0x0000000a00b07c02 */ /* 0x009fe40008000f00 */
[----:B------:R-:W-:Y:S02]  /*09c0*/  MOV R177, UR11 ;  /* 0x0000000b00b17c02 */ /* 0x000fe40008000f00 */
[----:B------:R-:W-:Y:S02]  /*09d0*/  MOV R178, UR4 ;  /* 0x0000000400b27c02 */ /* 0x000fe40008000f00 */
[----:B------:R-:W-:Y:S01]  /*09e0*/  MOV R179, UR5 ;  /* 0x0000000500b37c02 */ /* 0x000fe20008000f00 */
[----:B-----5:R-:W5:Y:S04]  /*09f0*/  LDG.E R176, desc[UR16][R176.64] ;  /* 0x00000010b0b07981 */ /* 0x020f68000c1e1900 */
[----:B------:R-:W3:Y:S01]  /*0a00*/  LDG.E R178, desc[UR16][R178.64] ;  /* 0x00000010b2b27981 */ /* 0x000ee2000c1e1900 */
        /* <DEDUP_REMOVED lines=18> */
[----:B0-----:R-:W-:-:S05]  /*0b30*/  IMAD.WIDE.U32 R4, R6, 0x10, R4 ;  /* 0x0000001006047825 */ /* 0x001fca00078e0004 */
[----:B------:R0:W3:Y:S01]  /*0b40*/  LDG.E.128 R176, desc[UR16][R4.64] ;  /* 0x0000001004b07981 */ /* 0x0000e2000c1e1d00 */
[----:B-1----:R-:W-:-:S06]  /*0b50*/  IMAD.WIDE.U32 R180, R6, 0x10, R2 ;  /* 0x0000001006b47825 */ /* 0x002fcc00078e0002 */
[----:B------:R-:W4:Y:S01]  /*0b60*/  LDG.E.128 R180, desc[UR16][R180.64] ;  /* 0x00000010b4b47981 */ /* 0x000f22000c1e1d00 */
[----:B------:R-:W-:Y:S01]  /*0b70*/  ISETP.NE.U32.AND P0, PT, RZ, UR26, PT ;  /* 0x0000001aff007c0c */ /* 0x000fe2000bf05070 */
[----:B--2---:R-:W-:Y:S01]  /*0b80*/  IMAD.WIDE.U32 R202, R6, 0x20, R202 ;  /* 0x0000002006ca7825 */ /* 0x004fe200078e00ca */
[----:B------:R-:W-:Y:S01]  /*0b90*/  ISETP.NE.U32.AND P1, PT, RZ, UR20, PT ;  /* 0x00000014ff007c0c */ /* 0x000fe2000bf25070 */
[----:B0-----:R-:W0:Y:S03]  /*0ba0*/  LDC.64 R4, c[0x0][0x3b0] ;  /* 0x0000ec00ff047b82 */ /* 0x001e260000000a00 */
[----:B------:R-:W2:Y:S04]  /*0bb0*/  LDG.E.128 R184, desc[UR16][R202.64] ;  /* 0x00000010cab87981 */ /* 0x000ea8000c1e1d00 */
[----:B------:R1:W2:Y:S01]  /*0bc0*/  LDG.E.128 R188, desc[UR16][R202.64+0x10] ;  /* 0x00001010cabc7981 */ /* 0x0002a2000c1e1d00 */
[----:B------:R-:W-:-:S02]  /*0bd0*/  ISETP.NE.AND.EX P0, PT, RZ, UR27, PT, P0 ;  /* 0x0000001bff007c0c */ /* 0x000fc4000bf05300 */
[----:B------:R-:W-:-:S11]  /*0be0*/  ISETP.NE.AND.EX P1, PT, RZ, UR21, PT, P1 ;  /* 0x00000015ff007c0c */ /* 0x000fd6000bf25310 */
[----:B------:R-:W1:Y:S01]  /*0bf0*/  @P0 LDC.64 R200, c[0x0][0x438] ;  /* 0x00010e00ffc80b82 */ /* 0x000e620000000a00 */
[----:B------:R-:W-:Y:S01]  /*0c00*/  PRMT R211, R33, 0x7632, R211 ;  /* 0x0000763221d37816 */ /* 0x000fe200000000d3 */
[----:B0-----:R-:W-:-:S06]  /*0c10*/  IMAD.WIDE.U32 R4, R6, 0x8, R4 ;  /* 0x0000000806047825 */ /* 0x001fcc00078e0004 */
[----:B------:R-:W0:Y:S01]  /*0c20*/  @P1 LDC.64 R2, c[0x0][0x3b8] ;  /* 0x0000ee00ff021b82 */ /* 0x000e220000000a00 */
[----:B-1----:R-:W-:Y:S01]  /*0c30*/  PRMT R203, R32, 0x7632, R203 ;  /* 0x0000763220cb7816 */ /* 0x002fe200000000cb */
[----:B------:R-:W5:Y:S01]  /*0c40*/  LDG.E.64 R240, desc[UR16][R4.64] ;  /* 0x0000001004f07981 */ /* 0x000f62000c1e1b00 */
[----:B------:R-:W-:Y:S02]  /*0c50*/  PRMT R0, R29, 0x7632, R0 ;  /* 0x000076321d007816 */ /* 0x000fe40000000000 */
[----:B------:R-:W-:Y:S02]  /*0c60*/  SHF.L.U32 R211, R211, 0x10, RZ ;  /* 0x00000010d3d37819 */ /* 0x000fe400000006ff */
[----:B------:R-:W-:Y:S02]  /*0c70*/  PRMT R196, R28, 0x7632, R196 ;  /* 0x000076321cc47816 */ /* 0x000fe400000000c4 */
[----:B------:R-:W-:Y:S01]  /*0c80*/  SHF.L.U32 R203, R203, 0x10, RZ ;  /* 0x00000010cbcb7819 */ /* 0x000fe200000006ff */
[----:B------:R-:W-:-:S05]  /*0c90*/  @P0 IMAD.WIDE.U32 R200, R6, 0x20, R200 ;  /* 0x0000002006c80825 */ /* 0x000fca00078e00c8 */
[----:B------:R-:W5:Y:S01]  /*0ca0*/  @P0 LDG.E.128 R148, desc[UR16][R200.64] ;  /* 0x00000010c8940981 */ /* 0x000f62000c1e1d00 */
[----:B0-----:R-:W-:-:S03]  /*0cb0*/  @P1 IMAD.WIDE.U32 R2, R6, 0x8, R2 ;  /* 0x0000000806021825 */ /* 0x001fc600078e0002 */
[----:B------:R0:W5:Y:S04]  /*0cc0*/  @P0 LDG.E.128 R152, desc[UR16][R200.64+0x10] ;  /* 0x00001010c8980981 */ /* 0x000168000c1e1d00 */
[----:B------:R1:W5:Y:S01]  /*0cd0*/  @P1 LDG.E.64 R246, desc[UR16][R2.64] ;  /* 0x0000001002f61981 */ /* 0x000362000c1e1b00 */
[----:B0-----:R-:W-:Y:S02]  /*0ce0*/  SHF.L.U32 R201, R0, 0x10, RZ ;  /* 0x0000001000c97819 */ /* 0x001fe400000006ff */
[----:B-1----:R-:W-:Y:S02]  /*0cf0*/  SHF.L.U32 R3, R196, 0x10, RZ ;  /* 0x00000010c4037819 */ /* 0x002fe400000006ff */
[----:B------:R-:W-:Y:S02]  /*0d00*/  SHF.L.U32 R196, R28, 0x10, RZ ;  /* 0x000000101cc47819 */ /* 0x000fe400000006ff */
[----:B------:R-:W-:-:S02]  /*0d10*/  SHF.L.U32 R221, R31, 0x10, RZ ;  /* 0x000000101fdd7819 */ /* 0x000fc400000006ff */
[----:B---3--:R-:W-:Y:S02]  /*0d20*/  PRMT R208, R177, 0x7632, R208 ;  /* 0x00007632b1d07816 */ /* 0x008fe400000000d0 */
[----:B------:R-:W-:Y:S02]  /*0d30*/  PRMT R202, R176, 0x7632, R202 ;  /* 0x00007632b0ca7816 */ /* 0x000fe400000000ca */
[----:B------:R-:W-:Y:S02]  /*0d40*/  SHF.L.U32 R208, R208, 0x10, RZ ;  /* 0x00000010d0d07819 */ /* 0x000fe400000006ff */
[----:B----4-:R-:W-:-:S03]  /*0d50*/  PRMT R216, R181, 0x7632, R216 ;  /* 0x00007632b5d87816 */ /* 0x010fc600000000d8 */
[----:B------:R-:W-:Y:S01]  /*0d60*/  FMUL.FTZ R4, R211, R208 ;  /* 0x000000d0d3047220 */ /* 0x000fe20000410000 */
[----:B------:R-:W-:Y:S02]  /*0d70*/  SHF.L.U32 R202, R202, 0x10, RZ ;  /* 0x00000010caca7819 */ /* 0x000fe400000006ff */
[----:B------:R-:W-:Y:S02]  /*0d80*/  PRMT R250, R180, 0x7632, R250 ;  /* 0x00007632b4fa7816 */ /* 0x000fe400000000fa */
[----:B------:R-:W-:Y:S01]  /*0d90*/  SHF.L.U32 R216, R216, 0x10, RZ ;  /* 0x00000010d8d87819 */ /* 0x000fe200000006ff */
[----:B------:R-:W-:Y:S01]  /*0da0*/  FMUL.FTZ R0, R203, R202 ;  /* 0x000000cacb007220 */ /* 0x000fe20000410000 */
[----:B------:R-:W-:Y:S02]  /*0db0*/  SHF.L.U32 R250, R250, 0x10, RZ ;  /* 0x00000010fafa7819 */ /* 0x000fe400000006ff */
[----:B------:R-:W-:Y:S01]  /*0dc0*/  PRMT R211, R35, 0x7632, R211 ;  /* 0x0000763223d37816 */ /* 0x000fe200000000d3 */
[----:B------:R-:W-:Y:S01]  /*0dd0*/  FFMA.FTZ R4, R201, R216, R4 ;  /* 0x000000d8c9047223 */ /* 0x000fe20000010004 */
[----:B------:R-:W-:-:S02]  /*0de0*/  PRMT R234, R179, 0x7632, R234 ;  /* 0x00007632b3ea7816 */ /* 0x000fc400000000ea */
[----:B------:R-:W-:Y:S02]  /*0df0*/  PRMT R201, R34, 0x7632, R201 ;  /* 0x0000763222c97816 */ /* 0x000fe400000000c9 */
[----:B------:R-:W-:Y:S01]  /*0e00*/  PRMT R230, R178, 0x7632, R230 ;  /* 0x00007632b2e67816 */ /* 0x000fe200000000e6 */
[----:B------:R-:W-:Y:S01]  /*0e10*/  FFMA.FTZ R5, R3, R250, R0 ;  /* 0x000000fa03057223 */ /* 0x000fe20000010000 */
[----:B------:R-:W-:Y:S02]  /*0e20*/  SHF.L.U32 R211, R211, 0x10, RZ ;  /* 0x00000010d3d37819 */ /* 0x000fe400000006ff */
[----:B------:R-:W-:Y:S02]  /*0e30*/  SHF.L.U32 R234, R234, 0x10, RZ ;  /* 0x00000010eaea7819 */ /* 0x000fe400000006ff */
[----:B------:R-:W-:Y:S02]  /*0e40*/  PRMT R203, R31, 0x7632, R203 ;  /* 0x000076321fcb7816 */ /* 0x000fe400000000cb */
[----:B------:R-:W-:-:S02]  /*0e50*/  PRMT R236, R183, 0x7632, R236 ;  /* 0x00007632b7ec7816 */ /* 0x000fc400000000ec */
[----:B------:R-:W-:Y:S02]  /*0e60*/  PRMT R3, R30, 0x7632, R3 ;  /* 0x000076321e037816 */ /* 0x000fe40000000003 */
[----:B------:R-:W-:Y:S02]  /*0e70*/  SHF.L.U32 R201, R201, 0x10, RZ ;  /* 0x00000010c9c97819 */ /* 0x000fe400000006ff */
[----:B------:R-:W-:Y:S02]  /*0e80*/  SHF.L.U32 R230, R230, 0x10, RZ ;  /* 0x00000010e6e67819 */ /* 0x000fe400000006ff */
[----:B------:R-:W-:Y:S01]  /*0e90*/  PRMT R248, R182, 0x7632, R248 ;  /* 0x00007632b6f87816 */ /* 0x000fe200000000f8 */
[----:B------:R-:W-:Y:S01]  /*0ea0*/  FMUL.FTZ R0, R211, R234 ;  /* 0x000000ead3007220 */ /* 0x000fe20000410000 */
[----:B------:R-:W-:Y:S02]  /*0eb0*/  SHF.L.U32 R203, R203, 0x10, RZ ;  /* 0x00000010cbcb7819 */ /* 0x000fe400000006ff */
[----:B------:R-:W-:Y:S01]  /*0ec0*/  SHF.L.U32 R236, R236, 0x10, RZ ;  /* 0x00000010ecec7819 */ /* 0x000fe200000006ff */
[----:B------:R-:W-:Y:S01]  /*0ed0*/  FMUL.FTZ R2, R201, R230 ;  /* 0x000000e6c9027220 */ /* 0x000fe20000410000 */
[----:B------:R-:W-:-:S02]  /*0ee0*/  SHF.L.U32 R3, R3, 0x10, RZ ;  /* 0x0000001003037819 */ /* 0x000fc400000006ff */
[----:B------:R-:W-:Y:S01]  /*0ef0*/  SHF.L.U32 R248, R248, 0x10, RZ ;  /* 0x00000010f8f87819 */ /* 0x000fe200000006ff */
[----:B------:R-:W-:Y:S01]  /*0f00*/  FFMA.FTZ R0, R203, R236, R0 ;  /* 0x000000eccb007223 */ /* 0x000fe20000010000 */
[----:B------:R-:W-:Y:S02]  /*0f10*/  SHF.L.U32 R203, R176, 0x10, RZ ;  /* 0x00000010b0cb7819 */ /* 0x000fe400000006ff */
[----:B------:R-:W-:Y:S01]  /*0f20*/  SHF.L.U32 R176, R32, 0x10, RZ ;  /* 0x0000001020b07819 */ /* 0x000fe200000006ff */
[----:B------:R-:W-:Y:S01]  /*0f30*/  FFMA.FTZ R2, R3, R248, R2 ;  /* 0x000000f803027223 */ /* 0x000fe20000010002 */
[C---:B--2---:R-:W-:Y:S01]  /*0f40*/  FADD.FTZ R3, -R231.reuse, R184 ;  /* 0x000000b8e7037221 */ /* 0x044fe20000010100 */
[----:B------:R-:W-:Y:S01]  /*0f50*/  SHF.L.U32 R201, R180, 0x10, RZ ;  /* 0x00000010b4c97819 */ /* 0x000fe200000006ff */
[----:B------:R-:W-:Y:S01]  /*0f60*/  FADD.FTZ R185, -R231, R185 ;  /* 0x000000b9e7b97221 */ /* 0x000fe20000010100 */
[----:B------:R-:W-:Y:S01]  /*0f70*/  FMUL.FTZ R211, R176, R203 ;  /* 0x000000cbb0d37220 */ /* 0x000fe20000410000 */
[----:B------:R-:W-:Y:S01]  /*0f80*/  FMUL.FTZ R3, R3, UR11 ;  /* 0x0000000b03037c20 */ /* 0x000fe20008410000 */
[----:B------:R-:W-:Y:S01]  /*0f90*/  SHF.L.U32 R177, R177, 0x10, RZ ;  /* 0x00000010b1b17819 */ /* 0x000fe200000006ff */
[----:B------:R-:W-:Y:S01]  /*0fa0*/  FADD.FTZ R186, -R231, R186 ;  /* 0x000000bae7ba7221 */ /* 0x000fe20000010100 */
[----:B------:R-:W-:Y:S01]  /*0fb0*/  SHF.L.U32 R176, R33, 0x10, RZ ;  /* 0x0000001021b07819 */ /* 0x000fe200000006ff */
[-C--:B------:R-:W-:Y:S01]  /*0fc0*/  FFMA.FTZ R196, R196, R201.reuse, R211 ;  /* 0x000000c9c4c47223 */ /* 0x080fe200000100d3 */
[----:B------:R-:W-:Y:S01]  /*0fd0*/  FADD.FTZ R72, R72, R201 ;  /* 0x000000c948487221 */ /* 0x000fe20000010000 */
[C---:B------:R-:W-:Y:S01]  /*0fe0*/  FFMA.FTZ R52, R3.reuse, R201, R52 ;  /* 0x000000c903347223 */ /* 0x040fe20000010034 */
[----:B------:R-:W-:Y:S01]  /*0ff0*/  FADD.FTZ R120, R120, R203 ;  /* 0x000000cb78787221 */ /* 0x000fe20000010000 */
[----:B------:R-:W-:Y:S01]  /*1000*/  FFMA.FTZ R96, R3, R203, R96 ;  /* 0x000000cb03607223 */ /* 0x000fe20000010060 */
[----:B------:R-:W-:Y:S01]  /*1010*/  FMUL.FTZ R200, R185, UR11 ;  /* 0x0000000bb9c87c20 */ /* 0x000fe20008410000 */
[----:B------:R-:W-:Y:S01]  /*1020*/  SHF.L.U32 R181, R181, 0x10, RZ ;  /* 0x00000010b5b57819 */ /* 0x000fe200000006ff */
[----:B------:R-:W-:Y:S01]  /*1030*/  FMUL.FTZ R176, R176, R177 ;  /* 0x000000b1b0b07220 */ /* 0x000fe20000410000 */
[----:B------:R-:W-:Y:S01]  /*1040*/  SHF.L.U32 R201, R29, 0x10, RZ ;  /* 0x000000101dc97819 */ /* 0x000fe200000006ff */
[----:B------:R-:W-:Y:S01]  /*1050*/  FMUL.FTZ R203, R186, UR11 ;  /* 0x0000000bbacb7c20 */ /* 0x000fe20008410000 */
[----:B------:R-:W-:Y:S01]  /*1060*/  FADD.FTZ R187, -R231, R187 ;  /* 0x000000bbe7bb7221 */ /* 0x000fe20000010100 */
[----:B------:R-:W-:Y:S01]  /*1070*/  FADD.FTZ R121, R121, R202 ;  /* 0x000000ca79797221 */ /* 0x000fe20000010000 */
[----:B------:R-:W-:Y:S01]  /*1080*/  FFMA.FTZ R97, R200, R202, R97 ;  /* 0x000000cac8617223 */ /* 0x000fe20000010061 */
[-C--:B------:R-:W-:Y:S01]  /*1090*/  FFMA.FTZ R201, R201, R181.reuse, R176 ;  /* 0x000000b5c9c97223 */ /* 0x080fe200000100b0 */
[----:B------:R-:W-:Y:S01]  /*10a0*/  FADD.FTZ R74, R74, R181 ;  /* 0x000000b54a4a7221 */ /* 0x000fe20000010000 */
[----:B------:R-:W-:Y:S01]  /*10b0*/  FFMA.FTZ R54, R203, R181, R54 ;  /* 0x000000b5cb367223 */ /* 0x000fe20000010036 */
[----:B------:R-:W-:Y:S01]  /*10c0*/  FMUL.FTZ R202, R187, UR11 ;  /* 0x0000000bbbca7c20 */ /* 0x000fe20008410000 */
        /* <DEDUP_REMOVED lines=8> */
[----:B------:R-:W-:Y:S01]  /*1150*/  SHF.L.U32 R208, R30, 0x10, RZ ;  /* 0x000000101ed07819 */ /* 0x000fe200000006ff */
[----:B------:R-:W-:Y:S01]  /*1160*/  FADD.FTZ R188, -R231, R188 ;  /* 0x000000bce7bc7221 */ /* 0x000fe20000010100 */
[----:B------:R-:W-:-:S03]  /*1170*/  SHF.L.U32 R176, R35, 0x10, RZ ;  /* 0x0000001023b07819 */ /* 0x000fc600000006ff */
[-C--:B------:R-:W-:Y:S01]  /*1180*/  FFMA.FTZ R208, R208, R177.reuse, R185 ;  /* 0x000000b1d0d07223 */ /* 0x080fe200000100b9 */
[----:B------:R-:W-:Y:S01]  /*1190*/  SHF.L.U32 R185, R179, 0x10, RZ ;  /* 0x00000010b3b97819 */ /* 0x000fe200000006ff */
[----:B------:R-:W-:Y:S01]  /*11a0*/  FMUL.FTZ R211, R188, UR11 ;  /* 0x0000000bbcd37c20 */ /* 0x000fe20008410000 */
[----:B------:R-:W-:Y:S01]  /*11b0*/  SHF.L.U32 R183, R183, 0x10, RZ ;  /* 0x00000010b7b77819 */ /* 0x000fe200000006ff */
[----:B------:R-:W-:Y:S02]  /*11c0*/  FADD.FTZ R76, R76, R177 ;  /* 0x000000b14c4c7221 */ /* 0x000fe40000010000 */
[----:B------:R-:W-:Y:S01]  /*11d0*/  FFMA.FTZ R56, R211, R177, R56 ;  /* 0x000000b1d3387223 */ /* 0x000fe20000010038 */
[----:B------:R-:W-:Y:S01]  /*11e0*/  FMUL.FTZ R178, R176, R185 ;  /* 0x000000b9b0b27220 */ /* 0x000fe20000410000 */
[----:B------:R-:W-:Y:S01]  /*11f0*/  FADD.FTZ R176, RZ, R196 ;  /* 0x000000c4ffb07221 */ /* 0x000fe20000010000 */
[----:B------:R-:W-:Y:S02]  /*1200*/  FFMA.FTZ R177, R3, R196, RZ ;  /* 0x000000c403b17223 */ /* 0x000fe400000100ff */
[----:B------:R-:W-:Y:S01]  /*1210*/  FFMA.FTZ R221, R221, R183, R178 ;  /* 0x000000b7dddd7223 */ /* 0x000fe200000100b2 */
[----:B------:R-:W-:Y:S01]  /*1220*/  FADD.FTZ R176, R176, R5 ;  /* 0x00000005b0b07221 */ /* 0x000fe20000010000 */
[----:B------:R-:W-:-:S03]  /*1230*/  FFMA.FTZ R178, R200, R5, R177 ;  /* 0x00000005c8b27223 */ /* 0x000fc600000100b1 */
        /* <DEDUP_REMOVED lines=8> */
[----:B------:R-:W-:Y:S01]  /*12c0*/  FADD.FTZ R190, -R231, R190 ;  /* 0x000000bee7be7221 */ /* 0x000fe20000010100 */
[----:B------:R-:W-:Y:S01]  /*12d0*/  FADD.FTZ R177, R177, R208 ;  /* 0x000000d0b1b17221 */ /* 0x000fe20000010000 */
[----:B------:R-:W-:Y:S01]  /*12e0*/  FFMA.FTZ R179, R211, R208, R176 ;  /* 0x000000d0d3b37223 */ /* 0x000fe200000100b0 */
[----:B------:R-:W-:Y:S01]  /*12f0*/  FADD.FTZ R191, -R231, R191 ;  /* 0x000000bfe7bf7221 */ /* 0x000fe20000010100 */
[----:B------:R-:W-:Y:S01]  /*1300*/  FMUL.FTZ R229, R190, UR11 ;  /* 0x0000000bbee57c20 */ /* 0x000fe20008410000 */
        /* <DEDUP_REMOVED lines=24> */
.L_x_1112:
[----:B----4-:R-:W-:Y:S05]  /*1490*/  BSYNC.RECONVERGENT B0 ;  /* 0x0000000000007941 */ /* 0x010fea0003800200 */
.L_x_1111:
[----:B------:R-:W-:Y:S04]  /*14a0*/  BSSY.RECONVERGENT B0, `(.L_x_1113) ;  /* 0x000009b000007945 */ /* 0x000fe80003800200 */
[----:B------:R-:W-:Y:S05]  /*14b0*/  @!P3 BRA `(.L_x_1114) ;  /* 0x000000080064b947 */ /* 0x000fea0003800000 */
        /* <DEDUP_REMOVED lines=21> */
[----:B------:R-:W-:Y:S02]  /*1610*/  SHF.L.U32 R207, R207, 0x10, RZ ;  /* 0x00000010cfcf7819 */ /* 0x000fe400000006ff */
[----:B------:R-:W-:Y:S02]  /*1620*/  PRMT R198, R36, 0x7632, R198 ;  /* 0x0000763224c67816 */ /* 0x000fe400000000c6 */
[----:B------:R-:W-:Y:S02]  /*1630*/  SHF.L.U32 R199, R199, 0x10, RZ ;  /* 0x00000010c7c77819 */ /* 0x000fe400000006ff */
[----:B------:R-:W-:Y:S01]  /*1640*/  SHF.L.U32 R198, R198, 0x10, RZ ;  /* 0x00000010c6c67819 */ /* 0x000fe200000006ff */
[----:B------:R-:W-:-:S05]  /*1650*/  @P1 IMAD.WIDE.U32 R16, R234, 0x8, R16 ;  /* 0x00000008ea101825 */ /* 0x000fca00078e0010 */
[----:B------:R1:W5:Y:S01]  /*1660*/  @P1 LDG.E.64 R244, desc[UR16][R16.64] ;  /* 0x0000001010f41981 */ /* 0x000362000c1e1b00 */
[----:B0-----:R-:W-:-:S05]  /*1670*/  @P0 IMAD.WIDE.U32 R194, R234, 0x20, R194 ;  /* 0x00000020eac20825 */ /* 0x001fca00078e00c2 */
[----:B------:R-:W5:Y:S01]  /*1680*/  @P0 LDG.E.128 R24, desc[UR16][R194.64] ;  /* 0x00000010c2180981 */ /* 0x000f62000c1e1d00 */
[----:B-1----:R-:W-:-:S03]  /*1690*/  PRMT R17, R37, 0x7632, R17 ;  /* 0x0000763225117816 */ /* 0x002fc60000000011 */
[----:B------:R0:W5:Y:S01]  /*16a0*/  @P0 LDG.E.128 R20, desc[UR16][R194.64+0x10] ;  /* 0x00001010c2140981 */ /* 0x000162000c1e1d00 */
[----:B------:R-:W-:Y:S02]  /*16b0*/  PRMT R19, R38, 0x7632, R19 ;  /* 0x0000763226137816 */ /* 0x000fe40000000013 */
[----:B------:R-:W-:Y:S02]  /*16c0*/  SHF.L.U32 R17, R17, 0x10, RZ ;  /* 0x0000001011117819 */ /* 0x000fe400000006ff */
[----:B0-----:R-:W-:-:S04]  /*16d0*/  PRMT R195, R42, 0x7632, R195 ;  /* 0x000076322ac37816 */ /* 0x001fc800000000c3 */
[----:B------:R-:W-:Y:S02]  /*16e0*/  SHF.L.U32 R195, R195, 0x10, RZ ;  /* 0x00000010c3c37819 */ /* 0x000fe400000006ff */
[----:B------:R-:W-:Y:S02]  /*16f0*/  SHF.L.U32 R19, R19, 0x10, RZ ;  /* 0x0000001013137819 */ /* 0x000fe400000006ff */
[----:B------:R-:W-:Y:S02]  /*1700*/  IADD3 R234, PT, PT, R234, 0x80, RZ ;  /* 0x00000080eaea7810 */ /* 0x000fe40007ffe0ff */
[----:B---3--:R-:W-:Y:S02]  /*1710*/  PRMT R214, R177, 0x7632, R214 ;  /* 0x00007632b1d67816 */ /* 0x008fe400000000d6 */
[----:B------:R-:W-:Y:S02]  /*1720*/  PRMT R204, R176, 0x7632, R204 ;  /* 0x00007632b0cc7816 */ /* 0x000fe400000000cc */
[----:B------:R-:W-:-:S02]  /*1730*/  SHF.L.U32 R214, R214, 0x10, RZ ;  /* 0x00000010d6d67819 */ /* 0x000fc400000006ff */
[----:B------:R-:W-:Y:S02]  /*1740*/  SHF.L.U32 R204, R204, 0x10, RZ ;  /* 0x00000010cccc7819 */ /* 0x000fe400000006ff */
[----:B----4-:R-:W-:Y:S01]  /*1750*/  PRMT R197, R180, 0x7632, R197 ;  /* 0x00007632b4c57816 */ /* 0x010fe200000000c5 */
[----:B------:R-:W-:Y:S01]  /*1760*/  FMUL.FTZ R18, R207, R214 ;  /* 0x000000d6cf127220 */ /* 0x000fe20000410000 */
[----:B------:R-:W-:Y:S01]  /*1770*/  PRMT R252, R181, 0x7632, R252 ;  /* 0x00007632b5fc7816 */ /* 0x000fe200000000fc */
[----:B------:R-:W-:Y:S01]  /*1780*/  FMUL.FTZ R199, R199, R204 ;  /* 0x000000ccc7c77220 */ /* 0x000fe20000410000 */
[----:B------:R-:W-:Y:S02]  /*1790*/  SHF.L.U32 R197, R197, 0x10, RZ ;  /* 0x00000010c5c57819 */ /* 0x000fe400000006ff */
[----:B------:R-:W-:Y:S02]  /*17a0*/  PRMT R207, R43, 0x7632, R207 ;  /* 0x000076322bcf7816 */ /* 0x000fe400000000cf */
[----:B------:R-:W-:-:S02]  /*17b0*/  PRMT R248, R179, 0x7632, R248 ;  /* 0x00007632b3f87816 */ /* 0x000fc400000000f8 */
[----:B------:R-:W-:Y:S01]  /*17c0*/  PRMT R220, R178, 0x7632, R220 ;  /* 0x00007632b2dc7816 */ /* 0x000fe200000000dc */
[----:B------:R-:W-:Y:S01]  /*17d0*/  FFMA.FTZ R16, R198, R197, R199 ;  /* 0x000000c5c6107223 */ /* 0x000fe200000100c7 */
[----:B------:R-:W-:Y:S02]  /*17e0*/  SHF.L.U32 R252, R252, 0x10, RZ ;  /* 0x00000010fcfc7819 */ /* 0x000fe400000006ff */
[----:B------:R-:W-:Y:S02]  /*17f0*/  SHF.L.U32 R207, R207, 0x10, RZ ;  /* 0x00000010cfcf7819 */ /* 0x000fe400000006ff */
[----:B------:R-:W-:Y:S02]  /*1800*/  SHF.L.U32 R248, R248, 0x10, RZ ;  /* 0x00000010f8f87819 */ /* 0x000fe400000006ff */
[----:B------:R-:W-:Y:S02]  /*1810*/  SHF.L.U32 R220, R220, 0x10, RZ ;  /* 0x00000010dcdc7819 */ /* 0x000fe400000006ff */
[----:B------:R-:W-:-:S02]  /*1820*/  PRMT R228, R182, 0x7632, R228 ;  /* 0x00007632b6e47816 */ /* 0x000fc400000000e4 */
[----:B------:R-:W-:Y:S02]  /*1830*/  PRMT R199, R39, 0x7632, R199 ;  /* 0x0000763227c77816 */ /* 0x000fe400000000c7 */
[----:B------:R-:W-:Y:S01]  /*1840*/  PRMT R250, R183, 0x7632, R250 ;  /* 0x00007632b7fa7816 */ /* 0x000fe200000000fa */
[----:B------:R-:W-:Y:S01]  /*1850*/  FFMA.FTZ R17, R17, R252, R18 ;  /* 0x000000fc11117223 */ /* 0x000fe20000010012 */
[----:B------:R-:W-:Y:S01]  /*1860*/  SHF.L.U32 R228, R228, 0x10, RZ ;  /* 0x00000010e4e47819 */ /* 0x000fe200000006ff */
[----:B------:R-:W-:Y:S01]  /*1870*/  FMUL.FTZ R194, R207, R248 ;  /* 0x000000f8cfc27220 */ /* 0x000fe20000410000 */
[----:B------:R-:W-:Y:S01]  /*1880*/  SHF.L.U32 R199, R199, 0x10, RZ ;  /* 0x00000010c7c77819 */ /* 0x000fe200000006ff */
[----:B------:R-:W-:Y:S01]  /*1890*/  FMUL.FTZ R18, R195, R220 ;  /* 0x000000dcc3127220 */ /* 0x000fe20000410000 */
[----:B------:R-:W-:Y:S02]  /*18a0*/  SHF.L.U32 R250, R250, 0x10, RZ ;  /* 0x00000010fafa7819 */ /* 0x000fe400000006ff */
[----:B------:R-:W-:Y:S01]  /*18b0*/  SHF.L.U32 R207, R176, 0x10, RZ ;  /* 0x00000010b0cf7819 */ /* 0x000fe200000006ff */
[C---:B--2---:R-:W-:Y:S01]  /*18c0*/  FADD.FTZ R185, -R231.reuse, R185 ;  /* 0x000000b9e7b97221 */ /* 0x044fe20000010100 */
[----:B------:R-:W-:Y:S01]  /*18d0*/  SHF.L.U32 R176, R40, 0x10, RZ ;  /* 0x0000001028b07819 */ /* 0x000fe200000006ff */
[----:B------:R-:W-:Y:S01]  /*18e0*/  FADD.FTZ R184, -R231, R184 ;  /* 0x000000b8e7b87221 */ /* 0x000fe20000010100 */
[----:B------:R-:W-:Y:S01]  /*18f0*/  FFMA.FTZ R18, R19, R228, R18 ;  /* 0x000000e413127223 */ /* 0x000fe20000010012 */
[----:B------:R-:W-:Y:S01]  /*1900*/  FFMA.FTZ R19, R199, R250, R194 ;  /* 0x000000fac7137223 */ /* 0x000fe200000100c2 */
[----:B------:R-:W-:Y:S01]  /*1910*/  SHF.L.U32 R199, R180, 0x10, RZ ;  /* 0x00000010b4c77819 */ /* 0x000fe200000006ff */
[----:B------:R-:W-:Y:S01]  /*1920*/  FMUL.FTZ R209, R176, R207 ;  /* 0x000000cfb0d17220 */ /* 0x000fe20000410000 */
[----:B------:R-:W-:Y:S01]  /*1930*/  SHF.L.U32 R194, R36, 0x10, RZ ;  /* 0x0000001024c27819 */ /* 0x000fe200000006ff */
[----:B------:R-:W-:Y:S01]  /*1940*/  FMUL.FTZ R198, R185, UR11 ;  /* 0x0000000bb9c67c20 */ /* 0x000fe20008410000 */
[----:B------:R-:W-:Y:S01]  /*1950*/  FMUL.FTZ R195, R184, UR11 ;  /* 0x0000000bb8c37c20 */ /* 0x000fe20008410000 */
[----:B------:R-:W-:Y:S01]  /*1960*/  SHF.L.U32 R177, R177, 0x10, RZ ;  /* 0x00000010b1b17819 */ /* 0x000fe200000006ff */
[----:B------:R-:W-:Y:S01]  /*1970*/  FADD.FTZ R186, -R231, R186 ;  /* 0x000000bae7ba7221 */ /* 0x000fe20000010100 */
[----:B------:R-:W-:Y:S01]  /*1980*/  SHF.L.U32 R176, R41, 0x10, RZ ;  /* 0x0000001029b07819 */ /* 0x000fe200000006ff */
[----:B------:R-:W-:Y:S01]  /*1990*/  FADD.FTZ R161, R161, R197 ;  /* 0x000000c5a1a17221 */ /* 0x000fe20000010000 */
[----:B------:R-:W-:Y:S01]  /*19a0*/  FFMA.FTZ R81, R198, R197, R81 ;  /* 0x000000c5c6517223 */ /* 0x000fe20000010051 */
[-C--:B------:R-:W-:Y:S01]  /*19b0*/  FFMA.FTZ R194, R194, R199.reuse, R209 ;  /* 0x000000c7c2c27223 */ /* 0x080fe200000100d1 */
[----:B------:R-:W-:Y:S01]  /*19c0*/  FADD.FTZ R160, R160, R199 ;  /* 0x000000c7a0a07221 */ /* 0x000fe20000010000 */
[----:B------:R-:W-:Y:S01]  /*19d0*/  FFMA.FTZ R80, R195, R199, R80 ;  /* 0x000000c7c3507223 */ /* 0x000fe20000010050 */
[----:B------:R-:W-:Y:S01]  /*19e0*/  SHF.L.U32 R181, R181, 0x10, RZ ;  /* 0x00000010b5b57819 */ /* 0x000fe200000006ff */
[----:B------:R-:W-:Y:S01]  /*19f0*/  FMUL.FTZ R176, R176, R177 ;  /* 0x000000b1b0b07220 */ /* 0x000fe20000410000 */
[----:B------:R-:W-:Y:S01]  /*1a00*/  SHF.L.U32 R197, R37, 0x10, RZ ;  /* 0x0000001025c57819 */ /* 0x000fe200000006ff */
[----:B------:R-:W-:Y:S01]  /*1a10*/  FMUL.FTZ R199, R186, UR11 ;  /* 0x0000000bbac77c20 */ /* 0x000fe20008410000 */
[----:B------:R-:W-:Y:S01]  /*1a20*/  FADD.FTZ R106, R106, R177 ;  /* 0x000000b16a6a7221 */ /* 0x000fe20000010000 */
[----:B------:R-:W-:-:S02]  /*1a30*/  FADD.FTZ R187, -R231, R187 ;  /* 0x000000bbe7bb7221 */ /* 0x000fc40000010100 */
[----:B------:R-:W-:Y:S01]  /*1a40*/  FFMA.FTZ R197, R197, R181, R176 ;  /* 0x000000b5c5c57223 */ /* 0x000fe200000100b0 */
[----:B------:R-:W-:Y:S01]  /*1a50*/  FFMA.FTZ R130, R199, R177, R130 ;  /* 0x000000b1c7827223 */ /* 0x000fe20000010082 */
[----:B------:R-:W-:Y:S02]  /*1a60*/  SHF.L.U32 R177, R178, 0x10, RZ ;  /* 0x00000010b2b17819 */ /* 0x000fe400000006ff */
[----:B------:R-:W-:Y:S01]  /*1a70*/  SHF.L.U32 R176, R42, 0x10, RZ ;  /* 0x000000102ab07819 */ /* 0x000fe200000006ff */
[----:B------:R-:W-:Y:S01]  /*1a80*/  FADD.FTZ R104, R104, R207 ;  /* 0x000000cf68687221 */ /* 0x000fe20000010000 */
[----:B------:R-:W-:Y:S01]  /*1a90*/  FFMA.FTZ R128, R195, R207, R128 ;  /* 0x000000cfc3807223 */ /* 0x000fe20000010080 */
[----:B------:R-:W-:Y:S01]  /*1aa0*/  FADD.FTZ R105, R105, R204 ;  /* 0x000000cc69697221 */ /* 0x000fe20000010000 */
[----:B------:R-:W-:Y:S01]  /*1ab0*/  FFMA.FTZ R129, R198, R204, R129 ;  /* 0x000000ccc6817223 */ /* 0x000fe20000010081 */
[----:B------:R-:W-:Y:S01]  /*1ac0*/  FMUL.FTZ R204, R187, UR11 ;  /* 0x0000000bbbcc7c20 */ /* 0x000fe20008410000 */
[----:B------:R-:W-:Y:S01]  /*1ad0*/  SHF.L.U32 R182, R182, 0x10, RZ ;  /* 0x00000010b6b67819 */ /* 0x000fe200000006ff */
[----:B------:R-:W-:Y:S01]  /*1ae0*/  FMUL.FTZ R176, R176, R177 ;  /* 0x000000b1b0b07220 */ /* 0x000fe20000410000 */
[----:B------:R-:W-:Y:S01]  /*1af0*/  SHF.L.U32 R207, R38, 0x10, RZ ;  /* 0x0000001026cf7819 */ /* 0x000fe200000006ff */
[C---:B------:R-:W-:Y:S01]  /*1b00*/  FADD.FTZ R189, -R231.reuse, R189 ;  /* 0x000000bde7bd7221 */ /* 0x040fe20000010100 */
[----:B------:R-:W-:Y:S01]  /*1b10*/  FADD.FTZ R188, -R231, R188 ;  /* 0x000000bce7bc7221 */ /* 0x000fe20000010100 */
[----:B------:R-:W-:Y:S01]  /*1b20*/  FADD.FTZ R107, R107, R214 ;  /* 0x000000d66b6b7221 */ /* 0x000fe20000010000 */
[----:B------:R-:W-:Y:S01]  /*1b30*/  FFMA.FTZ R131, R204, R214, R131 ;  /* 0x000000d6cc837223 */ /* 0x000fe20000010083 */
[----:B------:R-:W-:Y:S01]  /*1b40*/  FFMA.FTZ R207, R207, R182, R176 ;  /* 0x000000b6cfcf7223 */ /* 0x000fe200000100b0 */
[----:B------:R-:W-:Y:S01]  /*1b50*/  FMUL.FTZ R214, R189, UR11 ;  /* 0x0000000bbdd67c20 */ /* 0x000fe20008410000 */
        /* <DEDUP_REMOVED lines=10> */
[----:B------:R-:W-:-:S04]  /*1c00*/  FADD.FTZ R235, R235, R194 ;  /* 0x000000c2ebeb7221 */ /* 0x000fc80000010000 */
[----:B------:R-:W-:Y:S01]  /*1c10*/  FFMA.FTZ R220, R220, R183, R177 ;  /* 0x000000b7dcdc7223 */ /* 0x000fe200000100b1 */
[----:B------:R-:W-:Y:S01]  /*1c20*/  FFMA.FTZ R177, R195, R194, R236 ;  /* 0x000000c2c3b17223 */ /* 0x000fe200000100ec */
[----:B------:R-:W-:-:S03]  /*1c30*/  FADD.FTZ R176, R235, R16 ;  /* 0x00000010ebb07221 */ /* 0x000fc60000010000 */
[----:B------:R-:W-:Y:S01]  /*1c40*/  FFMA.FTZ R178, R198, R16, R177 ;  /* 0x00000010c6b27223 */ /* 0x000fe200000100b1 */
[----:B------:R-:W-:Y:S01]  /*1c50*/  FADD.FTZ R190, -R231, R190 ;  /* 0x000000bee7be7221 */ /* 0x000fe20000010100 */
[----:B------:R-:W-:Y:S02]  /*1c60*/  FADD.FTZ R176, R176, R197 ;  /* 0x000000c5b0b07221 */ /* 0x000fe40000010000 */
[----:B------:R-:W-:Y:S01]  /*1c70*/  FFMA.FTZ R177, R199, R197, R178 ;  /* 0x000000c5c7b17223 */ /* 0x000fe200000100b2 */
[----:B------:R-:W-:Y:S01]  /*1c80*/  FMUL.FTZ R223, R190, UR11 ;  /* 0x0000000bbedf7c20 */ /* 0x000fe20008410000 */
[----:B------:R-:W-:Y:S02]  /*1c90*/  FADD.FTZ R176, R176, R17 ;  /* 0x00000011b0b07221 */ /* 0x000fe40000010000 */
[----:B------:R-:W-:Y:S01]  /*1ca0*/  FFMA.FTZ R178, R204, R17, R177 ;  /* 0x00000011ccb27223 */ /* 0x000fe200000100b1 */
[----:B------:R-:W-:Y:S01]  /*1cb0*/  FADD.FTZ R110, R110, R179 ;  /* 0x000000b36e6e7221 */ /* 0x000fe20000010000 */
[----:B------:R-:W-:Y:S01]  /*1cc0*/  FFMA.FTZ R134, R223, R179, R134 ;  /* 0x000000b3df867223 */ /* 0x000fe20000010086 */
        /* <DEDUP_REMOVED lines=24> */
.L_x_1114:
[----:B------:R-:W-:Y:S05]  /*1e50*/  BSYNC.RECONVERGENT B0 ;  /* 0x0000000000007941 */ /* 0x000fea0003800200 */
.L_x_1113:
        /* <DEDUP_REMOVED lines=11> */
[----:B--2---:R-:W-:-:S05]  /*1f10*/  IMAD.WIDE.U32 R224, R234, 0x20, R224 ;  /* 0x00000020eae07825 */ /* 0x004fca00078e00e0 */
[----:B------:R-:W2:Y:S04]  /*1f20*/  LDG.E.128 R184, desc[UR16][R224.64] ;  /* 0x00000010e0b87981 */ /* 0x000ea8000c1e1d00 */
[----:B------:R1:W2:Y:S01]  /*1f30*/  LDG.E.128 R188, desc[UR16][R224.64+0x10] ;  /* 0x00001010e0bc7981 */ /* 0x0002a2000c1e1d00 */
[----:B------:R-:W-:-:S13]  /*1f40*/  ISETP.NE.AND.EX P1, PT, RZ, UR21, PT, P1 ;  /* 0x00000015ff007c0c */ /* 0x000fda000bf25310 */
[----:B------:R-:W0:Y:S01]  /*1f50*/  @P1 LDC.64 R192, c[0x0][0x3b8] ;  /* 0x0000ee00ffc01b82 */ /* 0x000e220000000a00 */
[----:B------:R-:W-:-:S04]  /*1f60*/  ISETP.NE.U32.AND P0, PT, RZ, UR26, PT ;  /* 0x0000001aff007c0c */ /* 0x000fc8000bf05070 */
[----:B------:R-:W-:Y:S02]  /*1f70*/  ISETP.NE.AND.EX P0, PT, RZ, UR27, PT, P0 ;  /* 0x0000001bff007c0c */ /* 0x000fe4000bf05300 */
[----:B------:R-:W-:Y:S02]  /*1f80*/  SHF.L.U32 R206, R48, 0x10, RZ ;  /* 0x0000001030ce7819 */ /* 0x000fe400000006ff */
[----:B-1----:R-:W-:Y:S01]  /*1f90*/  SHF.L.U32 R225, R8, 0x10, RZ ;  /* 0x0000001008e17819 */ /* 0x002fe200000006ff */
[----:B0-----:R-:W-:-:S05]  /*1fa0*/  IMAD.WIDE.U32 R212, R234, 0x8, R212 ;  /* 0x00000008ead47825 */ /* 0x001fca00078e00d4 */
[----:B------:R-:W5:Y:S03]  /*1fb0*/  LDG.E.64 R232, desc[UR16][R212.64] ;  /* 0x00000010d4e87981 */ /* 0x000f66000c1e1b00 */
[----:B------:R-:W0:Y:S01]  /*1fc0*/  @P0 LDC.64 R218, c[0x0][0x438] ;  /* 0x00010e00ffda0b82 */ /* 0x000e220000000a00 */
[----:B------:R-:W-:-:S05]  /*1fd0*/  @P1 IMAD.WIDE.U32 R192, R234, 0x8, R192 ;  /* 0x00000008eac01825 */ /* 0x000fca00078e00c0 */
[----:B------:R1:W5:Y:S02]  /*1fe0*/  @P1 LDG.E.64 R242, desc[UR16][R192.64] ;  /* 0x00000010c0f21981 */ /* 0x000364000c1e1b00 */
[----:B-1----:R-:W-:Y:S02]  /*1ff0*/  SHF.L.U32 R192, R44, 0x10, RZ ;  /* 0x000000102cc07819 */ /* 0x002fe400000006ff */
[----:B------:R-:W-:Y:S01]  /*2000*/  SHF.L.U32 R213, R10, 0x10, RZ ;  /* 0x000000100ad57819 */ /* 0x000fe200000006ff */
[----:B0-----:R-:W-:-:S05]  /*2010*/  @P0 IMAD.WIDE.U32 R218, R234, 0x20, R218 ;  /* 0x00000020eada0825 */ /* 0x001fca00078e00da */
[----:B------:R-:W5:Y:S04]  /*2020*/  @P0 LDG.E.128 R168, desc[UR16][R218.64] ;  /* 0x00000010daa80981 */ /* 0x000f68000c1e1d00 */
[----:B------:R0:W5:Y:S02]  /*2030*/  @P0 LDG.E.128 R172, desc[UR16][R218.64+0x10] ;  /* 0x00001010daac0981 */ /* 0x000164000c1e1d00 */
[----:B0-----:R-:W-:Y:S02]  /*2040*/  SHF.L.U32 R218, R46, 0x10, RZ ;  /* 0x000000102eda7819 */ /* 0x001fe400000006ff */
[----:B------:R-:W-:Y:S02]  /*2050*/  SHF.L.U32 R224, R13, 0x10, RZ ;  /* 0x000000100de07819 */ /* 0x000fe400000006ff */
[----:B---3--:R-:W-:-:S02]  /*2060*/  PRMT R210, R176, 0x7632, R210 ;  /* 0x00007632b0d27816 */ /* 0x008fc400000000d2 */
[----:B------:R-:W-:Y:S02]  /*2070*/  SHF.L.U32 R217, R176, 0x10, RZ ;  /* 0x00000010b0d97819 */ /* 0x000fe400000006ff */
[----:B------:R-:W-:Y:S02]  /*2080*/  SHF.L.U32 R176, R210, 0x10, RZ ;  /* 0x00000010d2b07819 */ /* 0x000fe400000006ff */
[----:B----4-:R-:W-:Y:S01]  /*2090*/  PRMT R205, R180, 0x7632, R205 ;  /* 0x00007632b4cd7816 */ /* 0x010fe200000000cd */
[----:B------:R-:W-:Y:S01]  /*20a0*/  FMUL.FTZ R193, R206, R217 ;  /* 0x000000d9cec17220 */ /* 0x000fe20000410000 */
[----:B------:R-:W-:Y:S01]  /*20b0*/  SHF.L.U32 R215, R180, 0x10, RZ ;  /* 0x00000010b4d77819 */ /* 0x000fe200000006ff */
[----:B------:R-:W-:Y:S01]  /*20c0*/  FMUL.FTZ R225, R225, R176 ;  /* 0x000000b0e1e17220 */ /* 0x000fe20000410000 */
[----:B------:R-:W-:Y:S02]  /*20d0*/  SHF.L.U32 R210, R205, 0x10, RZ ;  /* 0x00000010cdd27819 */ /* 0x000fe400000006ff */
[----:B------:R-:W-:Y:S01]  /*20e0*/  SHF.L.U32 R180, R7, 0x10, RZ ;  /* 0x0000001007b47819 */ /* 0x000fe200000006ff */
[----:B------:R-:W-:Y:S01]  /*20f0*/  FFMA.FTZ R192, R192, R215, R193 ;  /* 0x000000d7c0c07223 */ /* 0x000fe200000100c1 */
[C---:B--2---:R-:W-:Y:S01]  /*2100*/  FADD.FTZ R185, -R231.reuse, R185 ;  /* 0x000000b9e7b97221 */ /* 0x044fe20000010100 */
[----:B------:R-:W-:-:S02]  /*2110*/  FADD.FTZ R184, -R231, R184 ;  /* 0x000000b8e7b87221 */ /* 0x000fc40000010100 */
[-C--:B------:R-:W-:Y:S01]  /*2120*/  FFMA.FTZ R193, R180, R210.reuse, R225 ;  /* 0x000000d2b4c17223 */ /* 0x080fe200000100e1 */
[----:B------:R-:W-:Y:S01]  /*2130*/  PRMT R180, R177, 0x7632, R180 ;  /* 0x00007632b1b47816 */ /* 0x000fe200000000b4 */
[----:B------:R-:W-:Y:S01]  /*2140*/  FMUL.FTZ R206, R185, UR11 ;  /* 0x0000000bb9ce7c20 */ /* 0x000fe20008410000 */
[----:B------:R-:W-:Y:S01]  /*2150*/  SHF.L.U32 R185, R177, 0x10, RZ ;  /* 0x00000010b1b97819 */ /* 0x000fe200000006ff */
[----:B------:R-:W-:Y:S01]  /*2160*/  FMUL.FTZ R205, R184, UR11 ;  /* 0x0000000bb8cd7c20 */ /* 0x000fe20008410000 */
[----:B------:R-:W-:Y:S02]  /*2170*/  PRMT R177, R181, 0x7632, R177 ;  /* 0x00007632b5b17816 */ /* 0x000fe400000000b1 */
        /* <DEDUP_REMOVED lines=9> */
[----:B------:R-:W-:Y:S01]  /*2210*/  SHF.L.U32 R184, R49, 0x10, RZ ;  /* 0x0000001031b87819 */ /* 0x000fe200000006ff */
[----:B------:R-:W-:Y:S01]  /*2220*/  FADD.FTZ R187, -R231, R187 ;  /* 0x000000bbe7bb7221 */ /* 0x000fe20000010100 */
[----:B------:R-:W-:Y:S01]  /*2230*/  SHF.L.U32 R181, R181, 0x10, RZ ;  /* 0x00000010b5b57819 */ /* 0x000fe200000006ff */
[----:B------:R-:W-:Y:S01]  /*2240*/  FFMA.FTZ R210, R210, R177, R215 ;  /* 0x000000b1d2d27223 */ /* 0x000fe200000100d7 */
[----:B------:R-:W-:Y:S01]  /*2250*/  SHF.L.U32 R213, R45, 0x10, RZ ;  /* 0x000000102dd57819 */ /* 0x000fe200000006ff */
[----:B------:R-:W-:Y:S01]  /*2260*/  FMUL.FTZ R184, R184, R185 ;  /* 0x000000b9b8b87220 */ /* 0x000fe20000410000 */
[----:B------:R-:W-:Y:S01]  /*2270*/  FMUL.FTZ R215, R186, UR11 ;  /* 0x0000000bbad77c20 */ /* 0x000fe20008410000 */
[----:B------:R-:W-:Y:S01]  /*2280*/  FMUL.FTZ R212, R187, UR11 ;  /* 0x0000000bbbd47c20 */ /* 0x000fe20008410000 */
[----:B------:R-:W-:Y:S01]  /*2290*/  FADD.FTZ R137, R137, R176 ;  /* 0x000000b089897221 */ /* 0x000fe20000010000 */
[----:B------:R-:W-:Y:S01]  /*22a0*/  FFMA.FTZ R213, R213, R181, R184 ;  /* 0x000000b5d5d57223 */ /* 0x000fe200000100b8 */
[----:B------:R-:W-:Y:S01]  /*22b0*/  FFMA.FTZ R113, R206, R176, R113 ;  /* 0x000000b0ce717223 */ /* 0x000fe20000010071 */
[----:B------:R-:W-:Y:S01]  /*22c0*/  FADD.FTZ R138, R138, R185 ;  /* 0x000000b98a8a7221 */ /* 0x000fe20000010000 */
[----:B------:R-:W-:Y:S01]  /*22d0*/  FFMA.FTZ R114, R215, R185, R114 ;  /* 0x000000b9d7727223 */ /* 0x000fe20000010072 */
[----:B------:R-:W-:Y:S01]  /*22e0*/  FADD.FTZ R91, R91, R177 ;  /* 0x000000b15b5b7221 */ /* 0x000fe20000010000 */
[----:B------:R-:W-:Y:S01]  /*22f0*/  FFMA.FTZ R67, R212, R177, R67 ;  /* 0x000000b1d4437223 */ /* 0x000fe20000010043 */
[----:B------:R-:W-:-:S02]  /*2300*/  SHF.L.U32 R184, R50, 0x10, RZ ;  /* 0x0000001032b87819 */ /* 0x000fc400000006ff */
[C---:B------:R-:W-:Y:S02]  /*2310*/  PRMT R176, R178.reuse, 0x7632, R176 ;  /* 0x00007632b2b07816 */ /* 0x040fe400000000b0 */
[----:B------:R-:W-:Y:S02]  /*2320*/  SHF.L.U32 R185, R178, 0x10, RZ ;  /* 0x00000010b2b97819 */ /* 0x000fe400000006ff */
[----:B------:R-:W-:Y:S01]  /*2330*/  PRMT R177, R182, 0x7632, R177 ;  /* 0x00007632b6b17816 */ /* 0x000fe200000000b1 */
[----:B------:R-:W-:Y:S01]  /*2340*/  FADD.FTZ R90, R90, R181 ;  /* 0x000000b55a5a7221 */ /* 0x000fe20000010000 */
[----:B------:R-:W-:Y:S01]  /*2350*/  FFMA.FTZ R66, R215, R181, R66 ;  /* 0x000000b5d7427223 */ /* 0x000fe20000010042 */
[----:B------:R-:W-:Y:S02]  /*2360*/  SHF.L.U32 R187, R12, 0x10, RZ ;  /* 0x000000100cbb7819 */ /* 0x000fe400000006ff */
[----:B------:R-:W-:Y:S02]  /*2370*/  SHF.L.U32 R176, R176, 0x10, RZ ;  /* 0x00000010b0b07819 */ /* 0x000fe400000006ff */
[----:B------:R-:W-:-:S02]  /*2380*/  SHF.L.U32 R181, R182, 0x10, RZ ;  /* 0x00000010b6b57819 */ /* 0x000fc400000006ff */
[----:B------:R-:W-:Y:S01]  /*2390*/  SHF.L.U32 R178, R177, 0x10, RZ ;  /* 0x00000010b1b27819 */ /* 0x000fe200000006ff */
[----:B------:R-:W-:Y:S01]  /*23a0*/  FMUL.FTZ R177, R184, R185 ;  /* 0x000000b9b8b17220 */ /* 0x000fe20000410000 */
[----:B------:R-:W-:Y:S01]  /*23b0*/  FADD.FTZ R189, -R231, R189 ;  /* 0x000000bde7bd7221 */ /* 0x000fe20000010100 */
[----:B------:R-:W-:Y:S01]  /*23c0*/  FADD.FTZ R136, R136, R217 ;  /* 0x000000d988887221 */ /* 0x000fe20000010000 */
[----:B------:R-:W-:Y:S01]  /*23d0*/  FFMA.FTZ R112, R205, R217, R112 ;  /* 0x000000d9cd707223 */ /* 0x000fe20000010070 */
[----:B------:R-:W-:Y:S01]  /*23e0*/  SHF.L.U32 R217, R11, 0x10, RZ ;  /* 0x000000100bd97819 */ /* 0x000fe200000006ff */
[----:B------:R-:W-:Y:S01]  /*23f0*/  FMUL.FTZ R182, R187, R176 ;  /* 0x000000b0bbb67220 */ /* 0x000fe20000410000 */
[----:B------:R-:W-:Y:S01]  /*2400*/  FFMA.FTZ R218, R218, R181, R177 ;  /* 0x000000b5dada7223 */ /* 0x000fe200000100b1 */
[----:B------:R-:W-:Y:S01]  /*2410*/  FMUL.FTZ R222, R189, UR11 ;  /* 0x0000000bbdde7c20 */ /* 0x000fe20008410000 */
[----:B------:R-:W-:Y:S01]  /*2420*/  SHF.L.U32 R177, R179, 0x10, RZ ;  /* 0x00000010b3b17819 */ /* 0x000fe200000006ff */
[----:B------:R-:W-:Y:S01]  /*2430*/  FADD.FTZ R188, -R231, R188 ;  /* 0x000000bce7bc7221 */ /* 0x000fe20000010100 */
[----:B------:R-:W-:-:S02]  /*2440*/  SHF.L.U32 R184, R51, 0x10, RZ ;  /* 0x0000001033b87819 */ /* 0x000fc400000006ff */
[----:B------:R-:W-:Y:S01]  /*2450*/  PRMT R179, R179, 0x7632, R179 ;  /* 0x00007632b3b37816 */ /* 0x000fe200000000b3 */
[----:B------:R-:W-:Y:S01]  /*2460*/  FFMA.FTZ R217, R217, R178, R182 ;  /* 0x000000b2d9d97223 */ /* 0x000fe200000100b6 */
[----:B------:R-:W-:Y:S01]  /*2470*/  FADD.FTZ R139, R139, R180 ;  /* 0x000000b48b8b7221 */ /* 0x000fe20000010000 */
[----:B------:R-:W-:Y:S01]  /*2480*/  FFMA.FTZ R115, R212, R180, R115 ;  /* 0x000000b4d4737223 */ /* 0x000fe20000010073 */
[----:B------:R-:W-:Y:S01]  /*2490*/  PRMT R182, R183, 0x7632, R182 ;  /* 0x00007632b7b67816 */ /* 0x000fe200000000b6 */
[----:B------:R-:W-:Y:S01]  /*24a0*/  FADD.FTZ R93, R93, R178 ;  /* 0x000000b25d5d7221 */ /* 0x000fe20000010000 */
[----:B------:R-:W-:Y:S01]  /*24b0*/  FFMA.FTZ R69, R222, R178, R69 ;  /* 0x000000b2de457223 */ /* 0x000fe20000010045 */
[----:B------:R-:W-:Y:S01]  /*24c0*/  SHF.L.U32 R183, R183, 0x10, RZ ;  /* 0x00000010b7b77819 */ /* 0x000fe200000006ff */
[----:B------:R-:W-:Y:S01]  /*24d0*/  FMUL.FTZ R219, R188, UR11 ;  /* 0x0000000bbcdb7c20 */ /* 0x000fe20008410000 */
[----:B------:R-:W-:Y:S01]  /*24e0*/  SHF.L.U32 R180, R47, 0x10, RZ ;  /* 0x000000102fb47819 */ /* 0x000fe200000006ff */
[----:B------:R-:W-:Y:S01]  /*24f0*/  FMUL.FTZ R225, R184, R177 ;  /* 0x000000b1b8e17220 */ /* 0x000fe20000410000 */
[----:B------:R-:W-:-:S02]  /*2500*/  SHF.L.U32 R178, R179, 0x10, RZ ;  /* 0x00000010b3b27819 */ /* 0x000fc400000006ff */
[----:B------:R-:W-:Y:S01]  /*2510*/  SHF.L.U32 R179, R14, 0x10, RZ ;  /* 0x000000100eb37819 */ /* 0x000fe200000006ff */
[----:B------:R-:W-:Y:S01]  /*2520*/  FADD.FTZ R92, R92, R181 ;  /* 0x000000b55c5c7221 */ /* 0x000fe20000010000 */
[----:B------:R-:W-:Y:S01]  /*2530*/  FFMA.FTZ R68, R219, R181, R68 ;  /* 0x000000b5db447223 */ /* 0x000fe20000010044 */
[----:B------:R-:W-:Y:S01]  /*2540*/  FFMA.FTZ R225, R180, R183, R225 ;  /* 0x000000b7b4e17223 */ /* 0x000fe200000100e1 */
[----:B------:R-:W-:Y:S01]  /*2550*/  FADD.FTZ R180, R235, R192 ;  /* 0x000000c0ebb47221 */ /* 0x000fe20000010000 */
[----:B------:R-:W-:Y:S01]  /*2560*/  FMUL.FTZ R181, R179, R178 ;  /* 0x000000b2b3b57220 */ /* 0x000fe20000410000 */
[----:B------:R-:W-:Y:S01]  /*2570*/  FFMA.FTZ R179, R205, R192, R236 ;  /* 0x000000c0cdb37223 */ /* 0x000fe200000100ec */
[----:B------:R-:W-:Y:S01]  /*2580*/  SHF.L.U32 R184, R182, 0x10, RZ ;  /* 0x00000010b6b87819 */ /* 0x000fe200000006ff */
[----:B------:R-:W-:Y:S02]  /*2590*/  FADD.FTZ R180, R180, R193 ;  /* 0x000000c1b4b47221 */ /* 0x000fe40000010000 */
[----:B------:R-:W-:-:S02]  /*25a0*/  FFMA.FTZ R182, R206, R193, R179 ;  /* 0x000000c1ceb67223 */ /* 0x000fc400000100b3 */
[----:B------:R-:W-:Y:S01]  /*25b0*/  FFMA.FTZ R224, R224, R184, R181 ;  /* 0x000000b8e0e07223 */ /* 0x000fe200000100b5 */
[----:B------:R-:W-:Y:S01]  /*25c0*/  FADD.FTZ R179, R180, R213 ;  /* 0x000000d5b4b37221 */ /* 0x000fe20000010000 */
[----:B------:R-:W-:Y:S01]  /*25d0*/  FFMA.FTZ R181, R215, R213, R182 ;  /* 0x000000d5d7b57223 */ /* 0x000fe200000100b6 */
[----:B------:R-:W-:Y:S01]  /*25e0*/  FADD.FTZ R141, R141, R176 ;  /* 0x000000b08d8d7221 */ /* 0x000fe20000010000 */
[----:B------:R-:W-:Y:S01]  /*25f0*/  FFMA.FTZ R117, R222, R176, R117 ;  /* 0x000000b0de757223 */ /* 0x000fe20000010075 */
[----:B------:R-:W-:Y:S01]  /*2600*/  FADD.FTZ R179, R179, R210 ;  /* 0x000000d2b3b37221 */ /* 0x000fe20000010000 */
[----:B------:R-:W-:Y:S01]  /*2610*/  FFMA.FTZ R176, R212, R210, R181 ;  /* 0x000000d2d4b07223 */ /* 0x000fe200000100b5 */
[----:B------:R-:W-:Y:S02]  /*2620*/  FADD.FTZ R190, -R231, R190 ;  /* 0x000000bee7be7221 */ /* 0x000fe40000010100 */
[----:B------:R-:W-:Y:S01]  /*2630*/  FADD.FTZ R180, R179, R218 ;  /* 0x000000dab3b47221 */ /* 0x000fe20000010000 */
[----:B------:R-:W-:Y:S01]  /*2640*/  FFMA.FTZ R179, R219, R218, R176 ;  /* 0x000000dadbb37223 */ /* 0x000fe200000100b0 */
[----:B------:R-:W-:Y:S01]  /*2650*/  FMUL.FTZ R227, R190, UR11 ;  /* 0x0000000bbee37c20 */ /* 0x000fe20008410000 */
[----:B------:R-:W-:Y:S01]  /*2660*/  FADD.FTZ R191, -R231, R191 ;  /* 0x000000bfe7bf7221 */ /* 0x000fe20000010100 */
        /* <DEDUP_REMOVED lines=17> */
.L_x_1116:
[----:B------:R-:W-:Y:S05]  /*2780*/  BSYNC.RECONVERGENT B0 ;  /* 0x0000000000007941 */ /* 0x000fea0003800200 */
.L_x_1115:
        /* <DEDUP_REMOVED lines=32> */
.L_x_1118:
[----:B------:R-:W-:Y:S05]  /*2990*/  BSYNC.RECONVERGENT B0 ;  /* 0x0000000000007941 */ /* 0x000fea0003800200 */
.L_x_1117:
        /* <DEDUP_REMOVED lines=59> */
[----:B------:R-:W-:Y:S01]  /*2d50*/  LOP3.LUT P1, RZ, R241, 0xff, RZ, 0xc0, !PT ;  /* 0x000000fff1ff7812 */ /* 0x000fe2000782c0ff */
        /* <DEDUP_REMOVED lines=34> */
.L_x_1123:
        /* <DEDUP_REMOVED lines=12> */
[----:B-----5:R-:W-:Y:S01]  /*3040*/  ISETP.GE.U32.AND P0, PT, R240, RZ, PT ;  /* 0x000000fff000720c */ /* 0x020fe20003f06070 */
[----:B------:R-:W-:Y:S01]  /*3050*/  FMUL.FTZ R62, R158, UR23 ;  /* 0x000000179e3e7c20 */ /* 0x000fe20008410000 */
[----:B------:R-:W-:Y:S01]  /*3060*/  FMUL.FTZ R63, R159, UR23 ;  /* 0x000000179f3f7c20 */ /* 0x000fe20008410000 */
[----:B------:R-:W-:Y:S01]  /*3070*/  FMUL.FTZ R60, R156, UR23 ;  /* 0x000000179c3c7c20 */ /* 0x000fe20008410000 */
[----:B------:R-:W-:Y:S01]  /*3080*/  FMUL.FTZ R61, R157, UR23 ;  /* 0x000000179d3d7c20 */ /* 0x000fe20008410000 */
[----:B------:R-:W-:-:S02]  /*3090*/  LOP3.LUT P5, RZ, R241, 0xff0000, RZ, 0xc0, !PT ;  /* 0x00ff0000f1ff7812 */ /* 0x000fc400078ac0ff */
[C---:B------:R-:W-:Y:S02]  /*30a0*/  LOP3.LUT P1, RZ, R241.reuse, 0xff, RZ, 0xc0, !PT ;  /* 0x000000fff1ff7812 */ /* 0x040fe4000782c0ff */
[C---:B------:R-:W-:Y:S02]  /*30b0*/  ISETP.GE.U32.AND.EX P0, PT, R241.reuse, 0x1000000, PT, P0 ;  /* 0x01000000f100780c */ /* 0x040fe40003f06100 */
        /* <DEDUP_REMOVED lines=34> */
.L_x_1122:
        /* <DEDUP_REMOVED lines=14> */
[----:B------:R-:W-:Y:S01]  /*33c0*/  FFMA.FTZ R179, R176, UR11, R155 ;  /* 0x0000000bb0b37c23 */ /* 0x000fe2000801009b */
[----:B------:R-:W-:Y:S01]  /*33d0*/  FFMA.FTZ R176, R177, UR11, R152 ;  /* 0x0000000bb1b07c23 */ /* 0x000fe20008010098 */
[----:B------:R-:W-:Y:S01]  /*33e0*/  ISETP.GE.U32.AND P0, PT, R240, RZ, PT ;  /* 0x000000fff000720c */ /* 0x000fe20003f06070 */
[----:B------:R-:W-:Y:S01]  /*33f0*/  FFMA.FTZ R177, R180, UR11, R153 ;  /* 0x0000000bb4b17c23 */ /* 0x000fe20008010099 */
[----:B------:R-:W-:Y:S01]  /*3400*/  FMUL.FTZ R178, R178, UR23 ;  /* 0x00000017b2b27c20 */ /* 0x000fe20008410000 */
[----:B------:R-:W-:Y:S01]  /*3410*/  FMUL.FTZ R179, R179, UR23 ;  /* 0x00000017b3b37c20 */ /* 0x000fe20008410000 */
[C---:B------:R-:W-:Y:S01]  /*3420*/  LOP3.LUT P5, RZ, R241.reuse, 0xff0000, RZ, 0xc0, !PT ;  /* 0x00ff0000f1ff7812 */ /* 0x040fe200078ac0ff */
[----:B------:R-:W-:Y:S01]  /*3430*/  FMUL.FTZ R176, R176, UR23 ;  /* 0x00000017b0b07c20 */ /* 0x000fe20008410000 */
[----:B------:R-:W-:Y:S01]  /*3440*/  ISETP.GE.U32.AND.EX P0, PT, R241, 0x1000000, PT, P0 ;  /* 0x01000000f100780c */ /* 0x000fe20003f06100 */
        /* <DEDUP_REMOVED lines=10> */
[----:B------:R-:W-:Y:S01]  /*34f0*/  FFMA.FTZ R180, R181, UR11, R150 ;  /* 0x0000000bb5b47c23 */ /* 0x000fe20008010096 */
[----:B------:R-:W-:Y:S01]  /*3500*/  FSEL R177, R177, RZ, P6 ;  /* 0x000000ffb1b17208 */ /* 0x000fe20003000000 */
[----:B------:R-:W-:Y:S01]  /*3510*/  FFMA.FTZ R181, R182, UR11, R151 ;  /* 0x0000000bb6b57c23 */ /* 0x000fe20008010097 */
[----:B------:R-:W-:Y:S01]  /*3520*/  F2FP.BF16.F32.PACK_AB R179, R179, R178 ;  /* 0x000000b2b3b3723e */ /* 0x000fe200000010ff */
[----:B------:R-:W-:Y:S01]  /*3530*/  FMUL.FTZ R180, R180, UR23 ;  /* 0x00000017b4b47c20 */ /* 0x000fe20008410000 */
[----:B------:R-:W-:Y:S01]  /*3540*/  F2FP.BF16.F32.PACK_AB R178, R177, R176 ;  /* 0x000000b0b1b2723e */ /* 0x000fe200000010ff */
[--C-:B------:R-:W-:Y:S01]  /*3550*/  FFMA.FTZ R176, R200, UR10, R185.reuse ;  /* 0x0000000ac8b07c23 */ /* 0x100fe200080100b9 */
[----:B------:R-:W-:Y:S01]  /*3560*/  FFMA.FTZ R177, R3, UR10, R185 ;  /* 0x0000000a03b17c23 */ /* 0x000fe200080100b9 */
[----:B------:R-:W-:Y:S01]  /*3570*/  FMUL.FTZ R181, R181, UR23 ;  /* 0x00000017b5b57c20 */ /* 0x000fe20008410000 */
[----:B------:R-:W-:Y:S01]  /*3580*/  LOP3.LUT P6, RZ, R240, 0xff000000, RZ, 0xc0, !PT ;  /* 0xff000000f0ff7812 */ /* 0x000fe200078cc0ff */
[----:B------:R-:W-:Y:S01]  /*3590*/  FADD.FTZ R176, R5, -R176 ;  /* 0x800000b005b07221 */ /* 0x000fe20000010000 */
[----:B------:R-:W-:Y:S01]  /*35a0*/  FADD.FTZ R183, R196, -R177 ;  /* 0x800000b1c4b77221 */ /* 0x000fe20000010000 */
[----:B------:R-:W-:-:S02]  /*35b0*/  LOP3.LUT P5, RZ, R240, 0xff0000, RZ, 0xc0, !PT ;  /* 0x00ff0000f0ff7812 */ /* 0x000fc400078ac0ff */
[----:B------:R-:W-:Y:S01]  /*35c0*/  FFMA.FTZ R177, R176, UR11, R149 ;  /* 0x0000000bb0b17c23 */ /* 0x000fe20008010095 */
[----:B------:R-:W-:Y:S01]  /*35d0*/  FFMA.FTZ R176, R183, UR11, R148 ;  /* 0x0000000bb7b07c23 */ /* 0x000fe20008010094 */
[----:B------:R-:W-:Y:S02]  /*35e0*/  LOP3.LUT P1, RZ, R240, 0xff00, RZ, 0xc0, !PT ;  /* 0x0000ff00f0ff7812 */ /* 0x000fe4000782c0ff */
[----:B------:R-:W-:Y:S01]  /*35f0*/  FMUL.FTZ R177, R177, UR23 ;  /* 0x00000017b1b17c20 */ /* 0x000fe20008410000 */
[----:B------:R-:W-:Y:S01]  /*3600*/  FMUL.FTZ R176, R176, UR23 ;  /* 0x00000017b0b07c20 */ /* 0x000fe20008410000 */
[----:B------:R-:W-:Y:S02]  /*3610*/  LOP3.LUT P0, RZ, R240, 0xff, RZ, 0xc0, !PT ;  /* 0x000000fff0ff7812 */ /* 0x000fe4000780c0ff */
[----:B------:R-:W-:Y:S02]  /*3620*/  FSEL R183, R181, RZ, P6 ;  /* 0x000000ffb5b77208 */ /* 0x000fe40003000000 */
[----:B------:R-:W-:-:S02]  /*3630*/  FSEL R180, R180, RZ, P5 ;  /* 0x000000ffb4b47208 */ /* 0x000fc40002800000 */
[----:B------:R-:W-:Y:S02]  /*3640*/  FSEL R181, R177, RZ, P1 ;  /* 0x000000ffb1b57208 */ /* 0x000fe40000800000 */
[----:B------:R-:W-:Y:S02]  /*3650*/  FSEL R176, R176, RZ, P0 ;  /* 0x000000ffb0b07208 */ /* 0x000fe40000000000 */
[----:B------:R-:W-:Y:S02]  /*3660*/  F2FP.BF16.F32.PACK_AB R177, R183, R180 ;  /* 0x000000b4b7b1723e */ /* 0x000fe400000010ff */
[----:B------:R-:W-:Y:S01]  /*3670*/  F2FP.BF16.F32.PACK_AB R176, R181, R176 ;  /* 0x000000b0b5b0723e */ /* 0x000fe200000010ff */
[----:B------:R-:W-:Y:S06]  /*3680*/  BRA `(.L_x_1124) ;  /* 0x0000001400b87947 */ /* 0x000fec0003800000 */
.L_x_1125:
        /* <DEDUP_REMOVED lines=10> */
[----:B------:R-:W-:Y:S01]  /*3730*/  ISETP.GE.U32.AND P0, PT, R240, RZ, PT ;  /* 0x000000fff000720c */ /* 0x000fe20003f06070 */
[----:B------:R-:W-:Y:S01]  /*3740*/  FFMA.FTZ R156, R61, UR11, R152 ;  /* 0x0000000b3d9c7c23 */ /* 0x000fe20008010098 */
[----:B------:R-:W-:Y:S01]  /*3750*/  FFMA.FTZ R157, R60, UR11, R153 ;  /* 0x0000000b3c9d7c23 */ /* 0x000fe20008010099 */
[----:B------:R-:W-:Y:S01]  /*3760*/  FMUL.FTZ R62, R158, UR23 ;  /* 0x000000179e3e7c20 */ /* 0x000fe20008410000 */
[----:B------:R-:W-:Y:S01]  /*3770*/  FMUL.FTZ R63, R159, UR23 ;  /* 0x000000179f3f7c20 */ /* 0x000fe20008410000 */
[C---:B------:R-:W-:Y:S01]  /*3780*/  LOP3.LUT P5, RZ, R241.reuse, 0xff0000, RZ, 0xc0, !PT ;  /* 0x00ff0000f1ff7812 */ /* 0x040fe200078ac0ff */
        /* <DEDUP_REMOVED lines=9> */
[----:B------:R-:W-:Y:S02]  /*3820*/  FSEL R60, R60, RZ, P1 ;  /* 0x000000ff3c3c7208 */ /* 0x000fe40000800000 */
        /* <DEDUP_REMOVED lines=10> */
[----:B------:R-:W-:Y:S01]  /*38d0*/  FFMA.FTZ R62, R63, UR11, R150 ;  /* 0x0000000b3f3e7c23 */ /* 0x000fe20008010096 */
[----:B------:R-:W-:Y:S01]  /*38e0*/  FFMA.FTZ R63, R180, UR11, R151 ;  /* 0x0000000bb43f7c23 */ /* 0x000fe20008010097 */
[----:B------:R-:W-:Y:S01]  /*38f0*/  FFMA.FTZ R60, R61, UR11, R148 ;  /* 0x0000000b3d3c7c23 */ /* 0x000fe20008010094 */
[----:B------:R-:W-:Y:S01]  /*3900*/  FFMA.FTZ R61, R176, UR11, R149 ;  /* 0x0000000bb03d7c23 */ /* 0x000fe20008010095 */
[----:B------:R-:W-:Y:S01]  /*3910*/  FMUL.FTZ R180, R62, UR23 ;  /* 0x000000173eb47c20 */ /* 0x000fe20008410000 */
        /* <DEDUP_REMOVED lines=13> */
.L_x_1121:
        /* <DEDUP_REMOVED lines=83> */
.L_x_1127:
[--C-:B------:R-:W-:Y:S01]  /*3f20*/  FFMA.FTZ R61, R230, UR10, R185.reuse ;  /* 0x0000000ae63d7c23 */ /* 0x100fe200080100b9 */
        /* <DEDUP_REMOVED lines=13> */
[----:B------:R-:W-:Y:S01]  /*4000*/  FMUL.FTZ R60, R158, UR23 ;  /* 0x000000179e3c7c20 */ /* 0x000fe20008410000 */
[----:B------:R-:W-:Y:S01]  /*4010*/  LOP3.LUT P6, RZ, R247, 0xff0000, RZ, 0xc0, !PT ;  /* 0x00ff0000f7ff7812 */ /* 0x000fe200078cc0ff */
[----:B------:R-:W-:Y:S01]  /*4020*/  FMUL.FTZ R157, R63, UR11 ;  /* 0x0000000b3f9d7c20 */ /* 0x000fe20008410000 */
[----:B------:R-:W-:Y:S01]  /*4030*/  ISETP.GE.U32.AND.EX P0, PT, R247, 0x1000000, PT, P0 ;  /* 0x01000000f700780c */ /* 0x000fe20003f06100 */
[----:B------:R-:W-:Y:S01]  /*4040*/  FMUL.FTZ R156, R61, UR11 ;  /* 0x0000000b3d9c7c20 */ /* 0x000fe20008410000 */
[----:B------:R-:W-:Y:S01]  /*4050*/  ISETP.GE.U32.AND.EX P1, PT, R241, 0x1000000, PT, P1 ;  /* 0x01000000f100780c */ /* 0x000fe20003f26110 */
[----:B------:R-:W-:Y:S01]  /*4060*/  FMUL.FTZ R61, R157, UR23 ;  /* 0x000000179d3d7c20 */ /* 0x000fe20008410000 */
[----:B------:R-:W-:-:S02]  /*4070*/  FSEL R147, R60, RZ, P6 ;  /* 0x000000ff3c937208 */ /* 0x000fc40003000000 */
[----:B------:R-:W-:Y:S02]  /*4080*/  FSEL R144, R62, RZ, P0 ;  /* 0x000000ff3e907208 */ /* 0x000fe40000000000 */
[----:B------:R-:W-:Y:S01]  /*4090*/  FSEL R179, R60, RZ, P5 ;  /* 0x000000ff3cb37208 */ /* 0x000fe20002800000 */
[----:B------:R-:W-:Y:S01]  /*40a0*/  FMUL.FTZ R60, R156, UR23 ;  /* 0x000000179c3c7c20 */ /* 0x000fe20008410000 */
[----:B------:R-:W-:Y:S02]  /*40b0*/  FSEL R62, R62, RZ, P1 ;  /* 0x000000ff3e3e7208 */ /* 0x000fe40000800000 */
[----:B------:R-:W-:Y:S02]  /*40c0*/  LOP3.LUT P0, RZ, R241, 0xff, RZ, 0xc0, !PT ;  /* 0x000000fff1ff7812 */ /* 0x000fe4000780c0ff */
[C---:B------:R-:W-:Y:S02]  /*40d0*/  LOP3.LUT P1, RZ, R247.reuse, 0xff, RZ, 0xc0, !PT ;  /* 0x000000fff7ff7812 */ /* 0x040fe4000782c0ff */
[----:B------:R-:W-:-:S02]  /*40e0*/  LOP3.LUT P6, RZ, R247, 0xff00, RZ, 0xc0, !PT ;  /* 0x0000ff00f7ff7812 */ /* 0x000fc400078cc0ff */
[----:B------:R-:W-:Y:S02]  /*40f0*/  LOP3.LUT P5, RZ, R241, 0xff00, RZ, 0xc0, !PT ;  /* 0x0000ff00f1ff7812 */ /* 0x000fe400078ac0ff */
[C---:B------:R-:W-:Y:S02]  /*4100*/  FSEL R178, R60.reuse, RZ, P0 ;  /* 0x000000ff3cb27208 */ /* 0x040fe40000000000 */
[----:B------:R-:W-:Y:S01]  /*4110*/  FSEL R146, R60, RZ, P1 ;  /* 0x000000ff3c927208 */ /* 0x000fe20000800000 */
[--C-:B------:R-:W-:Y:S01]  /*4120*/  FFMA.FTZ R60, R203, UR10, R185.reuse ;  /* 0x0000000acb3c7c23 */ /* 0x100fe200080100b9 */
[C---:B------:R-:W-:Y:S02]  /*4130*/  FSEL R145, R61.reuse, RZ, P6 ;  /* 0x000000ff3d917208 */ /* 0x040fe40003000000 */
[----:B------:R-:W-:Y:S01]  /*4140*/  FSEL R63, R61, RZ, P5 ;  /* 0x000000ff3d3f7208 */ /* 0x000fe20002800000 */
[----:B------:R-:W-:Y:S01]  /*4150*/  FFMA.FTZ R61, R202, UR10, R185 ;  /* 0x0000000aca3d7c23 */ /* 0x000fe200080100b9 */
[----:B------:R-:W-:Y:S01]  /*4160*/  FADD.FTZ R60, R201, -R60 ;  /* 0x8000003cc93c7221 */ /* 0x000fe20000010000 */
[----:B------:R-:W-:-:S02]  /*4170*/  F2FP.BF16.F32.PACK_AB R179, R62, R179 ;  /* 0x000000b33eb3723e */ /* 0x000fc400000010ff */
[----:B------:R-:W-:Y:S01]  /*4180*/  FADD.FTZ R61, R4, -R61 ;  /* 0x8000003d043d7221 */ /* 0x000fe20000010000 */
[----:B------:R-:W-:Y:S01]  /*4190*/  F2FP.BF16.F32.PACK_AB R178, R63, R178 ;  /* 0x000000b23fb2723e */ /* 0x000fe200000010ff */
[----:B------:R-:W-:Y:S01]  /*41a0*/  FMUL.FTZ R62, R60, UR11 ;  /* 0x0000000b3c3e7c20 */ /* 0x000fe20008410000 */
[--C-:B------:R-:W-:Y:S01]  /*41b0*/  FFMA.FTZ R60, R200, UR10, R185.reuse ;  /* 0x0000000ac83c7c23 */ /* 0x100fe200080100b9 */
[----:B------:R-:W-:Y:S01]  /*41c0*/  FMUL.FTZ R63, R61, UR11 ;  /* 0x0000000b3d3f7c20 */ /* 0x000fe20008410000 */
[----:B------:R-:W-:Y:S01]  /*41d0*/  F2FP.BF16.F32.PACK_AB R146, R145, R146 ;  /* 0x000000929192723e */ /* 0x000fe200000010ff */
[----:B------:R-:W-:Y:S01]  /*41e0*/  FFMA.FTZ R61, R3, UR10, R185 ;  /* 0x0000000a033d7c23 */ /* 0x000fe200080100b9 */
[----:B------:R-:W-:Y:S01]  /*41f0*/  FMUL.FTZ R145, R62, UR23 ;  /* 0x000000173e917c20 */ /* 0x000fe20008410000 */
[----:B------:R-:W-:Y:S01]  /*4200*/  FMUL.FTZ R180, R63, UR23 ;  /* 0x000000173fb47c20 */ /* 0x000fe20008410000 */
[----:B------:R-:W-:Y:S01]  /*4210*/  F2FP.BF16.F32.PACK_AB R147, R144, R147 ;  /* 0x000000939093723e */ /* 0x000fe200000010ff */
[----:B------:R-:W-:Y:S01]  /*4220*/  FADD.FTZ R144, R5, -R60 ;  /* 0x8000003c05907221 */ /* 0x000fe20000010000 */
[----:B------:R-:W-:Y:S01]  /*4230*/  LOP3.LUT P1, RZ, R246, 0xff0000, RZ, 0xc0, !PT ;  /* 0x00ff0000f6ff7812 */ /* 0x000fe2000782c0ff */
[----:B------:R-:W-:Y:S01]  /*4240*/  FADD.FTZ R60, R196, -R61 ;  /* 0x8000003dc43c7221 */ /* 0x000fe20000010000 */
[----:B------:R-:W-:Y:S01]  /*4250*/  LOP3.LUT P6, RZ, R246, 0xff000000, RZ, 0xc0, !PT ;  /* 0xff000000f6ff7812 */ /* 0x000fe200078cc0ff */
[----:B------:R-:W-:Y:S01]  /*4260*/  FMUL.FTZ R61, R144, UR11 ;  /* 0x0000000b903d7c20 */ /* 0x000fe20008410000 */
[----:B------:R-:W-:Y:S01]  /*4270*/  LOP3.LUT P0, RZ, R240, 0xff0000, RZ, 0xc0, !PT ;  /* 0x00ff0000f0ff7812 */ /* 0x000fe2000780c0ff */
[----:B------:R-:W-:Y:S01]  /*4280*/  FMUL.FTZ R60, R60, UR11 ;  /* 0x0000000b3c3c7c20 */ /* 0x000fe20008410000 */
[----:B------:R-:W-:-:S02]  /*4290*/  FSEL R176, R145, RZ, P1 ;  /* 0x000000ff91b07208 */ /* 0x000fc40000800000 */
[----:B------:R-:W-:Y:S01]  /*42a0*/  FSEL R181, R180, RZ, P6 ;  /* 0x000000ffb4b57208 */ /* 0x000fe20003000000 */
[----:B------:R-:W-:Y:S01]  /*42b0*/  FMUL.FTZ R144, R60, UR23 ;  /* 0x000000173c907c20 */ /* 0x000fe20008410000 */
[----:B------:R-:W-:Y:S02]  /*42c0*/  LOP3.LUT P5, RZ, R240, 0xff000000, RZ, 0xc0, !PT ;  /* 0xff000000f0ff7812 */ /* 0x000fe400078ac0ff */
[----:B------:R-:W-:Y:S02]  /*42d0*/  FSEL R177, R145, RZ, P0 ;  /* 0x000000ff91b17208 */ /* 0x000fe40000000000 */
[----:B------:R-:W-:Y:S01]  /*42e0*/  F2FP.BF16.F32.PACK_AB R145, R181, R176 ;  /* 0x000000b0b591723e */ /* 0x000fe200000010ff */
[----:B------:R-:W-:Y:S01]  /*42f0*/  FMUL.FTZ R176, R61, UR23 ;  /* 0x000000173db07c20 */ /* 0x000fe20008410000 */
[----:B------:R-:W-:Y:S02]  /*4300*/  FSEL R180, R180, RZ, P5 ;  /* 0x000000ffb4b47208 */ /* 0x000fe40002800000 */
        /* <DEDUP_REMOVED lines=12> */
.L_x_1126:
        /* <DEDUP_REMOVED lines=11> */
[----:B------:R-:W-:Y:S01]  /*4480*/  LOP3.LUT P6, RZ, R247, 0xff0000, RZ, 0xc0, !PT ;  /* 0x00ff0000f7ff7812 */ /* 0x000fe200078cc0ff */
[----:B------:R-:W-:Y:S01]  /*4490*/  FFMA.FTZ R177, R202, UR10, R185 ;  /* 0x0000000acab17c23 */ /* 0x000fe200080100b9 */
[----:B------:R-:W-:Y:S01]  /*44a0*/  FFMA.FTZ R145, R145, UR11, R154 ;  /* 0x0000000b91917c23 */ /* 0x000fe2000801009a */
[----:B------:R-:W-:Y:S01]  /*44b0*/  FFMA.FTZ R144, R144, UR11, R155 ;  /* 0x0000000b90907c23 */ /* 0x000fe2000801009b */
[----:B------:R-:W-:Y:S01]  /*44c0*/  ISETP.GE.U32.AND P1, PT, R240, RZ, PT ;  /* 0x000000fff000720c */ /* 0x000fe20003f26070 */
[----:B------:R-:W-:Y:S01]  /*44d0*/  FADD.FTZ R176, R2, -R181 ;  /* 0x800000b502b07221 */ /* 0x000fe20000010000 */
[----:B------:R-:W-:Y:S01]  /*44e0*/  FMUL.FTZ R145, R145, UR23 ;  /* 0x0000001791917c20 */ /* 0x000fe20008410000 */
[----:B------:R-:W-:Y:S01]  /*44f0*/  FMUL.FTZ R146, R144, UR23 ;  /* 0x0000001790927c20 */ /* 0x000fe20008410000 */
[----:B------:R-:W-:Y:S01]  /*4500*/  LOP3.LUT P5, RZ, R241, 0xff0000, RZ, 0xc0, !PT ;  /* 0x00ff0000f1ff7812 */ /* 0x000fe200078ac0ff */
[----:B------:R-:W-:Y:S01]  /*4510*/  FFMA.FTZ R176, R176, UR11, R153 ;  /* 0x0000000bb0b07c23 */ /* 0x000fe20008010099 */
[----:B------:R-:W-:-:S02]  /*4520*/  ISETP.GE.U32.AND.EX P0, PT, R247, 0x1000000, PT, P0 ;  /* 0x01000000f700780c */ /* 0x000fc40003f06100 */
[----:B------:R-:W-:Y:S02]  /*4530*/  ISETP.GE.U32.AND.EX P1, PT, R241, 0x1000000, PT, P1 ;  /* 0x01000000f100780c */ /* 0x000fe40003f26110 */
[C---:B------:R-:W-:Y:S02]  /*4540*/  FSEL R147, R145.reuse, RZ, P6 ;  /* 0x000000ff91937208 */ /* 0x040fe40003000000 */
[----:B------:R-:W-:Y:S01]  /*4550*/  FSEL R179, R145, RZ, P5 ;  /* 0x000000ff91b37208 */ /* 0x000fe20002800000 */
[----:B------:R-:W-:Y:S01]  /*4560*/  FFMA.FTZ R145, R211, UR10, R185 ;  /* 0x0000000ad3917c23 */ /* 0x000fe200080100b9 */
[C---:B------:R-:W-:Y:S02]  /*4570*/  FSEL R144, R146.reuse, RZ, P0 ;  /* 0x000000ff92907208 */ /* 0x040fe40000000000 */
[----:B------:R-:W-:Y:S01]  /*4580*/  FSEL R146, R146, RZ, P1 ;  /* 0x000000ff92927208 */ /* 0x000fe20000800000 */
[----:B------:R-:W-:Y:S01]  /*4590*/  FADD.FTZ R145, R208, -R145 ;  /* 0x80000091d0917221 */ /* 0x000fe20000010000 */
[----:B------:R-:W-:Y:S01]  /*45a0*/  F2FP.BF16.F32.PACK_AB R147, R144, R147 ;  /* 0x000000939093723e */ /* 0x000fe200000010ff */
[----:B------:R-:W-:Y:S01]  /*45b0*/  FFMA.FTZ R144, R203, UR10, R185 ;  /* 0x0000000acb907c23 */ /* 0x000fe200080100b9 */
[----:B------:R-:W-:Y:S01]  /*45c0*/  F2FP.BF16.F32.PACK_AB R179, R146, R179 ;  /* 0x000000b392b3723e */ /* 0x000fe200000010ff */
[----:B------:R-:W-:Y:S01]  /*45d0*/  FFMA.FTZ R146, R145, UR11, R152 ;  /* 0x0000000b91927c23 */ /* 0x000fe20008010098 */
[----:B------:R-:W-:Y:S01]  /*45e0*/  LOP3.LUT P0, RZ, R241, 0xff, RZ, 0xc0, !PT ;  /* 0x000000fff1ff7812 */ /* 0x000fe2000780c0ff */
[----:B------:R-:W-:Y:S01]  /*45f0*/  FADD.FTZ R145, R201, -R144 ;  /* 0x80000090c9917221 */ /* 0x000fe20000010000 */
[----:B------:R-:W-:Y:S01]  /*4600*/  FADD.FTZ R144, R4, -R177 ;  /* 0x800000b104907221 */ /* 0x000fe20000010000 */
[----:B------:R-:W-:Y:S01]  /*4610*/  FMUL.FTZ R146, R146, UR23 ;  /* 0x0000001792927c20 */ /* 0x000fe20008410000 */
[----:B------:R-:W-:Y:S01]  /*4620*/  LOP3.LUT P6, RZ, R247, 0xff, RZ, 0xc0, !PT ;  /* 0x000000fff7ff7812 */ /* 0x000fe200078cc0ff */
[----:B------:R-:W-:Y:S01]  /*4630*/  FFMA.FTZ R145, R145, UR11, R150 ;  /* 0x0000000b91917c23 */ /* 0x000fe20008010096 */
[----:B------:R-:W-:Y:S01]  /*4640*/  FFMA.FTZ R144, R144, UR11, R151 ;  /* 0x0000000b90907c23 */ /* 0x000fe20008010097 */
[----:B------:R-:W-:Y:S01]  /*4650*/  FMUL.FTZ R177, R176, UR23 ;  /* 0x00000017b0b17c20 */ /* 0x000fe20008410000 */
[----:B------:R-:W-:Y:S01]  /*4660*/  FSEL R178, R146, RZ, P0 ;  /* 0x000000ff92b27208 */ /* 0x000fe20000000000 */
[----:B------:R-:W-:Y:S01]  /*4670*/  FMUL.FTZ R176, R145, UR23 ;  /* 0x0000001791b07c20 */ /* 0x000fe20008410000 */
[----:B------:R-:W-:Y:S01]  /*4680*/  FMUL.FTZ R180, R144, UR23 ;  /* 0x0000001790b47c20 */ /* 0x000fe20008410000 */
[----:B------:R-:W-:-:S02]  /*4690*/  FSEL R146, R146, RZ, P6 ;  /* 0x000000ff92927208 */ /* 0x000fc40003000000 */
[----:B------:R-:W-:Y:S02]  /*46a0*/  LOP3.LUT P5, RZ, R241, 0xff00, RZ, 0xc0, !PT ;  /* 0x0000ff00f1ff7812 */ /* 0x000fe400078ac0ff */
[C---:B------:R-:W-:Y:S02]  /*46b0*/  LOP3.LUT P0, RZ, R246.reuse, 0xff0000, RZ, 0xc0, !PT ;  /* 0x00ff0000f6ff7812 */ /* 0x040fe4000780c0ff */
[----:B------:R-:W-:Y:S02]  /*46c0*/  LOP3.LUT P6, RZ, R246, 0xff000000, RZ, 0xc0, !PT ;  /* 0xff000000f6ff7812 */ /* 0x000fe400078cc0ff */
[----:B------:R-:W-:Y:S02]  /*46d0*/  LOP3.LUT P1, RZ, R247, 0xff00, RZ, 0xc0, !PT ;  /* 0x0000ff00f7ff7812 */ /* 0x000fe4000782c0ff */
[----:B------:R-:W-:Y:S02]  /*46e0*/  FSEL R181, R177, RZ, P5 ;  /* 0x000000ffb1b57208 */ /* 0x000fe40002800000 */
[----:B------:R-:W-:-:S02]  /*46f0*/  FSEL R145, R176, RZ, P0 ;  /* 0x000000ffb0917208 */ /* 0x000fc40000000000 */
[----:B------:R-:W-:Y:S02]  /*4700*/  FSEL R144, R180, RZ, P6 ;  /* 0x000000ffb4907208 */ /* 0x000fe40003000000 */
[----:B------:R-:W-:Y:S02]  /*4710*/  FSEL R177, R177, RZ, P1 ;  /* 0x000000ffb1b17208 */ /* 0x000fe40000800000 */
[----:B------:R-:W-:Y:S01]  /*4720*/  F2FP.BF16.F32.PACK_AB R145, R144, R145 ;  /* 0x000000919091723e */ /* 0x000fe200000010ff */
[--C-:B------:R-:W-:Y:S01]  /*4730*/  FFMA.FTZ R144, R200, UR10, R185.reuse ;  /* 0x0000000ac8907c23 */ /* 0x100fe200080100b9 */
[----:B------:R-:W-:Y:S01]  /*4740*/  F2FP.BF16.F32.PACK_AB R146, R177, R146 ;  /* 0x00000092b192723e */ /* 0x000fe200000010ff */
[----:B------:R-:W-:Y:S01]  /*4750*/  FFMA.FTZ R177, R3, UR10, R185 ;  /* 0x0000000a03b17c23 */ /* 0x000fe200080100b9 */
[----:B------:R-:W-:Y:S01]  /*4760*/  F2FP.BF16.F32.PACK_AB R178, R181, R178 ;  /* 0x000000b2b5b2723e */ /* 0x000fe200000010ff */
[----:B------:R-:W-:Y:S01]  /*4770*/  FADD.FTZ R144, R5, -R144 ;  /* 0x8000009005907221 */ /* 0x000fe20000010000 */
[----:B------:R-:W-:Y:S01]  /*4780*/  LOP3.LUT P0, RZ, R240, 0xff0000, RZ, 0xc0, !PT ;  /* 0x00ff0000f0ff7812 */ /* 0x000fe2000780c0ff */
[----:B------:R-:W-:Y:S01]  /*4790*/  FADD.FTZ R181, R196, -R177 ;  /* 0x800000b1c4b57221 */ /* 0x000fe20000010000 */
[----:B------:R-:W-:Y:S01]  /*47a0*/  LOP3.LUT P1, RZ, R240, 0xff000000, RZ, 0xc0, !PT ;  /* 0xff000000f0ff7812 */ /* 0x000fe2000782c0ff */
[----:B------:R-:W-:Y:S01]  /*47b0*/  FFMA.FTZ R144, R144, UR11, R149 ;  /* 0x0000000b90907c23 */ /* 0x000fe20008010095 */
[----:B------:R-:W-:Y:S01]  /*47c0*/  FSEL R176, R176, RZ, P0 ;  /* 0x000000ffb0b07208 */ /* 0x000fe20000000000 */
[----:B------:R-:W-:Y:S01]  /*47d0*/  FFMA.FTZ R181, R181, UR11, R148 ;  /* 0x0000000bb5b57c23 */ /* 0x000fe20008010094 */
[----:B------:R-:W-:Y:S01]  /*47e0*/  FSEL R183, R180, RZ, P1 ;  /* 0x000000ffb4b77208 */ /* 0x000fe20000800000 */
[----:B------:R-:W-:Y:S01]  /*47f0*/  FMUL.FTZ R144, R144, UR23 ;  /* 0x0000001790907c20 */ /* 0x000fe20008410000 */
[----:B------:R-:W-:-:S02]  /*4800*/  LOP3.LUT P5, RZ, R240, 0xff00, RZ, 0xc0, !PT ;  /* 0x0000ff00f0ff7812 */ /* 0x000fc400078ac0ff */
[----:B------:R-:W-:Y:S01]  /*4810*/  F2FP.BF16.F32.PACK_AB R177, R183, R176 ;  /* 0x000000b0b7b1723e */ /* 0x000fe200000010ff */
[----:B------:R-:W-:Y:S01]  /*4820*/  FMUL.FTZ R176, R181, UR23 ;  /* 0x00000017b5b07c20 */ /* 0x000fe20008410000 */
[C---:B------:R-:W-:Y:S02]  /*4830*/  LOP3.LUT P6, RZ, R246.reuse, 0xff00, RZ, 0xc0, !PT ;  /* 0x0000ff00f6ff7812 */ /* 0x040fe400078cc0ff */
[----:B------:R-:W-:Y:S02]  /*4840*/  LOP3.LUT P1, RZ, R246, 0xff, RZ, 0xc0, !PT ;  /* 0x000000fff6ff7812 */ /* 0x000fe4000782c0ff */
[----:B------:R-:W-:Y:S02]  /*4850*/  LOP3.LUT P0, RZ, R240, 0xff, RZ, 0xc0, !PT ;  /* 0x000000fff0ff7812 */ /* 0x000fe4000780c0ff */
[C---:B------:R-:W-:Y:S02]  /*4860*/  FSEL R183, R144.reuse, RZ, P5 ;  /* 0x000000ff90b77208 */ /* 0x040fe40002800000 */
[----:B------:R-:W-:-:S02]  /*4870*/  FSEL R181, R144, RZ, P6 ;  /* 0x000000ff90b57208 */ /* 0x000fc40003000000 */
[C---:B------:R-:W-:Y:S02]  /*4880*/  FSEL R144, R176.reuse, RZ, P1 ;  /* 0x000000ffb0907208 */ /* 0x040fe40000800000 */
[----:B------:R-:W-:Y:S02]  /*4890*/  FSEL R176, R176, RZ, P0 ;  /* 0x000000ffb0b07208 */ /* 0x000fe40000000000 */
[----:B------:R-:W-:Y:S02]  /*48a0*/  F2FP.BF16.F32.PACK_AB R144, R181, R144 ;  /* 0x00000090b590723e */ /* 0x000fe400000010ff */
[----:B------:R-:W-:Y:S01]  /*48b0*/  F2FP.BF16.F32.PACK_AB R176, R183, R176 ;  /* 0x000000b0b7b0723e */ /* 0x000fe200000010ff */
[----:B------:R-:W-:Y:S06]  /*48c0*/  BRA `(.L_x_1124) ;  /* 0x0000000400287947 */ /* 0x000fec0003800000 */
.L_x_1128:
[--C-:B------:R-:W-:Y:S01]  /*48d0*/  FFMA.FTZ R60, R229, UR10, R185.reuse ;  /* 0x0000000ae53c7c23 */ /* 0x100fe200080100b9 */
[----:B------:R-:W-:Y:S01]  /*48e0*/  FFMA.FTZ R63, R230, UR10, R185 ;  /* 0x0000000ae63f7c23 */ /* 0x000fe200080100b9 */
[----:B-----5:R-:W-:Y:S02]  /*48f0*/  LOP3.LUT P5, RZ, R241, 0xff0000, RZ, 0xc0, !PT ;  /* 0x00ff0000f1ff7812 */ /* 0x020fe400078ac0ff */
[----:B------:R-:W-:Y:S01]  /*4900*/  FADD.FTZ R61, R221, -R60 ;  /* 0x8000003cdd3d7221 */ /* 0x000fe20000010000 */
[----:B------:R-:W-:Y:S01]  /*4910*/  FADD.FTZ R60, R0, -R63 ;  /* 0x8000003f003c7221 */ /* 0x000fe20000010000 */
[----:B------:R-:W-:Y:S01]  /*4920*/  LOP3.LUT P6, RZ, R247, 0xff0000, RZ, 0xc0, !PT ;  /* 0x00ff0000f7ff7812 */ /* 0x000fe200078cc0ff */
[----:B------:R-:W-:Y:S01]  /*4930*/  FFMA.FTZ R63, R216, UR10, R185 ;  /* 0x0000000ad83f7c23 */ /* 0x000fe200080100b9 */
[----:B------:R-:W-:Y:S01]  /*4940*/  FFMA.FTZ R158, R61, UR11, R154 ;  /* 0x0000000b3d9e7c23 */ /* 0x000fe2000801009a */
[----:B------:R-:W-:Y:S01]  /*4950*/  FFMA.FTZ R159, R60, UR11, R155 ;  /* 0x0000000b3c9f7c23 */ /* 0x000fe2000801009b */
[----:B------:R-:W-:Y:S01]  /*4960*/  FFMA.FTZ R61, R211, UR10, R185 ;  /* 0x0000000ad33d7c23 */ /* 0x000fe200080100b9 */
[----:B------:R-:W-:Y:S01]  /*4970*/  ISETP.GE.U32.AND P0, PT, R246, RZ, PT ;  /* 0x000000fff600720c */ /* 0x000fe20003f06070 */
[----:B------:R-:W-:Y:S01]  /*4980*/  FMUL.FTZ R60, R158, UR23 ;  /* 0x000000179e3c7c20 */ /* 0x000fe20008410000 */
[----:B------:R-:W-:Y:S01]  /*4990*/  ISETP.GE.U32.AND P1, PT, R240, RZ, PT ;  /* 0x000000fff000720c */ /* 0x000fe20003f26070 */
[----:B------:R-:W-:Y:S01]  /*49a0*/  FADD.FTZ R61, R208, -R61 ;  /* 0x8000003dd03d7221 */ /* 0x000fe20000010000 */
[----:B------:R-:W-:Y:S01]  /*49b0*/  FMUL.FTZ R62, R159, UR23 ;  /* 0x000000179f3e7c20 */ /* 0x000fe20008410000 */
[----:B------:R-:W-:-:S02]  /*49c0*/  ISETP.GE.U32.AND.EX P0, PT, R247, 0x1000000, PT, P0 ;  /* 0x01000000f700780c */ /* 0x000fc40003f06100 */
[C---:B------:R-:W-:Y:S01]  /*49d0*/  FSEL R147, R60.reuse, RZ, P6 ;  /* 0x000000ff3c937208 */ /* 0x040fe20003000000 */
[----:B------:R-:W-:Y:S01]  /*49e0*/  FFMA.FTZ R156, R61, UR11, R152 ;  /* 0x0000000b3d9c7c23 */ /* 0x000fe20008010098 */
[----:B------:R-:W-:Y:S01]  /*49f0*/  FSEL R179, R60, RZ, P5 ;  /* 0x000000ff3cb37208 */ /* 0x000fe20002800000 */
[----:B------:R-:W-:Y:S01]  /*4a00*/  FADD.FTZ R60, R2, -R63 ;  /* 0x8000003f023c7221 */ /* 0x000fe20000010000 */
[----:B------:R-:W-:Y:S01]  /*4a10*/  ISETP.GE.U32.AND.EX P1, PT, R241, 0x1000000, PT, P1 ;  /* 0x01000000f100780c */ /* 0x000fe20003f26110 */
[----:B------:R-:W-:Y:S01]  /*4a20*/  FFMA.FTZ R63, R202, UR10, R185 ;  /* 0x0000000aca3f7c23 */ /* 0x000fe200080100b9 */
[----:B------:R-:W-:Y:S01]  /*4a30*/  FSEL R144, R62, RZ, P0 ;  /* 0x000000ff3e907208 */ /* 0x000fe20000000000 */
[----:B------:R-:W-:Y:S01]  /*4a40*/  FFMA.FTZ R157, R60, UR11, R153 ;  /* 0x0000000b3c9d7c23 */ /* 0x000fe20008010099 */
[----:B------:R-:W-:Y:S01]  /*4a50*/  FSEL R62, R62, RZ, P1 ;  /* 0x000000ff3e3e7208 */ /* 0x000fe20000800000 */
[----:B------:R-:W-:Y:S01]  /*4a60*/  FMUL.FTZ R60, R156, UR23 ;  /* 0x000000179c3c7c20 */ /* 0x000fe20008410000 */
[----:B------:R-:W-:Y:S01]  /*4a70*/  LOP3.LUT P6, RZ, R247, 0xff00, RZ, 0xc0, !PT ;  /* 0x0000ff00f7ff7812 */ /* 0x000fe200078cc0ff */
[----:B------:R-:W-:Y:S01]  /*4a80*/  FMUL.FTZ R61, R157, UR23 ;  /* 0x000000179d3d7c20 */ /* 0x000fe20008410000 */
[----:B------:R-:W-:-:S02]  /*4a90*/  LOP3.LUT P0, RZ, R241, 0xff, RZ, 0xc0, !PT ;  /* 0x000000fff1ff7812 */ /* 0x000fc4000780c0ff */
[----:B------:R-:W-:Y:S02]  /*4aa0*/  LOP3.LUT P1, RZ, R247, 0xff, RZ, 0xc0, !PT ;  /* 0x000000fff7ff7812 */ /* 0x000fe4000782c0ff */
[----:B------:R-:W-:Y:S02]  /*4ab0*/  LOP3.LUT P5, RZ, R241, 0xff00, RZ, 0xc0, !PT ;  /* 0x0000ff00f1ff7812 */ /* 0x000fe400078ac0ff */
[----:B------:R-:W-:Y:S02]  /*4ac0*/  FSEL R145, R61, RZ, P6 ;  /* 0x000000ff3d917208 */ /* 0x000fe40003000000 */
[C---:B------:R-:W-:Y:S02]  /*4ad0*/  FSEL R178, R60.reuse, RZ, P0 ;  /* 0x000000ff3cb27208 */ /* 0x040fe40000000000 */
[----:B------:R-:W-:Y:S01]  /*4ae0*/  FSEL R146, R60, RZ, P1 ;  /* 0x000000ff3c927208 */ /* 0x000fe20000800000 */
[----:B------:R-:W-:Y:S01]  /*4af0*/  FFMA.FTZ R60, R203, UR10, R185 ;  /* 0x0000000acb3c7c23 */ /* 0x000fe200080100b9 */
[----:B------:R-:W-:-:S02]  /*4b00*/  FSEL R61, R61, RZ, P5 ;  /* 0x000000ff3d3d7208 */ /* 0x000fc40002800000 */
[----:B------:R-:W-:Y:S02]  /*4b10*/  F2FP.BF16.F32.PACK_AB R179, R62, R179 ;  /* 0x000000b33eb3723e */ /* 0x000fe400000010ff */
[----:B------:R-:W-:Y:S01]  /*4b20*/  F2FP.BF16.F32.PACK_AB R178, R61, R178 ;  /* 0x000000b23db2723e */ /* 0x000fe200000010ff */
[----:B------:R-:W-:Y:S01]  /*4b30*/  FADD.FTZ R61, R201, -R60 ;  /* 0x8000003cc93d7221 */ /* 0x000fe20000010000 */
[----:B------:R-:W-:Y:S01]  /*4b40*/  FADD.FTZ R60, R4, -R63 ;  /* 0x8000003f043c7221 */ /* 0x000fe20000010000 */
[----:B------:R-:W-:Y:S02]  /*4b50*/  F2FP.BF16.F32.PACK_AB R147, R144, R147 ;  /* 0x000000939093723e */ /* 0x000fe400000010ff */
[----:B------:R-:W-:Y:S01]  /*4b60*/  FFMA.FTZ R62, R61, UR11, R150 ;  /* 0x0000000b3d3e7c23 */ /* 0x000fe20008010096 */
[----:B------:R-:W-:Y:S01]  /*4b70*/  FFMA.FTZ R63, R60, UR11, R151 ;  /* 0x0000000b3c3f7c23 */ /* 0x000fe20008010097 */
[--C-:B------:R-:W-:Y:S01]  /*4b80*/  FFMA.FTZ R60, R200, UR10, R185.reuse ;  /* 0x0000000ac83c7c23 */ /* 0x100fe200080100b9 */
[----:B------:R-:W-:Y:S01]  /*4b90*/  FFMA.FTZ R61, R3, UR10, R185 ;  /* 0x0000000a033d7c23 */ /* 0x000fe200080100b9 */
[----:B------:R-:W-:Y:S01]  /*4ba0*/  FMUL.FTZ R144, R62, UR23 ;  /* 0x000000173e907c20 */ /* 0x000fe20008410000 */
[----:B------:R-:W-:Y:S01]  /*4bb0*/  FMUL.FTZ R176, R63, UR23 ;  /* 0x000000173fb07c20 */ /* 0x000fe20008410000 */
[----:B------:R-:W-:Y:S01]  /*4bc0*/  LOP3.LUT P6, RZ, R246, 0xff000000, RZ, 0xc0, !PT ;  /* 0xff000000f6ff7812 */ /* 0x000fe200078cc0ff */
[----:B------:R-:W-:Y:S01]  /*4bd0*/  FADD.FTZ R60, R5, -R60 ;  /* 0x8000003c053c7221 */ /* 0x000fe20000010000 */
[----:B------:R-:W-:Y:S01]  /*4be0*/  LOP3.LUT P0, RZ, R240, 0xff0000, RZ, 0xc0, !PT ;  /* 0x00ff0000f0ff7812 */ /* 0x000fe2000780c0ff */
[----:B------:R-:W-:Y:S01]  /*4bf0*/  FADD.FTZ R181, R196, -R61 ;  /* 0x8000003dc4b57221 */ /* 0x000fe20000010000 */
[----:B------:R-:W-:Y:S01]  /*4c00*/  LOP3.LUT P5, RZ, R240, 0xff000000, RZ, 0xc0, !PT ;  /* 0xff000000f0ff7812 */ /* 0x000fe200078ac0ff */
[----:B------:R-:W-:Y:S01]  /*4c10*/  FFMA.FTZ R61, R60, UR11, R149 ;  /* 0x0000000b3c3d7c23 */ /* 0x000fe20008010095 */
[----:B------:R-:W-:Y:S01]  /*4c20*/  FSEL R180, R176, RZ, P6 ;  /* 0x000000ffb0b47208 */ /* 0x000fe20003000000 */
[----:B------:R-:W-:Y:S01]  /*4c30*/  FFMA.FTZ R60, R181, UR11, R148 ;  /* 0x0000000bb53c7c23 */ /* 0x000fe20008010094 */
[----:B------:R-:W-:-:S02]  /*4c40*/  FSEL R177, R144, RZ, P0 ;  /* 0x000000ff90b17208 */ /* 0x000fc40000000000 */
[----:B------:R-:W-:Y:S02]  /*4c50*/  FSEL R176, R176, RZ, P5 ;  /* 0x000000ffb0b07208 */ /* 0x000fe40002800000 */
[----:B------:R-:W-:Y:S02]  /*4c60*/  LOP3.LUT P1, RZ, R246, 0xff0000, RZ, 0xc0, !PT ;  /* 0x00ff0000f6ff7812 */ /* 0x000fe4000782c0ff */
[----:B------:R-:W-:Y:S02]  /*4c70*/  F2FP.BF16.F32.PACK_AB R146, R145, R146 ;  /* 0x000000929192723e */ /* 0x000fe400000010ff */
[----:B------:R-:W-:Y:S01]  /*4c80*/  F2FP.BF16.F32.PACK_AB R177, R176, R177 ;  /* 0x000000b1b0b1723e */ /* 0x000fe200000010ff */
[----:B------:R-:W-:Y:S01]  /*4c90*/  FMUL.FTZ R176, R61, UR23 ;  /* 0x000000173db07c20 */ /* 0x000fe20008410000 */
        /* <DEDUP_REMOVED lines=12> */
[----:B------:R-:W-:-:S07]  /*4d60*/  F2FP.BF16.F32.PACK_AB R176, R181, R176 ;  /* 0x000000b0b5b0723e */ /* 0x000fce00000010ff */
.L_x_1124:
        /* <DEDUP_REMOVED lines=15> */
.L_x_1120:
[----:B------:R-:W-:Y:S05]  /*4e60*/  BSYNC.RECONVERGENT B0 ;  /* 0x0000000000007941 */ /* 0x000fea0003800200 */
.L_x_1119:
        /* <DEDUP_REMOVED lines=13> */
[----:B-----5:R-:W-:Y:S01]  /*4f40*/  LOP3.LUT P1, RZ, R245, 0xff0000, RZ, 0xc0, !PT ;  /* 0x00ff0000f5ff7812 */ /* 0x020fe2000782c0ff */
[----:B------:R-:W-:Y:S01]  /*4f50*/  FFMA.FTZ R63, R214, UR10, R185 ;  /* 0x0000000ad63f7c23 */ /* 0x000fe200080100b9 */
[----:B------:R-:W-:Y:S01]  /*4f60*/  FADD.FTZ R61, R220, -R61 ;  /* 0x8000003ddc3d7221 */ /* 0x000fe20000010000 */
[----:B------:R-:W-:Y:S01]  /*4f70*/  FADD.FTZ R60, R19, -R60 ;  /* 0x8000003c133c7221 */ /* 0x000fe20000010000 */
[----:B------:R-:W-:Y:S02]  /*4f80*/  ISETP.GE.U32.AND P5, PT, R244, RZ, PT ;  /* 0x000000fff400720c */ /* 0x000fe40003fa6070 */
[----:B------:R-:W-:Y:S01]  /*4f90*/  FFMA.FTZ R158, R61, UR11, R22 ;  /* 0x0000000b3d9e7c23 */ /* 0x000fe20008010016 */
[----:B------:R-:W-:Y:S01]  /*4fa0*/  FFMA.FTZ R159, R60, UR11, R23 ;  /* 0x0000000b3c9f7c23 */ /* 0x000fe20008010017 */
[----:B------:R-:W-:Y:S01]  /*4fb0*/  FFMA.FTZ R60, R209, UR10, R185 ;  /* 0x0000000ad13c7c23 */ /* 0x000fe200080100b9 */
[----:B------:R-:W-:Y:S01]  /*4fc0*/  ISETP.GE.U32.AND.EX P5, PT, R245, 0x1000000, PT, P5 ;  /* 0x01000000f500780c */ /* 0x000fe20003fa6150 */
[----:B------:R-:W-:Y:S01]  /*4fd0*/  FMUL.FTZ R62, R158, UR23 ;  /* 0x000000179e3e7c20 */ /* 0x000fe20008410000 */
[----:B------:R-:W-:Y:S01]  /*4fe0*/  FMUL.FTZ R144, R159, UR23 ;  /* 0x000000179f907c20 */ /* 0x000fe20008410000 */
[----:B------:R-:W-:Y:S01]  /*4ff0*/  FADD.FTZ R61, R207, -R60 ;  /* 0x8000003ccf3d7221 */ /* 0x000fe20000010000 */
[----:B------:R-:W-:Y:S01]  /*5000*/  LOP3.LUT P6, RZ, R239, 0xff0000, RZ, 0xc0, !PT ;  /* 0x00ff0000efff7812 */ /* 0x000fe200078cc0ff */
[----:B------:R-:W-:Y:S01]  /*5010*/  FADD.FTZ R60, R18, -R63 ;  /* 0x8000003f123c7221 */ /* 0x000fe20000010000 */
[----:B------:R-:W-:Y:S01]  /*5020*/  FSEL R147, R62, RZ, P1 ;  /* 0x000000ff3e937208 */ /* 0x000fe20000800000 */
[----:B------:R-:W-:Y:S01]  /*5030*/  FFMA.FTZ R156, R61, UR11, R20 ;  /* 0x0000000b3d9c7c23 */ /* 0x000fe20008010014 */
[----:B------:R-:W-:Y:S01]  /*5040*/  ISETP.GE.U32.AND P1, PT, R238, RZ, PT ;  /* 0x000000ffee00720c */ /* 0x000fe20003f26070 */
[----:B------:R-:W-:Y:S01]  /*5050*/  FFMA.FTZ R157, R60, UR11, R21 ;  /* 0x0000000b3c9d7c23 */ /* 0x000fe20008010015 */
[----:B------:R-:W-:Y:S01]  /*5060*/  FSEL R146, R144, RZ, P5 ;  /* 0x000000ff90927208 */ /* 0x000fe20002800000 */
[----:B------:R-:W-:Y:S01]  /*5070*/  FMUL.FTZ R63, R156, UR23 ;  /* 0x000000179c3f7c20 */ /* 0x000fe20008410000 */
[----:B------:R-:W-:Y:S01]  /*5080*/  ISETP.GE.U32.AND.EX P1, PT, R239, 0x1000000, PT, P1 ;  /* 0x01000000ef00780c */ /* 0x000fe20003f26110 */
[--C-:B------:R-:W-:Y:S01]  /*5090*/  FFMA.FTZ R60, R199, UR10, R185.reuse ;  /* 0x0000000ac73c7c23 */ /* 0x100fe200080100b9 */
[----:B------:R-:W-:Y:S01]  /*50a0*/  FSEL R179, R62, RZ, P6 ;  /* 0x000000ff3eb37208 */ /* 0x000fe20003000000 */
[--C-:B------:R-:W-:Y:S01]  /*50b0*/  FFMA.FTZ R62, R204, UR10, R185.reuse ;  /* 0x0000000acc3e7c23 */ /* 0x100fe200080100b9 */
[----:B------:R-:W-:Y:S01]  /*50c0*/  FSEL R144, R144, RZ, P1 ;  /* 0x000000ff90907208 */ /* 0x000fe20000800000 */
[----:B------:R-:W-:Y:S01]  /*50d0*/  FADD.FTZ R61, R197, -R60 ;  /* 0x8000003cc53d7221 */ /* 0x000fe20000010000 */
[----:B------:R-:W-:Y:S01]  /*50e0*/  LOP3.LUT P6, RZ, R245, 0xff, RZ, 0xc0, !PT ;  /* 0x000000fff5ff7812 */ /* 0x000fe200078cc0ff */
[----:B------:R-:W-:Y:S01]  /*50f0*/  FADD.FTZ R60, R17, -R62 ;  /* 0x8000003e113c7221 */ /* 0x000fe20000010000 */
[----:B------:R-:W-:Y:S01]  /*5100*/  F2FP.BF16.F32.PACK_AB R147, R146, R147 ;  /* 0x000000939293723e */ /* 0x000fe200000010ff */
[----:B------:R-:W-:Y:S01]  /*5110*/  FFMA.FTZ R62, R61, UR11, R26 ;  /* 0x0000000b3d3e7c23 */ /* 0x000fe2000801001a */
[----:B------:R-:W-:Y:S01]  /*5120*/  F2FP.BF16.F32.PACK_AB R179, R144, R179 ;  /* 0x000000b390b3723e */ /* 0x000fe200000010ff */
[----:B------:R-:W-:Y:S01]  /*5130*/  FMUL.FTZ R144, R157, UR23 ;  /* 0x000000179d907c20 */ /* 0x000fe20008410000 */
[----:B------:R-:W-:Y:S01]  /*5140*/  LOP3.LUT P1, RZ, R239, 0xff, RZ, 0xc0, !PT ;  /* 0x000000ffefff7812 */ /* 0x000fe2000782c0ff */
[----:B------:R-:W-:Y:S01]  /*5150*/  FFMA.FTZ R61, R195, UR10, R185 ;  /* 0x0000000ac33d7c23 */ /* 0x000fe200080100b9 */
[----:B------:R-:W-:-:S02]  /*5160*/  FSEL R146, R63, RZ, P6 ;  /* 0x000000ff3f927208 */ /* 0x000fc40003000000 */
[----:B------:R-:W-:Y:S01]  /*5170*/  LOP3.LUT P6, RZ, R239, 0xff00, RZ, 0xc0, !PT ;  /* 0x0000ff00efff7812 */ /* 0x000fe200078cc0ff */
[----:B------:R-:W-:Y:S01]  /*5180*/  FADD.FTZ R181, R194, -R61 ;  /* 0x8000003dc2b57221 */ /* 0x000fe20000010000 */
[----:B------:R-:W-:Y:S02]  /*5190*/  LOP3.LUT P5, RZ, R245, 0xff00, RZ, 0xc0, !PT ;  /* 0x0000ff00f5ff7812 */ /* 0x000fe400078ac0ff */
[----:B------:R-:W-:Y:S02]  /*51a0*/  FSEL R178, R63, RZ, P1 ;  /* 0x000000ff3fb27208 */ /* 0x000fe40000800000 */
[C---:B------:R-:W-:Y:S02]  /*51b0*/  FSEL R63, R144.reuse, RZ, P6 ;  /* 0x000000ff903f7208 */ /* 0x040fe40003000000 */
[----:B------:R-:W-:Y:S01]  /*51c0*/  FSEL R145, R144, RZ, P5 ;  /* 0x000000ff90917208 */ /* 0x000fe20002800000 */
[----:B------:R-:W-:Y:S01]  /*51d0*/  FMUL.FTZ R144, R62, UR23 ;  /* 0x000000173e907c20 */ /* 0x000fe20008410000 */
[----:B------:R-:W-:Y:S01]  /*51e0*/  F2FP.BF16.F32.PACK_AB R178, R63, R178 ;  /* 0x000000b23fb2723e */ /* 0x000fe200000010ff */
[----:B------:R-:W-:Y:S01]  /*51f0*/  FFMA.FTZ R63, R60, UR11, R27 ;  /* 0x0000000b3c3f7c23 */ /* 0x000fe2000801001b */
[----:B------:R-:W-:-:S02]  /*5200*/  LOP3.LUT P6, RZ, R238, 0xff0000, RZ, 0xc0, !PT ;  /* 0x00ff0000eeff7812 */ /* 0x000fc400078cc0ff */
[----:B------:R-:W-:Y:S01]  /*5210*/  F2FP.BF16.F32.PACK_AB R146, R145, R146 ;  /* 0x000000929192723e */ /* 0x000fe200000010ff */
[----:B------:R-:W-:Y:S01]  /*5220*/  FFMA.FTZ R145, R198, UR10, R185 ;  /* 0x0000000ac6917c23 */ /* 0x000fe200080100b9 */
[----:B------:R-:W-:Y:S01]  /*5230*/  LOP3.LUT P5, RZ, R244, 0xff0000, RZ, 0xc0, !PT ;  /* 0x00ff0000f4ff7812 */ /* 0x000fe200078ac0ff */
[----:B------:R-:W-:Y:S01]  /*5240*/  FMUL.FTZ R176, R63, UR23 ;  /* 0x000000173fb07c20 */ /* 0x000fe20008410000 */
[----:B------:R-:W-:Y:S01]  /*5250*/  FSEL R177, R144, RZ, P6 ;  /* 0x000000ff90b17208 */ /* 0x000fe20003000000 */
[----:B------:R-:W-:Y:S01]  /*5260*/  FADD.FTZ R60, R16, -R145 ;  /* 0x80000091103c7221 */ /* 0x000fe20000010000 */
[----:B------:R-:W-:Y:S02]  /*5270*/  LOP3.LUT P6, RZ, R244, 0xff000000, RZ, 0xc0, !PT ;  /* 0xff000000f4ff7812 */ /* 0x000fe400078cc0ff */
[----:B------:R-:W-:Y:S01]  /*5280*/  LOP3.LUT P1, RZ, R238, 0xff000000, RZ, 0xc0, !PT ;  /* 0xff000000eeff7812 */ /* 0x000fe2000782c0ff */
[----:B------:R-:W-:Y:S01]  /*5290*/  FFMA.FTZ R61, R60, UR11, R25 ;  /* 0x0000000b3c3d7c23 */ /* 0x000fe20008010019 */
[----:B------:R-:W-:Y:S01]  /*52a0*/  FSEL R145, R144, RZ, P5 ;  /* 0x000000ff90917208 */ /* 0x000fe20002800000 */
[----:B------:R-:W-:Y:S01]  /*52b0*/  FFMA.FTZ R60, R181, UR11, R24 ;  /* 0x0000000bb53c7c23 */ /* 0x000fe20008010018 */
[----:B------:R-:W-:-:S02]  /*52c0*/  FSEL R144, R176, RZ, P6 ;  /* 0x000000ffb0907208 */ /* 0x000fc40003000000 */
[----:B------:R-:W-:Y:S02]  /*52d0*/  FSEL R176, R176, RZ, P1 ;  /* 0x000000ffb0b07208 */ /* 0x000fe40000800000 */
[----:B------:R-:W-:Y:S02]  /*52e0*/  LOP3.LUT P6, RZ, R238, 0xff00, RZ, 0xc0, !PT ;  /* 0x0000ff00eeff7812 */ /* 0x000fe400078cc0ff */
[----:B------:R-:W-:Y:S01]  /*52f0*/  F2FP.BF16.F32.PACK_AB R177, R176, R177 ;  /* 0x000000b1b0b1723e */ /* 0x000fe200000010ff */
[----:B------:R-:W-:Y:S01]  /*5300*/  FMUL.FTZ R176, R61, UR23 ;  /* 0x000000173db07c20 */ /* 0x000fe20008410000 */
        /* <DEDUP_REMOVED lines=12> */
.L_x_1133:
        /* <DEDUP_REMOVED lines=8> */
[----:B------:R-:W-:Y:S01]  /*5450*/  FFMA.FTZ R144, R144, UR11, R23 ;  /* 0x0000000b90907c23 */ /* 0x000fe20008010017 */
[----:B------:R-:W-:Y:S01]  /*5460*/  FFMA.FTZ R145, R145, UR11, R22 ;  /* 0x0000000b91917c23 */ /* 0x000fe20008010016 */
[----:B------:R-:W-:-:S02]  /*5470*/  ISETP.GE.U32.AND.EX P1, PT, R245, 0x1000000, PT, P1 ;  /* 0x01000000f500780c */ /* 0x000fc40003f26110 */
[----:B------:R-:W-:Y:S01]  /*5480*/  FMUL.FTZ R180, R144, UR23 ;  /* 0x0000001790b47c20 */ /* 0x000fe20008410000 */
[----:B------:R-:W-:Y:S01]  /*5490*/  FMUL.FTZ R146, R145, UR23 ;  /* 0x0000001791927c20 */ /* 0x000fe20008410000 */
[--C-:B------:R-:W-:Y:S01]  /*54a0*/  FFMA.FTZ R144, R209, UR10, R185.reuse ;  /* 0x0000000ad1907c23 */ /* 0x100fe200080100b9 */
[----:B------:R-:W-:Y:S02]  /*54b0*/  LOP3.LUT P6, RZ, R239, 0xff, RZ, 0xc0, !PT ;  /* 0x000000ffefff7812 */ /* 0x000fe400078cc0ff */
[----:B------:R-:W-:Y:S01]  /*54c0*/  FSEL R176, R180, RZ, P1 ;  /* 0x000000ffb4b07208 */ /* 0x000fe20000800000 */
[----:B------:R-:W-:Y:S01]  /*54d0*/  FADD.FTZ R145, R207, -R144 ;  /* 0x80000090cf917221 */ /* 0x000fe20000010000 */
[----:B------:R-:W-:Y:S01]  /*54e0*/  FSEL R147, R146, RZ, P5 ;  /* 0x000000ff92937208 */ /* 0x000fe20002800000 */
[----:B------:R-:W-:Y:S01]  /*54f0*/  FFMA.FTZ R144, R199, UR10, R185 ;  /* 0x0000000ac7907c23 */ /* 0x000fe200080100b9 */
[----:B------:R-:W-:Y:S01]  /*5500*/  LOP3.LUT P5, RZ, R239, 0xff0000, RZ, 0xc0, !PT ;  /* 0x00ff0000efff7812 */ /* 0x000fe200078ac0ff */
[----:B------:R-:W-:Y:S01]  /*5510*/  FFMA.FTZ R145, R145, UR11, R20 ;  /* 0x0000000b91917c23 */ /* 0x000fe20008010014 */
[----:B------:R-:W-:-:S02]  /*5520*/  ISETP.GE.U32.AND P1, PT, R238, RZ, PT ;  /* 0x000000ffee00720c */ /* 0x000fc40003f26070 */
[----:B------:R-:W-:Y:S01]  /*5530*/  FSEL R179, R146, RZ, P5 ;  /* 0x000000ff92b37208 */ /* 0x000fe20002800000 */
[----:B------:R-:W-:Y:S01]  /*5540*/  FFMA.FTZ R146, R204, UR10, R185 ;  /* 0x0000000acc927c23 */ /* 0x000fe200080100b9 */
[----:B------:R-:W-:Y:S01]  /*5550*/  F2FP.BF16.F32.PACK_AB R147, R176, R147 ;  /* 0x00000093b093723e */ /* 0x000fe200000010ff */
[----:B------:R-:W-:Y:S01]  /*5560*/  FMUL.FTZ R176, R145, UR23 ;  /* 0x0000001791b07c20 */ /* 0x000fe20008410000 */
[----:B------:R-:W-:Y:S01]  /*5570*/  FADD.FTZ R145, R197, -R144 ;  /* 0x80000090c5917221 */ /* 0x000fe20000010000 */
[----:B------:R-:W-:Y:S01]  /*5580*/  ISETP.GE.U32.AND.EX P1, PT, R239, 0x1000000, PT, P1 ;  /* 0x01000000ef00780c */ /* 0x000fe20003f26110 */
[----:B------:R-:W-:Y:S01]  /*5590*/  FFMA.FTZ R144, R178, UR11, R21 ;  /* 0x0000000bb2907c23 */ /* 0x000fe20008010015 */
[----:B------:R-:W-:Y:S01]  /*55a0*/  FADD.FTZ R146, R17, -R146 ;  /* 0x8000009211927221 */ /* 0x000fe20000010000 */
[----:B------:R-:W-:Y:S01]  /*55b0*/  LOP3.LUT P5, RZ, R245, 0xff, RZ, 0xc0, !PT ;  /* 0x000000fff5ff7812 */ /* 0x000fe200078ac0ff */
[----:B------:R-:W-:Y:S01]  /*55c0*/  FFMA.FTZ R145, R145, UR11, R26 ;  /* 0x0000000b91917c23 */ /* 0x000fe2000801001a */
[----:B------:R-:W-:Y:S01]  /*55d0*/  FSEL R182, R180, RZ, P1 ;  /* 0x000000ffb4b67208 */ /* 0x000fe20000800000 */
[----:B------:R-:W-:Y:S01]  /*55e0*/  FMUL.FTZ R144, R144, UR23 ;  /* 0x0000001790907c20 */ /* 0x000fe20008410000 */
[----:B------:R-:W-:Y:S01]  /*55f0*/  LOP3.LUT P1, RZ, R239, 0xff00, RZ, 0xc0, !PT ;  /* 0x0000ff00efff7812 */ /* 0x000fe2000782c0ff */
[----:B------:R-:W-:Y:S01]  /*5600*/  FFMA.FTZ R146, R146, UR11, R27 ;  /* 0x0000000b92927c23 */ /* 0x000fe2000801001b */
[----:B------:R-:W-:-:S02]  /*5610*/  FSEL R178, R176, RZ, P6 ;  /* 0x000000ffb0b27208 */ /* 0x000fc40003000000 */
[----:B------:R-:W-:Y:S01]  /*5620*/  FSEL R177, R176, RZ, P5 ;  /* 0x000000ffb0b17208 */ /* 0x000fe20002800000 */
[----:B------:R-:W-:Y:S01]  /*5630*/  FMUL.FTZ R176, R145, UR23 ;  /* 0x0000001791b07c20 */ /* 0x000fe20008410000 */
[----:B------:R-:W-:Y:S01]  /*5640*/  LOP3.LUT P6, RZ, R245, 0xff00, RZ, 0xc0, !PT ;  /* 0x0000ff00f5ff7812 */ /* 0x000fe200078cc0ff */
[----:B------:R-:W-:Y:S01]  /*5650*/  FMUL.FTZ R180, R146, UR23 ;  /* 0x0000001792b47c20 */ /* 0x000fe20008410000 */
[----:B------:R-:W-:Y:S02]  /*5660*/  FSEL R181, R144, RZ, P1 ;  /* 0x000000ff90b57208 */ /* 0x000fe40000800000 */
[C---:B------:R-:W-:Y:S02]  /*5670*/  LOP3.LUT P5, RZ, R244.reuse, 0xff0000, RZ, 0xc0, !PT ;  /* 0x00ff0000f4ff7812 */ /* 0x040fe400078ac0ff */
[----:B------:R-:W-:Y:S02]  /*5680*/  LOP3.LUT P1, RZ, R244, 0xff000000, RZ, 0xc0, !PT ;  /* 0xff000000f4ff7812 */ /* 0x000fe4000782c0ff */
[----:B------:R-:W-:-:S02]  /*5690*/  FSEL R146, R144, RZ, P6 ;  /* 0x000000ff90927208 */ /* 0x000fc40003000000 */
[----:B------:R-:W-:Y:S02]  /*56a0*/  FSEL R145, R176, RZ, P5 ;  /* 0x000000ffb0917208 */ /* 0x000fe40002800000 */
[----:B------:R-:W-:Y:S02]  /*56b0*/  FSEL R144, R180, RZ, P1 ;  /* 0x000000ffb4907208 */ /* 0x000fe40000800000 */
[----:B------:R-:W-:Y:S01]  /*56c0*/  F2FP.BF16.F32.PACK_AB R178, R181, R178 ;  /* 0x000000b2b5b2723e */ /* 0x000fe200000010ff */
[----:B------:R-:W-:Y:S01]  /*56d0*/  FFMA.FTZ R181, R198, UR10, R185 ;  /* 0x0000000ac6b57c23 */ /* 0x000fe200080100b9 */
[----:B------:R-:W-:Y:S02]  /*56e0*/  F2FP.BF16.F32.PACK_AB R145, R144, R145 ;  /* 0x000000919091723e */ /* 0x000fe400000010ff */
[----:B------:R-:W-:Y:S01]  /*56f0*/  F2FP.BF16.F32.PACK_AB R146, R146, R177 ;  /* 0x000000b19292723e */ /* 0x000fe200000010ff */
[----:B------:R-:W-:Y:S01]  /*5700*/  FADD.FTZ R144, R16, -R181 ;  /* 0x800000b510907221 */ /* 0x000fe20000010000 */
[----:B------:R-:W-:Y:S01]  /*5710*/  FFMA.FTZ R177, R195, UR10, R185 ;  /* 0x0000000ac3b17c23 */ /* 0x000fe200080100b9 */
[----:B------:R-:W-:-:S02]  /*5720*/  LOP3.LUT P1, RZ, R238, 0xff0000, RZ, 0xc0, !PT ;  /* 0x00ff0000eeff7812 */ /* 0x000fc4000782c0ff */
[----:B------:R-:W-:Y:S01]  /*5730*/  LOP3.LUT P5, RZ, R238, 0xff000000, RZ, 0xc0, !PT ;  /* 0xff000000eeff7812 */ /* 0x000fe200078ac0ff */
[----:B------:R-:W-:Y:S01]  /*5740*/  FFMA.FTZ R144, R144, UR11, R25 ;  /* 0x0000000b90907c23 */ /* 0x000fe20008010019 */
[----:B------:R-:W-:Y:S01]  /*5750*/  FADD.FTZ R181, R194, -R177 ;  /* 0x800000b1c2b57221 */ /* 0x000fe20000010000 */
[----:B------:R-:W-:Y:S02]  /*5760*/  FSEL R176, R176, RZ, P1 ;  /* 0x000000ffb0b07208 */ /* 0x000fe40000800000 */
[----:B------:R-:W-:Y:S01]  /*5770*/  FSEL R183, R180, RZ, P5 ;  /* 0x000000ffb4b77208 */ /* 0x000fe20002800000 */
[----:B------:R-:W-:Y:S01]  /*5780*/  FMUL.FTZ R144, R144, UR23 ;  /* 0x0000001790907c20 */ /* 0x000fe20008410000 */
[----:B------:R-:W-:Y:S01]  /*5790*/  FFMA.FTZ R181, R181, UR11, R24 ;  /* 0x0000000bb5b57c23 */ /* 0x000fe20008010018 */
[----:B------:R-:W-:Y:S02]  /*57a0*/  LOP3.LUT P6, RZ, R238, 0xff00, RZ, 0xc0, !PT ;  /* 0x0000ff00eeff7812 */ /* 0x000fe400078cc0ff */
        /* <DEDUP_REMOVED lines=11> */
[----:B------:R-:W-:Y:S01]  /*5860*/  F2FP.BF16.F32.PACK_AB R176, R183, R176 ;  /* 0x000000b0b7b0723e */ /* 0x000fe200000010ff */
[----:B------:R-:W-:Y:S06]  /*5870*/  BRA `(.L_x_1134) ;  /* 0x0000001400e47947 */ /* 0x000fec0003800000 */
.L_x_1132:
        /* <DEDUP_REMOVED lines=9> */
[----:B------:R-:W-:Y:S01]  /*5910*/  ISETP.GE.U32.AND P5, PT, R244, RZ, PT ;  /* 0x000000fff400720c */ /* 0x000fe20003fa6070 */
[----:B------:R-:W-:Y:S01]  /*5920*/  FFMA.FTZ R63, R214, UR10, R185 ;  /* 0x0000000ad63f7c23 */ /* 0x000fe200080100b9 */
[----:B------:R-:W-:Y:S01]  /*5930*/  FMUL.FTZ R158, R61, UR11 ;  /* 0x0000000b3d9e7c20 */ /* 0x000fe20008410000 */
[----:B------:R-:W-:Y:S01]  /*5940*/  FMUL.FTZ R159, R159, UR11 ;  /* 0x0000000b9f9f7c20 */ /* 0x000fe20008410000 */
[----:B------:R-:W-:Y:S01]  /*5950*/  ISETP.GE.U32.AND.EX P5, PT, R245, 0x1000000, PT, P5 ;  /* 0x01000000f500780c */ /* 0x000fe20003fa6150 */
[----:B------:R-:W-:Y:S01]  /*5960*/  FADD.FTZ R144, R207, -R144 ;  /* 0x80000090cf907221 */ /* 0x000fe20000010000 */
[----:B------:R-:W-:Y:S01]  /*5970*/  FMUL.FTZ R60, R158, UR23 ;  /* 0x000000179e3c7c20 */ /* 0x000fe20008410000 */
[----:B------:R-:W-:Y:S01]  /*5980*/  FMUL.FTZ R61, R159, UR23 ;  /* 0x000000179f3d7c20 */ /* 0x000fe20008410000 */
[----:B------:R-:W-:Y:S01]  /*5990*/  LOP3.LUT P6, RZ, R239, 0xff0000, RZ, 0xc0, !PT ;  /* 0x00ff0000efff7812 */ /* 0x000fe200078cc0ff */
[----:B------:R-:W-:Y:S01]  /*59a0*/  FADD.FTZ R63, R18, -R63 ;  /* 0x8000003f123f7221 */ /* 0x000fe20000010000 */
[----:B------:R-:W-:Y:S01]  /*59b0*/  FMUL.FTZ R156, R144, UR11 ;  /* 0x0000000b909c7c20 */ /* 0x000fe20008410000 */
[----:B------:R-:W-:Y:S01]  /*59c0*/  FSEL R147, R60, RZ, P1 ;  /* 0x000000ff3c937208 */ /* 0x000fe20000800000 */
[--C-:B------:R-:W-:Y:S01]  /*59d0*/  FFMA.FTZ R144, R204, UR10, R185.reuse ;  /* 0x0000000acc907c23 */ /* 0x100fe200080100b9 */
[----:B------:R-:W-:Y:S01]  /*59e0*/  ISETP.GE.U32.AND P1, PT, R238, RZ, PT ;  /* 0x000000ffee00720c */ /* 0x000fe20003f26070 */
[----:B------:R-:W-:Y:S01]  /*59f0*/  FMUL.FTZ R157, R63, UR11 ;  /* 0x0000000b3f9d7c20 */ /* 0x000fe20008410000 */
[----:B------:R-:W-:Y:S01]  /*5a00*/  FSEL R62, R61, RZ, P5 ;  /* 0x000000ff3d3e7208 */ /* 0x000fe20002800000 */
[----:B------:R-:W-:Y:S01]  /*5a10*/  FADD.FTZ R144, R17, -R144 ;  /* 0x8000009011907221 */ /* 0x000fe20000010000 */
[----:B------:R-:W-:Y:S01]  /*5a20*/  ISETP.GE.U32.AND.EX P1, PT, R239, 0x1000000, PT, P1 ;  /* 0x01000000ef00780c */ /* 0x000fe20003f26110 */
[--C-:B------:R-:W-:Y:S01]  /*5a30*/  FFMA.FTZ R145, R198, UR10, R185.reuse ;  /* 0x0000000ac6917c23 */ /* 0x100fe200080100b9 */
[----:B------:R-:W-:Y:S01]  /*5a40*/  FSEL R179, R60, RZ, P6 ;  /* 0x000000ff3cb37208 */ /* 0x000fe20003000000 */
[--C-:B------:R-:W-:Y:S01]  /*5a50*/  FFMA.FTZ R181, R195, UR10, R185.reuse ;  /* 0x0000000ac3b57c23 */ /* 0x100fe200080100b9 */
[----:B------:R-:W-:Y:S01]  /*5a60*/  FSEL R60, R61, RZ, P1 ;  /* 0x000000ff3d3c7208 */ /* 0x000fe20000800000 */
[----:B------:R-:W-:Y:S01]  /*5a70*/  FMUL.FTZ R61, R157, UR23 ;  /* 0x000000179d3d7c20 */ /* 0x000fe20008410000 */
[----:B------:R-:W-:Y:S01]  /*5a80*/  F2FP.BF16.F32.PACK_AB R147, R62, R147 ;  /* 0x000000933e93723e */ /* 0x000fe200000010ff */
[----:B------:R-:W-:Y:S01]  /*5a90*/  FFMA.FTZ R62, R199, UR10, R185 ;  /* 0x0000000ac73e7c23 */ /* 0x000fe200080100b9 */
[----:B------:R-:W-:Y:S01]  /*5aa0*/  F2FP.BF16.F32.PACK_AB R179, R60, R179 ;  /* 0x000000b33cb3723e */ /* 0x000fe200000010ff */
[----:B------:R-:W-:Y:S01]  /*5ab0*/  FMUL.FTZ R60, R156, UR23 ;  /* 0x000000179c3c7c20 */ /* 0x000fe20008410000 */
[----:B------:R-:W-:Y:S01]  /*5ac0*/  LOP3.LUT P6, RZ, R245, 0xff, RZ, 0xc0, !PT ;  /* 0x000000fff5ff7812 */ /* 0x000fe200078cc0ff */
[----:B------:R-:W-:Y:S01]  /*5ad0*/  FADD.FTZ R62, R197, -R62 ;  /* 0x8000003ec53e7221 */ /* 0x000fe20000010000 */
[----:B------:R-:W-:Y:S01]  /*5ae0*/  LOP3.LUT P5, RZ, R245, 0xff00, RZ, 0xc0, !PT ;  /* 0x0000ff00f5ff7812 */ /* 0x000fe200078ac0ff */
[----:B------:R-:W-:Y:S01]  /*5af0*/  FADD.FTZ R176, R16, -R145 ;  /* 0x8000009110b07221 */ /* 0x000fe20000010000 */
[C---:B------:R-:W-:Y:S01]  /*5b00*/  LOP3.LUT P1, RZ, R239.reuse, 0xff, RZ, 0xc0, !PT ;  /* 0x000000ffefff7812 */ /* 0x040fe2000782c0ff */
[----:B------:R-:W-:Y:S01]  /*5b10*/  FMUL.FTZ R62, R62, UR11 ;  /* 0x0000000b3e3e7c20 */ /* 0x000fe20008410000 */
[----:B------:R-:W-:Y:S01]  /*5b20*/  FSEL R146, R60, RZ, P6 ;  /* 0x000000ff3c927208 */ /* 0x000fe20003000000 */
[----:B------:R-:W-:Y:S01]  /*5b30*/  FADD.FTZ R181, R194, -R181 ;  /* 0x800000b5c2b57221 */ /* 0x000fe20000010000 */
[----:B------:R-:W-:-:S02]  /*5b40*/  LOP3.LUT P6, RZ, R239, 0xff00, RZ, 0xc0, !PT ;  /* 0x0000ff00efff7812 */ /* 0x000fc400078cc0ff */
[C---:B------:R-:W-:Y:S02]  /*5b50*/  FSEL R63, R61.reuse, RZ, P5 ;  /* 0x000000ff3d3f7208 */ /* 0x040fe40002800000 */
[----:B------:R-:W-:Y:S01]  /*5b60*/  FSEL R178, R60, RZ, P1 ;  /* 0x000000ff3cb27208 */ /* 0x000fe20000800000 */
[----:B------:R-:W-:Y:S01]  /*5b70*/  FMUL.FTZ R60, R62, UR23 ;  /* 0x000000173e3c7c20 */ /* 0x000fe20008410000 */
[----:B------:R-:W-:Y:S02]  /*5b80*/  FSEL R61, R61, RZ, P6 ;  /* 0x000000ff3d3d7208 */ /* 0x000fe40003000000 */
[----:B------:R-:W-:Y:S01]  /*5b90*/  F2FP.BF16.F32.PACK_AB R146, R63, R146 ;  /* 0x000000923f92723e */ /* 0x000fe200000010ff */
[----:B------:R-:W-:Y:S01]  /*5ba0*/  FMUL.FTZ R63, R144, UR11 ;  /* 0x0000000b903f7c20 */ /* 0x000fe20008410000 */
        /* <DEDUP_REMOVED lines=9> */
[----:B------:R-:W-:Y:S01]  /*5c40*/  FSEL R60, R61, RZ, P1 ;  /* 0x000000ff3d3c7208 */ /* 0x000fe20000800000 */
[----:B------:R-:W-:Y:S01]  /*5c50*/  FMUL.FTZ R61, R176, UR11 ;  /* 0x0000000bb03d7c20 */ /* 0x000fe20008410000 */
[----:B------:R-:W-:-:S02]  /*5c60*/  LOP3.LUT P6, RZ, R238, 0xff00, RZ, 0xc0, !PT ;  /* 0x0000ff00eeff7812 */ /* 0x000fc400078cc0ff */
[----:B------:R-:W-:Y:S01]  /*5c70*/  F2FP.BF16.F32.PACK_AB R177, R60, R177 ;  /* 0x000000b13cb1723e */ /* 0x000fe200000010ff */
[----:B------:R-:W-:Y:S01]  /*5c80*/  FMUL.FTZ R176, R61, UR23 ;  /* 0x000000173db07c20 */ /* 0x000fe20008410000 */
[----:B------:R-:W-:Y:S01]  /*5c90*/  FMUL.FTZ R60, R181, UR11 ;  /* 0x0000000bb53c7c20 */ /* 0x000fe20008410000 */
[----:B------:R-:W-:Y:S02]  /*5ca0*/  F2FP.BF16.F32.PACK_AB R145, R144, R145 ;  /* 0x000000919091723e */ /* 0x000fe400000010ff */
[----:B------:R-:W-:Y:S01]  /*5cb0*/  LOP3.LUT P1, RZ, R244, 0xff00, RZ, 0xc0, !PT ;  /* 0x0000ff00f4ff7812 */ /* 0x000fe2000782c0ff */
[----:B------:R-:W-:Y:S01]  /*5cc0*/  FMUL.FTZ R144, R60, UR23 ;  /* 0x000000173c907c20 */ /* 0x000fe20008410000 */
[----:B------:R-:W-:Y:S02]  /*5cd0*/  FSEL R181, R176, RZ, P6 ;  /* 0x000000ffb0b57208 */ /* 0x000fe40003000000 */
[----:B------:R-:W-:Y:S02]  /*5ce0*/  LOP3.LUT P5, RZ, R244, 0xff, RZ, 0xc0, !PT ;  /* 0x000000fff4ff7812 */ /* 0x000fe400078ac0ff */
[----:B------:R-:W-:-:S02]  /*5cf0*/  LOP3.LUT P6, RZ, R238, 0xff, RZ, 0xc0, !PT ;  /* 0x000000ffeeff7812 */ /* 0x000fc400078cc0ff */
[----:B------:R-:W-:Y:S02]  /*5d00*/  FSEL R183, R176, RZ, P1 ;  /* 0x000000ffb0b77208 */ /* 0x000fe40000800000 */
[C---:B------:R-:W-:Y:S02]  /*5d10*/  FSEL R180, R144.reuse, RZ, P5 ;  /* 0x000000ff90b47208 */ /* 0x040fe40002800000 */
[----:B------:R-:W-:Y:S02]  /*5d20*/  FSEL R176, R144, RZ, P6 ;  /* 0x000000ff90b07208 */ /* 0x000fe40003000000 */
[----:B------:R-:W-:Y:S02]  /*5d30*/  F2FP.BF16.F32.PACK_AB R144, R183, R180 ;  /* 0x000000b4b790723e */ /* 0x000fe400000010ff */
[----:B------:R-:W-:Y:S01]  /*5d40*/  F2FP.BF16.F32.PACK_AB R176, R181, R176 ;  /* 0x000000b0b5b0723e */ /* 0x000fe200000010ff */
[----:B------:R-:W-:Y:S06]  /*5d50*/  BRA `(.L_x_1134) ;  /* 0x0000001000ac7947 */ /* 0x000fec0003800000 */
.L_x_1135:
        /* <DEDUP_REMOVED lines=15> */
[----:B------:R-:W-:-:S02]  /*5e50*/  LOP3.LUT P6, RZ, R239, 0xff, RZ, 0xc0, !PT ;  /* 0x000000ffefff7812 */ /* 0x000fc400078cc0ff */
[----:B------:R-:W-:Y:S01]  /*5e60*/  FSEL R147, R146, RZ, P5 ;  /* 0x000000ff92937208 */ /* 0x000fe20002800000 */
[----:B------:R-:W-:Y:S01]  /*5e70*/  FADD.FTZ R145, R207, -R144 ;  /* 0x80000090cf917221 */ /* 0x000fe20000010000 */
[----:B------:R-:W-:Y:S01]  /*5e80*/  FSEL R178, R176, RZ, P1 ;  /* 0x000000ffb0b27208 */ /* 0x000fe20000800000 */
[--C-:B------:R-:W-:Y:S01]  /*5e90*/  FFMA.FTZ R144, R199, UR10, R185.reuse ;  /* 0x0000000ac7907c23 */ /* 0x100fe200080100b9 */
[----:B------:R-:W-:Y:S01]  /*5ea0*/  LOP3.LUT P5, RZ, R239, 0xff0000, RZ, 0xc0, !PT ;  /* 0x00ff0000efff7812 */ /* 0x000fe200078ac0ff */
[----:B------:R-:W-:Y:S01]  /*5eb0*/  FMUL.FTZ R145, R145, UR11 ;  /* 0x0000000b91917c20 */ /* 0x000fe20008410000 */
[----:B------:R-:W-:Y:S01]  /*5ec0*/  ISETP.GE.U32.AND P1, PT, R238, RZ, PT ;  /* 0x000000ffee00720c */ /* 0x000fe20003f26070 */
[----:B------:R-:W-:Y:S01]  /*5ed0*/  FADD.FTZ R144, R197, -R144 ;  /* 0x80000090c5907221 */ /* 0x000fe20000010000 */
[----:B------:R-:W-:Y:S01]  /*5ee0*/  FSEL R179, R146, RZ, P5 ;  /* 0x000000ff92b37208 */ /* 0x000fe20002800000 */
[----:B------:R-:W-:Y:S01]  /*5ef0*/  FFMA.FTZ R146, R204, UR10, R185 ;  /* 0x0000000acc927c23 */ /* 0x000fe200080100b9 */
[----:B------:R-:W-:Y:S01]  /*5f00*/  ISETP.GE.U32.AND.EX P1, PT, R239, 0x1000000, PT, P1 ;  /* 0x01000000ef00780c */ /* 0x000fe20003f26110 */
[----:B------:R-:W-:Y:S01]  /*5f10*/  FMUL.FTZ R145, R145, UR23 ;  /* 0x0000001791917c20 */ /* 0x000fe20008410000 */
[----:B------:R-:W-:Y:S01]  /*5f20*/  F2FP.BF16.F32.PACK_AB R147, R178, R147 ;  /* 0x00000093b293723e */ /* 0x000fe200000010ff */
[----:B------:R-:W-:Y:S01]  /*5f30*/  FADD.FTZ R146, R17, -R146 ;  /* 0x8000009211927221 */ /* 0x000fe20000010000 */
        /* <DEDUP_REMOVED lines=14> */
[----:B------:R-:W-:Y:S01]  /*6020*/  F2FP.BF16.F32.PACK_AB R178, R181, R178 ;  /* 0x000000b2b5b2723e */ /* 0x000fe200000010ff */
[----:B------:R-:W-:Y:S01]  /*6030*/  FFMA.FTZ R181, R198, UR10, R185 ;  /* 0x0000000ac6b57c23 */ /* 0x000fe200080100b9 */
[----:B------:R-:W-:Y:S02]  /*6040*/  FSEL R146, R176, RZ, P6 ;  /* 0x000000ffb0927208 */ /* 0x000fe40003000000 */
[----:B------:R-:W-:Y:S01]  /*6050*/  FSEL R145, R144, RZ, P5 ;  /* 0x000000ff90917208 */ /* 0x000fe20002800000 */
[----:B------:R-:W-:Y:S01]  /*6060*/  FADD.FTZ R181, R16, -R181 ;  /* 0x800000b510b57221 */ /* 0x000fe20000010000 */
[----:B------:R-:W-:-:S02]  /*6070*/  FSEL R176, R180, RZ, P1 ;  /* 0x000000ffb4b07208 */ /* 0x000fc40000800000 */
[----:B------:R-:W-:Y:S01]  /*6080*/  F2FP.BF16.F32.PACK_AB R146, R146, R177 ;  /* 0x000000b19292723e */ /* 0x000fe200000010ff */
[----:B------:R-:W-:Y:S01]  /*6090*/  FFMA.FTZ R177, R195, UR10, R185 ;  /* 0x0000000ac3b17c23 */ /* 0x000fe200080100b9 */
[----:B------:R-:W-:Y:S01]  /*60a0*/  LOP3.LUT P1, RZ, R238, 0xff0000, RZ, 0xc0, !PT ;  /* 0x00ff0000eeff7812 */ /* 0x000fe2000782c0ff */
[----:B------:R-:W-:Y:S01]  /*60b0*/  FMUL.FTZ R181, R181, UR11 ;  /* 0x0000000bb5b57c20 */ /* 0x000fe20008410000 */
[----:B------:R-:W-:Y:S02]  /*60c0*/  F2FP.BF16.F32.PACK_AB R145, R176, R145 ;  /* 0x00000091b091723e */ /* 0x000fe400000010ff */
[----:B------:R-:W-:Y:S01]  /*60d0*/  LOP3.LUT P5, RZ, R238, 0xff000000, RZ, 0xc0, !PT ;  /* 0xff000000eeff7812 */ /* 0x000fe200078ac0ff */
[----:B------:R-:W-:Y:S01]  /*60e0*/  FMUL.FTZ R181, R181, UR23 ;  /* 0x00000017b5b57c20 */ /* 0x000fe20008410000 */
[----:B------:R-:W-:Y:S01]  /*60f0*/  FSEL R176, R144, RZ, P1 ;  /* 0x000000ff90b07208 */ /* 0x000fe20000800000 */
[----:B------:R-:W-:Y:S01]  /*6100*/  FADD.FTZ R144, R194, -R177 ;  /* 0x800000b1c2907221 */ /* 0x000fe20000010000 */
[----:B------:R-:W-:-:S02]  /*6110*/  FSEL R183, R180, RZ, P5 ;  /* 0x000000ffb4b77208 */ /* 0x000fc40002800000 */
[----:B------:R-:W-:Y:S01]  /*6120*/  LOP3.LUT P6, RZ, R238, 0xff00, RZ, 0xc0, !PT ;  /* 0x0000ff00eeff7812 */ /* 0x000fe200078cc0ff */
[----:B------:R-:W-:Y:S01]  /*6130*/  FMUL.FTZ R144, R144, UR11 ;  /* 0x0000000b90907c20 */ /* 0x000fe20008410000 */
[----:B------:R-:W-:Y:S02]  /*6140*/  F2FP.BF16.F32.PACK_AB R177, R183, R176 ;  /* 0x000000b0b7b1723e */ /* 0x000fe400000010ff */
        /* <DEDUP_REMOVED lines=8> */
[----:B------:R-:W-:Y:S02]  /*61d0*/  F2FP.BF16.F32.PACK_AB R179, R182, R179 ;  /* 0x000000b3b6b3723e */ /* 0x000fe400000010ff */
[----:B------:R-:W-:Y:S02]  /*61e0*/  F2FP.BF16.F32.PACK_AB R144, R181, R180 ;  /* 0x000000b4b590723e */ /* 0x000fe400000010ff */
[----:B------:R-:W-:Y:S01]  /*61f0*/  F2FP.BF16.F32.PACK_AB R176, R183, R176 ;  /* 0x000000b0b7b0723e */ /* 0x000fe200000010ff */
[----:B------:R-:W-:Y:S06]  /*6200*/  BRA `(.L_x_1134) ;  /* 0x0000000c00807947 */ /* 0x000fec0003800000 */
.L_x_1131:
        /* <DEDUP_REMOVED lines=16> */
[----:B------:R-:W-:Y:S01]  /*6310*/  LOP3.LUT P5, RZ, R239, 0xff0000, RZ, 0xc0, !PT ;  /* 0x00ff0000efff7812 */ /* 0x000fe200078ac0ff */
[----:B------:R-:W-:Y:S01]  /*6320*/  FFMA.FTZ R156, R61, UR11, R20 ;  /* 0x0000000b3d9c7c23 */ /* 0x000fe20008010014 */
[----:B------:R-:W-:Y:S01]  /*6330*/  FMUL.FTZ R62, R158, UR23 ;  /* 0x000000179e3e7c20 */ /* 0x000fe20008410000 */
[----:B------:R-:W-:Y:S01]  /*6340*/  FFMA.FTZ R157, R60, UR11, R21 ;  /* 0x0000000b3c9d7c23 */ /* 0x000fe20008010015 */
[----:B------:R-:W-:Y:S01]  /*6350*/  ISETP.GE.U32.AND P1, PT, R238, RZ, PT ;  /* 0x000000ffee00720c */ /* 0x000fe20003f26070 */
[----:B------:R-:W-:Y:S01]  /*6360*/  FMUL.FTZ R60, R156, UR23 ;  /* 0x000000179c3c7c20 */ /* 0x000fe20008410000 */
[----:B------:R-:W-:Y:S01]  /*6370*/  LOP3.LUT P6, RZ, R239, 0xff, RZ, 0xc0, !PT ;  /* 0x000000ffefff7812 */ /* 0x000fe200078cc0ff */
[----:B------:R-:W-:Y:S01]  /*6380*/  FMUL.FTZ R61, R157, UR23 ;  /* 0x000000179d3d7c20 */ /* 0x000fe20008410000 */
[----:B------:R-:W-:Y:S01]  /*6390*/  FSEL R62, R62, RZ, P5 ;  /* 0x000000ff3e3e7208 */ /* 0x000fe20002800000 */
[----:B------:R-:W-:Y:S01]  /*63a0*/  FMUL.FTZ R63, R159, UR23 ;  /* 0x000000179f3f7c20 */ /* 0x000fe20008410000 */
[----:B------:R-:W-:-:S02]  /*63b0*/  LOP3.LUT P5, RZ, R239, 0xff00, RZ, 0xc0, !PT ;  /* 0x0000ff00efff7812 */ /* 0x000fc400078ac0ff */
[----:B------:R-:W-:Y:S02]  /*63c0*/  ISETP.GE.U32.AND.EX P1, PT, R239, 0x1000000, PT, P1 ;  /* 0x01000000ef00780c */ /* 0x000fe40003f26110 */
        /* <DEDUP_REMOVED lines=9> */
[----:B------:R-:W-:Y:S01]  /*6460*/  FFMA.FTZ R63, R198, UR10, R185 ;  /* 0x0000000ac63f7c23 */ /* 0x000fe200080100b9 */
[----:B------:R-:W-:Y:S01]  /*6470*/  FADD.FTZ R177, R197, -R60 ;  /* 0x8000003cc5b17221 */ /* 0x000fe20000010000 */
[----:B------:R-:W-:Y:S01]  /*6480*/  FADD.FTZ R176, R17, -R62 ;  /* 0x8000003e11b07221 */ /* 0x000fe20000010000 */
[----:B------:R-:W-:Y:S01]  /*6490*/  FFMA.FTZ R60, R61, UR11, R24 ;  /* 0x0000000b3d3c7c23 */ /* 0x000fe20008010018 */
[----:B------:R-:W-:Y:S01]  /*64a0*/  FADD.FTZ R180, R16, -R63 ;  /* 0x8000003f10b47221 */ /* 0x000fe20000010000 */
[----:B------:R-:W-:Y:S01]  /*64b0*/  LOP3.LUT P6, RZ, R238, 0xff, RZ, 0xc0, !PT ;  /* 0x000000ffeeff7812 */ /* 0x000fe200078cc0ff */
[----:B------:R-:W-:Y:S01]  /*64c0*/  FFMA.FTZ R63, R176, UR11, R27 ;  /* 0x0000000bb03f7c23 */ /* 0x000fe2000801001b */
[----:B------:R-:W-:Y:S01]  /*64d0*/  FMUL.FTZ R176, R60, UR23 ;  /* 0x000000173cb07c20 */ /* 0x000fe20008410000 */
[----:B------:R-:W-:Y:S01]  /*64e0*/  FFMA.FTZ R62, R177, UR11, R26 ;  /* 0x0000000bb13e7c23 */ /* 0x000fe2000801001a */
[----:B------:R-:W-:Y:S01]  /*64f0*/  FFMA.FTZ R61, R180, UR11, R25 ;  /* 0x0000000bb43d7c23 */ /* 0x000fe20008010019 */
[----:B------:R-:W-:Y:S01]  /*6500*/  FMUL.FTZ R181, R63, UR23 ;  /* 0x000000173fb57c20 */ /* 0x000fe20008410000 */
[----:B------:R-:W-:Y:S01]  /*6510*/  LOP3.LUT P1, RZ, R238, 0xff000000, RZ, 0xc0, !PT ;  /* 0xff000000eeff7812 */ /* 0x000fe2000782c0ff */
[----:B------:R-:W-:Y:S01]  /*6520*/  FMUL.FTZ R180, R62, UR23 ;  /* 0x000000173eb47c20 */ /* 0x000fe20008410000 */
[----:B------:R-:W-:Y:S01]  /*6530*/  FSEL R176, R176, RZ, P6 ;  /* 0x000000ffb0b07208 */ /* 0x000fe20003000000 */
[----:B------:R-:W-:Y:S01]  /*6540*/  FMUL.FTZ R177, R61, UR23 ;  /* 0x000000173db17c20 */ /* 0x000fe20008410000 */
[----:B------:R-:W-:-:S02]  /*6550*/  LOP3.LUT P5, RZ, R238, 0xff0000, RZ, 0xc0, !PT ;  /* 0x00ff0000eeff7812 */ /* 0x000fc400078ac0ff */
[----:B------:R-:W-:Y:S02]  /*6560*/  LOP3.LUT P6, RZ, R238, 0xff00, RZ, 0xc0, !PT ;  /* 0x0000ff00eeff7812 */ /* 0x000fe400078cc0ff */
[----:B------:R-:W-:Y:S02]  /*6570*/  FSEL R183, R181, RZ, P1 ;  /* 0x000000ffb5b77208 */ /* 0x000fe40000800000 */
[----:B------:R-:W-:Y:S02]  /*6580*/  FSEL R180, R180, RZ, P5 ;  /* 0x000000ffb4b47208 */ /* 0x000fe40002800000 */
[----:B------:R-:W-:Y:S02]  /*6590*/  FSEL R181, R177, RZ, P6 ;  /* 0x000000ffb1b57208 */ /* 0x000fe40003000000 */
[----:B------:R-:W-:Y:S02]  /*65a0*/  F2FP.BF16.F32.PACK_AB R177, R183, R180 ;  /* 0x000000b4b7b1723e */ /* 0x000fe400000010ff */
[----:B------:R-:W-:Y:S01]  /*65b0*/  F2FP.BF16.F32.PACK_AB R176, R181, R176 ;  /* 0x000000b0b5b0723e */ /* 0x000fe200000010ff */
[----:B------:R-:W-:Y:S06]  /*65c0*/  BRA `(.L_x_1134) ;  /* 0x0000000800907947 */ /* 0x000fec0003800000 */
.L_x_1137:
        /* <DEDUP_REMOVED lines=13> */
[----:B------:R-:W-:Y:S01]  /*66a0*/  ISETP.GE.U32.AND P1, PT, R238, RZ, PT ;  /* 0x000000ffee00720c */ /* 0x000fe20003f26070 */
[----:B------:R-:W-:Y:S01]  /*66b0*/  FFMA.FTZ R176, R176, UR11, R21 ;  /* 0x0000000bb0b07c23 */ /* 0x000fe20008010015 */
        /* <DEDUP_REMOVED lines=8> */
[----:B------:R-:W-:-:S02]  /*6740*/  LOP3.LUT P5, RZ, R239, 0xff00, RZ, 0xc0, !PT ;  /* 0x0000ff00efff7812 */ /* 0x000fc400078ac0ff */
[----:B------:R-:W-:Y:S01]  /*6750*/  FSEL R178, R178, RZ, P1 ;  /* 0x000000ffb2b27208 */ /* 0x000fe20000800000 */
[----:B------:R-:W-:Y:S01]  /*6760*/  FADD.FTZ R180, R17, -R180 ;  /* 0x800000b411b47221 */ /* 0x000fe20000010000 */
[----:B------:R-:W-:Y:S02]  /*6770*/  FSEL R177, R177, RZ, P6 ;  /* 0x000000ffb1b17208 */ /* 0x000fe40003000000 */
[----:B------:R-:W-:Y:S01]  /*6780*/  FSEL R176, R176, RZ, P5 ;  /* 0x000000ffb0b07208 */ /* 0x000fe20002800000 */
[----:B------:R-:W-:Y:S01]  /*6790*/  FFMA.FTZ R180, R180, UR11, R27 ;  /* 0x0000000bb4b47c23 */ /* 0x000fe2000801001b */
[----:B------:R-:W-:Y:S02]  /*67a0*/  F2FP.BF16.F32.PACK_AB R179, R178, R179 ;  /* 0x000000b3b2b3723e */ /* 0x000fe400000010ff */
[----:B------:R-:W-:Y:S01]  /*67b0*/  F2FP.BF16.F32.PACK_AB R178, R176, R177 ;  /* 0x000000b1b0b2723e */ /* 0x000fe200000010ff */
[--C-:B------:R-:W-:Y:S01]  /*67c0*/  FFMA.FTZ R176, R199, UR10, R185.reuse ;  /* 0x0000000ac7b07c23 */ /* 0x100fe200080100b9 */
[----:B------:R-:W-:Y:S01]  /*67d0*/  FFMA.FTZ R177, R195, UR10, R185 ;  /* 0x0000000ac3b17c23 */ /* 0x000fe200080100b9 */
[----:B------:R-:W-:Y:S01]  /*67e0*/  LOP3.LUT P6, RZ, R238, 0xff0000, RZ, 0xc0, !PT ;  /* 0x00ff0000eeff7812 */ /* 0x000fe200078cc0ff */
[----:B------:R-:W-:Y:S01]  /*67f0*/  FMUL.FTZ R180, R180, UR23 ;  /* 0x00000017b4b47c20 */ /* 0x000fe20008410000 */
[----:B------:R-:W-:Y:S01]  /*6800*/  FADD.FTZ R183, R197, -R176 ;  /* 0x800000b0c5b77221 */ /* 0x000fe20000010000 */
[----:B------:R-:W-:Y:S01]  /*6810*/  FADD.FTZ R176, R16, -R181 ;  /* 0x800000b510b07221 */ /* 0x000fe20000010000 */
[----:B------:R-:W-:Y:S01]  /*6820*/  FADD.FTZ R177, R194, -R177 ;  /* 0x800000b1c2b17221 */ /* 0x000fe20000010000 */
[----:B------:R-:W-:Y:S01]  /*6830*/  LOP3.LUT P5, RZ, R238, 0xff00, RZ, 0xc0, !PT ;  /* 0x0000ff00eeff7812 */ /* 0x000fe200078ac0ff */
[----:B------:R-:W-:Y:S01]  /*6840*/  FFMA.FTZ R183, R183, UR11, R26 ;  /* 0x0000000bb7b77c23 */ /* 0x000fe2000801001a */
[----:B------:R-:W-:Y:S01]  /*6850*/  FFMA.FTZ R176, R176, UR11, R25 ;  /* 0x0000000bb0b07c23 */ /* 0x000fe20008010019 */
[----:B------:R-:W-:Y:S01]  /*6860*/  FFMA.FTZ R177, R177, UR11, R24 ;  /* 0x0000000bb1b17c23 */ /* 0x000fe20008010018 */
[----:B------:R-:W-:Y:S01]  /*6870*/  LOP3.LUT P1, RZ, R238, 0xff000000, RZ, 0xc0, !PT ;  /* 0xff000000eeff7812 */ /* 0x000fe2000782c0ff */
[----:B------:R-:W-:Y:S01]  /*6880*/  FMUL.FTZ R183, R183, UR23 ;  /* 0x00000017b7b77c20 */ /* 0x000fe20008410000 */
[----:B------:R-:W-:Y:S01]  /*6890*/  FMUL.FTZ R176, R176, UR23 ;  /* 0x00000017b0b07c20 */ /* 0x000fe20008410000 */
[----:B------:R-:W-:Y:S01]  /*68a0*/  FMUL.FTZ R177, R177, UR23 ;  /* 0x00000017b1b17c20 */ /* 0x000fe20008410000 */
[----:B------:R-:W-:-:S02]  /*68b0*/  FSEL R180, R180, RZ, P1 ;  /* 0x000000ffb4b47208 */ /* 0x000fc40000800000 */
[----:B------:R-:W-:Y:S02]  /*68c0*/  FSEL R183, R183, RZ, P6 ;  /* 0x000000ffb7b77208 */ /* 0x000fe40003000000 */
[----:B------:R-:W-:Y:S02]  /*68d0*/  LOP3.LUT P6, RZ, R238, 0xff, RZ, 0xc0, !PT ;  /* 0x000000ffeeff7812 */ /* 0x000fe400078cc0ff */
[----:B------:R-:W-:Y:S02]  /*68e0*/  FSEL R181, R176, RZ, P5 ;  /* 0x000000ffb0b57208 */ /* 0x000fe40002800000 */
[----:B------:R-:W-:Y:S02]  /*68f0*/  FSEL R176, R177, RZ, P6 ;  /* 0x000000ffb1b07208 */ /* 0x000fe40003000000 */
[----:B------:R-:W-:Y:S02]  /*6900*/  F2FP.BF16.F32.PACK_AB R177, R180, R183 ;  /* 0x000000b7b4b1723e */ /* 0x000fe400000010ff */
[----:B------:R-:W-:Y:S01]  /*6910*/  F2FP.BF16.F32.PACK_AB R176, R181, R176 ;  /* 0x000000b0b5b0723e */ /* 0x000fe200000010ff */
[----:B------:R-:W-:Y:S06]  /*6920*/  BRA `(.L_x_1134) ;  /* 0x0000000400b87947 */ /* 0x000fec0003800000 */
.L_x_1136:
        /* <DEDUP_REMOVED lines=16> */
[----:B------:R-:W-:Y:S01]  /*6a30*/  FMUL.FTZ R157, R61, UR11 ;  /* 0x0000000b3d9d7c20 */ /* 0x000fe20008410000 */
[----:B------:R-:W-:Y:S01]  /*6a40*/  LOP3.LUT P6, RZ, R239, 0xff, RZ, 0xc0, !PT ;  /* 0x000000ffefff7812 */ /* 0x000fe200078cc0ff */
[----:B------:R-:W-:Y:S01]  /*6a50*/  FMUL.FTZ R60, R156, UR23 ;  /* 0x000000179c3c7c20 */ /* 0x000fe20008410000 */
[----:B------:R-:W-:Y:S01]  /*6a60*/  ISETP.GE.U32.AND P1, PT, R238, RZ, PT ;  /* 0x000000ffee00720c */ /* 0x000fe20003f26070 */
[----:B------:R-:W-:Y:S01]  /*6a70*/  FMUL.FTZ R61, R157, UR23 ;  /* 0x000000179d3d7c20 */ /* 0x000fe20008410000 */
[----:B------:R-:W-:Y:S01]  /*6a80*/  FSEL R62, R62, RZ, P5 ;  /* 0x000000ff3e3e7208 */ /* 0x000fe20002800000 */
[----:B------:R-:W-:Y:S01]  /*6a90*/  FMUL.FTZ R63, R159, UR23 ;  /* 0x000000179f3f7c20 */ /* 0x000fe20008410000 */
[----:B------:R-:W-:Y:S01]  /*6aa0*/  LOP3.LUT P5, RZ, R239, 0xff00, RZ, 0xc0, !PT ;  /* 0x0000ff00efff7812 */ /* 0x000fe200078ac0ff */
[----:B------:R-:W-:Y:S01]  /*6ab0*/  FFMA.FTZ R176, R204, UR10, R185 ;  /* 0x0000000accb07c23 */ /* 0x000fe200080100b9 */
[----:B------:R-:W-:-:S02]  /*6ac0*/  FSEL R60, R60, RZ, P6 ;  /* 0x000000ff3c3c7208 */ /* 0x000fc40003000000 */
[----:B------:R-:W-:Y:S01]  /*6ad0*/  FSEL R61, R61, RZ, P5 ;  /* 0x000000ff3d3d7208 */ /* 0x000fe20002800000 */
[----:B------:R-:W-:Y:S01]  /*6ae0*/  FADD.FTZ R176, R17, -R176 ;  /* 0x800000b011b07221 */ /* 0x000fe20000010000 */
[----:B------:R-:W-:Y:S02]  /*6af0*/  ISETP.GE.U32.AND.EX P1, PT, R239, 0x1000000, PT, P1 ;  /* 0x01000000ef00780c */ /* 0x000fe40003f26110 */
[----:B------:R-:W-:Y:S01]  /*6b00*/  F2FP.BF16.F32.PACK_AB R178, R61, R60 ;  /* 0x0000003c3db2723e */ /* 0x000fe200000010ff */
[--C-:B------:R-:W-:Y:S01]  /*6b10*/  FFMA.FTZ R61, R195, UR10, R185.reuse ;  /* 0x0000000ac33d7c23 */ /* 0x100fe200080100b9 */
[----:B------:R-:W-:Y:S01]  /*6b20*/  FSEL R63, R63, RZ, P1 ;  /* 0x000000ff3f3f7208 */ /* 0x000fe20000800000 */
[----:B------:R-:W-:Y:S01]  /*6b30*/  FFMA.FTZ R60, R199, UR10, R185 ;  /* 0x0000000ac73c7c23 */ /* 0x000fe200080100b9 */
[----:B------:R-:W-:Y:S01]  /*6b40*/  LOP3.LUT P6, RZ, R238, 0xff, RZ, 0xc0, !PT ;  /* 0x000000ffeeff7812 */ /* 0x000fe200078cc0ff */
[----:B------:R-:W-:Y:S01]  /*6b50*/  FADD.FTZ R61, R194, -R61 ;  /* 0x8000003dc23d7221 */ /* 0x000fe20000010000 */
[----:B------:R-:W-:Y:S01]  /*6b60*/  F2FP.BF16.F32.PACK_AB R179, R63, R62 ;  /* 0x0000003e3fb3723e */ /* 0x000fe200000010ff */
[----:B------:R-:W-:Y:S01]  /*6b70*/  FFMA.FTZ R63, R198, UR10, R185 ;  /* 0x0000000ac63f7c23 */ /* 0x000fe200080100b9 */
[----:B------:R-:W-:Y:S01]  /*6b80*/  FADD.FTZ R62, R197, -R60 ;  /* 0x8000003cc53e7221 */ /* 0x000fe20000010000 */
[----:B------:R-:W-:Y:S01]  /*6b90*/  FMUL.FTZ R60, R61, UR11 ;  /* 0x0000000b3d3c7c20 */ /* 0x000fe20008410000 */
[----:B------:R-:W-:Y:S01]  /*6ba0*/  LOP3.LUT P1, RZ, R238, 0xff000000, RZ, 0xc0, !PT ;  /* 0xff000000eeff7812 */ /* 0x000fe2000782c0ff */
        /* <DEDUP_REMOVED lines=14> */
[----:B------:R-:W-:Y:S02]  /*6c90*/  F2FP.BF16.F32.PACK_AB R177, R183, R180 ;  /* 0x000000b4b7b1723e */ /* 0x000fe400000010ff */
[----:B------:R-:W-:Y:S01]  /*6ca0*/  F2FP.BF16.F32.PACK_AB R176, R181, R176 ;  /* 0x000000b0b5b0723e */ /* 0x000fe200000010ff */
[----:B------:R-:W-:Y:S06]  /*6cb0*/  BRA `(.L_x_1134) ;  /* 0x0000000000d47947 */ /* 0x000fec0003800000 */
.L_x_1138:
        /* <DEDUP_REMOVED lines=43> */
[----:B------:R-:W-:Y:S02]  /*6f70*/  LOP3.LUT P5, RZ, R238, 0xff00, RZ, 0xc0, !PT ;  /* 0x0000ff00eeff7812 */ /* 0x000fe400078ac0ff */
[----:B------:R-:W-:Y:S01]  /*6f80*/  FMUL.FTZ R176, R176, UR23 ;  /* 0x00000017b0b07c20 */ /* 0x000fe20008410000 */
[----:B------:R-:W-:Y:S01]  /*6f90*/  FMUL.FTZ R177, R177, UR23 ;  /* 0x00000017b1b17c20 */ /* 0x000fe20008410000 */
[----:B------:R-:W-:Y:S02]  /*6fa0*/  FSEL R183, R182, RZ, P1 ;  /* 0x000000ffb6b77208 */ /* 0x000fe40000800000 */
[----:B------:R-:W-:Y:S02]  /*6fb0*/  FSEL R181, R181, RZ, P5 ;  /* 0x000000ffb5b57208 */ /* 0x000fe40002800000 */
[----:B------:R-:W-:-:S02]  /*6fc0*/  FSEL R180, R176, RZ, P6 ;  /* 0x000000ffb0b47208 */ /* 0x000fc40003000000 */
[----:B------:R-:W-:-:S04]  /*6fd0*/  LOP3.LUT P6, RZ, R238, 0xff, RZ, 0xc0, !PT ;  /* 0x000000ffeeff7812 */ /* 0x000fc800078cc0ff */
[----:B------:R-:W-:Y:S02]  /*6fe0*/  FSEL R176, R177, RZ, P6 ;  /* 0x000000ffb1b07208 */ /* 0x000fe40003000000 */
[----:B------:R-:W-:Y:S02]  /*6ff0*/  F2FP.BF16.F32.PACK_AB R177, R183, R180 ;  /* 0x000000b4b7b1723e */ /* 0x000fe400000010ff */
[----:B------:R-:W-:-:S07]  /*7000*/  F2FP.BF16.F32.PACK_AB R176, R181, R176 ;  /* 0x000000b0b5b0723e */ /* 0x000fce00000010ff */
.L_x_1134:
[----:B------:R-:W0:Y:S01]  /*7010*/  LDC.64 R182, c[0x0][0x468] ;  /* 0x00011a00ffb67b82 */ /* 0x000e220000000a00 */
[----:B------:R-:W1:Y:S01]  /*7020*/  @UP0 LDCU.64 UR4, c[0x0][0x478] ;  /* 0x00008f00ff0407ac */ /* 0x000e620008000a00 */
[----:B------:R-:W-:Y:S01]  /*7030*/  PLOP3.LUT P1, PT, PT, PT, UP0, 0x80, 0x8 ;  /* 0x000000000008781c */ /* 0x000fe20003f2f008 */
[----:B------:R-:W-:Y:S01]  /*7040*/  HFMA2 R187, -RZ, RZ, 0, 1.9073486328125e-06 ;  /* 0x00000020ffbb7431 */ /* 0x000fe200000001ff */
[----:B------:R-:W-:Y:S02]  /*7050*/  PLOP3.LUT P5, PT, PT, PT, UP0, 0x80, 0x8 ;  /* 0x000000000008781c */ /* 0x000fe40003faf008 */
[----:B------:R-:W-:Y:S02]  /*7060*/  PLOP3.LUT P6, PT, PT, PT, UP0, 0x80, 0x8 ;  /* 0x000000000008781c */ /* 0x000fe40003fcf008 */
[----:B------:R-:W2:Y:S07]  /*7070*/  @P0 LDC.64 R180, c[0x0][0x470] ;  /* 0x00011c00ffb40b82 */ /* 0x000eae0000000a00 */
[----:B-1----:R-:W-:-:S04]  /*7080*/  @P1 IMAD.WIDE.U32 R186, R6, R187, UR4 ;  /* 0x0000000406ba1e25 */ /* 0x002fc8000f8e00bb */
[C---:B0-----:R-:W-:Y:S01]  /*7090*/  IMAD.WIDE.U32 R182, R6.reuse, 0x10, R182 ;  /* 0x0000001006b67825 */ /* 0x041fe200078e00b6 */
[----:B------:R1:W-:Y:S04]  /*70a0*/  @P5 STG.E.128 desc[UR16][R186.64], R60 ;  /* 0x0000003cba005986 */ /* 0x0003e8000c101d10 */
[----:B------:R1:W-:Y:S01]  /*70b0*/  @P6 STG.E.128 desc[UR16][R186.64+0x10], R156 ;  /* 0x0000109cba006986 */ /* 0x0003e2000c101d10 */
[----:B--2---:R-:W-:-:S03]  /*70c0*/  @P0 IMAD.WIDE.U32 R180, R6, 0x10, R180 ;  /* 0x0000001006b40825 */ /* 0x004fc600078e00b4 */
[----:B------:R1:W-:Y:S01]  /*70d0*/  STG.E.128 desc[UR16][R182.64], R176 ;  /* 0x000000b0b6007986 */ /* 0x0003e2000c101d10 */
[----:B------:R-:W-:-:S03]  /*70e0*/  IADD3 R6, PT, PT, R6, 0x80, RZ ;  /* 0x0000008006067810 */ /* 0x000fc60007ffe0ff */
[----:B------:R1:W-:Y:S04]  /*70f0*/  @P0 STG.E.128 desc[UR16][R180.64], R144 ;  /* 0x00000090b4000986 */ /* 0x0003e8000c101d10 */
.L_x_1130:
[----:B------:R-:W-:Y:S05]  /*7100*/  BSYNC.RECONVERGENT B0 ;  /* 0x0000000000007941 */ /* 0x000fea0003800200 */
.L_x_1129:
        /* <DEDUP_REMOVED lines=12> */
[----:B------:R-:W-:Y:S01]  /*71d0*/  FFMA.FTZ R60, R227, UR10, R185 ;  /* 0x0000000ae33c7c23 */ /* 0x000fe200080100b9 */
[----:B-----5:R-:W-:Y:S02]  /*71e0*/  ISETP.GE.U32.AND P1, PT, R242, RZ, PT ;  /* 0x000000fff200720c */ /* 0x020fe40003f26070 */
[----:B------:R-:W-:Y:S01]  /*71f0*/  FADD.FTZ R62, R224, -R61 ;  /* 0x8000003de03e7221 */ /* 0x000fe20000010000 */
[----:B------:R-:W-:Y:S01]  /*7200*/  FADD.FTZ R61, R225, -R60 ;  /* 0x8000003ce13d7221 */ /* 0x000fe20000010000 */
[----:B------:R-:W-:Y:S01]  /*7210*/  ISETP.GE.U32.AND.EX P1, PT, R243, 0x1000000, PT, P1 ;  /* 0x01000000f300780c */ /* 0x000fe20003f26110 */
[----:B------:R-:W-:Y:S01]  /*7220*/  FFMA.FTZ R60, R222, UR10, R185 ;  /* 0x0000000ade3c7c23 */ /* 0x000fe200080100b9 */
[----:B------:R-:W-:Y:S01]  /*7230*/  FFMA.FTZ R159, R62, UR11, R175 ;  /* 0x0000000b3e9f7c23 */ /* 0x000fe200080100af */
[----:B------:R-:W-:Y:S01]  /*7240*/  FFMA.FTZ R158, R61, UR11, R174 ;  /* 0x0000000b3d9e7c23 */ /* 0x000fe200080100ae */
[----:B------:R-:W-:Y:S01]  /*7250*/  LOP3.LUT P5, RZ, R243, 0xff0000, RZ, 0xc0, !PT ;  /* 0x00ff0000f3ff7812 */ /* 0x000fe200078ac0ff */
[----:B------:R-:W-:Y:S01]  /*7260*/  FFMA.FTZ R61, R219, UR10, R185 ;  /* 0x0000000adb3d7c23 */ /* 0x000fe200080100b9 */
[----:B------:R-:W-:Y:S01]  /*7270*/  FMUL.FTZ R63, R159, UR23 ;  /* 0x000000179f3f7c20 */ /* 0x000fe20008410000 */
[----:B------:R-:W-:Y:S01]  /*7280*/  FMUL.FTZ R62, R158, UR23 ;  /* 0x000000179e3e7c20 */ /* 0x000fe20008410000 */
[----:B------:R-:W-:Y:S01]  /*7290*/  FADD.FTZ R60, R217, -R60 ;  /* 0x8000003cd93c7221 */ /* 0x000fe20000010000 */
[----:B------:R-:W-:Y:S01]  /*72a0*/  FADD.FTZ R61, R218, -R61 ;  /* 0x8000003dda3d7221 */ /* 0x000fe20000010000 */
[----:B------:R-:W-:-:S02]  /*72b0*/  LOP3.LUT P6, RZ, R243, 0xff, RZ, 0xc0, !PT ;  /* 0x000000fff3ff7812 */ /* 0x000fc400078cc0ff */
[----:B------:R-:W-:Y:S01]  /*72c0*/  FSEL R144, R63, RZ, P1 ;  /* 0x000000ff3f907208 */ /* 0x000fe20000800000 */
[----:B------:R-:W-:Y:S01]  /*72d0*/  FFMA.FTZ R156, R61, UR11, R172 ;  /* 0x0000000b3d9c7c23 */ /* 0x000fe200080100ac */
[----:B------:R-:W-:Y:S01]  /*72e0*/  ISETP.GE.U32.AND P1, PT, R232, RZ, PT ;  /* 0x000000ffe800720c */ /* 0x000fe20003f26070 */
[----:B------:R-:W-:Y:S01]  /*72f0*/  FFMA.FTZ R157, R60, UR11, R173 ;  /* 0x0000000b3c9d7c23 */ /* 0x000fe200080100ad */
[----:B------:R-:W-:Y:S01]  /*7300*/  FSEL R147, R62, RZ, P5 ;  /* 0x000000ff3e937208 */ /* 0x000fe20002800000 */
[--C-:B------:R-:W-:Y:S01]  /*7310*/  FFMA.FTZ R60, R215, UR10, R185.reuse ;  /* 0x0000000ad73c7c23 */ /* 0x100fe200080100b9 */
[----:B------:R-:W-:Y:S01]  /*7320*/  ISETP.GE.U32.AND.EX P1, PT, R233, 0x1000000, PT, P1 ;  /* 0x01000000e900780c */ /* 0x000fe20003f26110 */
[----:B------:R-:W-:Y:S01]  /*7330*/  FMUL.FTZ R145, R156, UR23 ;  /* 0x000000179c917c20 */ /* 0x000fe20008410000 */
[----:B------:R-:W-:Y:S01]  /*7340*/  F2FP.BF16.F32.PACK_AB R147, R144, R147 ;  /* 0x000000939093723e */ /* 0x000fe200000010ff */
[----:B------:R-:W-:Y:S01]  /*7350*/  FMUL.FTZ R176, R157, UR23 ;  /* 0x000000179db07c20 */ /* 0x000fe20008410000 */
[----:B------:R-:W-:Y:S01]  /*7360*/  FSEL R144, R63, RZ, P1 ;  /* 0x000000ff3f907208 */ /* 0x000fe20000800000 */
[----:B------:R-:W-:Y:S01]  /*7370*/  FFMA.FTZ R63, R212, UR10, R185 ;  /* 0x0000000ad43f7c23 */ /* 0x000fe200080100b9 */
[----:B------:R-:W-:Y:S01]  /*7380*/  LOP3.LUT P5, RZ, R233, 0xff0000, RZ, 0xc0, !PT ;  /* 0x00ff0000e9ff7812 */ /* 0x000fe200078ac0ff */
[----:B------:R-:W-:Y:S01]  /*7390*/  FADD.FTZ R61, R213, -R60 ;  /* 0x8000003cd53d7221 */ /* 0x000fe20000010000 */
[----:B------:R-:W-:Y:S01]  /*73a0*/  LOP3.LUT P1, RZ, R243, 0xff00, RZ, 0xc0, !PT ;  /* 0x0000ff00f3ff7812 */ /* 0x000fe2000782c0ff */
[----:B------:R-:W-:Y:S01]  /*73b0*/  FADD.FTZ R60, R210, -R63 ;  /* 0x8000003fd23c7221 */ /* 0x000fe20000010000 */
[----:B------:R-:W-:Y:S01]  /*73c0*/  FSEL R179, R62, RZ, P5 ;  /* 0x000000ff3eb37208 */ /* 0x000fe20002800000 */
[----:B------:R-:W-:Y:S01]  /*73d0*/  FFMA.FTZ R62, R61, UR11, R170 ;  /* 0x0000000b3d3e7c23 */ /* 0x000fe200080100aa */
[----:B------:R-:W-:Y:S01]  /*73e0*/  FSEL R146, R145, RZ, P6 ;  /* 0x000000ff91927208 */ /* 0x000fe20003000000 */
[----:B------:R-:W-:Y:S01]  /*73f0*/  FFMA.FTZ R63, R60, UR11, R171 ;  /* 0x0000000b3c3f7c23 */ /* 0x000fe200080100ab */
[----:B------:R-:W-:Y:S01]  /*7400*/  FSEL R177, R176, RZ, P1 ;  /* 0x000000ffb0b17208 */ /* 0x000fe20000800000 */
[--C-:B------:R-:W-:Y:S01]  /*7410*/  FFMA.FTZ R60, R206, UR10, R185.reuse ;  /* 0x0000000ace3c7c23 */ /* 0x100fe200080100b9 */
[----:B------:R-:W-:Y:S01]  /*7420*/  LOP3.LUT P6, RZ, R233, 0xff, RZ, 0xc0, !PT ;  /* 0x000000ffe9ff7812 */ /* 0x000fe200078cc0ff */
[----:B------:R-:W-:Y:S01]  /*7430*/  FMUL.FTZ R180, R63, UR23 ;  /* 0x000000173fb47c20 */ /* 0x000fe20008410000 */
[----:B------:R-:W-:Y:S01]  /*7440*/  LOP3.LUT P1, RZ, R233, 0xff00, RZ, 0xc0, !PT ;  /* 0x0000ff00e9ff7812 */ /* 0x000fe2000782c0ff */
[----:B------:R-:W-:Y:S01]  /*7450*/  FADD.FTZ R60, R193, -R60 ;  /* 0x8000003cc13c7221 */ /* 0x000fe20000010000 */
[----:B------:R-:W-:Y:S01]  /*7460*/  F2FP.BF16.F32.PACK_AB R179, R144, R179 ;  /* 0x000000b390b3723e */ /* 0x000fe200000010ff */
[----:B------:R-:W-:Y:S01]  /*7470*/  FMUL.FTZ R144, R62, UR23 ;  /* 0x000000173e907c20 */ /* 0x000fe20008410000 */
[----:B------:R-:W-:Y:S01]  /*7480*/  FSEL R178, R145, RZ, P6 ;  /* 0x000000ff91b27208 */ /* 0x000fe20003000000 */
[----:B------:R-:W-:Y:S01]  /*7490*/  FFMA.FTZ R185, R205, UR10, R185 ;  /* 0x0000000acdb97c23 */ /* 0x000fe200080100b9 */
[----:B------:R-:W-:-:S02]  /*74a0*/  LOP3.LUT P5, RZ, R242, 0xff0000, RZ, 0xc0, !PT ;  /* 0x00ff0000f2ff7812 */ /* 0x000fc400078ac0ff */
[----:B------:R-:W-:Y:S01]  /*74b0*/  LOP3.LUT P6, RZ, R242, 0xff000000, RZ, 0xc0, !PT ;  /* 0xff000000f2ff7812 */ /* 0x000fe200078cc0ff */
[----:B------:R-:W-:Y:S01]  /*74c0*/  FADD.FTZ R185, R192, -R185 ;  /* 0x800000b9c0b97221 */ /* 0x000fe20000010000 */
[----:B------:R-:W-:Y:S02]  /*74d0*/  FSEL R61, R176, RZ, P1 ;  /* 0x000000ffb03d7208 */ /* 0x000fe40000800000 */
[----:B------:R-:W-:Y:S02]  /*74e0*/  FSEL R145, R144, RZ, P5 ;  /* 0x000000ff90917208 */ /* 0x000fe40002800000 */
[----:B------:R-:W-:Y:S02]  /*74f0*/  FSEL R176, R180, RZ, P6 ;  /* 0x000000ffb4b07208 */ /* 0x000fe40003000000 */
[----:B------:R-:W-:Y:S01]  /*7500*/  F2FP.BF16.F32.PACK_AB R178, R61, R178 ;  /* 0x000000b23db2723e */ /* 0x000fe200000010ff */
[----:B------:R-:W-:Y:S01]  /*7510*/  FFMA.FTZ R61, R60, UR11, R169 ;  /* 0x0000000b3c3d7c23 */ /* 0x000fe200080100a9 */
[----:B------:R-:W-:Y:S01]  /*7520*/  F2FP.BF16.F32.PACK_AB R145, R176, R145 ;  /* 0x00000091b091723e */ /* 0x000fe200000010ff */
[----:B------:R-:W-:Y:S01]  /*7530*/  FFMA.FTZ R60, R185, UR11, R168 ;  /* 0x0000000bb93c7c23 */ /* 0x000fe200080100a8 */
[C---:B------:R-:W-:Y:S01]  /*7540*/  LOP3.LUT P5, RZ, R232.reuse, 0xff0000, RZ, 0xc0, !PT ;  /* 0x00ff0000e8ff7812 */ /* 0x040fe200078ac0ff */
[----:B------:R-:W-:Y:S01]  /*7550*/  FMUL.FTZ R176, R61, UR23 ;  /* 0x000000173db07c20 */ /* 0x000fe20008410000 */
[----:B------:R-:W-:-:S02]  /*7560*/  LOP3.LUT P6, RZ, R232, 0xff000000, RZ, 0xc0, !PT ;  /* 0xff000000e8ff7812 */ /* 0x000fc400078cc0ff */
[----:B------:R-:W-:Y:S02]  /*7570*/  LOP3.LUT P1, RZ, R232, 0xff00, RZ, 0xc0, !PT ;  /* 0x0000ff00e8ff7812 */ /* 0x000fe4000782c0ff */
[----:B------:R-:W-:Y:S02]  /*7580*/  F2FP.BF16.F32.PACK_AB R146, R177, R146 ;  /* 0x00000092b192723e */ /* 0x000fe400000010ff */
[----:B------:R-:W-:Y:S01]  /*7590*/  FSEL R177, R144, RZ, P5 ;  /* 0x000000ff90b17208 */ /* 0x000fe20002800000 */
        /* <DEDUP_REMOVED lines=11> */
[----:B------:R-:W-:Y:S01]  /*7650*/  F2FP.BF16.F32.PACK_AB R176, R181, R176 ;  /* 0x000000b0b5b0723e */ /* 0x000fe200000010ff */
[----:B------:R-:W-:Y:S06]  /*7660*/  BRA `(.L_x_1144) ;  /* 0x0000001c00107947 */ /* 0x000fec0003800000 */
.L_x_1143:
[--C-:B01----:R-:W-:Y:S01]  /*7670*/  FFMA.FTZ R144, R227, UR10, R185.reuse ;  /* 0x0000000ae3907c23 */ /* 0x103fe200080100b9 */
[--C-:B------:R-:W-:Y:S01]  /*7680*/  FFMA.FTZ R147, R226, UR10, R185.reuse ;  /* 0x0000000ae2937c23 */ /* 0x100fe200080100b9 */
[----:B-----5:R-:W-:Y:S01]  /*7690*/  LOP3.LUT P5, RZ, R233, 0xff0000, RZ, 0xc0, !PT ;  /* 0x00ff0000e9ff7812 */ /* 0x020fe200078ac0ff */
[--C-:B------:R-:W-:Y:S01]  /*76a0*/  FFMA.FTZ R177, R212, UR10, R185.reuse ;  /* 0x0000000ad4b17c23 */ /* 0x100fe200080100b9 */
[----:B------:R-:W-:Y:S01]  /*76b0*/  FADD.FTZ R145, R225, -R144 ;  /* 0x80000090e1917221 */ /* 0x000fe20000010000 */
[----:B------:R-:W-:Y:S01]  /*76c0*/  FFMA.FTZ R144, R222, UR10, R185 ;  /* 0x0000000ade907c23 */ /* 0x000fe200080100b9 */
[----:B------:R-:W-:Y:S01]  /*76d0*/  FADD.FTZ R176, R224, -R147 ;  /* 0x80000093e0b07221 */ /* 0x000fe20000010000 */
[----:B------:R-:W-:Y:S01]  /*76e0*/  LOP3.LUT P6, RZ, R243, 0xff0000, RZ, 0xc0, !PT ;  /* 0x00ff0000f3ff7812 */ /* 0x000fe200078cc0ff */
[----:B------:R-:W-:Y:S01]  /*76f0*/  FFMA.FTZ R145, R145, UR11, R174 ;  /* 0x0000000b91917c23 */ /* 0x000fe200080100ae */
[----:B------:R-:W-:Y:S01]  /*7700*/  FADD.FTZ R144, R217, -R144 ;  /* 0x80000090d9907221 */ /* 0x000fe20000010000 */
[----:B------:R-:W-:Y:S01]  /*7710*/  FFMA.FTZ R176, R176, UR11, R175 ;  /* 0x0000000bb0b07c23 */ /* 0x000fe200080100af */
[----:B------:R-:W-:Y:S01]  /*7720*/  ISETP.GE.U32.AND P1, PT, R232, RZ, PT ;  /* 0x000000ffe800720c */ /* 0x000fe20003f26070 */
[----:B------:R-:W-:Y:S01]  /*7730*/  FMUL.FTZ R146, R145, UR23 ;  /* 0x0000001791927c20 */ /* 0x000fe20008410000 */
[----:B------:R-:W-:Y:S01]  /*7740*/  FFMA.FTZ R145, R219, UR10, R185 ;  /* 0x0000000adb917c23 */ /* 0x000fe200080100b9 */
[----:B------:R-:W-:Y:S01]  /*7750*/  FFMA.FTZ R144, R144, UR11, R173 ;  /* 0x0000000b90907c23 */ /* 0x000fe200080100ad */
[----:B------:R-:W-:-:S02]  /*7760*/  ISETP.GE.U32.AND.EX P1, PT, R233, 0x1000000, PT, P1 ;  /* 0x01000000e900780c */ /* 0x000fc40003f26110 */
[----:B------:R-:W-:Y:S01]  /*7770*/  FADD.FTZ R145, R218, -R145 ;  /* 0x80000091da917221 */ /* 0x000fe20000010000 */
[----:B------:R-:W-:Y:S01]  /*7780*/  FSEL R179, R146, RZ, P5 ;  /* 0x000000ff92b37208 */ /* 0x000fe20002800000 */
[----:B------:R-:W-:Y:S01]  /*7790*/  FMUL.FTZ R180, R144, UR23 ;  /* 0x0000001790b47c20 */ /* 0x000fe20008410000 */
[----:B------:R-:W-:Y:S01]  /*77a0*/  FSEL R147, R146, RZ, P6 ;  /* 0x000000ff92937208 */ /* 0x000fe20003000000 */
[----:B------:R-:W-:Y:S01]  /*77b0*/  FMUL.FTZ R146, R176, UR23 ;  /* 0x00000017b0927c20 */ /* 0x000fe20008410000 */
[----:B------:R-:W-:Y:S01]  /*77c0*/  ISETP.GE.U32.AND P5, PT, R242, RZ, PT ;  /* 0x000000fff200720c */ /* 0x000fe20003fa6070 */
[----:B------:R-:W-:Y:S01]  /*77d0*/  FFMA.FTZ R145, R145, UR11, R172 ;  /* 0x0000000b91917c23 */ /* 0x000fe200080100ac */
[C---:B------:R-:W-:Y:S02]  /*77e0*/  LOP3.LUT P6, RZ, R243.reuse, 0xff, RZ, 0xc0, !PT ;  /* 0x000000fff3ff7812 */ /* 0x040fe400078cc0ff */
[----:B------:R-:W-:Y:S01]  /*77f0*/  ISETP.GE.U32.AND.EX P5, PT, R243, 0x1000000, PT, P5 ;  /* 0x01000000f300780c */ /* 0x000fe20003fa6150 */
[----:B------:R-:W-:Y:S01]  /*7800*/  FMUL.FTZ R176, R145, UR23 ;  /* 0x0000001791b07c20 */ /* 0x000fe20008410000 */
[----:B------:R-:W-:-:S02]  /*7810*/  FSEL R144, R146, RZ, P1 ;  /* 0x000000ff92907208 */ /* 0x000fc40000800000 */
[----:B------:R-:W-:Y:S02]  /*7820*/  LOP3.LUT P1, RZ, R243, 0xff00, RZ, 0xc0, !PT ;  /* 0x0000ff00f3ff7812 */ /* 0x000fe4000782c0ff */
[----:B------:R-:W-:Y:S02]  /*7830*/  FSEL R178, R146, RZ, P5 ;  /* 0x000000ff92b27208 */ /* 0x000fe40002800000 */
[----:B------:R-:W-:Y:S02]  /*7840*/  FSEL R146, R176, RZ, P6 ;  /* 0x000000ffb0927208 */ /* 0x000fe40003000000 */
[----:B------:R-:W-:Y:S02]  /*7850*/  FSEL R145, R180, RZ, P1 ;  /* 0x000000ffb4917208 */ /* 0x000fe40000800000 */
[----:B------:R-:W-:Y:S01]  /*7860*/  F2FP.BF16.F32.PACK_AB R179, R144, R179 ;  /* 0x000000b390b3723e */ /* 0x000fe200000010ff */
[----:B------:R-:W-:Y:S01]  /*7870*/  FFMA.FTZ R144, R215, UR10, R185 ;  /* 0x0000000ad7907c23 */ /* 0x000fe200080100b9 */
[----:B------:R-:W-:-:S02]  /*7880*/  F2FP.BF16.F32.PACK_AB R146, R145, R146 ;  /* 0x000000929192723e */ /* 0x000fc400000010ff */
[----:B------:R-:W-:Y:S01]  /*7890*/  LOP3.LUT P6, RZ, R233, 0xff00, RZ, 0xc0, !PT ;  /* 0x0000ff00e9ff7812 */ /* 0x000fe200078cc0ff */
[----:B------:R-:W-:Y:S01]  /*78a0*/  FADD.FTZ R145, R213, -R144 ;  /* 0x80000090d5917221 */ /* 0x000fe20000010000 */
[----:B------:R-:W-:Y:S01]  /*78b0*/  FADD.FTZ R144, R210, -R177 ;  /* 0x800000b1d2907221 */ /* 0x000fe20000010000 */
[----:B------:R-:W-:Y:S02]  /*78c0*/  LOP3.LUT P5, RZ, R233, 0xff, RZ, 0xc0, !PT ;  /* 0x000000ffe9ff7812 */ /* 0x000fe400078ac0ff */
[----:B------:R-:W-:Y:S01]  /*78d0*/  FSEL R177, R180, RZ, P6 ;  /* 0x000000ffb4b17208 */ /* 0x000fe20003000000 */
[----:B------:R-:W-:Y:S01]  /*78e0*/  FFMA.FTZ R144, R144, UR11, R171 ;  /* 0x0000000b90907c23 */ /* 0x000fe200080100ab */
[----:B------:R-:W-:Y:S01]  /*78f0*/  FFMA.FTZ R145, R145, UR11, R170 ;  /* 0x0000000b91917c23 */ /* 0x000fe200080100aa */
[----:B------:R-:W-:Y:S02]  /*7900*/  F2FP.BF16.F32.PACK_AB R147, R178, R147 ;  /* 0x00000093b293723e */ /* 0x000fe400000010ff */
[----:B------:R-:W-:Y:S01]  /*7910*/  FMUL.FTZ R180, R144, UR23 ;  /* 0x0000001790b47c20 */ /* 0x000fe20008410000 */
[--C-:B------:R-:W-:Y:S01]  /*7920*/  FFMA.FTZ R144, R206, UR10, R185.reuse ;  /* 0x0000000ace907c23 */ /* 0x100fe200080100b9 */
[----:B------:R-:W-:Y:S01]  /*7930*/  FFMA.FTZ R185, R205, UR10, R185 ;  /* 0x0000000acdb97c23 */ /* 0x000fe200080100b9 */
[----:B------:R-:W-:Y:S01]  /*7940*/  FSEL R178, R176, RZ, P5 ;  /* 0x000000ffb0b27208 */ /* 0x000fe20002800000 */
[----:B------:R-:W-:Y:S01]  /*7950*/  FMUL.FTZ R176, R145, UR23 ;  /* 0x0000001791b07c20 */ /* 0x000fe20008410000 */
        /* <DEDUP_REMOVED lines=9> */
[C---:B------:R-:W-:Y:S01]  /*79f0*/  LOP3.LUT P5, RZ, R232.reuse, 0xff0000, RZ, 0xc0, !PT ;  /* 0x00ff0000e8ff7812 */ /* 0x040fe200078ac0ff */
[----:B------:R-:W-:Y:S01]  /*7a00*/  FMUL.FTZ R185, R185, UR23 ;  /* 0x00000017b9b97c20 */ /* 0x000fe20008410000 */
[----:B------:R-:W-:-:S02]  /*7a10*/  LOP3.LUT P6, RZ, R232, 0xff000000, RZ, 0xc0, !PT ;  /* 0xff000000e8ff7812 */ /* 0x000fc400078cc0ff */
[----:B------:R-:W-:Y:S02]  /*7a20*/  LOP3.LUT P1, RZ, R232, 0xff00, RZ, 0xc0, !PT ;  /* 0x0000ff00e8ff7812 */ /* 0x000fe4000782c0ff */
[----:B------:R-:W-:Y:S02]  /*7a30*/  F2FP.BF16.F32.PACK_AB R178, R177, R178 ;  /* 0x000000b2b1b2723e */ /* 0x000fe400000010ff */
[----:B------:R-:W-:Y:S02]  /*7a40*/  FSEL R177, R176, RZ, P5 ;  /* 0x000000ffb0b17208 */ /* 0x000fe40002800000 */
        /* <DEDUP_REMOVED lines=13> */
.L_x_1142:
[----:B------:R-:W-:-:S04]  /*7b20*/  UISETP.NE.U32.AND UP0, UPT, UR8, URZ, UPT ;  /* 0x000000ff0800728c */ /* 0x000fc8000bf05070 */
[----:B------:R-:W-:-:S09]  /*7b30*/  UISETP.NE.AND.EX UP0, UPT, UR9, URZ, UPT, UP0 ;  /* 0x000000ff0900728c */ /* 0x000fd2000bf05300 */
[----:B------:R-:W-:Y:S05]  /*7b40*/  BRA.U !UP0, `(.L_x_1145) ;  /* 0x00000005082c7547 */ /* 0x000fea000b800000 */
[--C-:B01----:R-:W-:Y:S01]  /*7b50*/  FFMA.FTZ R61, R226, UR10, R185.reuse ;  /* 0x0000000ae23d7c23 */ /* 0x103fe200080100b9 */
        /* <DEDUP_REMOVED lines=9> */
[----:B------:R-:W-:Y:S01]  /*7bf0*/  FFMA.FTZ R61, R219, UR10, R185 ;  /* 0x0000000adb3d7c23 */ /* 0x000fe200080100b9 */
[----:B------:R-:W-:Y:S01]  /*7c00*/  LOP3.LUT P5, RZ, R243, 0xff0000, RZ, 0xc0, !PT ;  /* 0x00ff0000f3ff7812 */ /* 0x000fe200078ac0ff */
[----:B------:R-:W-:Y:S01]  /*7c10*/  FMUL.FTZ R60, R159, UR23 ;  /* 0x000000179f3c7c20 */ /* 0x000fe20008410000 */
[----:B------:R-:W-:Y:S01]  /*7c20*/  FMUL.FTZ R62, R158, UR23 ;  /* 0x000000179e3e7c20 */ /* 0x000fe20008410000 */
[----:B------:R-:W-:Y:S01]  /*7c30*/  FADD.FTZ R61, R218, -R61 ;  /* 0x8000003dda3d7221 */ /* 0x000fe20000010000 */
[----:B------:R-:W-:Y:S01]  /*7c40*/  FMUL.FTZ R157, R146, UR11 ;  /* 0x0000000b929d7c20 */ /* 0x000fe20008410000 */
[----:B------:R-:W-:Y:S01]  /*7c50*/  LOP3.LUT P6, RZ, R243, 0xff, RZ, 0xc0, !PT ;  /* 0x000000fff3ff7812 */ /* 0x000fe200078cc0ff */
[--C-:B------:R-:W-:Y:S01]  /*7c60*/  FFMA.FTZ R176, R215, UR10, R185.reuse ;  /* 0x0000000ad7b07c23 */ /* 0x100fe200080100b9 */
[----:B------:R-:W-:Y:S01]  /*7c70*/  FSEL R144, R60, RZ, P1 ;  /* 0x000000ff3c907208 */ /* 0x000fe20000800000 */
[----:B------:R-:W-:Y:S01]  /*7c80*/  FMUL.FTZ R156, R61, UR11 ;  /* 0x0000000b3d9c7c20 */ /* 0x000fe20008410000 */
[----:B------:R-:W-:Y:S01]  /*7c90*/  ISETP.GE.U32.AND P1, PT, R232, RZ, PT ;  /* 0x000000ffe800720c */ /* 0x000fe20003f26070 */
[----:B------:R-:W-:Y:S01]  /*7ca0*/  FMUL.FTZ R61, R157, UR23 ;  /* 0x000000179d3d7c20 */ /* 0x000fe20008410000 */
[----:B------:R-:W-:Y:S01]  /*7cb0*/  FSEL R147, R62, RZ, P5 ;  /* 0x000000ff3e937208 */ /* 0x000fe20002800000 */
[----:B------:R-:W-:Y:S01]  /*7cc0*/  FFMA.FTZ R145, R212, UR10, R185 ;  /* 0x0000000ad4917c23 */ /* 0x000fe200080100b9 */
[----:B------:R-:W-:Y:S01]  /*7cd0*/  ISETP.GE.U32.AND.EX P1, PT, R233, 0x1000000, PT, P1 ;  /* 0x01000000e900780c */ /* 0x000fe20003f26110 */
[----:B------:R-:W-:Y:S01]  /*7ce0*/  FADD.FTZ R176, R213, -R176 ;  /* 0x800000b0d5b07221 */ /* 0x000fe20000010000 */
[----:B------:R-:W-:Y:S01]  /*7cf0*/  F2FP.BF16.F32.PACK_AB R147, R144, R147 ;  /* 0x000000939093723e */ /* 0x000fe200000010ff */
[----:B------:R-:W-:Y:S01]  /*7d00*/  FADD.FTZ R145, R210, -R145 ;  /* 0x80000091d2917221 */ /* 0x000fe20000010000 */
[----:B------:R-:W-:Y:S01]  /*7d10*/  FSEL R144, R60, RZ, P1 ;  /* 0x000000ff3c907208 */ /* 0x000fe20000800000 */
[----:B------:R-:W-:Y:S01]  /*7d20*/  FMUL.FTZ R60, R156, UR23 ;  /* 0x000000179c3c7c20 */ /* 0x000fe20008410000 */
[----:B------:R-:W-:-:S02]  /*7d30*/  LOP3.LUT P1, RZ, R243, 0xff00, RZ, 0xc0, !PT ;  /* 0x0000ff00f3ff7812 */ /* 0x000fc4000782c0ff */
[----:B------:R-:W-:Y:S02]  /*7d40*/  LOP3.LUT P5, RZ, R233, 0xff0000, RZ, 0xc0, !PT ;  /* 0x00ff0000e9ff7812 */ /* 0x000fe400078ac0ff */
[----:B------:R-:W-:Y:S02]  /*7d50*/  FSEL R146, R60, RZ, P6 ;  /* 0x000000ff3c927208 */ /* 0x000fe40003000000 */
[----:B------:R-:W-:Y:S02]  /*7d60*/  FSEL R63, R61, RZ, P1 ;  /* 0x000000ff3d3f7208 */ /* 0x000fe40000800000 */
[----:B------:R-:W-:Y:S01]  /*7d70*/  FSEL R179, R62, RZ, P5 ;  /* 0x000000ff3eb37208 */ /* 0x000fe20002800000 */
[----:B------:R-:W-:Y:S01]  /*7d80*/  FMUL.FTZ R62, R176, UR11 ;  /* 0x0000000bb03e7c20 */ /* 0x000fe20008410000 */
[----:B------:R-:W-:Y:S01]  /*7d90*/  F2FP.BF16.F32.PACK_AB R146, R63, R146 ;  /* 0x000000923f92723e */ /* 0x000fe200000010ff */
[----:B------:R-:W-:Y:S01]  /*7da0*/  FMUL.FTZ R63, R145, UR11 ;  /* 0x0000000b913f7c20 */ /* 0x000fe20008410000 */
[C---:B------:R-:W-:Y:S01]  /*7db0*/  LOP3.LUT P6, RZ, R233.reuse, 0xff, RZ, 0xc0, !PT ;  /* 0x000000ffe9ff7812 */ /* 0x040fe200078cc0ff */
[--C-:B------:R-:W-:Y:S01]  /*7dc0*/  FFMA.FTZ R176, R206, UR10, R185.reuse ;  /* 0x0000000aceb07c23 */ /* 0x100fe200080100b9 */
[----:B------:R-:W-:Y:S01]  /*7dd0*/  LOP3.LUT P1, RZ, R233, 0xff00, RZ, 0xc0, !PT ;  /* 0x0000ff00e9ff7812 */ /* 0x000fe2000782c0ff */
[----:B------:R-:W-:Y:S01]  /*7de0*/  FMUL.FTZ R180, R63, UR23 ;  /* 0x000000173fb47c20 */ /* 0x000fe20008410000 */
[----:B------:R-:W-:Y:S01]  /*7df0*/  F2FP.BF16.F32.PACK_AB R179, R144, R179 ;  /* 0x000000b390b3723e */ /* 0x000fe200000010ff */
[----:B------:R-:W-:Y:S01]  /*7e00*/  FMUL.FTZ R144, R62, UR23 ;  /* 0x000000173e907c20 */ /* 0x000fe20008410000 */
[----:B------:R-:W-:Y:S01]  /*7e10*/  FSEL R178, R60, RZ, P6 ;  /* 0x000000ff3cb27208 */ /* 0x000fe20003000000 */
[----:B------:R-:W-:Y:S01]  /*7e20*/  FADD.FTZ R176, R193, -R176 ;  /* 0x800000b0c1b07221 */ /* 0x000fe20000010000 */
[----:B------:R-:W-:Y:S01]  /*7e30*/  FSEL R61, R61, RZ, P1 ;  /* 0x000000ff3d3d7208 */ /* 0x000fe20000800000 */
[----:B------:R-:W-:Y:S01]  /*7e40*/  FFMA.FTZ R185, R205, UR10, R185 ;  /* 0x0000000acdb97c23 */ /* 0x000fe200080100b9 */
[----:B------:R-:W-:-:S02]  /*7e50*/  LOP3.LUT P5, RZ, R242, 0xff0000, RZ, 0xc0, !PT ;  /* 0x00ff0000f2ff7812 */ /* 0x000fc400078ac0ff */
[----:B------:R-:W-:Y:S01]  /*7e60*/  LOP3.LUT P6, RZ, R242, 0xff000000, RZ, 0xc0, !PT ;  /* 0xff000000f2ff7812 */ /* 0x000fe200078cc0ff */
[----:B------:R-:W-:Y:S01]  /*7e70*/  FADD.FTZ R185, R192, -R185 ;  /* 0x800000b9c0b97221 */ /* 0x000fe20000010000 */
[----:B------:R-:W-:Y:S01]  /*7e80*/  F2FP.BF16.F32.PACK_AB R178, R61, R178 ;  /* 0x000000b23db2723e */ /* 0x000fe200000010ff */
[----:B------:R-:W-:Y:S01]  /*7e90*/  FMUL.FTZ R61, R176, UR11 ;  /* 0x0000000bb03d7c20 */ /* 0x000fe20008410000 */
[----:B------:R-:W-:Y:S02]  /*7ea0*/  FSEL R145, R144, RZ, P5 ;  /* 0x000000ff90917208 */ /* 0x000fe40002800000 */
[----:B------:R-:W-:Y:S01]  /*7eb0*/  FSEL R60, R180, RZ, P6 ;  /* 0x000000ffb43c7208 */ /* 0x000fe20003000000 */
[----:B------:R-:W-:Y:S01]  /*7ec0*/  FMUL.FTZ R176, R61, UR23 ;  /* 0x000000173db07c20 */ /* 0x000fe20008410000 */
[----:B------:R-:W-:Y:S02]  /*7ed0*/  LOP3.LUT P5, RZ, R232, 0xff0000, RZ, 0xc0, !PT ;  /* 0x00ff0000e8ff7812 */ /* 0x000fe400078ac0ff */
[----:B------:R-:W-:Y:S01]  /*7ee0*/  F2FP.BF16.F32.PACK_AB R145, R60, R145 ;  /* 0x000000913c91723e */ /* 0x000fe200000010ff */
[----:B------:R-:W-:Y:S01]  /*7ef0*/  FMUL.FTZ R60, R185, UR11 ;  /* 0x0000000bb93c7c20 */ /* 0x000fe20008410000 */
[----:B------:R-:W-:-:S02]  /*7f00*/  LOP3.LUT P6, RZ, R232, 0xff000000, RZ, 0xc0, !PT ;  /* 0xff000000e8ff7812 */ /* 0x000fc400078cc0ff */
[----:B------:R-:W-:Y:S02]  /*7f10*/  LOP3.LUT P1, RZ, R232, 0xff00, RZ, 0xc0, !PT ;  /* 0x0000ff00e8ff7812 */ /* 0x000fe4000782c0ff */
[----:B------:R-:W-:Y:S01]  /*7f20*/  FSEL R177, R144, RZ, P5 ;  /* 0x000000ff90b17208 */ /* 0x000fe20002800000 */
        /* <DEDUP_REMOVED lines=13> */
.L_x_1145:
[--C-:B01----:R-:W-:Y:S01]  /*8000*/  FFMA.FTZ R144, R227, UR10, R185.reuse ;  /* 0x0000000ae3907c23 */ /* 0x103fe200080100b9 */
[--C-:B------:R-:W-:Y:S01]  /*8010*/  FFMA.FTZ R147, R226, UR10, R185.reuse ;  /* 0x0000000ae2937c23 */ /* 0x100fe200080100b9 */
[----:B-----5:R-:W-:Y:S01]  /*8020*/  LOP3.LUT P5, RZ, R233, 0xff0000, RZ, 0xc0, !PT ;  /* 0x00ff0000e9ff7812 */ /* 0x020fe200078ac0ff */
        /* <DEDUP_REMOVED lines=11> */
[----:B------:R-:W-:-:S03]  /*80e0*/  ISETP.GE.U32.AND.EX P1, PT, R233, 0x1000000, PT, P1 ;  /* 0x01000000e900780c */ /* 0x000fc60003f26110 */
[----:B------:R-:W-:Y:S01]  /*80f0*/  FADD.FTZ R144, R217, -R144 ;  /* 0x80000090d9907221 */ /* 0x000fe20000010000 */
[C---:B------:R-:W-:Y:S02]  /*8100*/  FSEL R179, R146.reuse, RZ, P5 ;  /* 0x000000ff92b37208 */ /* 0x040fe40002800000 */
[----:B------:R-:W-:Y:S01]  /*8110*/  FSEL R147, R146, RZ, P6 ;  /* 0x000000ff92937208 */ /* 0x000fe20003000000 */
[----:B------:R-:W-:Y:S01]  /*8120*/  FMUL.FTZ R144, R144, UR11 ;  /* 0x0000000b90907c20 */ /* 0x000fe20008410000 */
[----:B------:R-:W-:Y:S01]  /*8130*/  FMUL.FTZ R146, R176, UR23 ;  /* 0x00000017b0927c20 */ /* 0x000fe20008410000 */
[----:B------:R-:W-:Y:S01]  /*8140*/  ISETP.GE.U32.AND P5, PT, R242, RZ, PT ;  /* 0x000000fff200720c */ /* 0x000fe20003fa6070 */
[----:B------:R-:W-:Y:S01]  /*8150*/  FMUL.FTZ R176, R145, UR23 ;  /* 0x0000001791b07c20 */ /* 0x000fe20008410000 */
[----:B------:R-:W-:Y:S01]  /*8160*/  FMUL.FTZ R177, R144, UR23 ;  /* 0x0000001790b17c20 */ /* 0x000fe20008410000 */
[----:B------:R-:W-:Y:S01]  /*8170*/  LOP3.LUT P6, RZ, R243, 0xff, RZ, 0xc0, !PT ;  /* 0x000000fff3ff7812 */ /* 0x000fe200078cc0ff */
[----:B------:R-:W-:Y:S01]  /*8180*/  FFMA.FTZ R145, R212, UR10, R185 ;  /* 0x0000000ad4917c23 */ /* 0x000fe200080100b9 */
[----:B------:R-:W-:-:S02]  /*8190*/  FSEL R144, R146, RZ, P1 ;  /* 0x000000ff92907208 */ /* 0x000fc40000800000 */
[----:B------:R-:W-:Y:S01]  /*81a0*/  ISETP.GE.U32.AND.EX P5, PT, R243, 0x1000000, PT, P5 ;  /* 0x01000000f300780c */ /* 0x000fe20003fa6150 */
[----:B------:R-:W-:Y:S01]  /*81b0*/  FADD.FTZ R145, R210, -R145 ;  /* 0x80000091d2917221 */ /* 0x000fe20000010000 */
[----:B------:R-:W-:Y:S01]  /*81c0*/  F2FP.BF16.F32.PACK_AB R179, R144, R179 ;  /* 0x000000b390b3723e */ /* 0x000fe200000010ff */
[----:B------:R-:W-:Y:S01]  /*81d0*/  FFMA.FTZ R144, R215, UR10, R185 ;  /* 0x0000000ad7907c23 */ /* 0x000fe200080100b9 */
[----:B------:R-:W-:Y:S01]  /*81e0*/  FSEL R178, R146, RZ, P5 ;  /* 0x000000ff92b27208 */ /* 0x000fe20002800000 */
[----:B------:R-:W-:Y:S01]  /*81f0*/  FMUL.FTZ R145, R145, UR11 ;  /* 0x0000000b91917c20 */ /* 0x000fe20008410000 */
[----:B------:R-:W-:Y:S01]  /*8200*/  LOP3.LUT P5, RZ, R233, 0xff, RZ, 0xc0, !PT ;  /* 0x000000ffe9ff7812 */ /* 0x000fe200078ac0ff */
[----:B------:R-:W-:Y:S01]  /*8210*/  FADD.FTZ R144, R213, -R144 ;  /* 0x80000090d5907221 */ /* 0x000fe20000010000 */
[----:B------:R-:W-:Y:S01]  /*8220*/  F2FP.BF16.F32.PACK_AB R147, R178, R147 ;  /* 0x00000093b293723e */ /* 0x000fe200000010ff */
[----:B------:R-:W-:Y:S01]  /*8230*/  FMUL.FTZ R180, R145, UR23 ;  /* 0x0000001791b47c20 */ /* 0x000fe20008410000 */
[----:B------:R-:W-:Y:S01]  /*8240*/  FSEL R146, R176, RZ, P6 ;  /* 0x000000ffb0927208 */ /* 0x000fe20003000000 */
[----:B------:R-:W-:Y:S01]  /*8250*/  FMUL.FTZ R144, R144, UR11 ;  /* 0x0000000b90907c20 */ /* 0x000fe20008410000 */
[----:B------:R-:W-:-:S02]  /*8260*/  FSEL R178, R176, RZ, P5 ;  /* 0x000000ffb0b27208 */ /* 0x000fc40002800000 */
[----:B------:R-:W-:Y:S01]  /*8270*/  LOP3.LUT P1, RZ, R243, 0xff00, RZ, 0xc0, !PT ;  /* 0x0000ff00f3ff7812 */ /* 0x000fe2000782c0ff */
[----:B------:R-:W-:Y:S01]  /*8280*/  FMUL.FTZ R176, R144, UR23 ;  /* 0x0000001790b07c20 */ /* 0x000fe20008410000 */
[--C-:B------:R-:W-:Y:S01]  /*8290*/  FFMA.FTZ R144, R206, UR10, R185.reuse ;  /* 0x0000000ace907c23 */ /* 0x100fe200080100b9 */
[----:B------:R-:W-:Y:S01]  /*82a0*/  FFMA.FTZ R185, R205, UR10, R185 ;  /* 0x0000000acdb97c23 */ /* 0x000fe200080100b9 */
[----:B------:R-:W-:Y:S02]  /*82b0*/  FSEL R181, R177, RZ, P1 ;  /* 0x000000ffb1b57208 */ /* 0x000fe40000800000 */
[----:B------:R-:W-:Y:S01]  /*82c0*/  FADD.FTZ R144, R193, -R144 ;  /* 0x80000090c1907221 */ /* 0x000fe20000010000 */
[----:B------:R-:W-:Y:S01]  /*82d0*/  LOP3.LUT P6, RZ, R233, 0xff00, RZ, 0xc0, !PT ;  /* 0x0000ff00e9ff7812 */ /* 0x000fe200078cc0ff */
[----:B------:R-:W-:Y:S01]  /*82e0*/  FADD.FTZ R185, R192, -R185 ;  /* 0x800000b9c0b97221 */ /* 0x000fe20000010000 */
        /* <DEDUP_REMOVED lines=12> */
[----:B------:R-:W-:Y:S02]  /*83b0*/  F2FP.BF16.F32.PACK_AB R178, R177, R178 ;  /* 0x000000b2b1b2723e */ /* 0x000fe400000010ff */
[----:B------:R-:W-:Y:S02]  /*83c0*/  F2FP.BF16.F32.PACK_AB R146, R181, R146 ;  /* 0x00000092b592723e */ /* 0x000fe400000010ff */
[----:B------:R-:W-:-:S02]  /*83d0*/  FSEL R177, R176, RZ, P5 ;  /* 0x000000ffb0b17208 */ /* 0x000fc40002800000 */
[----:B------:R-:W-:Y:S02]  /*83e0*/  LOP3.LUT P5, RZ, R242, 0xff00, RZ, 0xc0, !PT ;  /* 0x0000ff00f2ff7812 */ /* 0x000fe400078ac0ff */
[----:B------:R-:W-:Y:S02]  /*83f0*/  FSEL R180, R180, RZ, P6 ;  /* 0x000000ffb4b47208 */ /* 0x000fe40003000000 */
[----:B------:R-:W-:Y:S02]  /*8400*/  FSEL R181, R144, RZ, P1 ;  /* 0x000000ff90b57208 */ /* 0x000fe40000800000 */
[----:B------:R-:W-:Y:S02]  /*8410*/  LOP3.LUT P6, RZ, R242, 0xff, RZ, 0xc0, !PT ;  /* 0x000000fff2ff7812 */ /* 0x000fe400078cc0ff */
[----:B------:R-:W-:Y:S02]  /*8420*/  LOP3.LUT P1, RZ, R232, 0xff, RZ, 0xc0, !PT ;  /* 0x000000ffe8ff7812 */ /* 0x000fe4000782c0ff */
        /* <DEDUP_REMOVED lines=8> */
.L_x_1141:
        /* <DEDUP_REMOVED lines=12> */
[----:B------:R-:W-:Y:S01]  /*8570*/  FFMA.FTZ R61, R205, UR10, R185 ;  /* 0x0000000acd3d7c23 */ /* 0x000fe200080100b9 */
[----:B------:R-:W-:Y:S01]  /*8580*/  ISETP.GE.U32.AND.EX P1, PT, R233, 0x1000000, PT, P1 ;  /* 0x01000000e900780c */ /* 0x000fe20003f26110 */
[----:B------:R-:W-:Y:S01]  /*8590*/  FFMA.FTZ R159, R62, UR11, R175 ;  /* 0x0000000b3e9f7c23 */ /* 0x000fe200080100af */
[----:B------:R-:W-:Y:S01]  /*85a0*/  FFMA.FTZ R158, R63, UR11, R174 ;  /* 0x0000000b3f9e7c23 */ /* 0x000fe200080100ae */
[----:B------:R-:W-:Y:S01]  /*85b0*/  FADD.FTZ R61, R192, -R61 ;  /* 0x8000003dc03d7221 */ /* 0x000fe20000010000 */
[----:B------:R-:W-:Y:S01]  /*85c0*/  LOP3.LUT P5, RZ, R233, 0xff0000, RZ, 0xc0, !PT ;  /* 0x00ff0000e9ff7812 */ /* 0x000fe200078ac0ff */
[----:B------:R-:W-:Y:S01]  /*85d0*/  FMUL.FTZ R63, R159, UR23 ;  /* 0x000000179f3f7c20 */ /* 0x000fe20008410000 */
[----:B------:R-:W-:Y:S01]  /*85e0*/  FMUL.FTZ R62, R158, UR23 ;  /* 0x000000179e3e7c20 */ /* 0x000fe20008410000 */
[----:B------:R-:W-:Y:S01]  /*85f0*/  FFMA.FTZ R60, R61, UR11, R168 ;  /* 0x0000000b3d3c7c23 */ /* 0x000fe200080100a8 */
[----:B------:R-:W-:Y:S01]  /*8600*/  FFMA.FTZ R156, R222, UR10, R185 ;  /* 0x0000000ade9c7c23 */ /* 0x000fe200080100b9 */
[----:B------:R-:W-:Y:S01]  /*8610*/  FADD.FTZ R157, R218, -R157 ;  /* 0x8000009dda9d7221 */ /* 0x000fe20000010000 */
[----:B------:R-:W-:Y:S01]  /*8620*/  FSEL R63, R63, RZ, P1 ;  /* 0x000000ff3f3f7208 */ /* 0x000fe20000800000 */
[----:B------:R-:W-:Y:S01]  /*8630*/  FMUL.FTZ R61, R60, UR23 ;  /* 0x000000173c3d7c20 */ /* 0x000fe20008410000 */
[----:B------:R-:W-:Y:S01]  /*8640*/  FSEL R62, R62, RZ, P5 ;  /* 0x000000ff3e3e7208 */ /* 0x000fe20002800000 */
[--C-:B------:R-:W-:Y:S01]  /*8650*/  FFMA.FTZ R178, R206, UR10, R185.reuse ;  /* 0x0000000aceb27c23 */ /* 0x100fe200080100b9 */
[----:B------:R-:W-:Y:S01]  /*8660*/  LOP3.LUT P5, RZ, R232, 0xff, RZ, 0xc0, !PT ;  /* 0x000000ffe8ff7812 */ /* 0x000fe200078ac0ff */
[----:B------:R-:W-:Y:S01]  /*8670*/  FADD.FTZ R182, R217, -R156 ;  /* 0x8000009cd9b67221 */ /* 0x000fe20000010000 */
[----:B------:R-:W-:Y:S01]  /*8680*/  F2FP.BF16.F32.PACK_AB R179, R63, R62 ;  /* 0x0000003e3fb3723e */ /* 0x000fe200000010ff */
[--C-:B------:R-:W-:Y:S01]  /*8690*/  FFMA.FTZ R62, R215, UR10, R185.reuse ;  /* 0x0000000ad73e7c23 */ /* 0x100fe200080100b9 */
[----:B------:R-:W-:Y:S01]  /*86a0*/  FSEL R176, R61, RZ, P5 ;  /* 0x000000ff3db07208 */ /* 0x000fe20002800000 */
[----:B------:R-:W-:Y:S01]  /*86b0*/  FFMA.FTZ R63, R212, UR10, R185 ;  /* 0x0000000ad43f7c23 */ /* 0x000fe200080100b9 */
[----:B------:R-:W-:Y:S01]  /*86c0*/  FFMA.FTZ R156, R157, UR11, R172 ;  /* 0x0000000b9d9c7c23 */ /* 0x000fe200080100ac */
[----:B------:R-:W-:Y:S01]  /*86d0*/  FADD.FTZ R61, R213, -R62 ;  /* 0x8000003ed53d7221 */ /* 0x000fe20000010000 */
[----:B------:R-:W-:Y:S01]  /*86e0*/  LOP3.LUT P6, RZ, R232, 0xff0000, RZ, 0xc0, !PT ;  /* 0x00ff0000e8ff7812 */ /* 0x000fe200078cc0ff */
[----:B------:R-:W-:Y:S01]  /*86f0*/  FADD.FTZ R180, R210, -R63 ;  /* 0x8000003fd2b47221 */ /* 0x000fe20000010000 */
[----:B------:R-:W-:Y:S01]  /*8700*/  FADD.FTZ R178, R193, -R178 ;  /* 0x800000b2c1b27221 */ /* 0x000fe20000010000 */
[----:B------:R-:W-:Y:S01]  /*8710*/  FFMA.FTZ R62, R61, UR11, R170 ;  /* 0x0000000b3d3e7c23 */ /* 0x000fe200080100aa */
[----:B------:R-:W-:Y:S01]  /*8720*/  FMUL.FTZ R177, R156, UR23 ;  /* 0x000000179cb17c20 */ /* 0x000fe20008410000 */
[----:B------:R-:W-:Y:S01]  /*8730*/  FFMA.FTZ R63, R180, UR11, R171 ;  /* 0x0000000bb43f7c23 */ /* 0x000fe200080100ab */
[----:B------:R-:W-:Y:S01]  /*8740*/  LOP3.LUT P5, RZ, R233, 0xff, RZ, 0xc0, !PT ;  /* 0x000000ffe9ff7812 */ /* 0x000fe200078ac0ff */
[----:B------:R-:W-:Y:S01]  /*8750*/  FMUL.FTZ R61, R62, UR23 ;  /* 0x000000173e3d7c20 */ /* 0x000fe20008410000 */
[----:B------:R-:W-:Y:S01]  /*8760*/  FFMA.FTZ R157, R182, UR11, R173 ;  /* 0x0000000bb69d7c23 */ /* 0x000fe200080100ad */
[----:B------:R-:W-:-:S02]  /*8770*/  LOP3.LUT P1, RZ, R232, 0xff000000, RZ, 0xc0, !PT ;  /* 0xff000000e8ff7812 */ /* 0x000fc4000782c0ff */
[----:B------:R-:W-:Y:S01]  /*8780*/  FSEL R182, R177, RZ, P5 ;  /* 0x000000ffb1b67208 */ /* 0x000fe20002800000 */
[----:B------:R-:W-:Y:S01]  /*8790*/  FMUL.FTZ R181, R157, UR23 ;  /* 0x000000179db57c20 */ /* 0x000fe20008410000 */
[----:B------:R-:W-:Y:S01]  /*87a0*/  FSEL R180, R61, RZ, P6 ;  /* 0x000000ff3db47208 */ /* 0x000fe20003000000 */
[----:B------:R-:W-:Y:S01]  /*87b0*/  FFMA.FTZ R61, R178, UR11, R169 ;  /* 0x0000000bb23d7c23 */ /* 0x000fe200080100a9 */
[----:B------:R-:W-:Y:S01]  /*87c0*/  LOP3.LUT P6, RZ, R233, 0xff00, RZ, 0xc0, !PT ;  /* 0x0000ff00e9ff7812 */ /* 0x000fe200078cc0ff */
[----:B------:R-:W-:Y:S01]  /*87d0*/  FMUL.FTZ R178, R63, UR23 ;  /* 0x000000173fb27c20 */ /* 0x000fe20008410000 */
[----:B------:R-:W-:Y:S01]  /*87e0*/  LOP3.LUT P5, RZ, R232, 0xff00, RZ, 0xc0, !PT ;  /* 0x0000ff00e8ff7812 */ /* 0x000fe200078ac0ff */
[----:B------:R-:W-:Y:S01]  /*87f0*/  FMUL.FTZ R177, R61, UR23 ;  /* 0x000000173db17c20 */ /* 0x000fe20008410000 */
[----:B------:R-:W-:Y:S02]  /*8800*/  FSEL R185, R181, RZ, P6 ;  /* 0x000000ffb5b97208 */ /* 0x000fe40003000000 */
[----:B------:R-:W-:-:S02]  /*8810*/  FSEL R183, R178, RZ, P1 ;  /* 0x000000ffb2b77208 */ /* 0x000fc40000800000 */
[----:B------:R-:W-:Y:S02]  /*8820*/  FSEL R181, R177, RZ, P5 ;  /* 0x000000ffb1b57208 */ /* 0x000fe40002800000 */
[----:B------:R-:W-:Y:S02]  /*8830*/  F2FP.BF16.F32.PACK_AB R178, R185, R182 ;  /* 0x000000b6b9b2723e */ /* 0x000fe400000010ff */
[----:B------:R-:W-:Y:S02]  /*8840*/  F2FP.BF16.F32.PACK_AB R177, R183, R180 ;  /* 0x000000b4b7b1723e */ /* 0x000fe400000010ff */
[----:B------:R-:W-:Y:S01]  /*8850*/  F2FP.BF16.F32.PACK_AB R176, R181, R176 ;  /* 0x000000b0b5b0723e */ /* 0x000fe200000010ff */
[----:B------:R-:W-:Y:S06]  /*8860*/  BRA `(.L_x_1144) ;  /* 0x0000000800907947 */ /* 0x000fec0003800000 */
.L_x_1147:
[--C-:B01----:R-:W-:Y:S01]  /*8870*/  FFMA.FTZ R176, R227, UR10, R185.reuse ;  /* 0x0000000ae3b07c23 */ /* 0x103fe200080100b9 */
[--C-:B------:R-:W-:Y:S01]  /*8880*/  FFMA.FTZ R177, R226, UR10, R185.reuse ;  /* 0x0000000ae2b17c23 */ /* 0x100fe200080100b9 */
[----:B-----5:R-:W-:Y:S01]  /*8890*/  ISETP.GE.U32.AND P1, PT, R232, RZ, PT ;  /* 0x000000ffe800720c */ /* 0x020fe20003f26070 */
[----:B------:R-:W-:Y:S01]  /*88a0*/  FFMA.FTZ R180, R215, UR10, R185 ;  /* 0x0000000ad7b47c23 */ /* 0x000fe200080100b9 */
[----:B------:R-:W-:Y:S01]  /*88b0*/  FADD.FTZ R179, R225, -R176 ;  /* 0x800000b0e1b37221 */ /* 0x000fe20000010000 */
[----:B------:R-:W-:Y:S01]  /*88c0*/  FADD.FTZ R176, R224, -R177 ;  /* 0x800000b1e0b07221 */ /* 0x000fe20000010000 */
[----:B------:R-:W-:Y:S01]  /*88d0*/  FFMA.FTZ R177, R219, UR10, R185 ;  /* 0x0000000adbb17c23 */ /* 0x000fe200080100b9 */
[----:B------:R-:W-:Y:S01]  /*88e0*/  LOP3.LUT P5, RZ, R233, 0xff0000, RZ, 0xc0, !PT ;  /* 0x00ff0000e9ff7812 */ /* 0x000fe200078ac0ff */
[----:B------:R-:W-:Y:S01]  /*88f0*/  FFMA.FTZ R179, R179, UR11, R174 ;  /* 0x0000000bb3b37c23 */ /* 0x000fe200080100ae */
[----:B------:R-:W-:Y:S01]  /*8900*/  FFMA.FTZ R176, R176, UR11, R175 ;  /* 0x0000000bb0b07c23 */ /* 0x000fe200080100af */
[----:B------:R-:W-:Y:S01]  /*8910*/  FADD.FTZ R177, R218, -R177 ;  /* 0x800000b1dab17221 */ /* 0x000fe20000010000 */
[----:B------:R-:W-:Y:S01]  /*8920*/  ISETP.GE.U32.AND.EX P1, PT, R233, 0x1000000, PT, P1 ;  /* 0x01000000e900780c */ /* 0x000fe20003f26110 */
[----:B------:R-:W-:Y:S01]  /*8930*/  FMUL.FTZ R179, R179, UR23 ;  /* 0x00000017b3b37c20 */ /* 0x000fe20008410000 */
[----:B------:R-:W-:Y:S01]  /*8940*/  FMUL.FTZ R176, R176, UR23 ;  /* 0x00000017b0b07c20 */ /* 0x000fe20008410000 */
[----:B------:R-:W-:Y:S01]  /*8950*/  FFMA.FTZ R177, R177, UR11, R172 ;  /* 0x0000000bb1b17c23 */ /* 0x000fe200080100ac */
[----:B------:R-:W-:Y:S01]  /*8960*/  FFMA.FTZ R181, R212, UR10, R185 ;  /* 0x0000000ad4b57c23 */ /* 0x000fe200080100b9 */
[----:B------:R-:W-:-:S02]  /*8970*/  LOP3.LUT P6, RZ, R233, 0xff00, RZ, 0xc0, !PT ;  /* 0x0000ff00e9ff7812 */ /* 0x000fc400078cc0ff */
[----:B------:R-:W-:Y:S01]  /*8980*/  FSEL R179, R179, RZ, P5 ;  /* 0x000000ffb3b37208 */ /* 0x000fe20002800000 */
[----:B------:R-:W-:Y:S01]  /*8990*/  FMUL.FTZ R177, R177, UR23 ;  /* 0x00000017b1b17c20 */ /* 0x000fe20008410000 */
[----:B------:R-:W-:Y:S02]  /*89a0*/  FSEL R176, R176, RZ, P1 ;  /* 0x000000ffb0b07208 */ /* 0x000fe40000800000 */
[----:B------:R-:W-:Y:S02]  /*89b0*/  LOP3.LUT P5, RZ, R233, 0xff, RZ, 0xc0, !PT ;  /* 0x000000ffe9ff7812 */ /* 0x000fe400078ac0ff */
[----:B------:R-:W-:Y:S01]  /*89c0*/  F2FP.BF16.F32.PACK_AB R179, R176, R179 ;  /* 0x000000b3b0b3723e */ /* 0x000fe200000010ff */
[----:B------:R-:W-:Y:S01]  /*89d0*/  FFMA.FTZ R176, R222, UR10, R185 ;  /* 0x0000000adeb07c23 */ /* 0x000fe200080100b9 */
[----:B------:R-:W-:Y:S01]  /*89e0*/  FSEL R178, R177, RZ, P5 ;  /* 0x000000ffb1b27208 */ /* 0x000fe20002800000 */
[----:B------:R-:W-:Y:S01]  /*89f0*/  FADD.FTZ R177, R213, -R180 ;  /* 0x800000b4d5b17221 */ /* 0x000fe20000010000 */
[----:B------:R-:W-:Y:S01]  /*8a00*/  FADD.FTZ R180, R210, -R181 ;  /* 0x800000b5d2b47221 */ /* 0x000fe20000010000 */
[----:B------:R-:W-:Y:S01]  /*8a10*/  FADD.FTZ R182, R217, -R176 ;  /* 0x800000b0d9b67221 */ /* 0x000fe20000010000 */
[--C-:B------:R-:W-:Y:S01]  /*8a20*/  FFMA.FTZ R176, R206, UR10, R185.reuse ;  /* 0x0000000aceb07c23 */ /* 0x100fe200080100b9 */
[----:B------:R-:W-:Y:S01]  /*8a30*/  FFMA.FTZ R185, R205, UR10, R185 ;  /* 0x0000000acdb97c23 */ /* 0x000fe200080100b9 */
[----:B------:R-:W-:Y:S01]  /*8a40*/  FFMA.FTZ R177, R177, UR11, R170 ;  /* 0x0000000bb1b17c23 */ /* 0x000fe200080100aa */
[----:B------:R-:W-:Y:S01]  /*8a50*/  FFMA.FTZ R182, R182, UR11, R173 ;  /* 0x0000000bb6b67c23 */ /* 0x000fe200080100ad */
[----:B------:R-:W-:Y:S01]  /*8a60*/  FADD.FTZ R176, R193, -R176 ;  /* 0x800000b0c1b07221 */ /* 0x000fe20000010000 */
[----:B------:R-:W-:Y:S01]  /*8a70*/  FADD.FTZ R185, R192, -R185 ;  /* 0x800000b9c0b97221 */ /* 0x000fe20000010000 */
[----:B------:R-:W-:Y:S01]  /*8a80*/  FMUL.FTZ R177, R177, UR23 ;  /* 0x00000017b1b17c20 */ /* 0x000fe20008410000 */
[----:B------:R-:W-:Y:S01]  /*8a90*/  FMUL.FTZ R182, R182, UR23 ;  /* 0x00000017b6b67c20 */ /* 0x000fe20008410000 */
[----:B------:R-:W-:Y:S01]  /*8aa0*/  FFMA.FTZ R176, R176, UR11, R169 ;  /* 0x0000000bb0b07c23 */ /* 0x000fe200080100a9 */
[----:B------:R-:W-:Y:S01]  /*8ab0*/  LOP3.LUT P1, RZ, R232, 0xff0000, RZ, 0xc0, !PT ;  /* 0x00ff0000e8ff7812 */ /* 0x000fe2000782c0ff */
[----:B------:R-:W-:Y:S01]  /*8ac0*/  FFMA.FTZ R180, R180, UR11, R171 ;  /* 0x0000000bb4b47c23 */ /* 0x000fe200080100ab */
[----:B------:R-:W-:Y:S01]  /*8ad0*/  FFMA.FTZ R185, R185, UR11, R168 ;  /* 0x0000000bb9b97c23 */ /* 0x000fe200080100a8 */
[----:B------:R-:W-:Y:S01]  /*8ae0*/  FSEL R183, R182, RZ, P6 ;  /* 0x000000ffb6b77208 */ /* 0x000fe20003000000 */
        /* <DEDUP_REMOVED lines=14> */
.L_x_1146:
        /* <DEDUP_REMOVED lines=11> */
[----:B------:R-:W-:Y:S01]  /*8c80*/  FMUL.FTZ R159, R159, UR11 ;  /* 0x0000000b9f9f7c20 */ /* 0x000fe20008410000 */
[----:B------:R-:W-:Y:S01]  /*8c90*/  FMUL.FTZ R158, R60, UR11 ;  /* 0x0000000b3c9e7c20 */ /* 0x000fe20008410000 */
[----:B------:R-:W-:Y:S01]  /*8ca0*/  LOP3.LUT P5, RZ, R233, 0xff0000, RZ, 0xc0, !PT ;  /* 0x00ff0000e9ff7812 */ /* 0x000fe200078ac0ff */
[----:B------:R-:W-:Y:S01]  /*8cb0*/  FADD.FTZ R61, R192, -R61 ;  /* 0x8000003dc03d7221 */ /* 0x000fe20000010000 */
[----:B------:R-:W-:Y:S01]  /*8cc0*/  FMUL.FTZ R63, R159, UR23 ;  /* 0x000000179f3f7c20 */ /* 0x000fe20008410000 */
[----:B------:R-:W-:Y:S01]  /*8cd0*/  FMUL.FTZ R62, R158, UR23 ;  /* 0x000000179e3e7c20 */ /* 0x000fe20008410000 */
[--C-:B------:R-:W-:Y:S01]  /*8ce0*/  FFMA.FTZ R178, R206, UR10, R185.reuse ;  /* 0x0000000aceb27c23 */ /* 0x100fe200080100b9 */
[----:B------:R-:W-:Y:S01]  /*8cf0*/  FMUL.FTZ R60, R61, UR11 ;  /* 0x0000000b3d3c7c20 */ /* 0x000fe20008410000 */
[----:B------:R-:W-:Y:S01]  /*8d00*/  FADD.FTZ R180, R217, -R180 ;  /* 0x800000b4d9b47221 */ /* 0x000fe20000010000 */
[----:B------:R-:W-:Y:S01]  /*8d10*/  FSEL R63, R63, RZ, P1 ;  /* 0x000000ff3f3f7208 */ /* 0x000fe20000800000 */
[----:B------:R-:W-:Y:S01]  /*8d20*/  FADD.FTZ R178, R193, -R178 ;  /* 0x800000b2c1b27221 */ /* 0x000fe20000010000 */
[----:B------:R-:W-:Y:S01]  /*8d30*/  FSEL R62, R62, RZ, P5 ;  /* 0x000000ff3e3e7208 */ /* 0x000fe20002800000 */
[----:B------:R-:W-:Y:S01]  /*8d40*/  FMUL.FTZ R61, R60, UR23 ;  /* 0x000000173c3d7c20 */ /* 0x000fe20008410000 */
[----:B------:R-:W-:Y:S01]  /*8d50*/  LOP3.LUT P5, RZ, R232, 0xff, RZ, 0xc0, !PT ;  /* 0x000000ffe8ff7812 */ /* 0x000fe200078ac0ff */
[----:B------:R-:W-:Y:S01]  /*8d60*/  FMUL.FTZ R157, R180, UR11 ;  /* 0x0000000bb49d7c20 */ /* 0x000fe20008410000 */
[----:B------:R-:W-:Y:S01]  /*8d70*/  F2FP.BF16.F32.PACK_AB R179, R63, R62 ;  /* 0x0000003e3fb3723e */ /* 0x000fe200000010ff */
[--C-:B------:R-:W-:Y:S01]  /*8d80*/  FFMA.FTZ R62, R215, UR10, R185.reuse ;  /* 0x0000000ad73e7c23 */ /* 0x100fe200080100b9 */
[--C-:B------:R-:W-:Y:S01]  /*8d90*/  FFMA.FTZ R63, R219, UR10, R185.reuse ;  /* 0x0000000adb3f7c23 */ /* 0x100fe200080100b9 */
[----:B------:R-:W-:Y:S01]  /*8da0*/  FSEL R176, R61, RZ, P5 ;  /* 0x000000ff3db07208 */ /* 0x000fe20002800000 */
[----:B------:R-:W-:Y:S01]  /*8db0*/  FFMA.FTZ R61, R212, UR10, R185 ;  /* 0x0000000ad43d7c23 */ /* 0x000fe200080100b9 */
[----:B------:R-:W-:Y:S01]  /*8dc0*/  FADD.FTZ R62, R213, -R62 ;  /* 0x8000003ed53e7221 */ /* 0x000fe20000010000 */
[----:B------:R-:W-:Y:S01]  /*8dd0*/  FADD.FTZ R156, R218, -R63 ;  /* 0x8000003fda9c7221 */ /* 0x000fe20000010000 */
[----:B------:R-:W-:Y:S01]  /*8de0*/  LOP3.LUT P6, RZ, R232, 0xff0000, RZ, 0xc0, !PT ;  /* 0x00ff0000e8ff7812 */ /* 0x000fe200078cc0ff */
[----:B------:R-:W-:Y:S01]  /*8df0*/  FADD.FTZ R63, R210, -R61 ;  /* 0x8000003dd23f7221 */ /* 0x000fe20000010000 */
[----:B------:R-:W-:Y:S01]  /*8e00*/  FMUL.FTZ R62, R62, UR11 ;  /* 0x0000000b3e3e7c20 */ /* 0x000fe20008410000 */
[----:B------:R-:W-:Y:S01]  /*8e10*/  FMUL.FTZ R156, R156, UR11 ;  /* 0x0000000b9c9c7c20 */ /* 0x000fe20008410000 */
[----:B------:R-:W-:Y:S01]  /*8e20*/  LOP3.LUT P5, RZ, R233, 0xff, RZ, 0xc0, !PT ;  /* 0x000000ffe9ff7812 */ /* 0x000fe200078ac0ff */
[----:B------:R-:W-:Y:S01]  /*8e30*/  FMUL.FTZ R63, R63, UR11 ;  /* 0x0000000b3f3f7c20 */ /* 0x000fe20008410000 */
[----:B------:R-:W-:Y:S01]  /*8e40*/  FMUL.FTZ R61, R62, UR23 ;  /* 0x000000173e3d7c20 */ /* 0x000fe20008410000 */
[----:B------:R-:W-:Y:S01]  /*8e50*/  FMUL.FTZ R177, R156, UR23 ;  /* 0x000000179cb17c20 */ /* 0x000fe20008410000 */
[----:B------:R-:W-:Y:S01]  /*8e60*/  FMUL.FTZ R181, R157, UR23 ;  /* 0x000000179db57c20 */ /* 0x000fe20008410000 */
[----:B------:R-:W-:-:S02]  /*8e70*/  LOP3.LUT P1, RZ, R232, 0xff000000, RZ, 0xc0, !PT ;  /* 0xff000000e8ff7812 */ /* 0x000fc4000782c0ff */
[----:B------:R-:W-:Y:S01]  /*8e80*/  FSEL R180, R61, RZ, P6 ;  /* 0x000000ff3db47208 */ /* 0x000fe20003000000 */
[----:B------:R-:W-:Y:S01]  /*8e90*/  FMUL.FTZ R61, R178, UR11 ;  /* 0x0000000bb23d7c20 */ /* 0x000fe20008410000 */
[----:B------:R-:W-:Y:S01]  /*8ea0*/  FSEL R182, R177, RZ, P5 ;  /* 0x000000ffb1b67208 */ /* 0x000fe20002800000 */
[----:B------:R-:W-:Y:S01]  /*8eb0*/  FMUL.FTZ R178, R63, UR23 ;  /* 0x000000173fb27c20 */ /* 0x000fe20008410000 */
[----:B------:R-:W-:Y:S01]  /*8ec0*/  LOP3.LUT P6, RZ, R233, 0xff00, RZ, 0xc0, !PT ;  /* 0x0000ff00e9ff7812 */ /* 0x000fe200078cc0ff */
[----:B------:R-:W-:Y:S01]  /*8ed0*/  FMUL.FTZ R177, R61, UR23 ;  /* 0x000000173db17c20 */ /* 0x000fe20008410000 */
[----:B------:R-:W-:Y:S02]  /*8ee0*/  LOP3.LUT P5, RZ, R232, 0xff00, RZ, 0xc0, !PT ;  /* 0x0000ff00e8ff7812 */ /* 0x000fe400078ac0ff */
[----:B------:R-:W-:Y:S02]  /*8ef0*/  FSEL R185, R181, RZ, P6 ;  /* 0x000000ffb5b97208 */ /* 0x000fe40003000000 */
[----:B------:R-:W-:-:S02]  /*8f00*/  FSEL R183, R178, RZ, P1 ;  /* 0x000000ffb2b77208 */ /* 0x000fc40000800000 */
[----:B------:R-:W-:Y:S02]  /*8f10*/  FSEL R181, R177, RZ, P5 ;  /* 0x000000ffb1b57208 */ /* 0x000fe40002800000 */
[----:B------:R-:W-:Y:S02]  /*8f20*/  F2FP.BF16.F32.PACK_AB R178, R185, R182 ;  /* 0x000000b6b9b2723e */ /* 0x000fe400000010ff */
[----:B------:R-:W-:Y:S02]  /*8f30*/  F2FP.BF16.F32.PACK_AB R177, R183, R180 ;  /* 0x000000b4b7b1723e */ /* 0x000fe400000010ff */
[----:B------:R-:W-:Y:S01]  /*8f40*/  F2FP.BF16.F32.PACK_AB R176, R181, R176 ;  /* 0x000000b0b5b0723e */ /* 0x000fe200000010ff */
[----:B------:R-:W-:Y:S06]  /*8f50*/  BRA `(.L_x_1144) ;  /* 0x0000000000d47947 */ /* 0x000fec0003800000 */
.L_x_1148:
[--C-:B01----:R-:W-:Y:S01]  /*8f60*/  FFMA.FTZ R176, R227, UR10, R185.reuse ;  /* 0x0000000ae3b07c23 */ /* 0x103fe200080100b9 */
[--C-:B------:R-:W-:Y:S01]  /*8f70*/  FFMA.FTZ R177, R226, UR10, R185.reuse ;  /* 0x0000000ae2b17c23 */ /* 0x100fe200080100b9 */
[----:B-----5:R-:W-:Y:S01]  /*8f80*/  ISETP.GE.U32.AND P1, PT, R232, RZ, PT ;  /* 0x000000ffe800720c */ /* 0x020fe20003f26070 */
[----:B------:R-:W-:Y:S01]  /*8f90*/  FFMA.FTZ R180, R215, UR10, R185 ;  /* 0x0000000ad7b47c23 */ /* 0x000fe200080100b9 */
[----:B------:R-:W-:Y:S01]  /*8fa0*/  FADD.FTZ R176, R225, -R176 ;  /* 0x800000b0e1b07221 */ /* 0x000fe20000010000 */
[----:B------:R-:W-:Y:S01]  /*8fb0*/  FADD.FTZ R178, R224, -R177 ;  /* 0x800000b1e0b27221 */ /* 0x000fe20000010000 */
[----:B------:R-:W-:Y:S01]  /*8fc0*/  FFMA.FTZ R177, R219, UR10, R185 ;  /* 0x0000000adbb17c23 */ /* 0x000fe200080100b9 */
[C---:B------:R-:W-:Y:S01]  /*8fd0*/  LOP3.LUT P5, RZ, R233.reuse, 0xff0000, RZ, 0xc0, !PT ;  /* 0x00ff0000e9ff7812 */ /* 0x040fe200078ac0ff */
[----:B------:R-:W-:Y:S01]  /*8fe0*/  FMUL.FTZ R176, R176, UR11 ;  /* 0x0000000bb0b07c20 */ /* 0x000fe20008410000 */
[----:B------:R-:W-:Y:S01]  /*8ff0*/  FMUL.FTZ R178, R178, UR11 ;  /* 0x0000000bb2b27c20 */ /* 0x000fe20008410000 */
[----:B------:R-:W-:Y:S01]  /*9000*/  ISETP.GE.U32.AND.EX P1, PT, R233, 0x1000000, PT, P1 ;  /* 0x01000000e900780c */ /* 0x000fe20003f26110 */
[----:B------:R-:W-:Y:S01]  /*9010*/  FADD.FTZ R177, R218, -R177 ;  /* 0x800000b1dab17221 */ /* 0x000fe20000010000 */
[----:B------:R-:W-:Y:S01]  /*9020*/  FMUL.FTZ R176, R176, UR23 ;  /* 0x00000017b0b07c20 */ /* 0x000fe20008410000 */
[----:B------:R-:W-:Y:S01]  /*9030*/  FMUL.FTZ R178, R178, UR23 ;  /* 0x00000017b2b27c20 */ /* 0x000fe20008410000 */
[----:B------:R-:W-:Y:S01]  /*9040*/  FADD.FTZ R180, R213, -R180 ;  /* 0x800000b4d5b47221 */ /* 0x000fe20000010000 */
[----:B------:R-:W-:Y:S01]  /*9050*/  FMUL.FTZ R177, R177, UR11 ;  /* 0x0000000bb1b17c20 */ /* 0x000fe20008410000 */
        /* <DEDUP_REMOVED lines=10> */
[----:B------:R-:W-:Y:S01]  /*9100*/  FMUL.FTZ R180, R180, UR23 ;  /* 0x00000017b4b47c20 */ /* 0x000fe20008410000 */
[----:B------:R-:W-:Y:S01]  /*9110*/  FADD.FTZ R181, R217, -R176 ;  /* 0x800000b0d9b57221 */ /* 0x000fe20000010000 */
[--C-:B------:R-:W-:Y:S01]  /*9120*/  FFMA.FTZ R176, R206, UR10, R185.reuse ;  /* 0x0000000aceb07c23 */ /* 0x100fe200080100b9 */
[----:B------:R-:W-:Y:S01]  /*9130*/  FFMA.FTZ R185, R205, UR10, R185 ;  /* 0x0000000acdb97c23 */ /* 0x000fe200080100b9 */
[----:B------:R-:W-:Y:S01]  /*9140*/  FADD.FTZ R177, R210, -R177 ;  /* 0x800000b1d2b17221 */ /* 0x000fe20000010000 */
[----:B------:R-:W-:Y:S01]  /*9150*/  FMUL.FTZ R181, R181, UR11 ;  /* 0x0000000bb5b57c20 */ /* 0x000fe20008410000 */
[----:B------:R-:W-:Y:S01]  /*9160*/  FADD.FTZ R176, R193, -R176 ;  /* 0x800000b0c1b07221 */ /* 0x000fe20000010000 */
[----:B------:R-:W-:Y:S01]  /*9170*/  FADD.FTZ R185, R192, -R185 ;  /* 0x800000b9c0b97221 */ /* 0x000fe20000010000 */
[----:B------:R-:W-:Y:S01]  /*9180*/  FMUL.FTZ R177, R177, UR11 ;  /* 0x0000000bb1b17c20 */ /* 0x000fe20008410000 */
        /* <DEDUP_REMOVED lines=8> */
[----:B------:R-:W-:Y:S01]  /*9210*/  LOP3.LUT P6, RZ, R232, 0xff00, RZ, 0xc0, !PT ;  /* 0x0000ff00e8ff7812 */ /* 0x000fe200078cc0ff */
[----:B------:R-:W-:Y:S01]  /*9220*/  FMUL.FTZ R185, R185, UR23 ;  /* 0x00000017b9b97c20 */ /* 0x000fe20008410000 */
[----:B------:R-:W-:-:S02]  /*9230*/  FSEL R177, R180, RZ, P1 ;  /* 0x000000ffb4b17208 */ /* 0x000fc40000800000 */
[----:B------:R-:W-:Y:S02]  /*9240*/  LOP3.LUT P1, RZ, R232, 0xff, RZ, 0xc0, !PT ;  /* 0x000000ffe8ff7812 */ /* 0x000fe4000782c0ff */
[----:B------:R-:W-:Y:S02]  /*9250*/  FSEL R180, R181, RZ, P5 ;  /* 0x000000ffb5b47208 */ /* 0x000fe40002800000 */
[----:B------:R-:W-:Y:S02]  /*9260*/  FSEL R181, R176, RZ, P6 ;  /* 0x000000ffb0b57208 */ /* 0x000fe40003000000 */
[----:B------:R-:W-:Y:S02]  /*9270*/  FSEL R176, R185, RZ, P1 ;  /* 0x000000ffb9b07208 */ /* 0x000fe40000800000 */
[----:B------:R-:W-:Y:S02]  /*9280*/  F2FP.BF16.F32.PACK_AB R178, R183, R178 ;  /* 0x000000b2b7b2723e */ /* 0x000fe400000010ff */
[----:B------:R-:W-:-:S02]  /*9290*/  F2FP.BF16.F32.PACK_AB R177, R180, R177 ;  /* 0x000000b1b4b1723e */ /* 0x000fc400000010ff */
[----:B------:R-:W-:-:S07]  /*92a0*/  F2FP.BF16.F32.PACK_AB R176, R181, R176 ;  /* 0x000000b0b5b0723e */ /* 0x000fce00000010ff */
.L_x_1144:
[----:B------:R-:W0:Y:S01]  /*92b0*/  LDC.64 R182, c[0x0][0x468] ;  /* 0x00011a00ffb67b82 */ /* 0x000e220000000a00 */
[----:B------:R-:W1:Y:S01]  /*92c0*/  @UP0 LDCU.64 UR4, c[0x0][0x478] ;  /* 0x00008f00ff0407ac */ /* 0x000e620008000a00 */
[----:B------:R-:W-:Y:S02]  /*92d0*/  PLOP3.LUT P1, PT, PT, PT, UP0, 0x80, 0x8 ;  /* 0x000000000008781c */ /* 0x000fe40003f2f008 */
[----:B------:R-:W-:Y:S02]  /*92e0*/  PLOP3.LUT P5, PT, PT, PT, UP0, 0x80, 0x8 ;  /* 0x000000000008781c */ /* 0x000fe40003faf008 */
[----:B------:R-:W-:Y:S02]  /*92f0*/  PLOP3.LUT P6, PT, PT, PT, UP0, 0x80, 0x8 ;  /* 0x000000000008781c */ /* 0x000fe40003fcf008 */
[----:B------:R-:W2:Y:S01]  /*9300*/  @P0 LDC.64 R180, c[0x0][0x470] ;  /* 0x00011c00ffb40b82 */ /* 0x000ea20000000a00 */
[----:B------:R-:W-:-:S06]  /*9310*/  MOV R187, 0x20 ;  /* 0x0000002000bb7802 */ /* 0x000fcc0000000f00 */
[----:B-1----:R-:W-:-:S04]  /*9320*/  @P1 IMAD.WIDE.U32 R186, R6, R187, UR4 ;  /* 0x0000000406ba1e25 */ /* 0x002fc8000f8e00bb */
[C---:B0-----:R-:W-:Y:S01]  /*9330*/  IMAD.WIDE.U32 R182, R6.reuse, 0x10, R182 ;  /* 0x0000001006b67825 */ /* 0x041fe200078e00b6 */
[----:B------:R3:W-:Y:S04]  /*9340*/  @P5 STG.E.128 desc[UR16][R186.64], R60 ;  /* 0x0000003cba005986 */ /* 0x0007e8000c101d10 */
[----:B------:R3:W-:Y:S01]  /*9350*/  @P6 STG.E.128 desc[UR16][R186.64+0x10], R156 ;  /* 0x0000109cba006986 */ /* 0x0007e2000c101d10 */
[----:B--2---:R-:W-:-:S03]  /*9360*/  @P0 IMAD.WIDE.U32 R180, R6, 0x10, R180 ;  /* 0x0000001006b40825 */ /* 0x004fc600078e00b4 */
[----:B------:R3:W-:Y:S04]  /*9370*/  STG.E.128 desc[UR16][R182.64], R176 ;  /* 0x000000b0b6007986 */ /* 0x0007e8000c101d10 */
[----:B------:R3:W-:Y:S02]  /*9380*/  @P0 STG.E.128 desc[UR16][R180.64], R144 ;  /* 0x00000090b4000986 */ /* 0x0007e4000c101d10 */
.L_x_1140:
[----:B------:R-:W-:Y:S05]  /*9390*/  BSYNC.RECONVERGENT B0 ;  /* 0x0000000000007941 */ /* 0x000fea0003800200 */
.L_x_1139:
[----:B------:R-:W-:Y:S01]  /*93a0*/  UPLOP3.LUT UP1, UPT, UPT, UPT, UP1, 0x40, 0x4 ;  /* 0x000000000004789c */ /* 0x000fe20003f2e810 */
[----:B------:R-:W-:Y:S10]  /*93b0*/  BRA.U !UP3, `(.L_x_1149) ;  /* 0xffffff750b747547 */ /* 0x000ff4000b83ffff */
.L_x_1110:
[----:B------:R-:W2:Y:S01]  /*93c0*/  S2UR UR4, SR_CTAID.X ;  /* 0x00000000000479c3 */ /* 0x000ea20000002500 */
[----:B------:R-:W-:Y:S01]  /*93d0*/  BSSY.RECONVERGENT B0, `(.L_x_1150) ;  /* 0x0000016000007945 */ /* 0x000fe20003800200 */
[----:B--2---:R-:W-:-:S06]  /*93e0*/  UIMAD UR4, UR4, UR6, URZ ;  /* 0x00000006040472a4 */ /* 0x004fcc000f8e02ff */
[----:B------:R-:W-:-:S04]  /*93f0*/  MOV R11, UR4 ;  /* 0x00000004000b7c02 */ /* 0x000fc80008000f00 */
        /* <DEDUP_REMOVED lines=19> */
.L_x_1151:
[----:B------:R-:W-:Y:S05]  /*9530*/  BSYNC.RECONVERGENT B0 ;  /* 0x0000000000007941 */ /* 0x000fea0003800200 */
.L_x_1150:
        /* <DEDUP_REMOVED lines=19> */
.L_x_1153:
[----:B------:R-:W-:Y:S05]  /*9670*/  BSYNC.RECONVERGENT B0 ;  /* 0x0000000000007941 */ /* 0x000fea0003800200 */
.L_x_1152:
        /* <DEDUP_REMOVED lines=18> */
.L_x_1154:
        /* <DEDUP_REMOVED lines=14> */
.L_x_3812:


//--------------------- .text._ZN10layer_norm31ln_parallel_residual_bwd_kernelINS_13Kernel_traitsI13__nv_bfloat16S2_fS2_fjLj3072ELj1ELj1ELj4ELj16ENS_18Kernel_traits_baseILj3072ES2_S2_fS2_fjLj128EEEEELb1ELb0ELb1EEEvNS_9BwdParamsE --------------------------
	.section	.text._ZN10layer_norm31ln_parallel_residual_bwd_kernelINS_13Kernel_traitsI13__nv_bfloat16S2_fS2_fjLj3072ELj1ELj1ELj4ELj16ENS_18Kernel_traits_baseILj3072ES2_S2_fS2_fjLj128EEEEELb1ELb0ELb1EEEvNS_9BwdParamsE,"ax",@progbits
	.align	128
        .global         _ZN10layer_norm31ln_parallel_residual_bwd_kernelINS_13Kernel_traitsI13__nv_bfloat16S2_fS2_fjLj3072ELj1ELj1ELj4ELj16ENS_18Kernel_traits_baseILj3072ES2_S2_fS2_fjLj128EEEEELb1ELb0ELb1EEEvNS_9BwdParamsE
        .type           _ZN10layer_norm31ln_parallel_residual_bwd_kernelINS_13Kernel_traitsI13__nv_bfloat16S2_fS2_fjLj3072ELj1ELj1ELj4ELj16ENS_18Kernel_traits_baseILj3072ES2_S2_fS2_fjLj128EEEEELb1ELb0ELb1EEEvNS_9BwdParamsE,@function
        .size           _ZN10layer_norm31ln_parallel_residual_bwd_kernelINS_13Kernel_traitsI13__nv_bfloat16S2_fS2_fjLj3072ELj1ELj1ELj4ELj16ENS_18Kernel_traits_baseILj3072ES2_S2_fS2_fjLj128EEEEELb1ELb0ELb1EEEvNS_9BwdParamsE,(.L_x_3813 - _ZN10layer_norm31ln_parallel_residual_bwd_kernelINS_13Kernel_traitsI13__nv_bfloat16S2_fS2_fjLj3072ELj1ELj1ELj4ELj16ENS_18Kernel_traits_baseILj3072ES2_S2_fS2_fjLj128EEEEELb1ELb0ELb1EEEvNS_9BwdParamsE)
        .other          _ZN10layer_norm31ln_parallel_residual_bwd_kernelINS_13Kernel_traitsI13__nv_bfloat16S2_fS2_fjLj3072ELj1ELj1ELj4ELj16ENS_18Kernel_traits_baseILj3072ES2_S2_fS2_fjLj128EEEEELb1ELb0ELb1EEEvNS_9BwdParamsE,@"STO_CUDA_ENTRY STV_DEFAULT"
_ZN10layer_norm31ln_parallel_residual_bwd_kernelINS_13Kernel_traitsI13__nv_bfloat16S2_fS2_fjLj3072ELj1ELj1ELj4ELj16ENS_18Kernel_traits_baseILj3072ES2_S2_fS2_fjLj128EEEEELb1ELb0ELb1EEEvNS_9BwdParamsE:
.text._ZN10layer_norm31ln_parallel_residual_bwd_kernelINS_13Kernel_traitsI13__nv_bfloat16S2_fS2_fjLj3072ELj1ELj1ELj4ELj16ENS_18Kernel_traits_baseILj3072ES2_S2_fS2_fjLj128EEEEELb1ELb0ELb1EEEvNS_9BwdParamsE:
[----:B------:R-:W0:Y:S08]  /*0000*/  LDC R1, c[0x0][0x37c] ;  /* 0x0000df00ff017b82 */ /* 0x000e300000000800 */
[----:B------:R-:W1:Y:S01]  /*0010*/  S2UR UR4, SR_CTAID.X ;  /* 0x00000000000479c3 */ /* 0x000e620000002500 */
[----:B------:R-:W1:Y:S01]  /*0020*/  LDCU UR5, c[0x0][0x384] ;  /* 0x00007080ff0577ac */ /* 0x000e620008000800 */
[----:B------:R-:W2:Y:S01]  /*0030*/  S2R R118, SR_TID.X ;  /* 0x0000000000767919 */ /* 0x000ea20000002100 */
[----:B0-----:R-:W-:-:S02]  /*0040*/  IADD3 R1, PT, PT, R1, -0x38, RZ ;  /* 0xffffffc801017810 */ /* 0x001fc40007ffe0ff */
        /* <DEDUP_REMOVED lines=20> */
[----:B-1----:R-:W-:Y:S01]  /*0190*/  UISETP.GE.AND UP0, UPT, UR4, UR5, UPT ;  /* 0x000000050400728c */ /* 0x002fe2000bf06270 */
        /* <DEDUP_REMOVED lines=28> */
[----:B------:R-:W0:Y:S01]  /*0360*/  LDCU.64 UR10, c[0x0][0x358] ;  /* 0x00006b00ff0a77ac */ /* 0x000e220008000a00 */
[----:B--2---:R-:W-:Y:S05]  /*0370*/  BRA.U UP0, `(.L_x_1155) ;  /* 0x0000009100507547 */ /* 0x004fea000b800000 */
[----:B------:R-:W1:Y:S08]  /*0380*/  LDC.64 R2, c[0x0][0x3d0] ;  /* 0x0000f400ff027b82 */ /* 0x000e700000000a00 */
[----:B------:R-:W2:Y:S01]  /*0390*/  LDC.64 R4, c[0x0][0x3d8] ;  /* 0x0000f600ff047b82 */ /* 0x000ea20000000a00 */
        /* <DEDUP_REMOVED lines=43> */
[----:B------:R-:W-:Y:S02]  /*0650*/  CS2R R178, SRZ ;  /* 0x0000000000b27805 */ /* 0x000fe4000001ff00 */
[----:B------:R-:W-:Y:S02]  /*0660*/  CS2R R180, SRZ ;  /* 0x0000000000b47805 */ /* 0x000fe4000001ff00 */
[----:B------:R-:W-:-:S02]  /*0670*/  CS2R R182, SRZ ;  /* 0x0000000000b67805 */ /* 0x000fc4000001ff00 */
[----:B0-----:R-:W-:Y:S02]  /*0680*/  CS2R R4, SRZ ;  /* 0x0000000000047805 */ /* 0x001fe4000001ff00 */
[----:B------:R-:W-:Y:S02]  /*0690*/  CS2R R184, SRZ ;  /* 0x0000000000b87805 */ /* 0x000fe4000001ff00 */
[----:B------:R-:W-:Y:S01]  /*06a0*/  CS2R R186, SRZ ;  /* 0x0000000000ba7805 */ /* 0x000fe2000001ff00 */
[----:B------:R-:W-:Y:S01]  /*06b0*/  UPLOP3.LUT UP1, UPT, UPT, UPT, UPT, 0x40, 0x4 ;  /* 0x000000000004789c */ /* 0x000fe20003f2e870 */
[----:B------:R-:W0:Y:S01]  /*06c0*/  LDCU UR6, c[0x0][0x408] ;  /* 0x00008100ff0677ac */ /* 0x000e220008000800 */
[----:B------:R-:W1:Y:S01]  /*06d0*/  LDCU UR14, c[0x0][0x388] ;  /* 0x00007100ff0e77ac */ /* 0x000e620008000800 */
[----:B------:R-:W0:Y:S01]  /*06e0*/  LDCU.U8 UR7, c[0x0][0x410] ;  /* 0x00008200ff0777ac */ /* 0x000e220008000000 */
[----:B------:R-:W0:Y:S01]  /*06f0*/  LDCU UR15, c[0x0][0x400] ;  /* 0x00008000ff0f77ac */ /* 0x000e220008000800 */
[----:B------:R-:W0:Y:S01]  /*0700*/  LDCU.64 UR8, c[0x0][0x478] ;  /* 0x00008f00ff0877ac */ /* 0x000e220008000a00 */
[----:B------:R-:W0:Y:S01]  /*0710*/  LDCU.64 UR12, c[0x0][0x438] ;  /* 0x00008700ff0c77ac */ /* 0x000e220008000a00 */
[----:B------:R-:W0:Y:S01]  /*0720*/  LDCU.64 UR16, c[0x0][0x470] ;  /* 0x00008e00ff1077ac */ /* 0x000e220008000a00 */
[----:B---3--:R-:W-:-:S02]  /*0730*/  SHF.L.U32 R2, R16, 0x10, RZ ;  /* 0x0000001010027819 */ /* 0x008fc400000006ff */
[----:B------:R-:W-:-:S03]  /*0740*/  SHF.L.U32 R0, R17, 0x10, RZ ;  /* 0x0000001011007819 */ /* 0x000fc600000006ff */
[----:B------:R3:W-:Y:S04]  /*0750*/  STL [R1+0x34], R2 ;  /* 0x0000340201007387 */ /* 0x0007e80000100800 */
[----:B------:R1:W-:Y:S01]  /*0760*/  STL [R1+0x24], R0 ;  /* 0x0000240001007387 */ /* 0x0003e20000100800 */
[----:B---3--:R-:W-:Y:S02]  /*0770*/  SHF.L.U32 R2, R18, 0x10, RZ ;  /* 0x0000001012027819 */ /* 0x008fe400000006ff */
[----:B-1----:R-:W-:-:S03]  /*0780*/  SHF.L.U32 R0, R19, 0x10, RZ ;  /* 0x0000001013007819 */ /* 0x002fc600000006ff */
[----:B------:R4:W-:Y:S04]  /*0790*/  STL [R1+0x14], R2 ;  /* 0x0000140201007387 */ /* 0x0009e80000100800 */
[----:B------:R1:W-:Y:S01]  /*07a0*/  STL [R1+0x4], R0 ;  /* 0x0000040001007387 */ /* 0x0003e20000100800 */
[----:B------:R-:W-:Y:S02]  /*07b0*/  PRMT R44, R16, 0x7632, R44 ;  /* 0x00007632102c7816 */ /* 0x000fe4000000002c */
[----:B----4-:R-:W-:Y:S01]  /*07c0*/  SHF.L.U32 R2, R12, 0x10, RZ ;  /* 0x000000100c027819 */ /* 0x010fe200000006ff */
[----:B-1----:R-:W-:Y:S01]  /*07d0*/  IMAD.U32 R0, R13, 0x10000, RZ ;  /* 0x000100000d007824 */ /* 0x002fe200078e00ff */
[----:B------:R-:W-:-:S03]  /*07e0*/  PRMT R46, R17, 0x7632, R46 ;  /* 0x00007632112e7816 */ /* 0x000fc6000000002e */
[----:B------:R1:W-:Y:S01]  /*07f0*/  STL [R1+0x30], R2 ;  /* 0x0000300201007387 */ /* 0x0003e20000100800 */
[----:B------:R-:W-:-:S03]  /*0800*/  PRMT R48, R18, 0x7632, R48 ;  /* 0x0000763212307816 */ /* 0x000fc60000000030 */
[----:B------:R3:W-:Y:S01]  /*0810*/  STL [R1+0x20], R0 ;  /* 0x0000200001007387 */ /* 0x0007e20000100800 */
[----:B------:R-:W-:Y:S01]  /*0820*/  SHF.L.U32 R51, R44, 0x10, RZ ;  /* 0x000000102c337819 */ /* 0x000fe200000006ff */
[----:B------:R-:W-:Y:S01]  /*0830*/  IMAD.U32 R46, R46, 0x10000, RZ ;  /* 0x000100002e2e7824 */ /* 0x000fe200078e00ff */
[----:B-1----:R-:W-:Y:S02]  /*0840*/  SHF.L.U32 R2, R14, 0x10, RZ ;  /* 0x000000100e027819 */ /* 0x002fe400000006ff */
[----:B---3--:R-:W-:-:S03]  /*0850*/  SHF.L.U32 R0, R15, 0x10, RZ ;  /* 0x000000100f007819 */ /* 0x008fc600000006ff */
[----:B------:R-:W-:Y:S01]  /*0860*/  STL [R1+0x10], R2 ;  /* 0x0000100201007387 */ /* 0x000fe20000100800 */
[----:B------:R-:W-:Y:S02]  /*0870*/  PRMT R45, R12, 0x7632, R45 ;  /* 0x000076320c2d7816 */ /* 0x000fe4000000002d */
[----:B------:R-:W-:Y:S01]  /*0880*/  SHF.L.U32 R44, R48, 0x10, RZ ;  /* 0x00000010302c7819 */ /* 0x000fe200000006ff */
[----:B------:R-:W-:Y:S01]  /*0890*/  STL [R1], R0 ;  /* 0x0000000001007387 */ /* 0x000fe20000100800 */
[----:B------:R-:W-:Y:S02]  /*08a0*/  PRMT R47, R13, 0x7632, R47 ;  /* 0x000076320d2f7816 */ /* 0x000fe4000000002f */
[----:B------:R-:W-:Y:S01]  /*08b0*/  PRMT R49, R14, 0x7632, R49 ;  /* 0x000076320e317816 */ /* 0x000fe20000000031 */
[----:B------:R-:W-:Y:S04]  /*08c0*/  STL [R1+0x2c], R51 ;  /* 0x00002c3301007387 */ /* 0x000fe80000100800 */
[----:B------:R1:W-:Y:S04]  /*08d0*/  STL [R1+0x1c], R46 ;  /* 0x00001c2e01007387 */ /* 0x0003e80000100800 */
[----:B------:R3:W-:Y:S01]  /*08e0*/  STL [R1+0xc], R44 ;  /* 0x00000c2c01007387 */ /* 0x0007e20000100800 */
[----:B-1----:R-:W-:-:S02]  /*08f0*/  SHF.L.U32 R46, R45, 0x10, RZ ;  /* 0x000000102d2e7819 */ /* 0x002fc400000006ff */
[----:B------:R-:W-:Y:S02]  /*0900*/  SHF.L.U32 R45, R47, 0x10, RZ ;  /* 0x000000102f2d7819 */ /* 0x000fe400000006ff */
[----:B---3--:R-:W-:Y:S01]  /*0910*/  SHF.L.U32 R44, R49, 0x10, RZ ;  /* 0x00000010312c7819 */ /* 0x008fe200000006ff */
[----:B------:R1:W-:Y:S04]  /*0920*/  STL [R1+0x28], R46 ;  /* 0x0000282e01007387 */ /* 0x0003e80000100800 */
[----:B------:R1:W-:Y:S04]  /*0930*/  STL [R1+0x18], R45 ;  /* 0x0000182d01007387 */ /* 0x0003e80000100800 */
[----:B------:R1:W-:Y:S01]  /*0940*/  STL [R1+0x8], R44 ;  /* 0x0000082c01007387 */ /* 0x0003e20000100800 */
[----:B--2---:R-:W-:-:S02]  /*0950*/  PRMT R50, R243, 0x7632, R50 ;  /* 0x00007632f3327816 */ /* 0x004fc40000000032 */
[----:B------:R-:W-:Y:S02]  /*0960*/  SHF.L.U32 R216, R243, 0x10, RZ ;  /* 0x00000010f3d87819 */ /* 0x000fe400000006ff */
[C---:B-----5:R-:W-:Y:S02]  /*0970*/  PRMT R243, R213.reuse, 0x7632, R243 ;  /* 0x00007632d5f37816 */ /* 0x060fe400000000f3 */
[----:B------:R-:W-:Y:S02]  /*0980*/  SHF.L.U32 R245, R213, 0x10, RZ ;  /* 0x00000010d5f57819 */ /* 0x000fe400000006ff */
[C---:B------:R-:W-:Y:S02]  /*0990*/  PRMT R248, R240.reuse, 0x7632, R248 ;  /* 0x00007632f0f87816 */ /* 0x040fe400000000f8 */
[----:B------:R-:W-:Y:S02]  /*09a0*/  SHF.L.U32 R250, R240, 0x10, RZ ;  /* 0x00000010f0fa7819 */ /* 0x000fe400000006ff */
        /* <DEDUP_REMOVED lines=15> */
[----:B------:R-:W-:Y:S02]  /*0aa0*/  SHF.L.U32 R246, R241, 0x10, RZ ;  /* 0x00000010f1f67819 */ /* 0x000fe400000006ff */
[----:B------:R-:W-:Y:S01]  /*0ab0*/  SHF.L.U32 R203, R198, 0x10, RZ ;  /* 0x00000010c6cb7819 */ /* 0x000fe200000006ff */
[----:B------:R-:W-:Y:S01]  /*0ac0*/  IMAD.U32 R249, R212, 0x10000, RZ ;  /* 0x00010000d4f97824 */ /* 0x000fe200078e00ff */
[----:B------:R-:W-:Y:S01]  /*0ad0*/  SHF.L.U32 R241, R214, 0x10, RZ ;  /* 0x00000010d6f17819 */ /* 0x000fe200000006ff */
[----:B------:R-:W-:Y:S01]  /*0ae0*/  IMAD.U32 R199, R199, 0x10000, RZ ;  /* 0x00010000c7c77824 */ /* 0x000fe200078e00ff */
[----:B------:R-:W-:-:S02]  /*0af0*/  SHF.L.U32 R210, R8, 0x10, RZ ;  /* 0x0000001008d27819 */ /* 0x000fc400000006ff */
[----:B------:R-:W-:Y:S02]  /*0b00*/  CS2R R2, SRZ ;  /* 0x0000000000027805 */ /* 0x000fe4000001ff00 */
[----:B------:R-:W-:Y:S02]  /*0b10*/  SHF.L.U32 R206, R9, 0x10, RZ ;  /* 0x0000001009ce7819 */ /* 0x000fe400000006ff */
[----:B------:R-:W-:Y:S02]  /*0b20*/  CS2R R8, SRZ ;  /* 0x0000000000087805 */ /* 0x000fe4000001ff00 */
[----:B------:R-:W-:Y:S02]  /*0b30*/  SHF.L.U32 R202, R10, 0x10, RZ ;  /* 0x000000100aca7819 */ /* 0x000fe400000006ff */
[----:B------:R-:W-:Y:S02]  /*0b40*/  CS2R R12, SRZ ;  /* 0x00000000000c7805 */ /* 0x000fe4000001ff00 */
        /* <DEDUP_REMOVED lines=8> */
[----:B------:R-:W-:Y:S01]  /*0bd0*/  SHF.L.U32 R207, R197, 0x10, RZ ;  /* 0x00000010c5cf7819 */ /* 0x000fe200000006ff */
[----:B------:R-:W-:Y:S01]  /*0be0*/  IMAD.U32 R248, R248, 0x10000, RZ ;  /* 0x00010000f8f87824 */ /* 0x000fe200078e00ff */
[----:B------:R-:W-:Y:S01]  /*0bf0*/  MOV R0, UR4 ;  /* 0x0000000400007c02 */ /* 0x000fe20008000f00 */
[----:B------:R-:W-:Y:S01]  /*0c00*/  IMAD.U32 R213, R213, 0x10000, RZ ;  /* 0x00010000d5d57824 */ /* 0x000fe200078e00ff */
[----:B------:R-:W-:Y:S01]  /*0c10*/  SHF.L.U32 R252, R252, 0x10, RZ ;  /* 0x00000010fcfc7819 */ /* 0x000fe200000006ff */
[----:B------:R-:W-:Y:S01]  /*0c20*/  IMAD.U32 R200, R200, 0x10000, RZ ;  /* 0x00010000c8c87824 */ /* 0x000fe200078e00ff */
        /* <DEDUP_REMOVED lines=13> */
[----:B01----:R-:W-:-:S07]  /*0d00*/  SHF.L.U32 R189, R189, 0x10, RZ ;  /* 0x00000010bdbd7819 */ /* 0x003fce00000006ff */
.L_x_1182:
[----:B0-----:R-:W0:Y:S01]  /*0d10*/  LDC.64 R80, c[0x0][0x3c0] ;  /* 0x0000f000ff507b82 */ /* 0x001e220000000a00 */
[C---:B------:R-:W-:Y:S01]  /*0d20*/  IMAD R82, R0.reuse, UR14, RZ ;  /* 0x0000000e00527c24 */ /* 0x040fe2000f8e02ff */
[----:B------:R-:W2:Y:S04]  /*0d30*/  LDL R225, [R1+0x30] ;  /* 0x0000300001e17983 */ /* 0x000ea80000100800 */
[----:B------:R-:W3:Y:S02]  /*0d40*/  LDL R226, [R1+0x34] ;  /* 0x0000340001e27983 */ /* 0x000ee40000100800 */
[----:B------:R-:W1:Y:S01]  /*0d50*/  LDC.64 R124, c[0x0][0x3a8] ;  /* 0x0000ea00ff7c7b82 */ /* 0x000e620000000a00 */
[----:B------:R-:W-:Y:S01]  /*0d60*/  SHF.R.S32.HI R83, RZ, 0x1f, R82 ;  /* 0x0000001fff537819 */ /* 0x000fe20000011452 */
[----:B------:R-:W4:Y:S04]  /*0d70*/  LDL R231, [R1+0x20] ;  /* 0x0000200001e77983 */ /* 0x000f280000100800 */
[----:B------:R-:W4:Y:S02]  /*0d80*/  LDL R228, [R1+0x24] ;  /* 0x0000240001e47983 */ /* 0x000f240000100800 */
[----:B------:R-:W1:Y:S02]  /*0d90*/  LDC.64 R116, c[0x0][0x430] ;  /* 0x00010c00ff747b82 */ /* 0x000e640000000a00 */
[----:B------:R-:W4:Y:S04]  /*0da0*/  LDL R230, [R1+0x10] ;  /* 0x0000100001e67983 */ /* 0x000f280000100800 */
[----:B------:R-:W4:Y:S01]  /*0db0*/  LDL R229, [R1+0x14] ;  /* 0x0000140001e57983 */ /* 0x000f220000100800 */
[----:B------:R-:W-:Y:S01]  /*0dc0*/  LEA.HI R83, R83, R82, RZ, 0x3 ;  /* 0x0000005253537211 */ /* 0x000fe200078f18ff */
[----:B------:R-:W1:Y:S01]  /*0dd0*/  LDC.64 R88, c[0x0][0x3c8] ;  /* 0x0000f200ff587b82 */ /* 0x000e620000000a00 */
[----:B0-----:R-:W-:-:S02]  /*0de0*/  IMAD.WIDE R80, R0, 0x4, R80 ;  /* 0x0000000400507825 */ /* 0x001fc400078e0250 */
[----:B------:R-:W-:-:S03]  /*0df0*/  LEA.HI.SX32 R188, R83, R118, 0x1d ;  /* 0x0000007653bc7211 */ /* 0x000fc600078feaff */
[----:B------:R-:W2:Y:S01]  /*0e00*/  LDG.E R236, desc[UR10][R80.64] ;  /* 0x0000000a50ec7981 */ /* 0x000ea2000c1e1900 */
[----:B------:R-:W-:Y:S01]  /*0e10*/  IADD3 R212, PT, PT, R188, 0x80, RZ ;  /* 0x00000080bcd47810 */ /* 0x000fe20007ffe0ff */
[----:B------:R-:W0:Y:S04]  /*0e20*/  LDC.64 R120, c[0x0][0x428] ;  /* 0x00010a00ff787b82 */ /* 0x000e280000000a00 */
[----:B-1----:R-:W-:-:S04]  /*0e30*/  IMAD.WIDE.U32 R92, R212, 0x20, R124 ;  /* 0x00000020d45c7825 */ /* 0x002fc800078e007c */
[----:B------:R-:W-:Y:S01]  /*0e40*/  IMAD.WIDE.U32 R84, R212, 0x10, R116 ;  /* 0x00000010d4547825 */ /* 0x000fe200078e0074 */
[----:B------:R-:W3:Y:S05]  /*0e50*/  LDG.E.128 R80, desc[UR10][R92.64] ;  /* 0x0000000a5c507981 */ /* 0x000eea000c1e1d00 */
[----:B------:R-:W4:Y:S01]  /*0e60*/  LDG.E.128 R84, desc[UR10][R84.64] ;  /* 0x0000000a54547981 */ /* 0x000f22000c1e1d00 */
[----:B------:R-:W-:Y:S01]  /*0e70*/  IMAD.WIDE R88, R0, 0x4, R88 ;  /* 0x0000000400587825 */ /* 0x000fe200078e0258 */
[----:B------:R-:W-:Y:S02]  /*0e80*/  ISETP.NE.U32.AND P0, PT, RZ, UR16, PT ;  /* 0x00000010ff007c0c */ /* 0x000fe4000bf05070 */
[----:B------:R-:W-:Y:S01]  /*0e90*/  ISETP.NE.U32.AND P1, PT, RZ, UR12, PT ;  /* 0x0000000cff007c0c */ /* 0x000fe2000bf25070 */
[----:B------:R-:W4:Y:S01]  /*0ea0*/  LDG.E.128 R92, desc[UR10][R92.64+0x10] ;  /* 0x0000100a5c5c7981 */ /* 0x000f22000c1e1d00 */
[----:B0-----:R-:W-:-:S03]  /*0eb0*/  IMAD.WIDE.U32 R90, R212, 0x10, R120 ;  /* 0x00000010d45a7825 */ /* 0x001fc600078e0078 */
[----:B------:R-:W4:Y:S04]  /*0ec0*/  LDG.E R190, desc[UR10][R88.64] ;  /* 0x0000000a58be7981 */ /* 0x000f28000c1e1900 */
[----:B------:R-:W4:Y:S01]  /*0ed0*/  LDG.E.128 R88, desc[UR10][R90.64] ;  /* 0x0000000a5a587981 */ /* 0x000f22000c1e1d00 */
[----:B------:R-:W-:Y:S02]  /*0ee0*/  ISETP.NE.AND.EX P0, PT, RZ, UR17, PT, P0 ;  /* 0x00000011ff007c0c */ /* 0x000fe4000bf05300 */
[----:B------:R-:W-:-:S11]  /*0ef0*/  ISETP.NE.AND.EX P1, PT, RZ, UR13, PT, P1 ;  /* 0x0000000dff007c0c */ /* 0x000fd6000bf25310 */
[----:B------:R-:W0:Y:S08]  /*0f00*/  @P0 LDC.64 R126, c[0x0][0x3b8] ;  /* 0x0000ee00ff7e0b82 */ /* 0x000e300000000a00 */
[----:B------:R-:W1:Y:S08]  /*0f10*/  @P1 LDC.64 R194, c[0x0][0x438] ;  /* 0x00010e00ffc21b82 */ /* 0x000e700000000a00 */
[----:B------:R-:W1:Y:S01]  /*0f20*/  @P1 LDC.64 R192, c[0x0][0x438] ;  /* 0x00010e00ffc01b82 */ /* 0x000e620000000a00 */
[----:B------:R-:W-:Y:S01]  /*0f30*/  IMAD.WIDE.U32 R100, R188, 0x10, R116 ;  /* 0x00000010bc647825 */ /* 0x000fe200078e0074 */
[----:B------:R-:W-:-:S03]  /*0f40*/  ISETP.NE.AND P3, PT, RZ, UR7, PT ;  /* 0x00000007ff007c0c */ /* 0x000fc6000bf65270 */
[C---:B------:R-:W-:Y:S02]  /*0f50*/  IMAD.WIDE.U32 R108, R188.reuse, 0x20, R124 ;  /* 0x00000020bc6c7825 */ /* 0x040fe400078e007c */
[----:B------:R-:W4:Y:S01]  /*0f60*/  LDG.E.128 R100, desc[UR10][R100.64] ;  /* 0x0000000a64647981 */ /* 0x000f22000c1e1d00 */
[----:B------:R-:W1:Y:S01]  /*0f70*/  @P1 LDC.64 R196, c[0x0][0x438] ;  /* 0x00010e00ffc41b82 */ /* 0x000e620000000a00 */
[C---:B0-----:R-:W-:Y:S01]  /*0f80*/  @P0 IMAD.WIDE.U32 R126, R188.reuse, 0x8, R126 ;  /* 0x00000008bc7e0825 */ /* 0x041fe200078e007e */
[C---:B------:R-:W-:Y:S01]  /*0f90*/  IADD3 R219, PT, PT, R188.reuse, 0x100, RZ ;  /* 0x00000100bcdb7810 */ /* 0x040fe20007ffe0ff */
[----:B------:R-:W4:Y:S02]  /*0fa0*/  LDG.E.128 R96, desc[UR10][R108.64] ;  /* 0x0000000a6c607981 */ /* 0x000f24000c1e1d00 */
[----:B------:R-:W-:Y:S02]  /*0fb0*/  IMAD.WIDE.U32 R104, R188, 0x10, R120 ;  /* 0x00000010bc687825 */ /* 0x000fe400078e0078 */
[----:B------:R1:W5:Y:S01]  /*0fc0*/  @P0 LDG.E.64 R160, desc[UR10][R126.64] ;  /* 0x0000000a7ea00981 */ /* 0x000362000c1e1b00 */
[----:B------:R-:W0:Y:S03]  /*0fd0*/  @P0 LDC.64 R112, c[0x0][0x3b8] ;  /* 0x0000ee00ff700b82 */ /* 0x000e260000000a00 */
[----:B------:R-:W4:Y:S04]  /*0fe0*/  LDG.E.128 R104, desc[UR10][R104.64] ;  /* 0x0000000a68687981 */ /* 0x000f28000c1e1d00 */
[----:B------:R-:W4:Y:S01]  /*0ff0*/  LDG.E.128 R108, desc[UR10][R108.64+0x10] ;  /* 0x0000100a6c6c7981 */ /* 0x000f22000c1e1d00 */
[----:B------:R-:W0:Y:S01]  /*1000*/  @P0 LDC.64 R114, c[0x0][0x3b8] ;  /* 0x0000ee00ff720b82 */ /* 0x000e220000000a00 */
[----:B-1----:R-:W-:-:S05]  /*1010*/  @P1 IMAD.WIDE.U32 R126, R212, 0x20, R194 ;  /* 0x00000020d47e1825 */ /* 0x002fca00078e00c2 */
[----:B------:R-:W5:Y:S04]  /*1020*/  @P1 LDG.E.128 R44, desc[UR10][R126.64] ;  /* 0x0000000a7e2c1981 */ /* 0x000f68000c1e1d00 */
[----:B------:R1:W5:Y:S02]  /*1030*/  @P1 LDG.E.128 R48, desc[UR10][R126.64+0x10] ;  /* 0x0000100a7e301981 */ /* 0x000364000c1e1d00 */
[----:B-1----:R-:W-:-:S05]  /*1040*/  @P1 IMAD.WIDE.U32 R126, R219, 0x20, R192 ;  /* 0x00000020db7e1825 */ /* 0x002fca00078e00c0 */
[----:B------:R-:W5:Y:S04]  /*1050*/  @P1 LDG.E.128 R52, desc[UR10][R126.64] ;  /* 0x0000000a7e341981 */ /* 0x000f68000c1e1d00 */
[----:B------:R1:W5:Y:S02]  /*1060*/  @P1 LDG.E.128 R56, desc[UR10][R126.64+0x10] ;  /* 0x0000100a7e381981 */ /* 0x000364000c1e1d00 */
[----:B-1----:R-:W-:Y:S01]  /*1070*/  @P1 IMAD.WIDE.U32 R126, R188, 0x20, R196 ;  /* 0x00000020bc7e1825 */ /* 0x002fe200078e00c4 */
[----:B--2---:R-:W-:-:S03]  /*1080*/  FSEL R236, R236, RZ, !P3 ;  /* 0x000000ffecec7208 */ /* 0x004fc60005800000 */
[----:B0-----:R-:W-:Y:S01]  /*1090*/  @P0 IMAD.WIDE.U32 R112, R212, 0x8, R112 ;  /* 0x00000008d4700825 */ /* 0x001fe200078e0070 */
[----:B------:R-:W5:Y:S03]  /*10a0*/  @P1 LDG.E.128 R60, desc[UR10][R126.64] ;  /* 0x0000000a7e3c1981 */ /* 0x000f66000c1e1d00 */
[C---:B------:R-:W-:Y:S01]  /*10b0*/  IMAD.WIDE.U32 R124, R219.reuse, 0x20, R124 ;  /* 0x00000020db7c7825 */ /* 0x040fe200078e007c */
[----:B------:R0:W5:Y:S03]  /*10c0*/  @P0 LDG.E.64 R156, desc[UR10][R112.64] ;  /* 0x0000000a709c0981 */ /* 0x000166000c1e1b00 */
[----:B------:R-:W-:Y:S01]  /*10d0*/  @P0 IMAD.WIDE.U32 R114, R219, 0x8, R114 ;  /* 0x00000008db720825 */ /* 0x000fe200078e0072 */
[----:B------:R-:W5:Y:S03]  /*10e0*/  @P1 LDG.E.128 R64, desc[UR10][R126.64+0x10] ;  /* 0x0000100a7e401981 */ /* 0x000f66000c1e1d00 */
[C---:B---3--:R-:W-:Y:S01]  /*10f0*/  FADD.FTZ R193, -R236.reuse, R80 ;  /* 0x00000050ecc17221 */ /* 0x048fe20000010100 */
[----:B------:R-:W-:Y:S01]  /*1100*/  FADD.FTZ R81, -R236, R81 ;  /* 0x00000051ec517221 */ /* 0x000fe20000010100 */
[----:B----4-:R-:W-:Y:S01]  /*1110*/  SHF.L.U32 R192, R88, 0x10, RZ ;  /* 0x0000001058c07819 */ /* 0x010fe200000006ff */
[----:B------:R-:W-:Y:S01]  /*1120*/  IMAD.U32 R194, R89, 0x10000, RZ ;  /* 0x0001000059c27824 */ /* 0x000fe200078e00ff */
[----:B------:R-:W-:Y:S01]  /*1130*/  SHF.L.U32 R80, R84, 0x10, RZ ;  /* 0x0000001054507819 */ /* 0x000fe200000006ff */
[----:B------:R-:W-:Y:S01]  /*1140*/  FMUL.FTZ R193, R190, R193 ;  /* 0x000000c1bec17220 */ /* 0x000fe20000410000 */
[C---:B------:R-:W-:Y:S01]  /*1150*/  FADD.FTZ R83, -R236.reuse, R83 ;  /* 0x00000053ec537221 */ /* 0x040fe20000010100 */
[----:B------:R-:W-:Y:S01]  /*1160*/  FADD.FTZ R221, -R236, R92 ;  /* 0x0000005cecdd7221 */ /* 0x000fe20000010100 */
[----:B------:R-:W-:Y:S01]  /*1170*/  SHF.L.U32 R220, R90, 0x10, RZ ;  /* 0x000000105adc7819 */ /* 0x000fe200000006ff */
[----:B------:R-:W-:Y:S01]  /*1180*/  FMUL.FTZ R195, R249, R80 ;  /* 0x00000050f9c37220 */ /* 0x000fe20000410000 */
[----:B------:R-:W-:Y:S01]  /*1190*/  FADD.FTZ R149, R192, R149 ;  /* 0x00000095c0957221 */ /* 0x000fe20000010000 */
[C---:B------:R-:W-:Y:S01]  /*11a0*/  FFMA.FTZ R179, R193.reuse, R192, R179 ;  /* 0x000000c0c1b37223 */ /* 0x040fe200000100b3 */
[----:B------:R-:W-:Y:S01]  /*11b0*/  FADD.FTZ R7, R80, R7 ;  /* 0x0000000750077221 */ /* 0x000fe20000010000 */
[----:B------:R-:W-:Y:S01]  /*11c0*/  FFMA.FTZ R41, R193, R80, R41 ;  /* 0x00000050c1297223 */ /* 0x000fe20000010029 */
[----:B------:R-:W-:Y:S01]  /*11d0*/  FFMA.FTZ R192, R250, R192, R195 ;  /* 0x000000c0fac07223 */ /* 0x000fe200000100c3 */
[C---:B------:R-:W-:Y:S01]  /*11e0*/  FADD.FTZ R195, -R236.reuse, R82 ;  /* 0x00000052ecc37221 */ /* 0x040fe20000010100 */
[----:B------:R-:W-:Y:S01]  /*11f0*/  SHF.L.U32 R80, R85, 0x10, RZ ;  /* 0x0000001055507819 */ /* 0x000fe200000006ff */
[----:B------:R-:W-:Y:S01]  /*1200*/  FADD.FTZ R93, -R236, R93 ;  /* 0x0000005dec5d7221 */ /* 0x000fe20000010100 */
[----:B------:R-:W-:Y:S01]  /*1210*/  PRMT R84, R84, 0x7632, R84 ;  /* 0x0000763254547816 */ /* 0x000fe20000000054 */
[----:B------:R-:W-:Y:S01]  /*1220*/  FMUL.FTZ R195, R190, R195 ;  /* 0x000000c3bec37220 */ /* 0x000fe20000410000 */
[----:B------:R-:W-:Y:S01]  /*1230*/  FADD.FTZ R223, -R236, R94 ;  /* 0x0000005eecdf7221 */ /* 0x000fe20000010100 */
[----:B------:R-:W-:Y:S01]  /*1240*/  FMUL.FTZ R197, R245, R80 ;  /* 0x00000050f5c57220 */ /* 0x000fe20000410000 */
[----:B------:R-:W-:Y:S01]  /*1250*/  FADD.FTZ R147, R194, R147 ;  /* 0x00000093c2937221 */ /* 0x000fe20000010000 */
[-C--:B------:R-:W-:Y:S01]  /*1260*/  FFMA.FTZ R177, R195, R194.reuse, R177 ;  /* 0x000000c2c3b17223 */ /* 0x080fe200000100b1 */
[----:B------:R-:W-:Y:S01]  /*1270*/  SHF.L.U32 R84, R84, 0x10, RZ ;  /* 0x0000001054547819 */ /* 0x000fe200000006ff */
[----:B------:R-:W-:Y:S01]  /*1280*/  FFMA.FTZ R194, R246, R194, R197 ;  /* 0x000000c2f6c27223 */ /* 0x000fe200000100c5 */
[----:B------:R-:W-:Y:S01]  /*1290*/  FMUL.FTZ R197, R190, R81 ;  /* 0x00000051bec57220 */ /* 0x000fe20000410000 */
[----:B0-----:R-:W-:Y:S01]  /*12a0*/  IMAD.WIDE.U32 R112, R219, 0x10, R116 ;  /* 0x00000010db707825 */ /* 0x001fe200078e0074 */
[----:B------:R0:W5:Y:S03]  /*12b0*/  @P0 LDG.E.64 R158, desc[UR10][R114.64] ;  /* 0x0000000a729e0981 */ /* 0x000166000c1e1b00 */
[----:B------:R-:W-:Y:S01]  /*12c0*/  FADD.FTZ R8, R84, R8 ;  /* 0x0000000854087221 */ /* 0x000fe20000010000 */
[-C--:B------:R-:W-:Y:S01]  /*12d0*/  FFMA.FTZ R40, R197, R84.reuse, R40 ;  /* 0x00000054c5287223 */ /* 0x080fe20000010028 */
[----:B------:R-:W-:Y:S01]  /*12e0*/  FMUL.FTZ R217, R247, R84 ;  /* 0x00000054f7d97220 */ /* 0x000fe20000410000 */
[----:B------:R-:W-:Y:S01]  /*12f0*/  PRMT R88, R88, 0x7632, R88 ;  /* 0x0000763258587816 */ /* 0x000fe20000000058 */
[----:B------:R-:W2:Y:S01]  /*1300*/  LDL R84, [R1] ;  /* 0x0000000001547983 */ /* 0x000ea20000100800 */
[----:B------:R-:W-:Y:S01]  /*1310*/  FADD.FTZ R9, R80, R9 ;  /* 0x0000000950097221 */ /* 0x000fe20000010000 */
[----:B------:R-:W-:Y:S01]  /*1320*/  FFMA.FTZ R39, R195, R80, R39 ;  /* 0x00000050c3277223 */ /* 0x000fe20000010027 */
[----:B------:R-:W-:Y:S01]  /*1330*/  SHF.L.U32 R81, R88, 0x10, RZ ;  /* 0x0000001058517819 */ /* 0x000fe200000006ff */
[----:B------:R-:W-:Y:S01]  /*1340*/  FMUL.FTZ R218, R190, R83 ;  /* 0x00000053beda7220 */ /* 0x000fe20000410000 */
[----:B------:R-:W-:Y:S01]  /*1350*/  SHF.L.U32 R80, R86, 0x10, RZ ;  /* 0x0000001056507819 */ /* 0x000fe200000006ff */
[----:B------:R-:W-:Y:S01]  /*1360*/  FMUL.FTZ R221, R190, R221 ;  /* 0x000000ddbedd7220 */ /* 0x000fe20000410000 */
[----:B------:R-:W-:Y:S01]  /*1370*/  PRMT R86, R86, 0x7632, R86 ;  /* 0x0000763256567816 */ /* 0x000fe20000000056 */
[-C--:B------:R-:W-:Y:S01]  /*1380*/  FFMA.FTZ R178, R197, R81.reuse, R178 ;  /* 0x00000051c5b27223 */ /* 0x080fe200000100b2 */
[----:B------:R-:W-:Y:S01]  /*1390*/  FADD.FTZ R148, R81, R148 ;  /* 0x0000009451947221 */ /* 0x000fe20000010000 */
[----:B------:R-:W-:Y:S01]  /*13a0*/  FFMA.FTZ R196, R248, R81, R217 ;  /* 0x00000051f8c47223 */ /* 0x000fe200000100d9 */
[----:B------:R-:W-:Y:S01]  /*13b0*/  FMUL.FTZ R81, R241, R80 ;  /* 0x00000050f1517220 */ /* 0x000fe20000410000 */
[----:B------:R-:W-:Y:S01]  /*13c0*/  PRMT R90, R90, 0x7632, R90 ;  /* 0x000076325a5a7816 */ /* 0x000fe2000000005a */
[----:B------:R-:W-:Y:S01]  /*13d0*/  FADD.FTZ R145, R220, R145 ;  /* 0x00000091dc917221 */ /* 0x000fe20000010000 */
[----:B------:R-:W-:Y:S01]  /*13e0*/  SHF.L.U32 R83, R86, 0x10, RZ ;  /* 0x0000001056537819 */ /* 0x000fe200000006ff */
[CC--:B------:R-:W-:Y:S01]  /*13f0*/  FFMA.FTZ R175, R221.reuse, R220.reuse, R175 ;  /* 0x000000dcddaf7223 */ /* 0x0c0fe200000100af */
[----:B------:R-:W-:Y:S01]  /*1400*/  FFMA.FTZ R220, R242, R220, R81 ;  /* 0x000000dcf2dc7223 */ /* 0x000fe20000010051 */
[----:B------:R-:W-:Y:S01]  /*1410*/  FADD.FTZ R11, R80, R11 ;  /* 0x0000000b500b7221 */ /* 0x000fe20000010000 */
[----:B------:R-:W-:Y:S01]  /*1420*/  FFMA.FTZ R37, R221, R80, R37 ;  /* 0x00000050dd257223 */ /* 0x000fe20000010025 */
[----:B------:R-:W-:Y:S01]  /*1430*/  FMUL.FTZ R222, R190, R93 ;  /* 0x0000005dbede7220 */ /* 0x000fe20000410000 */
[----:B------:R-:W-:-:S02]  /*1440*/  IMAD.U32 R81, R90, 0x10000, RZ ;  /* 0x000100005a517824 */ /* 0x000fc400078e00ff */
[----:B------:R-:W-:Y:S01]  /*1450*/  FMUL.FTZ R93, R239, R83 ;  /* 0x00000053ef5d7220 */ /* 0x000fe20000410000 */
[----:B------:R-:W-:Y:S01]  /*1460*/  SHF.L.U32 R80, R87, 0x10, RZ ;  /* 0x0000001057507819 */ /* 0x000fe200000006ff */
[----:B------:R-:W-:Y:S01]  /*1470*/  FMUL.FTZ R223, R190, R223 ;  /* 0x000000dfbedf7220 */ /* 0x000fe20000410000 */
[----:B------:R-:W-:Y:S01]  /*1480*/  SHF.L.U32 R94, R91, 0x10, RZ ;  /* 0x000000105b5e7819 */ /* 0x000fe200000006ff */
[----:B------:R-:W-:Y:S01]  /*1490*/  FADD.FTZ R144, R81, R144 ;  /* 0x0000009051907221 */ /* 0x000fe20000010000 */
[-C--:B------:R-:W-:Y:S01]  /*14a0*/  FFMA.FTZ R174, R222, R81.reuse, R174 ;  /* 0x00000051deae7223 */ /* 0x080fe200000100ae */
[----:B------:R-:W-:Y:S01]  /*14b0*/  FFMA.FTZ R93, R240, R81, R93 ;  /* 0x00000051f05d7223 */ /* 0x000fe2000001005d */
[----:B------:R-:W-:Y:S01]  /*14c0*/  FMUL.FTZ R81, R215, R80 ;  /* 0x00000050d7517220 */ /* 0x000fe20000410000 */
[----:B------:R-:W-:Y:S01]  /*14d0*/  FADD.FTZ R143, R94, R143 ;  /* 0x0000008f5e8f7221 */ /* 0x000fe20000010000 */
[CC--:B------:R-:W-:Y:S01]  /*14e0*/  FFMA.FTZ R173, R223.reuse, R94.reuse, R173 ;  /* 0x0000005edfad7223 */ /* 0x0c0fe200000100ad */
[----:B------:R-:W-:Y:S01]  /*14f0*/  SHF.L.U32 R82, R100, 0x10, RZ ;  /* 0x0000001064527819 */ /* 0x000fe200000006ff */
[----:B------:R-:W-:Y:S01]  /*1500*/  FFMA.FTZ R94, R216, R94, R81 ;  /* 0x0000005ed85e7223 */ /* 0x000fe20000010051 */
[----:B------:R-:W-:Y:S01]  /*1510*/  FADD.FTZ R81, -R236, R96 ;  /* 0x00000060ec517221 */ /* 0x000fe20000010100 */
[----:B------:R-:W-:Y:S01]  /*1520*/  FADD.FTZ R13, R80, R13 ;  /* 0x0000000d500d7221 */ /* 0x000fe20000010000 */
[----:B------:R-:W-:Y:S01]  /*1530*/  FFMA.FTZ R35, R223, R80, R35 ;  /* 0x00000050df237223 */ /* 0x000fe20000010023 */
[----:B------:R-:W-:Y:S01]  /*1540*/  SHF.L.U32 R80, R104, 0x10, RZ ;  /* 0x0000001068507819 */ /* 0x000fe200000006ff */
[----:B------:R-:W-:Y:S01]  /*1550*/  FMUL.FTZ R92, R190, R81 ;  /* 0x00000051be5c7220 */ /* 0x000fe20000410000 */
[----:B------:R-:W-:Y:S01]  /*1560*/  FMUL.FTZ R225, R225, R82 ;  /* 0x00000052e1e17220 */ /* 0x000fe20000410000 */
[----:B------:R-:W-:Y:S01]  /*1570*/  FADD.FTZ R227, -R236, R98 ;  /* 0x00000062ece37221 */ /* 0x000fe20000010100 */
[----:B------:R-:W3:Y:S01]  /*1580*/  LDG.E.128 R116, desc[UR10][R124.64] ;  /* 0x0000000a7c747981 */ /* 0x000ee2000c1e1d00 */
[----:B------:R-:W-:Y:S01]  /*1590*/  FADD.FTZ R163, R80, R163 ;  /* 0x000000a350a37221 */ /* 0x000fe20000010000 */
[-C--:B------:R-:W-:Y:S01]  /*15a0*/  FFMA.FTZ R187, R92, R80.reuse, R187 ;  /* 0x000000505cbb7223 */ /* 0x080fe200000100bb */
[----:B------:R-:W-:Y:S01]  /*15b0*/  FFMA.FTZ R225, R226, R80, R225 ;  /* 0x00000050e2e17223 */ /* 0x000fe200000100e1 */
[----:B------:R-:W-:Y:S01]  /*15c0*/  SHF.L.U32 R80, R101, 0x10, RZ ;  /* 0x0000001065507819 */ /* 0x000fe200000006ff */
[----:B------:R-:W-:-:S02]  /*15d0*/  IMAD.U32 R226, R105, 0x10000, RZ ;  /* 0x0001000069e27824 */ /* 0x000fc400078e00ff */
[----:B------:R-:W-:Y:S01]  /*15e0*/  FMUL.FTZ R227, R190, R227 ;  /* 0x000000e3bee37220 */ /* 0x000fe20000410000 */
[----:B------:R-:W-:Y:S01]  /*15f0*/  IMAD.WIDE.U32 R120, R219, 0x10, R120 ;  /* 0x00000010db787825 */ /* 0x000fe200078e0078 */
[----:B------:R-:W4:Y:S03]  /*1600*/  LDG.E.128 R112, desc[UR10][R112.64] ;  /* 0x0000000a70707981 */ /* 0x000f26000c1e1d00 */
[----:B------:R-:W-:Y:S01]  /*1610*/  FMUL.FTZ R81, R231, R80 ;  /* 0x00000050e7517220 */ /* 0x000fe20000410000 */
[----:B------:R-:W-:Y:S01]  /*1620*/  FADD.FTZ R12, R83, R12 ;  /* 0x0000000c530c7221 */ /* 0x000fe20000010000 */
[----:B------:R-:W-:Y:S01]  /*1630*/  FFMA.FTZ R36, R222, R83, R36 ;  /* 0x00000053de247223 */ /* 0x000fe20000010024 */
[----:B------:R-:W-:Y:S01]  /*1640*/  FADD.FTZ R155, R226, R155 ;  /* 0x0000009be29b7221 */ /* 0x000fe20000010000 */
[CC--:B------:R-:W-:Y:S01]  /*1650*/  FFMA.FTZ R185, R227.reuse, R226.reuse, R185 ;  /* 0x000000e2e3b97223 */ /* 0x0c0fe200000100b9 */
[----:B------:R-:W4:Y:S01]  /*1660*/  LDL R83, [R1+0x4] ;  /* 0x0000040001537983 */ /* 0x000f220000100800 */
[----:B------:R-:W-:Y:S01]  /*1670*/  FFMA.FTZ R226, R228, R226, R81 ;  /* 0x000000e2e4e27223 */ /* 0x000fe20000010051 */
[----:B------:R-:W-:Y:S01]  /*1680*/  FADD.FTZ R81, -R236, R108 ;  /* 0x0000006cec517221 */ /* 0x000fe20000010100 */
[----:B------:R-:W-:Y:S01]  /*1690*/  FADD.FTZ R23, R80, R23 ;  /* 0x0000001750177221 */ /* 0x000fe20000010000 */
[----:B------:R-:W4:Y:S01]  /*16a0*/  LDG.E.128 R120, desc[UR10][R120.64] ;  /* 0x0000000a78787981 */ /* 0x000f22000c1e1d00 */
[----:B------:R-:W-:Y:S01]  /*16b0*/  FFMA.FTZ R131, R227, R80, R131 ;  /* 0x00000050e3837223 */ /* 0x000fe20000010083 */
[----:B------:R-:W-:Y:S01]  /*16c0*/  PRMT R87, R87, 0x7632, R87 ;  /* 0x0000763257577816 */ /* 0x000fe20000000057 */
[----:B------:R-:W-:Y:S01]  /*16d0*/  FADD.FTZ R95, -R236, R95 ;  /* 0x0000005fec5f7221 */ /* 0x000fe20000010100 */
[----:B------:R-:W-:Y:S01]  /*16e0*/  SHF.L.U32 R80, R102, 0x10, RZ ;  /* 0x0000001066507819 */ /* 0x000fe200000006ff */
[C---:B------:R-:W-:Y:S01]  /*16f0*/  FMUL.FTZ R228, R190.reuse, R81 ;  /* 0x00000051bee47220 */ /* 0x040fe20000410000 */
[----:B------:R-:W4:Y:S01]  /*1700*/  LDL R88, [R1+0x28] ;  /* 0x0000280001587983 */ /* 0x000f220000100800 */
[----:B------:R-:W-:Y:S01]  /*1710*/  SHF.L.U32 R87, R87, 0x10, RZ ;  /* 0x0000001057577819 */ /* 0x000fe200000006ff */
[----:B------:R-:W-:Y:S01]  /*1720*/  FMUL.FTZ R224, R190, R95 ;  /* 0x0000005fbee07220 */ /* 0x000fe20000410000 */
[----:B------:R-:W-:Y:S01]  /*1730*/  SHF.L.U32 R108, R106, 0x10, RZ ;  /* 0x000000106a6c7819 */ /* 0x000fe200000006ff */
[-C--:B------:R-:W-:Y:S01]  /*1740*/  FMUL.FTZ R81, R230, R80.reuse ;  /* 0x00000050e6517220 */ /* 0x080fe20000410000 */
[----:B------:R-:W-:Y:S01]  /*1750*/  FADD.FTZ R3, R80, R3 ;  /* 0x0000000350037221 */ /* 0x000fe20000010000 */
[----:B------:R-:W-:Y:S01]  /*1760*/  FFMA.FTZ R129, R228, R80, R129 ;  /* 0x00000050e4817223 */ /* 0x000fe20000010081 */
[----:B------:R-:W-:Y:S01]  /*1770*/  SHF.L.U32 R80, R103, 0x10, RZ ;  /* 0x0000001067507819 */ /* 0x000fe200000006ff */
[-C--:B------:R-:W-:Y:S01]  /*1780*/  FMUL.FTZ R95, R213, R87.reuse ;  /* 0x00000057d55f7220 */ /* 0x080fe20000410000 */
[----:B------:R-:W-:Y:S01]  /*1790*/  FADD.FTZ R14, R87, R14 ;  /* 0x0000000e570e7221 */ /* 0x000fe20000010000 */
[----:B------:R-:W-:Y:S01]  /*17a0*/  FFMA.FTZ R34, R224, R87, R34 ;  /* 0x00000057e0227223 */ /* 0x000fe20000010022 */
[----:B------:R-:W-:Y:S01]  /*17b0*/  FADD.FTZ R153, R108, R153 ;  /* 0x000000996c997221 */ /* 0x000fe20000010000 */
[-C--:B------:R-:W-:Y:S01]  /*17c0*/  FFMA.FTZ R183, R228, R108.reuse, R183 ;  /* 0x0000006ce4b77223 */ /* 0x080fe200000100b7 */
[----:B------:R-:W4:Y:S01]  /*17d0*/  LDL R87, [R1+0x2c] ;  /* 0x00002c0001577983 */ /* 0x000f220000100800 */
[----:B------:R-:W-:Y:S01]  /*17e0*/  FFMA.FTZ R108, R229, R108, R81 ;  /* 0x0000006ce56c7223 */ /* 0x000fe20000010051 */
[----:B------:R-:W-:Y:S01]  /*17f0*/  PRMT R85, R85, 0x7632, R85 ;  /* 0x0000763255557816 */ /* 0x000fe20000000055 */
[----:B------:R-:W-:Y:S01]  /*1800*/  FADD.FTZ R25, R82, R25 ;  /* 0x0000001952197221 */ /* 0x000fe20000010000 */
[----:B------:R-:W-:Y:S01]  /*1810*/  FFMA.FTZ R133, R92, R82, R133 ;  /* 0x000000525c857223 */ /* 0x000fe20000010085 */
[----:B------:R-:W4:Y:S01]  /*1820*/  LDL R86, [R1+0x18] ;  /* 0x0000180001567983 */ /* 0x000f220000100800 */
[----:B------:R-:W-:-:S03]  /*1830*/  SHF.L.U32 R85, R85, 0x10, RZ ;  /* 0x0000001055557819 */ /* 0x000fc600000006ff */
[----:B------:R-:W4:Y:S02]  /*1840*/  LDL R82, [R1+0xc] ;  /* 0x00000c0001527983 */ /* 0x000f240000100800 */
[-C--:B------:R-:W-:Y:S01]  /*1850*/  FFMA.FTZ R38, R218, R85.reuse, R38 ;  /* 0x00000055da267223 */ /* 0x080fe20000010026 */
[----:B------:R-:W-:Y:S01]  /*1860*/  FADD.FTZ R10, R85, R10 ;  /* 0x0000000a550a7221 */ /* 0x000fe20000010000 */
[----:B------:R-:W-:Y:S01]  /*1870*/  FMUL.FTZ R217, R243, R85 ;  /* 0x00000055f3d97220 */ /* 0x000fe20000410000 */
[----:B------:R-:W4:Y:S04]  /*1880*/  LDG.E.128 R124, desc[UR10][R124.64+0x10] ;  /* 0x0000100a7c7c7981 */ /* 0x000f28000c1e1d00 */
[----:B------:R-:W4:Y:S01]  /*1890*/  LDL R85, [R1+0x1c] ;  /* 0x00001c0001557983 */ /* 0x000f220000100800 */
[----:B--2---:R-:W-:-:S03]  /*18a0*/  FMUL.FTZ R81, R84, R80 ;  /* 0x0000005054517220 */ /* 0x004fc60000410000 */
[----:B------:R-:W2:Y:S01]  /*18b0*/  LDL R84, [R1+0x8] ;  /* 0x0000080001547983 */ /* 0x000ea20000100800 */
[C---:B------:R-:W-:Y:S01]  /*18c0*/  FADD.FTZ R229, -R236.reuse, R110 ;  /* 0x0000006eece57221 */ /* 0x040fe20000010100 */
[----:B------:R-:W-:Y:S01]  /*18d0*/  FADD.FTZ R97, -R236, R97 ;  /* 0x00000061ec617221 */ /* 0x000fe20000010100 */
[----:B------:R-:W-:Y:S02]  /*18e0*/  SHF.L.U32 R110, R107, 0x10, RZ ;  /* 0x000000106b6e7819 */ /* 0x000fe400000006ff */
[C---:B------:R-:W-:Y:S01]  /*18f0*/  FMUL.FTZ R229, R190.reuse, R229 ;  /* 0x000000e5bee57220 */ /* 0x040fe20000410000 */
[----:B------:R-:W-:Y:S01]  /*1900*/  FMUL.FTZ R231, R190, R97 ;  /* 0x00000061bee77220 */ /* 0x000fe20000410000 */
[----:B------:R-:W-:Y:S01]  /*1910*/  PRMT R89, R89, 0x7632, R89 ;  /* 0x0000763259597816 */ /* 0x000fe20000000059 */
[----:B------:R-:W-:Y:S01]  /*1920*/  FADD.FTZ R5, R80, R5 ;  /* 0x0000000550057221 */ /* 0x000fe20000010000 */
[C---:B------:R-:W-:Y:S01]  /*1930*/  FFMA.FTZ R43, R229.reuse, R80, R43 ;  /* 0x00000050e52b7223 */ /* 0x040fe2000001002b */
[----:B------:R-:W-:Y:S01]  /*1940*/  PRMT R100, R100, 0x7632, R100 ;  /* 0x0000763264647816 */ /* 0x000fe20000000064 */
[----:B------:R-:W-:Y:S01]  /*1950*/  FADD.FTZ R151, R110, R151 ;  /* 0x000000976e977221 */ /* 0x000fe20000010000 */
[----:B------:R-:W-:Y:S01]  /*1960*/  FFMA.FTZ R181, R229, R110, R181 ;  /* 0x0000006ee5b57223 */ /* 0x000fe200000100b5 */
[----:B------:R-:W-:Y:S01]  /*1970*/  SHF.L.U32 R89, R89, 0x10, RZ ;  /* 0x0000001059597819 */ /* 0x000fe200000006ff */
[----:B------:R-:W-:Y:S01]  /*1980*/  FADD.FTZ R99, -R236, R99 ;  /* 0x00000063ec637221 */ /* 0x000fe20000010100 */
[----:B------:R-:W-:-:S03]  /*1990*/  PRMT R104, R104, 0x7632, R104 ;  /* 0x0000763268687816 */ /* 0x000fc60000000068 */
[----:B------:R-:W-:Y:S01]  /*19a0*/  FMUL.FTZ R233, R190, R99 ;  /* 0x00000063bee97220 */ /* 0x000fe20000410000 */
[-C--:B------:R-:W-:Y:S01]  /*19b0*/  FFMA.FTZ R176, R218, R89.reuse, R176 ;  /* 0x00000059dab07223 */ /* 0x080fe200000100b0 */
[----:B------:R-:W-:Y:S01]  /*19c0*/  FADD.FTZ R146, R89, R146 ;  /* 0x0000009259927221 */ /* 0x000fe20000010000 */
[----:B------:R-:W-:Y:S01]  /*19d0*/  FFMA.FTZ R217, R244, R89, R217 ;  /* 0x00000059f4d97223 */ /* 0x000fe200000100d9 */
[----:B------:R-:W-:Y:S01]  /*19e0*/  PRMT R102, R102, 0x7632, R102 ;  /* 0x0000763266667816 */ /* 0x000fe20000000066 */
[C---:B------:R-:W-:Y:S01]  /*19f0*/  FADD.FTZ R111, -R236.reuse, R111 ;  /* 0x0000006fec6f7221 */ /* 0x040fe20000010100 */
[----:B------:R-:W-:Y:S01]  /*1a00*/  PRMT R103, R103, 0x7632, R103 ;  /* 0x0000763267677816 */ /* 0x000fe20000000067 */
[----:B---3--:R-:W-:-:S04]  /*1a10*/  FADD.FTZ R97, -R236, R116 ;  /* 0x00000074ec617221 */ /* 0x008fc80000010100 */
[----:B------:R-:W-:Y:S01]  /*1a20*/  FMUL.FTZ R97, R190, R97 ;  /* 0x00000061be617220 */ /* 0x000fe20000410000 */
[----:B----4-:R-:W-:Y:S01]  /*1a30*/  SHF.L.U32 R80, R112, 0x10, RZ ;  /* 0x0000001070507819 */ /* 0x010fe200000006ff */
[----:B------:R-:W-:Y:S01]  /*1a40*/  FFMA.FTZ R110, R83, R110, R81 ;  /* 0x0000006e536e7223 */ /* 0x000fe20000010051 */
[----:B------:R-:W-:-:S03]  /*1a50*/  SHF.L.U32 R83, R100, 0x10, RZ ;  /* 0x0000001064537819 */ /* 0x000fc600000006ff */
[----:B------:R-:W-:Y:S01]  /*1a60*/  FADD.FTZ R15, R80, R15 ;  /* 0x0000000f500f7221 */ /* 0x000fe20000010000 */
[CC--:B------:R-:W-:Y:S01]  /*1a70*/  FFMA.FTZ R33, R97.reuse, R80.reuse, R33 ;  /* 0x0000005061217223 */ /* 0x0c0fe20000010021 */
[----:B------:R-:W-:Y:S01]  /*1a80*/  SHF.L.U32 R96, R120, 0x10, RZ ;  /* 0x0000001078607819 */ /* 0x000fe200000006ff */
[----:B------:R-:W-:Y:S01]  /*1a90*/  FMUL.FTZ R80, R210, R80 ;  /* 0x00000050d2507220 */ /* 0x000fe20000410000 */
[----:B------:R-:W-:Y:S01]  /*1aa0*/  FADD.FTZ R99, -R236, R118 ;  /* 0x00000076ec637221 */ /* 0x000fe20000010100 */
[----:B------:R-:W-:Y:S02]  /*1ab0*/  SHF.L.U32 R81, R104, 0x10, RZ ;  /* 0x0000001068517819 */ /* 0x000fe400000006ff */
[----:B------:R-:W-:Y:S01]  /*1ac0*/  FADD.FTZ R141, R96, R141 ;  /* 0x0000008d608d7221 */ /* 0x000fe20000010000 */
[-C--:B------:R-:W-:Y:S01]  /*1ad0*/  FMUL.FTZ R230, R88, R83.reuse ;  /* 0x0000005358e67220 */ /* 0x080fe20000410000 */
[-C--:B------:R-:W-:Y:S01]  /*1ae0*/  FFMA.FTZ R171, R97, R96.reuse, R171 ;  /* 0x0000006061ab7223 */ /* 0x080fe200000100ab */
[----:B------:R-:W1:Y:S01]  /*1af0*/  LDC.64 R88, c[0x0][0x3b0] ;  /* 0x0000ec00ff587b82 */ /* 0x000e620000000a00 */
[----:B------:R-:W-:Y:S01]  /*1b00*/  FFMA.FTZ R96, R211, R96, R80 ;  /* 0x00000060d3607223 */ /* 0x000fe20000010050 */
[----:B------:R-:W-:Y:S01]  /*1b10*/  SHF.L.U32 R80, R113, 0x10, RZ ;  /* 0x0000001071507819 */ /* 0x000fe200000006ff */
[----:B------:R-:W-:Y:S01]  /*1b20*/  FFMA.FTZ R132, R231, R83, R132 ;  /* 0x00000053e7847223 */ /* 0x000fe20000010084 */
[----:B------:R-:W-:Y:S01]  /*1b30*/  FADD.FTZ R24, R83, R24 ;  /* 0x0000001853187221 */ /* 0x000fe20000010000 */
[----:B------:R-:W-:Y:S01]  /*1b40*/  FMUL.FTZ R99, R190, R99 ;  /* 0x00000063be637220 */ /* 0x000fe20000410000 */
[----:B------:R-:W-:-:S02]  /*1b50*/  PRMT R106, R106, 0x7632, R106 ;  /* 0x000076326a6a7816 */ /* 0x000fc4000000006a */
[----:B------:R-:W-:Y:S02]  /*1b60*/  SHF.L.U32 R83, R102, 0x10, RZ ;  /* 0x0000001066537819 */ /* 0x000fe400000006ff */
[----:B------:R-:W-:Y:S01]  /*1b70*/  PRMT R113, R113, 0x7632, R113 ;  /* 0x0000763271717816 */ /* 0x000fe20000000071 */
[-C--:B------:R-:W-:Y:S01]  /*1b80*/  FFMA.FTZ R186, R231, R81.reuse, R186 ;  /* 0x00000051e7ba7223 */ /* 0x080fe200000100ba */
[----:B------:R-:W-:Y:S01]  /*1b90*/  SHF.L.U32 R103, R103, 0x10, RZ ;  /* 0x0000001067677819 */ /* 0x000fe200000006ff */
[----:B------:R-:W-:Y:S01]  /*1ba0*/  FADD.FTZ R162, R81, R162 ;  /* 0x000000a251a27221 */ /* 0x000fe20000010000 */
[----:B------:R-:W-:Y:S01]  /*1bb0*/  FFMA.FTZ R230, R87, R81, R230 ;  /* 0x0000005157e67223 */ /* 0x000fe200000100e6 */
[----:B------:R-:W-:Y:S01]  /*1bc0*/  PRMT R107, R107, 0x7632, R107 ;  /* 0x000076326b6b7816 */ /* 0x000fe2000000006b */
[----:B------:R-:W-:Y:S01]  /*1bd0*/  FMUL.FTZ R237, R190, R111 ;  /* 0x0000006fbeed7220 */ /* 0x000fe20000410000 */
[----:B------:R-:W-:Y:S01]  /*1be0*/  FADD.FTZ R17, R80, R17 ;  /* 0x0000001150117221 */ /* 0x000fe20000010000 */
[----:B------:R-:W-:-:S02]  /*1bf0*/  IMAD.U32 R98, R121, 0x10000, RZ ;  /* 0x0001000079627824 */ /* 0x000fc400078e00ff */
[-C--:B------:R-:W-:Y:S01]  /*1c00*/  FFMA.FTZ R31, R99, R80.reuse, R31 ;  /* 0x00000050631f7223 */ /* 0x080fe2000001001f */
[----:B------:R-:W-:Y:S01]  /*1c10*/  SHF.L.U32 R81, R106, 0x10, RZ ;  /* 0x000000106a517819 */ /* 0x000fe200000006ff */
[----:B------:R-:W-:Y:S01]  /*1c20*/  FMUL.FTZ R80, R206, R80 ;  /* 0x00000050ce507220 */ /* 0x000fe20000410000 */
[----:B------:R-:W-:Y:S02]  /*1c30*/  PRMT R121, R121, 0x7632, R121 ;  /* 0x0000763279797816 */ /* 0x000fe40000000079 */
[----:B------:R-:W-:Y:S02]  /*1c40*/  SHF.L.U32 R113, R113, 0x10, RZ ;  /* 0x0000001071717819 */ /* 0x000fe400000006ff */
[----:B------:R-:W-:Y:S01]  /*1c50*/  PRMT R101, R101, 0x7632, R101 ;  /* 0x0000763265657816 */ /* 0x000fe20000000065 */
[-C--:B------:R-:W-:Y:S01]  /*1c60*/  FFMA.FTZ R42, R237, R103.reuse, R42 ;  /* 0x00000067ed2a7223 */ /* 0x080fe2000001002a */
[----:B------:R-:W-:Y:S01]  /*1c70*/  SHF.L.U32 R107, R107, 0x10, RZ ;  /* 0x000000106b6b7819 */ /* 0x000fe200000006ff */
[----:B------:R-:W-:Y:S01]  /*1c80*/  FADD.FTZ R6, R103, R6 ;  /* 0x0000000667067221 */ /* 0x000fe20000010000 */
[----:B------:R-:W-:Y:S01]  /*1c90*/  FADD.FTZ R139, R98, R139 ;  /* 0x0000008b628b7221 */ /* 0x000fe20000010000 */
[-C--:B------:R-:W-:Y:S01]  /*1ca0*/  FFMA.FTZ R169, R99, R98.reuse, R169 ;  /* 0x0000006263a97223 */ /* 0x080fe200000100a9 */
[----:B------:R-:W-:Y:S01]  /*1cb0*/  FMUL.FTZ R103, R251, R103 ;  /* 0x00000067fb677220 */ /* 0x000fe20000410000 */
[----:B------:R-:W-:Y:S01]  /*1cc0*/  FFMA.FTZ R98, R207, R98, R80 ;  /* 0x00000062cf627223 */ /* 0x000fe20000010050 */
[----:B------:R-:W-:Y:S01]  /*1cd0*/  SHF.L.U32 R121, R121, 0x10, RZ ;  /* 0x0000001079797819 */ /* 0x000fe200000006ff */
[----:B------:R-:W-:Y:S01]  /*1ce0*/  FMUL.FTZ R80, R204, R113 ;  /* 0x00000071cc507220 */ /* 0x000fe20000410000 */
[----:B------:R-:W-:-:S02]  /*1cf0*/  PRMT R105, R105, 0x7632, R105 ;  /* 0x0000763269697816 */ /* 0x000fc40000000069 */
[----:B------:R-:W-:Y:S01]  /*1d00*/  SHF.L.U32 R101, R101, 0x10, RZ ;  /* 0x0000001065657819 */ /* 0x000fe200000006ff */
[----:B------:R-:W-:Y:S01]  /*1d10*/  FFMA.FTZ R238, R252, R107, R103 ;  /* 0x0000006bfcee7223 */ /* 0x000fe20000010067 */
[----:B------:R-:W-:Y:S01]  /*1d20*/  FFMA.FTZ R103, R205, R121, R80 ;  /* 0x00000079cd677223 */ /* 0x000fe20000010050 */
[----:B------:R-:W-:Y:S01]  /*1d30*/  IMAD.U32 R105, R105, 0x10000, RZ ;  /* 0x0001000069697824 */ /* 0x000fe200078e00ff */
[----:B------:R-:W-:Y:S01]  /*1d40*/  SHF.L.U32 R80, R122, 0x10, RZ ;  /* 0x000000107a507819 */ /* 0x000fe200000006ff */
[----:B------:R-:W-:Y:S02]  /*1d50*/  FMUL.FTZ R232, R86, R101 ;  /* 0x0000006556e87220 */ /* 0x000fe40000410000 */
[-C--:B------:R-:W-:Y:S01]  /*1d60*/  FFMA.FTZ R184, R233, R105.reuse, R184 ;  /* 0x00000069e9b87223 */ /* 0x080fe200000100b8 */
[----:B------:R-:W-:Y:S01]  /*1d70*/  FADD.FTZ R154, R105, R154 ;  /* 0x0000009a699a7221 */ /* 0x000fe20000010000 */
[----:B------:R-:W-:Y:S01]  /*1d80*/  FFMA.FTZ R232, R85, R105, R232 ;  /* 0x0000006955e87223 */ /* 0x000fe200000100e8 */
[----:B-1----:R-:W-:-:S06]  /*1d90*/  IMAD.WIDE.U32 R86, R212, 0x8, R88 ;  /* 0x00000008d4567825 */ /* 0x002fcc00078e0058 */
[----:B------:R-:W5:Y:S01]  /*1da0*/  LDG.E.64 R86, desc[UR10][R86.64] ;  /* 0x0000000a56567981 */ /* 0x000f62000c1e1b00 */
[----:B------:R-:W-:Y:S01]  /*1db0*/  FADD.FTZ R109, -R236, R109 ;  /* 0x0000006dec6d7221 */ /* 0x000fe20000010100 */
[----:B------:R-:W-:-:S03]  /*1dc0*/  PRMT R112, R112, 0x7632, R112 ;  /* 0x0000763270707816 */ /* 0x000fc60000000070 */
[----:B------:R-:W-:Y:S01]  /*1dd0*/  FMUL.FTZ R235, R190, R109 ;  /* 0x0000006dbeeb7220 */ /* 0x000fe20000410000 */
[----:B------:R-:W-:Y:S01]  /*1de0*/  FADD.FTZ R4, R83, R4 ;  /* 0x0000000453047221 */ /* 0x000fe20000010000 */
[----:B------:R-:W-:Y:S01]  /*1df0*/  FFMA.FTZ R130, R233, R101, R130 ;  /* 0x00000065e9827223 */ /* 0x000fe20000010082 */
[----:B------:R-:W-:Y:S01]  /*1e00*/  FADD.FTZ R2, R101, R2 ;  /* 0x0000000265027221 */ /* 0x000fe20000010000 */
[----:B------:R-:W-:Y:S01]  /*1e10*/  FFMA.FTZ R128, R235, R83, R128 ;  /* 0x00000053eb807223 */ /* 0x000fe20000010080 */
[----:B------:R-:W-:Y:S01]  /*1e20*/  PRMT R120, R120, 0x7632, R120 ;  /* 0x0000763278787816 */ /* 0x000fe20000000078 */
[----:B------:R-:W-:Y:S01]  /*1e30*/  FADD.FTZ R101, -R236, R117 ;  /* 0x00000075ec657221 */ /* 0x000fe20000010100 */
[----:B------:R-:W-:Y:S01]  /*1e40*/  FADD.FTZ R152, R81, R152 ;  /* 0x0000009851987221 */ /* 0x000fe20000010000 */
[----:B------:R-:W-:Y:S02]  /*1e50*/  FFMA.FTZ R182, R235, R81, R182 ;  /* 0x00000051ebb67223 */ /* 0x000fe400000100b6 */
[----:B------:R-:W-:Y:S01]  /*1e60*/  FMUL.FTZ R101, R190, R101 ;  /* 0x00000065be657220 */ /* 0x000fe20000410000 */
[----:B------:R-:W-:Y:S01]  /*1e70*/  PRMT R122, R122, 0x7632, R122 ;  /* 0x000076327a7a7816 */ /* 0x000fe2000000007a */
[----:B------:R-:W-:Y:S01]  /*1e80*/  FADD.FTZ R125, -R236, R125 ;  /* 0x0000007dec7d7221 */ /* 0x000fe20000010100 */
[----:B------:R-:W-:Y:S01]  /*1e90*/  FADD.FTZ R150, R107, R150 ;  /* 0x000000966b967221 */ /* 0x000fe20000010000 */
[----:B------:R-:W-:Y:S01]  /*1ea0*/  FFMA.FTZ R180, R237, R107, R180 ;  /* 0x0000006bedb47223 */ /* 0x000fe200000100b4 */
[----:B------:R-:W-:Y:S01]  /*1eb0*/  FADD.FTZ R137, R80, R137 ;  /* 0x0000008950897221 */ /* 0x000fe20000010000 */
[----:B------:R-:W-:-:S02]  /*1ec0*/  IMAD.U32 R107, R122, 0x10000, RZ ;  /* 0x000100007a6b7824 */ /* 0x000fc400078e00ff */
[----:B------:R-:W-:Y:S02]  /*1ed0*/  FMUL.FTZ R106, R190, R125 ;  /* 0x0000007dbe6a7220 */ /* 0x000fe40000410000 */
[----:B------:R-:W-:Y:S02]  /*1ee0*/  FADD.FTZ R136, R107, R136 ;  /* 0x000000886b887221 */ /* 0x000fe40000010000 */
[----:B------:R-:W-:Y:S01]  /*1ef0*/  FFMA.FTZ R166, R106, R107, R166 ;  /* 0x0000006b6aa67223 */ /* 0x000fe200000100a6 */
[----:B------:R-:W-:-:S04]  /*1f00*/  PRMT R91, R91, 0x7632, R91 ;  /* 0x000076325b5b7816 */ /* 0x000fc8000000005b */
[----:B------:R-:W-:-:S05]  /*1f10*/  SHF.L.U32 R91, R91, 0x10, RZ ;  /* 0x000000105b5b7819 */ /* 0x000fca00000006ff */
[----:B------:R-:W-:Y:S01]  /*1f20*/  FFMA.FTZ R95, R214, R91, R95 ;  /* 0x0000005bd65f7223 */ /* 0x000fe2000001005f */
[----:B------:R-:W-:-:S04]  /*1f30*/  FADD.FTZ R111, -R236, R126 ;  /* 0x0000007eec6f7221 */ /* 0x000fc80000010100 */
[----:B------:R-:W-:Y:S01]  /*1f40*/  FMUL.FTZ R111, R190, R111 ;  /* 0x0000006fbe6f7220 */ /* 0x000fe20000410000 */
[----:B--2---:R-:W-:-:S04]  /*1f50*/  FMUL.FTZ R234, R84, R83 ;  /* 0x0000005354ea7220 */ /* 0x004fc80000410000 */
[----:B------:R-:W-:Y:S01]  /*1f60*/  FFMA.FTZ R234, R82, R81, R234 ;  /* 0x0000005152ea7223 */ /* 0x000fe200000100ea */
[----:B------:R-:W-:-:S05]  /*1f70*/  SHF.L.U32 R82, R114, 0x10, RZ ;  /* 0x0000001072527819 */ /* 0x000fca00000006ff */
[----:B------:R-:W-:-:S04]  /*1f80*/  FMUL.FTZ R84, R202, R82 ;  /* 0x00000052ca547220 */ /* 0x000fc80000410000 */
[----:B------:R-:W-:Y:S01]  /*1f90*/  FFMA.FTZ R105, R203, R80, R84 ;  /* 0x00000050cb697223 */ /* 0x000fe20000010054 */
[----:B------:R-:W-:-:S04]  /*1fa0*/  IMAD.WIDE.U32 R84, R219, 0x8, R88 ;  /* 0x00000008db547825 */ /* 0x000fc800078e0058 */
[----:B------:R-:W-:Y:S02]  /*1fb0*/  IMAD.WIDE.U32 R88, R188, 0x8, R88 ;  /* 0x00000008bc587825 */ /* 0x000fe400078e0058 */
[----:B------:R-:W5:Y:S04]  /*1fc0*/  LDG.E.64 R84, desc[UR10][R84.64] ;  /* 0x0000000a54547981 */ /* 0x000f68000c1e1b00 */
[----:B------:R-:W5:Y:S01]  /*1fd0*/  LDG.E.64 R88, desc[UR10][R88.64] ;  /* 0x0000000a58587981 */ /* 0x000f62000c1e1b00 */
[----:B------:R-:W-:Y:S02]  /*1fe0*/  SHF.L.U32 R83, R112, 0x10, RZ ;  /* 0x0000001070537819 */ /* 0x000fe400000006ff */
[----:B------:R-:W-:-:S03]  /*1ff0*/  SHF.L.U32 R81, R120, 0x10, RZ ;  /* 0x0000001078517819 */ /* 0x000fc600000006ff */
[----:B------:R-:W-:Y:S02]  /*2000*/  FMUL.FTZ R100, R208, R83 ;  /* 0x00000053d0647220 */ /* 0x000fe40000410000 */
[-C--:B------:R-:W-:Y:S01]  /*2010*/  FFMA.FTZ R170, R101, R81.reuse, R170 ;  /* 0x0000005165aa7223 */ /* 0x080fe200000100aa */
[----:B------:R-:W-:Y:S01]  /*2020*/  FADD.FTZ R140, R81, R140 ;  /* 0x0000008c518c7221 */ /* 0x000fe20000010000 */
[----:B------:R-:W-:Y:S01]  /*2030*/  FFMA.FTZ R100, R209, R81, R100 ;  /* 0x00000051d1647223 */ /* 0x000fe20000010064 */
[----:B------:R-:W-:-:S04]  /*2040*/  FADD.FTZ R81, -R236, R124 ;  /* 0x0000007cec517221 */ /* 0x000fc80000010100 */
[----:B------:R-:W-:Y:S01]  /*2050*/  FMUL.FTZ R104, R190, R81 ;  /* 0x00000051be687220 */ /* 0x000fe20000410000 */
[----:B------:R-:W-:-:S04]  /*2060*/  FADD.FTZ R81, RZ, R225 ;  /* 0x000000e1ff517221 */ /* 0x000fc80000010000 */
[----:B------:R-:W-:Y:S01]  /*2070*/  FADD.FTZ R81, R230, R81 ;  /* 0x00000051e6517221 */ /* 0x000fe20000010000 */
[----:B0-----:R-:W-:-:S03]  /*2080*/  PRMT R114, R114, 0x7632, R114 ;  /* 0x0000763272727816 */ /* 0x001fc60000000072 */
[----:B------:R-:W-:Y:S01]  /*2090*/  FADD.FTZ R81, R226, R81 ;  /* 0x00000051e2517221 */ /* 0x000fe20000010000 */
[----:B------:R-:W-:Y:S01]  /*20a0*/  FFMA.FTZ R32, R101, R83, R32 ;  /* 0x0000005365207223 */ /* 0x000fe20000010020 */
[----:B------:R-:W-:Y:S01]  /*20b0*/  FADD.FTZ R16, R83, R16 ;  /* 0x0000001053107221 */ /* 0x000fe20000010000 */
[----:B------:R-:W-:Y:S01]  /*20c0*/  SHF.L.U32 R83, R114, 0x10, RZ ;  /* 0x0000001072537819 */ /* 0x000fe200000006ff */
[----:B------:R-:W-:Y:S01]  /*20d0*/  FADD.FTZ R81, R232, R81 ;  /* 0x00000051e8517221 */ /* 0x000fe20000010000 */
[----:B------:R-:W-:-:S03]  /*20e0*/  FFMA.FTZ R167, R104, R80, R167 ;  /* 0x0000005068a77223 */ /* 0x000fc600000100a7 */
[----:B------:R-:W-:Y:S01]  /*20f0*/  FADD.FTZ R81, R108, R81 ;  /* 0x000000516c517221 */ /* 0x000fe20000010000 */
[----:B------:R-:W-:-:S03]  /*2100*/  FMUL.FTZ R80, R200, R83 ;  /* 0x00000053c8507220 */ /* 0x000fc60000410000 */
[----:B------:R-:W-:Y:S01]  /*2110*/  FADD.FTZ R81, R234, R81 ;  /* 0x00000051ea517221 */ /* 0x000fe20000010000 */
[----:B------:R-:W-:Y:S01]  /*2120*/  FFMA.FTZ R107, R201, R107, R80 ;  /* 0x0000006bc96b7223 */ /* 0x000fe20000010050 */
[----:B------:R-:W-:Y:S02]  /*2130*/  FFMA.FTZ R80, R92, R225, RZ ;  /* 0x000000e15c507223 */ /* 0x000fe400000100ff */
[----:B------:R-:W-:Y:S02]  /*2140*/  FADD.FTZ R81, R110, R81 ;  /* 0x000000516e517221 */ /* 0x000fe40000010000 */
[----:B------:R-:W-:Y:S02]  /*2150*/  FFMA.FTZ R80, R231, R230, R80 ;  /* 0x000000e6e7507223 */ /* 0x000fe40000010050 */
[----:B------:R-:W-:Y:S01]  /*2160*/  FADD.FTZ R81, R238, R81 ;  /* 0x00000051ee517221 */ /* 0x000fe20000010000 */
[----:B------:R-:W-:Y:S01]  /*2170*/  FADD.FTZ R20, R83, R20 ;  /* 0x0000001453147221 */ /* 0x000fe20000010000 */
[----:B------:R-:W-:Y:S01]  /*2180*/  FFMA.FTZ R28, R106, R83, R28 ;  /* 0x000000536a1c7223 */ /* 0x000fe2000001001c */
[----:B------:R-:W-:Y:S01]  /*2190*/  FFMA.FTZ R80, R227, R226, R80 ;  /* 0x000000e2e3507223 */ /* 0x000fe20000010050 */
[----:B------:R-:W-:-:S03]  /*21a0*/  FADD.FTZ R83, R192, R81 ;  /* 0x00000051c0537221 */ /* 0x000fc60000010000 */
[----:B------:R-:W-:Y:S01]  /*21b0*/  FFMA.FTZ R81, R233, R232, R80 ;  /* 0x000000e8e9517223 */ /* 0x000fe20000010050 */
[----:B------:R-:W-:Y:S01]  /*21c0*/  FADD.FTZ R83, R196, R83 ;  /* 0x00000053c4537221 */ /* 0x000fe20000010000 */
[----:B------:R-:W-:Y:S01]  /*21d0*/  FADD.FTZ R19, R82, R19 ;  /* 0x0000001352137221 */ /* 0x000fe20000010000 */
[----:B------:R-:W-:Y:S01]  /*21e0*/  FFMA.FTZ R29, R104, R82, R29 ;  /* 0x00000052681d7223 */ /* 0x000fe2000001001d */
[----:B------:R-:W-:Y:S01]  /*21f0*/  FFMA.FTZ R80, R228, R108, R81 ;  /* 0x0000006ce4507223 */ /* 0x000fe20000010051 */
[----:B------:R-:W-:-:S03]  /*2200*/  FADD.FTZ R82, R194, R83 ;  /* 0x00000053c2527221 */ /* 0x000fc60000010000 */
        /* <DEDUP_REMOVED lines=9> */
[----:B------:R-:W-:Y:S01]  /*22a0*/  FADD.FTZ R83, R95, R112 ;  /* 0x000000705f537221 */ /* 0x000fe20000010000 */
[----:B------:R-:W-:Y:S02]  /*22b0*/  SHF.L.U32 R82, R115, 0x10, RZ ;  /* 0x0000001073527819 */ /* 0x000fe400000006ff */
[----:B------:R-:W-:Y:S01]  /*22c0*/  FFMA.FTZ R81, R195, R194, R90 ;  /* 0x000000c2c3517223 */ /* 0x000fe2000001005a */
[----:B------:R-:W-:Y:S01]  /*22d0*/  FADD.FTZ R83, R96, R83 ;  /* 0x0000005360537221 */ /* 0x000fe20000010000 */
[----:B------:R-:W-:Y:S02]  /*22e0*/  SHF.L.U32 R80, R123, 0x10, RZ ;  /* 0x000000107b507819 */ /* 0x000fe400000006ff */
[----:B------:R-:W-:Y:S01]  /*22f0*/  FFMA.FTZ R90, R218, R217, R81 ;  /* 0x000000d9da5a7223 */ /* 0x000fe20000010051 */
[----:B------:R-:W-:Y:S01]  /*2300*/  FADD.FTZ R83, R83, R100 ;  /* 0x0000006453537221 */ /* 0x000fe20000010000 */
[----:B------:R-:W-:-:S02]  /*2310*/  FMUL.FTZ R112, R198, R82 ;  /* 0x00000052c6707220 */ /* 0x000fc40000410000 */
[----:B------:R-:W-:Y:S01]  /*2320*/  FFMA.FTZ R81, R221, R220, R90 ;  /* 0x000000dcdd517223 */ /* 0x000fe2000001005a */
[----:B------:R-:W-:Y:S01]  /*2330*/  FADD.FTZ R90, R83, R98 ;  /* 0x00000062535a7221 */ /* 0x000fe20000010000 */
[----:B------:R-:W-:Y:S01]  /*2340*/  FADD.FTZ R135, R80, R135 ;  /* 0x0000008750877221 */ /* 0x000fe20000010000 */
[-C--:B------:R-:W-:Y:S01]  /*2350*/  FFMA.FTZ R165, R111, R80.reuse, R165 ;  /* 0x000000506fa57223 */ /* 0x080fe200000100a5 */
[----:B------:R-:W-:Y:S01]  /*2360*/  FFMA.FTZ R109, R199, R80, R112 ;  /* 0x00000050c76d7223 */ /* 0x000fe20000010070 */
[----:B------:R-:W-:Y:S01]  /*2370*/  PRMT R115, R115, 0x7632, R115 ;  /* 0x0000763273737816 */ /* 0x000fe20000000073 */
[----:B------:R-:W-:Y:S01]  /*2380*/  FFMA.FTZ R80, R222, R93, R81 ;  /* 0x0000005dde507223 */ /* 0x000fe20000010051 */
[----:B------:R-:W-:Y:S01]  /*2390*/  FADD.FTZ R90, R90, R103 ;  /* 0x000000675a5a7221 */ /* 0x000fe20000010000 */
[----:B------:R-:W-:Y:S02]  /*23a0*/  PRMT R123, R123, 0x7632, R123 ;  /* 0x000076327b7b7816 */ /* 0x000fe4000000007b */
[----:B------:R-:W-:Y:S01]  /*23b0*/  SHF.L.U32 R83, R115, 0x10, RZ ;  /* 0x0000001073537819 */ /* 0x000fe200000006ff */
[----:B------:R-:W-:Y:S01]  /*23c0*/  FFMA.FTZ R81, R223, R94, R80 ;  /* 0x0000005edf517223 */ /* 0x000fe20000010050 */
[----:B------:R-:W-:Y:S01]  /*23d0*/  FADD.FTZ R90, R90, R105 ;  /* 0x000000695a5a7221 */ /* 0x000fe20000010000 */
[----:B------:R-:W-:-:S02]  /*23e0*/  SHF.L.U32 R80, R123, 0x10, RZ ;  /* 0x000000107b507819 */ /* 0x000fc400000006ff */
[----:B------:R-:W-:Y:S01]  /*23f0*/  FFMA.FTZ R116, R224, R95, R81 ;  /* 0x0000005fe0747223 */ /* 0x000fe20000010051 */
[----:B------:R-:W-:Y:S01]  /*2400*/  FMUL.FTZ R112, R189, R83 ;  /* 0x00000053bd707220 */ /* 0x000fe20000410000 */
[----:B------:R-:W-:Y:S02]  /*2410*/  FADD.FTZ R114, R90, R107 ;  /* 0x0000006b5a727221 */ /* 0x000fe40000010000 */
[----:B------:R-:W-:Y:S01]  /*2420*/  FFMA.FTZ R90, R97, R96, R116 ;  /* 0x00000060615a7223 */ /* 0x000fe20000010074 */
[----:B------:R-:W-:Y:S01]  /*2430*/  FFMA.FTZ R112, R191, R80, R112 ;  /* 0x00000050bf707223 */ /* 0x000fe20000010070 */
[----:B------:R-:W-:Y:S02]  /*2440*/  FADD.FTZ R81, R114, R109 ;  /* 0x0000006d72517221 */ /* 0x000fe40000010000 */
[----:B------:R-:W-:Y:S01]  /*2450*/  FFMA.FTZ R90, R101, R100, R90 ;  /* 0x00000064655a7223 */ /* 0x000fe2000001005a */
[----:B------:R-:W-:Y:S01]  /*2460*/  FADD.FTZ R119, -R236, R119 ;  /* 0x00000077ec777221 */ /* 0x000fe20000010100 */
[----:B------:R-:W-:Y:S01]  /*2470*/  FADD.FTZ R81, R81, R112 ;  /* 0x0000007051517221 */ /* 0x000fe20000010000 */
[----:B------:R-:W-:Y:S01]  /*2480*/  FADD.FTZ R142, R91, R142 ;  /* 0x0000008e5b8e7221 */ /* 0x000fe20000010000 */
[----:B------:R-:W-:Y:S01]  /*2490*/  FFMA.FTZ R172, R224, R91, R172 ;  /* 0x0000005be0ac7223 */ /* 0x000fe200000100ac */
[----:B------:R-:W-:Y:S01]  /*24a0*/  FFMA.FTZ R91, R99, R98, R90 ;  /* 0x00000062635b7223 */ /* 0x000fe2000001005a */
[----:B------:R-:W-:Y:S01]  /*24b0*/  FMUL.FTZ R102, R190, R119 ;  /* 0x00000077be667220 */ /* 0x000fe20000410000 */
[----:B------:R-:W0:Y:S03]  /*24c0*/  SHFL.DOWN PT, R90, R81, 0x10, 0x1f ;  /* 0x0a001f00515a7f89 */ /* 0x000e2600000e0000 */
[C---:B------:R-:W-:Y:S01]  /*24d0*/  FFMA.FTZ R91, R102.reuse, R103, R91 ;  /* 0x00000067665b7223 */ /* 0x040fe2000001005b */
[----:B------:R-:W-:-:S03]  /*24e0*/  FFMA.FTZ R30, R102, R113, R30 ;  /* 0x00000071661e7223 */ /* 0x000fc6000001001e */
[----:B------:R-:W-:Y:S01]  /*24f0*/  FFMA.FTZ R91, R104, R105, R91 ;  /* 0x00000069685b7223 */ /* 0x000fe2000001005b */
[----:B------:R-:W-:Y:S01]  /*2500*/  FADD.FTZ R18, R113, R18 ;  /* 0x0000001271127221 */ /* 0x000fe20000010000 */
[----:B------:R-:W-:Y:S02]  /*2510*/  FADD.FTZ R113, -R236, R127 ;  /* 0x0000007fec717221 */ /* 0x000fe40000010100 */
[----:B------:R-:W-:Y:S02]  /*2520*/  FFMA.FTZ R114, R106, R107, R91 ;  /* 0x0000006b6a727223 */ /* 0x000fe4000001005b */
[----:B------:R-:W-:Y:S02]  /*2530*/  FMUL.FTZ R113, R190, R113 ;  /* 0x00000071be717220 */ /* 0x000fe40000410000 */
        /* <DEDUP_REMOVED lines=18> */
[----:B------:R-:W-:Y:S01]  /*2660*/  FADD.FTZ R134, R80, R134 ;  /* 0x0000008650867221 */ /* 0x000fe20000010000 */
[----:B------:R-:W-:Y:S01]  /*2670*/  FFMA.FTZ R164, R113, R80, R164 ;  /* 0x0000005071a47223 */ /* 0x000fe200000100a4 */
[----:B0-----:R-:W-:Y:S01]  /*2680*/  FADD.FTZ R114, R119, R114 ;  /* 0x0000007277727221 */ /* 0x001fe20000010000 */
[----:B-1----:R-:W-:-:S04]  /*2690*/  FADD.FTZ R80, R120, R81 ;  /* 0x0000005178507221 */ /* 0x002fc80000010000 */
[----:B------:R-:W0:Y:S01]  /*26a0*/  SHFL.DOWN PT, R81, R114, 0x1, 0x1f ;  /* 0x08201f0072517f89 */ /* 0x000e2200000e0000 */
[----:B--2---:R-:W-:Y:S01]  /*26b0*/  LOP3.LUT P2, RZ, R118, 0x1f, RZ, 0xc0, !PT ;  /* 0x0000001f76ff7812 */ /* 0x004fe2000784c0ff */
[----:B------:R-:W-:Y:S01]  /*26c0*/  BSSY.RECONVERGENT B0, `(.L_x_1156) ;  /* 0x000000d000007945 */ /* 0x000fe20003800200 */
[----:B------:R-:W-:Y:S01]  /*26d0*/  FFMA.FTZ R168, R102, R121, R168 ;  /* 0x0000007966a87223 */ /* 0x000fe200000100a8 */
[----:B------:R-:W-:Y:S01]  /*26e0*/  FADD.FTZ R138, R121, R138 ;  /* 0x0000008a798a7221 */ /* 0x000fe20000010000 */
[----:B0-----:R-:W-:-:S09]  /*26f0*/  FADD.FTZ R81, R114, R81 ;  /* 0x0000005172517221 */ /* 0x001fd20000010000 */
        /* <DEDUP_REMOVED lines=9> */
.L_x_1157:
[----:B------:R-:W-:Y:S05]  /*2790*/  BSYNC.RECONVERGENT B0 ;  /* 0x0000000000007941 */ /* 0x000fea0003800200 */
.L_x_1156:
[----:B------:R-:W1:Y:S08]  /*27a0*/  S2UR UR5, SR_CgaCtaId ;  /* 0x00000000000579c3 */ /* 0x000e700000008800 */
[----:B------:R-:W-:Y:S01]  /*27b0*/  BAR.SYNC.DEFER_BLOCKING 0x0 ;  /* 0x0000000000007b1d */ /* 0x000fe20000010000 */
[----:B------:R-:W-:Y:S01]  /*27c0*/  FADD.FTZ R21, R82, R21 ;  /* 0x0000001552157221 */ /* 0x000fe20000010000 */
[----:B------:R-:W-:Y:S01]  /*27d0*/  FFMA.FTZ R27, R111, R82, R27 ;  /* 0x000000526f1b7223 */ /* 0x000fe2000001001b */
[----:B------:R-:W-:Y:S01]  /*27e0*/  FADD.FTZ R22, R83, R22 ;  /* 0x0000001653167221 */ /* 0x000fe20000010000 */
[----:B------:R-:W-:Y:S01]  /*27f0*/  FFMA.FTZ R26, R113, R83, R26 ;  /* 0x00000053711a7223 */ /* 0x000fe2000001001a */
[----:B------:R-:W-:Y:S01]  /*2800*/  UISETP.NE.U32.AND UP0, UPT, UR16, URZ, UPT ;  /* 0x000000ff1000728c */ /* 0x000fe2000bf05070 */
[----:B------:R-:W-:-:S02]  /*2810*/  UMOV UR4, 0x400 ;  /* 0x0000040000047882 */ /* 0x000fc40000000000 */
[----:B0-----:R-:W0:Y:S01]  /*2820*/  LDC.64 R90, c[0x0][0x380] ;  /* 0x0000e000ff5a7b82 */ /* 0x001e220000000a00 */
[----:B------:R-:W-:Y:S02]  /*2830*/  UISETP.NE.AND.EX UP0, UPT, UR17, URZ, UPT, UP0 ;  /* 0x000000ff1100728c */ /* 0x000fe4000bf05300 */
[----:B-1----:R-:W-:-:S04]  /*2840*/  ULEA UR4, UR5, UR4, 0x18 ;  /* 0x0000000405047291 */ /* 0x002fc8000f8ec0ff */
[----:B------:R-:W-:Y:S02]  /*2850*/  UIADD3 UR5, UPT, UPT, UR4, 0x3020, URZ ;  /* 0x0000302004057890 */ /* 0x000fe4000fffe0ff */
[----:B------:R-:W-:Y:S01]  /*2860*/  @!UP1 UIADD3 UR5, UPT, UPT, UR4, 0x3000, URZ ;  /* 0x0000300004059890 */ /* 0x000fe2000fffe0ff */
[----:B0-----:R-:W-:-:S04]  /*2870*/  IADD3 R0, PT, PT, R0, R90, RZ ;  /* 0x0000005a00007210 */ /* 0x001fc80007ffe0ff */
[----:B------:R-:W-:-:S04]  /*2880*/  ISETP.GE.AND P4, PT, R0, R91, PT ;  /* 0x0000005b0000720c */ /* 0x000fc80003f86270 */
[----:B------:R-:W0:Y:S01]  /*2890*/  LDS.128 R80, [UR5] ;  /* 0x00000005ff507984 */ /* 0x000e220008000c00 */
[----:B------:R-:W-:Y:S02]  /*28a0*/  UIADD3 UR5, UPT, UPT, UR4, 0x3030, URZ ;  /* 0x0000303004057890 */ /* 0x000fe4000fffe0ff */
[----:B------:R-:W-:Y:S01]  /*28b0*/  @!UP1 UIADD3 UR5, UPT, UPT, UR4, 0x3010, URZ ;  /* 0x0000301004059890 */ /* 0x000fe2000fffe0ff */
[----:B0-----:R-:W-:Y:S01]  /*28c0*/  FADD.FTZ R91, RZ, R80 ;  /* 0x00000050ff5b7221 */ /* 0x001fe20000010000 */
[----:B------:R-:W-:-:S03]  /*28d0*/  FADD.FTZ R80, RZ, R81 ;  /* 0x00000051ff507221 */ /* 0x000fc60000010000 */
[----:B------:R-:W-:Y:S01]  /*28e0*/  FADD.FTZ R91, R82, R91 ;  /* 0x0000005b525b7221 */ /* 0x000fe20000010000 */
[----:B------:R-:W-:-:S03]  /*28f0*/  FADD.FTZ R90, R83, R80 ;  /* 0x00000050535a7221 */ /* 0x000fc60000010000 */
[----:B------:R-:W0:Y:S02]  /*2900*/  LDS.128 R80, [UR5] ;  /* 0x00000005ff507984 */ /* 0x000e240008000c00 */
[----:B0-----:R-:W-:Y:S01]  /*2910*/  FADD.FTZ R91, R91, R80 ;  /* 0x000000505b5b7221 */ /* 0x001fe20000010000 */
        /* <DEDUP_REMOVED lines=40> */
[C---:B------:R-:W-:Y:S01]  /*2ba0*/  LOP3.LUT P3, RZ, R89.reuse, 0xff0000, RZ, 0xc0, !PT ;  /* 0x00ff000059ff7812 */ /* 0x040fe2000786c0ff */
[C---:B------:R-:W-:Y:S01]  /*2bb0*/  FMUL.FTZ R227, R190.reuse, R227 ;  /* 0x000000e3bee37220 */ /* 0x040fe20000410000 */
[C---:B------:R-:W-:Y:S01]  /*2bc0*/  LOP3.LUT P5, RZ, R89.reuse, 0xff, RZ, 0xc0, !PT ;  /* 0x000000ff59ff7812 */ /* 0x040fe200078ac0ff */
[C---:B------:R-:W-:Y:S01]  /*2bd0*/  FMUL.FTZ R233, R190.reuse, R233 ;  /* 0x000000e9bee97220 */ /* 0x040fe20000410000 */
[C---:B------:R-:W-:Y:S01]  /*2be0*/  LOP3.LUT P6, RZ, R89.reuse, 0xff00, RZ, 0xc0, !PT ;  /* 0x0000ff0059ff7812 */ /* 0x040fe200078cc0ff */
[C---:B------:R-:W-:Y:S01]  /*2bf0*/  FMUL.FTZ R231, R190.reuse, R231 ;  /* 0x000000e7bee77220 */ /* 0x040fe20000410000 */
[----:B------:R-:W-:Y:S01]  /*2c00*/  ISETP.GE.U32.AND.EX P2, PT, R89, 0x1000000, PT, P2 ;  /* 0x010000005900780c */ /* 0x000fe20003f46120 */
[----:B------:R-:W-:Y:S01]  /*2c10*/  FMUL.FTZ R225, R190, R225 ;  /* 0x000000e1bee17220 */ /* 0x000fe20000410000 */
        /* <DEDUP_REMOVED lines=19> */
[----:B------:R-:W-:Y:S01]  /*2d50*/  F2FP.BF16.F32.PACK_AB R80, R231, R80 ;  /* 0x00000050e750723e */ /* 0x000fe200000010ff */
[----:B------:R-:W-:Y:S06]  /*2d60*/  BRA `(.L_x_1161) ;  /* 0x0000001c007c7947 */ /* 0x000fec0003800000 */
.L_x_1160:
        /* <DEDUP_REMOVED lines=9> */
[----:B------:R-:W-:Y:S01]  /*2e00*/  FMUL.FTZ R71, R190, R237 ;  /* 0x000000edbe477220 */ /* 0x000fe20000410000 */
[----:B------:R-:W-:Y:S01]  /*2e10*/  FADD.FTZ R235, R234, -R235 ;  /* 0x800000ebeaeb7221 */ /* 0x000fe20000010000 */
[----:B------:R-:W-:Y:S01]  /*2e20*/  LOP3.LUT P6, RZ, R89, 0xff0000, RZ, 0xc0, !PT ;  /* 0x00ff000059ff7812 */ /* 0x000fe200078cc0ff */
[----:B------:R-:W-:Y:S01]  /*2e30*/  FMUL.FTZ R72, R70, UR6 ;  /* 0x0000000646487c20 */ /* 0x000fe20008410000 */
[----:B------:R-:W-:Y:S01]  /*2e40*/  FMUL.FTZ R73, R71, UR6 ;  /* 0x0000000647497c20 */ /* 0x000fe20008410000 */
[----:B------:R-:W-:Y:S01]  /*2e50*/  ISETP.GE.U32.AND.EX P2, PT, R89, 0x1000000, PT, P2 ;  /* 0x010000005900780c */ /* 0x000fe20003f46120 */
[C---:B------:R-:W-:Y:S01]  /*2e60*/  FMUL.FTZ R68, R190.reuse, R69 ;  /* 0x00000045be447220 */ /* 0x040fe20000410000 */
[----:B------:R-:W-:Y:S01]  /*2e70*/  FMUL.FTZ R69, R190, R235 ;  /* 0x000000ebbe457220 */ /* 0x000fe20000410000 */
[----:B------:R-:W-:Y:S01]  /*2e80*/  FSEL R83, R72, RZ, P6 ;  /* 0x000000ff48537208 */ /* 0x000fe20003000000 */
[-CC-:B------:R-:W-:Y:S01]  /*2e90*/  FFMA.FTZ R233, R233, R114.reuse, R115.reuse ;  /* 0x00000072e9e97223 */ /* 0x180fe20000010073 */
[----:B------:R-:W-:Y:S01]  /*2ea0*/  FSEL R74, R73, RZ, P2 ;  /* 0x000000ff494a7208 */ /* 0x000fe20001000000 */
[----:B------:R-:W-:Y:S01]  /*2eb0*/  FMUL.FTZ R72, R68, UR6 ;  /* 0x0000000644487c20 */ /* 0x000fe20008410000 */
[----:B------:R-:W-:Y:S01]  /*2ec0*/  FMUL.FTZ R73, R69, UR6 ;  /* 0x0000000645497c20 */ /* 0x000fe20008410000 */
[----:B------:R-:W-:Y:S01]  /*2ed0*/  LOP3.LUT P3, RZ, R89, 0xff, RZ, 0xc0, !PT ;  /* 0x000000ff59ff7812 */ /* 0x000fe2000786c0ff */
[-CC-:B------:R-:W-:Y:S01]  /*2ee0*/  FFMA.FTZ R231, R231, R114.reuse, R115.reuse ;  /* 0x00000072e7e77223 */ /* 0x180fe20000010073 */
[----:B------:R-:W-:Y:S01]  /*2ef0*/  LOP3.LUT P2, RZ, R89, 0xff00, RZ, 0xc0, !PT ;  /* 0x0000ff0059ff7812 */ /* 0x000fe2000784c0ff */
[-CC-:B------:R-:W-:Y:S01]  /*2f00*/  FFMA.FTZ R227, R227, R114.reuse, R115.reuse ;  /* 0x00000072e3e37223 */ /* 0x180fe20000010073 */
[----:B------:R-:W-:Y:S01]  /*2f10*/  FFMA.FTZ R92, R92, R114, R115 ;  /* 0x000000725c5c7223 */ /* 0x000fe20000010073 */
[----:B------:R-:W-:Y:S01]  /*2f20*/  FSEL R72, R72, RZ, P3 ;  /* 0x000000ff48487208 */ /* 0x000fe20001800000 */
[----:B------:R-:W-:Y:S01]  /*2f30*/  FADD.FTZ R233, R232, -R233 ;  /* 0x800000e9e8e97221 */ /* 0x000fe20000010000 */
[----:B------:R-:W-:Y:S01]  /*2f40*/  FSEL R73, R73, RZ, P2 ;  /* 0x000000ff49497208 */ /* 0x000fe20001000000 */
[----:B------:R-:W-:Y:S01]  /*2f50*/  FADD.FTZ R231, R230, -R231 ;  /* 0x800000e7e6e77221 */ /* 0x000fe20000010000 */
[----:B------:R-:W-:Y:S01]  /*2f60*/  FADD.FTZ R227, R226, -R227 ;  /* 0x800000e3e2e37221 */ /* 0x000fe20000010000 */
[----:B------:R-:W-:Y:S01]  /*2f70*/  FADD.FTZ R225, R225, -R92 ;  /* 0x8000005ce1e17221 */ /* 0x000fe20000010000 */
[----:B------:R-:W-:Y:S01]  /*2f80*/  F2FP.BF16.F32.PACK_AB R83, R74, R83 ;  /* 0x000000534a53723e */ /* 0x000fe200000010ff */
[C---:B------:R-:W-:Y:S01]  /*2f90*/  FMUL.FTZ R75, R190.reuse, R233 ;  /* 0x000000e9be4b7220 */ /* 0x040fe20000410000 */
[----:B------:R-:W-:Y:S01]  /*2fa0*/  F2FP.BF16.F32.PACK_AB R82, R73, R72 ;  /* 0x000000484952723e */ /* 0x000fe200000010ff */
[C---:B------:R-:W-:Y:S01]  /*2fb0*/  FMUL.FTZ R72, R190.reuse, R225 ;  /* 0x000000e1be487220 */ /* 0x040fe20000410000 */
[C---:B------:R-:W-:Y:S01]  /*2fc0*/  FMUL.FTZ R74, R190.reuse, R227 ;  /* 0x000000e3be4a7220 */ /* 0x040fe20000410000 */
[----:B------:R-:W-:Y:S01]  /*2fd0*/  FMUL.FTZ R73, R190, R231 ;  /* 0x000000e7be497220 */ /* 0x000fe20000410000 */
[C---:B------:R-:W-:Y:S01]  /*2fe0*/  LOP3.LUT P5, RZ, R88.reuse, 0xff, RZ, 0xc0, !PT ;  /* 0x000000ff58ff7812 */ /* 0x040fe200078ac0ff */
[----:B------:R-:W-:Y:S01]  /*2ff0*/  FMUL.FTZ R89, R75, UR6 ;  /* 0x000000064b597c20 */ /* 0x000fe20008410000 */
[----:B------:R-:W-:Y:S01]  /*3000*/  LOP3.LUT P6, RZ, R88, 0xff00, RZ, 0xc0, !PT ;  /* 0x0000ff0058ff7812 */ /* 0x000fe200078cc0ff */
[----:B------:R-:W-:Y:S01]  /*3010*/  FMUL.FTZ R80, R72, UR6 ;  /* 0x0000000648507c20 */ /* 0x000fe20008410000 */
[C---:B------:R-:W-:Y:S01]  /*3020*/  LOP3.LUT P3, RZ, R88.reuse, 0xff0000, RZ, 0xc0, !PT ;  /* 0x00ff000058ff7812 */ /* 0x040fe2000786c0ff */
[----:B------:R-:W-:Y:S01]  /*3030*/  FMUL.FTZ R81, R73, UR6 ;  /* 0x0000000649517c20 */ /* 0x000fe20008410000 */
[----:B------:R-:W-:Y:S01]  /*3040*/  LOP3.LUT P2, RZ, R88, 0xff000000, RZ, 0xc0, !PT ;  /* 0xff00000058ff7812 */ /* 0x000fe2000784c0ff */
[----:B------:R-:W-:Y:S01]  /*3050*/  FMUL.FTZ R88, R74, UR6 ;  /* 0x000000064a587c20 */ /* 0x000fe20008410000 */
[----:B------:R-:W-:-:S02]  /*3060*/  FSEL R80, R80, RZ, P5 ;  /* 0x000000ff50507208 */ /* 0x000fc40002800000 */
[----:B------:R-:W-:Y:S02]  /*3070*/  FSEL R91, R89, RZ, P2 ;  /* 0x000000ff595b7208 */ /* 0x000fe40001000000 */
[----:B------:R-:W-:Y:S02]  /*3080*/  FSEL R88, R88, RZ, P3 ;  /* 0x000000ff58587208 */ /* 0x000fe40001800000 */
[----:B------:R-:W-:Y:S02]  /*3090*/  FSEL R89, R81, RZ, P6 ;  /* 0x000000ff51597208 */ /* 0x000fe40003000000 */
[----:B------:R-:W-:Y:S02]  /*30a0*/  F2FP.BF16.F32.PACK_AB R81, R91, R88 ;  /* 0x000000585b51723e */ /* 0x000fe400000010ff */
[----:B------:R-:W-:Y:S01]  /*30b0*/  F2FP.BF16.F32.PACK_AB R80, R89, R80 ;  /* 0x000000505950723e */ /* 0x000fe200000010ff */
[----:B------:R-:W-:Y:S06]  /*30c0*/  BRA `(.L_x_1161) ;  /* 0x0000001800a47947 */ /* 0x000fec0003800000 */
.L_x_1159:
        /* <DEDUP_REMOVED lines=13> */
[C---:B-----5:R-:W-:Y:S01]  /*31a0*/  FFMA.FTZ R80, R190.reuse, R83, R64 ;  /* 0x00000053be507223 */ /* 0x060fe20000010040 */
[C---:B------:R-:W-:Y:S01]  /*31b0*/  FFMA.FTZ R81, R190.reuse, R81, R67 ;  /* 0x00000051be517223 */ /* 0x040fe20000010043 */
[----:B------:R-:W-:Y:S01]  /*31c0*/  FFMA.FTZ R82, R190, R229, R66 ;  /* 0x000000e5be527223 */ /* 0x000fe20000010042 */
[----:B------:R-:W-:Y:S01]  /*31d0*/  ISETP.GE.U32.AND P2, PT, R88, RZ, PT ;  /* 0x000000ff5800720c */ /* 0x000fe20003f46070 */
[----:B------:R-:W-:Y:S01]  /*31e0*/  FMUL.FTZ R80, R80, UR6 ;  /* 0x0000000650507c20 */ /* 0x000fe20008410000 */
[----:B------:R-:W-:Y:S01]  /*31f0*/  FMUL.FTZ R83, R81, UR6 ;  /* 0x0000000651537c20 */ /* 0x000fe20008410000 */
[----:B------:R-:W-:Y:S01]  /*3200*/  FFMA.FTZ R81, R190, R234, R65 ;  /* 0x000000eabe517223 */ /* 0x000fe20000010041 */
[----:B------:R-:W-:Y:S01]  /*3210*/  FMUL.FTZ R82, R82, UR6 ;  /* 0x0000000652527c20 */ /* 0x000fe20008410000 */
[----:B------:R-:W-:Y:S01]  /*3220*/  LOP3.LUT P3, RZ, R89, 0xff0000, RZ, 0xc0, !PT ;  /* 0x00ff000059ff7812 */ /* 0x000fe2000786c0ff */
[-CC-:B------:R-:W-:Y:S01]  /*3230*/  FFMA.FTZ R233, R233, R114.reuse, R115.reuse ;  /* 0x00000072e9e97223 */ /* 0x180fe20000010073 */
[----:B------:R-:W-:Y:S01]  /*3240*/  ISETP.GE.U32.AND.EX P2, PT, R89, 0x1000000, PT, P2 ;  /* 0x010000005900780c */ /* 0x000fe20003f46120 */
        /* <DEDUP_REMOVED lines=10> */
[----:B------:R-:W-:Y:S01]  /*32f0*/  FSEL R80, R80, RZ, P6 ;  /* 0x000000ff50507208 */ /* 0x000fe20003000000 */
[----:B------:R-:W-:Y:S01]  /*3300*/  FADD.FTZ R227, R226, -R227 ;  /* 0x800000e3e2e37221 */ /* 0x000fe20000010000 */
[----:B------:R-:W-:Y:S01]  /*3310*/  FSEL R81, R81, RZ, P5 ;  /* 0x000000ff51517208 */ /* 0x000fe20002800000 */
[----:B------:R-:W-:Y:S01]  /*3320*/  FADD.FTZ R225, R225, -R92 ;  /* 0x8000005ce1e17221 */ /* 0x000fe20000010000 */
[----:B------:R-:W-:Y:S01]  /*3330*/  F2FP.BF16.F32.PACK_AB R83, R83, R82 ;  /* 0x000000525353723e */ /* 0x000fe200000010ff */
[----:B------:R-:W-:Y:S01]  /*3340*/  FFMA.FTZ R89, R190, R232, R63 ;  /* 0x000000e8be597223 */ /* 0x000fe2000001003f */
[----:B------:R-:W-:-:S02]  /*3350*/  LOP3.LUT P2, RZ, R88, 0xff0000, RZ, 0xc0, !PT ;  /* 0x00ff000058ff7812 */ /* 0x000fc4000784c0ff */
[C---:B------:R-:W-:Y:S01]  /*3360*/  LOP3.LUT P3, RZ, R88.reuse, 0xff000000, RZ, 0xc0, !PT ;  /* 0xff00000058ff7812 */ /* 0x040fe2000786c0ff */
[----:B------:R-:W-:Y:S01]  /*3370*/  FMUL.FTZ R89, R89, UR6 ;  /* 0x0000000659597c20 */ /* 0x000fe20008410000 */
[C---:B------:R-:W-:Y:S02]  /*3380*/  LOP3.LUT P6, RZ, R88.reuse, 0xff00, RZ, 0xc0, !PT ;  /* 0x0000ff0058ff7812 */ /* 0x040fe400078cc0ff */
[----:B------:R-:W-:Y:S01]  /*3390*/  LOP3.LUT P5, RZ, R88, 0xff, RZ, 0xc0, !PT ;  /* 0x000000ff58ff7812 */ /* 0x000fe200078ac0ff */
[C---:B------:R-:W-:Y:S01]  /*33a0*/  FFMA.FTZ R88, R190.reuse, R227, R62 ;  /* 0x000000e3be587223 */ /* 0x040fe2000001003e */
[----:B------:R-:W-:Y:S01]  /*33b0*/  F2FP.BF16.F32.PACK_AB R82, R81, R80 ;  /* 0x000000505152723e */ /* 0x000fe200000010ff */
[C---:B------:R-:W-:Y:S01]  /*33c0*/  FFMA.FTZ R81, R190.reuse, R230, R61 ;  /* 0x000000e6be517223 */ /* 0x040fe2000001003d */
[----:B------:R-:W-:Y:S01]  /*33d0*/  FFMA.FTZ R80, R190, R225, R60 ;  /* 0x000000e1be507223 */ /* 0x000fe2000001003c */
[----:B------:R-:W-:Y:S01]  /*33e0*/  FMUL.FTZ R88, R88, UR6 ;  /* 0x0000000658587c20 */ /* 0x000fe20008410000 */
[----:B------:R-:W-:Y:S01]  /*33f0*/  FSEL R91, R89, RZ, P3 ;  /* 0x000000ff595b7208 */ /* 0x000fe20001800000 */
[----:B------:R-:W-:Y:S01]  /*3400*/  FMUL.FTZ R81, R81, UR6 ;  /* 0x0000000651517c20 */ /* 0x000fe20008410000 */
[----:B------:R-:W-:-:S02]  /*3410*/  FMUL.FTZ R80, R80, UR6 ;  /* 0x0000000650507c20 */ /* 0x000fc40008410000 */
[----:B------:R-:W-:Y:S02]  /*3420*/  FSEL R88, R88, RZ, P2 ;  /* 0x000000ff58587208 */ /* 0x000fe40001000000 */
[----:B------:R-:W-:Y:S02]  /*3430*/  FSEL R89, R81, RZ, P6 ;  /* 0x000000ff51597208 */ /* 0x000fe40003000000 */
[----:B------:R-:W-:Y:S02]  /*3440*/  FSEL R80, R80, RZ, P5 ;  /* 0x000000ff50507208 */ /* 0x000fe40002800000 */
[----:B------:R-:W-:Y:S02]  /*3450*/  F2FP.BF16.F32.PACK_AB R81, R91, R88 ;  /* 0x000000585b51723e */ /* 0x000fe400000010ff */
[----:B------:R-:W-:Y:S01]  /*3460*/  F2FP.BF16.F32.PACK_AB R80, R89, R80 ;  /* 0x000000505950723e */ /* 0x000fe200000010ff */
[----:B------:R-:W-:Y:S06]  /*3470*/  BRA `(.L_x_1161) ;  /* 0x0000001400b87947 */ /* 0x000fec0003800000 */
.L_x_1162:
        /* <DEDUP_REMOVED lines=8> */
[C---:B------:R-:W-:Y:S01]  /*3500*/  FFMA.FTZ R70, R190.reuse, R229, R66 ;  /* 0x000000e5be467223 */ /* 0x040fe20000010042 */
[----:B------:R-:W-:Y:S01]  /*3510*/  FFMA.FTZ R71, R190, R237, R67 ;  /* 0x000000edbe477223 */ /* 0x000fe20000010043 */
[----:B------:R-:W-:Y:S01]  /*3520*/  FADD.FTZ R235, R234, -R235 ;  /* 0x800000ebeaeb7221 */ /* 0x000fe20000010000 */
[----:B------:R-:W-:Y:S01]  /*3530*/  LOP3.LUT P6, RZ, R89, 0xff0000, RZ, 0xc0, !PT ;  /* 0x00ff000059ff7812 */ /* 0x000fe200078cc0ff */
[----:B------:R-:W-:Y:S01]  /*3540*/  FMUL.FTZ R72, R70, UR6 ;  /* 0x0000000646487c20 */ /* 0x000fe20008410000 */
[----:B------:R-:W-:Y:S01]  /*3550*/  FMUL.FTZ R73, R71, UR6 ;  /* 0x0000000647497c20 */ /* 0x000fe20008410000 */
[----:B------:R-:W-:Y:S01]  /*3560*/  ISETP.GE.U32.AND.EX P2, PT, R89, 0x1000000, PT, P2 ;  /* 0x010000005900780c */ /* 0x000fe20003f46120 */
[C---:B------:R-:W-:Y:S01]  /*3570*/  FFMA.FTZ R68, R190.reuse, R69, R64 ;  /* 0x00000045be447223 */ /* 0x040fe20000010040 */
[----:B------:R-:W-:Y:S01]  /*3580*/  FFMA.FTZ R69, R190, R235, R65 ;  /* 0x000000ebbe457223 */ /* 0x000fe20000010041 */
        /* <DEDUP_REMOVED lines=17> */
[C---:B------:R-:W-:Y:S01]  /*36a0*/  FFMA.FTZ R75, R190.reuse, R232, R63 ;  /* 0x000000e8be4b7223 */ /* 0x040fe2000001003f */
[----:B------:R-:W-:Y:S01]  /*36b0*/  F2FP.BF16.F32.PACK_AB R82, R73, R72 ;  /* 0x000000484952723e */ /* 0x000fe200000010ff */
[C---:B------:R-:W-:Y:S01]  /*36c0*/  FFMA.FTZ R72, R190.reuse, R225, R60 ;  /* 0x000000e1be487223 */ /* 0x040fe2000001003c */
[C---:B------:R-:W-:Y:S01]  /*36d0*/  FFMA.FTZ R74, R190.reuse, R227, R62 ;  /* 0x000000e3be4a7223 */ /* 0x040fe2000001003e */
[----:B------:R-:W-:Y:S01]  /*36e0*/  FFMA.FTZ R73, R190, R230, R61 ;  /* 0x000000e6be497223 */ /* 0x000fe2000001003d */
        /* <DEDUP_REMOVED lines=15> */
.L_x_1158:
        /* <DEDUP_REMOVED lines=15> */
[-C--:B------:R-:W-:Y:S01]  /*38d0*/  FFMA.FTZ R235, R235, R114.reuse, R115 ;  /* 0x00000072ebeb7223 */ /* 0x080fe20000010073 */
[C---:B------:R-:W-:Y:S01]  /*38e0*/  FMUL.FTZ R237, R190.reuse, R237 ;  /* 0x000000edbeed7220 */ /* 0x040fe20000410000 */
[C---:B------:R-:W-:Y:S01]  /*38f0*/  FMUL.FTZ R229, R190.reuse, R229 ;  /* 0x000000e5bee57220 */ /* 0x040fe20000410000 */
[----:B------:R-:W-:Y:S01]  /*3900*/  LOP3.LUT P3, RZ, R89, 0xff0000, RZ, 0xc0, !PT ;  /* 0x00ff000059ff7812 */ /* 0x000fe2000786c0ff */
[----:B------:R-:W-:Y:S01]  /*3910*/  FMUL.FTZ R81, R190, R81 ;  /* 0x00000051be517220 */ /* 0x000fe20000410000 */
[----:B------:R-:W-:Y:S01]  /*3920*/  FMUL.FTZ R237, R237, UR6 ;  /* 0x00000006eded7c20 */ /* 0x000fe20008410000 */
[----:B------:R-:W-:Y:S01]  /*3930*/  FMUL.FTZ R229, R229, UR6 ;  /* 0x00000006e5e57c20 */ /* 0x000fe20008410000 */
[----:B------:R-:W-:Y:S01]  /*3940*/  ISETP.GE.U32.AND.EX P5, PT, R89, 0x1000000, PT, P2 ;  /* 0x010000005900780c */ /* 0x000fe20003fa6120 */
[----:B------:R-:W-:Y:S01]  /*3950*/  FADD.FTZ R235, R234, -R235 ;  /* 0x800000ebeaeb7221 */ /* 0x000fe20000010000 */
[-CC-:B------:R-:W-:Y:S01]  /*3960*/  FFMA.FTZ R77, R233, R114.reuse, R115.reuse ;  /* 0x00000072e94d7223 */ /* 0x180fe20000010073 */
[----:B------:R-:W-:Y:S01]  /*3970*/  ISETP.GE.U32.AND P2, PT, R160, RZ, PT ;  /* 0x000000ffa000720c */ /* 0x000fe20003f46070 */
[-C--:B------:R-:W-:Y:S01]  /*3980*/  FFMA.FTZ R79, R227, R114.reuse, R115 ;  /* 0x00000072e34f7223 */ /* 0x080fe20000010073 */
[----:B------:R-:W-:Y:S01]  /*3990*/  LOP3.LUT P6, RZ, R161, 0xff0000, RZ, 0xc0, !PT ;  /* 0x00ff0000a1ff7812 */ /* 0x000fe200078cc0ff */
[----:B------:R-:W-:Y:S01]  /*39a0*/  FMUL.FTZ R76, R81, UR6 ;  /* 0x00000006514c7c20 */ /* 0x000fe20008410000 */
[----:B------:R-:W-:Y:S01]  /*39b0*/  FSEL R83, R237, RZ, P5 ;  /* 0x000000ffed537208 */ /* 0x000fe20002800000 */
[----:B------:R-:W-:Y:S01]  /*39c0*/  FMUL.FTZ R235, R190, R235 ;  /* 0x000000ebbeeb7220 */ /* 0x000fe20000410000 */
[----:B------:R-:W-:Y:S01]  /*39d0*/  FSEL R78, R229, RZ, P3 ;  /* 0x000000ffe54e7208 */ /* 0x000fe20001800000 */
[----:B------:R-:W-:Y:S01]  /*39e0*/  FADD.FTZ R77, R232, -R77 ;  /* 0x8000004de84d7221 */ /* 0x000fe20000010000 */
[----:B------:R-:W-:Y:S01]  /*39f0*/  LOP3.LUT P5, RZ, R89, 0xff, RZ, 0xc0, !PT ;  /* 0x000000ff59ff7812 */ /* 0x000fe200078ac0ff */
[----:B------:R-:W-:Y:S01]  /*3a00*/  FADD.FTZ R79, R226, -R79 ;  /* 0x8000004fe24f7221 */ /* 0x000fe20000010000 */
[----:B------:R-:W-:Y:S01]  /*3a10*/  LOP3.LUT P3, RZ, R161, 0xff, RZ, 0xc0, !PT ;  /* 0x000000ffa1ff7812 */ /* 0x000fe2000786c0ff */
[-CC-:B------:R-:W-:Y:S01]  /*3a20*/  FFMA.FTZ R231, R231, R114.reuse, R115.reuse ;  /* 0x00000072e7e77223 */ /* 0x180fe20000010073 */
[----:B------:R-:W-:Y:S01]  /*3a30*/  ISETP.GE.U32.AND.EX P2, PT, R161, 0x1000000, PT, P2 ;  /* 0x01000000a100780c */ /* 0x000fe20003f46120 */
[----:B------:R-:W-:Y:S01]  /*3a40*/  FFMA.FTZ R92, R92, R114, R115 ;  /* 0x000000725c5c7223 */ /* 0x000fe20000010073 */
[----:B------:R-:W-:Y:S01]  /*3a50*/  FSEL R90, R229, RZ, P6 ;  /* 0x000000ffe55a7208 */ /* 0x000fe20003000000 */
[----:B------:R-:W-:Y:S01]  /*3a60*/  FMUL.FTZ R235, R235, UR6 ;  /* 0x00000006ebeb7c20 */ /* 0x000fe20008410000 */
[----:B------:R-:W-:Y:S01]  /*3a70*/  LOP3.LUT P6, RZ, R89, 0xff00, RZ, 0xc0, !PT ;  /* 0x0000ff0059ff7812 */ /* 0x000fe200078cc0ff */
[----:B------:R-:W-:Y:S01]  /*3a80*/  FMUL.FTZ R79, R190, R79 ;  /* 0x0000004fbe4f7220 */ /* 0x000fe20000410000 */
[----:B------:R-:W-:Y:S01]  /*3a90*/  FSEL R82, R76, RZ, P5 ;  /* 0x000000ff4c527208 */ /* 0x000fe20002800000 */
[----:B------:R-:W-:Y:S01]  /*3aa0*/  FADD.FTZ R231, R230, -R231 ;  /* 0x800000e7e6e77221 */ /* 0x000fe20000010000 */
[----:B------:R-:W-:Y:S01]  /*3ab0*/  FSEL R89, R76, RZ, P3 ;  /* 0x000000ff4c597208 */ /* 0x000fe20001800000 */
[----:B------:R-:W-:Y:S01]  /*3ac0*/  FMUL.FTZ R76, R190, R77 ;  /* 0x0000004dbe4c7220 */ /* 0x000fe20000410000 */
[----:B------:R-:W-:Y:S01]  /*3ad0*/  FSEL R81, R237, RZ, P2 ;  /* 0x000000ffed517208 */ /* 0x000fe20001000000 */
[----:B------:R-:W-:Y:S01]  /*3ae0*/  FADD.FTZ R225, R225, -R92 ;  /* 0x8000005ce1e17221 */ /* 0x000fe20000010000 */
[----:B------:R-:W-:Y:S01]  /*3af0*/  LOP3.LUT P2, RZ, R161, 0xff00, RZ, 0xc0, !PT ;  /* 0x0000ff00a1ff7812 */ /* 0x000fe2000784c0ff */
[----:B------:R-:W-:Y:S01]  /*3b00*/  FMUL.FTZ R76, R76, UR6 ;  /* 0x000000064c4c7c20 */ /* 0x000fe20008410000 */
[----:B------:R-:W-:Y:S01]  /*3b10*/  FSEL R91, R235, RZ, P6 ;  /* 0x000000ffeb5b7208 */ /* 0x000fe20003000000 */
[----:B------:R-:W-:Y:S01]  /*3b20*/  FMUL.FTZ R80, R79, UR6 ;  /* 0x000000064f507c20 */ /* 0x000fe20008410000 */
[----:B------:R-:W-:Y:S01]  /*3b30*/  LOP3.LUT P6, RZ, R160, 0xff000000, RZ, 0xc0, !PT ;  /* 0xff000000a0ff7812 */ /* 0x000fe200078cc0ff */
[C---:B------:R-:W-:Y:S01]  /*3b40*/  FMUL.FTZ R231, R190.reuse, R231 ;  /* 0x000000e7bee77220 */ /* 0x040fe20000410000 */
[----:B------:R-:W-:Y:S01]  /*3b50*/  FSEL R110, R235, RZ, P2 ;  /* 0x000000ffeb6e7208 */ /* 0x000fe20001000000 */
[----:B------:R-:W-:Y:S01]  /*3b60*/  FMUL.FTZ R225, R190, R225 ;  /* 0x000000e1bee17220 */ /* 0x000fe20000410000 */
[----:B------:R-:W-:Y:S01]  /*3b70*/  LOP3.LUT P5, RZ, R88, 0xff0000, RZ, 0xc0, !PT ;  /* 0x00ff000058ff7812 */ /* 0x000fe200078ac0ff */
[----:B------:R-:W-:Y:S01]  /*3b80*/  FMUL.FTZ R231, R231, UR6 ;  /* 0x00000006e7e77c20 */ /* 0x000fe20008410000 */
[----:B------:R-:W-:Y:S01]  /*3b90*/  LOP3.LUT P3, RZ, R160, 0xff0000, RZ, 0xc0, !PT ;  /* 0x00ff0000a0ff7812 */ /* 0x000fe2000786c0ff */
[----:B------:R-:W-:Y:S01]  /*3ba0*/  FMUL.FTZ R225, R225, UR6 ;  /* 0x00000006e1e17c20 */ /* 0x000fe20008410000 */
[----:B------:R-:W-:-:S02]  /*3bb0*/  LOP3.LUT P2, RZ, R88, 0xff000000, RZ, 0xc0, !PT ;  /* 0xff00000058ff7812 */ /* 0x000fc4000784c0ff */
[----:B------:R-:W-:Y:S02]  /*3bc0*/  FSEL R108, R76, RZ, P6 ;  /* 0x000000ff4c6c7208 */ /* 0x000fe40003000000 */
[----:B------:R-:W-:Y:S02]  /*3bd0*/  F2FP.BF16.F32.PACK_AB R79, R81, R90 ;  /* 0x0000005a514f723e */ /* 0x000fe400000010ff */
[C---:B------:R-:W-:Y:S02]  /*3be0*/  FSEL R77, R80.reuse, RZ, P3 ;  /* 0x000000ff504d7208 */ /* 0x040fe40001800000 */
[----:B------:R-:W-:Y:S02]  /*3bf0*/  FSEL R81, R80, RZ, P5 ;  /* 0x000000ff50517208 */ /* 0x000fe40002800000 */
[----:B------:R-:W-:Y:S02]  /*3c00*/  FSEL R76, R76, RZ, P2 ;  /* 0x000000ff4c4c7208 */ /* 0x000fe40001000000 */
[----:B------:R-:W-:-:S02]  /*3c10*/  LOP3.LUT P3, RZ, R88, 0xff00, RZ, 0xc0, !PT ;  /* 0x0000ff0058ff7812 */ /* 0x000fc4000786c0ff */
[----:B------:R-:W-:Y:S02]  /*3c20*/  LOP3.LUT P6, RZ, R88, 0xff, RZ, 0xc0, !PT ;  /* 0x000000ff58ff7812 */ /* 0x000fe400078cc0ff */
[C---:B------:R-:W-:Y:S02]  /*3c30*/  LOP3.LUT P5, RZ, R160.reuse, 0xff00, RZ, 0xc0, !PT ;  /* 0x0000ff00a0ff7812 */ /* 0x040fe400078ac0ff */
[----:B------:R-:W-:Y:S02]  /*3c40*/  LOP3.LUT P2, RZ, R160, 0xff, RZ, 0xc0, !PT ;  /* 0x000000ffa0ff7812 */ /* 0x000fe4000784c0ff */
[----:B------:R-:W-:Y:S02]  /*3c50*/  F2FP.BF16.F32.PACK_AB R83, R83, R78 ;  /* 0x0000004e5353723e */ /* 0x000fe400000010ff */
[----:B------:R-:W-:Y:S02]  /*3c60*/  F2FP.BF16.F32.PACK_AB R78, R110, R89 ;  /* 0x000000596e4e723e */ /* 0x000fe400000010ff */
[----:B------:R-:W-:-:S02]  /*3c70*/  F2FP.BF16.F32.PACK_AB R82, R91, R82 ;  /* 0x000000525b52723e */ /* 0x000fc400000010ff */
[----:B------:R-:W-:Y:S02]  /*3c80*/  F2FP.BF16.F32.PACK_AB R81, R76, R81 ;  /* 0x000000514c51723e */ /* 0x000fe400000010ff */
[C---:B------:R-:W-:Y:S02]  /*3c90*/  FSEL R91, R231.reuse, RZ, P3 ;  /* 0x000000ffe75b7208 */ /* 0x040fe40001800000 */
[----:B------:R-:W-:Y:S02]  /*3ca0*/  FSEL R89, R231, RZ, P5 ;  /* 0x000000ffe7597208 */ /* 0x000fe40002800000 */
[C---:B------:R-:W-:Y:S02]  /*3cb0*/  FSEL R76, R225.reuse, RZ, P2 ;  /* 0x000000ffe14c7208 */ /* 0x040fe40001000000 */
[----:B------:R-:W-:Y:S02]  /*3cc0*/  FSEL R80, R225, RZ, P6 ;  /* 0x000000ffe1507208 */ /* 0x000fe40003000000 */
[----:B------:R-:W-:-:S02]  /*3cd0*/  F2FP.BF16.F32.PACK_AB R77, R108, R77 ;  /* 0x0000004d6c4d723e */ /* 0x000fc400000010ff */
[----:B------:R-:W-:Y:S02]  /*3ce0*/  F2FP.BF16.F32.PACK_AB R76, R89, R76 ;  /* 0x0000004c594c723e */ /* 0x000fe400000010ff */
[----:B------:R-:W-:Y:S01]  /*3cf0*/  F2FP.BF16.F32.PACK_AB R80, R91, R80 ;  /* 0x000000505b50723e */ /* 0x000fe200000010ff */
[----:B------:R-:W-:Y:S06]  /*3d00*/  BRA `(.L_x_1161) ;  /* 0x0000000c00947947 */ /* 0x000fec0003800000 */
.L_x_1164:
        /* <DEDUP_REMOVED lines=8> */
[C---:B------:R-:W-:Y:S01]  /*3d90*/  FMUL.FTZ R70, R190.reuse, R229 ;  /* 0x000000e5be467220 */ /* 0x040fe20000410000 */
[----:B------:R-:W-:Y:S01]  /*3da0*/  FMUL.FTZ R71, R190, R237 ;  /* 0x000000edbe477220 */ /* 0x000fe20000410000 */
[----:B-----5:R-:W-:Y:S01]  /*3db0*/  ISETP.GE.U32.AND P2, PT, R88, RZ, PT ;  /* 0x000000ff5800720c */ /* 0x020fe20003f46070 */
[-CC-:B------:R-:W-:Y:S01]  /*3dc0*/  FFMA.FTZ R73, R227, R114.reuse, R115.reuse ;  /* 0x00000072e3497223 */ /* 0x180fe20000010073 */
[----:B------:R-:W-:Y:S01]  /*3dd0*/  ISETP.GE.U32.AND P3, PT, R160, RZ, PT ;  /* 0x000000ffa000720c */ /* 0x000fe20003f66070 */
[-C--:B------:R-:W-:Y:S01]  /*3de0*/  FFMA.FTZ R75, R233, R114.reuse, R115 ;  /* 0x00000072e94b7223 */ /* 0x080fe20000010073 */
[----:B------:R-:W-:Y:S01]  /*3df0*/  FMUL.FTZ R72, R70, UR6 ;  /* 0x0000000646487c20 */ /* 0x000fe20008410000 */
[C---:B------:R-:W-:Y:S01]  /*3e00*/  FMUL.FTZ R68, R190.reuse, R69 ;  /* 0x00000045be447220 */ /* 0x040fe20000410000 */
[----:B------:R-:W-:Y:S01]  /*3e10*/  FMUL.FTZ R74, R71, UR6 ;  /* 0x00000006474a7c20 */ /* 0x000fe20008410000 */
[----:B------:R-:W-:Y:S01]  /*3e20*/  LOP3.LUT P6, RZ, R89, 0xff0000, RZ, 0xc0, !PT ;  /* 0x00ff000059ff7812 */ /* 0x000fe200078cc0ff */
[----:B------:R-:W-:Y:S01]  /*3e30*/  FMUL.FTZ R69, R190, R235 ;  /* 0x000000ebbe457220 */ /* 0x000fe20000410000 */
[----:B------:R-:W-:Y:S01]  /*3e40*/  LOP3.LUT P5, RZ, R161, 0xff0000, RZ, 0xc0, !PT ;  /* 0x00ff0000a1ff7812 */ /* 0x000fe200078ac0ff */
[----:B------:R-:W-:Y:S01]  /*3e50*/  FADD.FTZ R73, R226, -R73 ;  /* 0x80000049e2497221 */ /* 0x000fe20000010000 */
[----:B------:R-:W-:Y:S01]  /*3e60*/  ISETP.GE.U32.AND.EX P2, PT, R89, 0x1000000, PT, P2 ;  /* 0x010000005900780c */ /* 0x000fe20003f46120 */
[----:B------:R-:W-:Y:S01]  /*3e70*/  FADD.FTZ R75, R232, -R75 ;  /* 0x8000004be84b7221 */ /* 0x000fe20000010000 */
[----:B------:R-:W-:Y:S01]  /*3e80*/  ISETP.GE.U32.AND.EX P3, PT, R161, 0x1000000, PT, P3 ;  /* 0x01000000a100780c */ /* 0x000fe20003f66130 */
[----:B------:R-:W-:Y:S01]  /*3e90*/  FMUL.FTZ R76, R69, UR6 ;  /* 0x00000006454c7c20 */ /* 0x000fe20008410000 */
[----:B------:R-:W-:Y:S01]  /*3ea0*/  FSEL R83, R72, RZ, P6 ;  /* 0x000000ff48537208 */ /* 0x000fe20003000000 */
[----:B------:R-:W-:Y:S01]  /*3eb0*/  FMUL.FTZ R75, R190, R75 ;  /* 0x0000004bbe4b7220 */ /* 0x000fe20000410000 */
[----:B------:R-:W-:Y:S01]  /*3ec0*/  FSEL R79, R72, RZ, P5 ;  /* 0x000000ff484f7208 */ /* 0x000fe20002800000 */
[----:B------:R-:W-:Y:S01]  /*3ed0*/  FMUL.FTZ R72, R68, UR6 ;  /* 0x0000000644487c20 */ /* 0x000fe20008410000 */
[C---:B------:R-:W-:Y:S01]  /*3ee0*/  FSEL R80, R74.reuse, RZ, P2 ;  /* 0x000000ff4a507208 */ /* 0x040fe20001000000 */
[-CC-:B------:R-:W-:Y:S01]  /*3ef0*/  FFMA.FTZ R231, R231, R114.reuse, R115.reuse ;  /* 0x00000072e7e77223 */ /* 0x180fe20000010073 */
[----:B------:R-:W-:Y:S01]  /*3f00*/  FSEL R90, R74, RZ, P3 ;  /* 0x000000ff4a5a7208 */ /* 0x000fe20001800000 */
[----:B------:R-:W-:Y:S01]  /*3f10*/  FMUL.FTZ R74, R190, R73 ;  /* 0x00000049be4a7220 */ /* 0x000fe20000410000 */
[----:B------:R-:W-:Y:S01]  /*3f20*/  LOP3.LUT P2, RZ, R89, 0xff00, RZ, 0xc0, !PT ;  /* 0x0000ff0059ff7812 */ /* 0x000fe2000784c0ff */
[----:B------:R-:W-:Y:S01]  /*3f30*/  FFMA.FTZ R92, R92, R114, R115 ;  /* 0x000000725c5c7223 */ /* 0x000fe20000010073 */
[C---:B------:R-:W-:Y:S01]  /*3f40*/  LOP3.LUT P3, RZ, R161.reuse, 0xff00, RZ, 0xc0, !PT ;  /* 0x0000ff00a1ff7812 */ /* 0x040fe2000786c0ff */
[----:B------:R-:W-:Y:S01]  /*3f50*/  FMUL.FTZ R81, R74, UR6 ;  /* 0x000000064a517c20 */ /* 0x000fe20008410000 */
[----:B------:R-:W-:Y:S01]  /*3f60*/  LOP3.LUT P5, RZ, R161, 0xff, RZ, 0xc0, !PT ;  /* 0x000000ffa1ff7812 */ /* 0x000fe200078ac0ff */
[----:B------:R-:W-:Y:S01]  /*3f70*/  FADD.FTZ R231, R230, -R231 ;  /* 0x800000e7e6e77221 */ /* 0x000fe20000010000 */
[----:B------:R-:W-:Y:S01]  /*3f80*/  LOP3.LUT P6, RZ, R89, 0xff, RZ, 0xc0, !PT ;  /* 0x000000ff59ff7812 */ /* 0x000fe200078cc0ff */
[----:B------:R-:W-:Y:S01]  /*3f90*/  FADD.FTZ R225, R225, -R92 ;  /* 0x8000005ce1e17221 */ /* 0x000fe20000010000 */
[----:B------:R-:W-:-:S02]  /*3fa0*/  FSEL R89, R76, RZ, P2 ;  /* 0x000000ff4c597208 */ /* 0x000fc40001000000 */
[----:B------:R-:W-:Y:S01]  /*3fb0*/  FSEL R73, R76, RZ, P3 ;  /* 0x000000ff4c497208 */ /* 0x000fe20001800000 */
[----:B------:R-:W-:Y:S01]  /*3fc0*/  FMUL.FTZ R76, R75, UR6 ;  /* 0x000000064b4c7c20 */ /* 0x000fe20008410000 */
[----:B------:R-:W-:Y:S02]  /*3fd0*/  FSEL R78, R72, RZ, P5 ;  /* 0x000000ff484e7208 */ /* 0x000fe40002800000 */
[C---:B------:R-:W-:Y:S02]  /*3fe0*/  LOP3.LUT P5, RZ, R160.reuse, 0xff0000, RZ, 0xc0, !PT ;  /* 0x00ff0000a0ff7812 */ /* 0x040fe400078ac0ff */
[----:B------:R-:W-:Y:S02]  /*3ff0*/  LOP3.LUT P2, RZ, R160, 0xff000000, RZ, 0xc0, !PT ;  /* 0xff000000a0ff7812 */ /* 0x000fe4000784c0ff */
[----:B------:R-:W-:Y:S02]  /*4000*/  FSEL R82, R72, RZ, P6 ;  /* 0x000000ff48527208 */ /* 0x000fe40003000000 */
[----:B------:R-:W-:-:S02]  /*4010*/  FSEL R77, R81, RZ, P5 ;  /* 0x000000ff514d7208 */ /* 0x000fc40002800000 */
[----:B------:R-:W-:Y:S02]  /*4020*/  FSEL R72, R76, RZ, P2 ;  /* 0x000000ff4c487208 */ /* 0x000fe40001000000 */
[----:B------:R-:W-:Y:S01]  /*4030*/  F2FP.BF16.F32.PACK_AB R78, R73, R78 ;  /* 0x0000004e494e723e */ /* 0x000fe200000010ff */
[----:B------:R-:W-:Y:S01]  /*4040*/  FMUL.FTZ R73, R190, R231 ;  /* 0x000000e7be497220 */ /* 0x000fe20000410000 */
[C---:B------:R-:W-:Y:S02]  /*4050*/  LOP3.LUT P6, RZ, R88.reuse, 0xff0000, RZ, 0xc0, !PT ;  /* 0x00ff000058ff7812 */ /* 0x040fe400078cc0ff */
[----:B------:R-:W-:Y:S02]  /*4060*/  LOP3.LUT P3, RZ, R88, 0xff000000, RZ, 0xc0, !PT ;  /* 0xff00000058ff7812 */ /* 0x000fe4000786c0ff */
[----:B------:R-:W-:Y:S01]  /*4070*/  F2FP.BF16.F32.PACK_AB R77, R72, R77 ;  /* 0x0000004d484d723e */ /* 0x000fe200000010ff */
[----:B------:R-:W-:Y:S01]  /*4080*/  FMUL.FTZ R72, R190, R225 ;  /* 0x000000e1be487220 */ /* 0x000fe20000410000 */
[----:B------:R-:W-:-:S02]  /*4090*/  LOP3.LUT P5, RZ, R88, 0xff00, RZ, 0xc0, !PT ;  /* 0x0000ff0058ff7812 */ /* 0x000fc400078ac0ff */
[----:B------:R-:W-:Y:S02]  /*40a0*/  LOP3.LUT P2, RZ, R88, 0xff, RZ, 0xc0, !PT ;  /* 0x000000ff58ff7812 */ /* 0x000fe4000784c0ff */
[----:B------:R-:W-:Y:S01]  /*40b0*/  F2FP.BF16.F32.PACK_AB R83, R80, R83 ;  /* 0x000000535053723e */ /* 0x000fe200000010ff */
[----:B------:R-:W-:Y:S01]  /*40c0*/  FMUL.FTZ R80, R73, UR6 ;  /* 0x0000000649507c20 */ /* 0x000fe20008410000 */
[----:B------:R-:W-:Y:S02]  /*40d0*/  FSEL R81, R81, RZ, P6 ;  /* 0x000000ff51517208 */ /* 0x000fe40003000000 */
[----:B------:R-:W-:Y:S01]  /*40e0*/  FSEL R88, R76, RZ, P3 ;  /* 0x000000ff4c587208 */ /* 0x000fe20001800000 */
[----:B------:R-:W-:Y:S01]  /*40f0*/  FMUL.FTZ R76, R72, UR6 ;  /* 0x00000006484c7c20 */ /* 0x000fe20008410000 */
[C---:B------:R-:W-:Y:S02]  /*4100*/  LOP3.LUT P6, RZ, R160.reuse, 0xff00, RZ, 0xc0, !PT ;  /* 0x0000ff00a0ff7812 */ /* 0x040fe400078cc0ff */
[----:B------:R-:W-:-:S02]  /*4110*/  LOP3.LUT P3, RZ, R160, 0xff, RZ, 0xc0, !PT ;  /* 0x000000ffa0ff7812 */ /* 0x000fc4000786c0ff */
        /* <DEDUP_REMOVED lines=8> */
[----:B------:R-:W-:Y:S01]  /*41a0*/  F2FP.BF16.F32.PACK_AB R80, R89, R80 ;  /* 0x000000505950723e */ /* 0x000fe200000010ff */
[----:B------:R-:W-:Y:S06]  /*41b0*/  BRA `(.L_x_1161) ;  /* 0x0000000800687947 */ /* 0x000fec0003800000 */
.L_x_1163:
        /* <DEDUP_REMOVED lines=11> */
[----:B-----5:R-:W-:Y:S01]  /*4270*/  ISETP.GE.U32.AND P2, PT, R88, RZ, PT ;  /* 0x000000ff5800720c */ /* 0x020fe20003f46070 */
[----:B------:R-:W-:Y:S01]  /*4280*/  FADD.FTZ R79, R108, -R79 ;  /* 0x8000004f6c4f7221 */ /* 0x000fe20000010000 */
[C---:B------:R-:W-:Y:S01]  /*4290*/  FFMA.FTZ R237, R190.reuse, R237, R67 ;  /* 0x000000edbeed7223 */ /* 0x040fe20000010043 */
[----:B------:R-:W-:Y:S01]  /*42a0*/  FFMA.FTZ R229, R190, R229, R66 ;  /* 0x000000e5bee57223 */ /* 0x000fe20000010042 */
[----:B------:R-:W-:Y:S01]  /*42b0*/  FADD.FTZ R235, R234, -R235 ;  /* 0x800000ebeaeb7221 */ /* 0x000fe20000010000 */
[----:B------:R-:W-:Y:S01]  /*42c0*/  ISETP.GE.U32.AND.EX P5, PT, R89, 0x1000000, PT, P2 ;  /* 0x010000005900780c */ /* 0x000fe20003fa6120 */
[-CC-:B------:R-:W-:Y:S01]  /*42d0*/  FFMA.FTZ R233, R233, R114.reuse, R115.reuse ;  /* 0x00000072e9e97223 */ /* 0x180fe20000010073 */
[----:B------:R-:W-:Y:S01]  /*42e0*/  ISETP.GE.U32.AND P2, PT, R160, RZ, PT ;  /* 0x000000ffa000720c */ /* 0x000fe20003f46070 */
[-C--:B------:R-:W-:Y:S01]  /*42f0*/  FFMA.FTZ R77, R227, R114.reuse, R115 ;  /* 0x00000072e34d7223 */ /* 0x080fe20000010073 */
[----:B------:R-:W-:Y:S01]  /*4300*/  FMUL.FTZ R237, R237, UR6 ;  /* 0x00000006eded7c20 */ /* 0x000fe20008410000 */
[----:B------:R-:W-:Y:S01]  /*4310*/  FMUL.FTZ R229, R229, UR6 ;  /* 0x00000006e5e57c20 */ /* 0x000fe20008410000 */
[----:B------:R-:W-:Y:S01]  /*4320*/  LOP3.LUT P6, RZ, R161, 0xff0000, RZ, 0xc0, !PT ;  /* 0x00ff0000a1ff7812 */ /* 0x000fe200078cc0ff */
[C---:B------:R-:W-:Y:S01]  /*4330*/  FFMA.FTZ R79, R190.reuse, R79, R64 ;  /* 0x0000004fbe4f7223 */ /* 0x040fe20000010040 */
[----:B------:R-:W-:Y:S01]  /*4340*/  FFMA.FTZ R235, R190, R235, R65 ;  /* 0x000000ebbeeb7223 */ /* 0x000fe20000010041 */
[----:B------:R-:W-:Y:S01]  /*4350*/  FADD.FTZ R232, R232, -R233 ;  /* 0x800000e9e8e87221 */ /* 0x000fe20000010000 */
[----:B------:R-:W-:Y:S01]  /*4360*/  LOP3.LUT P3, RZ, R89, 0xff0000, RZ, 0xc0, !PT ;  /* 0x00ff000059ff7812 */ /* 0x000fe2000786c0ff */
[----:B------:R-:W-:Y:S01]  /*4370*/  FADD.FTZ R77, R226, -R77 ;  /* 0x8000004de24d7221 */ /* 0x000fe20000010000 */
[----:B------:R-:W-:Y:S01]  /*4380*/  ISETP.GE.U32.AND.EX P2, PT, R161, 0x1000000, PT, P2 ;  /* 0x01000000a100780c */ /* 0x000fe20003f46120 */
[-CC-:B------:R-:W-:Y:S01]  /*4390*/  FFMA.FTZ R231, R231, R114.reuse, R115.reuse ;  /* 0x00000072e7e77223 */ /* 0x180fe20000010073 */
[----:B------:R-:W-:Y:S01]  /*43a0*/  FFMA.FTZ R92, R92, R114, R115 ;  /* 0x000000725c5c7223 */ /* 0x000fe20000010073 */
[----:B------:R-:W-:Y:S01]  /*43b0*/  FSEL R83, R237, RZ, P5 ;  /* 0x000000ffed537208 */ /* 0x000fe20002800000 */
[----:B------:R-:W-:Y:S01]  /*43c0*/  FMUL.FTZ R81, R79, UR6 ;  /* 0x000000064f517c20 */ /* 0x000fe20008410000 */
[----:B------:R-:W-:Y:S01]  /*43d0*/  FSEL R90, R229, RZ, P6 ;  /* 0x000000ffe55a7208 */ /* 0x000fe20003000000 */
[----:B------:R-:W-:Y:S01]  /*43e0*/  FMUL.FTZ R235, R235, UR6 ;  /* 0x00000006ebeb7c20 */ /* 0x000fe20008410000 */
[----:B------:R-:W-:Y:S01]  /*43f0*/  LOP3.LUT P5, RZ, R89, 0xff, RZ, 0xc0, !PT ;  /* 0x000000ff59ff7812 */ /* 0x000fe200078ac0ff */
[C---:B------:R-:W-:Y:S01]  /*4400*/  FFMA.FTZ R76, R190.reuse, R232, R63 ;  /* 0x000000e8be4c7223 */ /* 0x040fe2000001003f */
[----:B------:R-:W-:Y:S01]  /*4410*/  FSEL R78, R229, RZ, P3 ;  /* 0x000000ffe54e7208 */ /* 0x000fe20001800000 */
[----:B------:R-:W-:Y:S01]  /*4420*/  FFMA.FTZ R77, R190, R77, R62 ;  /* 0x0000004dbe4d7223 */ /* 0x000fe2000001003e */
[----:B------:R-:W-:Y:S01]  /*4430*/  LOP3.LUT P6, RZ, R89, 0xff00, RZ, 0xc0, !PT ;  /* 0x0000ff0059ff7812 */ /* 0x000fe200078cc0ff */
[----:B------:R-:W-:Y:S01]  /*4440*/  FADD.FTZ R231, R230, -R231 ;  /* 0x800000e7e6e77221 */ /* 0x000fe20000010000 */
[----:B------:R-:W-:Y:S01]  /*4450*/  FSEL R79, R237, RZ, P2 ;  /* 0x000000ffed4f7208 */ /* 0x000fe20001000000 */
[----:B------:R-:W-:Y:S01]  /*4460*/  FADD.FTZ R225, R225, -R92 ;  /* 0x8000005ce1e17221 */ /* 0x000fe20000010000 */
[C---:B------:R-:W-:Y:S01]  /*4470*/  LOP3.LUT P3, RZ, R161.reuse, 0xff, RZ, 0xc0, !PT ;  /* 0x000000ffa1ff7812 */ /* 0x040fe2000786c0ff */
[----:B------:R-:W-:Y:S01]  /*4480*/  FMUL.FTZ R76, R76, UR6 ;  /* 0x000000064c4c7c20 */ /* 0x000fe20008410000 */
[----:B------:R-:W-:Y:S01]  /*4490*/  LOP3.LUT P2, RZ, R161, 0xff00, RZ, 0xc0, !PT ;  /* 0x0000ff00a1ff7812 */ /* 0x000fe2000784c0ff */
[----:B------:R-:W-:Y:S01]  /*44a0*/  FMUL.FTZ R80, R77, UR6 ;  /* 0x000000064d507c20 */ /* 0x000fe20008410000 */
[----:B------:R-:W-:Y:S01]  /*44b0*/  FSEL R82, R81, RZ, P5 ;  /* 0x000000ff51527208 */ /* 0x000fe20002800000 */
[C---:B------:R-:W-:Y:S01]  /*44c0*/  FFMA.FTZ R231, R190.reuse, R231, R61 ;  /* 0x000000e7bee77223 */ /* 0x040fe2000001003d */
[----:B------:R-:W-:Y:S01]  /*44d0*/  FSEL R89, R235, RZ, P6 ;  /* 0x000000ffeb597208 */ /* 0x000fe20003000000 */
[----:B------:R-:W-:Y:S01]  /*44e0*/  FFMA.FTZ R225, R190, R225, R60 ;  /* 0x000000e1bee17223 */ /* 0x000fe2000001003c */
        /* <DEDUP_REMOVED lines=8> */
[----:B------:R-:W-:Y:S02]  /*4570*/  F2FP.BF16.F32.PACK_AB R83, R83, R78 ;  /* 0x0000004e5353723e */ /* 0x000fe400000010ff */
[----:B------:R-:W-:Y:S02]  /*4580*/  FSEL R108, R76, RZ, P6 ;  /* 0x000000ff4c6c7208 */ /* 0x000fe40003000000 */
[----:B------:R-:W-:-:S02]  /*4590*/  F2FP.BF16.F32.PACK_AB R78, R110, R81 ;  /* 0x000000516e4e723e */ /* 0x000fc400000010ff */
[C---:B------:R-:W-:Y:S02]  /*45a0*/  FSEL R77, R80.reuse, RZ, P3 ;  /* 0x000000ff504d7208 */ /* 0x040fe40001800000 */
[----:B------:R-:W-:Y:S02]  /*45b0*/  FSEL R81, R80, RZ, P5 ;  /* 0x000000ff50517208 */ /* 0x000fe40002800000 */
[----:B------:R-:W-:Y:S02]  /*45c0*/  FSEL R76, R76, RZ, P2 ;  /* 0x000000ff4c4c7208 */ /* 0x000fe40001000000 */
[C---:B------:R-:W-:Y:S02]  /*45d0*/  LOP3.LUT P3, RZ, R88.reuse, 0xff00, RZ, 0xc0, !PT ;  /* 0x0000ff0058ff7812 */ /* 0x040fe4000786c0ff */
[----:B------:R-:W-:Y:S02]  /*45e0*/  LOP3.LUT P6, RZ, R88, 0xff, RZ, 0xc0, !PT ;  /* 0x000000ff58ff7812 */ /* 0x000fe400078cc0ff */
[----:B------:R-:W-:-:S02]  /*45f0*/  LOP3.LUT P5, RZ, R160, 0xff00, RZ, 0xc0, !PT ;  /* 0x0000ff00a0ff7812 */ /* 0x000fc400078ac0ff */
[----:B------:R-:W-:Y:S02]  /*4600*/  LOP3.LUT P2, RZ, R160, 0xff, RZ, 0xc0, !PT ;  /* 0x000000ffa0ff7812 */ /* 0x000fe4000784c0ff */
        /* <DEDUP_REMOVED lines=11> */
.L_x_1165:
        /* <DEDUP_REMOVED lines=8> */
[C---:B-----5:R-:W-:Y:S01]  /*4740*/  FFMA.FTZ R70, R190.reuse, R229, R66 ;  /* 0x000000e5be467223 */ /* 0x060fe20000010042 */
[----:B------:R-:W-:Y:S01]  /*4750*/  FFMA.FTZ R71, R190, R237, R67 ;  /* 0x000000edbe477223 */ /* 0x000fe20000010043 */
[----:B------:R-:W-:Y:S01]  /*4760*/  ISETP.GE.U32.AND P2, PT, R88, RZ, PT ;  /* 0x000000ff5800720c */ /* 0x000fe20003f46070 */
[-CC-:B------:R-:W-:Y:S01]  /*4770*/  FFMA.FTZ R73, R227, R114.reuse, R115.reuse ;  /* 0x00000072e3497223 */ /* 0x180fe20000010073 */
[----:B------:R-:W-:Y:S01]  /*4780*/  ISETP.GE.U32.AND P3, PT, R160, RZ, PT ;  /* 0x000000ffa000720c */ /* 0x000fe20003f66070 */
[----:B------:R-:W-:Y:S01]  /*4790*/  FFMA.FTZ R233, R233, R114, R115 ;  /* 0x00000072e9e97223 */ /* 0x000fe20000010073 */
[----:B------:R-:W-:Y:S01]  /*47a0*/  FMUL.FTZ R72, R70, UR6 ;  /* 0x0000000646487c20 */ /* 0x000fe20008410000 */
[C---:B------:R-:W-:Y:S01]  /*47b0*/  FFMA.FTZ R68, R190.reuse, R69, R64 ;  /* 0x00000045be447223 */ /* 0x040fe20000010040 */
[----:B------:R-:W-:Y:S01]  /*47c0*/  FMUL.FTZ R74, R71, UR6 ;  /* 0x00000006474a7c20 */ /* 0x000fe20008410000 */
[----:B------:R-:W-:Y:S01]  /*47d0*/  LOP3.LUT P6, RZ, R89, 0xff0000, RZ, 0xc0, !PT ;  /* 0x00ff000059ff7812 */ /* 0x000fe200078cc0ff */
[----:B------:R-:W-:Y:S01]  /*47e0*/  FFMA.FTZ R69, R190, R235, R65 ;  /* 0x000000ebbe457223 */ /* 0x000fe20000010041 */
[----:B------:R-:W-:Y:S01]  /*47f0*/  LOP3.LUT P5, RZ, R161, 0xff0000, RZ, 0xc0, !PT ;  /* 0x00ff0000a1ff7812 */ /* 0x000fe200078ac0ff */
[----:B------:R-:W-:Y:S01]  /*4800*/  FADD.FTZ R73, R226, -R73 ;  /* 0x80000049e2497221 */ /* 0x000fe20000010000 */
[----:B------:R-:W-:Y:S01]  /*4810*/  ISETP.GE.U32.AND.EX P2, PT, R89, 0x1000000, PT, P2 ;  /* 0x010000005900780c */ /* 0x000fe20003f46120 */
[----:B------:R-:W-:Y:S01]  /*4820*/  FADD.FTZ R232, R232, -R233 ;  /* 0x800000e9e8e87221 */ /* 0x000fe20000010000 */
[----:B------:R-:W-:Y:S01]  /*4830*/  ISETP.GE.U32.AND.EX P3, PT, R161, 0x1000000, PT, P3 ;  /* 0x01000000a100780c */ /* 0x000fe20003f66130 */
[----:B------:R-:W-:Y:S01]  /*4840*/  FMUL.FTZ R76, R69, UR6 ;  /* 0x00000006454c7c20 */ /* 0x000fe20008410000 */
[----:B------:R-:W-:Y:S01]  /*4850*/  FSEL R83, R72, RZ, P6 ;  /* 0x000000ff48537208 */ /* 0x000fe20003000000 */
[----:B------:R-:W-:Y:S01]  /*4860*/  FFMA.FTZ R75, R190, R232, R63 ;  /* 0x000000e8be4b7223 */ /* 0x000fe2000001003f */
[----:B------:R-:W-:Y:S01]  /*4870*/  FSEL R79, R72, RZ, P5 ;  /* 0x000000ff484f7208 */ /* 0x000fe20002800000 */
[----:B------:R-:W-:Y:S01]  /*4880*/  FMUL.FTZ R72, R68, UR6 ;  /* 0x0000000644487c20 */ /* 0x000fe20008410000 */
[C---:B------:R-:W-:Y:S01]  /*4890*/  FSEL R80, R74.reuse, RZ, P2 ;  /* 0x000000ff4a507208 */ /* 0x040fe20001000000 */
[-CC-:B------:R-:W-:Y:S01]  /*48a0*/  FFMA.FTZ R231, R231, R114.reuse, R115.reuse ;  /* 0x00000072e7e77223 */ /* 0x180fe20000010073 */
[----:B------:R-:W-:Y:S01]  /*48b0*/  FSEL R90, R74, RZ, P3 ;  /* 0x000000ff4a5a7208 */ /* 0x000fe20001800000 */
[----:B------:R-:W-:Y:S01]  /*48c0*/  FFMA.FTZ R74, R190, R73, R62 ;  /* 0x00000049be4a7223 */ /* 0x000fe2000001003e */
        /* <DEDUP_REMOVED lines=18> */
[----:B------:R-:W-:Y:S01]  /*49f0*/  FFMA.FTZ R73, R190, R231, R61 ;  /* 0x000000e7be497223 */ /* 0x000fe2000001003d */
[C---:B------:R-:W-:Y:S02]  /*4a00*/  LOP3.LUT P6, RZ, R88.reuse, 0xff0000, RZ, 0xc0, !PT ;  /* 0x00ff000058ff7812 */ /* 0x040fe400078cc0ff */
[----:B------:R-:W-:Y:S02]  /*4a10*/  LOP3.LUT P3, RZ, R88, 0xff000000, RZ, 0xc0, !PT ;  /* 0xff00000058ff7812 */ /* 0x000fe4000786c0ff */
[----:B------:R-:W-:Y:S01]  /*4a20*/  F2FP.BF16.F32.PACK_AB R77, R72, R77 ;  /* 0x0000004d484d723e */ /* 0x000fe200000010ff */
[----:B------:R-:W-:Y:S01]  /*4a30*/  FFMA.FTZ R72, R190, R225, R60 ;  /* 0x000000e1be487223 */ /* 0x000fe2000001003c */
        /* <DEDUP_REMOVED lines=17> */
[----:B------:R-:W-:-:S07]  /*4b50*/  F2FP.BF16.F32.PACK_AB R80, R89, R80 ;  /* 0x000000505950723e */ /* 0x000fce00000010ff */
.L_x_1161:
[----:B------:R-:W-:Y:S01]  /*4b60*/  ISETP.NE.U32.AND P2, PT, RZ, UR4, PT ;  /* 0x00000004ff007c0c */ /* 0x000fe2000bf45070 */
[----:B------:R-:W0:Y:S03]  /*4b70*/  LDC.64 R116, c[0x0][0x468] ;  /* 0x00011a00ff747b82 */ /* 0x000e260000000a00 */
[----:B------:R-:W-:-:S05]  /*4b80*/  ISETP.NE.AND.EX P2, PT, RZ, UR5, PT, P2 ;  /* 0x00000005ff007c0c */ /* 0x000fca000bf45320 */
[----:B------:R-:W1:Y:S08]  /*4b90*/  @P0 LDC.64 R90, c[0x0][0x470] ;  /* 0x00011c00ff5a0b82 */ /* 0x000e700000000a00 */
[----:B------:R-:W2:Y:S01]  /*4ba0*/  @P2 LDC.64 R88, c[0x0][0x478] ;  /* 0x00011e00ff582b82 */ /* 0x000ea20000000a00 */
[----:B-1----:R-:W-:-:S04]  /*4bb0*/  @P0 IMAD.WIDE.U32 R90, R188, 0x10, R90 ;  /* 0x00000010bc5a0825 */ /* 0x002fc800078e005a */
[----:B--2---:R-:W-:-:S05]  /*4bc0*/  @P2 IMAD.WIDE.U32 R88, R188, 0x20, R88 ;  /* 0x00000020bc582825 */ /* 0x004fca00078e0058 */
[----:B------:R-:W-:Y:S04]  /*4bd0*/  @P2 STG.E.128 desc[UR10][R88.64], R72 ;  /* 0x0000004858002986 */ /* 0x000fe8000c101d0a */
[----:B------:R0:W-:Y:S02]  /*4be0*/  @P2 STG.E.128 desc[UR10][R88.64+0x10], R68 ;  /* 0x0000104458002986 */ /* 0x0001e4000c101d0a */
[----:B0-----:R-:W-:-:S05]  /*4bf0*/  IMAD.WIDE.U32 R88, R188, 0x10, R116 ;  /* 0x00000010bc587825 */ /* 0x001fca00078e0074 */
[----:B------:R0:W-:Y:S04]  /*4c00*/  STG.E.128 desc[UR10][R88.64], R80 ;  /* 0x0000005058007986 */ /* 0x0001e8000c101d0a */
[----:B------:R0:W-:Y:S01]  /*4c10*/  @P0 STG.E.128 desc[UR10][R90.64], R76 ;  /* 0x0000004c5a000986 */ /* 0x0001e2000c101d0a */
[----:B------:R-:W-:Y:S05]  /*4c20*/  @!P0 BRA `(.L_x_1166) ;  /* 0x0000001000bc8947 */ /* 0x000fea0003800000 */
[----:B------:R-:W-:Y:S05]  /*4c30*/  @!P1 BRA `(.L_x_1167) ;  /* 0x00000008005c9947 */ /* 0x000fea0003800000 */
[----:B------:R-:W-:Y:S05]  /*4c40*/  @!P2 BRA `(.L_x_1168) ;  /* 0x00000004002ca947 */ /* 0x000fea0003800000 */
[-CC-:B------:R-:W-:Y:S01]  /*4c50*/  FFMA.FTZ R223, R223, R114.reuse, R115.reuse ;  /* 0x00000072dfdf7223 */ /* 0x180fe20000010073 */
[-CC-:B------:R-:W-:Y:S01]  /*4c60*/  FFMA.FTZ R224, R224, R114.reuse, R115.reuse ;  /* 0x00000072e0e07223 */ /* 0x180fe20000010073 */
[-C--:B------:R-:W-:Y:S01]  /*4c70*/  FFMA.FTZ R221, R221, R114.reuse, R115 ;  /* 0x00000072dddd7223 */ /* 0x080fe20000010073 */
[----:B------:R-:W-:Y:S01]  /*4c80*/  LOP3.LUT P5, RZ, R87, 0xff0000, RZ, 0xc0, !PT ;  /* 0x00ff000057ff7812 */ /* 0x000fe200078ac0ff */
[----:B------:R-:W-:Y:S01]  /*4c90*/  FADD.FTZ R223, R94, -R223 ;  /* 0x800000df5edf7221 */ /* 0x000fe20000010000 */
[----:B------:R-:W-:Y:S01]  /*4ca0*/  FADD.FTZ R224, R95, -R224 ;  /* 0x800000e05fe07221 */ /* 0x000fe20000010000 */
[----:B------:R-:W-:Y:S01]  /*4cb0*/  LOP3.LUT P6, RZ, R157, 0xff0000, RZ, 0xc0, !PT ;  /* 0x00ff00009dff7812 */ /* 0x000fe200078cc0ff */
[----:B------:R-:W-:Y:S01]  /*4cc0*/  FADD.FTZ R221, R220, -R221 ;  /* 0x800000dddcdd7221 */ /* 0x000fe20000010000 */
[----:B------:R-:W-:Y:S01]  /*4cd0*/  FFMA.FTZ R70, R190, R223, R50 ;  /* 0x000000dfbe467223 */ /* 0x000fe20000010032 */
[----:B------:R-:W-:Y:S01]  /*4ce0*/  FFMA.FTZ R222, R222, R114, R115 ;  /* 0x00000072dede7223 */ /* 0x000fe20000010073 */
[----:B------:R-:W-:Y:S01]  /*4cf0*/  FFMA.FTZ R71, R190, R224, R51 ;  /* 0x000000e0be477223 */ /* 0x000fe20000010033 */
[----:B------:R-:W-:Y:S01]  /*4d00*/  ISETP.GE.U32.AND P3, PT, R86, RZ, PT ;  /* 0x000000ff5600720c */ /* 0x000fe20003f66070 */
[----:B------:R-:W-:Y:S01]  /*4d10*/  FMUL.FTZ R68, R70, UR6 ;  /* 0x0000000646447c20 */ /* 0x000fe20008410000 */
[----:B------:R-:W-:Y:S01]  /*4d20*/  FADD.FTZ R222, R93, -R222 ;  /* 0x800000de5dde7221 */ /* 0x000fe20000010000 */
[-CC-:B------:R-:W-:Y:S01]  /*4d30*/  FFMA.FTZ R218, R218, R114.reuse, R115.reuse ;  /* 0x00000072dada7223 */ /* 0x180fe20000010073 */
[----:B------:R-:W-:Y:S01]  /*4d40*/  FFMA.FTZ R195, R195, R114, R115 ;  /* 0x00000072c3c37223 */ /* 0x000fe20000010073 */
[----:B------:R-:W-:Y:S01]  /*4d50*/  FMUL.FTZ R73, R71, UR6 ;  /* 0x0000000647497c20 */ /* 0x000fe20008410000 */
[----:B0-----:R-:W-:Y:S01]  /*4d60*/  FSEL R83, R68, RZ, P5 ;  /* 0x000000ff44537208 */ /* 0x001fe20002800000 */
[----:B------:R-:W-:Y:S01]  /*4d70*/  FFMA.FTZ R69, R190, R222, R49 ;  /* 0x000000debe457223 */ /* 0x000fe20000010031 */
[----:B------:R-:W-:Y:S01]  /*4d80*/  FSEL R79, R68, RZ, P6 ;  /* 0x000000ff444f7208 */ /* 0x000fe20003000000 */
[----:B------:R-:W-:Y:S01]  /*4d90*/  FFMA.FTZ R68, R190, R221, R48 ;  /* 0x000000ddbe447223 */ /* 0x000fe20000010030 */
[----:B------:R-:W-:Y:S01]  /*4da0*/  ISETP.GE.U32.AND P5, PT, R156, RZ, PT ;  /* 0x000000ff9c00720c */ /* 0x000fe20003fa6070 */
[----:B------:R-:W-:Y:S01]  /*4db0*/  FADD.FTZ R218, R217, -R218 ;  /* 0x800000dad9da7221 */ /* 0x000fe20000010000 */
[----:B------:R-:W-:Y:S01]  /*4dc0*/  ISETP.GE.U32.AND.EX P3, PT, R87, 0x1000000, PT, P3 ;  /* 0x010000005700780c */ /* 0x000fe20003f66130 */
[----:B------:R-:W-:Y:S01]  /*4dd0*/  FMUL.FTZ R72, R68, UR6 ;  /* 0x0000000644487c20 */ /* 0x000fe20008410000 */
[----:B------:R-:W-:Y:S01]  /*4de0*/  ISETP.GE.U32.AND.EX P5, PT, R157, 0x1000000, PT, P5 ;  /* 0x010000009d00780c */ /* 0x000fe20003fa6150 */
[----:B------:R-:W-:Y:S01]  /*4df0*/  FADD.FTZ R195, R194, -R195 ;  /* 0x800000c3c2c37221 */ /* 0x000fe20000010000 */
[----:B------:R-:W-:Y:S01]  /*4e00*/  LOP3.LUT P6, RZ, R87, 0xff, RZ, 0xc0, !PT ;  /* 0x000000ff57ff7812 */ /* 0x000fe200078cc0ff */
[----:B------:R-:W-:Y:S01]  /*4e10*/  FFMA.FTZ R197, R197, R114, R115 ;  /* 0x00000072c5c57223 */ /* 0x000fe20000010073 */
[C---:B------:R-:W-:Y:S01]  /*4e20*/  FSEL R80, R73.reuse, RZ, P3 ;  /* 0x000000ff49507208 */ /* 0x040fe20001800000 */
[----:B------:R-:W-:Y:S01]  /*4e30*/  FFMA.FTZ R75, R190, R218, R47 ;  /* 0x000000dabe4b7223 */ /* 0x000fe2000001002f */
[----:B------:R-:W-:Y:S01]  /*4e40*/  FSEL R90, R73, RZ, P5 ;  /* 0x000000ff495a7208 */ /* 0x000fe20002800000 */
[----:B------:R-:W-:Y:S01]  /*4e50*/  FMUL.FTZ R73, R69, UR6 ;  /* 0x0000000645497c20 */ /* 0x000fe20008410000 */
[----:B------:R-:W-:Y:S01]  /*4e60*/  FSEL R82, R72, RZ, P6 ;  /* 0x000000ff48527208 */ /* 0x000fe20003000000 */
[----:B------:R-:W-:Y:S01]  /*4e70*/  FFMA.FTZ R74, R190, R195, R46 ;  /* 0x000000c3be4a7223 */ /* 0x000fe2000001002e */
[C---:B------:R-:W-:Y:S01]  /*4e80*/  LOP3.LUT P3, RZ, R157.reuse, 0xff, RZ, 0xc0, !PT ;  /* 0x000000ff9dff7812 */ /* 0x040fe2000786c0ff */
[----:B------:R-:W-:Y:S01]  /*4e90*/  FADD.FTZ R197, R196, -R197 ;  /* 0x800000c5c4c57221 */ /* 0x000fe20000010000 */
[----:B------:R-:W-:Y:S01]  /*4ea0*/  LOP3.LUT P6, RZ, R157, 0xff00, RZ, 0xc0, !PT ;  /* 0x0000ff009dff7812 */ /* 0x000fe200078cc0ff */
[----:B------:R-:W-:Y:S01]  /*4eb0*/  FFMA.FTZ R193, R193, R114, R115 ;  /* 0x00000072c1c17223 */ /* 0x000fe20000010073 */
[----:B------:R-:W-:Y:S01]  /*4ec0*/  LOP3.LUT P5, RZ, R87, 0xff00, RZ, 0xc0, !PT ;  /* 0x0000ff0057ff7812 */ /* 0x000fe200078ac0ff */
[----:B------:R-:W-:Y:S01]  /*4ed0*/  FMUL.FTZ R76, R75, UR6 ;  /* 0x000000064b4c7c20 */ /* 0x000fe20008410000 */
[----:B------:R-:W-:Y:S01]  /*4ee0*/  FSEL R78, R72, RZ, P3 ;  /* 0x000000ff484e7208 */ /* 0x000fe20001800000 */
[----:B------:R-:W-:Y:S01]  /*4ef0*/  FMUL.FTZ R72, R74, UR6 ;  /* 0x000000064a487c20 */ /* 0x000fe20008410000 */
[C---:B------:R-:W-:Y:S01]  /*4f00*/  FSEL R93, R73.reuse, RZ, P6 ;  /* 0x000000ff495d7208 */ /* 0x040fe20003000000 */
[----:B------:R-:W-:Y:S01]  /*4f10*/  FADD.FTZ R193, R192, -R193 ;  /* 0x800000c1c0c17221 */ /* 0x000fe20000010000 */
[----:B------:R-:W-:Y:S01]  /*4f20*/  FSEL R89, R73, RZ, P5 ;  /* 0x000000ff49597208 */ /* 0x000fe20002800000 */
[----:B------:R-:W-:Y:S01]  /*4f30*/  FFMA.FTZ R73, R190, R197, R45 ;  /* 0x000000c5be497223 */ /* 0x000fe2000001002d */
[----:B------:R-:W-:-:S02]  /*4f40*/  LOP3.LUT P6, RZ, R86, 0xff000000, RZ, 0xc0, !PT ;  /* 0xff00000056ff7812 */ /* 0x000fc400078cc0ff */
[----:B------:R-:W-:Y:S01]  /*4f50*/  LOP3.LUT P3, RZ, R86, 0xff0000, RZ, 0xc0, !PT ;  /* 0x00ff000056ff7812 */ /* 0x000fe2000786c0ff */
[----:B------:R-:W-:Y:S01]  /*4f60*/  FMUL.FTZ R77, R73, UR6 ;  /* 0x00000006494d7c20 */ /* 0x000fe20008410000 */
[----:B------:R-:W-:Y:S02]  /*4f70*/  LOP3.LUT P5, RZ, R156, 0xff0000, RZ, 0xc0, !PT ;  /* 0x00ff00009cff7812 */ /* 0x000fe400078ac0ff */
[----:B------:R-:W-:Y:S02]  /*4f80*/  F2FP.BF16.F32.PACK_AB R79, R90, R79 ;  /* 0x0000004f5a4f723e */ /* 0x000fe400000010ff */
[----:B------:R-:W-:Y:S02]  /*4f90*/  FSEL R90, R76, RZ, P6 ;  /* 0x000000ff4c5a7208 */ /* 0x000fe40003000000 */
[C---:B------:R-:W-:Y:S02]  /*4fa0*/  FSEL R81, R72.reuse, RZ, P3 ;  /* 0x000000ff48517208 */ /* 0x040fe40001800000 */
[----:B------:R-:W-:Y:S01]  /*4fb0*/  FSEL R88, R72, RZ, P5 ;  /* 0x000000ff48587208 */ /* 0x000fe20002800000 */
[----:B------:R-:W-:Y:S01]  /*4fc0*/  FFMA.FTZ R72, R190, R193, R44 ;  /* 0x000000c1be487223 */ /* 0x000fe2000001002c */
[----:B------:R-:W-:-:S02]  /*4fd0*/  LOP3.LUT P6, RZ, R156, 0xff000000, RZ, 0xc0, !PT ;  /* 0xff0000009cff7812 */ /* 0x000fc400078cc0ff */
[----:B------:R-:W-:Y:S02]  /*4fe0*/  LOP3.LUT P3, RZ, R86, 0xff00, RZ, 0xc0, !PT ;  /* 0x0000ff0056ff7812 */ /* 0x000fe4000786c0ff */
[----:B------:R-:W-:Y:S01]  /*4ff0*/  FSEL R91, R76, RZ, P6 ;  /* 0x000000ff4c5b7208 */ /* 0x000fe20003000000 */
[----:B------:R-:W-:Y:S01]  /*5000*/  FMUL.FTZ R76, R72, UR6 ;  /* 0x00000006484c7c20 */ /* 0x000fe20008410000 */
[----:B------:R-:W-:Y:S02]  /*5010*/  FSEL R87, R77, RZ, P3 ;  /* 0x000000ff4d577208 */ /* 0x000fe40001800000 */
[----:B------:R-:W-:Y:S02]  /*5020*/  LOP3.LUT P5, RZ, R86, 0xff, RZ, 0xc0, !PT ;  /* 0x000000ff56ff7812 */ /* 0x000fe400078ac0ff */
        /* <DEDUP_REMOVED lines=13> */
.L_x_1168:
[-CC-:B------:R-:W-:Y:S01]  /*5100*/  FFMA.FTZ R224, R224, R114.reuse, R115.reuse ;  /* 0x00000072e0e07223 */ /* 0x180fe20000010073 */
[-CC-:B------:R-:W-:Y:S01]  /*5110*/  FFMA.FTZ R223, R223, R114.reuse, R115.reuse ;  /* 0x00000072dfdf7223 */ /* 0x180fe20000010073 */
[----:B------:R-:W-:Y:S01]  /*5120*/  ISETP.GE.U32.AND P3, PT, R86, RZ, PT ;  /* 0x000000ff5600720c */ /* 0x000fe20003f66070 */
[-C--:B------:R-:W-:Y:S01]  /*5130*/  FFMA.FTZ R221, R221, R114.reuse, R115 ;  /* 0x00000072dddd7223 */ /* 0x080fe20000010073 */
[----:B------:R-:W-:Y:S01]  /*5140*/  FADD.FTZ R224, R95, -R224 ;  /* 0x800000e05fe07221 */ /* 0x000fe20000010000 */
[----:B------:R-:W-:Y:S01]  /*5150*/  FADD.FTZ R223, R94, -R223 ;  /* 0x800000df5edf7221 */ /* 0x000fe20000010000 */
[----:B------:R-:W-:Y:S01]  /*5160*/  ISETP.GE.U32.AND.EX P3, PT, R87, 0x1000000, PT, P3 ;  /* 0x010000005700780c */ /* 0x000fe20003f66130 */
[----:B------:R-:W-:Y:S01]  /*5170*/  FFMA.FTZ R222, R222, R114, R115 ;  /* 0x00000072dede7223 */ /* 0x000fe20000010073 */
[C---:B------:R-:W-:Y:S01]  /*5180*/  FFMA.FTZ R224, R190.reuse, R224, R51 ;  /* 0x000000e0bee07223 */ /* 0x040fe20000010033 */
[----:B------:R-:W-:Y:S01]  /*5190*/  FFMA.FTZ R223, R190, R223, R50 ;  /* 0x000000dfbedf7223 */ /* 0x000fe20000010032 */
[----:B------:R-:W-:Y:S01]  /*51a0*/  FADD.FTZ R221, R220, -R221 ;  /* 0x800000dddcdd7221 */ /* 0x000fe20000010000 */
[----:B------:R-:W-:Y:S01]  /*51b0*/  FADD.FTZ R222, R93, -R222 ;  /* 0x800000de5dde7221 */ /* 0x000fe20000010000 */
[----:B------:R-:W-:Y:S01]  /*51c0*/  FMUL.FTZ R224, R224, UR6 ;  /* 0x00000006e0e07c20 */ /* 0x000fe20008410000 */
[----:B------:R-:W-:Y:S01]  /*51d0*/  FMUL.FTZ R223, R223, UR6 ;  /* 0x00000006dfdf7c20 */ /* 0x000fe20008410000 */
[-CC-:B------:R-:W-:Y:S01]  /*51e0*/  FFMA.FTZ R195, R195, R114.reuse, R115.reuse ;  /* 0x00000072c3c37223 */ /* 0x180fe20000010073 */
[----:B------:R-:W-:Y:S01]  /*51f0*/  LOP3.LUT P5, RZ, R87, 0xff0000, RZ, 0xc0, !PT ;  /* 0x00ff000057ff7812 */ /* 0x000fe200078ac0ff */
[----:B------:R-:W-:Y:S01]  /*5200*/  FFMA.FTZ R221, R190, R221, R48 ;  /* 0x000000ddbedd7223 */ /* 0x000fe20000010030 */
[----:B0-----:R-:W-:Y:S01]  /*5210*/  FSEL R76, R224, RZ, P3 ;  /* 0x000000ffe04c7208 */ /* 0x001fe20001800000 */
[----:B------:R-:W-:Y:S01]  /*5220*/  FFMA.FTZ R218, R218, R114, R115 ;  /* 0x00000072dada7223 */ /* 0x000fe20000010073 */
[----:B------:R-:W-:Y:S01]  /*5230*/  ISETP.GE.U32.AND P3, PT, R156, RZ, PT ;  /* 0x000000ff9c00720c */ /* 0x000fe20003f66070 */
[----:B------:R-:W-:Y:S01]  /*5240*/  FFMA.FTZ R222, R190, R222, R49 ;  /* 0x000000debede7223 */ /* 0x000fe20000010031 */
[C---:B------:R-:W-:Y:S01]  /*5250*/  LOP3.LUT P6, RZ, R157.reuse, 0xff0000, RZ, 0xc0, !PT ;  /* 0x00ff00009dff7812 */ /* 0x040fe200078cc0ff */
[----:B------:R-:W-:Y:S01]  /*5260*/  FADD.FTZ R195, R194, -R195 ;  /* 0x800000c3c2c37221 */ /* 0x000fe20000010000 */
[----:B------:R-:W-:Y:S01]  /*5270*/  ISETP.GE.U32.AND.EX P3, PT, R157, 0x1000000, PT, P3 ;  /* 0x010000009d00780c */ /* 0x000fe20003f66130 */
[----:B------:R-:W-:Y:S01]  /*5280*/  FMUL.FTZ R221, R221, UR6 ;  /* 0x00000006dddd7c20 */ /* 0x000fe20008410000 */
[----:B------:R-:W-:Y:S01]  /*5290*/  FSEL R83, R223, RZ, P5 ;  /* 0x000000ffdf537208 */ /* 0x000fe20002800000 */
[----:B------:R-:W-:Y:S01]  /*52a0*/  FADD.FTZ R218, R217, -R218 ;  /* 0x800000dad9da7221 */ /* 0x000fe20000010000 */
[----:B------:R-:W-:Y:S01]  /*52b0*/  LOP3.LUT P5, RZ, R87, 0xff, RZ, 0xc0, !PT ;  /* 0x000000ff57ff7812 */ /* 0x000fe200078ac0ff */
[----:B------:R-:W-:Y:S01]  /*52c0*/  FFMA.FTZ R197, R197, R114, R115 ;  /* 0x00000072c5c57223 */ /* 0x000fe20000010073 */
[----:B------:R-:W-:Y:S01]  /*52d0*/  FSEL R79, R223, RZ, P6 ;  /* 0x000000ffdf4f7208 */ /* 0x000fe20003000000 */
[----:B------:R-:W-:Y:S01]  /*52e0*/  FMUL.FTZ R222, R222, UR6 ;  /* 0x00000006dede7c20 */ /* 0x000fe20008410000 */
[----:B------:R-:W-:Y:S01]  /*52f0*/  FSEL R224, R224, RZ, P3 ;  /* 0x000000ffe0e07208 */ /* 0x000fe20001800000 */
[C---:B------:R-:W-:Y:S01]  /*5300*/  FFMA.FTZ R195, R190.reuse, R195, R46 ;  /* 0x000000c3bec37223 */ /* 0x040fe2000001002e */
[----:B------:R-:W-:Y:S01]  /*5310*/  LOP3.LUT P6, RZ, R157, 0xff, RZ, 0xc0, !PT ;  /* 0x000000ff9dff7812 */ /* 0x000fe200078cc0ff */
[----:B------:R-:W-:Y:S01]  /*5320*/  FFMA.FTZ R218, R190, R218, R47 ;  /* 0x000000dabeda7223 */ /* 0x000fe2000001002f */
[----:B------:R-:W-:Y:S01]  /*5330*/  LOP3.LUT P3, RZ, R87, 0xff00, RZ, 0xc0, !PT ;  /* 0x0000ff0057ff7812 */ /* 0x000fe2000786c0ff */
[----:B------:R-:W-:Y:S01]  /*5340*/  FADD.FTZ R196, R196, -R197 ;  /* 0x800000c5c4c47221 */ /* 0x000fe20000010000 */
[----:B------:R-:W-:Y:S01]  /*5350*/  FSEL R82, R221, RZ, P5 ;  /* 0x000000ffdd527208 */ /* 0x000fe20002800000 */
[----:B------:R-:W-:Y:S01]  /*5360*/  FMUL.FTZ R195, R195, UR6 ;  /* 0x00000006c3c37c20 */ /* 0x000fe20008410000 */
[----:B------:R-:W-:Y:S01]  /*5370*/  LOP3.LUT P5, RZ, R157, 0xff00, RZ, 0xc0, !PT ;  /* 0x0000ff009dff7812 */ /* 0x000fe200078ac0ff */
[----:B------:R-:W-:Y:S01]  /*5380*/  FFMA.FTZ R193, R193, R114, R115 ;  /* 0x00000072c1c17223 */ /* 0x000fe20000010073 */
[----:B------:R-:W-:Y:S01]  /*5390*/  FSEL R78, R221, RZ, P6 ;  /* 0x000000ffdd4e7208 */ /* 0x000fe20003000000 */
[----:B------:R-:W-:Y:S01]  /*53a0*/  FMUL.FTZ R218, R218, UR6 ;  /* 0x00000006dada7c20 */ /* 0x000fe20008410000 */
[----:B------:R-:W-:Y:S01]  /*53b0*/  FSEL R89, R222, RZ, P3 ;  /* 0x000000ffde597208 */ /* 0x000fe20001800000 */
[----:B------:R-:W-:Y:S01]  /*53c0*/  FFMA.FTZ R196, R190, R196, R45 ;  /* 0x000000c4bec47223 */ /* 0x000fe2000001002d */
[----:B------:R-:W-:Y:S01]  /*53d0*/  LOP3.LUT P6, RZ, R86, 0xff0000, RZ, 0xc0, !PT ;  /* 0x00ff000056ff7812 */ /* 0x000fe200078cc0ff */
[----:B------:R-:W-:Y:S01]  /*53e0*/  FADD.FTZ R193, R192, -R193 ;  /* 0x800000c1c0c17221 */ /* 0x000fe20000010000 */
[----:B------:R-:W-:Y:S01]  /*53f0*/  LOP3.LUT P3, RZ, R156, 0xff0000, RZ, 0xc0, !PT ;  /* 0x00ff00009cff7812 */ /* 0x000fe2000786c0ff */
[----:B------:R-:W-:Y:S01]  /*5400*/  FMUL.FTZ R196, R196, UR6 ;  /* 0x00000006c4c47c20 */ /* 0x000fe20008410000 */
[----:B------:R-:W-:Y:S01]  /*5410*/  FSEL R91, R222, RZ, P5 ;  /* 0x000000ffde5b7208 */ /* 0x000fe20002800000 */
[----:B------:R-:W-:Y:S01]  /*5420*/  FFMA.FTZ R193, R190, R193, R44 ;  /* 0x000000c1bec17223 */ /* 0x000fe2000001002c */
[----:B------:R-:W-:-:S02]  /*5430*/  LOP3.LUT P5, RZ, R86, 0xff000000, RZ, 0xc0, !PT ;  /* 0xff00000056ff7812 */ /* 0x000fc400078ac0ff */
[----:B------:R-:W-:Y:S01]  /*5440*/  FSEL R81, R195, RZ, P6 ;  /* 0x000000ffc3517208 */ /* 0x000fe20003000000 */
[----:B------:R-:W-:Y:S01]  /*5450*/  FMUL.FTZ R193, R193, UR6 ;  /* 0x00000006c1c17c20 */ /* 0x000fe20008410000 */
[----:B------:R-:W-:Y:S02]  /*5460*/  FSEL R77, R195, RZ, P3 ;  /* 0x000000ffc34d7208 */ /* 0x000fe40001800000 */
[C---:B------:R-:W-:Y:S02]  /*5470*/  LOP3.LUT P6, RZ, R86.reuse, 0xff00, RZ, 0xc0, !PT ;  /* 0x0000ff0056ff7812 */ /* 0x040fe400078cc0ff */
[----:B------:R-:W-:Y:S02]  /*5480*/  LOP3.LUT P3, RZ, R86, 0xff, RZ, 0xc0, !PT ;  /* 0x000000ff56ff7812 */ /* 0x000fe4000786c0ff */
[----:B------:R-:W-:Y:S02]  /*5490*/  FSEL R86, R218, RZ, P5 ;  /* 0x000000ffda567208 */ /* 0x000fe40002800000 */
[----:B------:R-:W-:-:S02]  /*54a0*/  LOP3.LUT P5, RZ, R156, 0xff000000, RZ, 0xc0, !PT ;  /* 0xff0000009cff7812 */ /* 0x000fc400078ac0ff */
[----:B------:R-:W-:Y:S02]  /*54b0*/  FSEL R87, R196, RZ, P6 ;  /* 0x000000ffc4577208 */ /* 0x000fe40003000000 */
[----:B------:R-:W-:Y:S02]  /*54c0*/  FSEL R218, R218, RZ, P5 ;  /* 0x000000ffdada7208 */ /* 0x000fe40002800000 */
[C---:B------:R-:W-:Y:S02]  /*54d0*/  LOP3.LUT P5, RZ, R156.reuse, 0xff00, RZ, 0xc0, !PT ;  /* 0x0000ff009cff7812 */ /* 0x040fe400078ac0ff */
[----:B------:R-:W-:Y:S02]  /*54e0*/  LOP3.LUT P6, RZ, R156, 0xff, RZ, 0xc0, !PT ;  /* 0x000000ff9cff7812 */ /* 0x000fe400078cc0ff */
[----:B------:R-:W-:Y:S02]  /*54f0*/  F2FP.BF16.F32.PACK_AB R83, R76, R83 ;  /* 0x000000534c53723e */ /* 0x000fe400000010ff */
        /* <DEDUP_REMOVED lines=11> */
.L_x_1167:
        /* <DEDUP_REMOVED lines=9> */
[----:B------:R-:W-:Y:S01]  /*5640*/  FMUL.FTZ R70, R190, R223 ;  /* 0x000000dfbe467220 */ /* 0x000fe20000410000 */
[-CC-:B------:R-:W-:Y:S01]  /*5650*/  FFMA.FTZ R222, R222, R114.reuse, R115.reuse ;  /* 0x00000072dede7223 */ /* 0x180fe20000010073 */
[----:B------:R-:W-:Y:S01]  /*5660*/  FMUL.FTZ R71, R190, R71 ;  /* 0x00000047be477220 */ /* 0x000fe20000410000 */
[----:B------:R-:W-:Y:S01]  /*5670*/  ISETP.GE.U32.AND P3, PT, R86, RZ, PT ;  /* 0x000000ff5600720c */ /* 0x000fe20003f66070 */
[----:B------:R-:W-:Y:S01]  /*5680*/  FMUL.FTZ R68, R70, UR6 ;  /* 0x0000000646447c20 */ /* 0x000fe20008410000 */
[----:B------:R-:W-:Y:S01]  /*5690*/  FADD.FTZ R69, R93, -R222 ;  /* 0x800000de5d457221 */ /* 0x000fe20000010000 */
[-CC-:B------:R-:W-:Y:S01]  /*56a0*/  FFMA.FTZ R218, R218, R114.reuse, R115.reuse ;  /* 0x00000072dada7223 */ /* 0x180fe20000010073 */
[-C--:B------:R-:W-:Y:S01]  /*56b0*/  FFMA.FTZ R195, R195, R114.reuse, R115 ;  /* 0x00000072c3c37223 */ /* 0x080fe20000010073 */
[----:B------:R-:W-:Y:S01]  /*56c0*/  FMUL.FTZ R73, R71, UR6 ;  /* 0x0000000647497c20 */ /* 0x000fe20008410000 */
[----:B0-----:R-:W-:Y:S01]  /*56d0*/  FSEL R83, R68, RZ, P5 ;  /* 0x000000ff44537208 */ /* 0x001fe20002800000 */
[----:B------:R-:W-:Y:S01]  /*56e0*/  FMUL.FTZ R69, R190, R69 ;  /* 0x00000045be457220 */ /* 0x000fe20000410000 */
[----:B------:R-:W-:Y:S01]  /*56f0*/  FSEL R79, R68, RZ, P6 ;  /* 0x000000ff444f7208 */ /* 0x000fe20003000000 */
[----:B------:R-:W-:Y:S01]  /*5700*/  FMUL.FTZ R68, R190, R221 ;  /* 0x000000ddbe447220 */ /* 0x000fe20000410000 */
[----:B------:R-:W-:Y:S01]  /*5710*/  ISETP.GE.U32.AND P5, PT, R156, RZ, PT ;  /* 0x000000ff9c00720c */ /* 0x000fe20003fa6070 */
[----:B------:R-:W-:Y:S01]  /*5720*/  FADD.FTZ R75, R217, -R218 ;  /* 0x800000dad94b7221 */ /* 0x000fe20000010000 */
[----:B------:R-:W-:Y:S01]  /*5730*/  ISETP.GE.U32.AND.EX P3, PT, R87, 0x1000000, PT, P3 ;  /* 0x010000005700780c */ /* 0x000fe20003f66130 */
[----:B------:R-:W-:Y:S01]  /*5740*/  FMUL.FTZ R72, R68, UR6 ;  /* 0x0000000644487c20 */ /* 0x000fe20008410000 */
[----:B------:R-:W-:Y:S01]  /*5750*/  ISETP.GE.U32.AND.EX P5, PT, R157, 0x1000000, PT, P5 ;  /* 0x010000009d00780c */ /* 0x000fe20003fa6150 */
[----:B------:R-:W-:Y:S01]  /*5760*/  FADD.FTZ R195, R194, -R195 ;  /* 0x800000c3c2c37221 */ /* 0x000fe20000010000 */
[----:B------:R-:W-:Y:S01]  /*5770*/  LOP3.LUT P6, RZ, R87, 0xff, RZ, 0xc0, !PT ;  /* 0x000000ff57ff7812 */ /* 0x000fe200078cc0ff */
[-C--:B------:R-:W-:Y:S01]  /*5780*/  FFMA.FTZ R197, R197, R114.reuse, R115 ;  /* 0x00000072c5c57223 */ /* 0x080fe20000010073 */
[C---:B------:R-:W-:Y:S01]  /*5790*/  FSEL R80, R73.reuse, RZ, P3 ;  /* 0x000000ff49507208 */ /* 0x040fe20001800000 */
[----:B------:R-:W-:Y:S01]  /*57a0*/  FMUL.FTZ R75, R190, R75 ;  /* 0x0000004bbe4b7220 */ /* 0x000fe20000410000 */
[----:B------:R-:W-:Y:S01]  /*57b0*/  FSEL R90, R73, RZ, P5 ;  /* 0x000000ff495a7208 */ /* 0x000fe20002800000 */
[----:B------:R-:W-:Y:S01]  /*57c0*/  FMUL.FTZ R73, R69, UR6 ;  /* 0x0000000645497c20 */ /* 0x000fe20008410000 */
[----:B------:R-:W-:Y:S01]  /*57d0*/  FSEL R82, R72, RZ, P6 ;  /* 0x000000ff48527208 */ /* 0x000fe20003000000 */
[----:B------:R-:W-:Y:S01]  /*57e0*/  FMUL.FTZ R74, R190, R195 ;  /* 0x000000c3be4a7220 */ /* 0x000fe20000410000 */
        /* <DEDUP_REMOVED lines=11> */
[----:B------:R-:W-:Y:S01]  /*58a0*/  FMUL.FTZ R73, R190, R197 ;  /* 0x000000c5be497220 */ /* 0x000fe20000410000 */
        /* <DEDUP_REMOVED lines=8> */
[----:B------:R-:W-:Y:S01]  /*5930*/  FMUL.FTZ R72, R190, R193 ;  /* 0x000000c1be487220 */ /* 0x000fe20000410000 */
        /* <DEDUP_REMOVED lines=19> */
.L_x_1170:
[-CC-:B------:R-:W-:Y:S01]  /*5a70*/  FFMA.FTZ R224, R224, R114.reuse, R115.reuse ;  /* 0x00000072e0e07223 */ /* 0x180fe20000010073 */
[-CC-:B------:R-:W-:Y:S01]  /*5a80*/  FFMA.FTZ R223, R223, R114.reuse, R115.reuse ;  /* 0x00000072dfdf7223 */ /* 0x180fe20000010073 */
[----:B------:R-:W-:Y:S01]  /*5a90*/  ISETP.GE.U32.AND P3, PT, R86, RZ, PT ;  /* 0x000000ff5600720c */ /* 0x000fe20003f66070 */
[-C--:B------:R-:W-:Y:S01]  /*5aa0*/  FFMA.FTZ R221, R221, R114.reuse, R115 ;  /* 0x00000072dddd7223 */ /* 0x080fe20000010073 */
[----:B------:R-:W-:Y:S01]  /*5ab0*/  FADD.FTZ R95, R95, -R224 ;  /* 0x800000e05f5f7221 */ /* 0x000fe20000010000 */
[----:B------:R-:W-:Y:S01]  /*5ac0*/  FADD.FTZ R223, R94, -R223 ;  /* 0x800000df5edf7221 */ /* 0x000fe20000010000 */
[----:B------:R-:W-:Y:S01]  /*5ad0*/  ISETP.GE.U32.AND.EX P3, PT, R87, 0x1000000, PT, P3 ;  /* 0x010000005700780c */ /* 0x000fe20003f66130 */
[-C--:B------:R-:W-:Y:S01]  /*5ae0*/  FFMA.FTZ R222, R222, R114.reuse, R115 ;  /* 0x00000072dede7223 */ /* 0x080fe20000010073 */
[C---:B------:R-:W-:Y:S01]  /*5af0*/  FMUL.FTZ R95, R190.reuse, R95 ;  /* 0x0000005fbe5f7220 */ /* 0x040fe20000410000 */
[----:B------:R-:W-:Y:S01]  /*5b00*/  FMUL.FTZ R223, R190, R223 ;  /* 0x000000dfbedf7220 */ /* 0x000fe20000410000 */
[----:B------:R-:W-:Y:S01]  /*5b10*/  FADD.FTZ R221, R220, -R221 ;  /* 0x800000dddcdd7221 */ /* 0x000fe20000010000 */
[-CC-:B------:R-:W-:Y:S01]  /*5b20*/  FFMA.FTZ R195, R195, R114.reuse, R115.reuse ;  /* 0x00000072c3c37223 */ /* 0x180fe20000010073 */
[----:B------:R-:W-:Y:S01]  /*5b30*/  FMUL.FTZ R95, R95, UR6 ;  /* 0x000000065f5f7c20 */ /* 0x000fe20008410000 */
[----:B------:R-:W-:Y:S01]  /*5b40*/  FADD.FTZ R93, R93, -R222 ;  /* 0x800000de5d5d7221 */ /* 0x000fe20000010000 */
[----:B------:R-:W-:Y:S01]  /*5b50*/  FMUL.FTZ R223, R223, UR6 ;  /* 0x00000006dfdf7c20 */ /* 0x000fe20008410000 */
[----:B------:R-:W-:Y:S01]  /*5b60*/  LOP3.LUT P5, RZ, R87, 0xff0000, RZ, 0xc0, !PT ;  /* 0x00ff000057ff7812 */ /* 0x000fe200078ac0ff */
[----:B------:R-:W-:Y:S01]  /*5b70*/  FMUL.FTZ R221, R190, R221 ;  /* 0x000000ddbedd7220 */ /* 0x000fe20000410000 */
[----:B0-----:R-:W-:Y:S01]  /*5b80*/  FSEL R76, R95, RZ, P3 ;  /* 0x000000ff5f4c7208 */ /* 0x001fe20001800000 */
[-C--:B------:R-:W-:Y:S01]  /*5b90*/  FFMA.FTZ R218, R218, R114.reuse, R115 ;  /* 0x00000072dada7223 */ /* 0x080fe20000010073 */
[----:B------:R-:W-:Y:S01]  /*5ba0*/  ISETP.GE.U32.AND P3, PT, R156, RZ, PT ;  /* 0x000000ff9c00720c */ /* 0x000fe20003f66070 */
[----:B------:R-:W-:Y:S01]  /*5bb0*/  FADD.FTZ R195, R194, -R195 ;  /* 0x800000c3c2c37221 */ /* 0x000fe20000010000 */
[C---:B------:R-:W-:Y:S01]  /*5bc0*/  LOP3.LUT P6, RZ, R157.reuse, 0xff0000, RZ, 0xc0, !PT ;  /* 0x00ff00009dff7812 */ /* 0x040fe200078cc0ff */
[C---:B------:R-:W-:Y:S01]  /*5bd0*/  FMUL.FTZ R93, R190.reuse, R93 ;  /* 0x0000005dbe5d7220 */ /* 0x040fe20000410000 */
[----:B------:R-:W-:Y:S01]  /*5be0*/  ISETP.GE.U32.AND.EX P3, PT, R157, 0x1000000, PT, P3 ;  /* 0x010000009d00780c */ /* 0x000fe20003f66130 */
[----:B------:R-:W-:Y:S01]  /*5bf0*/  FMUL.FTZ R221, R221, UR6 ;  /* 0x00000006dddd7c20 */ /* 0x000fe20008410000 */
[----:B------:R-:W-:Y:S01]  /*5c00*/  FSEL R83, R223, RZ, P5 ;  /* 0x000000ffdf537208 */ /* 0x000fe20002800000 */
[----:B------:R-:W-:Y:S01]  /*5c10*/  FADD.FTZ R217, R217, -R218 ;  /* 0x800000dad9d97221 */ /* 0x000fe20000010000 */
[----:B------:R-:W-:Y:S01]  /*5c20*/  LOP3.LUT P5, RZ, R87, 0xff, RZ, 0xc0, !PT ;  /* 0x000000ff57ff7812 */ /* 0x000fe200078ac0ff */
[-C--:B------:R-:W-:Y:S01]  /*5c30*/  FFMA.FTZ R77, R197, R114.reuse, R115 ;  /* 0x00000072c54d7223 */ /* 0x080fe20000010073 */
[----:B------:R-:W-:Y:S01]  /*5c40*/  FSEL R79, R223, RZ, P6 ;  /* 0x000000ffdf4f7208 */ /* 0x000fe20003000000 */
[----:B------:R-:W-:Y:S01]  /*5c50*/  FMUL.FTZ R93, R93, UR6 ;  /* 0x000000065d5d7c20 */ /* 0x000fe20008410000 */
[----:B------:R-:W-:Y:S01]  /*5c60*/  LOP3.LUT P6, RZ, R157, 0xff, RZ, 0xc0, !PT ;  /* 0x000000ff9dff7812 */ /* 0x000fe200078cc0ff */
[C---:B------:R-:W-:Y:S01]  /*5c70*/  FMUL.FTZ R195, R190.reuse, R195 ;  /* 0x000000c3bec37220 */ /* 0x040fe20000410000 */
[----:B------:R-:W-:Y:S01]  /*5c80*/  FSEL R80, R95, RZ, P3 ;  /* 0x000000ff5f507208 */ /* 0x000fe20001800000 */
[----:B------:R-:W-:Y:S01]  /*5c90*/  FMUL.FTZ R217, R190, R217 ;  /* 0x000000d9bed97220 */ /* 0x000fe20000410000 */
        /* <DEDUP_REMOVED lines=8> */
[----:B------:R-:W-:Y:S01]  /*5d20*/  LOP3.LUT P6, RZ, R86, 0xff0000, RZ, 0xc0, !PT ;  /* 0x00ff000056ff7812 */ /* 0x000fe200078cc0ff */
[----:B------:R-:W-:Y:S01]  /*5d30*/  FMUL.FTZ R77, R190, R77 ;  /* 0x0000004dbe4d7220 */ /* 0x000fe20000410000 */
[----:B------:R-:W-:Y:S01]  /*5d40*/  FSEL R89, R93, RZ, P3 ;  /* 0x000000ff5d597208 */ /* 0x000fe20001800000 */
        /* <DEDUP_REMOVED lines=29> */
.L_x_1166:
[----:B------:R-:W-:Y:S05]  /*5f20*/  @!P1 BRA `(.L_x_1171) ;  /* 0x0000000400b49947 */ /* 0x000fea0003800000 */
[----:B------:R-:W-:Y:S05]  /*5f30*/  @!P2 BRA `(.L_x_1172) ;  /* 0x0000000000d8a947 */ /* 0x000fea0003800000 */
        /* <DEDUP_REMOVED lines=8> */
[C---:B------:R-:W-:Y:S01]  /*5fc0*/  FFMA.FTZ R72, R190.reuse, R193, R44 ;  /* 0x000000c1be487223 */ /* 0x040fe2000001002c */
[----:B------:R-:W-:Y:S01]  /*5fd0*/  FFMA.FTZ R71, R190, R224, R51 ;  /* 0x000000e0be477223 */ /* 0x000fe20000010033 */
[----:B------:R-:W-:Y:S01]  /*5fe0*/  FADD.FTZ R195, R194, -R195 ;  /* 0x800000c3c2c37221 */ /* 0x000fe20000010000 */
[----:B------:R-:W-:Y:S01]  /*5ff0*/  ISETP.GE.U32.AND P3, PT, R86, RZ, PT ;  /* 0x000000ff5600720c */ /* 0x000fe20003f66070 */
[----:B------:R-:W-:Y:S01]  /*6000*/  FFMA.FTZ R70, R190, R223, R50 ;  /* 0x000000dfbe467223 */ /* 0x000fe20000010032 */
[----:B------:R-:W-:Y:S01]  /*6010*/  FMUL.FTZ R68, R72, UR6 ;  /* 0x0000000648447c20 */ /* 0x000fe20008410000 */
[----:B------:R-:W-:Y:S01]  /*6020*/  LOP3.LUT P6, RZ, R86, 0xff, RZ, 0xc0, !PT ;  /* 0x000000ff56ff7812 */ /* 0x000fe200078cc0ff */
[----:B------:R-:W-:Y:S01]  /*6030*/  FADD.FTZ R221, R220, -R221 ;  /* 0x800000dddcdd7221 */ /* 0x000fe20000010000 */
[-CC-:B------:R-:W-:Y:S01]  /*6040*/  FFMA.FTZ R222, R222, R114.reuse, R115.reuse ;  /* 0x00000072dede7223 */ /* 0x180fe20000010073 */
[----:B------:R-:W-:Y:S01]  /*6050*/  FMUL.FTZ R73, R71, UR6 ;  /* 0x0000000647497c20 */ /* 0x000fe20008410000 */
[-CC-:B------:R-:W-:Y:S01]  /*6060*/  FFMA.FTZ R197, R197, R114.reuse, R115.reuse ;  /* 0x00000072c5c57223 */ /* 0x180fe20000010073 */
[----:B------:R-:W-:Y:S01]  /*6070*/  FFMA.FTZ R218, R218, R114, R115 ;  /* 0x00000072dada7223 */ /* 0x000fe20000010073 */
[C---:B------:R-:W-:Y:S01]  /*6080*/  ISETP.GE.U32.AND.EX P3, PT, R87.reuse, 0x1000000, PT, P3 ;  /* 0x010000005700780c */ /* 0x040fe20003f66130 */
[----:B------:R-:W-:Y:S01]  /*6090*/  FFMA.FTZ R74, R190, R195, R46 ;  /* 0x000000c3be4a7223 */ /* 0x000fe2000001002e */
[----:B------:R-:W-:Y:S01]  /*60a0*/  FMUL.FTZ R69, R70, UR6 ;  /* 0x0000000646457c20 */ /* 0x000fe20008410000 */
[----:B------:R-:W-:Y:S01]  /*60b0*/  LOP3.LUT P5, RZ, R87, 0xff0000, RZ, 0xc0, !PT ;  /* 0x00ff000057ff7812 */ /* 0x000fe200078ac0ff */
[----:B------:R-:W-:Y:S01]  /*60c0*/  FADD.FTZ R222, R93, -R222 ;  /* 0x800000de5dde7221 */ /* 0x000fe20000010000 */
[----:B0-----:R-:W-:Y:S01]  /*60d0*/  FSEL R80, R68, RZ, P6 ;  /* 0x000000ff44507208 */ /* 0x001fe20003000000 */
[----:B------:R-:W-:Y:S01]  /*60e0*/  FFMA.FTZ R68, R190, R221, R48 ;  /* 0x000000ddbe447223 */ /* 0x000fe20000010030 */
[----:B------:R-:W-:Y:S01]  /*60f0*/  FADD.FTZ R196, R196, -R197 ;  /* 0x800000c5c4c47221 */ /* 0x000fe20000010000 */
[----:B------:R-:W-:Y:S01]  /*6100*/  FADD.FTZ R218, R217, -R218 ;  /* 0x800000dad9da7221 */ /* 0x000fe20000010000 */
[----:B------:R-:W-:Y:S01]  /*6110*/  FSEL R93, R73, RZ, P3 ;  /* 0x000000ff495d7208 */ /* 0x000fe20001800000 */
[----:B------:R-:W-:Y:S01]  /*6120*/  FMUL.FTZ R81, R74, UR6 ;  /* 0x000000064a517c20 */ /* 0x000fe20008410000 */
[----:B------:R-:W-:Y:S01]  /*6130*/  LOP3.LUT P3, RZ, R86, 0xff0000, RZ, 0xc0, !PT ;  /* 0x00ff000056ff7812 */ /* 0x000fe2000786c0ff */
[----:B------:R-:W-:Y:S01]  /*6140*/  FMUL.FTZ R83, R68, UR6 ;  /* 0x0000000644537c20 */ /* 0x000fe20008410000 */
[----:B------:R-:W-:Y:S01]  /*6150*/  FSEL R92, R69, RZ, P5 ;  /* 0x000000ff455c7208 */ /* 0x000fe20002800000 */
[C---:B------:R-:W-:Y:S01]  /*6160*/  FFMA.FTZ R69, R190.reuse, R222, R49 ;  /* 0x000000debe457223 */ /* 0x040fe20000010031 */
[----:B------:R-:W-:Y:S01]  /*6170*/  LOP3.LUT P6, RZ, R87, 0xff, RZ, 0xc0, !PT ;  /* 0x000000ff57ff7812 */ /* 0x000fe200078cc0ff */
[C---:B------:R-:W-:Y:S01]  /*6180*/  FFMA.FTZ R73, R190.reuse, R196, R45 ;  /* 0x000000c4be497223 */ /* 0x040fe2000001002d */
[----:B------:R-:W-:Y:S01]  /*6190*/  FFMA.FTZ R75, R190, R218, R47 ;  /* 0x000000dabe4b7223 */ /* 0x000fe2000001002f */
[----:B------:R-:W-:-:S02]  /*61a0*/  FSEL R88, R81, RZ, P3 ;  /* 0x000000ff51587208 */ /* 0x000fc40001800000 */
[----:B------:R-:W-:Y:S01]  /*61b0*/  LOP3.LUT P3, RZ, R87, 0xff00, RZ, 0xc0, !PT ;  /* 0x0000ff0057ff7812 */ /* 0x000fe2000786c0ff */
[----:B------:R-:W-:Y:S01]  /*61c0*/  FMUL.FTZ R87, R69, UR6 ;  /* 0x0000000645577c20 */ /* 0x000fe20008410000 */
[----:B------:R-:W-:Y:S01]  /*61d0*/  FMUL.FTZ R81, R73, UR6 ;  /* 0x0000000649517c20 */ /* 0x000fe20008410000 */
[----:B------:R-:W-:Y:S01]  /*61e0*/  FMUL.FTZ R82, R75, UR6 ;  /* 0x000000064b527c20 */ /* 0x000fe20008410000 */
[----:B------:R-:W-:Y:S02]  /*61f0*/  FSEL R90, R83, RZ, P6 ;  /* 0x000000ff535a7208 */ /* 0x000fe40003000000 */
        /* <DEDUP_REMOVED lines=10> */
.L_x_1172:
        /* <DEDUP_REMOVED lines=18> */
[C---:B------:R-:W-:Y:S01]  /*63c0*/  LOP3.LUT P5, RZ, R87.reuse, 0xff0000, RZ, 0xc0, !PT ;  /* 0x00ff000057ff7812 */ /* 0x040fe200078ac0ff */
[C---:B------:R-:W-:Y:S01]  /*63d0*/  FFMA.FTZ R221, R190.reuse, R221, R48 ;  /* 0x000000ddbedd7223 */ /* 0x040fe20000010030 */
[----:B------:R-:W-:Y:S01]  /*63e0*/  ISETP.GE.U32.AND.EX P3, PT, R87, 0x1000000, PT, P3 ;  /* 0x010000005700780c */ /* 0x000fe20003f66130 */
[C---:B------:R-:W-:Y:S01]  /*63f0*/  FFMA.FTZ R222, R190.reuse, R222, R49 ;  /* 0x000000debede7223 */ /* 0x040fe20000010031 */
[----:B------:R-:W-:Y:S01]  /*6400*/  FFMA.FTZ R195, R190, R195, R46 ;  /* 0x000000c3bec37223 */ /* 0x000fe2000001002e */
        /* <DEDUP_REMOVED lines=8> */
[C---:B------:R-:W-:Y:S01]  /*6490*/  LOP3.LUT P6, RZ, R87.reuse, 0xff, RZ, 0xc0, !PT ;  /* 0x000000ff57ff7812 */ /* 0x040fe200078cc0ff */
[C---:B------:R-:W-:Y:S01]  /*64a0*/  FFMA.FTZ R196, R190.reuse, R196, R45 ;  /* 0x000000c4bec47223 */ /* 0x040fe2000001002d */
        /* <DEDUP_REMOVED lines=21> */
.L_x_1171:
        /* <DEDUP_REMOVED lines=8> */
[-C--:B------:R-:W-:Y:S01]  /*6680*/  FFMA.FTZ R222, R222, R114.reuse, R115 ;  /* 0x00000072dede7223 */ /* 0x080fe20000010073 */
[C---:B------:R-:W-:Y:S01]  /*6690*/  FMUL.FTZ R71, R190.reuse, R71 ;  /* 0x00000047be477220 */ /* 0x040fe20000410000 */
[----:B------:R-:W-:Y:S01]  /*66a0*/  FMUL.FTZ R72, R190, R193 ;  /* 0x000000c1be487220 */ /* 0x000fe20000410000 */
[----:B------:R-:W-:Y:S01]  /*66b0*/  FADD.FTZ R223, R94, -R223 ;  /* 0x800000df5edf7221 */ /* 0x000fe20000010000 */
[-C--:B------:R-:W-:Y:S01]  /*66c0*/  FFMA.FTZ R221, R221, R114.reuse, R115 ;  /* 0x00000072dddd7223 */ /* 0x080fe20000010073 */
[----:B------:R-:W-:Y:S01]  /*66d0*/  FMUL.FTZ R74, R71, UR6 ;  /* 0x00000006474a7c20 */ /* 0x000fe20008410000 */
[----:B------:R-:W-:Y:S01]  /*66e0*/  ISETP.GE.U32.AND.EX P3, PT, R87, 0x1000000, PT, P3 ;  /* 0x010000005700780c */ /* 0x000fe20003f66130 */
[----:B------:R-:W-:Y:S01]  /*66f0*/  FADD.FTZ R195, R194, -R195 ;  /* 0x800000c3c2c37221 */ /* 0x000fe20000010000 */
[----:B------:R-:W-:Y:S01]  /*6700*/  FMUL.FTZ R68, R72, UR6 ;  /* 0x0000000648447c20 */ /* 0x000fe20008410000 */
[----:B------:R-:W-:Y:S01]  /*6710*/  FADD.FTZ R69, R93, -R222 ;  /* 0x800000de5d457221 */ /* 0x000fe20000010000 */
[----:B------:R-:W-:Y:S01]  /*6720*/  FMUL.FTZ R70, R190, R223 ;  /* 0x000000dfbe467220 */ /* 0x000fe20000410000 */
[----:B------:R-:W-:Y:S01]  /*6730*/  LOP3.LUT P6, RZ, R86, 0xff, RZ, 0xc0, !PT ;  /* 0x000000ff56ff7812 */ /* 0x000fe200078cc0ff */
[----:B------:R-:W-:Y:S01]  /*6740*/  FADD.FTZ R221, R220, -R221 ;  /* 0x800000dddcdd7221 */ /* 0x000fe20000010000 */
[----:B------:R-:W-:Y:S01]  /*6750*/  FSEL R93, R74, RZ, P3 ;  /* 0x000000ff4a5d7208 */ /* 0x000fe20001800000 */
[-CC-:B------:R-:W-:Y:S01]  /*6760*/  FFMA.FTZ R197, R197, R114.reuse, R115.reuse ;  /* 0x00000072c5c57223 */ /* 0x180fe20000010073 */
[----:B------:R-:W-:Y:S01]  /*6770*/  FFMA.FTZ R218, R218, R114, R115 ;  /* 0x00000072dada7223 */ /* 0x000fe20000010073 */
[----:B------:R-:W-:Y:S01]  /*6780*/  FMUL.FTZ R74, R190, R195 ;  /* 0x000000c3be4a7220 */ /* 0x000fe20000410000 */
[----:B------:R-:W-:Y:S01]  /*6790*/  FMUL.FTZ R73, R70, UR6 ;  /* 0x0000000646497c20 */ /* 0x000fe20008410000 */
[----:B0-----:R-:W-:Y:S01]  /*67a0*/  FSEL R80, R68, RZ, P6 ;  /* 0x000000ff44507208 */ /* 0x001fe20003000000 */
[----:B------:R-:W-:Y:S01]  /*67b0*/  FMUL.FTZ R68, R190, R221 ;  /* 0x000000ddbe447220 */ /* 0x000fe20000410000 */
[----:B------:R-:W-:Y:S01]  /*67c0*/  LOP3.LUT P5, RZ, R87, 0xff0000, RZ, 0xc0, !PT ;  /* 0x00ff000057ff7812 */ /* 0x000fe200078ac0ff */
[----:B------:R-:W-:Y:S01]  /*67d0*/  FADD.FTZ R197, R196, -R197 ;  /* 0x800000c5c4c57221 */ /* 0x000fe20000010000 */
[----:B------:R-:W-:Y:S01]  /*67e0*/  FADD.FTZ R75, R217, -R218 ;  /* 0x800000dad94b7221 */ /* 0x000fe20000010000 */
[----:B------:R-:W-:Y:S01]  /*67f0*/  FMUL.FTZ R81, R74, UR6 ;  /* 0x000000064a517c20 */ /* 0x000fe20008410000 */
[----:B------:R-:W-:Y:S01]  /*6800*/  LOP3.LUT P3, RZ, R86, 0xff0000, RZ, 0xc0, !PT ;  /* 0x00ff000056ff7812 */ /* 0x000fe2000786c0ff */
[----:B------:R-:W-:Y:S01]  /*6810*/  FMUL.FTZ R69, R190, R69 ;  /* 0x00000045be457220 */ /* 0x000fe20000410000 */
[----:B------:R-:W-:Y:S01]  /*6820*/  FSEL R92, R73, RZ, P5 ;  /* 0x000000ff495c7208 */ /* 0x000fe20002800000 */
[----:B------:R-:W-:Y:S01]  /*6830*/  FMUL.FTZ R83, R68, UR6 ;  /* 0x0000000644537c20 */ /* 0x000fe20008410000 */
[----:B------:R-:W-:Y:S01]  /*6840*/  LOP3.LUT P6, RZ, R87, 0xff, RZ, 0xc0, !PT ;  /* 0x000000ff57ff7812 */ /* 0x000fe200078cc0ff */
[C---:B------:R-:W-:Y:S01]  /*6850*/  FMUL.FTZ R73, R190.reuse, R197 ;  /* 0x000000c5be497220 */ /* 0x040fe20000410000 */
[----:B------:R-:W-:Y:S01]  /*6860*/  FMUL.FTZ R75, R190, R75 ;  /* 0x0000004bbe4b7220 */ /* 0x000fe20000410000 */
        /* <DEDUP_REMOVED lines=16> */
.L_x_1173:
        /* <DEDUP_REMOVED lines=19> */
[C---:B------:R-:W-:Y:S01]  /*6aa0*/  FMUL.FTZ R221, R190.reuse, R221 ;  /* 0x000000ddbedd7220 */ /* 0x040fe20000410000 */
[----:B------:R-:W-:Y:S01]  /*6ab0*/  ISETP.GE.U32.AND.EX P3, PT, R87, 0x1000000, PT, P3 ;  /* 0x010000005700780c */ /* 0x000fe20003f66130 */
[C---:B------:R-:W-:Y:S01]  /*6ac0*/  FMUL.FTZ R93, R190.reuse, R93 ;  /* 0x0000005dbe5d7220 */ /* 0x040fe20000410000 */
[----:B------:R-:W-:Y:S01]  /*6ad0*/  FMUL.FTZ R195, R190, R195 ;  /* 0x000000c3bec37220 */ /* 0x000fe20000410000 */
[----:B------:R-:W-:Y:S01]  /*6ae0*/  FADD.FTZ R197, R196, -R197 ;  /* 0x800000c5c4c57221 */ /* 0x000fe20000010000 */
[----:B------:R-:W-:Y:S01]  /*6af0*/  FADD.FTZ R217, R217, -R218 ;  /* 0x800000dad9d97221 */ /* 0x000fe20000010000 */
[----:B------:R-:W-:Y:S01]  /*6b00*/  FADD.FTZ R193, R192, -R193 ;  /* 0x800000c1c0c17221 */ /* 0x000fe20000010000 */
[----:B------:R-:W-:Y:S01]  /*6b10*/  FMUL.FTZ R221, R221, UR6 ;  /* 0x00000006dddd7c20 */ /* 0x000fe20008410000 */
[----:B0-----:R-:W-:Y:S01]  /*6b20*/  FSEL R88, R95, RZ, P3 ;  /* 0x000000ff5f587208 */ /* 0x001fe20001800000 */
[----:B------:R-:W-:Y:S01]  /*6b30*/  FMUL.FTZ R93, R93, UR6 ;  /* 0x000000065d5d7c20 */ /* 0x000fe20008410000 */
[----:B------:R-:W-:Y:S01]  /*6b40*/  FSEL R83, R223, RZ, P5 ;  /* 0x000000ffdf537208 */ /* 0x000fe20002800000 */
[----:B------:R-:W-:Y:S01]  /*6b50*/  FMUL.FTZ R195, R195, UR6 ;  /* 0x00000006c3c37c20 */ /* 0x000fe20008410000 */
[C---:B------:R-:W-:Y:S01]  /*6b60*/  LOP3.LUT P6, RZ, R87.reuse, 0xff, RZ, 0xc0, !PT ;  /* 0x000000ff57ff7812 */ /* 0x040fe200078cc0ff */
        /* <DEDUP_REMOVED lines=21> */
.L_x_1169:
[----:B------:R-:W0:Y:S01]  /*6cc0*/  @P2 LDC.64 R88, c[0x0][0x478] ;  /* 0x00011e00ff582b82 */ /* 0x000e220000000a00 */
[----:B------:R-:W-:-:S05]  /*6cd0*/  IADD3 R93, PT, PT, R188, 0x80, RZ ;  /* 0x00000080bc5d7810 */ /* 0x000fca0007ffe0ff */
[C---:B------:R-:W-:Y:S02]  /*6ce0*/  IMAD.WIDE.U32 R86, R93.reuse, 0x10, R116 ;  /* 0x000000105d567825 */ /* 0x040fe400078e0074 */
[----:B------:R-:W1:Y:S02]  /*6cf0*/  @P0 LDC.64 R90, c[0x0][0x470] ;  /* 0x00011c00ff5a0b82 */ /* 0x000e640000000a00 */
        /* <DEDUP_REMOVED lines=9> */
[-CC-:B0-----:R-:W-:Y:S01]  /*6d90*/  FFMA.FTZ R68, R111, R114.reuse, R115.reuse ;  /* 0x000000726f447223 */ /* 0x181fe20000010073 */
[-CC-:B------:R-:W-:Y:S01]  /*6da0*/  FFMA.FTZ R104, R104, R114.reuse, R115.reuse ;  /* 0x0000007268687223 */ /* 0x180fe20000010073 */
[----:B------:R-:W-:Y:S01]  /*6db0*/  LOP3.LUT P6, RZ, R85, 0xff0000, RZ, 0xc0, !PT ;  /* 0x00ff000055ff7812 */ /* 0x000fe200078cc0ff */
[-CC-:B------:R-:W-:Y:S01]  /*6dc0*/  FFMA.FTZ R113, R113, R114.reuse, R115.reuse ;  /* 0x0000007271717223 */ /* 0x180fe20000010073 */
[----:B------:R-:W-:Y:S01]  /*6dd0*/  FADD.FTZ R109, R109, -R68 ;  /* 0x800000446d6d7221 */ /* 0x000fe20000010000 */
[----:B------:R-:W-:Y:S01]  /*6de0*/  LOP3.LUT P5, RZ, R159, 0xff0000, RZ, 0xc0, !PT ;  /* 0x00ff00009fff7812 */ /* 0x000fe200078ac0ff */
[----:B------:R-:W-:Y:S01]  /*6df0*/  FADD.FTZ R105, R105, -R104 ;  /* 0x8000006869697221 */ /* 0x000fe20000010000 */
[-C--:B------:R-:W-:Y:S01]  /*6e00*/  FFMA.FTZ R99, R99, R114.reuse, R115 ;  /* 0x0000007263637223 */ /* 0x080fe20000010073 */
[----:B------:R-:W-:Y:S01]  /*6e10*/  FFMA.FTZ R70, R190, R109, R58 ;  /* 0x0000006dbe467223 */ /* 0x000fe2000001003a */
[----:B------:R-:W-:Y:S01]  /*6e20*/  FADD.FTZ R113, R112, -R113 ;  /* 0x8000007170717221 */ /* 0x000fe20000010000 */
[-C--:B------:R-:W-:Y:S01]  /*6e30*/  FFMA.FTZ R106, R106, R114.reuse, R115 ;  /* 0x000000726a6a7223 */ /* 0x080fe20000010073 */
[----:B------:R-:W-:Y:S01]  /*6e40*/  FADD.FTZ R99, R98, -R99 ;  /* 0x8000006362637221 */ /* 0x000fe20000010000 */
[----:B------:R-:W-:Y:S01]  /*6e50*/  FMUL.FTZ R68, R70, UR6 ;  /* 0x0000000646447c20 */ /* 0x000fe20008410000 */
[----:B------:R-:W-:Y:S01]  /*6e60*/  FFMA.FTZ R71, R190, R113, R59 ;  /* 0x00000071be477223 */ /* 0x000fe2000001003b */
[----:B------:R-:W-:Y:S01]  /*6e70*/  ISETP.GE.U32.AND P1, PT, R84, RZ, PT ;  /* 0x000000ff5400720c */ /* 0x000fe20003f26070 */
[----:B------:R-:W-:Y:S01]  /*6e80*/  FFMA.FTZ R74, R190, R99, R54 ;  /* 0x00000063be4a7223 */ /* 0x000fe20000010036 */
[----:B------:R-:W-:Y:S01]  /*6e90*/  ISETP.GE.U32.AND P3, PT, R158, RZ, PT ;  /* 0x000000ff9e00720c */ /* 0x000fe20003f66070 */
[----:B------:R-:W-:Y:S01]  /*6ea0*/  FADD.FTZ R106, R107, -R106 ;  /* 0x8000006a6b6a7221 */ /* 0x000fe20000010000 */
[----:B------:R-:W-:Y:S01]  /*6eb0*/  FSEL R83, R68, RZ, P6 ;  /* 0x000000ff44537208 */ /* 0x000fe20003000000 */
[----:B------:R-:W-:Y:S01]  /*6ec0*/  FFMA.FTZ R102, R102, R114, R115 ;  /* 0x0000007266667223 */ /* 0x000fe20000010073 */
[----:B------:R-:W-:Y:S01]  /*6ed0*/  FSEL R79, R68, RZ, P5 ;  /* 0x000000ff444f7208 */ /* 0x000fe20002800000 */
[----:B------:R-:W-:Y:S01]  /*6ee0*/  FFMA.FTZ R68, R190, R105, R56 ;  /* 0x00000069be447223 */ /* 0x000fe20000010038 */
[----:B------:R-:W-:Y:S01]  /*6ef0*/  LOP3.LUT P6, RZ, R85, 0xff, RZ, 0xc0, !PT ;  /* 0x000000ff55ff7812 */ /* 0x000fe200078cc0ff */
[----:B------:R-:W-:Y:S01]  /*6f00*/  FMUL.FTZ R73, R71, UR6 ;  /* 0x0000000647497c20 */ /* 0x000fe20008410000 */
[----:B------:R-:W-:Y:S01]  /*6f10*/  ISETP.GE.U32.AND.EX P1, PT, R85, 0x1000000, PT, P1 ;  /* 0x010000005500780c */ /* 0x000fe20003f26110 */
[----:B------:R-:W-:Y:S01]  /*6f20*/  FMUL.FTZ R72, R68, UR6 ;  /* 0x0000000644487c20 */ /* 0x000fe20008410000 */
[----:B------:R-:W-:Y:S01]  /*6f30*/  ISETP.GE.U32.AND.EX P3, PT, R159, 0x1000000, PT, P3 ;  /* 0x010000009f00780c */ /* 0x000fe20003f66130 */
[----:B------:R-:W-:Y:S01]  /*6f40*/  FMUL.FTZ R76, R74, UR6 ;  /* 0x000000064a4c7c20 */ /* 0x000fe20008410000 */
[----:B------:R-:W-:Y:S01]  /*6f50*/  FFMA.FTZ R69, R190, R106, R57 ;  /* 0x0000006abe457223 */ /* 0x000fe20000010039 */
[----:B------:R-:W-:Y:S01]  /*6f60*/  FADD.FTZ R102, R103, -R102 ;  /* 0x8000006667667221 */ /* 0x000fe20000010000 */
[----:B------:R-:W-:Y:S01]  /*6f70*/  FSEL R82, R72, RZ, P6 ;  /* 0x000000ff48527208 */ /* 0x000fe20003000000 */
[-CC-:B------:R-:W-:Y:S01]  /*6f80*/  FFMA.FTZ R101, R101, R114.reuse, R115.reuse ;  /* 0x0000007265657223 */ /* 0x180fe20000010073 */
[----:B------:R-:W-:Y:S01]  /*6f90*/  LOP3.LUT P6, RZ, R84, 0xff0000, RZ, 0xc0, !PT ;  /* 0x00ff000054ff7812 */ /* 0x000fe200078cc0ff */
[----:B------:R-:W-:Y:S01]  /*6fa0*/  FFMA.FTZ R97, R97, R114, R115 ;  /* 0x0000007261617223 */ /* 0x000fe20000010073 */
[C---:B------:R-:W-:Y:S01]  /*6fb0*/  FSEL R86, R73.reuse, RZ, P1 ;  /* 0x000000ff49567208 */ /* 0x040fe20000800000 */
        /* <DEDUP_REMOVED lines=8> */
[----:B------:R-:W-:Y:S02]  /*7040*/  LOP3.LUT P3, RZ, R159, 0xff00, RZ, 0xc0, !PT ;  /* 0x0000ff009fff7812 */ /* 0x000fe4000786c0ff */
[----:B------:R-:W-:Y:S02]  /*7050*/  LOP3.LUT P6, RZ, R158, 0xff0000, RZ, 0xc0, !PT ;  /* 0x00ff00009eff7812 */ /* 0x000fe400078cc0ff */
[----:B------:R-:W-:Y:S01]  /*7060*/  F2FP.BF16.F32.PACK_AB R79, R80, R79 ;  /* 0x0000004f504f723e */ /* 0x000fe200000010ff */
[----:B------:R-:W-:Y:S01]  /*7070*/  FMUL.FTZ R80, R75, UR6 ;  /* 0x000000064b507c20 */ /* 0x000fe20008410000 */
[----:B------:R-:W-:Y:S02]  /*7080*/  F2FP.BF16.F32.PACK_AB R83, R86, R83 ;  /* 0x000000535653723e */ /* 0x000fe400000010ff */
[----:B------:R-:W-:Y:S01]  /*7090*/  FSEL R78, R72, RZ, P5 ;  /* 0x000000ff484e7208 */ /* 0x000fe20002800000 */
[----:B------:R-:W-:Y:S01]  /*70a0*/  FFMA.FTZ R72, R190, R97, R52 ;  /* 0x00000061be487223 */ /* 0x000fe20000010034 */
[----:B------:R-:W-:-:S02]  /*70b0*/  FSEL R85, R73, RZ, P1 ;  /* 0x000000ff49557208 */ /* 0x000fc40000800000 */
[----:B------:R-:W-:Y:S01]  /*70c0*/  FSEL R77, R73, RZ, P3 ;  /* 0x000000ff494d7208 */ /* 0x000fe20001800000 */
[----:B------:R-:W-:Y:S01]  /*70d0*/  FFMA.FTZ R73, R190, R101, R53 ;  /* 0x00000065be497223 */ /* 0x000fe20000010035 */
[----:B------:R-:W-:Y:S01]  /*70e0*/  FSEL R86, R76, RZ, P6 ;  /* 0x000000ff4c567208 */ /* 0x000fe20003000000 */
[----:B------:R-:W-:Y:S01]  /*70f0*/  FMUL.FTZ R76, R72, UR6 ;  /* 0x00000006484c7c20 */ /* 0x000fe20008410000 */
[----:B------:R-:W-:Y:S02]  /*7100*/  LOP3.LUT P5, RZ, R84, 0xff000000, RZ, 0xc0, !PT ;  /* 0xff00000054ff7812 */ /* 0x000fe400078ac0ff */
[----:B------:R-:W-:Y:S02]  /*7110*/  LOP3.LUT P6, RZ, R158, 0xff000000, RZ, 0xc0, !PT ;  /* 0xff0000009eff7812 */ /* 0x000fe400078cc0ff */
[----:B------:R-:W-:Y:S01]  /*7120*/  F2FP.BF16.F32.PACK_AB R78, R77, R78 ;  /* 0x0000004e4d4e723e */ /* 0x000fe200000010ff */
[----:B------:R-:W-:Y:S01]  /*7130*/  FMUL.FTZ R77, R73, UR6 ;  /* 0x00000006494d7c20 */ /* 0x000fe20008410000 */
        /* <DEDUP_REMOVED lines=14> */
[----:B------:R-:W-:Y:S01]  /*7220*/  F2FP.BF16.F32.PACK_AB R80, R85, R80 ;  /* 0x000000505550723e */ /* 0x000fe200000010ff */
[----:B------:R-:W-:Y:S06]  /*7230*/  BRA `(.L_x_1177) ;  /* 0x0000001800f07947 */ /* 0x000fec0003800000 */
.L_x_1176:
[-CC-:B------:R-:W-:Y:S01]  /*7240*/  FFMA.FTZ R113, R113, R114.reuse, R115.reuse ;  /* 0x0000007271717223 */ /* 0x180fe20000010073 */
[-CC-:B------:R-:W-:Y:S01]  /*7250*/  FFMA.FTZ R104, R104, R114.reuse, R115.reuse ;  /* 0x0000007268687223 */ /* 0x180fe20000010073 */
[-C--:B0-----:R-:W-:Y:S01]  /*7260*/  FFMA.FTZ R76, R111, R114.reuse, R115 ;  /* 0x000000726f4c7223 */ /* 0x081fe20000010073 */
[----:B------:R-:W-:Y:S01]  /*7270*/  ISETP.GE.U32.AND P1, PT, R84, RZ, PT ;  /* 0x000000ff5400720c */ /* 0x000fe20003f26070 */
[----:B------:R-:W-:Y:S01]  /*7280*/  FADD.FTZ R113, R112, -R113 ;  /* 0x8000007170717221 */ /* 0x000fe20000010000 */
[----:B------:R-:W-:Y:S01]  /*7290*/  FADD.FTZ R105, R105, -R104 ;  /* 0x8000006869697221 */ /* 0x000fe20000010000 */
[----:B------:R-:W-:Y:S01]  /*72a0*/  FADD.FTZ R109, R109, -R76 ;  /* 0x8000004c6d6d7221 */ /* 0x000fe20000010000 */
[-C--:B------:R-:W-:Y:S01]  /*72b0*/  FFMA.FTZ R99, R99, R114.reuse, R115 ;  /* 0x0000007263637223 */ /* 0x080fe20000010073 */
[----:B------:R-:W-:Y:S01]  /*72c0*/  FFMA.FTZ R113, R190, R113, R59 ;  /* 0x00000071be717223 */ /* 0x000fe2000001003b */
[----:B------:R-:W-:Y:S01]  /*72d0*/  FFMA.FTZ R106, R106, R114, R115 ;  /* 0x000000726a6a7223 */ /* 0x000fe20000010073 */
[C---:B------:R-:W-:Y:S01]  /*72e0*/  FFMA.FTZ R109, R190.reuse, R109, R58 ;  /* 0x0000006dbe6d7223 */ /* 0x040fe2000001003a */
[----:B------:R-:W-:Y:S01]  /*72f0*/  ISETP.GE.U32.AND.EX P5, PT, R85, 0x1000000, PT, P1 ;  /* 0x010000005500780c */ /* 0x000fe20003fa6110 */
[----:B------:R-:W-:Y:S01]  /*7300*/  FMUL.FTZ R113, R113, UR6 ;  /* 0x0000000671717c20 */ /* 0x000fe20008410000 */
[----:B------:R-:W-:Y:S01]  /*7310*/  FFMA.FTZ R105, R190, R105, R56 ;  /* 0x00000069be697223 */ /* 0x000fe20000010038 */
[----:B------:R-:W-:Y:S01]  /*7320*/  FADD.FTZ R99, R98, -R99 ;  /* 0x8000006362637221 */ /* 0x000fe20000010000 */
[----:B------:R-:W-:Y:S01]  /*7330*/  FADD.FTZ R106, R107, -R106 ;  /* 0x8000006a6b6a7221 */ /* 0x000fe20000010000 */
[----:B------:R-:W-:Y:S01]  /*7340*/  ISETP.GE.U32.AND P1, PT, R158, RZ, PT ;  /* 0x000000ff9e00720c */ /* 0x000fe20003f26070 */
[----:B------:R-:W-:Y:S01]  /*7350*/  FMUL.FTZ R109, R109, UR6 ;  /* 0x000000066d6d7c20 */ /* 0x000fe20008410000 */
[----:B------:R-:W-:Y:S01]  /*7360*/  FSEL R76, R113, RZ, P5 ;  /* 0x000000ff714c7208 */ /* 0x000fe20002800000 */
[----:B------:R-:W-:Y:S01]  /*7370*/  FMUL.FTZ R105, R105, UR6 ;  /* 0x0000000669697c20 */ /* 0x000fe20008410000 */
[C---:B------:R-:W-:Y:S01]  /*7380*/  LOP3.LUT P3, RZ, R85.reuse, 0xff0000, RZ, 0xc0, !PT ;  /* 0x00ff000055ff7812 */ /* 0x040fe2000786c0ff */
[C---:B------:R-:W-:Y:S01]  /*7390*/  FFMA.FTZ R106, R190.reuse, R106, R57 ;  /* 0x0000006abe6a7223 */ /* 0x040fe20000010039 */
[----:B------:R-:W-:Y:S01]  /*73a0*/  LOP3.LUT P5, RZ, R85, 0xff, RZ, 0xc0, !PT ;  /* 0x000000ff55ff7812 */ /* 0x000fe200078ac0ff */
[----:B------:R-:W-:Y:S01]  /*73b0*/  FFMA.FTZ R99, R190, R99, R54 ;  /* 0x00000063be637223 */ /* 0x000fe20000010036 */
        /* <DEDUP_REMOVED lines=8> */
[----:B------:R-:W-:Y:S01]  /*7440*/  LOP3.LUT P3, RZ, R159, 0xff, RZ, 0xc0, !PT ;  /* 0x000000ff9fff7812 */ /* 0x000fe2000786c0ff */
[-CC-:B------:R-:W-:Y:S01]  /*7450*/  FFMA.FTZ R101, R101, R114.reuse, R115.reuse ;  /* 0x0000007265657223 */ /* 0x180fe20000010073 */
[----:B------:R-:W-:Y:S01]  /*7460*/  LOP3.LUT P1, RZ, R159, 0xff00, RZ, 0xc0, !PT ;  /* 0x0000ff009fff7812 */ /* 0x000fe2000782c0ff */
[----:B------:R-:W-:Y:S01]  /*7470*/  FFMA.FTZ R97, R97, R114, R115 ;  /* 0x0000007261617223 */ /* 0x000fe20000010073 */
[----:B------:R-:W-:Y:S01]  /*7480*/  LOP3.LUT P5, RZ, R84, 0xff0000, RZ, 0xc0, !PT ;  /* 0x00ff000054ff7812 */ /* 0x000fe200078ac0ff */
[----:B------:R-:W-:Y:S01]  /*7490*/  FFMA.FTZ R102, R190, R102, R55 ;  /* 0x00000066be667223 */ /* 0x000fe20000010037 */
[----:B------:R-:W-:Y:S01]  /*74a0*/  LOP3.LUT P6, RZ, R159, 0xff0000, RZ, 0xc0, !PT ;  /* 0x00ff00009fff7812 */ /* 0x000fe200078cc0ff */
[----:B------:R-:W-:Y:S01]  /*74b0*/  FADD.FTZ R101, R100, -R101 ;  /* 0x8000006564657221 */ /* 0x000fe20000010000 */
        /* <DEDUP_REMOVED lines=8> */
[----:B------:R-:W-:Y:S01]  /*7540*/  FSEL R79, R109, RZ, P6 ;  /* 0x000000ff6d4f7208 */ /* 0x000fe20003000000 */
[----:B------:R-:W-:Y:S01]  /*7550*/  FMUL.FTZ R101, R101, UR6 ;  /* 0x0000000665657c20 */ /* 0x000fe20008410000 */
[----:B------:R-:W-:Y:S01]  /*7560*/  LOP3.LUT P6, RZ, R85, 0xff00, RZ, 0xc0, !PT ;  /* 0x0000ff0055ff7812 */ /* 0x000fe200078cc0ff */
[----:B------:R-:W-:Y:S01]  /*7570*/  FMUL.FTZ R97, R97, UR6 ;  /* 0x0000000661617c20 */ /* 0x000fe20008410000 */
[----:B------:R-:W-:-:S02]  /*7580*/  F2FP.BF16.F32.PACK_AB R78, R77, R78 ;  /* 0x0000004e4d4e723e */ /* 0x000fc400000010ff */
[----:B------:R-:W-:Y:S02]  /*7590*/  LOP3.LUT P3, RZ, R84, 0xff000000, RZ, 0xc0, !PT ;  /* 0xff00000054ff7812 */ /* 0x000fe4000786c0ff */
[----:B------:R-:W-:Y:S02]  /*75a0*/  FSEL R77, R99, RZ, P5 ;  /* 0x000000ff634d7208 */ /* 0x000fe40002800000 */
[----:B------:R-:W-:Y:S02]  /*75b0*/  LOP3.LUT P5, RZ, R158, 0xff000000, RZ, 0xc0, !PT ;  /* 0xff0000009eff7812 */ /* 0x000fe400078ac0ff */
[----:B------:R-:W-:Y:S02]  /*75c0*/  FSEL R85, R106, RZ, P6 ;  /* 0x000000ff6a557208 */ /* 0x000fe40003000000 */
[C---:B------:R-:W-:Y:S02]  /*75d0*/  LOP3.LUT P6, RZ, R84.reuse, 0xff00, RZ, 0xc0, !PT ;  /* 0x0000ff0054ff7812 */ /* 0x040fe400078cc0ff */
[----:B------:R-:W-:-:S02]  /*75e0*/  LOP3.LUT P1, RZ, R84, 0xff, RZ, 0xc0, !PT ;  /* 0x000000ff54ff7812 */ /* 0x000fc4000782c0ff */
[C---:B------:R-:W-:Y:S02]  /*75f0*/  FSEL R84, R102.reuse, RZ, P3 ;  /* 0x000000ff66547208 */ /* 0x040fe40001800000 */
[----:B------:R-:W-:Y:S02]  /*7600*/  FSEL R102, R102, RZ, P5 ;  /* 0x000000ff66667208 */ /* 0x000fe40002800000 */
[C---:B------:R-:W-:Y:S02]  /*7610*/  LOP3.LUT P3, RZ, R158.reuse, 0xff00, RZ, 0xc0, !PT ;  /* 0x0000ff009eff7812 */ /* 0x040fe4000786c0ff */
[----:B------:R-:W-:Y:S02]  /*7620*/  LOP3.LUT P5, RZ, R158, 0xff, RZ, 0xc0, !PT ;  /* 0x000000ff9eff7812 */ /* 0x000fe400078ac0ff */
        /* <DEDUP_REMOVED lines=12> */
.L_x_1175:
        /* <DEDUP_REMOVED lines=9> */
[----:B------:R-:W-:Y:S01]  /*7780*/  FMUL.FTZ R70, R190, R109 ;  /* 0x0000006dbe467220 */ /* 0x000fe20000410000 */
[----:B------:R-:W-:Y:S01]  /*7790*/  FADD.FTZ R113, R112, -R113 ;  /* 0x8000007170717221 */ /* 0x000fe20000010000 */
[-C--:B------:R-:W-:Y:S01]  /*77a0*/  FFMA.FTZ R106, R106, R114.reuse, R115 ;  /* 0x000000726a6a7223 */ /* 0x080fe20000010073 */
[----:B------:R-:W-:Y:S01]  /*77b0*/  FADD.FTZ R99, R98, -R99 ;  /* 0x8000006362637221 */ /* 0x000fe20000010000 */
[----:B------:R-:W-:Y:S01]  /*77c0*/  FMUL.FTZ R68, R70, UR6 ;  /* 0x0000000646447c20 */ /* 0x000fe20008410000 */
[----:B------:R-:W-:Y:S01]  /*77d0*/  FMUL.FTZ R71, R190, R113 ;  /* 0x00000071be477220 */ /* 0x000fe20000410000 */
[----:B------:R-:W-:Y:S01]  /*77e0*/  ISETP.GE.U32.AND P1, PT, R84, RZ, PT ;  /* 0x000000ff5400720c */ /* 0x000fe20003f26070 */
[----:B------:R-:W-:Y:S01]  /*77f0*/  FMUL.FTZ R74, R190, R99 ;  /* 0x00000063be4a7220 */ /* 0x000fe20000410000 */
[----:B------:R-:W-:Y:S01]  /*7800*/  ISETP.GE.U32.AND P3, PT, R158, RZ, PT ;  /* 0x000000ff9e00720c */ /* 0x000fe20003f66070 */
[----:B------:R-:W-:Y:S01]  /*7810*/  FADD.FTZ R69, R107, -R106 ;  /* 0x8000006a6b457221 */ /* 0x000fe20000010000 */
[----:B------:R-:W-:Y:S01]  /*7820*/  FSEL R83, R68, RZ, P6 ;  /* 0x000000ff44537208 */ /* 0x000fe20003000000 */
[-CC-:B------:R-:W-:Y:S01]  /*7830*/  FFMA.FTZ R102, R102, R114.reuse, R115.reuse ;  /* 0x0000007266667223 */ /* 0x180fe20000010073 */
[----:B------:R-:W-:Y:S01]  /*7840*/  FSEL R79, R68, RZ, P5 ;  /* 0x000000ff444f7208 */ /* 0x000fe20002800000 */
[----:B------:R-:W-:Y:S01]  /*7850*/  FMUL.FTZ R68, R190, R105 ;  /* 0x00000069be447220 */ /* 0x000fe20000410000 */
[----:B------:R-:W-:Y:S01]  /*7860*/  LOP3.LUT P6, RZ, R85, 0xff, RZ, 0xc0, !PT ;  /* 0x000000ff55ff7812 */ /* 0x000fe200078cc0ff */
[----:B------:R-:W-:Y:S01]  /*7870*/  FMUL.FTZ R73, R71, UR6 ;  /* 0x0000000647497c20 */ /* 0x000fe20008410000 */
[----:B------:R-:W-:Y:S01]  /*7880*/  ISETP.GE.U32.AND.EX P1, PT, R85, 0x1000000, PT, P1 ;  /* 0x010000005500780c */ /* 0x000fe20003f26110 */
[----:B------:R-:W-:Y:S01]  /*7890*/  FMUL.FTZ R72, R68, UR6 ;  /* 0x0000000644487c20 */ /* 0x000fe20008410000 */
[----:B------:R-:W-:Y:S01]  /*78a0*/  ISETP.GE.U32.AND.EX P3, PT, R159, 0x1000000, PT, P3 ;  /* 0x010000009f00780c */ /* 0x000fe20003f66130 */
[----:B------:R-:W-:Y:S01]  /*78b0*/  FMUL.FTZ R76, R74, UR6 ;  /* 0x000000064a4c7c20 */ /* 0x000fe20008410000 */
[----:B------:R-:W-:Y:S01]  /*78c0*/  FMUL.FTZ R69, R190, R69 ;  /* 0x00000045be457220 */ /* 0x000fe20000410000 */
[----:B------:R-:W-:Y:S01]  /*78d0*/  FADD.FTZ R75, R103, -R102 ;  /* 0x80000066674b7221 */ /* 0x000fe20000010000 */
[----:B------:R-:W-:Y:S01]  /*78e0*/  FSEL R82, R72, RZ, P6 ;  /* 0x000000ff48527208 */ /* 0x000fe20003000000 */
[-CC-:B------:R-:W-:Y:S01]  /*78f0*/  FFMA.FTZ R101, R101, R114.reuse, R115.reuse ;  /* 0x0000007265657223 */ /* 0x180fe20000010073 */
[----:B------:R-:W-:Y:S01]  /*7900*/  LOP3.LUT P6, RZ, R84, 0xff0000, RZ, 0xc0, !PT ;  /* 0x00ff000054ff7812 */ /* 0x000fe200078cc0ff */
[----:B------:R-:W-:Y:S01]  /*7910*/  FFMA.FTZ R97, R97, R114, R115 ;  /* 0x0000007261617223 */ /* 0x000fe20000010073 */
[C---:B------:R-:W-:Y:S01]  /*7920*/  FSEL R86, R73.reuse, RZ, P1 ;  /* 0x000000ff49567208 */ /* 0x040fe20000800000 */
[----:B------:R-:W-:Y:S01]  /*7930*/  FMUL.FTZ R75, R190, R75 ;  /* 0x0000004bbe4b7220 */ /* 0x000fe20000410000 */
        /* <DEDUP_REMOVED lines=13> */
[----:B------:R-:W-:Y:S01]  /*7a10*/  FMUL.FTZ R72, R190, R97 ;  /* 0x00000061be487220 */ /* 0x000fe20000410000 */
[----:B------:R-:W-:-:S02]  /*7a20*/  FSEL R85, R73, RZ, P1 ;  /* 0x000000ff49557208 */ /* 0x000fc40000800000 */
[----:B------:R-:W-:Y:S01]  /*7a30*/  FSEL R77, R73, RZ, P3 ;  /* 0x000000ff494d7208 */ /* 0x000fe20001800000 */
[----:B------:R-:W-:Y:S01]  /*7a40*/  FMUL.FTZ R73, R190, R101 ;  /* 0x00000065be497220 */ /* 0x000fe20000410000 */
        /* <DEDUP_REMOVED lines=22> */
.L_x_1178:
[-CC-:B------:R-:W-:Y:S01]  /*7bb0*/  FFMA.FTZ R113, R113, R114.reuse, R115.reuse ;  /* 0x0000007271717223 */ /* 0x180fe20000010073 */
[-CC-:B------:R-:W-:Y:S01]  /*7bc0*/  FFMA.FTZ R104, R104, R114.reuse, R115.reuse ;  /* 0x0000007268687223 */ /* 0x180fe20000010073 */
[----:B------:R-:W-:Y:S01]  /*7bd0*/  ISETP.GE.U32.AND P1, PT, R84, RZ, PT ;  /* 0x000000ff5400720c */ /* 0x000fe20003f26070 */
[-C--:B------:R-:W-:Y:S01]  /*7be0*/  FFMA.FTZ R99, R99, R114.reuse, R115 ;  /* 0x0000007263637223 */ /* 0x080fe20000010073 */
[----:B------:R-:W-:Y:S01]  /*7bf0*/  FADD.FTZ R113, R112, -R113 ;  /* 0x8000007170717221 */ /* 0x000fe20000010000 */
[----:B------:R-:W-:Y:S01]  /*7c00*/  FADD.FTZ R105, R105, -R104 ;  /* 0x8000006869697221 */ /* 0x000fe20000010000 */
[-C--:B0-----:R-:W-:Y:S01]  /*7c10*/  FFMA.FTZ R76, R111, R114.reuse, R115 ;  /* 0x000000726f4c7223 */ /* 0x081fe20000010073 */
[----:B------:R-:W-:Y:S01]  /*7c20*/  ISETP.GE.U32.AND.EX P5, PT, R85, 0x1000000, PT, P1 ;  /* 0x010000005500780c */ /* 0x000fe20003fa6110 */
[C---:B------:R-:W-:Y:S01]  /*7c30*/  FMUL.FTZ R113, R190.reuse, R113 ;  /* 0x00000071be717220 */ /* 0x040fe20000410000 */
[----:B------:R-:W-:Y:S01]  /*7c40*/  FMUL.FTZ R105, R190, R105 ;  /* 0x00000069be697220 */ /* 0x000fe20000410000 */
[----:B------:R-:W-:Y:S01]  /*7c50*/  FADD.FTZ R99, R98, -R99 ;  /* 0x8000006362637221 */ /* 0x000fe20000010000 */
[----:B------:R-:W-:Y:S01]  /*7c60*/  FADD.FTZ R109, R109, -R76 ;  /* 0x8000004c6d6d7221 */ /* 0x000fe20000010000 */
[----:B------:R-:W-:Y:S01]  /*7c70*/  FMUL.FTZ R113, R113, UR6 ;  /* 0x0000000671717c20 */ /* 0x000fe20008410000 */
[-CC-:B------:R-:W-:Y:S01]  /*7c80*/  FFMA.FTZ R106, R106, R114.reuse, R115.reuse ;  /* 0x000000726a6a7223 */ /* 0x180fe20000010073 */
[----:B------:R-:W-:Y:S01]  /*7c90*/  FMUL.FTZ R105, R105, UR6 ;  /* 0x0000000669697c20 */ /* 0x000fe20008410000 */
[C---:B------:R-:W-:Y:S01]  /*7ca0*/  FMUL.FTZ R109, R190.reuse, R109 ;  /* 0x0000006dbe6d7220 */ /* 0x040fe20000410000 */
[----:B------:R-:W-:Y:S01]  /*7cb0*/  FMUL.FTZ R99, R190, R99 ;  /* 0x00000063be637220 */ /* 0x000fe20000410000 */
[----:B------:R-:W-:Y:S01]  /*7cc0*/  FSEL R76, R113, RZ, P5 ;  /* 0x000000ff714c7208 */ /* 0x000fe20002800000 */
[-CC-:B------:R-:W-:Y:S01]  /*7cd0*/  FFMA.FTZ R102, R102, R114.reuse, R115.reuse ;  /* 0x0000007266667223 */ /* 0x180fe20000010073 */
[----:B------:R-:W-:Y:S01]  /*7ce0*/  LOP3.LUT P5, RZ, R85, 0xff, RZ, 0xc0, !PT ;  /* 0x000000ff55ff7812 */ /* 0x000fe200078ac0ff */
[----:B------:R-:W-:Y:S01]  /*7cf0*/  FADD.FTZ R107, R107, -R106 ;  /* 0x8000006a6b6b7221 */ /* 0x000fe20000010000 */
[----:B------:R-:W-:Y:S01]  /*7d00*/  FMUL.FTZ R109, R109, UR6 ;  /* 0x000000066d6d7c20 */ /* 0x000fe20008410000 */
[----:B------:R-:W-:Y:S01]  /*7d10*/  ISETP.GE.U32.AND P1, PT, R158, RZ, PT ;  /* 0x000000ff9e00720c */ /* 0x000fe20003f26070 */
[----:B------:R-:W-:Y:S01]  /*7d20*/  FMUL.FTZ R99, R99, UR6 ;  /* 0x0000000663637c20 */ /* 0x000fe20008410000 */
[----:B------:R-:W-:Y:S01]  /*7d30*/  FSEL R82, R105, RZ, P5 ;  /* 0x000000ff69527208 */ /* 0x000fe20002800000 */
[-CC-:B------:R-:W-:Y:S01]  /*7d40*/  FFMA.FTZ R101, R101, R114.reuse, R115.reuse ;  /* 0x0000007265657223 */ /* 0x180fe20000010073 */
[----:B------:R-:W-:Y:S01]  /*7d50*/  LOP3.LUT P3, RZ, R85, 0xff0000, RZ, 0xc0, !PT ;  /* 0x00ff000055ff7812 */ /* 0x000fe2000786c0ff */
[----:B------:R-:W-:Y:S01]  /*7d60*/  FADD.FTZ R103, R103, -R102 ;  /* 0x8000006667677221 */ /* 0x000fe20000010000 */
[----:B------:R-:W-:Y:S01]  /*7d70*/  LOP3.LUT P5, RZ, R84, 0xff0000, RZ, 0xc0, !PT ;  /* 0x00ff000054ff7812 */ /* 0x000fe200078ac0ff */
[----:B------:R-:W-:Y:S01]  /*7d80*/  FFMA.FTZ R97, R97, R114, R115 ;  /* 0x0000007261617223 */ /* 0x000fe20000010073 */
[C---:B------:R-:W-:Y:S01]  /*7d90*/  LOP3.LUT P6, RZ, R159.reuse, 0xff0000, RZ, 0xc0, !PT ;  /* 0x00ff00009fff7812 */ /* 0x040fe200078cc0ff */
[----:B------:R-:W-:Y:S01]  /*7da0*/  FMUL.FTZ R107, R190, R107 ;  /* 0x0000006bbe6b7220 */ /* 0x000fe20000410000 */
[----:B------:R-:W-:Y:S01]  /*7db0*/  ISETP.GE.U32.AND.EX P1, PT, R159, 0x1000000, PT, P1 ;  /* 0x010000009f00780c */ /* 0x000fe20003f26110 */
[----:B------:R-:W-:Y:S01]  /*7dc0*/  FADD.FTZ R101, R100, -R101 ;  /* 0x8000006564657221 */ /* 0x000fe20000010000 */
[----:B------:R-:W-:Y:S01]  /*7dd0*/  FSEL R83, R109, RZ, P3 ;  /* 0x000000ff6d537208 */ /* 0x000fe20001800000 */
[----:B------:R-:W-:Y:S01]  /*7de0*/  FMUL.FTZ R103, R190, R103 ;  /* 0x00000067be677220 */ /* 0x000fe20000410000 */
[----:B------:R-:W-:Y:S01]  /*7df0*/  FSEL R81, R99, RZ, P5 ;  /* 0x000000ff63517208 */ /* 0x000fe20002800000 */
[----:B------:R-:W-:Y:S01]  /*7e00*/  FMUL.FTZ R107, R107, UR6 ;  /* 0x000000066b6b7c20 */ /* 0x000fe20008410000 */
[----:B------:R-:W-:Y:S01]  /*7e10*/  LOP3.LUT P3, RZ, R159, 0xff, RZ, 0xc0, !PT ;  /* 0x000000ff9fff7812 */ /* 0x000fe2000786c0ff */
[----:B------:R-:W-:Y:S01]  /*7e20*/  FADD.FTZ R97, R96, -R97 ;  /* 0x8000006160617221 */ /* 0x000fe20000010000 */
[----:B------:R-:W-:Y:S01]  /*7e30*/  LOP3.LUT P5, RZ, R158, 0xff0000, RZ, 0xc0, !PT ;  /* 0x00ff00009eff7812 */ /* 0x000fe200078ac0ff */
[C---:B------:R-:W-:Y:S01]  /*7e40*/  FMUL.FTZ R101, R190.reuse, R101 ;  /* 0x00000065be657220 */ /* 0x040fe20000410000 */
[----:B------:R-:W-:Y:S01]  /*7e50*/  FSEL R79, R109, RZ, P6 ;  /* 0x000000ff6d4f7208 */ /* 0x000fe20003000000 */
[----:B------:R-:W-:Y:S01]  /*7e60*/  FMUL.FTZ R103, R103, UR6 ;  /* 0x0000000667677c20 */ /* 0x000fe20008410000 */
[----:B------:R-:W-:Y:S01]  /*7e70*/  LOP3.LUT P6, RZ, R85, 0xff00, RZ, 0xc0, !PT ;  /* 0x0000ff0055ff7812 */ /* 0x000fe200078cc0ff */
[----:B------:R-:W-:Y:S01]  /*7e80*/  FMUL.FTZ R97, R190, R97 ;  /* 0x00000061be617220 */ /* 0x000fe20000410000 */
[----:B------:R-:W-:Y:S01]  /*7e90*/  FSEL R80, R113, RZ, P1 ;  /* 0x000000ff71507208 */ /* 0x000fe20000800000 */
[----:B------:R-:W-:Y:S01]  /*7ea0*/  FMUL.FTZ R101, R101, UR6 ;  /* 0x0000000665657c20 */ /* 0x000fe20008410000 */
[----:B------:R-:W-:Y:S01]  /*7eb0*/  LOP3.LUT P1, RZ, R159, 0xff00, RZ, 0xc0, !PT ;  /* 0x0000ff009fff7812 */ /* 0x000fe2000782c0ff */
        /* <DEDUP_REMOVED lines=9> */
[C---:B------:R-:W-:Y:S02]  /*7f50*/  FSEL R84, R103.reuse, RZ, P3 ;  /* 0x000000ff67547208 */ /* 0x040fe40001800000 */
[----:B------:R-:W-:Y:S02]  /*7f60*/  FSEL R86, R103, RZ, P5 ;  /* 0x000000ff67567208 */ /* 0x000fe40002800000 */
        /* <DEDUP_REMOVED lines=15> */
.L_x_1174:
[----:B------:R-:W-:Y:S05]  /*8060*/  @!P1 BRA `(.L_x_1179) ;  /* 0x0000000400b49947 */ /* 0x000fea0003800000 */
[----:B------:R-:W-:Y:S05]  /*8070*/  @!P2 BRA `(.L_x_1180) ;  /* 0x0000000000d8a947 */ /* 0x000fea0003800000 */
[-CC-:B------:R-:W-:Y:S01]  /*8080*/  FFMA.FTZ R113, R113, R114.reuse, R115.reuse ;  /* 0x0000007271717223 */ /* 0x180fe20000010073 */
[-CC-:B0-----:R-:W-:Y:S01]  /*8090*/  FFMA.FTZ R68, R111, R114.reuse, R115.reuse ;  /* 0x000000726f447223 */ /* 0x181fe20000010073 */
[-CC-:B------:R-:W-:Y:S01]  /*80a0*/  FFMA.FTZ R97, R97, R114.reuse, R115.reuse ;  /* 0x0000007261617223 */ /* 0x180fe20000010073 */
[----:B------:R-:W-:Y:S01]  /*80b0*/  FFMA.FTZ R99, R99, R114, R115 ;  /* 0x0000007263637223 */ /* 0x000fe20000010073 */
[----:B------:R-:W-:Y:S01]  /*80c0*/  FADD.FTZ R112, R112, -R113 ;  /* 0x8000007170707221 */ /* 0x000fe20000010000 */
[----:B------:R-:W-:Y:S01]  /*80d0*/  FADD.FTZ R109, R109, -R68 ;  /* 0x800000446d6d7221 */ /* 0x000fe20000010000 */
[----:B------:R-:W-:Y:S01]  /*80e0*/  FADD.FTZ R97, R96, -R97 ;  /* 0x8000006160617221 */ /* 0x000fe20000010000 */
[----:B------:R-:W-:Y:S01]  /*80f0*/  ISETP.GE.U32.AND P1, PT, R84, RZ, PT ;  /* 0x000000ff5400720c */ /* 0x000fe20003f26070 */
[----:B------:R-:W-:Y:S01]  /*8100*/  FFMA.FTZ R71, R190, R112, R59 ;  /* 0x00000070be477223 */ /* 0x000fe2000001003b */
[-CC-:B------:R-:W-:Y:S01]  /*8110*/  FFMA.FTZ R104, R104, R114.reuse, R115.reuse ;  /* 0x0000007268687223 */ /* 0x180fe20000010073 */
[-C--:B------:R-:W-:Y:S01]  /*8120*/  FFMA.FTZ R106, R106, R114.reuse, R115 ;  /* 0x000000726a6a7223 */ /* 0x080fe20000010073 */
[----:B------:R-:W-:Y:S01]  /*8130*/  FADD.FTZ R99, R98, -R99 ;  /* 0x8000006362637221 */ /* 0x000fe20000010000 */
[-CC-:B------:R-:W-:Y:S01]  /*8140*/  FFMA.FTZ R101, R101, R114.reuse, R115.reuse ;  /* 0x0000007265657223 */ /* 0x180fe20000010073 */
[----:B------:R-:W-:Y:S01]  /*8150*/  FFMA.FTZ R102, R102, R114, R115 ;  /* 0x0000007266667223 */ /* 0x000fe20000010073 */
[C---:B------:R-:W-:Y:S01]  /*8160*/  FFMA.FTZ R70, R190.reuse, R109, R58 ;  /* 0x0000006dbe467223 */ /* 0x040fe2000001003a */
[C---:B------:R-:W-:Y:S01]  /*8170*/  FFMA.FTZ R72, R190.reuse, R97, R52 ;  /* 0x00000061be487223 */ /* 0x040fe20000010034 */
[----:B------:R-:W-:Y:S01]  /*8180*/  FMUL.FTZ R82, R71, UR6 ;  /* 0x0000000647527c20 */ /* 0x000fe20008410000 */
[----:B------:R-:W-:Y:S01]  /*8190*/  ISETP.GE.U32.AND.EX P1, PT, R85, 0x1000000, PT, P1 ;  /* 0x010000005500780c */ /* 0x000fe20003f26110 */
[----:B------:R-:W-:Y:S01]  /*81a0*/  FADD.FTZ R105, R105, -R104 ;  /* 0x8000006869697221 */ /* 0x000fe20000010000 */
[----:B------:R-:W-:Y:S01]  /*81b0*/  FADD.FTZ R106, R107, -R106 ;  /* 0x8000006a6b6a7221 */ /* 0x000fe20000010000 */
[----:B------:R-:W-:Y:S01]  /*81c0*/  FFMA.FTZ R74, R190, R99, R54 ;  /* 0x00000063be4a7223 */ /* 0x000fe20000010036 */
[----:B------:R-:W-:Y:S01]  /*81d0*/  FADD.FTZ R101, R100, -R101 ;  /* 0x8000006564657221 */ /* 0x000fe20000010000 */
[----:B------:R-:W-:Y:S01]  /*81e0*/  FADD.FTZ R102, R103, -R102 ;  /* 0x8000006667667221 */ /* 0x000fe20000010000 */
[----:B------:R-:W-:Y:S01]  /*81f0*/  FMUL.FTZ R81, R70, UR6 ;  /* 0x0000000646517c20 */ /* 0x000fe20008410000 */
[----:B------:R-:W-:Y:S01]  /*8200*/  FMUL.FTZ R80, R72, UR6 ;  /* 0x0000000648507c20 */ /* 0x000fe20008410000 */
[----:B------:R-:W-:Y:S01]  /*8210*/  LOP3.LUT P5, RZ, R85, 0xff0000, RZ, 0xc0, !PT ;  /* 0x00ff000055ff7812 */ /* 0x000fe200078ac0ff */
[----:B------:R-:W-:Y:S01]  /*8220*/  FFMA.FTZ R68, R190, R105, R56 ;  /* 0x00000069be447223 */ /* 0x000fe20000010038 */
[----:B------:R-:W-:Y:S01]  /*8230*/  LOP3.LUT P3, RZ, R84, 0xff, RZ, 0xc0, !PT ;  /* 0x000000ff54ff7812 */ /* 0x000fe2000786c0ff */
[----:B------:R-:W-:Y:S01]  /*8240*/  FFMA.FTZ R69, R190, R106, R57 ;  /* 0x0000006abe457223 */ /* 0x000fe20000010039 */
[----:B------:R-:W-:Y:S01]  /*8250*/  FSEL R91, R82, RZ, P1 ;  /* 0x000000ff525b7208 */ /* 0x000fe20000800000 */
[----:B------:R-:W-:Y:S01]  /*8260*/  FMUL.FTZ R82, R74, UR6 ;  /* 0x000000064a527c20 */ /* 0x000fe20008410000 */
        /* <DEDUP_REMOVED lines=9> */
[----:B------:R-:W-:Y:S01]  /*8300*/  LOP3.LUT P3, RZ, R85, 0xff00, RZ, 0xc0, !PT ;  /* 0x0000ff0055ff7812 */ /* 0x000fe2000786c0ff */
[----:B------:R-:W-:Y:S01]  /*8310*/  FMUL.FTZ R85, R68, UR6 ;  /* 0x0000000644557c20 */ /* 0x000fe20008410000 */
[----:B------:R-:W-:Y:S02]  /*8320*/  FSEL R86, R82, RZ, P6 ;  /* 0x000000ff52567208 */ /* 0x000fe40003000000 */
        /* <DEDUP_REMOVED lines=11> */
.L_x_1180:
[-CC-:B------:R-:W-:Y:S01]  /*83e0*/  FFMA.FTZ R104, R104, R114.reuse, R115.reuse ;  /* 0x0000007268687223 */ /* 0x180fe20000010073 */
[-CC-:B------:R-:W-:Y:S01]  /*83f0*/  FFMA.FTZ R106, R106, R114.reuse, R115.reuse ;  /* 0x000000726a6a7223 */ /* 0x180fe20000010073 */
[-CC-:B0-----:R-:W-:Y:S01]  /*8400*/  FFMA.FTZ R80, R111, R114.reuse, R115.reuse ;  /* 0x000000726f507223 */ /* 0x181fe20000010073 */
        /* <DEDUP_REMOVED lines=9> */
[C---:B------:R-:W-:Y:S01]  /*84a0*/  FFMA.FTZ R105, R190.reuse, R105, R56 ;  /* 0x00000069be697223 */ /* 0x040fe20000010038 */
[C---:B------:R-:W-:Y:S01]  /*84b0*/  FFMA.FTZ R106, R190.reuse, R106, R57 ;  /* 0x0000006abe6a7223 */ /* 0x040fe20000010039 */
[C---:B------:R-:W-:Y:S01]  /*84c0*/  FFMA.FTZ R109, R190.reuse, R109, R58 ;  /* 0x0000006dbe6d7223 */ /* 0x040fe2000001003a */
[----:B------:R-:W-:Y:S01]  /*84d0*/  FFMA.FTZ R112, R190, R112, R59 ;  /* 0x00000070be707223 */ /* 0x000fe2000001003b */
        /* <DEDUP_REMOVED lines=13> */
[----:B------:R-:W-:Y:S01]  /*85b0*/  LOP3.LUT P3, RZ, R85, 0xff0000, RZ, 0xc0, !PT ;  /* 0x00ff000055ff7812 */ /* 0x000fe2000786c0ff */
[----:B------:R-:W-:Y:S01]  /*85c0*/  FMUL.FTZ R101, R101, UR6 ;  /* 0x0000000665657c20 */ /* 0x000fe20008410000 */
[----:B------:R-:W-:Y:S01]  /*85d0*/  LOP3.LUT P5, RZ, R85, 0xff, RZ, 0xc0, !PT ;  /* 0x000000ff55ff7812 */ /* 0x000fe200078ac0ff */
        /* <DEDUP_REMOVED lines=22> */
.L_x_1179:
[----:B------:R-:W-:Y:S05]  /*8740*/  @!P2 BRA `(.L_x_1181) ;  /* 0x0000000000d8a947 */ /* 0x000fea0003800000 */
[-CC-:B------:R-:W-:Y:S01]  /*8750*/  FFMA.FTZ R113, R113, R114.reuse, R115.reuse ;  /* 0x0000007271717223 */ /* 0x180fe20000010073 */
[-CC-:B0-----:R-:W-:Y:S01]  /*8760*/  FFMA.FTZ R68, R111, R114.reuse, R115.reuse ;  /* 0x000000726f447223 */ /* 0x181fe20000010073 */
[-CC-:B------:R-:W-:Y:S01]  /*8770*/  FFMA.FTZ R97, R97, R114.reuse, R115.reuse ;  /* 0x0000007261617223 */ /* 0x180fe20000010073 */
[-C--:B------:R-:W-:Y:S01]  /*8780*/  FFMA.FTZ R99, R99, R114.reuse, R115 ;  /* 0x0000007263637223 */ /* 0x080fe20000010073 */
[----:B------:R-:W-:Y:S01]  /*8790*/  FADD.FTZ R113, R112, -R113 ;  /* 0x8000007170717221 */ /* 0x000fe20000010000 */
[----:B------:R-:W-:Y:S01]  /*87a0*/  FADD.FTZ R109, R109, -R68 ;  /* 0x800000446d6d7221 */ /* 0x000fe20000010000 */
[----:B------:R-:W-:Y:S01]  /*87b0*/  FADD.FTZ R97, R96, -R97 ;  /* 0x8000006160617221 */ /* 0x000fe20000010000 */
[----:B------:R-:W-:Y:S01]  /*87c0*/  ISETP.GE.U32.AND P1, PT, R84, RZ, PT ;  /* 0x000000ff5400720c */ /* 0x000fe20003f26070 */
[----:B------:R-:W-:Y:S01]  /*87d0*/  FMUL.FTZ R71, R190, R113 ;  /* 0x00000071be477220 */ /* 0x000fe20000410000 */
[-CC-:B------:R-:W-:Y:S01]  /*87e0*/  FFMA.FTZ R104, R104, R114.reuse, R115.reuse ;  /* 0x0000007268687223 */ /* 0x180fe20000010073 */
[-C--:B------:R-:W-:Y:S01]  /*87f0*/  FFMA.FTZ R106, R106, R114.reuse, R115 ;  /* 0x000000726a6a7223 */ /* 0x080fe20000010073 */
[----:B------:R-:W-:Y:S01]  /*8800*/  FADD.FTZ R99, R98, -R99 ;  /* 0x8000006362637221 */ /* 0x000fe20000010000 */
[-CC-:B------:R-:W-:Y:S01]  /*8810*/  FFMA.FTZ R101, R101, R114.reuse, R115.reuse ;  /* 0x0000007265657223 */ /* 0x180fe20000010073 */
[----:B------:R-:W-:Y:S01]  /*8820*/  FFMA.FTZ R102, R102, R114, R115 ;  /* 0x0000007266667223 */ /* 0x000fe20000010073 */
[C---:B------:R-:W-:Y:S01]  /*8830*/  FMUL.FTZ R70, R190.reuse, R109 ;  /* 0x0000006dbe467220 */ /* 0x040fe20000410000 */
[C---:B------:R-:W-:Y:S01]  /*8840*/  FMUL.FTZ R72, R190.reuse, R97 ;  /* 0x00000061be487220 */ /* 0x040fe20000410000 */
[----:B------:R-:W-:Y:S01]  /*8850*/  FMUL.FTZ R82, R71, UR6 ;  /* 0x0000000647527c20 */ /* 0x000fe20008410000 */
[----:B------:R-:W-:Y:S01]  /*8860*/  ISETP.GE.U32.AND.EX P1, PT, R85, 0x1000000, PT, P1 ;  /* 0x010000005500780c */ /* 0x000fe20003f26110 */
[----:B------:R-:W-:Y:S01]  /*8870*/  FADD.FTZ R105, R105, -R104 ;  /* 0x8000006869697221 */ /* 0x000fe20000010000 */
[----:B------:R-:W-:Y:S01]  /*8880*/  FADD.FTZ R69, R107, -R106 ;  /* 0x8000006a6b457221 */ /* 0x000fe20000010000 */
[----:B------:R-:W-:Y:S01]  /*8890*/  FMUL.FTZ R74, R190, R99 ;  /* 0x00000063be4a7220 */ /* 0x000fe20000410000 */
[----:B------:R-:W-:Y:S01]  /*88a0*/  FADD.FTZ R101, R100, -R101 ;  /* 0x8000006564657221 */ /* 0x000fe20000010000 */
[----:B------:R-:W-:Y:S01]  /*88b0*/  FADD.FTZ R75, R103, -R102 ;  /* 0x80000066674b7221 */ /* 0x000fe20000010000 */
[----:B------:R-:W-:Y:S01]  /*88c0*/  FMUL.FTZ R81, R70, UR6 ;  /* 0x0000000646517c20 */ /* 0x000fe20008410000 */
[----:B------:R-:W-:Y:S01]  /*88d0*/  FMUL.FTZ R80, R72, UR6 ;  /* 0x0000000648507c20 */ /* 0x000fe20008410000 */
[----:B------:R-:W-:Y:S01]  /*88e0*/  LOP3.LUT P5, RZ, R85, 0xff0000, RZ, 0xc0, !PT ;  /* 0x00ff000055ff7812 */ /* 0x000fe200078ac0ff */
[----:B------:R-:W-:Y:S01]  /*88f0*/  FMUL.FTZ R68, R190, R105 ;  /* 0x00000069be447220 */ /* 0x000fe20000410000 */
[----:B------:R-:W-:Y:S01]  /*8900*/  LOP3.LUT P3, RZ, R84, 0xff, RZ, 0xc0, !PT ;  /* 0x000000ff54ff7812 */ /* 0x000fe2000786c0ff */
[----:B------:R-:W-:Y:S01]  /*8910*/  FMUL.FTZ R69, R190, R69 ;  /* 0x00000045be457220 */ /* 0x000fe20000410000 */
[----:B------:R-:W-:Y:S01]  /*8920*/  FSEL R91, R82, RZ, P1 ;  /* 0x000000ff525b7208 */ /* 0x000fe20000800000 */
[----:B------:R-:W-:Y:S01]  /*8930*/  FMUL.FTZ R82, R74, UR6 ;  /* 0x000000064a527c20 */ /* 0x000fe20008410000 */
[C---:B------:R-:W-:Y:S01]  /*8940*/  FMUL.FTZ R73, R190.reuse, R101 ;  /* 0x00000065be497220 */ /* 0x040fe20000410000 */
[----:B------:R-:W-:Y:S01]  /*8950*/  FMUL.FTZ R75, R190, R75 ;  /* 0x0000004bbe4b7220 */ /* 0x000fe20000410000 */
        /* <DEDUP_REMOVED lines=21> */
.L_x_1181:
        /* <DEDUP_REMOVED lines=29> */
[----:B------:R-:W-:Y:S01]  /*8c80*/  LOP3.LUT P3, RZ, R85, 0xff0000, RZ, 0xc0, !PT ;  /* 0x00ff000055ff7812 */ /* 0x000fe2000786c0ff */
[----:B------:R-:W-:Y:S01]  /*8c90*/  FMUL.FTZ R101, R101, UR6 ;  /* 0x0000000665657c20 */ /* 0x000fe20008410000 */
[----:B------:R-:W-:Y:S01]  /*8ca0*/  LOP3.LUT P5, RZ, R85, 0xff, RZ, 0xc0, !PT ;  /* 0x000000ff55ff7812 */ /* 0x000fe200078ac0ff */
[----:B------:R-:W-:Y:S01]  /*8cb0*/  FMUL.FTZ R99, R99, UR6 ;  /* 0x0000000663637c20 */ /* 0x000fe20008410000 */
[----:B------:R-:W-:Y:S01]  /*8cc0*/  ISETP.GE.U32.AND.EX P1, PT, R85, 0x1000000, PT, P1 ;  /* 0x010000005500780c */ /* 0x000fe20003f26110 */
        /* <DEDUP_REMOVED lines=19> */
.L_x_1177:
[----:B------:R-:W0:Y:S01]  /*8e00*/  @P2 LDC.64 R88, c[0x0][0x478] ;  /* 0x00011e00ff582b82 */ /* 0x000e220000000a00 */
[----:B------:R-:W-:Y:S01]  /*8e10*/  IADD3 R91, PT, PT, R188, 0x100, RZ ;  /* 0x00000100bc5b7810 */ /* 0x000fe20007ffe0ff */
[----:B------:R-:W-:-:S04]  /*8e20*/  UPLOP3.LUT UP1, UPT, UPT, UPT, UP1, 0x40, 0x4 ;  /* 0x000000000004789c */ /* 0x000fc80003f2e810 */
        /* <DEDUP_REMOVED lines=30> */
[----:B------:R-:W-:Y:S01]  /*9010*/  MOV R47, R10 ;  /* 0x0000000a002f7202 */ /* 0x000fe20000000f00 */
[----:B------:R-:W-:Y:S01]  /*9020*/  IMAD.MOV.U32 R10, RZ, RZ, R173 ;  /* 0x000000ffff0a7224 */ /* 0x000fe200078e00ad */
[----:B------:R-:W-:Y:S02]  /*9030*/  MOV R88, R37 ;  /* 0x0000002500587202 */ /* 0x000fe40000000f00 */
[----:B------:R-:W-:Y:S02]  /*9040*/  MOV R92, R11 ;  /* 0x0000000b005c7202 */ /* 0x000fe40000000f00 */
[----:B------:R-:W-:-:S02]  /*9050*/  MOV R89, R36 ;  /* 0x0000002400597202 */ /* 0x000fc40000000f00 */
[----:B------:R-:W-:Y:S01]  /*9060*/  MOV R93, R12 ;  /* 0x0000000c005d7202 */ /* 0x000fe20000000f00 */
[----:B------:R-:W-:Y:S01]  /*9070*/  IMAD.MOV.U32 R12, RZ, RZ, R171 ;  /* 0x000000ffff0c7224 */ /* 0x000fe200078e00ab */
[----:B------:R-:W-:Y:S02]  /*9080*/  MOV R90, R35 ;  /* 0x00000023005a7202 */ /* 0x000fe40000000f00 */
[----:B------:R-:W-:Y:S02]  /*9090*/  MOV R94, R13 ;  /* 0x0000000d005e7202 */ /* 0x000fe40000000f00 */
[----:B------:R-:W-:Y:S02]  /*90a0*/  MOV R91, R34 ;  /* 0x00000022005b7202 */ /* 0x000fe40000000f00 */
        /* <DEDUP_REMOVED lines=65> */
.L_x_1155:
        /* <DEDUP_REMOVED lines=37> */
.L_x_1183:
        /* <DEDUP_REMOVED lines=15> */
.L_x_3813:


//--------------------- .text._ZN10layer_norm22ln_bwd_finalize_kernelINS_22Kernel_traits_finalizeILj3072E13__nv_bfloat16S2_fS2_fjLb0ELj1024ELj4ENS_18Kernel_traits_baseILj3072ES2_S2_fS2_fjLj1024EEEEELb0ELb0EEEvNS_9BwdParamsE --------------------------
	.section	.text._ZN10layer_norm22ln_bwd_finalize_kernelINS_22Kernel_traits_finalizeILj3072E13__nv_bfloat16S2_fS2_fjLb0ELj1024ELj4ENS_18Kernel_traits_baseILj3072ES2_S2_fS2_fjLj1024EEEEELb0ELb0EEEvNS_9BwdParamsE,"ax",@progbits
	.align	128
        .global         _ZN10layer_norm22ln_bwd_finalize_kernelINS_22Kernel_traits_finalizeILj3072E13__nv_bfloat16S2_fS2_fjLb0ELj1024ELj4ENS_18Kernel_traits_baseILj3072ES2_S2_fS2_fjLj1024EEEEELb0ELb0EEEvNS_9BwdParamsE
        .type           _ZN10layer_norm22ln_bwd_finalize_kernelINS_22Kernel_traits_finalizeILj3072E13__nv_bfloat16S2_fS2_fjLb0ELj1024ELj4ENS_18Kernel_traits_baseILj3072ES2_S2_fS2_fjLj1024EEEEELb0ELb0EEEvNS_9BwdParamsE,@function
        .size           _ZN10layer_norm22ln_bwd_finalize_kernelINS_22Kernel_traits_finalizeILj3072E13__nv_bfloat16S2_fS2_fjLb0ELj1024ELj4ENS_18Kernel_traits_baseILj3072ES2_S2_fS2_fjLj1024EEEEELb0ELb0EEEvNS_9BwdParamsE,(.L_x_3814 - _ZN10layer_norm22ln_bwd_finalize_kernelINS_22Kernel_traits_finalizeILj3072E13__nv_bfloat16S2_fS2_fjLb0ELj1024ELj4ENS_18Kernel_traits_baseILj3072ES2_S2_fS2_fjLj1024EEEEELb0ELb0EEEvNS_9BwdParamsE)
        .other          _ZN10layer_norm22ln_bwd_finalize_kernelINS_22Kernel_traits_finalizeILj3072E13__nv_bfloat16S2_fS2_fjLb0ELj1024ELj4ENS_18Kernel_traits_baseILj3072ES2_S2_fS2_fjLj1024EEEEELb0ELb0EEEvNS_9BwdParamsE,@"STO_CUDA_ENTRY STV_DEFAULT"
_ZN10layer_norm22ln_bwd_finalize_kernelINS_22Kernel_traits_finalizeILj3072E13__nv_bfloat16S2_fS2_fjLb0ELj1024ELj4ENS_18Kernel_traits_baseILj3072ES2_S2_fS2_fjLj1024EEEEELb0ELb0EEEvNS_9BwdParamsE:
.text._ZN10layer_norm22ln_bwd_finalize_kernelINS_22Kernel_traits_finalizeILj3072E13__nv_bfloat16S2_fS2_fjLb0ELj1024ELj4ENS_18Kernel_traits_baseILj3072ES2_S2_fS2_fjLj1024EEEEELb0ELb0EEEvNS_9BwdParamsE:
        /* <DEDUP_REMOVED lines=82> */
.L_x_1188:
        /* <DEDUP_REMOVED lines=118> */
.L_x_1187:
[----:B------:R-:W-:Y:S05]  /*0c80*/  BSYNC.RECONVERGENT B1 ;  /* 0x0000000000017941 */ /* 0x000fea0003800200 */
.L_x_1186:
        /* <DEDUP_REMOVED lines=75> */
.L_x_1190:
[----:B------:R-:W-:Y:S05]  /*1140*/  BSYNC.RECONVERGENT B1 ;  /* 0x0000000000017941 */ /* 0x000fea0003800200 */
.L_x_1189:
        /* <DEDUP_REMOVED lines=37> */
.L_x_1192:
[----:B------:R-:W-:Y:S05]  /*13a0*/  BSYNC.RECONVERGENT B1 ;  /* 0x0000000000017941 */ /* 0x000fea0003800200 */
.L_x_1191:
[----:B------:R-:W-:Y:S05]  /*13b0*/  @!P1 BRA `(.L_x_1185) ;  /* 0x0000000000409947 */ /* 0x000fea0003800000 */
[----:B------:R-:W0:Y:S01]  /*13c0*/  LDC.64 R10, c[0x0][0x440] ;  /* 0x00011000ff0a7b82 */ /* 0x000e220000000a00 */
[----:B------:R-:W-:Y:S01]  /*13d0*/  IMAD R59, R0, R56, R59 ;  /* 0x00000038003b7224 */ /* 0x000fe200078e023b */
[----:B------:R-:W-:Y:S02]  /*13e0*/  LOP3.LUT R8, R8, 0x1f, RZ, 0xc0, !PT ;  /* 0x0000001f08087812 */ /* 0x000fe400078ec0ff */
[----:B------:R-:W-:Y:S02]  /*13f0*/  IADD3 R9, PT, PT, -R9, RZ, RZ ;  /* 0x000000ff09097210 */ /* 0x000fe40007ffe1ff */
[----:B------:R-:W-:Y:S02]  /*1400*/  IADD3 R59, PT, PT, R8, R59, RZ ;  /* 0x0000003b083b7210 */ /* 0x000fe40007ffe0ff */
[----:B------:R-:W1:Y:S05]  /*1410*/  LDC.64 R12, c[0x0][0x448] ;  /* 0x00011200ff0c7b82 */ /* 0x000e6a0000000a00 */
.L_x_1193:
        /* <DEDUP_REMOVED lines=10> */
.L_x_1185:
[----:B------:R-:W-:Y:S05]  /*14c0*/  BSYNC.RECONVERGENT B0 ;  /* 0x0000000000007941 */ /* 0x000fea0003800200 */
.L_x_1184:
        /* <DEDUP_REMOVED lines=59> */
.L_x_1194:
        /* <DEDUP_REMOVED lines=16> */
.L_x_3814:


//--------------------- .text._ZN10layer_norm40ln_parallel_residual_bwd_finalize_kernelINS_22Kernel_traits_finalizeILj3072E13__nv_bfloat16S2_fS2_fjLb0ELj1024ELj4ENS_18Kernel_traits_baseILj3072ES2_S2_fS2_fjLj1024EEEEELb0EEEvNS_9BwdParamsE --------------------------
	.section	.text._ZN10layer_norm40ln_parallel_residual_bwd_finalize_kernelINS_22Kernel_traits_finalizeILj3072E13__nv_bfloat16S2_fS2_fjLb0ELj1024ELj4ENS_18Kernel_traits_baseILj3072ES2_S2_fS2_fjLj1024EEEEELb0EEEvNS_9BwdParamsE,"ax",@progbits
	.align	128
        .global         _ZN10layer_norm40ln_parallel_residual_bwd_finalize_kernelINS_22Kernel_traits_finalizeILj3072E13__nv_bfloat16S2_fS2_fjLb0ELj1024ELj4ENS_18Kernel_traits_baseILj3072ES2_S2_fS2_fjLj1024EEEEELb0EEEvNS_9BwdParamsE
        .type           _ZN10layer_norm40ln_parallel_residual_bwd_finalize_kernelINS_22Kernel_traits_finalizeILj3072E13__nv_bfloat16S2_fS2_fjLb0ELj1024ELj4ENS_18Kernel_traits_baseILj3072ES2_S2_fS2_fjLj1024EEEEELb0EEEvNS_9BwdParamsE,@function
        .size           _ZN10layer_norm40ln_parallel_residual_bwd_finalize_kernelINS_22Kernel_traits_finalizeILj3072E13__nv_bfloat16S2_fS2_fjLb0ELj1024ELj4ENS_18Kernel_traits_baseILj3072ES2_S2_fS2_fjLj1024EEEEELb0EEEvNS_9BwdParamsE,(.L_x_3815 - _ZN10layer_norm40ln_parallel_residual_bwd_finalize_kernelINS_22Kernel_traits_finalizeILj3072E13__nv_bfloat16S2_fS2_fjLb0ELj1024ELj4ENS_18Kernel_traits_baseILj3072ES2_S2_fS2_fjLj1024EEEEELb0EEEvNS_9BwdParamsE)
        .other          _ZN10layer_norm40ln_parallel_residual_bwd_finalize_kernelINS_22Kernel_traits_finalizeILj3072E13__nv_bfloat16S2_fS2_fjLb0ELj1024ELj4ENS_18Kernel_traits_baseILj3072ES2_S2_fS2_fjLj1024EEEEELb0EEEvNS_9BwdParamsE,@"STO_CUDA_ENTRY STV_DEFAULT"
_ZN10layer_norm40ln_parallel_residual_bwd_finalize_kernelINS_22Kernel_traits_finalizeILj3072E13__nv_bfloat16S2_fS2_fjLb0ELj1024ELj4ENS_18Kernel_traits_baseILj3072ES2_S2_fS2_fjLj1024EEEEELb0EEEvNS_9BwdParamsE:
.text._ZN10layer_norm40ln_parallel_residual_bwd_finalize_kernelINS_22Kernel_traits_finalizeILj3072E13__nv_bfloat16S2_fS2_fjLb0ELj1024ELj4ENS_18Kernel_traits_baseILj3072ES2_S2_fS2_fjLj1024EEEEELb0EEEvNS_9BwdParamsE:
        /* <DEDUP_REMOVED lines=60> */
.L_x_1199:
        /* <DEDUP_REMOVED lines=112> */
.L_x_1198:
[----:B------:R-:W-:Y:S05]  /*0ac0*/  BSYNC.RECONVERGENT B1 ;  /* 0x0000000000017941 */ /* 0x000fea0003800200 */
.L_x_1197:
        /* <DEDUP_REMOVED lines=65> */
.L_x_1201:
[----:B------:R-:W-:Y:S05]  /*0ee0*/  BSYNC.RECONVERGENT B1 ;  /* 0x0000000000017941 */ /* 0x000fea0003800200 */
.L_x_1200:
        /* <DEDUP_REMOVED lines=36> */
.L_x_1203:
[----:B------:R-:W-:Y:S05]  /*1130*/  BSYNC.RECONVERGENT B1 ;  /* 0x0000000000017941 */ /* 0x000fea0003800200 */
.L_x_1202:
        /* <DEDUP_REMOVED lines=18> */
.L_x_1196:
[----:B------:R-:W-:Y:S05]  /*1260*/  BSYNC.RECONVERGENT B0 ;  /* 0x0000000000007941 */ /* 0x000fea0003800200 */
.L_x_1195:
        /* <DEDUP_REMOVED lines=94> */
.L_x_1204:
        /* <DEDUP_REMOVED lines=11> */
.L_x_3815:


//--------------------- .text._ZN10layer_norm31ln_parallel_residual_bwd_kernelINS_13Kernel_traitsI13__nv_bfloat16S2_fS2_fjLj3072ELj1ELj1ELj4ELj16ENS_18Kernel_traits_baseILj3072ES2_S2_fS2_fjLj128EEEEELb1ELb1ELb0EEEvNS_9BwdParamsE --------------------------
	.section	.text._ZN10layer_norm31ln_parallel_residual_bwd_kernelINS_13Kernel_traitsI13__nv_bfloat16S2_fS2_fjLj3072ELj1ELj1ELj4ELj16ENS_18Kernel_traits_baseILj3072ES2_S2_fS2_fjLj128EEEEELb1ELb1ELb0EEEvNS_9BwdParamsE,"ax",@progbits
	.align	128
        .global         _ZN10layer_norm31ln_parallel_residual_bwd_kernelINS_13Kernel_traitsI13__nv_bfloat16S2_fS2_fjLj3072ELj1ELj1ELj4ELj16ENS_18Kernel_traits_baseILj3072ES2_S2_fS2_fjLj128EEEEELb1ELb1ELb0EEEvNS_9BwdParamsE
        .type           _ZN10layer_norm31ln_parallel_residual_bwd_kernelINS_13Kernel_traitsI13__nv_bfloat16S2_fS2_fjLj3072ELj1ELj1ELj4ELj16ENS_18Kernel_traits_baseILj3072ES2_S2_fS2_fjLj128EEEEELb1ELb1ELb0EEEvNS_9BwdParamsE,@function
        .size           _ZN10layer_norm31ln_parallel_residual_bwd_kernelINS_13Kernel_traitsI13__nv_bfloat16S2_fS2_fjLj3072ELj1ELj1ELj4ELj16ENS_18Kernel_traits_baseILj3072ES2_S2_fS2_fjLj128EEEEELb1ELb1ELb0EEEvNS_9BwdParamsE,(.L_x_3816 - _ZN10layer_norm31ln_parallel_residual_bwd_kernelINS_13Kernel_traitsI13__nv_bfloat16S2_fS2_fjLj3072ELj1ELj1ELj4ELj16ENS_18Kernel_traits_baseILj3072ES2_S2_fS2_fjLj128EEEEELb1ELb1ELb0EEEvNS_9BwdParamsE)
        .other          _ZN10layer_norm31ln_parallel_residual_bwd_kernelINS_13Kernel_traitsI13__nv_bfloat16S2_fS2_fjLj3072ELj1ELj1ELj4ELj16ENS_18Kernel_traits_baseILj3072ES2_S2_fS2_fjLj128EEEEELb1ELb1ELb0EEEvNS_9BwdParamsE,@"STO_CUDA_ENTRY STV_DEFAULT"
_ZN10layer_norm31ln_parallel_residual_bwd_kernelINS_13Kernel_traitsI13__nv_bfloat16S2_fS2_fjLj3072ELj1ELj1ELj4ELj16ENS_18Kernel_traits_baseILj3072ES2_S2_fS2_fjLj128EEEEELb1ELb1ELb0EEEvNS_9BwdParamsE:
.text._ZN10layer_norm31ln_parallel_residual_bwd_kernelINS_13Kernel_traitsI13__nv_bfloat16S2_fS2_fjLj3072ELj1ELj1ELj4ELj16ENS_18Kernel_traits_baseILj3072ES2_S2_fS2_fjLj128EEEEELb1ELb1ELb0EEEvNS_9BwdParamsE:
[----:B------:R-:W-:Y:S01]  /*0000*/  LDC R1, c[0x0][0x37c] ;  /* 0x0000df00ff017b82 */ /* 0x000fe20000000800 */
[----:B------:R-:W0:Y:S01]  /*0010*/  S2R R106, SR_TID.X ;  /* 0x00000000006a7919 */ /* 0x000e220000002100 */
[----:B------:R-:W1:Y:S01]  /*0020*/  LDCU UR4, c[0x0][0x388] ;  /* 0x00007100ff0477ac */ /* 0x000e620008000800 */
[----:B------:R-:W2:Y:S01]  /*0030*/  LDCU.64 UR10, c[0x0][0x358] ;  /* 0x00006b00ff0a77ac */ /* 0x000ea20008000a00 */
[----:B------:R-:W3:Y:S01]  /*0040*/  LDCU UR5, c[0x0][0x384] ;  /* 0x00007080ff0577ac */ /* 0x000ee20008000800 */
[----:B-1----:R-:W-:-:S04]  /*0050*/  MOV R0, UR4 ;  /* 0x0000000400007c02 */ /* 0x002fc80008000f00 */
        /* <DEDUP_REMOVED lines=8> */
[----:B------:R-:W0:Y:S08]  /*00e0*/  @P1 LDC.64 R4, c[0x0][0x3d0] ;  /* 0x0000f400ff041b82 */ /* 0x000e300000000a00 */
[----:B------:R-:W1:Y:S08]  /*00f0*/  @P2 LDC.64 R6, c[0x0][0x3d0] ;  /* 0x0000f400ff062b82 */ /* 0x000e700000000a00 */
[----:B------:R-:W4:Y:S01]  /*0100*/  @P3 LDC.64 R10, c[0x0][0x3d0] ;  /* 0x0000f400ff0a3b82 */ /* 0x000f220000000a00 */
[C---:B0-----:R-:W-:Y:S01]  /*0110*/  @P1 IMAD.WIDE.U32 R4, R3.reuse, 0x10, R4 ;  /* 0x0000001003041825 */ /* 0x041fe200078e0004 */
[----:B------:R-:W-:-:S04]  /*0120*/  @P1 LOP3.LUT R3, R3, 0x80, RZ, 0xfc, !PT ;  /* 0x0000008003031812 */ /* 0x000fc800078efcff */
[----:B--2---:R0:W5:Y:S01]  /*0130*/  @P1 LDG.E.128 R124, desc[UR10][R4.64] ;  /* 0x0000000a047c1981 */ /* 0x004162000c1e1d00 */
[C---:B-1----:R-:W-:Y:S01]  /*0140*/  @P2 IMAD.WIDE.U32 R8, R3.reuse, 0x10, R6 ;  /* 0x0000001003082825 */ /* 0x042fe200078e0006 */
[----:B------:R-:W-:-:S04]  /*0150*/  @P2 IADD3 R3, PT, PT, R3, 0x80, RZ ;  /* 0x0000008003032810 */ /* 0x000fc80007ffe0ff */
[----:B------:R0:W5:Y:S01]  /*0160*/  @P2 LDG.E.128 R64, desc[UR10][R8.64] ;  /* 0x0000000a08402981 */ /* 0x000162000c1e1d00 */
[----:B----4-:R-:W-:-:S05]  /*0170*/  @P3 IMAD.WIDE.U32 R6, R3, 0x10, R10 ;  /* 0x0000001003063825 */ /* 0x010fca00078e000a */
[----:B------:R0:W5:Y:S01]  /*0180*/  @P3 LDG.E.128 R60, desc[UR10][R6.64] ;  /* 0x0000000a063c3981 */ /* 0x000162000c1e1d00 */
[----:B------:R-:W1:Y:S01]  /*0190*/  S2UR UR4, SR_CTAID.X ;  /* 0x00000000000479c3 */ /* 0x000e620000002500 */
[----:B------:R-:W-:Y:S02]  /*01a0*/  CS2R R56, SRZ ;  /* 0x0000000000387805 */ /* 0x000fe4000001ff00 */
[----:B------:R-:W-:Y:S02]  /*01b0*/  CS2R R58, SRZ ;  /* 0x00000000003a7805 */ /* 0x000fe4000001ff00 */
[----:B------:R-:W-:Y:S02]  /*01c0*/  CS2R R52, SRZ ;  /* 0x0000000000347805 */ /* 0x000fe4000001ff00 */
[----:B------:R-:W-:Y:S02]  /*01d0*/  CS2R R54, SRZ ;  /* 0x0000000000367805 */ /* 0x000fe4000001ff00 */
[----:B------:R-:W-:-:S02]  /*01e0*/  CS2R R48, SRZ ;  /* 0x0000000000307805 */ /* 0x000fc4000001ff00 */
[----:B-1----:R-:W-:-:S04]  /*01f0*/  MOV R115, UR4 ;  /* 0x0000000400737c02 */ /* 0x002fc80008000f00 */
[----:B---3--:R-:W-:Y:S02]  /*0200*/  ISETP.GE.AND P0, PT, R115, UR5, PT ;  /* 0x0000000573007c0c */ /* 0x008fe4000bf06270 */
        /* <DEDUP_REMOVED lines=19> */
[----:B0-----:R-:W-:Y:S06]  /*0340*/  @P0 BRA `(.L_x_1205) ;  /* 0x0000008000c00947 */ /* 0x001fec0003800000 */
        /* <DEDUP_REMOVED lines=45> */
.L_x_1244:
[----:B0--34-:R-:W0:Y:S08]  /*0620*/  LDC.64 R96, c[0x0][0x3c0] ;  /* 0x0000f000ff607b82 */ /* 0x019e300000000a00 */
        /* <DEDUP_REMOVED lines=18> */
[----:B------:R-:W1:Y:S01]  /*0750*/  LDC.64 R100, c[0x0][0x428] ;  /* 0x00010a00ff647b82 */ /* 0x000e620000000a00 */
[----:B------:R-:W-:Y:S02]  /*0760*/  ISETP.NE.U32.AND P0, PT, RZ, UR16, PT ;  /* 0x00000010ff007c0c */ /* 0x000fe4000bf05070 */
[----:B----4-:R-:W-:-:S05]  /*0770*/  ISETP.NE.U32.AND P1, PT, RZ, UR12, PT ;  /* 0x0000000cff007c0c */ /* 0x010fca000bf25070 */
[----:B------:R-:W2:Y:S01]  /*0780*/  LDC.64 R120, c[0x0][0x3b0] ;  /* 0x0000ec00ff787b82 */ /* 0x000ea20000000a00 */
[----:B0-----:R-:W-:-:S05]  /*0790*/  IMAD.WIDE.U32 R110, R117, 0x20, R110 ;  /* 0x00000020756e7825 */ /* 0x001fca00078e006e */
[----:B------:R-:W3:Y:S01]  /*07a0*/  LDG.E.128 R96, desc[UR10][R110.64] ;  /* 0x0000000a6e607981 */ /* 0x000ee2000c1e1d00 */
[----:B-1----:R-:W-:-:S03]  /*07b0*/  IMAD.WIDE.U32 R100, R117, 0x10, R100 ;  /* 0x0000001075647825 */ /* 0x002fc600078e0064 */
[----:B------:R-:W4:Y:S04]  /*07c0*/  LDG.E.128 R104, desc[UR10][R110.64+0x10] ;  /* 0x0000100a6e687981 */ /* 0x000f28000c1e1d00 */
[----:B------:R-:W4:Y:S01]  /*07d0*/  LDG.E.128 R100, desc[UR10][R100.64] ;  /* 0x0000000a64647981 */ /* 0x000f22000c1e1d00 */
[----:B------:R-:W-:Y:S02]  /*07e0*/  ISETP.NE.AND.EX P0, PT, RZ, UR17, PT, P0 ;  /* 0x00000011ff007c0c */ /* 0x000fe4000bf05300 */
[----:B------:R-:W-:-:S11]  /*07f0*/  ISETP.NE.AND.EX P1, PT, RZ, UR13, PT, P1 ;  /* 0x0000000dff007c0c */ /* 0x000fd6000bf25310 */
[----:B------:R-:W0:Y:S08]  /*0800*/  @P0 LDC.64 R118, c[0x0][0x438] ;  /* 0x00010e00ff760b82 */ /* 0x000e300000000a00 */
[----:B------:R-:W1:Y:S01]  /*0810*/  @P1 LDC.64 R122, c[0x0][0x3b8] ;  /* 0x0000ee00ff7a1b82 */ /* 0x000e620000000a00 */
[----:B--2---:R-:W-:-:S05]  /*0820*/  IMAD.WIDE.U32 R120, R117, 0x8, R120 ;  /* 0x0000000875787825 */ /* 0x004fca00078e0078 */
[----:B------:R-:W5:Y:S01]  /*0830*/  LDG.E.64 R110, desc[UR10][R120.64] ;  /* 0x0000000a786e7981 */ /* 0x000f62000c1e1b00 */
[----:B0-----:R-:W-:-:S05]  /*0840*/  @P0 IMAD.WIDE.U32 R118, R117, 0x20, R118 ;  /* 0x0000002075760825 */ /* 0x001fca00078e0076 */
[----:B------:R-:W5:Y:S04]  /*0850*/  @P0 LDG.E.128 R8, desc[UR10][R118.64] ;  /* 0x0000000a76080981 */ /* 0x000f68000c1e1d00 */
[----:B------:R0:W5:Y:S01]  /*0860*/  @P0 LDG.E.128 R4, desc[UR10][R118.64+0x10] ;  /* 0x0000100a76040981 */ /* 0x000162000c1e1d00 */
[----:B-1----:R-:W-:-:S05]  /*0870*/  @P1 IMAD.WIDE.U32 R122, R117, 0x8, R122 ;  /* 0x00000008757a1825 */ /* 0x002fca00078e007a */
[----:B------:R1:W5:Y:S01]  /*0880*/  @P1 LDG.E.64 R152, desc[UR10][R122.64] ;  /* 0x0000000a7a981981 */ /* 0x000362000c1e1b00 */
[----:B0-----:R-:W-:Y:S02]  /*0890*/  SHF.L.U32 R118, R124, 0x10, RZ ;  /* 0x000000107c767819 */ /* 0x001fe400000006ff */
[----:B------:R-:W-:Y:S02]  /*08a0*/  SHF.L.U32 R119, R177, 0x10, RZ ;  /* 0x00000010b1777819 */ /* 0x000fe400000006ff */
[----:B-1----:R-:W-:Y:S02]  /*08b0*/  SHF.L.U32 R122, R125, 0x10, RZ ;  /* 0x000000107d7a7819 */ /* 0x002fe400000006ff */
[----:B------:R-:W-:Y:S02]  /*08c0*/  SHF.L.U32 R123, R176, 0x10, RZ ;  /* 0x00000010b07b7819 */ /* 0x000fe400000006ff */
[----:B------:R-:W-:Y:S02]  /*08d0*/  SHF.L.U32 R128, R126, 0x10, RZ ;  /* 0x000000107e807819 */ /* 0x000fe400000006ff */
[----:B------:R-:W-:Y:S01]  /*08e0*/  SHF.L.U32 R132, R127, 0x10, RZ ;  /* 0x000000107f847819 */ /* 0x000fe200000006ff */
[C-C-:B---3--:R-:W-:Y:S01]  /*08f0*/  FADD.FTZ R3, -R186.reuse, R96.reuse ;  /* 0x00000060ba037221 */ /* 0x148fe20000010100 */
[----:B------:R-:W-:Y:S01]  /*0900*/  FADD.FTZ R129, -R186, R97 ;  /* 0x00000061ba817221 */ /* 0x000fe20000010100 */
[----:B----4-:R-:W-:-:S02]  /*0910*/  PRMT R96, R100, 0x7632, R96 ;  /* 0x0000763264607816 */ /* 0x010fc40000000060 */
[----:B------:R-:W-:Y:S01]  /*0920*/  SHF.L.U32 R97, R100, 0x10, RZ ;  /* 0x0000001064617819 */ /* 0x000fe200000006ff */
[----:B-----5:R-:W-:Y:S01]  /*0930*/  FMUL.FTZ R116, R114, R129 ;  /* 0x0000008172747220 */ /* 0x020fe20000410000 */
[----:B------:R-:W-:Y:S01]  /*0940*/  SHF.L.U32 R96, R96, 0x10, RZ ;  /* 0x0000001060607819 */ /* 0x000fe200000006ff */
[----:B------:R-:W-:Y:S02]  /*0950*/  FMUL.FTZ R3, R114, R3 ;  /* 0x0000000372037220 */ /* 0x000fe40000410000 */
[-C--:B------:R-:W-:Y:S01]  /*0960*/  FMUL.FTZ R118, R118, R97.reuse ;  /* 0x0000006176767220 */ /* 0x080fe20000410000 */
[C-C-:B------:R-:W-:Y:S01]  /*0970*/  FADD.FTZ R131, -R186.reuse, R98.reuse ;  /* 0x00000062ba837221 */ /* 0x140fe20000010100 */
[----:B------:R-:W-:Y:S01]  /*0980*/  FADD.FTZ R99, -R186, R99 ;  /* 0x00000063ba637221 */ /* 0x000fe20000010100 */
[----:B------:R-:W-:Y:S01]  /*0990*/  PRMT R98, R101, 0x7632, R98 ;  /* 0x0000763265627816 */ /* 0x000fe20000000062 */
[-C--:B------:R-:W-:Y:S01]  /*09a0*/  FMUL.FTZ R119, R119, R96.reuse ;  /* 0x0000006077777220 */ /* 0x080fe20000410000 */
[----:B------:R-:W-:Y:S01]  /*09b0*/  FFMA.FTZ R57, R116, R96, R57 ;  /* 0x0000006074397223 */ /* 0x000fe20000010039 */
[----:B------:R-:W-:Y:S01]  /*09c0*/  FADD.FTZ R33, R33, R96 ;  /* 0x0000006021217221 */ /* 0x000fe20000010000 */
[----:B------:R-:W-:Y:S01]  /*09d0*/  SHF.L.U32 R101, R101, 0x10, RZ ;  /* 0x0000001065657819 */ /* 0x000fe200000006ff */
[----:B------:R-:W-:Y:S01]  /*09e0*/  FADD.FTZ R32, R32, R97 ;  /* 0x0000006120207221 */ /* 0x000fe20000010000 */
[C---:B------:R-:W-:Y:S01]  /*09f0*/  FFMA.FTZ R56, R3.reuse, R97, R56 ;  /* 0x0000006103387223 */ /* 0x040fe20000010038 */
[----:B------:R-:W-:Y:S01]  /*0a00*/  FADD.FTZ R96, RZ, R118 ;  /* 0x00000076ff607221 */ /* 0x000fe20000010000 */
[----:B------:R-:W-:Y:S01]  /*0a10*/  FFMA.FTZ R97, R3, R118, RZ ;  /* 0x0000007603617223 */ /* 0x000fe200000100ff */
[----:B------:R-:W-:Y:S01]  /*0a20*/  FMUL.FTZ R120, R114, R99 ;  /* 0x0000006372787220 */ /* 0x000fe20000410000 */
[----:B------:R-:W-:Y:S01]  /*0a30*/  SHF.L.U32 R98, R98, 0x10, RZ ;  /* 0x0000001062627819 */ /* 0x000fe200000006ff */
[----:B------:R-:W-:Y:S01]  /*0a40*/  FADD.FTZ R99, R96, R119 ;  /* 0x0000007760637221 */ /* 0x000fe20000010000 */
[----:B------:R-:W-:Y:S01]  /*0a50*/  FMUL.FTZ R121, R114, R131 ;  /* 0x0000008372797220 */ /* 0x000fe20000410000 */
[----:B------:R-:W-:Y:S01]  /*0a60*/  FMUL.FTZ R122, R122, R101 ;  /* 0x000000657a7a7220 */ /* 0x000fe20000410000 */
[----:B------:R-:W-:Y:S01]  /*0a70*/  FFMA.FTZ R96, R116, R119, R97 ;  /* 0x0000007774607223 */ /* 0x000fe20000010061 */
[C---:B------:R-:W-:Y:S01]  /*0a80*/  PRMT R100, R102.reuse, 0x7632, R100 ;  /* 0x0000763266647816 */ /* 0x040fe20000000064 */
[-C--:B------:R-:W-:Y:S01]  /*0a90*/  FMUL.FTZ R123, R123, R98.reuse ;  /* 0x000000627b7b7220 */ /* 0x080fe20000410000 */
[----:B------:R-:W-:Y:S01]  /*0aa0*/  SHF.L.U32 R133, R102, 0x10, RZ ;  /* 0x0000001066857819 */ /* 0x000fe200000006ff */
[----:B------:R-:W-:Y:S01]  /*0ab0*/  FFMA.FTZ R59, R120, R98, R59 ;  /* 0x00000062783b7223 */ /* 0x000fe2000001003b */
[----:B------:R-:W-:Y:S01]  /*0ac0*/  PRMT R102, R103, 0x7632, R102 ;  /* 0x0000763267667816 */ /* 0x000fe20000000066 */
[----:B------:R-:W-:Y:S01]  /*0ad0*/  FADD.FTZ R35, R35, R98 ;  /* 0x0000006223237221 */ /* 0x000fe20000010000 */
[----:B------:R-:W-:Y:S01]  /*0ae0*/  SHF.L.U32 R187, R103, 0x10, RZ ;  /* 0x0000001067bb7819 */ /* 0x000fe200000006ff */
[C---:B------:R-:W-:Y:S01]  /*0af0*/  FADD.FTZ R103, -R186.reuse, R104 ;  /* 0x00000068ba677221 */ /* 0x040fe20000010100 */
[----:B------:R-:W-:Y:S01]  /*0b00*/  FADD.FTZ R98, R99, R122 ;  /* 0x0000007a63627221 */ /* 0x000fe20000010000 */
[----:B------:R-:W-:Y:S01]  /*0b10*/  FFMA.FTZ R97, R121, R122, R96 ;  /* 0x0000007a79617223 */ /* 0x000fe20000010060 */
[----:B------:R-:W-:Y:S01]  /*0b20*/  FADD.FTZ R105, -R186, R105 ;  /* 0x00000069ba697221 */ /* 0x000fe20000010100 */
[----:B------:R-:W-:Y:S01]  /*0b30*/  SHF.L.U32 R131, R175, 0x10, RZ ;  /* 0x00000010af837819 */ /* 0x000fe200000006ff */
[----:B------:R-:W-:Y:S01]  /*0b40*/  FMUL.FTZ R129, R114, R103 ;  /* 0x0000006772817220 */ /* 0x000fe20000410000 */
[----:B------:R-:W-:Y:S01]  /*0b50*/  SHF.L.U32 R100, R100, 0x10, RZ ;  /* 0x0000001064647819 */ /* 0x000fe200000006ff */
[----:B------:R-:W-:Y:S01]  /*0b60*/  FMUL.FTZ R128, R128, R133 ;  /* 0x0000008580807220 */ /* 0x000fe20000410000 */
[----:B------:R-:W-:Y:S01]  /*0b70*/  FADD.FTZ R99, R98, R123 ;  /* 0x0000007b62637221 */ /* 0x000fe20000010000 */
[----:B------:R-:W-:Y:S01]  /*0b80*/  FFMA.FTZ R96, R120, R123, R97 ;  /* 0x0000007b78607223 */ /* 0x000fe20000010061 */
[----:B------:R-:W-:Y:S01]  /*0b90*/  FMUL.FTZ R130, R114, R105 ;  /* 0x0000006972827220 */ /* 0x000fe20000410000 */
[----:B------:R-:W-:Y:S01]  /*0ba0*/  FADD.FTZ R135, -R186, R106 ;  /* 0x0000006aba877221 */ /* 0x000fe20000010100 */
        /* <DEDUP_REMOVED lines=27> */
.L_x_1207:
[----:B----4-:R-:W-:Y:S05]  /*0d60*/  BSYNC.RECONVERGENT B0 ;  /* 0x0000000000007941 */ /* 0x010fea0003800200 */
.L_x_1206:
[----:B------:R-:W-:Y:S04]  /*0d70*/  BSSY.RECONVERGENT B0, `(.L_x_1208) ;  /* 0x0000064000007945 */ /* 0x000fe80003800200 */
[----:B------:R-:W-:Y:S05]  /*0d80*/  @!P2 BRA `(.L_x_1209) ;  /* 0x000000040088a947 */ /* 0x000fea0003800000 */
[----:B------:R-:W0:Y:S08]  /*0d90*/  LDC.64 R108, c[0x0][0x3a8] ;  /* 0x0000ea00ff6c7b82 */ /* 0x000e300000000a00 */
[----:B------:R-:W1:Y:S01]  /*0da0*/  LDC.64 R100, c[0x0][0x428] ;  /* 0x00010a00ff647b82 */ /* 0x000e620000000a00 */
[----:B------:R-:W-:Y:S02]  /*0db0*/  ISETP.NE.U32.AND P0, PT, RZ, UR16, PT ;  /* 0x00000010ff007c0c */ /* 0x000fe4000bf05070 */
[----:B------:R-:W-:-:S05]  /*0dc0*/  ISETP.NE.U32.AND P1, PT, RZ, UR12, PT ;  /* 0x0000000cff007c0c */ /* 0x000fca000bf25070 */
        /* <DEDUP_REMOVED lines=11> */
[----:B------:R2:W5:Y:S01]  /*0e80*/  LDG.E.64 R108, desc[UR10][R138.64] ;  /* 0x0000000a8a6c7981 */ /* 0x000562000c1e1b00 */
[----:B0-----:R-:W-:Y:S01]  /*0e90*/  @P0 IMAD.WIDE.U32 R136, R187, 0x20, R136 ;  /* 0x00000020bb880825 */ /* 0x001fe200078e0088 */
[----:B--2---:R-:W-:Y:S02]  /*0ea0*/  SHF.L.U32 R138, R64, 0x10, RZ ;  /* 0x00000010408a7819 */ /* 0x004fe400000006ff */
[----:B------:R-:W-:Y:S02]  /*0eb0*/  SHF.L.U32 R139, R181, 0x10, RZ ;  /* 0x00000010b58b7819 */ /* 0x000fe400000006ff */
[----:B------:R-:W5:Y:S04]  /*0ec0*/  @P0 LDG.E.128 R68, desc[UR10][R136.64] ;  /* 0x0000000a88440981 */ /* 0x000f68000c1e1d00 */
[----:B------:R0:W5:Y:S01]  /*0ed0*/  @P0 LDG.E.128 R72, desc[UR10][R136.64+0x10] ;  /* 0x0000100a88480981 */ /* 0x000162000c1e1d00 */
[----:B-1----:R-:W-:Y:S01]  /*0ee0*/  @P1 IMAD.WIDE.U32 R140, R187, 0x8, R140 ;  /* 0x00000008bb8c1825 */ /* 0x002fe200078e008c */
[----:B------:R-:W-:-:S04]  /*0ef0*/  SHF.L.U32 R142, R65, 0x10, RZ ;  /* 0x00000010418e7819 */ /* 0x000fc800000006ff */
[----:B------:R1:W5:Y:S01]  /*0f00*/  @P1 LDG.E.64 R150, desc[UR10][R140.64] ;  /* 0x0000000a8c961981 */ /* 0x000362000c1e1b00 */
[----:B------:R-:W-:Y:S02]  /*0f10*/  SHF.L.U32 R144, R66, 0x10, RZ ;  /* 0x0000001042907819 */ /* 0x000fe400000006ff */
[----:B------:R-:W-:Y:S02]  /*0f20*/  SHF.L.U32 R148, R67, 0x10, RZ ;  /* 0x0000001043947819 */ /* 0x000fe400000006ff */
[----:B------:R-:W-:Y:S01]  /*0f30*/  IADD3 R187, PT, PT, R187, 0x80, RZ ;  /* 0x00000080bbbb7810 */ /* 0x000fe20007ffe0ff */
[C-C-:B---3--:R-:W-:Y:S01]  /*0f40*/  FADD.FTZ R143, -R186.reuse, R96.reuse ;  /* 0x00000060ba8f7221 */ /* 0x148fe20000010100 */
[----:B------:R-:W-:Y:S01]  /*0f50*/  FADD.FTZ R145, -R186, R97 ;  /* 0x00000061ba917221 */ /* 0x000fe20000010100 */
[C---:B----4-:R-:W-:Y:S02]  /*0f60*/  PRMT R96, R100.reuse, 0x7632, R96 ;  /* 0x0000763264607816 */ /* 0x050fe40000000060 */
[----:B------:R-:W-:Y:S01]  /*0f70*/  SHF.L.U32 R97, R100, 0x10, RZ ;  /* 0x0000001064617819 */ /* 0x000fe200000006ff */
[----:B0----5:R-:W-:Y:S01]  /*0f80*/  FMUL.FTZ R136, R114, R145 ;  /* 0x0000009172887220 */ /* 0x021fe20000410000 */
[----:B------:R-:W-:Y:S01]  /*0f90*/  SHF.L.U32 R96, R96, 0x10, RZ ;  /* 0x0000001060607819 */ /* 0x000fe200000006ff */
[----:B------:R-:W-:-:S02]  /*0fa0*/  FMUL.FTZ R137, R114, R143 ;  /* 0x0000008f72897220 */ /* 0x000fc40000410000 */
        /* <DEDUP_REMOVED lines=9> */
[----:B------:R-:W-:Y:S01]  /*1040*/  FFMA.FTZ R48, R137, R97, R48 ;  /* 0x0000006189307223 */ /* 0x000fe20000010030 */
[----:B------:R-:W-:Y:S01]  /*1050*/  FADD.FTZ R96, R189, R138 ;  /* 0x0000008abd607221 */ /* 0x000fe20000010000 */
[----:B------:R-:W-:Y:S01]  /*1060*/  FFMA.FTZ R97, R137, R138, R188 ;  /* 0x0000008a89617223 */ /* 0x000fe200000100bc */
[----:B------:R-:W-:Y:S01]  /*1070*/  SHF.L.U32 R143, R180, 0x10, RZ ;  /* 0x00000010b48f7819 */ /* 0x000fe200000006ff */
[----:B-1----:R-:W-:Y:S01]  /*1080*/  FMUL.FTZ R140, R114, R99 ;  /* 0x00000063728c7220 */ /* 0x002fe20000410000 */
        /* <DEDUP_REMOVED lines=50> */
.L_x_1209:
[----:B------:R-:W-:Y:S05]  /*13b0*/  BSYNC.RECONVERGENT B0 ;  /* 0x0000000000007941 */ /* 0x000fea0003800200 */
.L_x_1208:
[----:B------:R-:W-:Y:S04]  /*13c0*/  BSSY.RECONVERGENT B0, `(.L_x_1210) ;  /* 0x0000063000007945 */ /* 0x000fe80003800200 */
[----:B------:R-:W-:Y:S05]  /*13d0*/  @!P3 BRA `(.L_x_1211) ;  /* 0x000000040084b947 */ /* 0x000fea0003800000 */
[----:B------:R-:W0:Y:S08]  /*13e0*/  LDC.64 R112, c[0x0][0x3a8] ;  /* 0x0000ea00ff707b82 */ /* 0x000e300000000a00 */
[----:B------:R-:W1:Y:S08]  /*13f0*/  LDC.64 R104, c[0x0][0x428] ;  /* 0x00010a00ff687b82 */ /* 0x000e700000000a00 */
[----:B------:R-:W2:Y:S01]  /*1400*/  LDC.64 R162, c[0x0][0x3b0] ;  /* 0x0000ec00ffa27b82 */ /* 0x000ea20000000a00 */
[----:B0-----:R-:W-:-:S05]  /*1410*/  IMAD.WIDE.U32 R112, R187, 0x20, R112 ;  /* 0x00000020bb707825 */ /* 0x001fca00078e0070 */
[----:B------:R-:W3:Y:S01]  /*1420*/  LDG.E.128 R96, desc[UR10][R112.64] ;  /* 0x0000000a70607981 */ /* 0x000ee2000c1e1d00 */
[----:B-1----:R-:W-:-:S03]  /*1430*/  IMAD.WIDE.U32 R104, R187, 0x10, R104 ;  /* 0x00000010bb687825 */ /* 0x002fc600078e0068 */
[----:B------:R2:W4:Y:S04]  /*1440*/  LDG.E.128 R100, desc[UR10][R112.64+0x10] ;  /* 0x0000100a70647981 */ /* 0x000528000c1e1d00 */
[----:B------:R-:W4:Y:S01]  /*1450*/  LDG.E.128 R104, desc[UR10][R104.64] ;  /* 0x0000000a68687981 */ /* 0x000f22000c1e1d00 */
[----:B------:R-:W-:Y:S02]  /*1460*/  ISETP.NE.U32.AND P1, PT, RZ, UR12, PT ;  /* 0x0000000cff007c0c */ /* 0x000fe4000bf25070 */
[----:B------:R-:W-:Y:S01]  /*1470*/  ISETP.NE.U32.AND P0, PT, RZ, UR16, PT ;  /* 0x00000010ff007c0c */ /* 0x000fe2000bf05070 */
[----:B--2---:R-:W-:Y:S01]  /*1480*/  IMAD.WIDE.U32 R112, R187, 0x8, R162 ;  /* 0x00000008bb707825 */ /* 0x004fe200078e00a2 */
[----:B------:R-:W-:Y:S02]  /*1490*/  ISETP.NE.AND.EX P1, PT, RZ, UR13, PT, P1 ;  /* 0x0000000dff007c0c */ /* 0x000fe4000bf25310 */
[----:B------:R-:W-:-:S03]  /*14a0*/  ISETP.NE.AND.EX P0, PT, RZ, UR17, PT, P0 ;  /* 0x00000011ff007c0c */ /* 0x000fc6000bf05300 */
[----:B------:R-:W5:Y:S08]  /*14b0*/  LDG.E.64 R112, desc[UR10][R112.64] ;  /* 0x0000000a70707981 */ /* 0x000f70000c1e1b00 */
[----:B------:R-:W0:Y:S08]  /*14c0*/  @P1 LDC.64 R160, c[0x0][0x3b8] ;  /* 0x0000ee00ffa01b82 */ /* 0x000e300000000a00 */
[----:B------:R-:W1:Y:S01]  /*14d0*/  @P0 LDC.64 R158, c[0x0][0x438] ;  /* 0x00010e00ff9e0b82 */ /* 0x000e620000000a00 */
[----:B------:R-:W-:Y:S01]  /*14e0*/  SHF.L.U32 R164, R61, 0x10, RZ ;  /* 0x000000103da47819 */ /* 0x000fe200000006ff */
[----:B0-----:R-:W-:-:S05]  /*14f0*/  @P1 IMAD.WIDE.U32 R160, R187, 0x8, R160 ;  /* 0x00000008bba01825 */ /* 0x001fca00078e00a0 */
[----:B------:R0:W5:Y:S01]  /*1500*/  @P1 LDG.E.64 R154, desc[UR10][R160.64] ;  /* 0x0000000aa09a1981 */ /* 0x000162000c1e1b00 */
[----:B-1----:R-:W-:-:S05]  /*1510*/  @P0 IMAD.WIDE.U32 R158, R187, 0x20, R158 ;  /* 0x00000020bb9e0825 */ /* 0x002fca00078e009e */
[----:B------:R-:W5:Y:S01]  /*1520*/  @P0 LDG.E.128 R76, desc[UR10][R158.64] ;  /* 0x0000000a9e4c0981 */ /* 0x000f62000c1e1d00 */
[----:B0-----:R-:W-:-:S03]  /*1530*/  SHF.L.U32 R160, R60, 0x10, RZ ;  /* 0x000000103ca07819 */ /* 0x001fc600000006ff */
[----:B------:R0:W5:Y:S01]  /*1540*/  @P0 LDG.E.128 R80, desc[UR10][R158.64+0x10] ;  /* 0x0000100a9e500981 */ /* 0x000162000c1e1d00 */
[----:B------:R-:W-:Y:S02]  /*1550*/  SHF.L.U32 R161, R185, 0x10, RZ ;  /* 0x00000010b9a17819 */ /* 0x000fe400000006ff */
[----:B------:R-:W-:Y:S02]  /*1560*/  SHF.L.U32 R166, R62, 0x10, RZ ;  /* 0x000000103ea67819 */ /* 0x000fe400000006ff */
[----:B------:R-:W-:Y:S01]  /*1570*/  SHF.L.U32 R170, R63, 0x10, RZ ;  /* 0x000000103faa7819 */ /* 0x000fe200000006ff */
[C---:B---3--:R-:W-:Y:S01]  /*1580*/  FADD.FTZ R163, -R186.reuse, R96 ;  /* 0x00000060baa37221 */ /* 0x048fe20000010100 */
[C---:B------:R-:W-:Y:S01]  /*1590*/  FADD.FTZ R165, -R186.reuse, R97 ;  /* 0x00000061baa57221 */ /* 0x040fe20000010100 */
[C---:B------:R-:W-:Y:S01]  /*15a0*/  FADD.FTZ R167, -R186.reuse, R98 ;  /* 0x00000062baa77221 */ /* 0x040fe20000010100 */
[----:B------:R-:W-:Y:S01]  /*15b0*/  FADD.FTZ R99, -R186, R99 ;  /* 0x00000063ba637221 */ /* 0x000fe20000010100 */
[----:B----4-:R-:W-:-:S02]  /*15c0*/  PRMT R96, R104, 0x7632, R96 ;  /* 0x0000763268607816 */ /* 0x010fc40000000060 */
[----:B------:R-:W-:Y:S02]  /*15d0*/  SHF.L.U32 R97, R104, 0x10, RZ ;  /* 0x0000001068617819 */ /* 0x000fe400000006ff */
[----:B------:R-:W-:Y:S01]  /*15e0*/  PRMT R98, R105, 0x7632, R98 ;  /* 0x0000763269627816 */ /* 0x000fe20000000062 */
[----:B0----5:R-:W-:Y:S01]  /*15f0*/  FMUL.FTZ R158, R114, R165 ;  /* 0x000000a5729e7220 */ /* 0x021fe20000410000 */
[----:B------:R-:W-:Y:S01]  /*1600*/  SHF.L.U32 R96, R96, 0x10, RZ ;  /* 0x0000001060607819 */ /* 0x000fe200000006ff */
[----:B------:R-:W-:Y:S01]  /*1610*/  FMUL.FTZ R159, R114, R163 ;  /* 0x000000a3729f7220 */ /* 0x000fe20000410000 */
[----:B------:R-:W-:Y:S01]  /*1620*/  FMUL.FTZ R160, R160, R97 ;  /* 0x00000061a0a07220 */ /* 0x000fe20000410000 */
[----:B------:R-:W-:Y:S01]  /*1630*/  SHF.L.U32 R165, R184, 0x10, RZ ;  /* 0x00000010b8a57819 */ /* 0x000fe200000006ff */
[--C-:B------:R-:W-:Y:S01]  /*1640*/  FADD.FTZ R169, -R186, R100.reuse ;  /* 0x00000064baa97221 */ /* 0x100fe20000010100 */
[----:B------:R-:W-:Y:S01]  /*1650*/  SHF.L.U32 R98, R98, 0x10, RZ ;  /* 0x0000001062627819 */ /* 0x000fe200000006ff */
[----:B------:R-:W-:Y:S01]  /*1660*/  FMUL.FTZ R162, R114, R99 ;  /* 0x0000006372a27220 */ /* 0x000fe20000410000 */
        /* <DEDUP_REMOVED lines=9> */
[-C--:B------:R-:W-:Y:S01]  /*1700*/  FMUL.FTZ R165, R165, R98.reuse ;  /* 0x00000062a5a57220 */ /* 0x080fe20000410000 */
[----:B------:R-:W-:Y:S01]  /*1710*/  FFMA.FTZ R43, R162, R98, R43 ;  /* 0x00000062a22b7223 */ /* 0x000fe2000001002b */
[----:B------:R-:W-:Y:S01]  /*1720*/  FADD.FTZ R19, R19, R98 ;  /* 0x0000006213137221 */ /* 0x000fe20000010000 */
[----:B------:R-:W-:Y:S01]  /*1730*/  SHF.L.U32 R98, R183, 0x10, RZ ;  /* 0x00000010b7627819 */ /* 0x000fe200000006ff */
[----:B------:R-:W-:Y:S01]  /*1740*/  FADD.FTZ R99, R96, R161 ;  /* 0x000000a160637221 */ /* 0x000fe20000010000 */
[----:B------:R-:W-:Y:S01]  /*1750*/  SHF.L.U32 R100, R100, 0x10, RZ ;  /* 0x0000001064647819 */ /* 0x000fe200000006ff */
[----:B------:R-:W-:Y:S01]  /*1760*/  FMUL.FTZ R163, R114, R167 ;  /* 0x000000a772a37220 */ /* 0x000fe20000410000 */
[----:B------:R-:W-:Y:S01]  /*1770*/  FMUL.FTZ R164, R164, R105 ;  /* 0x00000069a4a47220 */ /* 0x000fe20000410000 */
[----:B------:R-:W-:Y:S01]  /*1780*/  FFMA.FTZ R96, R158, R161, R97 ;  /* 0x000000a19e607223 */ /* 0x000fe20000010061 */
[----:B------:R-:W-:Y:S01]  /*1790*/  FADD.FTZ R171, -R186, R101 ;  /* 0x00000065baab7221 */ /* 0x000fe20000010100 */
[----:B------:R-:W-:Y:S01]  /*17a0*/  FMUL.FTZ R167, R114, R169 ;  /* 0x000000a972a77220 */ /* 0x000fe20000410000 */
[----:B------:R-:W-:Y:S01]  /*17b0*/  SHF.L.U32 R101, R106, 0x10, RZ ;  /* 0x000000106a657819 */ /* 0x000fe200000006ff */
[----:B------:R-:W-:Y:S01]  /*17c0*/  FMUL.FTZ R169, R98, R100 ;  /* 0x0000006462a97220 */ /* 0x000fe20000410000 */
[----:B------:R-:W-:Y:S01]  /*17d0*/  FADD.FTZ R98, R99, R164 ;  /* 0x000000a463627221 */ /* 0x000fe20000010000 */
[----:B------:R-:W-:Y:S01]  /*17e0*/  FFMA.FTZ R97, R163, R164, R96 ;  /* 0x000000a4a3617223 */ /* 0x000fe20000010060 */
[--C-:B------:R-:W-:Y:S01]  /*17f0*/  FADD.FTZ R173, -R186, R102.reuse ;  /* 0x00000066baad7221 */ /* 0x100fe20000010100 */
[----:B------:R-:W-:Y:S01]  /*1800*/  FMUL.FTZ R166, R166, R101 ;  /* 0x00000065a6a67220 */ /* 0x000fe20000410000 */
[----:B------:R-:W-:Y:S01]  /*1810*/  FADD.FTZ R99, R98, R165 ;  /* 0x000000a562637221 */ /* 0x000fe20000010000 */
[----:B------:R-:W-:Y:S01]  /*1820*/  FFMA.FTZ R96, R162, R165, R97 ;  /* 0x000000a5a2607223 */ /* 0x000fe20000010061 */
[C---:B------:R-:W-:Y:S01]  /*1830*/  PRMT R102, R107.reuse, 0x7632, R102 ;  /* 0x000076326b667816 */ /* 0x040fe20000000066 */
[----:B------:R-:W-:Y:S01]  /*1840*/  FMUL.FTZ R168, R114, R171 ;  /* 0x000000ab72a87220 */ /* 0x000fe20000410000 */
[----:B------:R-:W-:Y:S01]  /*1850*/  SHF.L.U32 R107, R107, 0x10, RZ ;  /* 0x000000106b6b7819 */ /* 0x000fe200000006ff */
[----:B------:R-:W-:Y:S01]  /*1860*/  FADD.FTZ R98, R99, R166 ;  /* 0x000000a663627221 */ /* 0x000fe20000010000 */
[----:B------:R-:W-:Y:S01]  /*1870*/  FFMA.FTZ R97, R167, R166, R96 ;  /* 0x000000a6a7617223 */ /* 0x000fe20000010060 */
[----:B------:R-:W-:Y:S01]  /*1880*/  FFMA.FTZ R37, R168, R100, R37 ;  /* 0x00000064a8257223 */ /* 0x000fe20000010025 */
[----:B------:R-:W-:Y:S01]  /*1890*/  FADD.FTZ R13, R13, R100 ;  /* 0x000000640d0d7221 */ /* 0x000fe20000010000 */
        /* <DEDUP_REMOVED lines=21> */
.L_x_1211:
[----:B------:R-:W-:Y:S05]  /*19f0*/  BSYNC.RECONVERGENT B0 ;  /* 0x0000000000007941 */ /* 0x000fea0003800200 */
.L_x_1210:
        /* <DEDUP_REMOVED lines=32> */
.L_x_1213:
[----:B------:R-:W-:Y:S05]  /*1c00*/  BSYNC.RECONVERGENT B0 ;  /* 0x0000000000007941 */ /* 0x000fea0003800200 */
.L_x_1212:
        /* <DEDUP_REMOVED lines=15> */
[----:B---3--:R-:W-:Y:S02]  /*1d00*/  ISETP.NE.AND P4, PT, R186, RZ, PT ;  /* 0x000000ffba00720c */ /* 0x008fe40003f85270 */
[----:B------:R-:W-:Y:S01]  /*1d10*/  P2R R187, PR, RZ, 0x1 ;  /* 0x00000001ffbb7803 */ /* 0x000fe20000000000 */
        /* <DEDUP_REMOVED lines=27> */
[----:B------:R-:W-:Y:S01]  /*1ed0*/  ISETP.GE.U32.AND P0, PT, R110, RZ, PT ;  /* 0x000000ff6e00720c */ /* 0x000fe20003f06070 */
[----:B------:R-:W-:Y:S01]  /*1ee0*/  FADD.FTZ R99, R132, -R99 ;  /* 0x8000006384637221 */ /* 0x000fe20000010000 */
[----:B------:R-:W-:Y:S01]  /*1ef0*/  FADD.FTZ R101, R135, -R96 ;  /* 0x8000006087657221 */ /* 0x000fe20000010000 */
[----:B------:R-:W-:Y:S01]  /*1f00*/  FADD.FTZ R97, R128, -R97 ;  /* 0x8000006180617221 */ /* 0x000fe20000010000 */
[C---:B------:R-:W-:Y:S01]  /*1f10*/  LOP3.LUT P5, RZ, R111.reuse, 0xff0000, RZ, 0xc0, !PT ;  /* 0x00ff00006fff7812 */ /* 0x040fe200078ac0ff */
[C---:B-----5:R-:W-:Y:S01]  /*1f20*/  FMUL.FTZ R99, R114.reuse, R99 ;  /* 0x0000006372637220 */ /* 0x060fe20000410000 */
[C---:B------:R-:W-:Y:S01]  /*1f30*/  FMUL.FTZ R101, R114.reuse, R101 ;  /* 0x0000006572657220 */ /* 0x040fe20000410000 */
[----:B------:R-:W-:Y:S01]  /*1f40*/  FMUL.FTZ R97, R114, R97 ;  /* 0x0000006172617220 */ /* 0x000fe20000410000 */
[----:B------:R-:W-:Y:S01]  /*1f50*/  ISETP.GE.U32.AND.EX P0, PT, R111, 0x1000000, PT, P0 ;  /* 0x010000006f00780c */ /* 0x000fe20003f06100 */
[----:B------:R-:W-:Y:S01]  /*1f60*/  FMUL.FTZ R99, R99, UR14 ;  /* 0x0000000e63637c20 */ /* 0x000fe20008410000 */
[----:B------:R-:W-:Y:S01]  /*1f70*/  FMUL.FTZ R101, R101, UR14 ;  /* 0x0000000e65657c20 */ /* 0x000fe20008410000 */
[----:B------:R-:W-:Y:S01]  /*1f80*/  FMUL.FTZ R97, R97, UR14 ;  /* 0x0000000e61617c20 */ /* 0x000fe20008410000 */
[-CC-:B------:R-:W-:Y:S01]  /*1f90*/  FFMA.FTZ R96, R130, R107.reuse, R186.reuse ;  /* 0x0000006b82607223 */ /* 0x180fe200000100ba */
[----:B------:R-:W-:Y:S01]  /*1fa0*/  FFMA.FTZ R98, R120, R107, R186 ;  /* 0x0000006b78627223 */ /* 0x000fe200000100ba */
[----:B------:R-:W-:-:S02]  /*1fb0*/  FSEL R104, R99, RZ, P5 ;  /* 0x000000ff63687208 */ /* 0x000fc40002800000 */
[----:B------:R-:W-:Y:S02]  /*1fc0*/  LOP3.LUT P5, RZ, R111, 0xff, RZ, 0xc0, !PT ;  /* 0x000000ff6fff7812 */ /* 0x000fe400078ac0ff */
[----:B------:R-:W-:Y:S01]  /*1fd0*/  FSEL R189, R101, RZ, P0 ;  /* 0x000000ff65bd7208 */ /* 0x000fe20000000000 */
[----:B------:R-:W-:Y:S01]  /*1fe0*/  FADD.FTZ R101, R131, -R96 ;  /* 0x8000006083657221 */ /* 0x000fe20000010000 */
[----:B------:R-:W-:Y:S01]  /*1ff0*/  FSEL R102, R97, RZ, P5 ;  /* 0x000000ff61667208 */ /* 0x000fe20002800000 */
[-CC-:B------:R-:W-:Y:S01]  /*2000*/  FFMA.FTZ R97, R121, R107.reuse, R186.reuse ;  /* 0x0000006b79617223 */ /* 0x180fe200000100ba */
[----:B------:R-:W-:Y:S01]  /*2010*/  FFMA.FTZ R96, R116, R107, R186 ;  /* 0x0000006b74607223 */ /* 0x000fe200000100ba */
[----:B------:R-:W-:Y:S01]  /*2020*/  FMUL.FTZ R100, R114, R101 ;  /* 0x0000006572647220 */ /* 0x000fe20000410000 */
[----:B------:R-:W-:Y:S01]  /*2030*/  FADD.FTZ R101, R123, -R98 ;  /* 0x800000627b657221 */ /* 0x000fe20000010000 */
[----:B------:R-:W-:Y:S01]  /*2040*/  FADD.FTZ R99, R122, -R97 ;  /* 0x800000617a637221 */ /* 0x000fe20000010000 */
[----:B------:R-:W-:Y:S01]  /*2050*/  FFMA.FTZ R97, R3, R107, R186 ;  /* 0x0000006b03617223 */ /* 0x000fe200000100ba */
        /* <DEDUP_REMOVED lines=21> */
[----:B------:R-:W-:Y:S02]  /*21b0*/  F2FP.BF16.F32.PACK_AB R99, R189, R104 ;  /* 0x00000068bd63723e */ /* 0x000fe400000010ff */
[----:B------:R-:W-:Y:S02]  /*21c0*/  F2FP.BF16.F32.PACK_AB R98, R105, R102 ;  /* 0x000000666962723e */ /* 0x000fe400000010ff */
[----:B------:R-:W-:-:S02]  /*21d0*/  F2FP.BF16.F32.PACK_AB R97, R103, R100 ;  /* 0x000000646761723e */ /* 0x000fc400000010ff */
[----:B------:R-:W-:Y:S01]  /*21e0*/  F2FP.BF16.F32.PACK_AB R96, R101, R96 ;  /* 0x000000606560723e */ /* 0x000fe200000010ff */
[----:B------:R-:W-:Y:S06]  /*21f0*/  BRA `(.L_x_1219) ;  /* 0x0000001c007c7947 */ /* 0x000fec0003800000 */
.L_x_1218:
[-CC-:B------:R-:W-:Y:S01]  /*2200*/  FFMA.FTZ R84, R134, R107.reuse, R186.reuse ;  /* 0x0000006b86547223 */ /* 0x180fe200000100ba */
[-CC-:B------:R-:W-:Y:S01]  /*2210*/  FFMA.FTZ R87, R133, R107.reuse, R186.reuse ;  /* 0x0000006b85577223 */ /* 0x180fe200000100ba */
[----:B------:R-:W-:Y:S01]  /*2220*/  FFMA.FTZ R85, R3, R107, R186 ;  /* 0x0000006b03557223 */ /* 0x000fe200000100ba */
[----:B------:R-:W-:Y:S01]  /*2230*/  ISETP.GE.U32.AND P0, PT, R110, RZ, PT ;  /* 0x000000ff6e00720c */ /* 0x000fe20003f06070 */
[----:B------:R-:W-:Y:S01]  /*2240*/  FADD.FTZ R91, R135, -R84 ;  /* 0x80000054875b7221 */ /* 0x000fe20000010000 */
[----:B------:R-:W-:Y:S01]  /*2250*/  FADD.FTZ R87, R132, -R87 ;  /* 0x8000005784577221 */ /* 0x000fe20000010000 */
[----:B------:R-:W-:Y:S01]  /*2260*/  FADD.FTZ R85, R118, -R85 ;  /* 0x8000005576557221 */ /* 0x000fe20000010000 */
[C---:B------:R-:W-:Y:S01]  /*2270*/  ISETP.GE.U32.AND.EX P0, PT, R111.reuse, 0x1000000, PT, P0 ;  /* 0x010000006f00780c */ /* 0x040fe20003f06100 */
[C---:B-----5:R-:W-:Y:S01]  /*2280*/  FMUL.FTZ R91, R114.reuse, R91 ;  /* 0x0000005b725b7220 */ /* 0x060fe20000410000 */
[C---:B------:R-:W-:Y:S01]  /*2290*/  FMUL.FTZ R90, R114.reuse, R87 ;  /* 0x00000057725a7220 */ /* 0x040fe20000410000 */
[----:B------:R-:W-:Y:S01]  /*22a0*/  FMUL.FTZ R84, R114, R85 ;  /* 0x0000005572547220 */ /* 0x000fe20000410000 */
[----:B------:R-:W-:Y:S01]  /*22b0*/  LOP3.LUT P5, RZ, R111, 0xff0000, RZ, 0xc0, !PT ;  /* 0x00ff00006fff7812 */ /* 0x000fe200078ac0ff */
[----:B------:R-:W-:Y:S01]  /*22c0*/  FMUL.FTZ R87, R91, UR14 ;  /* 0x0000000e5b577c20 */ /* 0x000fe20008410000 */
[----:B------:R-:W-:Y:S01]  /*22d0*/  FMUL.FTZ R86, R90, UR14 ;  /* 0x0000000e5a567c20 */ /* 0x000fe20008410000 */
[----:B------:R-:W-:Y:S01]  /*22e0*/  FMUL.FTZ R85, R84, UR14 ;  /* 0x0000000e54557c20 */ /* 0x000fe20008410000 */
[-CC-:B------:R-:W-:Y:S01]  /*22f0*/  FFMA.FTZ R89, R129, R107.reuse, R186.reuse ;  /* 0x0000006b81597223 */ /* 0x180fe200000100ba */
[-CC-:B------:R-:W-:Y:S01]  /*2300*/  FFMA.FTZ R88, R116, R107.reuse, R186.reuse ;  /* 0x0000006b74587223 */ /* 0x180fe200000100ba */
[----:B------:R-:W-:Y:S01]  /*2310*/  FSEL R189, R87, RZ, P0 ;  /* 0x000000ff57bd7208 */ /* 0x000fe20000000000 */
[-CC-:B------:R-:W-:Y:S01]  /*2320*/  FFMA.FTZ R87, R121, R107.reuse, R186.reuse ;  /* 0x0000006b79577223 */ /* 0x180fe200000100ba */
[----:B------:R-:W-:Y:S01]  /*2330*/  FSEL R102, R86, RZ, P5 ;  /* 0x000000ff56667208 */ /* 0x000fe20002800000 */
[-CC-:B------:R-:W-:Y:S01]  /*2340*/  FFMA.FTZ R86, R120, R107.reuse, R186.reuse ;  /* 0x0000006b78567223 */ /* 0x180fe200000100ba */
[----:B------:R-:W-:Y:S01]  /*2350*/  LOP3.LUT P5, RZ, R110, 0xff, RZ, 0xc0, !PT ;  /* 0x000000ff6eff7812 */ /* 0x000fe200078ac0ff */
[----:B------:R-:W-:Y:S01]  /*2360*/  FADD.FTZ R87, R122, -R87 ;  /* 0x800000577a577221 */ /* 0x000fe20000010000 */
[----:B------:R-:W-:Y:S01]  /*2370*/  FADD.FTZ R97, R128, -R89 ;  /* 0x8000005980617221 */ /* 0x000fe20000010000 */
[----:B------:R-:W-:Y:S01]  /*2380*/  FFMA.FTZ R98, R130, R107, R186 ;  /* 0x0000006b82627223 */ /* 0x000fe200000100ba */
[----:B------:R-:W-:Y:S01]  /*2390*/  FSEL R96, R85, RZ, P5 ;  /* 0x000000ff55607208 */ /* 0x000fe20002800000 */
[----:B------:R-:W-:Y:S01]  /*23a0*/  FADD.FTZ R85, R123, -R86 ;  /* 0x800000567b557221 */ /* 0x000fe20000010000 */
[----:B------:R-:W-:Y:S01]  /*23b0*/  FMUL.FTZ R86, R114, R87 ;  /* 0x0000005772567220 */ /* 0x000fe20000410000 */
[----:B------:R-:W-:Y:S01]  /*23c0*/  LOP3.LUT P0, RZ, R110, 0xff0000, RZ, 0xc0, !PT ;  /* 0x00ff00006eff7812 */ /* 0x000fe2000780c0ff */
[----:B------:R-:W-:Y:S01]  /*23d0*/  FADD.FTZ R99, R131, -R98 ;  /* 0x8000006283637221 */ /* 0x000fe20000010000 */
[----:B------:R-:W-:Y:S01]  /*23e0*/  FMUL.FTZ R87, R114, R85 ;  /* 0x0000005572577220 */ /* 0x000fe20000410000 */
[----:B------:R-:W-:Y:S01]  /*23f0*/  FMUL.FTZ R89, R86, UR14 ;  /* 0x0000000e56597c20 */ /* 0x000fe20008410000 */
[----:B------:R-:W-:Y:S01]  /*2400*/  FADD.FTZ R85, R119, -R88 ;  /* 0x8000005877557221 */ /* 0x000fe20000010000 */
[----:B------:R-:W-:Y:S01]  /*2410*/  FMUL.FTZ R88, R114, R97 ;  /* 0x0000006172587220 */ /* 0x000fe20000410000 */
[----:B------:R-:W-:Y:S01]  /*2420*/  FMUL.FTZ R97, R87, UR14 ;  /* 0x0000000e57617c20 */ /* 0x000fe20008410000 */
[----:B------:R-:W-:Y:S01]  /*2430*/  LOP3.LUT P5, RZ, R110, 0xff000000, RZ, 0xc0, !PT ;  /* 0xff0000006eff7812 */ /* 0x000fe200078ac0ff */
[----:B------:R-:W-:Y:S01]  /*2440*/  FMUL.FTZ R85, R114, R85 ;  /* 0x0000005572557220 */ /* 0x000fe20000410000 */
[----:B------:R-:W-:Y:S01]  /*2450*/  FSEL R100, R89, RZ, P0 ;  /* 0x000000ff59647208 */ /* 0x000fe20000000000 */
[----:B------:R-:W-:Y:S01]  /*2460*/  FMUL.FTZ R98, R88, UR14 ;  /* 0x0000000e58627c20 */ /* 0x000fe20008410000 */
        /* <DEDUP_REMOVED lines=15> */
.L_x_1217:
        /* <DEDUP_REMOVED lines=13> */
[C---:B-----5:R-:W-:Y:S01]  /*2630*/  FFMA.FTZ R98, R114.reuse, R96, R7 ;  /* 0x0000006072627223 */ /* 0x060fe20000010007 */
[C---:B------:R-:W-:Y:S01]  /*2640*/  FFMA.FTZ R97, R114.reuse, R101, R6 ;  /* 0x0000006572617223 */ /* 0x040fe20000010006 */
[----:B------:R-:W-:Y:S01]  /*2650*/  FFMA.FTZ R96, R114, R99, R4 ;  /* 0x0000006372607223 */ /* 0x000fe20000010004 */
[----:B------:R-:W-:Y:S01]  /*2660*/  LOP3.LUT P5, RZ, R111, 0xff0000, RZ, 0xc0, !PT ;  /* 0x00ff00006fff7812 */ /* 0x000fe200078ac0ff */
[----:B------:R-:W-:Y:S01]  /*2670*/  FMUL.FTZ R98, R98, UR14 ;  /* 0x0000000e62627c20 */ /* 0x000fe20008410000 */
[----:B------:R-:W-:Y:S01]  /*2680*/  FMUL.FTZ R97, R97, UR14 ;  /* 0x0000000e61617c20 */ /* 0x000fe20008410000 */
[----:B------:R-:W-:-:S03]  /*2690*/  FMUL.FTZ R96, R96, UR14 ;  /* 0x0000000e60607c20 */ /* 0x000fc60008410000 */
[----:B------:R-:W-:Y:S01]  /*26a0*/  FSEL R189, R98, RZ, P0 ;  /* 0x000000ff62bd7208 */ /* 0x000fe20000000000 */
[-CC-:B------:R-:W-:Y:S01]  /*26b0*/  FFMA.FTZ R98, R130, R107.reuse, R186.reuse ;  /* 0x0000006b82627223 */ /* 0x180fe200000100ba */
[----:B------:R-:W-:Y:S01]  /*26c0*/  FSEL R104, R97, RZ, P5 ;  /* 0x000000ff61687208 */ /* 0x000fe20002800000 */
[-C--:B------:R-:W-:Y:S01]  /*26d0*/  FFMA.FTZ R97, R121, R107.reuse, R186 ;  /* 0x0000006b79617223 */ /* 0x080fe200000100ba */
[----:B------:R-:W-:Y:S01]  /*26e0*/  LOP3.LUT P5, RZ, R111, 0xff, RZ, 0xc0, !PT ;  /* 0x000000ff6fff7812 */ /* 0x000fe200078ac0ff */
[----:B------:R-:W-:Y:S01]  /*26f0*/  FADD.FTZ R99, R131, -R98 ;  /* 0x8000006283637221 */ /* 0x000fe20000010000 */
[-CC-:B------:R-:W-:Y:S01]  /*2700*/  FFMA.FTZ R98, R116, R107.reuse, R186.reuse ;  /* 0x0000006b74627223 */ /* 0x180fe200000100ba */
[----:B------:R-:W-:Y:S01]  /*2710*/  FADD.FTZ R101, R122, -R97 ;  /* 0x800000617a657221 */ /* 0x000fe20000010000 */
[----:B------:R-:W-:Y:S01]  /*2720*/  FSEL R102, R96, RZ, P5 ;  /* 0x000000ff60667208 */ /* 0x000fe20002800000 */
[--C-:B------:R-:W-:Y:S01]  /*2730*/  FFMA.FTZ R96, R120, R107, R186.reuse ;  /* 0x0000006b78607223 */ /* 0x100fe200000100ba */
[C---:B------:R-:W-:Y:S01]  /*2740*/  FFMA.FTZ R97, R114.reuse, R99, R5 ;  /* 0x0000006372617223 */ /* 0x040fe20000010005 */
[----:B------:R-:W-:Y:S01]  /*2750*/  FFMA.FTZ R99, R3, R107, R186 ;  /* 0x0000006b03637223 */ /* 0x000fe200000100ba */
[----:B------:R-:W-:Y:S01]  /*2760*/  LOP3.LUT P0, RZ, R111, 0xff00, RZ, 0xc0, !PT ;  /* 0x0000ff006fff7812 */ /* 0x000fe2000780c0ff */
[----:B------:R-:W-:Y:S01]  /*2770*/  FADD.FTZ R103, R123, -R96 ;  /* 0x800000607b677221 */ /* 0x000fe20000010000 */
[----:B------:R-:W-:Y:S01]  /*2780*/  FFMA.FTZ R96, R114, R101, R10 ;  /* 0x0000006572607223 */ /* 0x000fe2000001000a */
[----:B------:R-:W-:Y:S01]  /*2790*/  FMUL.FTZ R97, R97, UR14 ;  /* 0x0000000e61617c20 */ /* 0x000fe20008410000 */
[----:B------:R-:W-:Y:S01]  /*27a0*/  FADD.FTZ R101, R118, -R99 ;  /* 0x8000006376657221 */ /* 0x000fe20000010000 */
[----:B------:R-:W-:Y:S01]  /*27b0*/  FFMA.FTZ R99, R114, R103, R11 ;  /* 0x0000006772637223 */ /* 0x000fe2000001000b */
[----:B------:R-:W-:Y:S01]  /*27c0*/  FADD.FTZ R100, R119, -R98 ;  /* 0x8000006277647221 */ /* 0x000fe20000010000 */
[----:B------:R-:W-:Y:S01]  /*27d0*/  FMUL.FTZ R98, R96, UR14 ;  /* 0x0000000e60627c20 */ /* 0x000fe20008410000 */
[----:B------:R-:W-:Y:S01]  /*27e0*/  FSEL R105, R97, RZ, P0 ;  /* 0x000000ff61697208 */ /* 0x000fe20000000000 */
[----:B------:R-:W-:Y:S01]  /*27f0*/  FMUL.FTZ R99, R99, UR14 ;  /* 0x0000000e63637c20 */ /* 0x000fe20008410000 */
        /* <DEDUP_REMOVED lines=17> */
.L_x_1220:
        /* <DEDUP_REMOVED lines=20> */
[-C--:B------:R-:W-:Y:S01]  /*2a50*/  FFMA.FTZ R86, R120, R107.reuse, R186 ;  /* 0x0000006b78567223 */ /* 0x080fe200000100ba */
[----:B------:R-:W-:Y:S01]  /*2a60*/  LOP3.LUT P5, RZ, R110, 0xff, RZ, 0xc0, !PT ;  /* 0x000000ff6eff7812 */ /* 0x000fe200078ac0ff */
[----:B------:R-:W-:Y:S01]  /*2a70*/  FADD.FTZ R87, R122, -R87 ;  /* 0x800000577a577221 */ /* 0x000fe20000010000 */
[----:B------:R-:W-:Y:S01]  /*2a80*/  LOP3.LUT P0, RZ, R110, 0xff0000, RZ, 0xc0, !PT ;  /* 0x00ff00006eff7812 */ /* 0x000fe2000780c0ff */
[----:B------:R-:W-:Y:S01]  /*2a90*/  FADD.FTZ R98, R123, -R86 ;  /* 0x800000567b627221 */ /* 0x000fe20000010000 */
[----:B------:R-:W-:Y:S01]  /*2aa0*/  FSEL R96, R85, RZ, P5 ;  /* 0x000000ff55607208 */ /* 0x000fe20002800000 */
[----:B------:R-:W-:Y:S01]  /*2ab0*/  FFMA.FTZ R85, R129, R107, R186 ;  /* 0x0000006b81557223 */ /* 0x000fe200000100ba */
[C---:B------:R-:W-:Y:S01]  /*2ac0*/  FFMA.FTZ R86, R114.reuse, R87, R10 ;  /* 0x0000005772567223 */ /* 0x040fe2000001000a */
[----:B------:R-:W-:Y:S01]  /*2ad0*/  FFMA.FTZ R87, R114, R98, R11 ;  /* 0x0000006272577223 */ /* 0x000fe2000001000b */
[----:B------:R-:W-:Y:S01]  /*2ae0*/  FADD.FTZ R98, R131, -R100 ;  /* 0x8000006483627221 */ /* 0x000fe20000010000 */
[----:B------:R-:W-:Y:S01]  /*2af0*/  FADD.FTZ R97, R128, -R85 ;  /* 0x8000005580617221 */ /* 0x000fe20000010000 */
[----:B------:R-:W-:Y:S01]  /*2b00*/  FMUL.FTZ R89, R86, UR14 ;  /* 0x0000000e56597c20 */ /* 0x000fe20008410000 */
[----:B------:R-:W-:Y:S01]  /*2b10*/  FADD.FTZ R85, R119, -R88 ;  /* 0x8000005877557221 */ /* 0x000fe20000010000 */
[----:B------:R-:W-:Y:S01]  /*2b20*/  LOP3.LUT P5, RZ, R110, 0xff000000, RZ, 0xc0, !PT ;  /* 0xff0000006eff7812 */ /* 0x000fe200078ac0ff */
[C---:B------:R-:W-:Y:S01]  /*2b30*/  FFMA.FTZ R88, R114.reuse, R97, R4 ;  /* 0x0000006172587223 */ /* 0x040fe20000010004 */
[----:B------:R-:W-:Y:S01]  /*2b40*/  FMUL.FTZ R97, R87, UR14 ;  /* 0x0000000e57617c20 */ /* 0x000fe20008410000 */
[----:B------:R-:W-:Y:S01]  /*2b50*/  FSEL R100, R89, RZ, P0 ;  /* 0x000000ff59647208 */ /* 0x000fe20000000000 */
[----:B------:R-:W-:Y:S01]  /*2b60*/  FFMA.FTZ R89, R114, R98, R5 ;  /* 0x0000006272597223 */ /* 0x000fe20000010005 */
[----:B------:R-:W-:Y:S01]  /*2b70*/  FMUL.FTZ R98, R88, UR14 ;  /* 0x0000000e58627c20 */ /* 0x000fe20008410000 */
        /* <DEDUP_REMOVED lines=15> */
.L_x_1216:
        /* <DEDUP_REMOVED lines=9> */
[----:B------:R-:W-:Y:S01]  /*2d00*/  FFMA.FTZ R92, R134, R107, R186 ;  /* 0x0000006b865c7223 */ /* 0x000fe200000100ba */
[----:B------:R-:W-:Y:S02]  /*2d10*/  LOP3.LUT P5, RZ, R111, 0xff0000, RZ, 0xc0, !PT ;  /* 0x00ff00006fff7812 */ /* 0x000fe400078ac0ff */
[----:B------:R-:W-:Y:S01]  /*2d20*/  FADD.FTZ R93, R132, -R93 ;  /* 0x8000005d845d7221 */ /* 0x000fe20000010000 */
[----:B------:R-:W-:Y:S01]  /*2d30*/  FADD.FTZ R95, R135, -R92 ;  /* 0x8000005c875f7221 */ /* 0x000fe20000010000 */
[----:B------:R-:W-:Y:S02]  /*2d40*/  LOP3.LUT P0, RZ, R153, 0xff0000, RZ, 0xc0, !PT ;  /* 0x00ff000099ff7812 */ /* 0x000fe4000780c0ff */
[C---:B-----5:R-:W-:Y:S01]  /*2d50*/  FMUL.FTZ R93, R114.reuse, R93 ;  /* 0x0000005d725d7220 */ /* 0x060fe20000410000 */
[----:B------:R-:W-:-:S03]  /*2d60*/  FMUL.FTZ R92, R114, R95 ;  /* 0x0000005f725c7220 */ /* 0x000fc60000410000 */
[----:B------:R-:W-:Y:S01]  /*2d70*/  FMUL.FTZ R93, R93, UR14 ;  /* 0x0000000e5d5d7c20 */ /* 0x000fe20008410000 */
[----:B------:R-:W-:-:S04]  /*2d80*/  FMUL.FTZ R94, R92, UR14 ;  /* 0x0000000e5c5e7c20 */ /* 0x000fc80008410000 */
[C---:B------:R-:W-:Y:S02]  /*2d90*/  FSEL R99, R93.reuse, RZ, P5 ;  /* 0x000000ff5d637208 */ /* 0x040fe40002800000 */
[----:B------:R-:W-:Y:S01]  /*2da0*/  FSEL R95, R93, RZ, P0 ;  /* 0x000000ff5d5f7208 */ /* 0x000fe20000000000 */
[----:B------:R-:W-:Y:S01]  /*2db0*/  FFMA.FTZ R93, R129, R107, R186 ;  /* 0x0000006b815d7223 */ /* 0x000fe200000100ba */
[----:B------:R-:W-:Y:S02]  /*2dc0*/  ISETP.GE.U32.AND P5, PT, R152, RZ, PT ;  /* 0x000000ff9800720c */ /* 0x000fe40003fa6070 */
[----:B------:R-:W-:Y:S01]  /*2dd0*/  ISETP.GE.U32.AND P0, PT, R110, RZ, PT ;  /* 0x000000ff6e00720c */ /* 0x000fe20003f06070 */
[----:B------:R-:W-:Y:S01]  /*2de0*/  FADD.FTZ R93, R128, -R93 ;  /* 0x8000005d805d7221 */ /* 0x000fe20000010000 */
[----:B------:R-:W-:Y:S02]  /*2df0*/  ISETP.GE.U32.AND.EX P5, PT, R153, 0x1000000, PT, P5 ;  /* 0x010000009900780c */ /* 0x000fe40003fa6150 */
[----:B------:R-:W-:Y:S01]  /*2e00*/  ISETP.GE.U32.AND.EX P0, PT, R111, 0x1000000, PT, P0 ;  /* 0x010000006f00780c */ /* 0x000fe20003f06100 */
[----:B------:R-:W-:Y:S01]  /*2e10*/  FMUL.FTZ R93, R114, R93 ;  /* 0x0000005d725d7220 */ /* 0x000fe20000410000 */
[----:B------:R-:W-:-:S02]  /*2e20*/  FSEL R92, R94, RZ, P5 ;  /* 0x000000ff5e5c7208 */ /* 0x000fc40002800000 */
[----:B------:R-:W-:Y:S01]  /*2e30*/  FSEL R96, R94, RZ, P0 ;  /* 0x000000ff5e607208 */ /* 0x000fe20000000000 */
[----:B------:R-:W-:Y:S01]  /*2e40*/  FFMA.FTZ R94, R130, R107, R186 ;  /* 0x0000006b825e7223 */ /* 0x000fe200000100ba */
[----:B------:R-:W-:Y:S02]  /*2e50*/  LOP3.LUT P0, RZ, R111, 0xff, RZ, 0xc0, !PT ;  /* 0x000000ff6fff7812 */ /* 0x000fe4000780c0ff */
[----:B------:R-:W-:Y:S01]  /*2e60*/  F2FP.BF16.F32.PACK_AB R99, R96, R99 ;  /* 0x000000636063723e */ /* 0x000fe200000010ff */
[----:B------:R-:W-:Y:S01]  /*2e70*/  FADD.FTZ R97, R131, -R94 ;  /* 0x8000005e83617221 */ /* 0x000fe20000010000 */
[----:B------:R-:W-:Y:S01]  /*2e80*/  FMUL.FTZ R94, R93, UR14 ;  /* 0x0000000e5d5e7c20 */ /* 0x000fe20008410000 */
[--C-:B------:R-:W-:Y:S01]  /*2e90*/  FFMA.FTZ R93, R121, R107, R186.reuse ;  /* 0x0000006b795d7223 */ /* 0x100fe200000100ba */
[----:B------:R-:W-:Y:S01]  /*2ea0*/  LOP3.LUT P5, RZ, R153, 0xff, RZ, 0xc0, !PT ;  /* 0x000000ff99ff7812 */ /* 0x000fe200078ac0ff */
[----:B------:R-:W-:Y:S01]  /*2eb0*/  FMUL.FTZ R97, R114, R97 ;  /* 0x0000006172617220 */ /* 0x000fe20000410000 */
[--C-:B------:R-:W-:Y:S01]  /*2ec0*/  FFMA.FTZ R96, R120, R107, R186.reuse ;  /* 0x0000006b78607223 */ /* 0x100fe200000100ba */
[----:B------:R-:W-:Y:S01]  /*2ed0*/  FADD.FTZ R93, R122, -R93 ;  /* 0x8000005d7a5d7221 */ /* 0x000fe20000010000 */
[----:B------:R-:W-:Y:S01]  /*2ee0*/  FSEL R104, R94, RZ, P0 ;  /* 0x000000ff5e687208 */ /* 0x000fe20000000000 */
[----:B------:R-:W-:Y:S01]  /*2ef0*/  FMUL.FTZ R97, R97, UR14 ;  /* 0x0000000e61617c20 */ /* 0x000fe20008410000 */
[----:B------:R-:W-:Y:S01]  /*2f00*/  F2FP.BF16.F32.PACK_AB R95, R92, R95 ;  /* 0x0000005f5c5f723e */ /* 0x000fe200000010ff */
[----:B------:R-:W-:Y:S01]  /*2f10*/  FMUL.FTZ R93, R114, R93 ;  /* 0x0000005d725d7220 */ /* 0x000fe20000410000 */
[----:B------:R-:W-:Y:S01]  /*2f20*/  LOP3.LUT P0, RZ, R111, 0xff00, RZ, 0xc0, !PT ;  /* 0x0000ff006fff7812 */ /* 0x000fe2000780c0ff */
[----:B------:R-:W-:Y:S01]  /*2f30*/  FFMA.FTZ R92, R116, R107, R186 ;  /* 0x0000006b745c7223 */ /* 0x000fe200000100ba */
[----:B------:R-:W-:Y:S01]  /*2f40*/  FSEL R94, R94, RZ, P5 ;  /* 0x000000ff5e5e7208 */ /* 0x000fe20002800000 */
[----:B------:R-:W-:Y:S01]  /*2f50*/  FADD.FTZ R101, R123, -R96 ;  /* 0x800000607b657221 */ /* 0x000fe20000010000 */
[----:B------:R-:W-:Y:S01]  /*2f60*/  LOP3.LUT P5, RZ, R153, 0xff00, RZ, 0xc0, !PT ;  /* 0x0000ff0099ff7812 */ /* 0x000fe200078ac0ff */
[----:B------:R-:W-:Y:S01]  /*2f70*/  FMUL.FTZ R96, R93, UR14 ;  /* 0x0000000e5d607c20 */ /* 0x000fe20008410000 */
[----:B------:R-:W-:Y:S01]  /*2f80*/  FSEL R189, R97, RZ, P0 ;  /* 0x000000ff61bd7208 */ /* 0x000fe20000000000 */
[----:B------:R-:W-:Y:S01]  /*2f90*/  FADD.FTZ R93, R119, -R92 ;  /* 0x8000005c775d7221 */ /* 0x000fe20000010000 */
[----:B------:R-:W-:Y:S01]  /*2fa0*/  LOP3.LUT P0, RZ, R110, 0xff0000, RZ, 0xc0, !PT ;  /* 0x00ff00006eff7812 */ /* 0x000fe2000780c0ff */
[----:B------:R-:W-:Y:S01]  /*2fb0*/  FMUL.FTZ R98, R114, R101 ;  /* 0x0000006572627220 */ /* 0x000fe20000410000 */
[----:B------:R-:W-:Y:S01]  /*2fc0*/  FSEL R97, R97, RZ, P5 ;  /* 0x000000ff61617208 */ /* 0x000fe20002800000 */
[----:B------:R-:W-:Y:S01]  /*2fd0*/  FFMA.FTZ R101, R3, R107, R186 ;  /* 0x0000006b03657223 */ /* 0x000fe200000100ba */
[----:B------:R-:W-:Y:S01]  /*2fe0*/  LOP3.LUT P5, RZ, R152, 0xff0000, RZ, 0xc0, !PT ;  /* 0x00ff000098ff7812 */ /* 0x000fe200078ac0ff */
[----:B------:R-:W-:Y:S01]  /*2ff0*/  FMUL.FTZ R92, R114, R93 ;  /* 0x0000005d725c7220 */ /* 0x000fe20000410000 */
[----:B------:R-:W-:Y:S01]  /*3000*/  FSEL R102, R96, RZ, P0 ;  /* 0x000000ff60667208 */ /* 0x000fe20000000000 */
[----:B------:R-:W-:Y:S01]  /*3010*/  FMUL.FTZ R98, R98, UR14 ;  /* 0x0000000e62627c20 */ /* 0x000fe20008410000 */
[----:B------:R-:W-:Y:S01]  /*3020*/  LOP3.LUT P0, RZ, R110, 0xff000000, RZ, 0xc0, !PT ;  /* 0xff0000006eff7812 */ /* 0x000fe2000780c0ff */
[----:B------:R-:W-:Y:S01]  /*3030*/  FADD.FTZ R101, R118, -R101 ;  /* 0x8000006576657221 */ /* 0x000fe20000010000 */
[----:B------:R-:W-:Y:S01]  /*3040*/  FSEL R93, R96, RZ, P5 ;  /* 0x000000ff605d7208 */ /* 0x000fe20002800000 */
[----:B------:R-:W-:Y:S01]  /*3050*/  FMUL.FTZ R92, R92, UR14 ;  /* 0x0000000e5c5c7c20 */ /* 0x000fe20008410000 */
[----:B------:R-:W-:Y:S01]  /*3060*/  LOP3.LUT P5, RZ, R152, 0xff000000, RZ, 0xc0, !PT ;  /* 0xff00000098ff7812 */ /* 0x000fe200078ac0ff */
[----:B------:R-:W-:Y:S01]  /*3070*/  FMUL.FTZ R101, R114, R101 ;  /* 0x0000006572657220 */ /* 0x000fe20000410000 */
        /* <DEDUP_REMOVED lines=18> */
.L_x_1222:
[-CC-:B------:R-:W-:Y:S01]  /*31a0*/  FFMA.FTZ R85, R133, R107.reuse, R186.reuse ;  /* 0x0000006b85557223 */ /* 0x180fe200000100ba */
[----:B------:R-:W-:Y:S01]  /*31b0*/  FFMA.FTZ R86, R134, R107, R186 ;  /* 0x0000006b86567223 */ /* 0x000fe200000100ba */
[----:B------:R-:W-:Y:S02]  /*31c0*/  LOP3.LUT P5, RZ, R111, 0xff0000, RZ, 0xc0, !PT ;  /* 0x00ff00006fff7812 */ /* 0x000fe400078ac0ff */
[----:B------:R-:W-:Y:S01]  /*31d0*/  FADD.FTZ R85, R132, -R85 ;  /* 0x8000005584557221 */ /* 0x000fe20000010000 */
[----:B------:R-:W-:Y:S01]  /*31e0*/  FADD.FTZ R91, R135, -R86 ;  /* 0x80000056875b7221 */ /* 0x000fe20000010000 */
[----:B------:R-:W-:Y:S02]  /*31f0*/  LOP3.LUT P0, RZ, R153, 0xff0000, RZ, 0xc0, !PT ;  /* 0x00ff000099ff7812 */ /* 0x000fe4000780c0ff */
[C---:B-----5:R-:W-:Y:S01]  /*3200*/  FMUL.FTZ R90, R114.reuse, R85 ;  /* 0x00000055725a7220 */ /* 0x060fe20000410000 */
[----:B------:R-:W-:Y:S01]  /*3210*/  FMUL.FTZ R91, R114, R91 ;  /* 0x0000005b725b7220 */ /* 0x000fe20000410000 */
[----:B------:R-:W-:-:S02]  /*3220*/  FFMA.FTZ R85, R129, R107, R186 ;  /* 0x0000006b81557223 */ /* 0x000fc400000100ba */
[----:B------:R-:W-:Y:S02]  /*3230*/  FMUL.FTZ R84, R90, UR14 ;  /* 0x0000000e5a547c20 */ /* 0x000fe40008410000 */
[----:B------:R-:W-:-:S03]  /*3240*/  FADD.FTZ R85, R128, -R85 ;  /* 0x8000005580557221 */ /* 0x000fc60000010000 */
[----:B------:R-:W-:Y:S01]  /*3250*/  FSEL R99, R84, RZ, P5 ;  /* 0x000000ff54637208 */ /* 0x000fe20002800000 */
[----:B------:R-:W-:Y:S01]  /*3260*/  FMUL.FTZ R88, R114, R85 ;  /* 0x0000005572587220 */ /* 0x000fe20000410000 */
[----:B------:R-:W-:Y:S01]  /*3270*/  FSEL R95, R84, RZ, P0 ;  /* 0x000000ff545f7208 */ /* 0x000fe20000000000 */
[----:B------:R-:W-:Y:S01]  /*3280*/  FMUL.FTZ R84, R91, UR14 ;  /* 0x0000000e5b547c20 */ /* 0x000fe20008410000 */
[----:B------:R-:W-:Y:S01]  /*3290*/  ISETP.GE.U32.AND P5, PT, R152, RZ, PT ;  /* 0x000000ff9800720c */ /* 0x000fe20003fa6070 */
[----:B------:R-:W-:Y:S01]  /*32a0*/  FFMA.FTZ R85, R121, R107, R186 ;  /* 0x0000006b79557223 */ /* 0x000fe200000100ba */
[----:B------:R-:W-:Y:S02]  /*32b0*/  ISETP.GE.U32.AND P0, PT, R110, RZ, PT ;  /* 0x000000ff6e00720c */ /* 0x000fe40003f06070 */
[----:B------:R-:W-:Y:S01]  /*32c0*/  ISETP.GE.U32.AND.EX P5, PT, R153, 0x1000000, PT, P5 ;  /* 0x010000009900780c */ /* 0x000fe20003fa6150 */
[----:B------:R-:W-:Y:S01]  /*32d0*/  FADD.FTZ R85, R122, -R85 ;  /* 0x800000557a557221 */ /* 0x000fe20000010000 */
[----:B------:R-:W-:-:S02]  /*32e0*/  ISETP.GE.U32.AND.EX P0, PT, R111, 0x1000000, PT, P0 ;  /* 0x010000006f00780c */ /* 0x000fc40003f06100 */
[C---:B------:R-:W-:Y:S02]  /*32f0*/  FSEL R92, R84.reuse, RZ, P5 ;  /* 0x000000ff545c7208 */ /* 0x040fe40002800000 */
[----:B------:R-:W-:Y:S01]  /*3300*/  FSEL R86, R84, RZ, P0 ;  /* 0x000000ff54567208 */ /* 0x000fe20000000000 */
[----:B------:R-:W-:Y:S01]  /*3310*/  FFMA.FTZ R84, R130, R107, R186 ;  /* 0x0000006b82547223 */ /* 0x000fe200000100ba */
[----:B------:R-:W-:Y:S02]  /*3320*/  LOP3.LUT P0, RZ, R111, 0xff, RZ, 0xc0, !PT ;  /* 0x000000ff6fff7812 */ /* 0x000fe4000780c0ff */
[----:B------:R-:W-:Y:S01]  /*3330*/  LOP3.LUT P5, RZ, R153, 0xff, RZ, 0xc0, !PT ;  /* 0x000000ff99ff7812 */ /* 0x000fe200078ac0ff */
[----:B------:R-:W-:Y:S01]  /*3340*/  FADD.FTZ R89, R131, -R84 ;  /* 0x8000005483597221 */ /* 0x000fe20000010000 */
[----:B------:R-:W-:Y:S01]  /*3350*/  FMUL.FTZ R84, R88, UR14 ;  /* 0x0000000e58547c20 */ /* 0x000fe20008410000 */
[----:B------:R-:W-:Y:S01]  /*3360*/  F2FP.BF16.F32.PACK_AB R95, R92, R95 ;  /* 0x0000005f5c5f723e */ /* 0x000fe200000010ff */
[----:B------:R-:W-:Y:S01]  /*3370*/  FFMA.FTZ R92, R120, R107, R186 ;  /* 0x0000006b785c7223 */ /* 0x000fe200000100ba */
[----:B------:R-:W-:Y:S01]  /*3380*/  FMUL.FTZ R89, R114, R89 ;  /* 0x0000005972597220 */ /* 0x000fe20000410000 */
[----:B------:R-:W-:Y:S01]  /*3390*/  F2FP.BF16.F32.PACK_AB R99, R86, R99 ;  /* 0x000000635663723e */ /* 0x000fe200000010ff */
[----:B------:R-:W-:Y:S01]  /*33a0*/  FMUL.FTZ R86, R114, R85 ;  /* 0x0000005572567220 */ /* 0x000fe20000410000 */
[C---:B------:R-:W-:Y:S01]  /*33b0*/  FSEL R98, R84.reuse, RZ, P0 ;  /* 0x000000ff54627208 */ /* 0x040fe20000000000 */
[----:B------:R-:W-:Y:S01]  /*33c0*/  FMUL.FTZ R93, R89, UR14 ;  /* 0x0000000e595d7c20 */ /* 0x000fe20008410000 */
[----:B------:R-:W-:Y:S01]  /*33d0*/  FSEL R100, R84, RZ, P5 ;  /* 0x000000ff54647208 */ /* 0x000fe20002800000 */
[----:B------:R-:W-:Y:S01]  /*33e0*/  FADD.FTZ R87, R123, -R92 ;  /* 0x8000005c7b577221 */ /* 0x000fe20000010000 */
[----:B------:R-:W-:Y:S01]  /*33f0*/  LOP3.LUT P0, RZ, R111, 0xff00, RZ, 0xc0, !PT ;  /* 0x0000ff006fff7812 */ /* 0x000fe2000780c0ff */
[--C-:B------:R-:W-:Y:S01]  /*3400*/  FFMA.FTZ R84, R116, R107, R186.reuse ;  /* 0x0000006b74547223 */ /* 0x100fe200000100ba */
[----:B------:R-:W-:Y:S01]  /*3410*/  LOP3.LUT P5, RZ, R153, 0xff00, RZ, 0xc0, !PT ;  /* 0x0000ff0099ff7812 */ /* 0x000fe200078ac0ff */
[----:B------:R-:W-:Y:S01]  /*3420*/  FMUL.FTZ R92, R86, UR14 ;  /* 0x0000000e565c7c20 */ /* 0x000fe20008410000 */
[C---:B------:R-:W-:Y:S01]  /*3430*/  FSEL R105, R93.reuse, RZ, P0 ;  /* 0x000000ff5d697208 */ /* 0x040fe20000000000 */
[----:B------:R-:W-:Y:S01]  /*3440*/  FMUL.FTZ R87, R114, R87 ;  /* 0x0000005772577220 */ /* 0x000fe20000410000 */
[----:B------:R-:W-:Y:S01]  /*3450*/  FSEL R189, R93, RZ, P5 ;  /* 0x000000ff5dbd7208 */ /* 0x000fe20002800000 */
[----:B------:R-:W-:Y:S01]  /*3460*/  FFMA.FTZ R93, R3, R107, R186 ;  /* 0x0000006b035d7223 */ /* 0x000fe200000100ba */
[----:B------:R-:W-:Y:S01]  /*3470*/  LOP3.LUT P0, RZ, R110, 0xff0000, RZ, 0xc0, !PT ;  /* 0x00ff00006eff7812 */ /* 0x000fe2000780c0ff */
[----:B------:R-:W-:Y:S01]  /*3480*/  FADD.FTZ R85, R119, -R84 ;  /* 0x8000005477557221 */ /* 0x000fe20000010000 */
[----:B------:R-:W-:Y:S01]  /*3490*/  LOP3.LUT P5, RZ, R152, 0xff0000, RZ, 0xc0, !PT ;  /* 0x00ff000098ff7812 */ /* 0x000fe200078ac0ff */
[----:B------:R-:W-:Y:S01]  /*34a0*/  FMUL.FTZ R96, R87, UR14 ;  /* 0x0000000e57607c20 */ /* 0x000fe20008410000 */
[----:B------:R-:W-:Y:S01]  /*34b0*/  FSEL R97, R92, RZ, P0 ;  /* 0x000000ff5c617208 */ /* 0x000fe20000000000 */
[----:B------:R-:W-:Y:S01]  /*34c0*/  FADD.FTZ R93, R118, -R93 ;  /* 0x8000005d765d7221 */ /* 0x000fe20000010000 */
[----:B------:R-:W-:Y:S01]  /*34d0*/  FSEL R102, R92, RZ, P5 ;  /* 0x000000ff5c667208 */ /* 0x000fe20002800000 */
[----:B------:R-:W-:Y:S01]  /*34e0*/  FMUL.FTZ R85, R114, R85 ;  /* 0x0000005572557220 */ /* 0x000fe20000410000 */
[----:B------:R-:W-:Y:S01]  /*34f0*/  LOP3.LUT P0, RZ, R110, 0xff000000, RZ, 0xc0, !PT ;  /* 0xff0000006eff7812 */ /* 0x000fe2000780c0ff */
[----:B------:R-:W-:Y:S01]  /*3500*/  FMUL.FTZ R84, R114, R93 ;  /* 0x0000005d72547220 */ /* 0x000fe20000410000 */
[----:B------:R-:W-:Y:S01]  /*3510*/  LOP3.LUT P5, RZ, R152, 0xff000000, RZ, 0xc0, !PT ;  /* 0xff00000098ff7812 */ /* 0x000fe200078ac0ff */
[----:B------:R-:W-:Y:S01]  /*3520*/  FMUL.FTZ R94, R85, UR14 ;  /* 0x0000000e555e7c20 */ /* 0x000fe20008410000 */
[----:B------:R-:W-:Y:S01]  /*3530*/  FSEL R104, R96, RZ, P0 ;  /* 0x000000ff60687208 */ /* 0x000fe20000000000 */
[----:B------:R-:W-:Y:S01]  /*3540*/  FMUL.FTZ R92, R84, UR14 ;  /* 0x0000000e545c7c20 */ /* 0x000fe20008410000 */
[----:B------:R-:W-:-:S02]  /*3550*/  FSEL R93, R96, RZ, P5 ;  /* 0x000000ff605d7208 */ /* 0x000fc40002800000 */
[----:B------:R-:W-:Y:S02]  /*3560*/  LOP3.LUT P0, RZ, R110, 0xff00, RZ, 0xc0, !PT ;  /* 0x0000ff006eff7812 */ /* 0x000fe4000780c0ff */
[----:B------:R-:W-:Y:S02]  /*3570*/  LOP3.LUT P5, RZ, R152, 0xff00, RZ, 0xc0, !PT ;  /* 0x0000ff0098ff7812 */ /* 0x000fe400078ac0ff */
[C---:B------:R-:W-:Y:S02]  /*3580*/  FSEL R101, R94.reuse, RZ, P0 ;  /* 0x000000ff5e657208 */ /* 0x040fe40000000000 */
[----:B------:R-:W-:Y:S02]  /*3590*/  FSEL R103, R94, RZ, P5 ;  /* 0x000000ff5e677208 */ /* 0x000fe40002800000 */
[----:B------:R-:W-:Y:S02]  /*35a0*/  LOP3.LUT P0, RZ, R152, 0xff, RZ, 0xc0, !PT ;  /* 0x000000ff98ff7812 */ /* 0x000fe4000780c0ff */
[----:B------:R-:W-:-:S02]  /*35b0*/  LOP3.LUT P5, RZ, R110, 0xff, RZ, 0xc0, !PT ;  /* 0x000000ff6eff7812 */ /* 0x000fc400078ac0ff */
[----:B------:R-:W-:Y:S02]  /*35c0*/  F2FP.BF16.F32.PACK_AB R94, R189, R100 ;  /* 0x00000064bd5e723e */ /* 0x000fe400000010ff */
        /* <DEDUP_REMOVED lines=8> */
.L_x_1221:
        /* <DEDUP_REMOVED lines=8> */
[----:B------:R-:W-:Y:S01]  /*36d0*/  FFMA.FTZ R101, R3, R107, R186 ;  /* 0x0000006b03657223 */ /* 0x000fe200000100ba */
[----:B------:R-:W-:Y:S01]  /*36e0*/  FADD.FTZ R93, R132, -R93 ;  /* 0x8000005d845d7221 */ /* 0x000fe20000010000 */
[----:B------:R-:W-:Y:S01]  /*36f0*/  FADD.FTZ R92, R135, -R92 ;  /* 0x8000005c875c7221 */ /* 0x000fe20000010000 */
[----:B------:R-:W-:Y:S01]  /*3700*/  LOP3.LUT P0, RZ, R153, 0xff0000, RZ, 0xc0, !PT ;  /* 0x00ff000099ff7812 */ /* 0x000fe2000780c0ff */
[----:B------:R-:W-:Y:S01]  /*3710*/  FADD.FTZ R101, R118, -R101 ;  /* 0x8000006576657221 */ /* 0x000fe20000010000 */
[C---:B-----5:R-:W-:Y:S01]  /*3720*/  FFMA.FTZ R93, R114.reuse, R93, R6 ;  /* 0x0000005d725d7223 */ /* 0x060fe20000010006 */
[C---:B------:R-:W-:Y:S02]  /*3730*/  FFMA.FTZ R92, R114.reuse, R92, R7 ;  /* 0x0000005c725c7223 */ /* 0x040fe40000010007 */
[----:B------:R-:W-:Y:S01]  /*3740*/  FFMA.FTZ R101, R114, R101, R8 ;  /* 0x0000006572657223 */ /* 0x000fe20000010008 */
[----:B------:R-:W-:Y:S01]  /*3750*/  FMUL.FTZ R93, R93, UR14 ;  /* 0x0000000e5d5d7c20 */ /* 0x000fe20008410000 */
[----:B------:R-:W-:-:S02]  /*3760*/  FMUL.FTZ R94, R92, UR14 ;  /* 0x0000000e5c5e7c20 */ /* 0x000fc40008410000 */
[----:B------:R-:W-:Y:S02]  /*3770*/  FMUL.FTZ R100, R101, UR14 ;  /* 0x0000000e65647c20 */ /* 0x000fe40008410000 */
[C---:B------:R-:W-:Y:S02]  /*3780*/  FSEL R99, R93.reuse, RZ, P5 ;  /* 0x000000ff5d637208 */ /* 0x040fe40002800000 */
[----:B------:R-:W-:Y:S01]  /*3790*/  FSEL R95, R93, RZ, P0 ;  /* 0x000000ff5d5f7208 */ /* 0x000fe20000000000 */
[----:B------:R-:W-:Y:S01]  /*37a0*/  FFMA.FTZ R93, R129, R107, R186 ;  /* 0x0000006b815d7223 */ /* 0x000fe200000100ba */
[----:B------:R-:W-:Y:S02]  /*37b0*/  ISETP.GE.U32.AND P5, PT, R152, RZ, PT ;  /* 0x000000ff9800720c */ /* 0x000fe40003fa6070 */
[----:B------:R-:W-:Y:S01]  /*37c0*/  ISETP.GE.U32.AND P0, PT, R110, RZ, PT ;  /* 0x000000ff6e00720c */ /* 0x000fe20003f06070 */
[----:B------:R-:W-:Y:S01]  /*37d0*/  FADD.FTZ R93, R128, -R93 ;  /* 0x8000005d805d7221 */ /* 0x000fe20000010000 */
[----:B------:R-:W-:-:S02]  /*37e0*/  ISETP.GE.U32.AND.EX P5, PT, R153, 0x1000000, PT, P5 ;  /* 0x010000009900780c */ /* 0x000fc40003fa6150 */
[C---:B------:R-:W-:Y:S01]  /*37f0*/  ISETP.GE.U32.AND.EX P0, PT, R111.reuse, 0x1000000, PT, P0 ;  /* 0x010000006f00780c */ /* 0x040fe20003f06100 */
[----:B------:R-:W-:Y:S01]  /*3800*/  FFMA.FTZ R93, R114, R93, R4 ;  /* 0x0000005d725d7223 */ /* 0x000fe20000010004 */
[C---:B------:R-:W-:Y:S02]  /*3810*/  FSEL R92, R94.reuse, RZ, P5 ;  /* 0x000000ff5e5c7208 */ /* 0x040fe40002800000 */
[----:B------:R-:W-:Y:S01]  /*3820*/  FSEL R96, R94, RZ, P0 ;  /* 0x000000ff5e607208 */ /* 0x000fe20000000000 */
[----:B------:R-:W-:Y:S01]  /*3830*/  FFMA.FTZ R94, R130, R107, R186 ;  /* 0x0000006b825e7223 */ /* 0x000fe200000100ba */
[----:B------:R-:W-:Y:S02]  /*3840*/  F2FP.BF16.F32.PACK_AB R95, R92, R95 ;  /* 0x0000005f5c5f723e */ /* 0x000fe400000010ff */
[----:B------:R-:W-:Y:S01]  /*3850*/  LOP3.LUT P0, RZ, R111, 0xff, RZ, 0xc0, !PT ;  /* 0x000000ff6fff7812 */ /* 0x000fe2000780c0ff */
[----:B------:R-:W-:Y:S01]  /*3860*/  FADD.FTZ R92, R131, -R94 ;  /* 0x8000005e835c7221 */ /* 0x000fe20000010000 */
[----:B------:R-:W-:Y:S01]  /*3870*/  FMUL.FTZ R94, R93, UR14 ;  /* 0x0000000e5d5e7c20 */ /* 0x000fe20008410000 */
[--C-:B------:R-:W-:Y:S01]  /*3880*/  FFMA.FTZ R93, R121, R107, R186.reuse ;  /* 0x0000006b795d7223 */ /* 0x100fe200000100ba */
[----:B------:R-:W-:Y:S01]  /*3890*/  F2FP.BF16.F32.PACK_AB R99, R96, R99 ;  /* 0x000000636063723e */ /* 0x000fe200000010ff */
[----:B------:R-:W-:Y:S01]  /*38a0*/  FFMA.FTZ R92, R114, R92, R5 ;  /* 0x0000005c725c7223 */ /* 0x000fe20000010005 */
[----:B------:R-:W-:Y:S01]  /*38b0*/  LOP3.LUT P5, RZ, R153, 0xff, RZ, 0xc0, !PT ;  /* 0x000000ff99ff7812 */ /* 0x000fe200078ac0ff */
[----:B------:R-:W-:Y:S01]  /*38c0*/  FADD.FTZ R93, R122, -R93 ;  /* 0x8000005d7a5d7221 */ /* 0x000fe20000010000 */
[----:B------:R-:W-:Y:S01]  /*38d0*/  FFMA.FTZ R96, R120, R107, R186 ;  /* 0x0000006b78607223 */ /* 0x000fe200000100ba */
[----:B------:R-:W-:Y:S01]  /*38e0*/  FSEL R98, R94, RZ, P0 ;  /* 0x000000ff5e627208 */ /* 0x000fe20000000000 */
[----:B------:R-:W-:Y:S01]  /*38f0*/  FMUL.FTZ R97, R92, UR14 ;  /* 0x0000000e5c617c20 */ /* 0x000fe20008410000 */
[----:B------:R-:W-:Y:S01]  /*3900*/  LOP3.LUT P0, RZ, R111, 0xff00, RZ, 0xc0, !PT ;  /* 0x0000ff006fff7812 */ /* 0x000fe2000780c0ff */
[----:B------:R-:W-:Y:S01]  /*3910*/  FFMA.FTZ R93, R114, R93, R10 ;  /* 0x0000005d725d7223 */ /* 0x000fe2000001000a */
[----:B------:R-:W-:Y:S01]  /*3920*/  FSEL R94, R94, RZ, P5 ;  /* 0x000000ff5e5e7208 */ /* 0x000fe20002800000 */
[----:B------:R-:W-:Y:S01]  /*3930*/  FADD.FTZ R96, R123, -R96 ;  /* 0x800000607b607221 */ /* 0x000fe20000010000 */
[----:B------:R-:W-:Y:S01]  /*3940*/  LOP3.LUT P5, RZ, R153, 0xff00, RZ, 0xc0, !PT ;  /* 0x0000ff0099ff7812 */ /* 0x000fe200078ac0ff */
        /* <DEDUP_REMOVED lines=14> */
[----:B------:R-:W-:Y:S02]  /*3a30*/  LOP3.LUT P5, RZ, R152, 0xff000000, RZ, 0xc0, !PT ;  /* 0xff00000098ff7812 */ /* 0x000fe400078ac0ff */
[----:B------:R-:W-:Y:S02]  /*3a40*/  FSEL R105, R96, RZ, P0 ;  /* 0x000000ff60697208 */ /* 0x000fe40000000000 */
[----:B------:R-:W-:Y:S02]  /*3a50*/  LOP3.LUT P0, RZ, R110, 0xff00, RZ, 0xc0, !PT ;  /* 0x0000ff006eff7812 */ /* 0x000fe4000780c0ff */
[----:B------:R-:W-:Y:S02]  /*3a60*/  FSEL R96, R96, RZ, P5 ;  /* 0x000000ff60607208 */ /* 0x000fe40002800000 */
[----:B------:R-:W-:-:S02]  /*3a70*/  LOP3.LUT P5, RZ, R152, 0xff00, RZ, 0xc0, !PT ;  /* 0x0000ff0098ff7812 */ /* 0x000fc400078ac0ff */
[----:B------:R-:W-:Y:S02]  /*3a80*/  FSEL R103, R92, RZ, P0 ;  /* 0x000000ff5c677208 */ /* 0x000fe40000000000 */
[----:B------:R-:W-:Y:S02]  /*3a90*/  LOP3.LUT P0, RZ, R152, 0xff, RZ, 0xc0, !PT ;  /* 0x000000ff98ff7812 */ /* 0x000fe4000780c0ff */
[----:B------:R-:W-:Y:S02]  /*3aa0*/  FSEL R101, R92, RZ, P5 ;  /* 0x000000ff5c657208 */ /* 0x000fe40002800000 */
[----:B------:R-:W-:Y:S02]  /*3ab0*/  LOP3.LUT P5, RZ, R110, 0xff, RZ, 0xc0, !PT ;  /* 0x000000ff6eff7812 */ /* 0x000fe400078ac0ff */
[C---:B------:R-:W-:Y:S02]  /*3ac0*/  FSEL R92, R100.reuse, RZ, P0 ;  /* 0x000000ff645c7208 */ /* 0x040fe40000000000 */
        /* <DEDUP_REMOVED lines=8> */
.L_x_1223:
[-CC-:B------:R-:W-:Y:S01]  /*3b50*/  FFMA.FTZ R85, R133, R107.reuse, R186.reuse ;  /* 0x0000006b85557223 */ /* 0x180fe200000100ba */
[----:B------:R-:W-:Y:S01]  /*3b60*/  FFMA.FTZ R86, R134, R107, R186 ;  /* 0x0000006b86567223 */ /* 0x000fe200000100ba */
[----:B------:R-:W-:Y:S02]  /*3b70*/  LOP3.LUT P5, RZ, R111, 0xff0000, RZ, 0xc0, !PT ;  /* 0x00ff00006fff7812 */ /* 0x000fe400078ac0ff */
[----:B------:R-:W-:Y:S01]  /*3b80*/  FADD.FTZ R85, R132, -R85 ;  /* 0x8000005584557221 */ /* 0x000fe20000010000 */
[----:B------:R-:W-:Y:S01]  /*3b90*/  FADD.FTZ R86, R135, -R86 ;  /* 0x8000005687567221 */ /* 0x000fe20000010000 */
[----:B------:R-:W-:Y:S02]  /*3ba0*/  LOP3.LUT P0, RZ, R153, 0xff0000, RZ, 0xc0, !PT ;  /* 0x00ff000099ff7812 */ /* 0x000fe4000780c0ff */
[C---:B-----5:R-:W-:Y:S01]  /*3bb0*/  FFMA.FTZ R90, R114.reuse, R85, R6 ;  /* 0x00000055725a7223 */ /* 0x060fe20000010006 */
[----:B------:R-:W-:Y:S01]  /*3bc0*/  FFMA.FTZ R91, R114, R86, R7 ;  /* 0x00000056725b7223 */ /* 0x000fe20000010007 */
[----:B------:R-:W-:-:S02]  /*3bd0*/  FFMA.FTZ R85, R129, R107, R186 ;  /* 0x0000006b81557223 */ /* 0x000fc400000100ba */
[----:B------:R-:W-:Y:S02]  /*3be0*/  FMUL.FTZ R84, R90, UR14 ;  /* 0x0000000e5a547c20 */ /* 0x000fe40008410000 */
[----:B------:R-:W-:-:S03]  /*3bf0*/  FADD.FTZ R85, R128, -R85 ;  /* 0x8000005580557221 */ /* 0x000fc60000010000 */
[----:B------:R-:W-:Y:S01]  /*3c00*/  FSEL R99, R84, RZ, P5 ;  /* 0x000000ff54637208 */ /* 0x000fe20002800000 */
[----:B------:R-:W-:Y:S01]  /*3c10*/  FFMA.FTZ R88, R114, R85, R4 ;  /* 0x0000005572587223 */ /* 0x000fe20000010004 */
        /* <DEDUP_REMOVED lines=17> */
[----:B------:R-:W-:Y:S01]  /*3d30*/  FFMA.FTZ R89, R114, R89, R5 ;  /* 0x0000005972597223 */ /* 0x000fe20000010005 */
[----:B------:R-:W-:Y:S01]  /*3d40*/  F2FP.BF16.F32.PACK_AB R99, R86, R99 ;  /* 0x000000635663723e */ /* 0x000fe200000010ff */
[----:B------:R-:W-:Y:S01]  /*3d50*/  FFMA.FTZ R86, R114, R85, R10 ;  /* 0x0000005572567223 */ /* 0x000fe2000001000a */
        /* <DEDUP_REMOVED lines=9> */
[----:B------:R-:W-:Y:S01]  /*3df0*/  FFMA.FTZ R87, R114, R87, R11 ;  /* 0x0000005772577223 */ /* 0x000fe2000001000b */
        /* <DEDUP_REMOVED lines=9> */
[----:B------:R-:W-:Y:S01]  /*3e90*/  FFMA.FTZ R85, R114, R84, R9 ;  /* 0x0000005472557223 */ /* 0x000fe20000010009 */
[----:B------:R-:W-:Y:S01]  /*3ea0*/  LOP3.LUT P0, RZ, R110, 0xff000000, RZ, 0xc0, !PT ;  /* 0xff0000006eff7812 */ /* 0x000fe2000780c0ff */
[----:B------:R-:W-:Y:S01]  /*3eb0*/  FFMA.FTZ R84, R114, R93, R8 ;  /* 0x0000005d72547223 */ /* 0x000fe20000010008 */
        /* <DEDUP_REMOVED lines=18> */
[----:B------:R-:W-:-:S07]  /*3fe0*/  F2FP.BF16.F32.PACK_AB R96, R101, R96 ;  /* 0x000000606560723e */ /* 0x000fce00000010ff */
.L_x_1219:
        /* <DEDUP_REMOVED lines=15> */
.L_x_1215:
[----:B------:R-:W-:Y:S05]  /*40e0*/  BSYNC.RECONVERGENT B0 ;  /* 0x0000000000007941 */ /* 0x000fea0003800200 */
.L_x_1214:
        /* <DEDUP_REMOVED lines=13> */
[----:B------:R-:W-:Y:S01]  /*41c0*/  LOP3.LUT P0, RZ, R109, 0xff0000, RZ, 0xc0, !PT ;  /* 0x00ff00006dff7812 */ /* 0x000fe2000780c0ff */
[----:B------:R-:W-:Y:S02]  /*41d0*/  FFMA.FTZ R93, R137, R107, R186 ;  /* 0x0000006b895d7223 */ /* 0x000fe400000100ba */
[----:B------:R-:W-:Y:S02]  /*41e0*/  FADD.FTZ R85, R148, -R85 ;  /* 0x8000005594557221 */ /* 0x000fe40000010000 */
[----:B------:R-:W-:Y:S02]  /*41f0*/  FADD.FTZ R93, R138, -R93 ;  /* 0x8000005d8a5d7221 */ /* 0x000fe40000010000 */
[----:B-----5:R-:W-:Y:S01]  /*4200*/  FFMA.FTZ R90, R114, R85, R74 ;  /* 0x00000055725a7223 */ /* 0x020fe2000001004a */
[----:B------:R-:W-:-:S03]  /*4210*/  FFMA.FTZ R85, R145, R107, R186 ;  /* 0x0000006b91557223 */ /* 0x000fc600000100ba */
[----:B------:R-:W-:Y:S01]  /*4220*/  FMUL.FTZ R84, R90, UR14 ;  /* 0x0000000e5a547c20 */ /* 0x000fe20008410000 */
[----:B------:R-:W-:-:S04]  /*4230*/  FADD.FTZ R85, R144, -R85 ;  /* 0x8000005590557221 */ /* 0x000fc80000010000 */
[----:B------:R-:W-:Y:S01]  /*4240*/  FSEL R99, R84, RZ, P0 ;  /* 0x000000ff54637208 */ /* 0x000fe20000000000 */
[----:B------:R-:W-:Y:S01]  /*4250*/  FFMA.FTZ R88, R114, R85, R72 ;  /* 0x0000005572587223 */ /* 0x000fe20000010048 */
[----:B------:R-:W-:Y:S01]  /*4260*/  LOP3.LUT P0, RZ, R151, 0xff0000, RZ, 0xc0, !PT ;  /* 0x00ff000097ff7812 */ /* 0x000fe2000780c0ff */
[----:B------:R-:W-:-:S03]  /*4270*/  FFMA.FTZ R85, R141, R107, R186 ;  /* 0x0000006b8d557223 */ /* 0x000fc600000100ba */
[----:B------:R-:W-:Y:S01]  /*4280*/  FSEL R95, R84, RZ, P0 ;  /* 0x000000ff545f7208 */ /* 0x000fe20000000000 */
[----:B------:R-:W-:Y:S01]  /*4290*/  FFMA.FTZ R84, R156, R107, R186 ;  /* 0x0000006b9c547223 */ /* 0x000fe200000100ba */
[----:B------:R-:W-:Y:S01]  /*42a0*/  ISETP.GE.U32.AND P0, PT, R108, RZ, PT ;  /* 0x000000ff6c00720c */ /* 0x000fe20003f06070 */
[----:B------:R-:W-:Y:S02]  /*42b0*/  FADD.FTZ R85, R142, -R85 ;  /* 0x800000558e557221 */ /* 0x000fe40000010000 */
[----:B------:R-:W-:Y:S01]  /*42c0*/  FADD.FTZ R84, R157, -R84 ;  /* 0x800000549d547221 */ /* 0x000fe20000010000 */
[----:B------:R-:W-:Y:S01]  /*42d0*/  ISETP.GE.U32.AND.EX P0, PT, R109, 0x1000000, PT, P0 ;  /* 0x010000006d00780c */ /* 0x000fe20003f06100 */
[C---:B------:R-:W-:Y:S02]  /*42e0*/  FFMA.FTZ R86, R114.reuse, R85, R70 ;  /* 0x0000005572567223 */ /* 0x040fe40000010046 */
[----:B------:R-:W-:-:S04]  /*42f0*/  FFMA.FTZ R91, R114, R84, R75 ;  /* 0x00000054725b7223 */ /* 0x000fc8000001004b */
[----:B------:R-:W-:-:S05]  /*4300*/  FMUL.FTZ R84, R91, UR14 ;  /* 0x0000000e5b547c20 */ /* 0x000fca0008410000 */
[----:B------:R-:W-:Y:S02]  /*4310*/  FSEL R104, R84, RZ, P0 ;  /* 0x000000ff54687208 */ /* 0x000fe40000000000 */
[----:B------:R-:W-:Y:S02]  /*4320*/  ISETP.GE.U32.AND P0, PT, R150, RZ, PT ;  /* 0x000000ff9600720c */ /* 0x000fe40003f06070 */
[----:B------:R-:W-:Y:S02]  /*4330*/  F2FP.BF16.F32.PACK_AB R99, R104, R99 ;  /* 0x000000636863723e */ /* 0x000fe400000010ff */
[----:B------:R-:W-:-:S04]  /*4340*/  ISETP.GE.U32.AND.EX P0, PT, R151, 0x1000000, PT, P0 ;  /* 0x010000009700780c */ /* 0x000fc80003f06100 */
[----:B------:R-:W-:Y:S01]  /*4350*/  FSEL R188, R84, RZ, P0 ;  /* 0x000000ff54bc7208 */ /* 0x000fe20000000000 */
[----:B------:R-:W-:Y:S01]  /*4360*/  FMUL.FTZ R84, R88, UR14 ;  /* 0x0000000e58547c20 */ /* 0x000fe20008410000 */
[----:B------:R-:W-:Y:S02]  /*4370*/  LOP3.LUT P0, RZ, R109, 0xff, RZ, 0xc0, !PT ;  /* 0x000000ff6dff7812 */ /* 0x000fe4000780c0ff */
[----:B------:R-:W-:Y:S02]  /*4380*/  F2FP.BF16.F32.PACK_AB R95, R188, R95 ;  /* 0x0000005fbc5f723e */ /* 0x000fe400000010ff */
[----:B------:R-:W-:Y:S02]  /*4390*/  FSEL R98, R84, RZ, P0 ;  /* 0x000000ff54627208 */ /* 0x000fe40000000000 */
[----:B------:R-:W-:-:S04]  /*43a0*/  LOP3.LUT P0, RZ, R151, 0xff, RZ, 0xc0, !PT ;  /* 0x000000ff97ff7812 */ /* 0x000fc8000780c0ff */
[----:B------:R-:W-:Y:S01]  /*43b0*/  FSEL R94, R84, RZ, P0 ;  /* 0x000000ff545e7208 */ /* 0x000fe20000000000 */
[----:B------:R-:W-:Y:S01]  /*43c0*/  FFMA.FTZ R84, R146, R107, R186 ;  /* 0x0000006b92547223 */ /* 0x000fe200000100ba */
[----:B------:R-:W-:-:S03]  /*43d0*/  LOP3.LUT P0, RZ, R109, 0xff00, RZ, 0xc0, !PT ;  /* 0x0000ff006dff7812 */ /* 0x000fc6000780c0ff */
[----:B------:R-:W-:-:S04]  /*43e0*/  FADD.FTZ R84, R147, -R84 ;  /* 0x8000005493547221 */ /* 0x000fc80000010000 */
[----:B------:R-:W-:-:S04]  /*43f0*/  FFMA.FTZ R89, R114, R84, R73 ;  /* 0x0000005472597223 */ /* 0x000fc80000010049 */
[----:B------:R-:W-:-:S05]  /*4400*/  FMUL.FTZ R84, R89, UR14 ;  /* 0x0000000e59547c20 */ /* 0x000fca0008410000 */
[C---:B------:R-:W-:Y:S02]  /*4410*/  FSEL R189, R84.reuse, RZ, P0 ;  /* 0x000000ff54bd7208 */ /* 0x040fe40000000000 */
[----:B------:R-:W-:Y:S02]  /*4420*/  LOP3.LUT P0, RZ, R151, 0xff00, RZ, 0xc0, !PT ;  /* 0x0000ff0097ff7812 */ /* 0x000fe4000780c0ff */
        /* <DEDUP_REMOVED lines=20> */
[----:B------:R-:W-:-:S04]  /*4570*/  FFMA.FTZ R85, R114, R84, R69 ;  /* 0x0000005472557223 */ /* 0x000fc80000010045 */
[----:B------:R-:W-:-:S05]  /*4580*/  FMUL.FTZ R84, R85, UR14 ;  /* 0x0000000e55547c20 */ /* 0x000fca0008410000 */
[----:B------:R-:W-:Y:S02]  /*4590*/  FSEL R101, R84, RZ, P0 ;  /* 0x000000ff54657208 */ /* 0x000fe40000000000 */
[----:B------:R-:W-:-:S04]  /*45a0*/  LOP3.LUT P0, RZ, R150, 0xff00, RZ, 0xc0, !PT ;  /* 0x0000ff0096ff7812 */ /* 0x000fc8000780c0ff */
[----:B------:R-:W-:Y:S01]  /*45b0*/  FSEL R103, R84, RZ, P0 ;  /* 0x000000ff54677208 */ /* 0x000fe20000000000 */
[----:B------:R-:W-:Y:S01]  /*45c0*/  FFMA.FTZ R84, R114, R93, R68 ;  /* 0x0000005d72547223 */ /* 0x000fe20000010044 */
[----:B------:R-:W-:Y:S02]  /*45d0*/  LOP3.LUT P0, RZ, R108, 0xff, RZ, 0xc0, !PT ;  /* 0x000000ff6cff7812 */ /* 0x000fe4000780c0ff */
[----:B------:R-:W-:Y:S01]  /*45e0*/  F2FP.BF16.F32.PACK_AB R93, R105, R100 ;  /* 0x00000064695d723e */ /* 0x000fe200000010ff */
[----:B------:R-:W-:-:S05]  /*45f0*/  FMUL.FTZ R92, R84, UR14 ;  /* 0x0000000e545c7c20 */ /* 0x000fca0008410000 */
[----:B------:R-:W-:Y:S02]  /*4600*/  FSEL R96, R92, RZ, P0 ;  /* 0x000000ff5c607208 */ /* 0x000fe40000000000 */
[----:B------:R-:W-:Y:S02]  /*4610*/  LOP3.LUT P0, RZ, R150, 0xff, RZ, 0xc0, !PT ;  /* 0x000000ff96ff7812 */ /* 0x000fe4000780c0ff */
[----:B------:R-:W-:Y:S02]  /*4620*/  F2FP.BF16.F32.PACK_AB R96, R101, R96 ;  /* 0x000000606560723e */ /* 0x000fe400000010ff */
[----:B------:R-:W-:-:S04]  /*4630*/  FSEL R92, R92, RZ, P0 ;  /* 0x000000ff5c5c7208 */ /* 0x000fc80000000000 */
[----:B------:R-:W-:Y:S01]  /*4640*/  F2FP.BF16.F32.PACK_AB R92, R103, R92 ;  /* 0x0000005c675c723e */ /* 0x000fe200000010ff */
[----:B------:R-:W-:Y:S06]  /*4650*/  BRA `(.L_x_1229) ;  /* 0x0000001c001c7947 */ /* 0x000fec0003800000 */
.L_x_1228:
[-CC-:B0-----:R-:W-:Y:S01]  /*4660*/  FFMA.FTZ R93, R149, R107.reuse, R186.reuse ;  /* 0x0000006b955d7223 */ /* 0x181fe200000100ba */
[----:B------:R-:W-:Y:S01]  /*4670*/  LOP3.LUT P0, RZ, R109, 0xff0000, RZ, 0xc0, !PT ;  /* 0x00ff00006dff7812 */ /* 0x000fe2000780c0ff */
[----:B------:R-:W-:Y:S02]  /*4680*/  FFMA.FTZ R92, R156, R107, R186 ;  /* 0x0000006b9c5c7223 */ /* 0x000fe400000100ba */
[----:B------:R-:W-:Y:S02]  /*4690*/  FADD.FTZ R93, R148, -R93 ;  /* 0x8000005d945d7221 */ /* 0x000fe40000010000 */
[----:B------:R-:W-:Y:S02]  /*46a0*/  FADD.FTZ R92, R157, -R92 ;  /* 0x8000005c9d5c7221 */ /* 0x000fe40000010000 */
[C---:B-----5:R-:W-:Y:S02]  /*46b0*/  FFMA.FTZ R93, R114.reuse, R93, R74 ;  /* 0x0000005d725d7223 */ /* 0x060fe4000001004a */
[----:B------:R-:W-:-:S02]  /*46c0*/  FFMA.FTZ R92, R114, R92, R75 ;  /* 0x0000005c725c7223 */ /* 0x000fc4000001004b */
[----:B------:R-:W-:Y:S02]  /*46d0*/  FMUL.FTZ R93, R93, UR14 ;  /* 0x0000000e5d5d7c20 */ /* 0x000fe40008410000 */
[----:B------:R-:W-:-:S03]  /*46e0*/  FMUL.FTZ R92, R92, UR14 ;  /* 0x0000000e5c5c7c20 */ /* 0x000fc60008410000 */
[----:B------:R-:W-:Y:S02]  /*46f0*/  FSEL R99, R93, RZ, P0 ;  /* 0x000000ff5d637208 */ /* 0x000fe40000000000 */
[----:B------:R-:W-:-:S04]  /*4700*/  LOP3.LUT P0, RZ, R151, 0xff0000, RZ, 0xc0, !PT ;  /* 0x00ff000097ff7812 */ /* 0x000fc8000780c0ff */
[----:B------:R-:W-:Y:S01]  /*4710*/  FSEL R95, R93, RZ, P0 ;  /* 0x000000ff5d5f7208 */ /* 0x000fe20000000000 */
[----:B------:R-:W-:Y:S01]  /*4720*/  FFMA.FTZ R93, R145, R107, R186 ;  /* 0x0000006b915d7223 */ /* 0x000fe200000100ba */
[----:B------:R-:W-:-:S03]  /*4730*/  ISETP.GE.U32.AND P0, PT, R108, RZ, PT ;  /* 0x000000ff6c00720c */ /* 0x000fc60003f06070 */
[----:B------:R-:W-:Y:S01]  /*4740*/  FADD.FTZ R93, R144, -R93 ;  /* 0x8000005d905d7221 */ /* 0x000fe20000010000 */
[----:B------:R-:W-:-:S03]  /*4750*/  ISETP.GE.U32.AND.EX P0, PT, R109, 0x1000000, PT, P0 ;  /* 0x010000006d00780c */ /* 0x000fc60003f06100 */
[----:B------:R-:W-:Y:S01]  /*4760*/  FFMA.FTZ R93, R114, R93, R72 ;  /* 0x0000005d725d7223 */ /* 0x000fe20000010048 */
[----:B------:R-:W-:Y:S02]  /*4770*/  FSEL R104, R92, RZ, P0 ;  /* 0x000000ff5c687208 */ /* 0x000fe40000000000 */
[----:B------:R-:W-:Y:S01]  /*4780*/  ISETP.GE.U32.AND P0, PT, R150, RZ, PT ;  /* 0x000000ff9600720c */ /* 0x000fe20003f06070 */
[----:B------:R-:W-:Y:S01]  /*4790*/  FMUL.FTZ R93, R93, UR14 ;  /* 0x0000000e5d5d7c20 */ /* 0x000fe20008410000 */
[----:B------:R-:W-:Y:S02]  /*47a0*/  F2FP.BF16.F32.PACK_AB R99, R104, R99 ;  /* 0x000000636863723e */ /* 0x000fe400000010ff */
[----:B------:R-:W-:-:S04]  /*47b0*/  ISETP.GE.U32.AND.EX P0, PT, R151, 0x1000000, PT, P0 ;  /* 0x010000009700780c */ /* 0x000fc80003f06100 */
[----:B------:R-:W-:Y:S01]  /*47c0*/  FSEL R188, R92, RZ, P0 ;  /* 0x000000ff5cbc7208 */ /* 0x000fe20000000000 */
[----:B------:R-:W-:Y:S01]  /*47d0*/  FFMA.FTZ R92, R146, R107, R186 ;  /* 0x0000006b925c7223 */ /* 0x000fe200000100ba */
[----:B------:R-:W-:Y:S02]  /*47e0*/  LOP3.LUT P0, RZ, R109, 0xff, RZ, 0xc0, !PT ;  /* 0x000000ff6dff7812 */ /* 0x000fe4000780c0ff */
[----:B------:R-:W-:Y:S01]  /*47f0*/  F2FP.BF16.F32.PACK_AB R95, R188, R95 ;  /* 0x0000005fbc5f723e */ /* 0x000fe200000010ff */
[----:B------:R-:W-:Y:S01]  /*4800*/  FADD.FTZ R92, R147, -R92 ;  /* 0x8000005c935c7221 */ /* 0x000fe20000010000 */
[----:B------:R-:W-:Y:S02]  /*4810*/  FSEL R98, R93, RZ, P0 ;  /* 0x000000ff5d627208 */ /* 0x000fe40000000000 */
[----:B------:R-:W-:Y:S01]  /*4820*/  LOP3.LUT P0, RZ, R151, 0xff, RZ, 0xc0, !PT ;  /* 0x000000ff97ff7812 */ /* 0x000fe2000780c0ff */
[----:B------:R-:W-:-:S03]  /*4830*/  FFMA.FTZ R92, R114, R92, R73 ;  /* 0x0000005c725c7223 */ /* 0x000fc60000010049 */
[----:B------:R-:W-:Y:S01]  /*4840*/  FSEL R94, R93, RZ, P0 ;  /* 0x000000ff5d5e7208 */ /* 0x000fe20000000000 */
[----:B------:R-:W-:Y:S01]  /*4850*/  FMUL.FTZ R92, R92, UR14 ;  /* 0x0000000e5c5c7c20 */ /* 0x000fe20008410000 */
[----:B------:R-:W-:Y:S01]  /*4860*/  LOP3.LUT P0, RZ, R109, 0xff00, RZ, 0xc0, !PT ;  /* 0x0000ff006dff7812 */ /* 0x000fe2000780c0ff */
[----:B------:R-:W-:-:S03]  /*4870*/  FFMA.FTZ R93, R141, R107, R186 ;  /* 0x0000006b8d5d7223 */ /* 0x000fc600000100ba */
[----:B------:R-:W-:Y:S01]  /*4880*/  FSEL R189, R92, RZ, P0 ;  /* 0x000000ff5cbd7208 */ /* 0x000fe20000000000 */
[----:B------:R-:W-:Y:S01]  /*4890*/  FADD.FTZ R93, R142, -R93 ;  /* 0x8000005d8e5d7221 */ /* 0x000fe20000010000 */
[----:B------:R-:W-:Y:S02]  /*48a0*/  LOP3.LUT P0, RZ, R151, 0xff00, RZ, 0xc0, !PT ;  /* 0x0000ff0097ff7812 */ /* 0x000fe4000780c0ff */
[----:B------:R-:W-:Y:S01]  /*48b0*/  F2FP.BF16.F32.PACK_AB R98, R189, R98 ;  /* 0x00000062bd62723e */ /* 0x000fe200000010ff */
[----:B------:R-:W-:Y:S01]  /*48c0*/  FFMA.FTZ R93, R114, R93, R70 ;  /* 0x0000005d725d7223 */ /* 0x000fe20000010046 */
[----:B------:R-:W-:Y:S01]  /*48d0*/  FSEL R191, R92, RZ, P0 ;  /* 0x000000ff5cbf7208 */ /* 0x000fe20000000000 */
[----:B------:R-:W-:Y:S01]  /*48e0*/  FFMA.FTZ R92, R140, R107, R186 ;  /* 0x0000006b8c5c7223 */ /* 0x000fe200000100ba */
[----:B------:R-:W-:Y:S01]  /*48f0*/  LOP3.LUT P0, RZ, R108, 0xff0000, RZ, 0xc0, !PT ;  /* 0x00ff00006cff7812 */ /* 0x000fe2000780c0ff */
[----:B------:R-:W-:Y:S01]  /*4900*/  FMUL.FTZ R93, R93, UR14 ;  /* 0x0000000e5d5d7c20 */ /* 0x000fe20008410000 */
[----:B------:R-:W-:Y:S01]  /*4910*/  F2FP.BF16.F32.PACK_AB R94, R191, R94 ;  /* 0x0000005ebf5e723e */ /* 0x000fe200000010ff */
[----:B------:R-:W-:-:S03]  /*4920*/  FADD.FTZ R92, R143, -R92 ;  /* 0x8000005c8f5c7221 */ /* 0x000fc60000010000 */
[----:B------:R-:W-:Y:S01]  /*4930*/  FSEL R97, R93, RZ, P0 ;  /* 0x000000ff5d617208 */ /* 0x000fe20000000000 */
[----:B------:R-:W-:Y:S01]  /*4940*/  FFMA.FTZ R92, R114, R92, R71 ;  /* 0x0000005c725c7223 */ /* 0x000fe20000010047 */
        /* <DEDUP_REMOVED lines=8> */
[----:B------:R-:W-:Y:S01]  /*49d0*/  FFMA.FTZ R93, R114, R93, R68 ;  /* 0x0000005d725d7223 */ /* 0x000fe20000010044 */
[----:B------:R-:W-:Y:S02]  /*49e0*/  F2FP.BF16.F32.PACK_AB R97, R102, R97 ;  /* 0x000000616661723e */ /* 0x000fe400000010ff */
[----:B------:R-:W-:Y:S01]  /*49f0*/  FSEL R105, R92, RZ, P0 ;  /* 0x000000ff5c697208 */ /* 0x000fe20000000000 */
[----:B------:R-:W-:Y:S01]  /*4a00*/  FFMA.FTZ R92, R136, R107, R186 ;  /* 0x0000006b885c7223 */ /* 0x000fe200000100ba */
[----:B------:R-:W-:Y:S01]  /*4a10*/  LOP3.LUT P0, RZ, R108, 0xff00, RZ, 0xc0, !PT ;  /* 0x0000ff006cff7812 */ /* 0x000fe2000780c0ff */
[----:B------:R-:W-:-:S02]  /*4a20*/  FMUL.FTZ R93, R93, UR14 ;  /* 0x0000000e5d5d7c20 */ /* 0x000fc40008410000 */
[----:B------:R-:W-:-:S04]  /*4a30*/  FADD.FTZ R92, R139, -R92 ;  /* 0x8000005c8b5c7221 */ /* 0x000fc80000010000 */
[----:B------:R-:W-:-:S04]  /*4a40*/  FFMA.FTZ R92, R114, R92, R69 ;  /* 0x0000005c725c7223 */ /* 0x000fc80000010045 */
[----:B------:R-:W-:-:S05]  /*4a50*/  FMUL.FTZ R92, R92, UR14 ;  /* 0x0000000e5c5c7c20 */ /* 0x000fca0008410000 */
        /* <DEDUP_REMOVED lines=11> */
.L_x_1227:
[----:B0-----:R-:W0:Y:S02]  /*4b10*/  LDC.64 R92, c[0x0][0x478] ;  /* 0x00011e00ff5c7b82 */ /* 0x001e240000000a00 */
[----:B0-----:R-:W-:-:S04]  /*4b20*/  ISETP.NE.U32.AND P6, PT, R92, RZ, PT ;  /* 0x000000ff5c00720c */ /* 0x001fc80003fc5070 */
[----:B------:R-:W-:-:S13]  /*4b30*/  ISETP.NE.AND.EX P6, PT, R93, RZ, PT, P6 ;  /* 0x000000ff5d00720c */ /* 0x000fda0003fc5360 */
[----:B------:R-:W-:Y:S05]  /*4b40*/  @!P6 BRA `(.L_x_1230) ;  /* 0x00000004002ce947 */ /* 0x000fea0003800000 */
[-CC-:B------:R-:W-:Y:S01]  /*4b50*/  FFMA.FTZ R85, R149, R107.reuse, R186.reuse ;  /* 0x0000006b95557223 */ /* 0x180fe200000100ba */
[----:B------:R-:W-:Y:S01]  /*4b60*/  LOP3.LUT P0, RZ, R109, 0xff0000, RZ, 0xc0, !PT ;  /* 0x00ff00006dff7812 */ /* 0x000fe2000780c0ff */
[--C-:B------:R-:W-:Y:S02]  /*4b70*/  FFMA.FTZ R191, R137, R107, R186.reuse ;  /* 0x0000006b89bf7223 */ /* 0x100fe400000100ba */
[----:B------:R-:W-:Y:S02]  /*4b80*/  FADD.FTZ R85, R148, -R85 ;  /* 0x8000005594557221 */ /* 0x000fe40000010000 */
[----:B------:R-:W-:Y:S02]  /*4b90*/  FADD.FTZ R191, R138, -R191 ;  /* 0x800000bf8abf7221 */ /* 0x000fe40000010000 */
[----:B-----5:R-:W-:Y:S01]  /*4ba0*/  FMUL.FTZ R90, R114, R85 ;  /* 0x00000055725a7220 */ /* 0x020fe20000410000 */
[----:B------:R-:W-:-:S03]  /*4bb0*/  FFMA.FTZ R85, R145, R107, R186 ;  /* 0x0000006b91557223 */ /* 0x000fc600000100ba */
[----:B------:R-:W-:Y:S01]  /*4bc0*/  FMUL.FTZ R84, R90, UR14 ;  /* 0x0000000e5a547c20 */ /* 0x000fe20008410000 */
[----:B------:R-:W-:-:S04]  /*4bd0*/  FADD.FTZ R85, R144, -R85 ;  /* 0x8000005590557221 */ /* 0x000fc80000010000 */
[----:B------:R-:W-:Y:S01]  /*4be0*/  FSEL R99, R84, RZ, P0 ;  /* 0x000000ff54637208 */ /* 0x000fe20000000000 */
[----:B------:R-:W-:Y:S01]  /*4bf0*/  FMUL.FTZ R88, R114, R85 ;  /* 0x0000005572587220 */ /* 0x000fe20000410000 */
        /* <DEDUP_REMOVED lines=8> */
[C---:B------:R-:W-:Y:S02]  /*4c80*/  FMUL.FTZ R86, R114.reuse, R85 ;  /* 0x0000005572567220 */ /* 0x040fe40000410000 */
[----:B------:R-:W-:-:S04]  /*4c90*/  FMUL.FTZ R91, R114, R91 ;  /* 0x0000005b725b7220 */ /* 0x000fc80000410000 */
        /* <DEDUP_REMOVED lines=47> */
[----:B------:R-:W-:-:S05]  /*4f90*/  FMUL.FTZ R92, R84, UR14 ;  /* 0x0000000e545c7c20 */ /* 0x000fca0008410000 */
[----:B------:R-:W-:Y:S02]  /*4fa0*/  FSEL R96, R92, RZ, P0 ;  /* 0x000000ff5c607208 */ /* 0x000fe40000000000 */
[----:B------:R-:W-:Y:S02]  /*4fb0*/  LOP3.LUT P0, RZ, R150, 0xff, RZ, 0xc0, !PT ;  /* 0x000000ff96ff7812 */ /* 0x000fe4000780c0ff */
[----:B------:R-:W-:Y:S02]  /*4fc0*/  F2FP.BF16.F32.PACK_AB R96, R101, R96 ;  /* 0x000000606560723e */ /* 0x000fe400000010ff */
[----:B------:R-:W-:-:S04]  /*4fd0*/  FSEL R92, R92, RZ, P0 ;  /* 0x000000ff5c5c7208 */ /* 0x000fc80000000000 */
[----:B------:R-:W-:Y:S01]  /*4fe0*/  F2FP.BF16.F32.PACK_AB R92, R103, R92 ;  /* 0x0000005c675c723e */ /* 0x000fe200000010ff */
[----:B------:R-:W-:Y:S06]  /*4ff0*/  BRA `(.L_x_1229) ;  /* 0x0000001000b47947 */ /* 0x000fec0003800000 */
.L_x_1230:
        /* <DEDUP_REMOVED lines=75> */
.L_x_1226:
        /* <DEDUP_REMOVED lines=8> */
[----:B------:R-:W-:Y:S01]  /*5530*/  LOP3.LUT P0, RZ, R109, 0xff0000, RZ, 0xc0, !PT ;  /* 0x00ff00006dff7812 */ /* 0x000fe2000780c0ff */
[-CC-:B------:R-:W-:Y:S01]  /*5540*/  FFMA.FTZ R88, R140, R107.reuse, R186.reuse ;  /* 0x0000006b8c587223 */ /* 0x180fe200000100ba */
[----:B------:R-:W-:Y:S01]  /*5550*/  FFMA.FTZ R98, R146, R107, R186 ;  /* 0x0000006b92627223 */ /* 0x000fe200000100ba */
[----:B------:R-:W-:Y:S02]  /*5560*/  FADD.FTZ R85, R148, -R85 ;  /* 0x8000005594557221 */ /* 0x000fe40000010000 */
[----:B------:R-:W-:Y:S01]  /*5570*/  FADD.FTZ R88, R143, -R88 ;  /* 0x800000588f587221 */ /* 0x000fe20000010000 */
[----:B------:R-:W-:Y:S01]  /*5580*/  FADD.FTZ R98, R147, -R98 ;  /* 0x8000006293627221 */ /* 0x000fe20000010000 */
[C---:B-----5:R-:W-:Y:S01]  /*5590*/  FFMA.FTZ R90, R114.reuse, R85, R74 ;  /* 0x00000055725a7223 */ /* 0x060fe2000001004a */
[-CC-:B------:R-:W-:Y:S01]  /*55a0*/  FFMA.FTZ R85, R137, R107.reuse, R186.reuse ;  /* 0x0000006b89557223 */ /* 0x180fe200000100ba */
[C---:B------:R-:W-:Y:S01]  /*55b0*/  FFMA.FTZ R87, R114.reuse, R88, R71 ;  /* 0x0000005872577223 */ /* 0x040fe20000010047 */
[----:B------:R-:W-:Y:S01]  /*55c0*/  FFMA.FTZ R89, R114, R98, R73 ;  /* 0x0000006272597223 */ /* 0x000fe20000010049 */
[----:B------:R-:W-:Y:S01]  /*55d0*/  FMUL.FTZ R84, R90, UR14 ;  /* 0x0000000e5a547c20 */ /* 0x000fe20008410000 */
[----:B------:R-:W-:Y:S01]  /*55e0*/  FADD.FTZ R85, R138, -R85 ;  /* 0x800000558a557221 */ /* 0x000fe20000010000 */
[----:B------:R-:W-:-:S03]  /*55f0*/  FFMA.FTZ R98, R136, R107, R186 ;  /* 0x0000006b88627223 */ /* 0x000fc600000100ba */
[----:B------:R-:W-:Y:S01]  /*5600*/  FSEL R99, R84, RZ, P0 ;  /* 0x000000ff54637208 */ /* 0x000fe20000000000 */
[----:B------:R-:W-:Y:S01]  /*5610*/  FFMA.FTZ R84, R156, R107, R186 ;  /* 0x0000006b9c547223 */ /* 0x000fe200000100ba */
[----:B------:R-:W-:Y:S01]  /*5620*/  ISETP.GE.U32.AND P0, PT, R108, RZ, PT ;  /* 0x000000ff6c00720c */ /* 0x000fe20003f06070 */
[----:B------:R-:W-:Y:S02]  /*5630*/  FADD.FTZ R98, R139, -R98 ;  /* 0x800000628b627221 */ /* 0x000fe40000010000 */
[----:B------:R-:W-:Y:S01]  /*5640*/  FADD.FTZ R84, R157, -R84 ;  /* 0x800000549d547221 */ /* 0x000fe20000010000 */
[----:B------:R-:W-:-:S03]  /*5650*/  ISETP.GE.U32.AND.EX P0, PT, R109, 0x1000000, PT, P0 ;  /* 0x010000006d00780c */ /* 0x000fc60003f06100 */
[----:B------:R-:W-:-:S04]  /*5660*/  FFMA.FTZ R91, R114, R84, R75 ;  /* 0x00000054725b7223 */ /* 0x000fc8000001004b */
[----:B------:R-:W-:-:S05]  /*5670*/  FMUL.FTZ R84, R91, UR14 ;  /* 0x0000000e5b547c20 */ /* 0x000fca0008410000 */
[----:B------:R-:W-:Y:S01]  /*5680*/  FSEL R104, R84, RZ, P0 ;  /* 0x000000ff54687208 */ /* 0x000fe20000000000 */
[----:B------:R-:W-:Y:S01]  /*5690*/  FFMA.FTZ R84, R114, R85, R68 ;  /* 0x0000005572547223 */ /* 0x000fe20000010044 */
[----:B------:R-:W-:Y:S02]  /*56a0*/  LOP3.LUT P0, RZ, R108, 0xff, RZ, 0xc0, !PT ;  /* 0x000000ff6cff7812 */ /* 0x000fe4000780c0ff */
[----:B------:R-:W-:Y:S01]  /*56b0*/  F2FP.BF16.F32.PACK_AB R99, R104, R99 ;  /* 0x000000636863723e */ /* 0x000fe200000010ff */
[----:B------:R-:W-:-:S05]  /*56c0*/  FMUL.FTZ R85, R84, UR14 ;  /* 0x0000000e54557c20 */ /* 0x000fca0008410000 */
[----:B------:R-:W-:Y:S01]  /*56d0*/  FSEL R96, R85, RZ, P0 ;  /* 0x000000ff55607208 */ /* 0x000fe20000000000 */
[----:B------:R-:W-:Y:S01]  /*56e0*/  FFMA.FTZ R85, R141, R107, R186 ;  /* 0x0000006b8d557223 */ /* 0x000fe200000100ba */
[----:B------:R-:W-:-:S03]  /*56f0*/  LOP3.LUT P0, RZ, R108, 0xff0000, RZ, 0xc0, !PT ;  /* 0x00ff00006cff7812 */ /* 0x000fc6000780c0ff */
[----:B------:R-:W-:-:S04]  /*5700*/  FADD.FTZ R85, R142, -R85 ;  /* 0x800000558e557221 */ /* 0x000fc80000010000 */
[----:B------:R-:W-:-:S04]  /*5710*/  FFMA.FTZ R86, R114, R85, R70 ;  /* 0x0000005572567223 */ /* 0x000fc80000010046 */
[----:B------:R-:W-:-:S05]  /*5720*/  FMUL.FTZ R85, R86, UR14 ;  /* 0x0000000e56557c20 */ /* 0x000fca0008410000 */
[----:B------:R-:W-:Y:S01]  /*5730*/  FSEL R100, R85, RZ, P0 ;  /* 0x000000ff55647208 */ /* 0x000fe20000000000 */
[----:B------:R-:W-:Y:S01]  /*5740*/  FMUL.FTZ R85, R87, UR14 ;  /* 0x0000000e57557c20 */ /* 0x000fe20008410000 */
[----:B------:R-:W-:-:S04]  /*5750*/  LOP3.LUT P0, RZ, R108, 0xff000000, RZ, 0xc0, !PT ;  /* 0xff0000006cff7812 */ /* 0x000fc8000780c0ff */
        /* <DEDUP_REMOVED lines=11> */
[----:B------:R-:W-:Y:S02]  /*5810*/  LOP3.LUT P0, RZ, R108, 0xff00, RZ, 0xc0, !PT ;  /* 0x0000ff006cff7812 */ /* 0x000fe4000780c0ff */
[----:B------:R-:W-:Y:S01]  /*5820*/  F2FP.BF16.F32.PACK_AB R98, R105, R102 ;  /* 0x000000666962723e */ /* 0x000fe200000010ff */
[----:B------:R-:W-:-:S05]  /*5830*/  FMUL.FTZ R97, R85, UR14 ;  /* 0x0000000e55617c20 */ /* 0x000fca0008410000 */
[----:B------:R-:W-:Y:S02]  /*5840*/  FSEL R101, R97, RZ, P0 ;  /* 0x000000ff61657208 */ /* 0x000fe40000000000 */
[----:B------:R-:W-:Y:S02]  /*5850*/  F2FP.BF16.F32.PACK_AB R97, R103, R100 ;  /* 0x000000646761723e */ /* 0x000fe400000010ff */
[----:B------:R-:W-:Y:S01]  /*5860*/  F2FP.BF16.F32.PACK_AB R96, R101, R96 ;  /* 0x000000606560723e */ /* 0x000fe200000010ff */
[----:B------:R-:W-:Y:S06]  /*5870*/  BRA `(.L_x_1229) ;  /* 0x0000000800947947 */ /* 0x000fec0003800000 */
.L_x_1232:
[-CC-:B------:R-:W-:Y:S01]  /*5880*/  FFMA.FTZ R97, R149, R107.reuse, R186.reuse ;  /* 0x0000006b95617223 */ /* 0x180fe200000100ba */
[----:B------:R-:W-:Y:S01]  /*5890*/  FFMA.FTZ R96, R156, R107, R186 ;  /* 0x0000006b9c607223 */ /* 0x000fe200000100ba */
[----:B------:R-:W-:Y:S02]  /*58a0*/  LOP3.LUT P0, RZ, R109, 0xff0000, RZ, 0xc0, !PT ;  /* 0x00ff00006dff7812 */ /* 0x000fe4000780c0ff */
[----:B------:R-:W-:Y:S01]  /*58b0*/  FADD.FTZ R97, R148, -R97 ;  /* 0x8000006194617221 */ /* 0x000fe20000010000 */
[----:B------:R-:W-:-:S03]  /*58c0*/  FADD.FTZ R96, R157, -R96 ;  /* 0x800000609d607221 */ /* 0x000fc60000010000 */
[C---:B-----5:R-:W-:Y:S01]  /*58d0*/  FFMA.FTZ R97, R114.reuse, R97, R74 ;  /* 0x0000006172617223 */ /* 0x060fe2000001004a */
[----:B------:R-:W-:-:S03]  /*58e0*/  FFMA.FTZ R96, R114, R96, R75 ;  /* 0x0000006072607223 */ /* 0x000fc6000001004b */
[----:B------:R-:W-:Y:S01]  /*58f0*/  FMUL.FTZ R97, R97, UR14 ;  /* 0x0000000e61617c20 */ /* 0x000fe20008410000 */
[----:B------:R-:W-:-:S04]  /*5900*/  FMUL.FTZ R96, R96, UR14 ;  /* 0x0000000e60607c20 */ /* 0x000fc80008410000 */
[----:B------:R-:W-:Y:S01]  /*5910*/  FSEL R99, R97, RZ, P0 ;  /* 0x000000ff61637208 */ /* 0x000fe20000000000 */
[----:B------:R-:W-:Y:S01]  /*5920*/  FFMA.FTZ R97, R145, R107, R186 ;  /* 0x0000006b91617223 */ /* 0x000fe200000100ba */
[----:B------:R-:W-:-:S03]  /*5930*/  ISETP.GE.U32.AND P0, PT, R108, RZ, PT ;  /* 0x000000ff6c00720c */ /* 0x000fc60003f06070 */
[----:B------:R-:W-:Y:S01]  /*5940*/  FADD.FTZ R97, R144, -R97 ;  /* 0x8000006190617221 */ /* 0x000fe20000010000 */
[----:B------:R-:W-:-:S03]  /*5950*/  ISETP.GE.U32.AND.EX P0, PT, R109, 0x1000000, PT, P0 ;  /* 0x010000006d00780c */ /* 0x000fc60003f06100 */
        /* <DEDUP_REMOVED lines=9> */
[----:B------:R-:W-:Y:S01]  /*59f0*/  LOP3.LUT P0, RZ, R109, 0xff00, RZ, 0xc0, !PT ;  /* 0x0000ff006dff7812 */ /* 0x000fe2000780c0ff */
[----:B------:R-:W-:Y:S02]  /*5a00*/  FFMA.FTZ R97, R141, R107, R186 ;  /* 0x0000006b8d617223 */ /* 0x000fe400000100ba */
[----:B------:R-:W-:Y:S02]  /*5a10*/  FMUL.FTZ R96, R96, UR14 ;  /* 0x0000000e60607c20 */ /* 0x000fe40008410000 */
[----:B------:R-:W-:-:S03]  /*5a20*/  FADD.FTZ R97, R142, -R97 ;  /* 0x800000618e617221 */ /* 0x000fc60000010000 */
[----:B------:R-:W-:Y:S01]  /*5a30*/  FSEL R105, R96, RZ, P0 ;  /* 0x000000ff60697208 */ /* 0x000fe20000000000 */
[----:B------:R-:W-:Y:S01]  /*5a40*/  FFMA.FTZ R96, R140, R107, R186 ;  /* 0x0000006b8c607223 */ /* 0x000fe200000100ba */
[----:B------:R-:W-:Y:S01]  /*5a50*/  FFMA.FTZ R97, R114, R97, R70 ;  /* 0x0000006172617223 */ /* 0x000fe20000010046 */
[----:B------:R-:W-:Y:S02]  /*5a60*/  LOP3.LUT P0, RZ, R108, 0xff0000, RZ, 0xc0, !PT ;  /* 0x00ff00006cff7812 */ /* 0x000fe4000780c0ff */
[----:B------:R-:W-:Y:S01]  /*5a70*/  FADD.FTZ R96, R143, -R96 ;  /* 0x800000608f607221 */ /* 0x000fe20000010000 */
[----:B------:R-:W-:Y:S01]  /*5a80*/  FMUL.FTZ R97, R97, UR14 ;  /* 0x0000000e61617c20 */ /* 0x000fe20008410000 */
[----:B------:R-:W-:Y:S02]  /*5a90*/  F2FP.BF16.F32.PACK_AB R98, R105, R98 ;  /* 0x000000626962723e */ /* 0x000fe400000010ff */
[----:B------:R-:W-:Y:S02]  /*5aa0*/  FFMA.FTZ R96, R114, R96, R71 ;  /* 0x0000006072607223 */ /* 0x000fe40000010047 */
[----:B------:R-:W-:Y:S01]  /*5ab0*/  FSEL R100, R97, RZ, P0 ;  /* 0x000000ff61647208 */ /* 0x000fe20000000000 */
[----:B------:R-:W-:Y:S01]  /*5ac0*/  FFMA.FTZ R97, R137, R107, R186 ;  /* 0x0000006b89617223 */ /* 0x000fe200000100ba */
[----:B------:R-:W-:Y:S01]  /*5ad0*/  FMUL.FTZ R96, R96, UR14 ;  /* 0x0000000e60607c20 */ /* 0x000fe20008410000 */
[----:B------:R-:W-:-:S02]  /*5ae0*/  LOP3.LUT P0, RZ, R108, 0xff000000, RZ, 0xc0, !PT ;  /* 0xff0000006cff7812 */ /* 0x000fc4000780c0ff */
[----:B------:R-:W-:Y:S02]  /*5af0*/  FADD.FTZ R97, R138, -R97 ;  /* 0x800000618a617221 */ /* 0x000fe40000010000 */
[----:B------:R-:W-:Y:S01]  /*5b00*/  FSEL R103, R96, RZ, P0 ;  /* 0x000000ff60677208 */ /* 0x000fe20000000000 */
[----:B------:R-:W-:Y:S01]  /*5b10*/  FFMA.FTZ R96, R136, R107, R186 ;  /* 0x0000006b88607223 */ /* 0x000fe200000100ba */
[----:B------:R-:W-:Y:S01]  /*5b20*/  LOP3.LUT P0, RZ, R108, 0xff00, RZ, 0xc0, !PT ;  /* 0x0000ff006cff7812 */ /* 0x000fe2000780c0ff */
[C---:B------:R-:W-:Y:S02]  /*5b30*/  FFMA.FTZ R97, R114.reuse, R97, R68 ;  /* 0x0000006172617223 */ /* 0x040fe40000010044 */
[----:B------:R-:W-:Y:S02]  /*5b40*/  FADD.FTZ R96, R139, -R96 ;  /* 0x800000608b607221 */ /* 0x000fe40000010000 */
[----:B------:R-:W-:Y:S02]  /*5b50*/  FMUL.FTZ R97, R97, UR14 ;  /* 0x0000000e61617c20 */ /* 0x000fe40008410000 */
[----:B------:R-:W-:-:S04]  /*5b60*/  FFMA.FTZ R96, R114, R96, R69 ;  /* 0x0000006072607223 */ /* 0x000fc80000010045 */
[----:B------:R-:W-:-:S05]  /*5b70*/  FMUL.FTZ R96, R96, UR14 ;  /* 0x0000000e60607c20 */ /* 0x000fca0008410000 */
[----:B------:R-:W-:Y:S02]  /*5b80*/  FSEL R101, R96, RZ, P0 ;  /* 0x000000ff60657208 */ /* 0x000fe40000000000 */
[----:B------:R-:W-:-:S04]  /*5b90*/  LOP3.LUT P0, RZ, R108, 0xff, RZ, 0xc0, !PT ;  /* 0x000000ff6cff7812 */ /* 0x000fc8000780c0ff */
[----:B------:R-:W-:Y:S02]  /*5ba0*/  FSEL R96, R97, RZ, P0 ;  /* 0x000000ff61607208 */ /* 0x000fe40000000000 */
[----:B------:R-:W-:Y:S02]  /*5bb0*/  F2FP.BF16.F32.PACK_AB R97, R103, R100 ;  /* 0x000000646761723e */ /* 0x000fe400000010ff */
[----:B------:R-:W-:Y:S01]  /*5bc0*/  F2FP.BF16.F32.PACK_AB R96, R101, R96 ;  /* 0x000000606560723e */ /* 0x000fe200000010ff */
[----:B------:R-:W-:Y:S06]  /*5bd0*/  BRA `(.L_x_1229) ;  /* 0x0000000400bc7947 */ /* 0x000fec0003800000 */
.L_x_1231:
        /* <DEDUP_REMOVED lines=11> */
[C---:B-----5:R-:W-:Y:S01]  /*5c90*/  FMUL.FTZ R90, R114.reuse, R85 ;  /* 0x00000055725a7220 */ /* 0x060fe20000410000 */
[--C-:B------:R-:W-:Y:S01]  /*5ca0*/  FFMA.FTZ R85, R137, R107, R186.reuse ;  /* 0x0000006b89557223 */ /* 0x100fe200000100ba */
[C---:B------:R-:W-:Y:S01]  /*5cb0*/  FMUL.FTZ R87, R114.reuse, R87 ;  /* 0x0000005772577220 */ /* 0x040fe20000410000 */
[----:B------:R-:W-:Y:S01]  /*5cc0*/  FMUL.FTZ R89, R114, R89 ;  /* 0x0000005972597220 */ /* 0x000fe20000410000 */
[----:B------:R-:W-:Y:S01]  /*5cd0*/  FMUL.FTZ R84, R90, UR14 ;  /* 0x0000000e5a547c20 */ /* 0x000fe20008410000 */
[----:B------:R-:W-:Y:S01]  /*5ce0*/  FADD.FTZ R85, R138, -R85 ;  /* 0x800000558a557221 */ /* 0x000fe20000010000 */
[----:B------:R-:W-:-:S03]  /*5cf0*/  FFMA.FTZ R98, R136, R107, R186 ;  /* 0x0000006b88627223 */ /* 0x000fc600000100ba */
        /* <DEDUP_REMOVED lines=8> */
[----:B------:R-:W-:Y:S01]  /*5d80*/  FMUL.FTZ R84, R114, R85 ;  /* 0x0000005572547220 */ /* 0x000fe20000410000 */
[----:B------:R-:W-:Y:S02]  /*5d90*/  LOP3.LUT P0, RZ, R108, 0xff, RZ, 0xc0, !PT ;  /* 0x000000ff6cff7812 */ /* 0x000fe4000780c0ff */
[----:B------:R-:W-:Y:S01]  /*5da0*/  F2FP.BF16.F32.PACK_AB R99, R104, R99 ;  /* 0x000000636863723e */ /* 0x000fe200000010ff */
        /* <DEDUP_REMOVED lines=26> */
[----:B------:R-:W-:Y:S02]  /*5f50*/  F2FP.BF16.F32.PACK_AB R97, R103, R100 ;  /* 0x000000646761723e */ /* 0x000fe400000010ff */
[----:B------:R-:W-:Y:S01]  /*5f60*/  F2FP.BF16.F32.PACK_AB R96, R101, R96 ;  /* 0x000000606560723e */ /* 0x000fe200000010ff */
[----:B------:R-:W-:Y:S06]  /*5f70*/  BRA `(.L_x_1229) ;  /* 0x0000000000d47947 */ /* 0x000fec0003800000 */
.L_x_1233:
        /* <DEDUP_REMOVED lines=53> */
.L_x_1229:
        /* <DEDUP_REMOVED lines=11> */
.L_x_1225:
[----:B------:R-:W-:Y:S05]  /*6380*/  BSYNC.RECONVERGENT B0 ;  /* 0x0000000000007941 */ /* 0x000fea0003800200 */
.L_x_1224:
        /* <DEDUP_REMOVED lines=13> */
[----:B------:R-:W-:Y:S01]  /*6460*/  ISETP.GE.U32.AND P0, PT, R112, RZ, PT ;  /* 0x000000ff7000720c */ /* 0x000fe20003f06070 */
[----:B------:R-:W-:Y:S02]  /*6470*/  FFMA.FTZ R85, R171, R107, R186 ;  /* 0x0000006bab557223 */ /* 0x000fe400000100ba */
[----:B------:R-:W-:Y:S01]  /*6480*/  FADD.FTZ R84, R173, -R84 ;  /* 0x80000054ad547221 */ /* 0x000fe20000010000 */
[----:B------:R-:W-:Y:S01]  /*6490*/  ISETP.GE.U32.AND.EX P0, PT, R113, 0x1000000, PT, P0 ;  /* 0x010000007100780c */ /* 0x000fe20003f06100 */
[----:B------:R-:W-:Y:S02]  /*64a0*/  FADD.FTZ R85, R170, -R85 ;  /* 0x80000055aa557221 */ /* 0x000fe40000010000 */
[C---:B-----5:R-:W-:Y:S02]  /*64b0*/  FFMA.FTZ R91, R114.reuse, R84, R83 ;  /* 0x00000054725b7223 */ /* 0x060fe40000010053 */
[----:B------:R-:W-:Y:S01]  /*64c0*/  FFMA.FTZ R90, R114, R85, R82 ;  /* 0x00000055725a7223 */ /* 0x000fe20000010052 */
[----:B------:R-:W-:Y:S01]  /*64d0*/  FFMA.FTZ R85, R167, R107, R186 ;  /* 0x0000006ba7557223 */ /* 0x000fe200000100ba */
[----:B------:R-:W-:-:S03]  /*64e0*/  FMUL.FTZ R84, R91, UR14 ;  /* 0x0000000e5b547c20 */ /* 0x000fc60008410000 */
[----:B------:R-:W-:Y:S02]  /*64f0*/  FADD.FTZ R85, R166, -R85 ;  /* 0x80000055a6557221 */ /* 0x000fe40000010000 */
[----:B------:R-:W-:Y:S02]  /*6500*/  FSEL R104, R84, RZ, P0 ;  /* 0x000000ff54687208 */ /* 0x000fe40000000000 */
[----:B------:R-:W-:Y:S01]  /*6510*/  ISETP.GE.U32.AND P0, PT, R154, RZ, PT ;  /* 0x000000ff9a00720c */ /* 0x000fe20003f06070 */
[----:B------:R-:W-:Y:S01]  /*6520*/  FFMA.FTZ R88, R114, R85, R80 ;  /* 0x0000005572587223 */ /* 0x000fe20000010050 */
[----:B------:R-:W-:Y:S02]  /*6530*/  FFMA.FTZ R85, R163, R107, R186 ;  /* 0x0000006ba3557223 */ /* 0x000fe400000100ba */
[----:B------:R-:W-:Y:S02]  /*6540*/  ISETP.GE.U32.AND.EX P0, PT, R155, 0x1000000, PT, P0 ;  /* 0x010000009b00780c */ /* 0x000fe40003f06100 */
[----:B------:R-:W-:-:S02]  /*6550*/  FADD.FTZ R85, R164, -R85 ;  /* 0x80000055a4557221 */ /* 0x000fc40000010000 */
[----:B------:R-:W-:Y:S01]  /*6560*/  FSEL R188, R84, RZ, P0 ;  /* 0x000000ff54bc7208 */ /* 0x000fe20000000000 */
[----:B------:R-:W-:Y:S01]  /*6570*/  FMUL.FTZ R84, R90, UR14 ;  /* 0x0000000e5a547c20 */ /* 0x000fe20008410000 */
[----:B------:R-:W-:Y:S01]  /*6580*/  LOP3.LUT P0, RZ, R113, 0xff0000, RZ, 0xc0, !PT ;  /* 0x00ff000071ff7812 */ /* 0x000fe2000780c0ff */
[----:B------:R-:W-:-:S03]  /*6590*/  FFMA.FTZ R86, R114, R85, R78 ;  /* 0x0000005572567223 */ /* 0x000fc6000001004e */
[----:B------:R-:W-:Y:S02]  /*65a0*/  FSEL R99, R84, RZ, P0 ;  /* 0x000000ff54637208 */ /* 0x000fe40000000000 */
        /* <DEDUP_REMOVED lines=37> */
[----:B------:R-:W-:-:S02]  /*6800*/  FADD.FTZ R84, R161, -R84 ;  /* 0x80000054a1547221 */ /* 0x000fc40000010000 */
[----:B------:R-:W-:Y:S02]  /*6810*/  FADD.FTZ R107, R160, -R107 ;  /* 0x8000006ba06b7221 */ /* 0x000fe40000010000 */
[----:B------:R-:W-:-:S04]  /*6820*/  FFMA.FTZ R85, R114, R84, R77 ;  /* 0x0000005472557223 */ /* 0x000fc8000001004d */
[----:B------:R-:W-:-:S05]  /*6830*/  FMUL.FTZ R84, R85, UR14 ;  /* 0x0000000e55547c20 */ /* 0x000fca0008410000 */
[----:B------:R-:W-:Y:S02]  /*6840*/  FSEL R101, R84, RZ, P0 ;  /* 0x000000ff54657208 */ /* 0x000fe40000000000 */
[----:B------:R-:W-:-:S04]  /*6850*/  LOP3.LUT P0, RZ, R154, 0xff00, RZ, 0xc0, !PT ;  /* 0x0000ff009aff7812 */ /* 0x000fc8000780c0ff */
[----:B------:R-:W-:Y:S01]  /*6860*/  FSEL R103, R84, RZ, P0 ;  /* 0x000000ff54677208 */ /* 0x000fe20000000000 */
[----:B------:R-:W-:Y:S01]  /*6870*/  FFMA.FTZ R84, R114, R107, R76 ;  /* 0x0000006b72547223 */ /* 0x000fe2000001004c */
        /* <DEDUP_REMOVED lines=8> */
.L_x_1238:
[-CC-:B0--3--:R-:W-:Y:S01]  /*6900*/  FFMA.FTZ R93, R171, R107.reuse, R186.reuse ;  /* 0x0000006bab5d7223 */ /* 0x189fe200000100ba */
        /* <DEDUP_REMOVED lines=48> */
[----:B------:R-:W-:Y:S02]  /*6c10*/  FSEL R93, R93, RZ, P0 ;  /* 0x000000ff5d5d7208 */ /* 0x000fe40000000000 */
[----:B------:R-:W-:-:S04]  /*6c20*/  LOP3.LUT P0, RZ, R112, 0xff000000, RZ, 0xc0, !PT ;  /* 0xff00000070ff7812 */ /* 0x000fc8000780c0ff */
[----:B------:R-:W-:Y:S02]  /*6c30*/  FSEL R100, R92, RZ, P0 ;  /* 0x000000ff5c647208 */ /* 0x000fe40000000000 */
[----:B------:R-:W-:Y:S02]  /*6c40*/  LOP3.LUT P0, RZ, R154, 0xff000000, RZ, 0xc0, !PT ;  /* 0xff0000009aff7812 */ /* 0x000fe4000780c0ff */
[----:B------:R-:W-:Y:S02]  /*6c50*/  F2FP.BF16.F32.PACK_AB R97, R100, R97 ;  /* 0x000000616461723e */ /* 0x000fe400000010ff */
[----:B------:R-:W-:Y:S01]  /*6c60*/  FSEL R102, R92, RZ, P0 ;  /* 0x000000ff5c667208 */ /* 0x000fe20000000000 */
[-CC-:B------:R-:W-:Y:S01]  /*6c70*/  FFMA.FTZ R92, R158, R107.reuse, R186.reuse ;  /* 0x0000006b9e5c7223 */ /* 0x180fe200000100ba */
[----:B------:R-:W-:Y:S01]  /*6c80*/  FFMA.FTZ R107, R159, R107, R186 ;  /* 0x0000006b9f6b7223 */ /* 0x000fe200000100ba */
[----:B------:R-:W-:Y:S02]  /*6c90*/  LOP3.LUT P0, RZ, R112, 0xff00, RZ, 0xc0, !PT ;  /* 0x0000ff0070ff7812 */ /* 0x000fe4000780c0ff */
[----:B------:R-:W-:Y:S01]  /*6ca0*/  FADD.FTZ R92, R161, -R92 ;  /* 0x8000005ca15c7221 */ /* 0x000fe20000010000 */
[----:B------:R-:W-:Y:S01]  /*6cb0*/  FADD.FTZ R107, R160, -R107 ;  /* 0x8000006ba06b7221 */ /* 0x000fe20000010000 */
[----:B------:R-:W-:-:S02]  /*6cc0*/  F2FP.BF16.F32.PACK_AB R93, R102, R93 ;  /* 0x0000005d665d723e */ /* 0x000fc400000010ff */
[C---:B------:R-:W-:Y:S01]  /*6cd0*/  FFMA.FTZ R92, R114.reuse, R92, R77 ;  /* 0x0000005c725c7223 */ /* 0x040fe2000001004d */
[----:B------:R-:W-:-:S03]  /*6ce0*/  FFMA.FTZ R107, R114, R107, R76 ;  /* 0x0000006b726b7223 */ /* 0x000fc6000001004c */
[----:B------:R-:W-:Y:S01]  /*6cf0*/  FMUL.FTZ R92, R92, UR14 ;  /* 0x0000000e5c5c7c20 */ /* 0x000fe20008410000 */
[----:B------:R-:W-:-:S04]  /*6d00*/  FMUL.FTZ R107, R107, UR14 ;  /* 0x0000000e6b6b7c20 */ /* 0x000fc80008410000 */
        /* <DEDUP_REMOVED lines=10> */
.L_x_1237:
        /* <DEDUP_REMOVED lines=8> */
[----:B------:R-:W-:Y:S01]  /*6e30*/  ISETP.GE.U32.AND.EX P0, PT, R113, 0x1000000, PT, P0 ;  /* 0x010000007100780c */ /* 0x000fe20003f06100 */
[----:B------:R-:W-:Y:S02]  /*6e40*/  FADD.FTZ R85, R170, -R85 ;  /* 0x80000055aa557221 */ /* 0x000fe40000010000 */
[C---:B-----5:R-:W-:Y:S02]  /*6e50*/  FMUL.FTZ R91, R114.reuse, R91 ;  /* 0x0000005b725b7220 */ /* 0x060fe40000410000 */
[----:B------:R-:W-:Y:S01]  /*6e60*/  FMUL.FTZ R90, R114, R85 ;  /* 0x00000055725a7220 */ /* 0x000fe20000410000 */
[----:B------:R-:W-:Y:S01]  /*6e70*/  FFMA.FTZ R85, R167, R107, R186 ;  /* 0x0000006ba7557223 */ /* 0x000fe200000100ba */
[----:B------:R-:W-:-:S03]  /*6e80*/  FMUL.FTZ R84, R91, UR14 ;  /* 0x0000000e5b547c20 */ /* 0x000fc60008410000 */
[----:B------:R-:W-:Y:S02]  /*6e90*/  FADD.FTZ R85, R166, -R85 ;  /* 0x80000055a6557221 */ /* 0x000fe40000010000 */
[----:B------:R-:W-:Y:S02]  /*6ea0*/  FSEL R104, R84, RZ, P0 ;  /* 0x000000ff54687208 */ /* 0x000fe40000000000 */
[----:B------:R-:W-:Y:S01]  /*6eb0*/  ISETP.GE.U32.AND P0, PT, R154, RZ, PT ;  /* 0x000000ff9a00720c */ /* 0x000fe20003f06070 */
[----:B------:R-:W-:Y:S01]  /*6ec0*/  FMUL.FTZ R88, R114, R85 ;  /* 0x0000005572587220 */ /* 0x000fe20000410000 */
[----:B------:R-:W-:Y:S02]  /*6ed0*/  FFMA.FTZ R85, R163, R107, R186 ;  /* 0x0000006ba3557223 */ /* 0x000fe400000100ba */
[----:B------:R-:W-:Y:S02]  /*6ee0*/  ISETP.GE.U32.AND.EX P0, PT, R155, 0x1000000, PT, P0 ;  /* 0x010000009b00780c */ /* 0x000fe40003f06100 */
[----:B------:R-:W-:-:S02]  /*6ef0*/  FADD.FTZ R85, R164, -R85 ;  /* 0x80000055a4557221 */ /* 0x000fc40000010000 */
[----:B------:R-:W-:Y:S01]  /*6f00*/  FSEL R188, R84, RZ, P0 ;  /* 0x000000ff54bc7208 */ /* 0x000fe20000000000 */
[----:B------:R-:W-:Y:S01]  /*6f10*/  FMUL.FTZ R84, R90, UR14 ;  /* 0x0000000e5a547c20 */ /* 0x000fe20008410000 */
[----:B------:R-:W-:Y:S01]  /*6f20*/  LOP3.LUT P0, RZ, R113, 0xff0000, RZ, 0xc0, !PT ;  /* 0x00ff000071ff7812 */ /* 0x000fe2000780c0ff */
[----:B------:R-:W-:-:S03]  /*6f30*/  FMUL.FTZ R86, R114, R85 ;  /* 0x0000005572567220 */ /* 0x000fc60000410000 */
        /* <DEDUP_REMOVED lines=54> */
.L_x_1240:
        /* <DEDUP_REMOVED lines=75> */
.L_x_1236:
        /* <DEDUP_REMOVED lines=15> */
[C---:B-----5:R-:W-:Y:S01]  /*7840*/  FFMA.FTZ R91, R114.reuse, R84, R83 ;  /* 0x00000054725b7223 */ /* 0x060fe20000010053 */
[C---:B------:R-:W-:Y:S01]  /*7850*/  FFMA.FTZ R90, R114.reuse, R85, R82 ;  /* 0x00000055725a7223 */ /* 0x040fe20000010052 */
[-CC-:B------:R-:W-:Y:S01]  /*7860*/  FFMA.FTZ R85, R159, R107.reuse, R186.reuse ;  /* 0x0000006b9f557223 */ /* 0x180fe200000100ba */
[----:B------:R-:W-:Y:S01]  /*7870*/  FFMA.FTZ R87, R114, R88, R79 ;  /* 0x0000005872577223 */ /* 0x000fe2000001004f */
[----:B------:R-:W-:Y:S01]  /*7880*/  FMUL.FTZ R84, R91, UR14 ;  /* 0x0000000e5b547c20 */ /* 0x000fe20008410000 */
[----:B------:R-:W-:Y:S01]  /*7890*/  FFMA.FTZ R102, R168, R107, R186 ;  /* 0x0000006ba8667223 */ /* 0x000fe200000100ba */
[----:B------:R-:W-:-:S03]  /*78a0*/  FADD.FTZ R85, R160, -R85 ;  /* 0x80000055a0557221 */ /* 0x000fc60000010000 */
        /* <DEDUP_REMOVED lines=20> */
[-CC-:B------:R-:W-:Y:S01]  /*79f0*/  FFMA.FTZ R85, R167, R107.reuse, R186.reuse ;  /* 0x0000006ba7557223 */ /* 0x180fe200000100ba */
[----:B------:R-:W-:Y:S01]  /*7a00*/  LOP3.LUT P0, RZ, R113, 0xff, RZ, 0xc0, !PT ;  /* 0x000000ff71ff7812 */ /* 0x000fe2000780c0ff */
[----:B------:R-:W-:Y:S02]  /*7a10*/  FFMA.FTZ R186, R158, R107, R186 ;  /* 0x0000006b9eba7223 */ /* 0x000fe400000100ba */
[----:B------:R-:W-:Y:S02]  /*7a20*/  FADD.FTZ R85, R166, -R85 ;  /* 0x80000055a6557221 */ /* 0x000fe40000010000 */
[----:B------:R-:W-:Y:S02]  /*7a30*/  FADD.FTZ R186, R161, -R186 ;  /* 0x800000baa1ba7221 */ /* 0x000fe40000010000 */
        /* <DEDUP_REMOVED lines=14> */
.L_x_1242:
        /* <DEDUP_REMOVED lines=35> */
[----:B------:R-:W-:-:S02]  /*7d50*/  FSEL R97, R97, RZ, P0 ;  /* 0x000000ff61617208 */ /* 0x000fc40000000000 */
[----:B------:R-:W-:Y:S01]  /*7d60*/  FMUL.FTZ R96, R96, UR14 ;  /* 0x0000000e60607c20 */ /* 0x000fe20008410000 */
[----:B------:R-:W-:-:S04]  /*7d70*/  LOP3.LUT P0, RZ, R112, 0xff000000, RZ, 0xc0, !PT ;  /* 0xff00000070ff7812 */ /* 0x000fc8000780c0ff */
[----:B------:R-:W-:Y:S01]  /*7d80*/  FSEL R100, R96, RZ, P0 ;  /* 0x000000ff60647208 */ /* 0x000fe20000000000 */
[-CC-:B------:R-:W-:Y:S01]  /*7d90*/  FFMA.FTZ R96, R158, R107.reuse, R186.reuse ;  /* 0x0000006b9e607223 */ /* 0x180fe200000100ba */
[----:B------:R-:W-:Y:S01]  /*7da0*/  FFMA.FTZ R107, R159, R107, R186 ;  /* 0x0000006b9f6b7223 */ /* 0x000fe200000100ba */
[----:B------:R-:W-:Y:S02]  /*7db0*/  LOP3.LUT P0, RZ, R112, 0xff00, RZ, 0xc0, !PT ;  /* 0x0000ff0070ff7812 */ /* 0x000fe4000780c0ff */
[----:B------:R-:W-:Y:S01]  /*7dc0*/  FADD.FTZ R96, R161, -R96 ;  /* 0x80000060a1607221 */ /* 0x000fe20000010000 */
[----:B------:R-:W-:Y:S01]  /*7dd0*/  FADD.FTZ R107, R160, -R107 ;  /* 0x8000006ba06b7221 */ /* 0x000fe20000010000 */
[----:B------:R-:W-:Y:S02]  /*7de0*/  F2FP.BF16.F32.PACK_AB R97, R100, R97 ;  /* 0x000000616461723e */ /* 0x000fe400000010ff */
[C---:B------:R-:W-:Y:S01]  /*7df0*/  FFMA.FTZ R96, R114.reuse, R96, R77 ;  /* 0x0000006072607223 */ /* 0x040fe2000001004d */
[----:B------:R-:W-:-:S03]  /*7e00*/  FFMA.FTZ R107, R114, R107, R76 ;  /* 0x0000006b726b7223 */ /* 0x000fc6000001004c */
[----:B------:R-:W-:Y:S01]  /*7e10*/  FMUL.FTZ R96, R96, UR14 ;  /* 0x0000000e60607c20 */ /* 0x000fe20008410000 */
[----:B------:R-:W-:-:S04]  /*7e20*/  FMUL.FTZ R107, R107, UR14 ;  /* 0x0000000e6b6b7c20 */ /* 0x000fc80008410000 */
[----:B------:R-:W-:Y:S02]  /*7e30*/  FSEL R101, R96, RZ, P0 ;  /* 0x000000ff60657208 */ /* 0x000fe40000000000 */
[----:B------:R-:W-:-:S04]  /*7e40*/  LOP3.LUT P0, RZ, R112, 0xff, RZ, 0xc0, !PT ;  /* 0x000000ff70ff7812 */ /* 0x000fc8000780c0ff */
[----:B------:R-:W-:-:S04]  /*7e50*/  FSEL R96, R107, RZ, P0 ;  /* 0x000000ff6b607208 */ /* 0x000fc80000000000 */
[----:B------:R-:W-:Y:S01]  /*7e60*/  F2FP.BF16.F32.PACK_AB R96, R101, R96 ;  /* 0x000000606560723e */ /* 0x000fe200000010ff */
[----:B------:R-:W-:Y:S06]  /*7e70*/  BRA `(.L_x_1239) ;  /* 0x0000000400bc7947 */ /* 0x000fec0003800000 */
.L_x_1241:
        /* <DEDUP_REMOVED lines=12> */
[C---:B-----5:R-:W-:Y:S01]  /*7f40*/  FMUL.FTZ R91, R114.reuse, R91 ;  /* 0x0000005b725b7220 */ /* 0x060fe20000410000 */
[C---:B------:R-:W-:Y:S01]  /*7f50*/  FMUL.FTZ R90, R114.reuse, R85 ;  /* 0x00000055725a7220 */ /* 0x040fe20000410000 */
[--C-:B------:R-:W-:Y:S01]  /*7f60*/  FFMA.FTZ R85, R159, R107, R186.reuse ;  /* 0x0000006b9f557223 */ /* 0x100fe200000100ba */
[----:B------:R-:W-:Y:S01]  /*7f70*/  FMUL.FTZ R87, R114, R87 ;  /* 0x0000005772577220 */ /* 0x000fe20000410000 */
        /* <DEDUP_REMOVED lines=8> */
[----:B------:R-:W-:Y:S01]  /*8000*/  FMUL.FTZ R84, R114, R85 ;  /* 0x0000005572547220 */ /* 0x000fe20000410000 */
[----:B------:R-:W-:Y:S01]  /*8010*/  LOP3.LUT P0, RZ, R112, 0xff, RZ, 0xc0, !PT ;  /* 0x000000ff70ff7812 */ /* 0x000fe2000780c0ff */
[----:B------:R-:W-:Y:S01]  /*8020*/  FMUL.FTZ R89, R114, R89 ;  /* 0x0000005972597220 */ /* 0x000fe20000410000 */
        /* <DEDUP_REMOVED lines=31> */
.L_x_1243:
        /* <DEDUP_REMOVED lines=53> */
.L_x_1239:
        /* <DEDUP_REMOVED lines=10> */
.L_x_1235:
[----:B------:R-:W-:Y:S05]  /*8610*/  BSYNC.RECONVERGENT B0 ;  /* 0x0000000000007941 */ /* 0x000fea0003800200 */
.L_x_1234:
[----:B------:R-:W-:Y:S01]  /*8620*/  ISETP.NE.AND P0, PT, R187, RZ, PT ;  /* 0x000000ffbb00720c */ /* 0x000fe20003f05270 */
[----:B------:R-:W-:-:S12]  /*8630*/  UPLOP3.LUT UP1, UPT, UPT, UPT, UP1, 0x40, 0x4 ;  /* 0x000000000004789c */ /* 0x000fd80003f2e810 */
[----:B------:R-:W-:Y:S05]  /*8640*/  @!P0 BRA `(.L_x_1244) ;  /* 0xffffff7c00f48947 */ /* 0x000fea000383ffff */
.L_x_1205:
[----:B------:R-:W1:Y:S08]  /*8650*/  S2UR UR4, SR_CTAID.X ;  /* 0x00000000000479c3 */ /* 0x000e700000002500 */
[----:B------:R-:W2:Y:S08]  /*8660*/  LDC.64 R2, c[0x0][0x440] ;  /* 0x00011000ff027b82 */ /* 0x000eb00000000a00 */
[----:B------:R-:W0:Y:S08]  /*8670*/  LDC.64 R4, c[0x0][0x448] ;  /* 0x00011200ff047b82 */ /* 0x000e300000000a00 */
[----:B------:R-:W3:Y:S01]  /*8680*/  LDC.64 R6, c[0x0][0x440] ;  /* 0x00011000ff067b82 */ /* 0x000ee20000000a00 */
[----:B-1----:R-:W-:-:S05]  /*8690*/  IMAD R11, R0, UR4, RZ ;  /* 0x00000004000b7c24 */ /* 0x002fca000f8e02ff */
[----:B------:R-:W-:Y:S02]  /*86a0*/  LEA.HI R11, R11, R106, RZ, 0x1d ;  /* 0x0000006a0b0b7211 */ /* 0x000fe400078fe8ff */
[----:B------:R-:W1:Y:S03]  /*86b0*/  LDC.64 R8, c[0x0][0x448] ;  /* 0x00011200ff087b82 */ /* 0x000e660000000a00 */
[----:B--2---:R-:W-:-:S04]  /*86c0*/  @P1 IMAD.WIDE.U32 R2, R11, 0x20, R2 ;  /* 0x000000200b021825 */ /* 0x004fc800078e0002 */
[C---:B0-----:R-:W-:Y:S01]  /*86d0*/  @P1 IMAD.WIDE.U32 R4, R11.reuse, 0x20, R4 ;  /* 0x000000200b041825 */ /* 0x041fe200078e0004 */
[----:B------:R-:W-:Y:S01]  /*86e0*/  @P1 IADD3 R11, PT, PT, R11, 0x80, RZ ;  /* 0x000000800b0b1810 */ /* 0x000fe20007ffe0ff */
[----:B------:R0:W-:Y:S04]  /*86f0*/  @P1 STG.E.128 desc[UR10][R2.64], R32 ;  /* 0x0000002002001986 */ /* 0x0001e8000c101d0a */
[----:B------:R0:W-:Y:S01]  /*8700*/  @P1 STG.E.128 desc[UR10][R2.64+0x10], R28 ;  /* 0x0000101c02001986 */ /* 0x0001e2000c101d0a */
[----:B---3--:R-:W-:-:S03]  /*8710*/  @P2 IMAD.WIDE.U32 R6, R11, 0x20, R6 ;  /* 0x000000200b062825 */ /* 0x008fc600078e0006 */
[----:B------:R0:W-:Y:S04]  /*8720*/  @P1 STG.E.128 desc[UR10][R4.64], R56 ;  /* 0x0000003804001986 */ /* 0x0001e8000c101d0a */
[----:B------:R0:W-:Y:S01]  /*8730*/  @P1 STG.E.128 desc[UR10][R4.64+0x10], R52 ;  /* 0x0000103404001986 */ /* 0x0001e2000c101d0a */
[----:B-1----:R-:W-:-:S03]  /*8740*/  @P2 IMAD.WIDE.U32 R8, R11, 0x20, R8 ;  /* 0x000000200b082825 */ /* 0x002fc600078e0008 */
        /* <DEDUP_REMOVED lines=15> */
.L_x_1245:
        /* <DEDUP_REMOVED lines=12> */
.L_x_3816:


//--------------------- .text._ZN10layer_norm22ln_bwd_finalize_kernelINS_22Kernel_traits_finalizeILj3072E13__nv_bfloat16S2_fS2_fjLb0ELj1024ELj4ENS_18Kernel_traits_baseILj3072ES2_S2_fS2_fjLj1024EEEEELb0ELb1EEEvNS_9BwdParamsE --------------------------
	.section	.text._ZN10layer_norm22ln_bwd_finalize_kernelINS_22Kernel_traits_finalizeILj3072E13__nv_bfloat16S2_fS2_fjLb0ELj1024ELj4ENS_18Kernel_traits_baseILj3072ES2_S2_fS2_fjLj1024EEEEELb0ELb1EEEvNS_9BwdParamsE,"ax",@progbits
	.align	128
        .global         _ZN10layer_norm22ln_bwd_finalize_kernelINS_22Kernel_traits_finalizeILj3072E13__nv_bfloat16S2_fS2_fjLb0ELj1024ELj4ENS_18Kernel_traits_baseILj3072ES2_S2_fS2_fjLj1024EEEEELb0ELb1EEEvNS_9BwdParamsE
        .type           _ZN10layer_norm22ln_bwd_finalize_kernelINS_22Kernel_traits_finalizeILj3072E13__nv_bfloat16S2_fS2_fjLb0ELj1024ELj4ENS_18Kernel_traits_baseILj3072ES2_S2_fS2_fjLj1024EEEEELb0ELb1EEEvNS_9BwdParamsE,@function
        .size           _ZN10layer_norm22ln_bwd_finalize_kernelINS_22Kernel_traits_finalizeILj3072E13__nv_bfloat16S2_fS2_fjLb0ELj1024ELj4ENS_18Kernel_traits_baseILj3072ES2_S2_fS2_fjLj1024EEEEELb0ELb1EEEvNS_9BwdParamsE,(.L_x_3817 - _ZN10layer_norm22ln_bwd_finalize_kernelINS_22Kernel_traits_finalizeILj3072E13__nv_bfloat16S2_fS2_fjLb0ELj1024ELj4ENS_18Kernel_traits_baseILj3072ES2_S2_fS2_fjLj1024EEEEELb0ELb1EEEvNS_9BwdParamsE)
        .other          _ZN10layer_norm22ln_bwd_finalize_kernelINS_22Kernel_traits_finalizeILj3072E13__nv_bfloat16S2_fS2_fjLb0ELj1024ELj4ENS_18Kernel_traits_baseILj3072ES2_S2_fS2_fjLj1024EEEEELb0ELb1EEEvNS_9BwdParamsE,@"STO_CUDA_ENTRY STV_DEFAULT"
_ZN10layer_norm22ln_bwd_finalize_kernelINS_22Kernel_traits_finalizeILj3072E13__nv_bfloat16S2_fS2_fjLb0ELj1024ELj4ENS_18Kernel_traits_baseILj3072ES2_S2_fS2_fjLj1024EEEEELb0ELb1EEEvNS_9BwdParamsE:
.text._ZN10layer_norm22ln_bwd_finalize_kernelINS_22Kernel_traits_finalizeILj3072E13__nv_bfloat16S2_fS2_fjLb0ELj1024ELj4ENS_18Kernel_traits_baseILj3072ES2_S2_fS2_fjLj1024EEEEELb0ELb1EEEvNS_9BwdParamsE:
        /* <DEDUP_REMOVED lines=81> */
.L_x_1250:
        /* <DEDUP_REMOVED lines=118> */
.L_x_1249:
[----:B------:R-:W-:Y:S05]  /*0c70*/  BSYNC.RECONVERGENT B1 ;  /* 0x0000000000017941 */ /* 0x000fea0003800200 */
.L_x_1248:
        /* <DEDUP_REMOVED lines=77> */
.L_x_1252:
[----:B------:R-:W-:Y:S05]  /*1150*/  BSYNC.RECONVERGENT B1 ;  /* 0x0000000000017941 */ /* 0x000fea0003800200 */
.L_x_1251:
        /* <DEDUP_REMOVED lines=38> */
.L_x_1254:
[----:B------:R-:W-:Y:S05]  /*13c0*/  BSYNC.RECONVERGENT B1 ;  /* 0x0000000000017941 */ /* 0x000fea0003800200 */
.L_x_1253:
        /* <DEDUP_REMOVED lines=8> */
.L_x_1255:
        /* <DEDUP_REMOVED lines=10> */
.L_x_1247:
[----:B------:R-:W-:Y:S05]  /*14f0*/  BSYNC.RECONVERGENT B0 ;  /* 0x0000000000007941 */ /* 0x000fea0003800200 */
.L_x_1246:
        /* <DEDUP_REMOVED lines=57> */
.L_x_1256:
        /* <DEDUP_REMOVED lines=15> */
.L_x_3817:


//--------------------- .text._ZN10layer_norm40ln_parallel_residual_bwd_finalize_kernelINS_22Kernel_traits_finalizeILj3072E13__nv_bfloat16S2_fS2_fjLb0ELj1024ELj4ENS_18Kernel_traits_baseILj3072ES2_S2_fS2_fjLj1024EEEEELb1EEEvNS_9BwdParamsE --------------------------
	.section	.text._ZN10layer_norm40ln_parallel_residual_bwd_finalize_kernelINS_22Kernel_traits_finalizeILj3072E13__nv_bfloat16S2_fS2_fjLb0ELj1024ELj4ENS_18Kernel_traits_baseILj3072ES2_S2_fS2_fjLj1024EEEEELb1EEEvNS_9BwdParamsE,"ax",@progbits
	.align	128
        .global         _ZN10layer_norm40ln_parallel_residual_bwd_finalize_kernelINS_22Kernel_traits_finalizeILj3072E13__nv_bfloat16S2_fS2_fjLb0ELj1024ELj4ENS_18Kernel_traits_baseILj3072ES2_S2_fS2_fjLj1024EEEEELb1EEEvNS_9BwdParamsE
        .type           _ZN10layer_norm40ln_parallel_residual_bwd_finalize_kernelINS_22Kernel_traits_finalizeILj3072E13__nv_bfloat16S2_fS2_fjLb0ELj1024ELj4ENS_18Kernel_traits_baseILj3072ES2_S2_fS2_fjLj1024EEEEELb1EEEvNS_9BwdParamsE,@function
        .size           _ZN10layer_norm40ln_parallel_residual_bwd_finalize_kernelINS_22Kernel_traits_finalizeILj3072E13__nv_bfloat16S2_fS2_fjLb0ELj1024ELj4ENS_18Kernel_traits_baseILj3072ES2_S2_fS2_fjLj1024EEEEELb1EEEvNS_9BwdParamsE,(.L_x_3818 - _ZN10layer_norm40ln_parallel_residual_bwd_finalize_kernelINS_22Kernel_traits_finalizeILj3072E13__nv_bfloat16S2_fS2_fjLb0ELj1024ELj4ENS_18Kernel_traits_baseILj3072ES2_S2_fS2_fjLj1024EEEEELb1EEEvNS_9BwdParamsE)
        .other          _ZN10layer_norm40ln_parallel_residual_bwd_finalize_kernelINS_22Kernel_traits_finalizeILj3072E13__nv_bfloat16S2_fS2_fjLb0ELj1024ELj4ENS_18Kernel_traits_baseILj3072ES2_S2_fS2_fjLj1024EEEEELb1EEEvNS_9BwdParamsE,@"STO_CUDA_ENTRY STV_DEFAULT"
_ZN10layer_norm40ln_parallel_residual_bwd_finalize_kernelINS_22Kernel_traits_finalizeILj3072E13__nv_bfloat16S2_fS2_fjLb0ELj1024ELj4ENS_18Kernel_traits_baseILj3072ES2_S2_fS2_fjLj1024EEEEELb1EEEvNS_9BwdParamsE:
.text._ZN10layer_norm40ln_parallel_residual_bwd_finalize_kernelINS_22Kernel_traits_finalizeILj3072E13__nv_bfloat16S2_fS2_fjLb0ELj1024ELj4ENS_18Kernel_traits_baseILj3072ES2_S2_fS2_fjLj1024EEEEELb1EEEvNS_9BwdParamsE:
        /* <DEDUP_REMOVED lines=60> */
.L_x_1261:
        /* <DEDUP_REMOVED lines=112> */
.L_x_1260:
[----:B------:R-:W-:Y:S05]  /*0ac0*/  BSYNC.RECONVERGENT B1 ;  /* 0x0000000000017941 */ /* 0x000fea0003800200 */
.L_x_1259:
        /* <DEDUP_REMOVED lines=66> */
.L_x_1263:
[----:B------:R-:W-:Y:S05]  /*0ef0*/  BSYNC.RECONVERGENT B1 ;  /* 0x0000000000017941 */ /* 0x000fea0003800200 */
.L_x_1262:
        /* <DEDUP_REMOVED lines=37> */
.L_x_1265:
[----:B------:R-:W-:Y:S05]  /*1150*/  BSYNC.RECONVERGENT B1 ;  /* 0x0000000000017941 */ /* 0x000fea0003800200 */
.L_x_1264:
        /* <DEDUP_REMOVED lines=19> */
.L_x_1258:
[----:B------:R-:W-:Y:S05]  /*1290*/  BSYNC.RECONVERGENT B0 ;  /* 0x0000000000007941 */ /* 0x000fea0003800200 */
.L_x_1257:
        /* <DEDUP_REMOVED lines=92> */
.L_x_1266:
        /* <DEDUP_REMOVED lines=10> */
.L_x_3818:


//--------------------- .text._ZN10layer_norm31ln_parallel_residual_bwd_kernelINS_13Kernel_traitsI13__nv_bfloat16S2_fS2_fjLj3072ELj1ELj1ELj4ELj16ENS_18Kernel_traits_baseILj3072ES2_S2_fS2_fjLj128EEEEELb1ELb1ELb1EEEvNS_9BwdParamsE --------------------------
	.section	.text._ZN10layer_norm31ln_parallel_residual_bwd_kernelINS_13Kernel_traitsI13__nv_bfloat16S2_fS2_fjLj3072ELj1ELj1ELj4ELj16ENS_18Kernel_traits_baseILj3072ES2_S2_fS2_fjLj128EEEEELb1ELb1ELb1EEEvNS_9BwdParamsE,"ax",@progbits
	.align	128
        .global         _ZN10layer_norm31ln_parallel_residual_bwd_kernelINS_13Kernel_traitsI13__nv_bfloat16S2_fS2_fjLj3072ELj1ELj1ELj4ELj16ENS_18Kernel_traits_baseILj3072ES2_S2_fS2_fjLj128EEEEELb1ELb1ELb1EEEvNS_9BwdParamsE
        .type           _ZN10layer_norm31ln_parallel_residual_bwd_kernelINS_13Kernel_traitsI13__nv_bfloat16S2_fS2_fjLj3072ELj1ELj1ELj4ELj16ENS_18Kernel_traits_baseILj3072ES2_S2_fS2_fjLj128EEEEELb1ELb1ELb1EEEvNS_9BwdParamsE,@function
        .size           _ZN10layer_norm31ln_parallel_residual_bwd_kernelINS_13Kernel_traitsI13__nv_bfloat16S2_fS2_fjLj3072ELj1ELj1ELj4ELj16ENS_18Kernel_traits_baseILj3072ES2_S2_fS2_fjLj128EEEEELb1ELb1ELb1EEEvNS_9BwdParamsE,(.L_x_3819 - _ZN10layer_norm31ln_parallel_residual_bwd_kernelINS_13Kernel_traitsI13__nv_bfloat16S2_fS2_fjLj3072ELj1ELj1ELj4ELj16ENS_18Kernel_traits_baseILj3072ES2_S2_fS2_fjLj128EEEEELb1ELb1ELb1EEEvNS_9BwdParamsE)
        .other          _ZN10layer_norm31ln_parallel_residual_bwd_kernelINS_13Kernel_traitsI13__nv_bfloat16S2_fS2_fjLj3072ELj1ELj1ELj4ELj16ENS_18Kernel_traits_baseILj3072ES2_S2_fS2_fjLj128EEEEELb1ELb1ELb1EEEvNS_9BwdParamsE,@"STO_CUDA_ENTRY STV_DEFAULT"
_ZN10layer_norm31ln_parallel_residual_bwd_kernelINS_13Kernel_traitsI13__nv_bfloat16S2_fS2_fjLj3072ELj1ELj1ELj4ELj16ENS_18Kernel_traits_baseILj3072ES2_S2_fS2_fjLj128EEEEELb1ELb1ELb1EEEvNS_9BwdParamsE:
.text._ZN10layer_norm31ln_parallel_residual_bwd_kernelINS_13Kernel_traitsI13__nv_bfloat16S2_fS2_fjLj3072ELj1ELj1ELj4ELj16ENS_18Kernel_traits_baseILj3072ES2_S2_fS2_fjLj128EEEEELb1ELb1ELb1EEEvNS_9BwdParamsE:
        /* <DEDUP_REMOVED lines=33> */
[----:B------:R-:W-:Y:S02]  /*0210*/  MOV R140, UR4 ;  /* 0x00000004008c7c02 */ /* 0x000fe40008000f00 */
        /* <DEDUP_REMOVED lines=23> */
[----:B------:R-:W-:Y:S02]  /*0390*/  CS2R R80, SRZ ;  /* 0x0000000000507805 */ /* 0x000fe4000001ff00 */
[----:B------:R-:W-:Y:S01]  /*03a0*/  MOV R141, RZ ;  /* 0x000000ff008d7202 */ /* 0x000fe20000000f00 */
[----:B------:R-:W-:Y:S01]  /*03b0*/  UPLOP3.LUT UP1, UPT, UPT, UPT, UPT, 0x40, 0x4 ;  /* 0x000000000004789c */ /* 0x000fe20003f2e870 */
[----:B0-----:R-:W2:Y:S01]  /*03c0*/  LDG.E.128 R12, desc[UR10][R2.64] ;  /* 0x0000000a020c7981 */ /* 0x001ea2000c1e1d00 */
[----:B------:R-:W0:Y:S03]  /*03d0*/  LDCU UR6, c[0x0][0x408] ;  /* 0x00008100ff0677ac */ /* 0x000e260008000800 */
[----:B------:R-:W3:Y:S01]  /*03e0*/  LDG.E.128 R8, desc[UR10][R2.64+0x800] ;  /* 0x0008000a02087981 */ /* 0x000ee2000c1e1d00 */
[----:B------:R-:W1:Y:S03]  /*03f0*/  LDCU UR13, c[0x0][0x388] ;  /* 0x00007100ff0d77ac */ /* 0x000e660008000800 */
[----:B------:R-:W4:Y:S01]  /*0400*/  LDG.E.128 R4, desc[UR10][R2.64+0x1000] ;  /* 0x0010000a02047981 */ /* 0x000f22000c1e1d00 */
[----:B------:R-:W0:Y:S01]  /*0410*/  LDCU.U8 UR12, c[0x0][0x410] ;  /* 0x00008200ff0c77ac */ /* 0x000e220008000000 */
[----:B------:R-:W0:Y:S01]  /*0420*/  LDCU UR18, c[0x0][0x400] ;  /* 0x00008000ff1277ac */ /* 0x000e220008000800 */
[----:B------:R-:W0:Y:S01]  /*0430*/  LDCU.64 UR8, c[0x0][0x478] ;  /* 0x00008f00ff0877ac */ /* 0x000e220008000a00 */
        /* <DEDUP_REMOVED lines=38> */
.L_x_1294:
[----:B0-----:R-:W0:Y:S01]  /*06a0*/  LDC.64 R54, c[0x0][0x3c0] ;  /* 0x0000f000ff367b82 */ /* 0x001e220000000a00 */
[----:B------:R-:W-:-:S05]  /*06b0*/  IMAD R0, R140, UR13, RZ ;  /* 0x0000000d8c007c24 */ /* 0x000fca000f8e02ff */
[----:B------:R-:W-:Y:S02]  /*06c0*/  SHF.R.S32.HI R41, RZ, 0x1f, R0 ;  /* 0x0000001fff297819 */ /* 0x000fe40000011400 */
[----:B------:R-:W1:Y:S02]  /*06d0*/  LDC.64 R162, c[0x0][0x3a8] ;  /* 0x0000ea00ffa27b82 */ /* 0x000e640000000a00 */
[----:B------:R-:W-:-:S04]  /*06e0*/  LEA.HI R41, R41, R0, RZ, 0x3 ;  /* 0x0000000029297211 */ /* 0x000fc800078f18ff */
[----:B------:R-:W-:Y:S02]  /*06f0*/  LEA.HI.SX32 R158, R41, R52, 0x1d ;  /* 0x00000034299e7211 */ /* 0x000fe400078feaff */
[----:B------:R-:W2:Y:S01]  /*0700*/  LDC.64 R70, c[0x0][0x428] ;  /* 0x00010a00ff467b82 */ /* 0x000ea20000000a00 */
[----:B0-----:R-:W-:-:S07]  /*0710*/  IMAD.WIDE R54, R140, 0x4, R54 ;  /* 0x000000048c367825 */ /* 0x001fce00078e0236 */
[----:B------:R-:W0:Y:S01]  /*0720*/  LDC.64 R160, c[0x0][0x3c8] ;  /* 0x0000f200ffa07b82 */ /* 0x000e220000000a00 */
[----:B------:R-:W3:Y:S01]  /*0730*/  LDG.E R0, desc[UR10][R54.64] ;  /* 0x0000000a36007981 */ /* 0x000ee2000c1e1900 */
[----:B-1----:R-:W-:-:S05]  /*0740*/  IMAD.WIDE.U32 R68, R158, 0x20, R162 ;  /* 0x000000209e447825 */ /* 0x002fca00078e00a2 */
[----:B------:R-:W4:Y:S01]  /*0750*/  LDG.E.128 R72, desc[UR10][R68.64] ;  /* 0x0000000a44487981 */ /* 0x000f22000c1e1d00 */
[C---:B------:R-:W-:Y:S01]  /*0760*/  IADD3 R157, PT, PT, R158.reuse, 0x80, RZ ;  /* 0x000000809e9d7810 */ /* 0x040fe20007ffe0ff */
[C---:B--2---:R-:W-:Y:S01]  /*0770*/  IMAD.WIDE.U32 R40, R158.reuse, 0x10, R70 ;  /* 0x000000109e287825 */ /* 0x044fe200078e0046 */
[----:B------:R-:W-:Y:S01]  /*0780*/  IADD3 R127, PT, PT, R158, 0x100, RZ ;  /* 0x000001009e7f7810 */ /* 0x000fe20007ffe0ff */
[----:B------:R-:W2:Y:S02]  /*0790*/  LDG.E.128 R44, desc[UR10][R68.64+0x10] ;  /* 0x0000100a442c7981 */ /* 0x000ea4000c1e1d00 */
[C---:B------:R-:W-:Y:S02]  /*07a0*/  IMAD.WIDE.U32 R78, R157.reuse, 0x20, R162 ;  /* 0x000000209d4e7825 */ /* 0x040fe400078e00a2 */
[----:B------:R-:W2:Y:S02]  /*07b0*/  LDG.E.128 R40, desc[UR10][R40.64] ;  /* 0x0000000a28287981 */ /* 0x000ea4000c1e1d00 */
[----:B------:R-:W-:-:S02]  /*07c0*/  IMAD.WIDE.U32 R52, R157, 0x10, R70 ;  /* 0x000000109d347825 */ /* 0x000fc400078e0046 */
[----:B------:R-:W2:Y:S02]  /*07d0*/  LDG.E.128 R48, desc[UR10][R78.64] ;  /* 0x0000000a4e307981 */ /* 0x000ea4000c1e1d00 */
[C---:B------:R-:W-:Y:S02]  /*07e0*/  IMAD.WIDE.U32 R162, R127.reuse, 0x20, R162 ;  /* 0x000000207fa27825 */ /* 0x040fe400078e00a2 */
[----:B------:R-:W2:Y:S02]  /*07f0*/  LDG.E.128 R56, desc[UR10][R78.64+0x10] ;  /* 0x0000100a4e387981 */ /* 0x000ea4000c1e1d00 */
[----:B------:R-:W-:Y:S02]  /*0800*/  IMAD.WIDE.U32 R70, R127, 0x10, R70 ;  /* 0x000000107f467825 */ /* 0x000fe400078e0046 */
[----:B------:R-:W2:Y:S02]  /*0810*/  LDG.E.128 R64, desc[UR10][R162.64+0x10] ;  /* 0x0000100aa2407981 */ /* 0x000ea4000c1e1d00 */
[----:B0-----:R-:W-:-:S02]  /*0820*/  IMAD.WIDE R160, R140, 0x4, R160 ;  /* 0x000000048ca07825 */ /* 0x001fc400078e02a0 */
[----:B------:R-:W2:Y:S04]  /*0830*/  LDG.E.128 R60, desc[UR10][R162.64] ;  /* 0x0000000aa23c7981 */ /* 0x000ea8000c1e1d00 */
[----:B------:R-:W2:Y:S04]  /*0840*/  LDG.E.128 R68, desc[UR10][R70.64] ;  /* 0x0000000a46447981 */ /* 0x000ea8000c1e1d00 */
[----:B------:R0:W2:Y:S04]  /*0850*/  LDG.E R156, desc[UR10][R160.64] ;  /* 0x0000000aa09c7981 */ /* 0x0000a8000c1e1900 */
[----:B------:R-:W2:Y:S01]  /*0860*/  LDG.E.128 R52, desc[UR10][R52.64] ;  /* 0x0000000a34347981 */ /* 0x000ea2000c1e1d00 */
[----:B------:R-:W-:-:S02]  /*0870*/  ISETP.NE.U32.AND P0, PT, RZ, UR16, PT ;  /* 0x00000010ff007c0c */ /* 0x000fc4000bf05070 */
[----:B------:R-:W-:Y:S02]  /*0880*/  ISETP.NE.U32.AND P1, PT, RZ, UR14, PT ;  /* 0x0000000eff007c0c */ /* 0x000fe4000bf25070 */
[----:B------:R-:W-:Y:S01]  /*0890*/  ISETP.NE.AND.EX P0, PT, RZ, UR17, PT, P0 ;  /* 0x00000011ff007c0c */ /* 0x000fe2000bf05300 */
[----:B0-----:R-:W0:Y:S01]  /*08a0*/  LDC.64 R160, c[0x0][0x3b0] ;  /* 0x0000ec00ffa07b82 */ /* 0x001e220000000a00 */
[----:B------:R-:W-:-:S11]  /*08b0*/  ISETP.NE.AND.EX P1, PT, RZ, UR15, PT, P1 ;  /* 0x0000000fff007c0c */ /* 0x000fd6000bf25310 */
[----:B------:R-:W1:Y:S08]  /*08c0*/  @P0 LDC.64 R166, c[0x0][0x3b8] ;  /* 0x0000ee00ffa60b82 */ /* 0x000e700000000a00 */
[----:B------:R-:W0:Y:S01]  /*08d0*/  @P1 LDC.64 R78, c[0x0][0x438] ;  /* 0x00010e00ff4e1b82 */ /* 0x000e220000000a00 */
[----:B------:R-:W-:-:S07]  /*08e0*/  ISETP.NE.AND P3, PT, RZ, UR12, PT ;  /* 0x0000000cff007c0c */ /* 0x000fce000bf65270 */
[----:B------:R-:W0:Y:S01]  /*08f0*/  @P0 LDC.64 R168, c[0x0][0x3b8] ;  /* 0x0000ee00ffa80b82 */ /* 0x000e220000000a00 */
[----:B-1----:R-:W-:-:S07]  /*0900*/  @P0 IMAD.WIDE.U32 R172, R127, 0x8, R166 ;  /* 0x000000087fac0825 */ /* 0x002fce00078e00a6 */
[----:B------:R-:W1:Y:S01]  /*0910*/  @P0 LDC.64 R170, c[0x0][0x3b8] ;  /* 0x0000ee00ffaa0b82 */ /* 0x000e620000000a00 */
[----:B------:R-:W5:Y:S01]  /*0920*/  @P0 LDG.E.64 R76, desc[UR10][R172.64] ;  /* 0x0000000aac4c0981 */ /* 0x000f62000c1e1b00 */
[----:B0-----:R-:W-:-:S06]  /*0930*/  @P1 IMAD.WIDE.U32 R166, R127, 0x20, R78 ;  /* 0x000000207fa61825 */ /* 0x001fcc00078e004e */
[----:B------:R-:W0:Y:S01]  /*0940*/  @P1 LDC.64 R164, c[0x0][0x438] ;  /* 0x00010e00ffa41b82 */ /* 0x000e220000000a00 */
[C---:B------:R-:W-:Y:S01]  /*0950*/  IMAD.WIDE.U32 R78, R158.reuse, 0x8, R160 ;  /* 0x000000089e4e7825 */ /* 0x040fe200078e00a0 */
[----:B------:R-:W5:Y:S06]  /*0960*/  @P1 LDG.E.128 R20, desc[UR10][R166.64] ;  /* 0x0000000aa6141981 */ /* 0x000f6c000c1e1d00 */
[----:B------:R-:W0:Y:S01]  /*0970*/  @P1 LDC.64 R162, c[0x0][0x438] ;  /* 0x00010e00ffa21b82 */ /* 0x000e220000000a00 */
[----:B------:R-:W5:Y:S01]  /*0980*/  LDG.E.64 R78, desc[UR10][R78.64] ;  /* 0x0000000a4e4e7981 */ /* 0x000f62000c1e1b00 */
[----:B------:R-:W-:-:S03]  /*0990*/  @P0 IMAD.WIDE.U32 R168, R158, 0x8, R168 ;  /* 0x000000089ea80825 */ /* 0x000fc600078e00a8 */
[----:B------:R-:W5:Y:S01]  /*09a0*/  @P1 LDG.E.128 R24, desc[UR10][R166.64+0x10] ;  /* 0x0000100aa6181981 */ /* 0x000f62000c1e1d00 */
[----:B-1----:R-:W-:-:S03]  /*09b0*/  @P0 IMAD.WIDE.U32 R170, R157, 0x8, R170 ;  /* 0x000000089daa0825 */ /* 0x002fc600078e00aa */
[----:B------:R1:W5:Y:S04]  /*09c0*/  @P0 LDG.E.64 R150, desc[UR10][R168.64] ;  /* 0x0000000aa8960981 */ /* 0x000368000c1e1b00 */
[----:B------:R-:W5:Y:S01]  /*09d0*/  @P0 LDG.E.64 R2, desc[UR10][R170.64] ;  /* 0x0000000aaa020981 */ /* 0x000f62000c1e1b00 */
[----:B0-----:R-:W-:-:S05]  /*09e0*/  @P1 IMAD.WIDE.U32 R164, R158, 0x20, R164 ;  /* 0x000000209ea41825 */ /* 0x001fca00078e00a4 */
[----:B------:R-:W5:Y:S01]  /*09f0*/  @P1 LDG.E.128 R4, desc[UR10][R164.64] ;  /* 0x0000000aa4041981 */ /* 0x000f62000c1e1d00 */
[----:B------:R-:W-:-:S03]  /*0a00*/  @P1 IMAD.WIDE.U32 R162, R157, 0x20, R162 ;  /* 0x000000209da21825 */ /* 0x000fc600078e00a2 */
[----:B------:R0:W5:Y:S04]  /*0a10*/  @P1 LDG.E.128 R8, desc[UR10][R164.64+0x10] ;  /* 0x0000100aa4081981 */ /* 0x000168000c1e1d00 */
[----:B------:R-:W5:Y:S04]  /*0a20*/  @P1 LDG.E.128 R12, desc[UR10][R162.64] ;  /* 0x0000000aa20c1981 */ /* 0x000f68000c1e1d00 */
[----:B------:R0:W5:Y:S01]  /*0a30*/  @P1 LDG.E.128 R16, desc[UR10][R162.64+0x10] ;  /* 0x0000100aa2101981 */ /* 0x000162000c1e1d00 */
[----:B---3--:R-:W-:-:S05]  /*0a40*/  FSEL R0, R0, RZ, !P3 ;  /* 0x000000ff00007208 */ /* 0x008fca0005800000 */
[C---:B----4-:R-:W-:Y:S01]  /*0a50*/  FADD.FTZ R175, -R0.reuse, R72 ;  /* 0x0000004800af7221 */ /* 0x050fe20000010100 */
[C---:B------:R-:W-:Y:S01]  /*0a60*/  FADD.FTZ R177, -R0.reuse, R73 ;  /* 0x0000004900b17221 */ /* 0x040fe20000010100 */
[C---:B------:R-:W-:Y:S01]  /*0a70*/  FADD.FTZ R179, -R0.reuse, R74 ;  /* 0x0000004a00b37221 */ /* 0x040fe20000010100 */
[----:B------:R-:W-:Y:S01]  /*0a80*/  FADD.FTZ R181, -R0, R75 ;  /* 0x0000004b00b57221 */ /* 0x000fe20000010100 */
[----:B------:R-:W-:-:S04]  /*0a90*/  IMAD.WIDE.U32 R74, R157, 0x8, R160 ;  /* 0x000000089d4a7825 */ /* 0x000fc800078e00a0 */
[----:B------:R-:W-:Y:S02]  /*0aa0*/  IMAD.WIDE.U32 R72, R127, 0x8, R160 ;  /* 0x000000087f487825 */ /* 0x000fe400078e00a0 */
[----:B------:R-:W5:Y:S04]  /*0ab0*/  LDG.E.64 R74, desc[UR10][R74.64] ;  /* 0x0000000a4a4a7981 */ /* 0x000f68000c1e1b00 */
[----:B------:R-:W5:Y:S01]  /*0ac0*/  LDG.E.64 R72, desc[UR10][R72.64] ;  /* 0x0000000a48487981 */ /* 0x000f62000c1e1b00 */
[C---:B--2---:R-:W-:Y:S02]  /*0ad0*/  PRMT R160, R40.reuse, 0x7632, R160 ;  /* 0x0000763228a07816 */ /* 0x044fe400000000a0 */
[----:B------:R-:W-:Y:S01]  /*0ae0*/  SHF.L.U32 R159, R40, 0x10, RZ ;  /* 0x00000010289f7819 */ /* 0x000fe200000006ff */
[C---:B-1----:R-:W-:Y:S01]  /*0af0*/  FADD.FTZ R169, -R0.reuse, R44 ;  /* 0x0000002c00a97221 */ /* 0x042fe20000010100 */
[C---:B0-----:R-:W-:Y:S01]  /*0b00*/  PRMT R164, R41.reuse, 0x7632, R164 ;  /* 0x0000763229a47816 */ /* 0x041fe200000000a4 */
[C---:B------:R-:W-:Y:S01]  /*0b10*/  FADD.FTZ R171, -R0.reuse, R45 ;  /* 0x0000002d00ab7221 */ /* 0x040fe20000010100 */
[----:B------:R-:W-:Y:S01]  /*0b20*/  SHF.L.U32 R161, R41, 0x10, RZ ;  /* 0x0000001029a17819 */ /* 0x000fe200000006ff */
[C---:B------:R-:W-:Y:S01]  /*0b30*/  FADD.FTZ R173, -R0.reuse, R46 ;  /* 0x0000002e00ad7221 */ /* 0x040fe20000010100 */
[C---:B------:R-:W-:Y:S01]  /*0b40*/  PRMT R162, R43.reuse, 0x7632, R162 ;  /* 0x000076322ba27816 */ /* 0x040fe200000000a2 */
[C---:B------:R-:W-:Y:S01]  /*0b50*/  FADD.FTZ R183, -R0.reuse, R47 ;  /* 0x0000002f00b77221 */ /* 0x040fe20000010100 */
[----:B------:R-:W-:Y:S01]  /*0b60*/  SHF.L.U32 R165, R43, 0x10, RZ ;  /* 0x000000102ba57819 */ /* 0x000fe200000006ff */
[----:B------:R-:W-:Y:S01]  /*0b70*/  FADD.FTZ R41, -R0, R67 ;  /* 0x0000004300297221 */ /* 0x000fe20000010100 */
        /* <DEDUP_REMOVED lines=25> */
[----:B------:R-:W-:Y:S01]  /*0d10*/  FADD.FTZ R52, RZ, R67 ;  /* 0x00000043ff347221 */ /* 0x000fe20000010000 */
[----:B------:R-:W-:Y:S01]  /*0d20*/  FMUL.FTZ R48, R156, R177 ;  /* 0x000000b19c307220 */ /* 0x000fe20000410000 */
[----:B------:R-:W-:Y:S01]  /*0d30*/  FFMA.FTZ R57, R0, R67, RZ ;  /* 0x0000004300397223 */ /* 0x000fe200000100ff */
        /* <DEDUP_REMOVED lines=18> */
[C---:B------:R-:W-:Y:S01]  /*0e60*/  PRMT R42, R70.reuse, 0x7632, R42 ;  /* 0x00007632462a7816 */ /* 0x040fe2000000002a */
[----:B------:R-:W-:Y:S01]  /*0e70*/  FFMA.FTZ R181, R169, R60, R52 ;  /* 0x0000003ca9b57223 */ /* 0x000fe20000010034 */
[----:B------:R-:W-:Y:S01]  /*0e80*/  SHF.L.U32 R61, R70, 0x10, RZ ;  /* 0x00000010463d7819 */ /* 0x000fe200000006ff */
[----:B------:R-:W-:Y:S01]  /*0e90*/  FMUL.FTZ R70, R156, R183 ;  /* 0x000000b79c467220 */ /* 0x000fe20000410000 */
[----:B------:R-:W-:Y:S01]  /*0ea0*/  SHF.L.U32 R66, R162, 0x10, RZ ;  /* 0x00000010a2427819 */ /* 0x000fe200000006ff */
[----:B------:R-:W-:Y:S01]  /*0eb0*/  FMUL.FTZ R62, R152, R165 ;  /* 0x000000a5983e7220 */ /* 0x000fe20000410000 */
[----:B------:R-:W-:Y:S01]  /*0ec0*/  FADD.FTZ R183, R177, R160 ;  /* 0x000000a0b1b77221 */ /* 0x000fe20000010000 */
[----:B------:R-:W-:-:S02]  /*0ed0*/  FFMA.FTZ R52, R68, R177, R181 ;  /* 0x000000b144347223 */ /* 0x000fc400000100b5 */
[----:B------:R-:W-:Y:S01]  /*0ee0*/  FMUL.FTZ R179, R136, R66 ;  /* 0x0000004288b37220 */ /* 0x000fe20000410000 */
[----:B------:R-:W-:Y:S01]  /*0ef0*/  FADD.FTZ R164, R62, R183 ;  /* 0x000000b73ea47221 */ /* 0x000fe20000010000 */
[----:B------:R-:W-:Y:S01]  /*0f00*/  FFMA.FTZ R181, R171, R62, R52 ;  /* 0x0000003eabb57223 */ /* 0x000fe20000010034 */
[----:B------:R-:W-:Y:S01]  /*0f10*/  FMUL.FTZ R57, R156, R185 ;  /* 0x000000b99c397220 */ /* 0x000fe20000410000 */
[----:B------:R-:W-:Y:S01]  /*0f20*/  SHF.L.U32 R176, R176, 0x10, RZ ;  /* 0x00000010b0b07819 */ /* 0x000fe200000006ff */
[----:B------:R-:W-:Y:S01]  /*0f30*/  FMUL.FTZ R160, R149, R49 ;  /* 0x0000003195a07220 */ /* 0x000fe20000410000 */
[----:B------:R-:W-:Y:S01]  /*0f40*/  FADD.FTZ R185, R179, R164 ;  /* 0x000000a4b3b97221 */ /* 0x000fe20000010000 */
[----:B------:R-:W-:Y:S01]  /*0f50*/  FFMA.FTZ R52, R70, R179, R181 ;  /* 0x000000b346347223 */ /* 0x000fe200000100b5 */
[----:B------:R-:W-:Y:S01]  /*0f60*/  PRMT R178, R53, 0x7632, R178 ;  /* 0x0000763235b27816 */ /* 0x000fe200000000b2 */
[----:B------:R-:W-:Y:S01]  /*0f70*/  FMUL.FTZ R183, R135, R176 ;  /* 0x000000b087b77220 */ /* 0x000fe20000410000 */
[----:B------:R-:W-:Y:S01]  /*0f80*/  SHF.L.U32 R53, R53, 0x10, RZ ;  /* 0x0000001035357819 */ /* 0x000fe200000006ff */
        /* <DEDUP_REMOVED lines=29> */
[----:B------:R-:W-:Y:S01]  /*1160*/  FFMA.FTZ R52, R172, R197, R193 ;  /* 0x000000c5ac347223 */ /* 0x000fe200000100c1 */
[----:B------:R-:W-:Y:S01]  /*1170*/  FMUL.FTZ R181, R156, R201 ;  /* 0x000000c99cb57220 */ /* 0x000fe20000410000 */
        /* <DEDUP_REMOVED lines=77> */
.L_x_1269:
[----:B------:R-:W-:Y:S05]  /*1650*/  BSYNC.RECONVERGENT B0 ;  /* 0x0000000000007941 */ /* 0x000fea0003800200 */
.L_x_1268:
[----:B------:R-:W1:Y:S08]  /*1660*/  S2UR UR5, SR_CgaCtaId ;  /* 0x00000000000579c3 */ /* 0x000e700000008800 */
[----:B------:R-:W-:Y:S01]  /*1670*/  BAR.SYNC.DEFER_BLOCKING 0x0 ;  /* 0x0000000000007b1d */ /* 0x000fe20000010000 */
[----:B------:R-:W-:Y:S01]  /*1680*/  FFMA.FTZ R125, R48, R44, R125 ;  /* 0x0000002c307d7223 */ /* 0x000fe2000001007d */
[----:B------:R-:W-:Y:S01]  /*1690*/  FADD.FTZ R124, R44, R124 ;  /* 0x0000007c2c7c7221 */ /* 0x000fe20000010000 */
[----:B------:R-:W-:Y:S01]  /*16a0*/  FADD.FTZ R104, R49, R104 ;  /* 0x0000006831687221 */ /* 0x000fe20000010000 */
[----:B------:R-:W-:Y:S01]  /*16b0*/  FFMA.FTZ R84, R57, R49, R84 ;  /* 0x0000003139547223 */ /* 0x000fe20000010054 */
[----:B------:R-:W-:Y:S01]  /*16c0*/  UISETP.NE.U32.AND UP0, UPT, UR16, URZ, UPT ;  /* 0x000000ff1000728c */ /* 0x000fe2000bf05070 */
[----:B------:R-:W-:-:S02]  /*16d0*/  FADD.FTZ R101, R64, R101 ;  /* 0x0000006540657221 */ /* 0x000fc40000010000 */
[----:B0-----:R-:W0:Y:S01]  /*16e0*/  LDC.64 R40, c[0x0][0x380] ;  /* 0x0000e000ff287b82 */ /* 0x001e220000000a00 */
[----:B------:R-:W-:Y:S01]  /*16f0*/  UMOV UR4, 0x400 ;  /* 0x0000040000047882 */ /* 0x000fe20000000000 */
[----:B------:R-:W-:Y:S01]  /*1700*/  UISETP.NE.AND.EX UP0, UPT, UR17, URZ, UPT, UP0 ;  /* 0x000000ff1100728c */ /* 0x000fe2000bf05300 */
        /* <DEDUP_REMOVED lines=20> */
[----:B------:R-:W-:Y:S01]  /*1850*/  FFMA.FTZ R87, R56, R178, R87 ;  /* 0x000000b238577223 */ /* 0x000fe20000010057 */
[----:B0-----:R-:W-:Y:S01]  /*1860*/  IADD3 R140, PT, PT, R140, R40, RZ ;  /* 0x000000288c8c7210 */ /* 0x001fe20007ffe0ff */
[----:B------:R-:W-:Y:S01]  /*1870*/  UIADD3 UR7, UPT, UPT, UR4, 0x3030, URZ ;  /* 0x0000303004077890 */ /* 0x000fe2000fffe0ff */
[----:B------:R-:W-:Y:S01]  /*1880*/  FADD.FTZ R107, R178, R107 ;  /* 0x0000006bb26b7221 */ /* 0x000fe20000010000 */
[----:B------:R-:W-:Y:S01]  /*1890*/  @!UP1 UIADD3 UR7, UPT, UPT, UR4, 0x3010, URZ ;  /* 0x0000301004079890 */ /* 0x000fe2000fffe0ff */
[----:B------:R-:W-:Y:S01]  /*18a0*/  ISETP.GE.AND P4, PT, R140, R41, PT ;  /* 0x000000298c00720c */ /* 0x000fe20003f86270 */
[----:B------:R-:W-:Y:S01]  /*18b0*/  FADD.FTZ R108, R51, R108 ;  /* 0x0000006c336c7221 */ /* 0x000fe20000010000 */
[----:B------:R-:W-:Y:S01]  /*18c0*/  FFMA.FTZ R88, R187, R51, R88 ;  /* 0x00000033bb587223 */ /* 0x000fe20000010058 */
[----:B------:R-:W0:Y:S01]  /*18d0*/  LDS.128 R40, [UR5] ;  /* 0x00000005ff287984 */ /* 0x000e220008000c00 */
[----:B------:R-:W-:Y:S01]  /*18e0*/  FADD.FTZ R109, R182, R109 ;  /* 0x0000006db66d7221 */ /* 0x000fe20000010000 */
[----:B------:R-:W-:Y:S01]  /*18f0*/  FFMA.FTZ R89, R172, R182, R89 ;  /* 0x000000b6ac597223 */ /* 0x000fe20000010059 */
[----:B------:R-:W-:Y:S01]  /*1900*/  FADD.FTZ R110, R55, R110 ;  /* 0x0000006e376e7221 */ /* 0x000fe20000010000 */
[----:B------:R-:W-:Y:S01]  /*1910*/  FFMA.FTZ R90, R191, R55, R90 ;  /* 0x00000037bf5a7223 */ /* 0x000fe2000001005a */
[----:B------:R-:W1:Y:S01]  /*1920*/  LDS.128 R44, [UR7] ;  /* 0x00000007ff2c7984 */ /* 0x000e620008000c00 */
        /* <DEDUP_REMOVED lines=67> */
[C---:B------:R-:W-:Y:S01]  /*1d60*/  ISETP.GE.U32.AND.EX P2, PT, R79.reuse, 0x1000000, PT, P2 ;  /* 0x010000004f00780c */ /* 0x040fe20003f46120 */
[C---:B------:R-:W-:Y:S01]  /*1d70*/  FMUL.FTZ R175, R156.reuse, R175 ;  /* 0x000000af9caf7220 */ /* 0x040fe20000410000 */
        /* <DEDUP_REMOVED lines=23> */
.L_x_1272:
        /* <DEDUP_REMOVED lines=9> */
[----:B-----5:R-:W-:Y:S01]  /*1f80*/  LOP3.LUT P5, RZ, R79, 0xff0000, RZ, 0xc0, !PT ;  /* 0x00ff00004fff7812 */ /* 0x020fe200078ac0ff */
[----:B------:R-:W-:Y:S01]  /*1f90*/  FMUL.FTZ R35, R156, R35 ;  /* 0x000000239c237220 */ /* 0x000fe20000410000 */
[----:B------:R-:W-:Y:S01]  /*1fa0*/  FADD.FTZ R167, R167, -R50 ;  /* 0x80000032a7a77221 */ /* 0x000fe20000010000 */
[----:B------:R-:W-:Y:S01]  /*1fb0*/  FMUL.FTZ R30, R34, UR6 ;  /* 0x00000006221e7c20 */ /* 0x000fe20008410000 */
[-CC-:B------:R-:W-:Y:S01]  /*1fc0*/  FFMA.FTZ R68, R68, R53.reuse, R64.reuse ;  /* 0x0000003544447223 */ /* 0x180fe20000010040 */
[----:B------:R-:W-:Y:S01]  /*1fd0*/  ISETP.GE.U32.AND P2, PT, R78, RZ, PT ;  /* 0x000000ff4e00720c */ /* 0x000fe20003f46070 */
[-CC-:B------:R-:W-:Y:S01]  /*1fe0*/  FFMA.FTZ R58, R58, R53.reuse, R64.reuse ;  /* 0x000000353a3a7223 */ /* 0x180fe20000010040 */
[----:B------:R-:W-:Y:S01]  /*1ff0*/  FFMA.FTZ R169, R169, R53, R64 ;  /* 0x00000035a9a97223 */ /* 0x000fe20000010040 */
[----:B------:R-:W-:Y:S01]  /*2000*/  FADD.FTZ R29, R173, -R48 ;  /* 0x80000030ad1d7221 */ /* 0x000fe20000010000 */
[----:B------:R-:W-:Y:S01]  /*2010*/  FMUL.FTZ R28, R156, R67 ;  /* 0x000000439c1c7220 */ /* 0x000fe20000410000 */
[----:B------:R-:W-:Y:S01]  /*2020*/  FMUL.FTZ R32, R35, UR6 ;  /* 0x0000000623207c20 */ /* 0x000fe20008410000 */
[----:B------:R-:W-:Y:S01]  /*2030*/  FSEL R48, R30, RZ, P5 ;  /* 0x000000ff1e307208 */ /* 0x000fe20002800000 */
[----:B------:R-:W-:Y:S01]  /*2040*/  FADD.FTZ R33, R177, -R68 ;  /* 0x80000044b1217221 */ /* 0x000fe20000010000 */
[----:B------:R-:W-:Y:S01]  /*2050*/  ISETP.GE.U32.AND.EX P2, PT, R79, 0x1000000, PT, P2 ;  /* 0x010000004f00780c */ /* 0x000fe20003f46120 */
[----:B------:R-:W-:Y:S01]  /*2060*/  FMUL.FTZ R30, R156, R167 ;  /* 0x000000a79c1e7220 */ /* 0x000fe20000410000 */
        /* <DEDUP_REMOVED lines=9> */
[C---:B------:R-:W-:Y:S01]  /*2100*/  FMUL.FTZ R31, R156.reuse, R31 ;  /* 0x0000001f9c1f7220 */ /* 0x040fe20000410000 */
[----:B------:R-:W-:Y:S01]  /*2110*/  FMUL.FTZ R32, R156, R169 ;  /* 0x000000a99c207220 */ /* 0x000fe20000410000 */
[----:B------:R-:W-:Y:S01]  /*2120*/  FSEL R0, R0, RZ, P3 ;  /* 0x000000ff00007208 */ /* 0x000fe20001800000 */
[----:B------:R-:W-:Y:S01]  /*2130*/  FMUL.FTZ R44, R33, UR6 ;  /* 0x00000006212c7c20 */ /* 0x000fe20008410000 */
[----:B------:R-:W-:Y:S01]  /*2140*/  LOP3.LUT P3, RZ, R79, 0xff00, RZ, 0xc0, !PT ;  /* 0x0000ff004fff7812 */ /* 0x000fe2000786c0ff */
[----:B------:R-:W-:Y:S01]  /*2150*/  FMUL.FTZ R40, R29, UR6 ;  /* 0x000000061d287c20 */ /* 0x000fe20008410000 */
[----:B------:R-:W-:Y:S01]  /*2160*/  FMUL.FTZ R43, R32, UR6 ;  /* 0x00000006202b7c20 */ /* 0x000fe20008410000 */
[----:B------:R-:W-:Y:S01]  /*2170*/  FMUL.FTZ R42, R31, UR6 ;  /* 0x000000061f2a7c20 */ /* 0x000fe20008410000 */
[----:B------:R-:W-:-:S02]  /*2180*/  FSEL R41, R41, RZ, P6 ;  /* 0x000000ff29297208 */ /* 0x000fc40003000000 */
[C---:B------:R-:W-:Y:S02]  /*2190*/  LOP3.LUT P2, RZ, R78.reuse, 0xff000000, RZ, 0xc0, !PT ;  /* 0xff0000004eff7812 */ /* 0x040fe4000784c0ff */
[----:B------:R-:W-:Y:S02]  /*21a0*/  LOP3.LUT P5, RZ, R79, 0xff, RZ, 0xc0, !PT ;  /* 0x000000ff4fff7812 */ /* 0x000fe400078ac0ff */
        /* <DEDUP_REMOVED lines=10> */
.L_x_1271:
        /* <DEDUP_REMOVED lines=13> */
[----:B------:R-:W-:Y:S01]  /*2320*/  FADD.FTZ R67, R67, -R0 ;  /* 0x8000000043437221 */ /* 0x000fe20000010000 */
[C---:B-----5:R-:W-:Y:S01]  /*2330*/  FFMA.FTZ R40, R156.reuse, R171, R10 ;  /* 0x000000ab9c287223 */ /* 0x060fe2000001000a */
[C---:B------:R-:W-:Y:S01]  /*2340*/  FFMA.FTZ R41, R156.reuse, R41, R11 ;  /* 0x000000299c297223 */ /* 0x040fe2000001000b */
[----:B------:R-:W-:Y:S01]  /*2350*/  FFMA.FTZ R0, R156, R169, R8 ;  /* 0x000000a99c007223 */ /* 0x000fe20000010008 */
[----:B------:R-:W-:Y:S01]  /*2360*/  FADD.FTZ R68, R177, -R68 ;  /* 0x80000044b1447221 */ /* 0x000fe20000010000 */
[----:B------:R-:W-:Y:S01]  /*2370*/  ISETP.GE.U32.AND P2, PT, R78, RZ, PT ;  /* 0x000000ff4e00720c */ /* 0x000fe20003f46070 */
[-CC-:B------:R-:W-:Y:S01]  /*2380*/  FFMA.FTZ R48, R48, R53.reuse, R64.reuse ;  /* 0x0000003530307223 */ /* 0x180fe20000010040 */
[-CC-:B------:R-:W-:Y:S01]  /*2390*/  FFMA.FTZ R50, R50, R53.reuse, R64.reuse ;  /* 0x0000003532327223 */ /* 0x180fe20000010040 */
[----:B------:R-:W-:Y:S01]  /*23a0*/  FFMA.FTZ R58, R58, R53, R64 ;  /* 0x000000353a3a7223 */ /* 0x000fe20000010040 */
[----:B------:R-:W-:Y:S01]  /*23b0*/  FMUL.FTZ R41, R41, UR6 ;  /* 0x0000000629297c20 */ /* 0x000fe20008410000 */
[----:B------:R-:W-:Y:S01]  /*23c0*/  FMUL.FTZ R40, R40, UR6 ;  /* 0x0000000628287c20 */ /* 0x000fe20008410000 */
[----:B------:R-:W-:Y:S01]  /*23d0*/  FMUL.FTZ R0, R0, UR6 ;  /* 0x0000000600007c20 */ /* 0x000fe20008410000 */
[C---:B------:R-:W-:Y:S01]  /*23e0*/  LOP3.LUT P3, RZ, R79.reuse, 0xff0000, RZ, 0xc0, !PT ;  /* 0x00ff00004fff7812 */ /* 0x040fe2000786c0ff */
[----:B------:R-:W-:Y:S01]  /*23f0*/  FFMA.FTZ R43, R156, R68, R9 ;  /* 0x000000449c2b7223 */ /* 0x000fe20000010009 */
[----:B------:R-:W-:Y:S01]  /*2400*/  LOP3.LUT P5, RZ, R79, 0xff, RZ, 0xc0, !PT ;  /* 0x000000ff4fff7812 */ /* 0x000fe200078ac0ff */
[----:B------:R-:W-:Y:S01]  /*2410*/  FADD.FTZ R173, R173, -R48 ;  /* 0x80000030adad7221 */ /* 0x000fe20000010000 */
[----:B------:R-:W-:Y:S01]  /*2420*/  ISETP.GE.U32.AND.EX P2, PT, R79, 0x1000000, PT, P2 ;  /* 0x010000004f00780c */ /* 0x000fe20003f46120 */
[----:B------:R-:W-:Y:S01]  /*2430*/  FADD.FTZ R167, R167, -R50 ;  /* 0x80000032a7a77221 */ /* 0x000fe20000010000 */
[----:B------:R-:W-:Y:S01]  /*2440*/  FADD.FTZ R42, R175, -R58 ;  /* 0x8000003aaf2a7221 */ /* 0x000fe20000010000 */
[----:B------:R-:W-:Y:S01]  /*2450*/  FSEL R48, R40, RZ, P3 ;  /* 0x000000ff28307208 */ /* 0x000fe20001800000 */
[----:B------:R-:W-:Y:S01]  /*2460*/  FMUL.FTZ R43, R43, UR6 ;  /* 0x000000062b2b7c20 */ /* 0x000fe20008410000 */
[----:B------:R-:W-:Y:S01]  /*2470*/  FSEL R49, R41, RZ, P2 ;  /* 0x000000ff29317208 */ /* 0x000fe20001000000 */
[----:B------:R-:W-:Y:S01]  /*2480*/  FFMA.FTZ R40, R156, R173, R5 ;  /* 0x000000ad9c287223 */ /* 0x000fe20000010005 */
[----:B------:R-:W-:Y:S01]  /*2490*/  FSEL R46, R0, RZ, P5 ;  /* 0x000000ff002e7208 */ /* 0x000fe20002800000 */
[C---:B------:R-:W-:Y:S01]  /*24a0*/  FFMA.FTZ R41, R156.reuse, R167, R6 ;  /* 0x000000a79c297223 */ /* 0x040fe20000010006 */
[----:B------:R-:W-:Y:S01]  /*24b0*/  LOP3.LUT P6, RZ, R79, 0xff00, RZ, 0xc0, !PT ;  /* 0x0000ff004fff7812 */ /* 0x000fe200078cc0ff */
[C---:B------:R-:W-:Y:S01]  /*24c0*/  FFMA.FTZ R42, R156.reuse, R42, R7 ;  /* 0x0000002a9c2a7223 */ /* 0x040fe20000010007 */
[----:B------:R-:W-:Y:S01]  /*24d0*/  FFMA.FTZ R0, R156, R67, R4 ;  /* 0x000000439c007223 */ /* 0x000fe20000010004 */
[----:B------:R-:W-:Y:S01]  /*24e0*/  FMUL.FTZ R40, R40, UR6 ;  /* 0x0000000628287c20 */ /* 0x000fe20008410000 */
[----:B------:R-:W-:Y:S01]  /*24f0*/  FMUL.FTZ R41, R41, UR6 ;  /* 0x0000000629297c20 */ /* 0x000fe20008410000 */
        /* <DEDUP_REMOVED lines=16> */
.L_x_1274:
[-CC-:B------:R-:W-:Y:S01]  /*2600*/  FFMA.FTZ R70, R70, R53.reuse, R64.reuse ;  /* 0x0000003546467223 */ /* 0x180fe20000010040 */
[-CC-:B------:R-:W-:Y:S01]  /*2610*/  FFMA.FTZ R171, R171, R53.reuse, R64.reuse ;  /* 0x00000035abab7223 */ /* 0x180fe20000010040 */
[-C--:B------:R-:W-:Y:S01]  /*2620*/  FFMA.FTZ R0, R0, R53.reuse, R64 ;  /* 0x0000003500007223 */ /* 0x080fe20000010040 */
[----:B-----5:R-:W-:Y:S01]  /*2630*/  ISETP.GE.U32.AND P2, PT, R78, RZ, PT ;  /* 0x000000ff4e00720c */ /* 0x020fe20003f46070 */
[----:B------:R-:W-:Y:S01]  /*2640*/  FADD.FTZ R70, R179, -R70 ;  /* 0x80000046b3467221 */ /* 0x000fe20000010000 */
[----:B------:R-:W-:Y:S01]  /*2650*/  FADD.FTZ R171, R62, -R171 ;  /* 0x800000ab3eab7221 */ /* 0x000fe20000010000 */
[----:B------:R-:W-:Y:S01]  /*2660*/  FFMA.FTZ R50, R50, R53, R64 ;  /* 0x0000003532327223 */ /* 0x000fe20000010040 */
[----:B------:R-:W-:Y:S01]  /*2670*/  FADD.FTZ R67, R67, -R0 ;  /* 0x8000000043437221 */ /* 0x000fe20000010000 */
[C---:B------:R-:W-:Y:S01]  /*2680*/  FFMA.FTZ R35, R156.reuse, R70, R11 ;  /* 0x000000469c237223 */ /* 0x040fe2000001000b */
[----:B------:R-:W-:Y:S01]  /*2690*/  FFMA.FTZ R34, R156, R171, R10 ;  /* 0x000000ab9c227223 */ /* 0x000fe2000001000a */
[----:B------:R-:W-:Y:S01]  /*26a0*/  ISETP.GE.U32.AND.EX P2, PT, R79, 0x1000000, PT, P2 ;  /* 0x010000004f00780c */ /* 0x000fe20003f46120 */
[----:B------:R-:W-:Y:S01]  /*26b0*/  FADD.FTZ R167, R167, -R50 ;  /* 0x80000032a7a77221 */ /* 0x000fe20000010000 */
[----:B------:R-:W-:Y:S01]  /*26c0*/  FMUL.FTZ R30, R35, UR6 ;  /* 0x00000006231e7c20 */ /* 0x000fe20008410000 */
[-CC-:B------:R-:W-:Y:S01]  /*26d0*/  FFMA.FTZ R68, R68, R53.reuse, R64.reuse ;  /* 0x0000003544447223 */ /* 0x180fe20000010040 */
[-CC-:B------:R-:W-:Y:S01]  /*26e0*/  FFMA.FTZ R48, R48, R53.reuse, R64.reuse ;  /* 0x0000003530307223 */ /* 0x180fe20000010040 */
[-CC-:B------:R-:W-:Y:S01]  /*26f0*/  FFMA.FTZ R58, R58, R53.reuse, R64.reuse ;  /* 0x000000353a3a7223 */ /* 0x180fe20000010040 */
[----:B------:R-:W-:Y:S01]  /*2700*/  FFMA.FTZ R169, R169, R53, R64 ;  /* 0x00000035a9a97223 */ /* 0x000fe20000010040 */
[----:B------:R-:W-:Y:S01]  /*2710*/  FFMA.FTZ R28, R156, R67, R4 ;  /* 0x000000439c1c7223 */ /* 0x000fe20000010004 */
[----:B------:R-:W-:Y:S01]  /*2720*/  FMUL.FTZ R29, R34, UR6 ;  /* 0x00000006221d7c20 */ /* 0x000fe20008410000 */
[----:B------:R-:W-:Y:S01]  /*2730*/  FSEL R50, R30, RZ, P2 ;  /* 0x000000ff1e327208 */ /* 0x000fe20001000000 */
[----:B------:R-:W-:Y:S01]  /*2740*/  FADD.FTZ R68, R177, -R68 ;  /* 0x80000044b1447221 */ /* 0x000fe20000010000 */
[----:B------:R-:W-:Y:S01]  /*2750*/  LOP3.LUT P5, RZ, R79, 0xff0000, RZ, 0xc0, !PT ;  /* 0x00ff00004fff7812 */ /* 0x000fe200078ac0ff */
[----:B------:R-:W-:Y:S01]  /*2760*/  FFMA.FTZ R30, R156, R167, R6 ;  /* 0x000000a79c1e7223 */ /* 0x000fe20000010006 */
[----:B------:R-:W-:Y:S01]  /*2770*/  FADD.FTZ R48, R173, -R48 ;  /* 0x80000030ad307221 */ /* 0x000fe20000010000 */
[----:B------:R-:W-:Y:S01]  /*2780*/  FADD.FTZ R58, R175, -R58 ;  /* 0x8000003aaf3a7221 */ /* 0x000fe20000010000 */
[----:B------:R-:W-:Y:S01]  /*2790*/  FADD.FTZ R169, R60, -R169 ;  /* 0x800000a93ca97221 */ /* 0x000fe20000010000 */
[----:B------:R-:W-:Y:S01]  /*27a0*/  FMUL.FTZ R0, R28, UR6 ;  /* 0x000000061c007c20 */ /* 0x000fe20008410000 */
[----:B------:R-:W-:Y:S01]  /*27b0*/  LOP3.LUT P3, RZ, R78, 0xff, RZ, 0xc0, !PT ;  /* 0x000000ff4eff7812 */ /* 0x000fe2000786c0ff */
[----:B------:R-:W-:Y:S01]  /*27c0*/  FFMA.FTZ R33, R156, R68, R9 ;  /* 0x000000449c217223 */ /* 0x000fe20000010009 */
        /* <DEDUP_REMOVED lines=25> */
.L_x_1270:
        /* <DEDUP_REMOVED lines=15> */
[--C-:B------:R-:W-:Y:S01]  /*2a50*/  FFMA.FTZ R50, R50, R53, R64.reuse ;  /* 0x0000003532327223 */ /* 0x100fe20000010040 */
[----:B------:R-:W-:Y:S01]  /*2a60*/  FMUL.FTZ R179, R156, R179 ;  /* 0x000000b39cb37220 */ /* 0x000fe20000410000 */
[----:B------:R-:W-:Y:S01]  /*2a70*/  FFMA.FTZ R68, R68, R53, R64 ;  /* 0x0000003544447223 */ /* 0x000fe20000010040 */
[C---:B------:R-:W-:Y:S01]  /*2a80*/  FMUL.FTZ R171, R156.reuse, R171 ;  /* 0x000000ab9cab7220 */ /* 0x040fe20000410000 */
        /* <DEDUP_REMOVED lines=9> */
[C---:B------:R-:W-:Y:S01]  /*2b20*/  LOP3.LUT P3, RZ, R79.reuse, 0xff0000, RZ, 0xc0, !PT ;  /* 0x00ff00004fff7812 */ /* 0x040fe2000786c0ff */
[C---:B------:R-:W-:Y:S01]  /*2b30*/  FMUL.FTZ R177, R156.reuse, R177 ;  /* 0x000000b19cb17220 */ /* 0x040fe20000410000 */
[----:B------:R-:W-:Y:S01]  /*2b40*/  LOP3.LUT P5, RZ, R79, 0xff, RZ, 0xc0, !PT ;  /* 0x000000ff4fff7812 */ /* 0x000fe200078ac0ff */
[----:B------:R-:W-:Y:S01]  /*2b50*/  FMUL.FTZ R167, R156, R167 ;  /* 0x000000a79ca77220 */ /* 0x000fe20000410000 */
[----:B------:R-:W-:Y:S01]  /*2b60*/  ISETP.GE.U32.AND.EX P2, PT, R151, 0x1000000, PT, P2 ;  /* 0x010000009700780c */ /* 0x000fe20003f46120 */
[-C--:B------:R-:W-:Y:S01]  /*2b70*/  FFMA.FTZ R58, R58, R53.reuse, R64 ;  /* 0x000000353a3a7223 */ /* 0x080fe20000010040 */
        /* <DEDUP_REMOVED lines=11> */
[C---:B------:R-:W-:Y:S01]  /*2c30*/  FMUL.FTZ R175, R156.reuse, R175 ;  /* 0x000000af9caf7220 */ /* 0x040fe20000410000 */
[----:B------:R-:W-:Y:S01]  /*2c40*/  FSEL R38, R169, RZ, P3 ;  /* 0x000000ffa9267208 */ /* 0x000fe20001800000 */
[----:B------:R-:W-:Y:S01]  /*2c50*/  FADD.FTZ R173, R173, -R48 ;  /* 0x80000030adad7221 */ /* 0x000fe20000010000 */
        /* <DEDUP_REMOVED lines=8> */
[----:B------:R-:W-:Y:S01]  /*2ce0*/  F2FP.BF16.F32.PACK_AB R38, R37, R38 ;  /* 0x000000262526723e */ /* 0x000fe200000010ff */
[----:B------:R-:W-:Y:S01]  /*2cf0*/  FMUL.FTZ R173, R173, UR6 ;  /* 0x00000006adad7c20 */ /* 0x000fe20008410000 */
[----:B------:R-:W-:Y:S01]  /*2d00*/  FSEL R39, R171, RZ, P6 ;  /* 0x000000ffab277208 */ /* 0x000fe20003000000 */
        /* <DEDUP_REMOVED lines=8> */
[C---:B------:R-:W-:Y:S02]  /*2d90*/  LOP3.LUT P6, RZ, R78.reuse, 0xff00, RZ, 0xc0, !PT ;  /* 0x0000ff004eff7812 */ /* 0x040fe400078cc0ff */
[----:B------:R-:W-:Y:S02]  /*2da0*/  LOP3.LUT P2, RZ, R78, 0xff, RZ, 0xc0, !PT ;  /* 0x000000ff4eff7812 */ /* 0x000fe4000784c0ff */
        /* <DEDUP_REMOVED lines=14> */
.L_x_1276:
        /* <DEDUP_REMOVED lines=8> */
[C---:B------:R-:W-:Y:S01]  /*2f10*/  FMUL.FTZ R34, R156.reuse, R171 ;  /* 0x000000ab9c227220 */ /* 0x040fe20000410000 */
[----:B-----5:R-:W-:Y:S01]  /*2f20*/  LOP3.LUT P6, RZ, R79, 0xff0000, RZ, 0xc0, !PT ;  /* 0x00ff00004fff7812 */ /* 0x020fe200078cc0ff */
[----:B------:R-:W-:Y:S01]  /*2f30*/  FMUL.FTZ R35, R156, R35 ;  /* 0x000000239c237220 */ /* 0x000fe20000410000 */
[----:B------:R-:W-:Y:S01]  /*2f40*/  LOP3.LUT P5, RZ, R151, 0xff0000, RZ, 0xc0, !PT ;  /* 0x00ff000097ff7812 */ /* 0x000fe200078ac0ff */
[----:B------:R-:W-:Y:S01]  /*2f50*/  FMUL.FTZ R28, R34, UR6 ;  /* 0x00000006221c7c20 */ /* 0x000fe20008410000 */
[----:B------:R-:W-:Y:S01]  /*2f60*/  FMUL.FTZ R32, R156, R169 ;  /* 0x000000a99c207220 */ /* 0x000fe20000410000 */
[----:B------:R-:W-:Y:S01]  /*2f70*/  ISETP.GE.U32.AND P2, PT, R78, RZ, PT ;  /* 0x000000ff4e00720c */ /* 0x000fe20003f46070 */
[----:B------:R-:W-:Y:S01]  /*2f80*/  FADD.FTZ R167, R167, -R50 ;  /* 0x80000032a7a77221 */ /* 0x000fe20000010000 */
[----:B------:R-:W-:Y:S01]  /*2f90*/  ISETP.GE.U32.AND P3, PT, R150, RZ, PT ;  /* 0x000000ff9600720c */ /* 0x000fe20003f66070 */
[----:B------:R-:W-:Y:S01]  /*2fa0*/  FADD.FTZ R33, R177, -R68 ;  /* 0x80000044b1217221 */ /* 0x000fe20000010000 */
[C---:B------:R-:W-:Y:S01]  /*2fb0*/  FSEL R43, R28.reuse, RZ, P6 ;  /* 0x000000ff1c2b7208 */ /* 0x040fe20003000000 */
[----:B------:R-:W-:Y:S01]  /*2fc0*/  FMUL.FTZ R29, R35, UR6 ;  /* 0x00000006231d7c20 */ /* 0x000fe20008410000 */
[----:B------:R-:W-:Y:S01]  /*2fd0*/  FSEL R39, R28, RZ, P5 ;  /* 0x000000ff1c277208 */ /* 0x000fe20002800000 */
[----:B------:R-:W-:Y:S01]  /*2fe0*/  FMUL.FTZ R28, R32, UR6 ;  /* 0x00000006201c7c20 */ /* 0x000fe20008410000 */
[----:B------:R-:W-:Y:S01]  /*2ff0*/  LOP3.LUT P6, RZ, R79, 0xff, RZ, 0xc0, !PT ;  /* 0x000000ff4fff7812 */ /* 0x000fe200078cc0ff */
[C---:B------:R-:W-:Y:S01]  /*3000*/  FMUL.FTZ R33, R156.reuse, R33 ;  /* 0x000000219c217220 */ /* 0x040fe20000410000 */
[----:B------:R-:W-:Y:S01]  /*3010*/  LOP3.LUT P5, RZ, R151, 0xff, RZ, 0xc0, !PT ;  /* 0x000000ff97ff7812 */ /* 0x000fe200078ac0ff */
[----:B------:R-:W-:Y:S01]  /*3020*/  FMUL.FTZ R30, R156, R167 ;  /* 0x000000a79c1e7220 */ /* 0x000fe20000410000 */
[----:B------:R-:W-:Y:S01]  /*3030*/  ISETP.GE.U32.AND.EX P2, PT, R79, 0x1000000, PT, P2 ;  /* 0x010000004f00780c */ /* 0x000fe20003f46120 */
[-CC-:B------:R-:W-:Y:S01]  /*3040*/  FFMA.FTZ R58, R58, R53.reuse, R64.reuse ;  /* 0x000000353a3a7223 */ /* 0x180fe20000010040 */
[----:B------:R-:W-:Y:S01]  /*3050*/  ISETP.GE.U32.AND.EX P3, PT, R151, 0x1000000, PT, P3 ;  /* 0x010000009700780c */ /* 0x000fe20003f66130 */
[-C--:B------:R-:W-:Y:S01]  /*3060*/  FFMA.FTZ R48, R48, R53.reuse, R64 ;  /* 0x0000003530307223 */ /* 0x080fe20000010040 */
[----:B------:R-:W-:Y:S01]  /*3070*/  FSEL R36, R29, RZ, P2 ;  /* 0x000000ff1d247208 */ /* 0x000fe20001000000 */
[----:B------:R-:W-:Y:S01]  /*3080*/  FADD.FTZ R31, R175, -R58 ;  /* 0x8000003aaf1f7221 */ /* 0x000fe20000010000 */
[----:B------:R-:W-:Y:S01]  /*3090*/  FSEL R40, R29, RZ, P3 ;  /* 0x000000ff1d287208 */ /* 0x000fe20001800000 */
[----:B------:R-:W-:Y:S01]  /*30a0*/  FMUL.FTZ R29, R33, UR6 ;  /* 0x00000006211d7c20 */ /* 0x000fe20008410000 */
        /* <DEDUP_REMOVED lines=8> */
[----:B------:R-:W-:-:S02]  /*3130*/  LOP3.LUT P6, RZ, R78, 0xff0000, RZ, 0xc0, !PT ;  /* 0x00ff00004eff7812 */ /* 0x000fc400078cc0ff */
[C---:B------:R-:W-:Y:S02]  /*3140*/  FSEL R45, R29.reuse, RZ, P2 ;  /* 0x000000ff1d2d7208 */ /* 0x040fe40001000000 */
[----:B------:R-:W-:Y:S01]  /*3150*/  FSEL R37, R29, RZ, P3 ;  /* 0x000000ff1d257208 */ /* 0x000fe20001800000 */
[----:B------:R-:W-:Y:S01]  /*3160*/  FADD.FTZ R29, R173, -R48 ;  /* 0x80000030ad1d7221 */ /* 0x000fe20000010000 */
[----:B------:R-:W-:Y:S02]  /*3170*/  FSEL R41, R28, RZ, P6 ;  /* 0x000000ff1c297208 */ /* 0x000fe40003000000 */
[----:B------:R-:W-:Y:S01]  /*3180*/  LOP3.LUT P6, RZ, R150, 0xff0000, RZ, 0xc0, !PT ;  /* 0x00ff000096ff7812 */ /* 0x000fe200078cc0ff */
[----:B------:R-:W-:Y:S01]  /*3190*/  FMUL.FTZ R29, R156, R29 ;  /* 0x0000001d9c1d7220 */ /* 0x000fe20000410000 */
[----:B------:R-:W-:Y:S01]  /*31a0*/  F2FP.BF16.F32.PACK_AB R39, R40, R39 ;  /* 0x000000272827723e */ /* 0x000fe200000010ff */
[----:B------:R-:W-:Y:S01]  /*31b0*/  FMUL.FTZ R40, R31, UR6 ;  /* 0x000000061f287c20 */ /* 0x000fe20008410000 */
[----:B------:R-:W-:-:S02]  /*31c0*/  F2FP.BF16.F32.PACK_AB R38, R37, R38 ;  /* 0x000000262526723e */ /* 0x000fc400000010ff */
[----:B------:R-:W-:Y:S02]  /*31d0*/  LOP3.LUT P5, RZ, R78, 0xff000000, RZ, 0xc0, !PT ;  /* 0xff0000004eff7812 */ /* 0x000fe400078ac0ff */
[----:B------:R-:W-:Y:S01]  /*31e0*/  FSEL R37, R28, RZ, P6 ;  /* 0x000000ff1c257208 */ /* 0x000fe20003000000 */
[----:B------:R-:W-:Y:S01]  /*31f0*/  FMUL.FTZ R28, R156, R67 ;  /* 0x000000439c1c7220 */ /* 0x000fe20000410000 */
[----:B------:R-:W-:Y:S02]  /*3200*/  LOP3.LUT P6, RZ, R150, 0xff000000, RZ, 0xc0, !PT ;  /* 0xff00000096ff7812 */ /* 0x000fe400078cc0ff */
[----:B------:R-:W-:Y:S01]  /*3210*/  F2FP.BF16.F32.PACK_AB R43, R36, R43 ;  /* 0x0000002b242b723e */ /* 0x000fe200000010ff */
[----:B------:R-:W-:Y:S01]  /*3220*/  FMUL.FTZ R36, R29, UR6 ;  /* 0x000000061d247c20 */ /* 0x000fe20008410000 */
[----:B------:R-:W-:Y:S01]  /*3230*/  FSEL R44, R40, RZ, P5 ;  /* 0x000000ff282c7208 */ /* 0x000fe20002800000 */
        /* <DEDUP_REMOVED lines=16> */
.L_x_1275:
        /* <DEDUP_REMOVED lines=13> */
[----:B------:R-:W-:Y:S01]  /*3410*/  FFMA.FTZ R70, R156, R70, R11 ;  /* 0x000000469c467223 */ /* 0x000fe2000001000b */
[----:B------:R-:W-:Y:S01]  /*3420*/  FFMA.FTZ R68, R68, R53, R64 ;  /* 0x0000003544447223 */ /* 0x000fe20000010040 */
[----:B------:R-:W-:Y:S01]  /*3430*/  FFMA.FTZ R171, R156, R171, R10 ;  /* 0x000000ab9cab7223 */ /* 0x000fe2000001000a */
        /* <DEDUP_REMOVED lines=26> */
[----:B------:R-:W-:Y:S01]  /*35e0*/  FFMA.FTZ R58, R156, R58, R7 ;  /* 0x0000003a9c3a7223 */ /* 0x000fe20000010007 */
[----:B------:R-:W-:Y:S01]  /*35f0*/  FSEL R38, R169, RZ, P3 ;  /* 0x000000ffa9267208 */ /* 0x000fe20001800000 */
[----:B------:R-:W-:Y:S01]  /*3600*/  FADD.FTZ R48, R173, -R48 ;  /* 0x80000030ad307221 */ /* 0x000fe20000010000 */
[----:B------:R-:W-:Y:S01]  /*3610*/  FSEL R37, R68, RZ, P2 ;  /* 0x000000ff44257208 */ /* 0x000fe20001000000 */
[----:B------:R-:W-:Y:S01]  /*3620*/  FADD.FTZ R67, R67, -R0 ;  /* 0x8000000043437221 */ /* 0x000fe20000010000 */
[----:B------:R-:W-:Y:S01]  /*3630*/  FSEL R41, R167, RZ, P5 ;  /* 0x000000ffa7297208 */ /* 0x000fe20002800000 */
[----:B------:R-:W-:Y:S01]  /*3640*/  FMUL.FTZ R58, R58, UR6 ;  /* 0x000000063a3a7c20 */ /* 0x000fe20008410000 */
[----:B------:R-:W-:Y:S01]  /*3650*/  LOP3.LUT P6, RZ, R151, 0xff0000, RZ, 0xc0, !PT ;  /* 0x00ff000097ff7812 */ /* 0x000fe200078cc0ff */
[----:B------:R-:W-:Y:S01]  /*3660*/  FFMA.FTZ R48, R156, R48, R5 ;  /* 0x000000309c307223 */ /* 0x000fe20000010005 */
[----:B------:R-:W-:Y:S01]  /*3670*/  LOP3.LUT P5, RZ, R150, 0xff0000, RZ, 0xc0, !PT ;  /* 0x00ff000096ff7812 */ /* 0x000fe200078ac0ff */
[----:B------:R-:W-:Y:S01]  /*3680*/  FFMA.FTZ R67, R156, R67, R4 ;  /* 0x000000439c437223 */ /* 0x000fe20000010004 */
        /* <DEDUP_REMOVED lines=27> */
.L_x_1277:
        /* <DEDUP_REMOVED lines=9> */
[----:B------:R-:W-:Y:S01]  /*38d0*/  LOP3.LUT P6, RZ, R79, 0xff0000, RZ, 0xc0, !PT ;  /* 0x00ff00004fff7812 */ /* 0x000fe200078cc0ff */
[----:B------:R-:W-:Y:S01]  /*38e0*/  FFMA.FTZ R35, R156, R70, R11 ;  /* 0x000000469c237223 */ /* 0x000fe2000001000b */
[----:B------:R-:W-:Y:S01]  /*38f0*/  LOP3.LUT P5, RZ, R151, 0xff0000, RZ, 0xc0, !PT ;  /* 0x00ff000097ff7812 */ /* 0x000fe200078ac0ff */
[----:B------:R-:W-:Y:S01]  /*3900*/  FMUL.FTZ R28, R34, UR6 ;  /* 0x00000006221c7c20 */ /* 0x000fe20008410000 */
[----:B------:R-:W-:Y:S01]  /*3910*/  ISETP.GE.U32.AND P2, PT, R78, RZ, PT ;  /* 0x000000ff4e00720c */ /* 0x000fe20003f46070 */
[----:B------:R-:W-:Y:S01]  /*3920*/  FFMA.FTZ R32, R156, R169, R8 ;  /* 0x000000a99c207223 */ /* 0x000fe20000010008 */
[----:B------:R-:W-:Y:S01]  /*3930*/  ISETP.GE.U32.AND P3, PT, R150, RZ, PT ;  /* 0x000000ff9600720c */ /* 0x000fe20003f66070 */
[----:B------:R-:W-:Y:S01]  /*3940*/  FADD.FTZ R68, R177, -R68 ;  /* 0x80000044b1447221 */ /* 0x000fe20000010000 */
[----:B------:R-:W-:Y:S01]  /*3950*/  FADD.FTZ R167, R167, -R50 ;  /* 0x80000032a7a77221 */ /* 0x000fe20000010000 */
[C---:B------:R-:W-:Y:S01]  /*3960*/  FSEL R43, R28.reuse, RZ, P6 ;  /* 0x000000ff1c2b7208 */ /* 0x040fe20003000000 */
[----:B------:R-:W-:Y:S01]  /*3970*/  FMUL.FTZ R29, R35, UR6 ;  /* 0x00000006231d7c20 */ /* 0x000fe20008410000 */
[----:B------:R-:W-:Y:S01]  /*3980*/  FSEL R39, R28, RZ, P5 ;  /* 0x000000ff1c277208 */ /* 0x000fe20002800000 */
[----:B------:R-:W-:Y:S01]  /*3990*/  FMUL.FTZ R28, R32, UR6 ;  /* 0x00000006201c7c20 */ /* 0x000fe20008410000 */
[----:B------:R-:W-:Y:S01]  /*39a0*/  ISETP.GE.U32.AND.EX P2, PT, R79, 0x1000000, PT, P2 ;  /* 0x010000004f00780c */ /* 0x000fe20003f46120 */
[C---:B------:R-:W-:Y:S01]  /*39b0*/  FFMA.FTZ R33, R156.reuse, R68, R9 ;  /* 0x000000449c217223 */ /* 0x040fe20000010009 */
        /* <DEDUP_REMOVED lines=20> */
[----:B------:R-:W-:-:S02]  /*3b00*/  FSEL R45, R29, RZ, P2 ;  /* 0x000000ff1d2d7208 */ /* 0x000fc40001000000 */
[----:B------:R-:W-:Y:S02]  /*3b10*/  FSEL R29, R29, RZ, P3 ;  /* 0x000000ff1d1d7208 */ /* 0x000fe40001800000 */
[----:B------:R-:W-:Y:S02]  /*3b20*/  FSEL R41, R28, RZ, P6 ;  /* 0x000000ff1c297208 */ /* 0x000fe40003000000 */
[----:B------:R-:W-:Y:S02]  /*3b30*/  LOP3.LUT P6, RZ, R150, 0xff0000, RZ, 0xc0, !PT ;  /* 0x00ff000096ff7812 */ /* 0x000fe400078cc0ff */
[----:B------:R-:W-:Y:S01]  /*3b40*/  F2FP.BF16.F32.PACK_AB R39, R40, R39 ;  /* 0x000000272827723e */ /* 0x000fe200000010ff */
[----:B------:R-:W-:Y:S01]  /*3b50*/  FMUL.FTZ R40, R31, UR6 ;  /* 0x000000061f287c20 */ /* 0x000fe20008410000 */
[----:B------:R-:W-:Y:S01]  /*3b60*/  F2FP.BF16.F32.PACK_AB R38, R29, R38 ;  /* 0x000000261d26723e */ /* 0x000fe200000010ff */
[----:B------:R-:W-:Y:S01]  /*3b70*/  FFMA.FTZ R29, R156, R48, R5 ;  /* 0x000000309c1d7223 */ /* 0x000fe20000010005 */
[----:B------:R-:W-:-:S02]  /*3b80*/  LOP3.LUT P5, RZ, R78, 0xff000000, RZ, 0xc0, !PT ;  /* 0xff0000004eff7812 */ /* 0x000fc400078ac0ff */
[----:B------:R-:W-:Y:S01]  /*3b90*/  FSEL R37, R28, RZ, P6 ;  /* 0x000000ff1c257208 */ /* 0x000fe20003000000 */
[----:B------:R-:W-:Y:S01]  /*3ba0*/  FFMA.FTZ R28, R156, R67, R4 ;  /* 0x000000439c1c7223 */ /* 0x000fe20000010004 */
[----:B------:R-:W-:Y:S02]  /*3bb0*/  LOP3.LUT P6, RZ, R150, 0xff000000, RZ, 0xc0, !PT ;  /* 0xff00000096ff7812 */ /* 0x000fe400078cc0ff */
[----:B------:R-:W-:Y:S01]  /*3bc0*/  F2FP.BF16.F32.PACK_AB R43, R36, R43 ;  /* 0x0000002b242b723e */ /* 0x000fe200000010ff */
[----:B------:R-:W-:Y:S01]  /*3bd0*/  FMUL.FTZ R36, R29, UR6 ;  /* 0x000000061d247c20 */ /* 0x000fe20008410000 */
[----:B------:R-:W-:Y:S01]  /*3be0*/  FSEL R44, R40, RZ, P5 ;  /* 0x000000ff282c7208 */ /* 0x000fe20002800000 */
[----:B------:R-:W-:Y:S01]  /*3bf0*/  FMUL.FTZ R0, R28, UR6 ;  /* 0x000000061c007c20 */ /* 0x000fe20008410000 */
[----:B------:R-:W-:Y:S02]  /*3c00*/  LOP3.LUT P2, RZ, R78, 0xff00, RZ, 0xc0, !PT ;  /* 0x0000ff004eff7812 */ /* 0x000fe4000784c0ff */
[----:B------:R-:W-:-:S02]  /*3c10*/  LOP3.LUT P5, RZ, R150, 0xff00, RZ, 0xc0, !PT ;  /* 0x0000ff0096ff7812 */ /* 0x000fc400078ac0ff */
[----:B------:R-:W-:Y:S02]  /*3c20*/  FSEL R46, R40, RZ, P6 ;  /* 0x000000ff282e7208 */ /* 0x000fe40003000000 */
        /* <DEDUP_REMOVED lines=11> */
.L_x_1273:
        /* <DEDUP_REMOVED lines=21> */
[----:B------:R-:W-:Y:S01]  /*3e30*/  FADD.FTZ R187, R164, -R187 ;  /* 0x800000bba4bb7221 */ /* 0x000fe20000010000 */
[----:B------:R-:W-:Y:S01]  /*3e40*/  FFMA.FTZ R172, R172, R53, R64 ;  /* 0x00000035acac7223 */ /* 0x000fe20000010040 */
[C---:B0-----:R-:W-:Y:S01]  /*3e50*/  FFMA.FTZ R34, R156.reuse, R191, R18 ;  /* 0x000000bf9c227223 */ /* 0x041fe20000010012 */
[----:B------:R-:W-:Y:S01]  /*3e60*/  LOP3.LUT P6, RZ, R3, 0xff0000, RZ, 0xc0, !PT ;  /* 0x00ff000003ff7812 */ /* 0x000fe200078cc0ff */
[----:B------:R-:W-:Y:S01]  /*3e70*/  FFMA.FTZ R35, R156, R180, R19 ;  /* 0x000000b49c237223 */ /* 0x000fe20000010013 */
[----:B------:R-:W-:Y:S01]  /*3e80*/  ISETP.GE.U32.AND P3, PT, R74, RZ, PT ;  /* 0x000000ff4a00720c */ /* 0x000fe20003f66070 */
[----:B------:R-:W-:Y:S01]  /*3e90*/  FMUL.FTZ R0, R34, UR6 ;  /* 0x0000000622007c20 */ /* 0x000fe20008410000 */
[----:B------:R-:W-:Y:S01]  /*3ea0*/  FFMA.FTZ R32, R156, R187, R16 ;  /* 0x000000bb9c207223 */ /* 0x000fe20000010010 */
[----:B------:R-:W-:Y:S01]  /*3eb0*/  FADD.FTZ R172, R197, -R172 ;  /* 0x800000acc5ac7221 */ /* 0x000fe20000010000 */
[-CC-:B------:R-:W-:Y:S01]  /*3ec0*/  FFMA.FTZ R56, R56, R53.reuse, R64.reuse ;  /* 0x0000003538387223 */ /* 0x180fe20000010040 */
[-C--:B------:R-:W-:Y:S01]  /*3ed0*/  FFMA.FTZ R63, R63, R53.reuse, R64 ;  /* 0x000000353f3f7223 */ /* 0x080fe20000010040 */
[----:B------:R-:W-:Y:S01]  /*3ee0*/  FSEL R43, R0, RZ, P5 ;  /* 0x000000ff002b7208 */ /* 0x000fe20002800000 */
[----:B------:R-:W-:Y:S01]  /*3ef0*/  FMUL.FTZ R28, R35, UR6 ;  /* 0x00000006231c7c20 */ /* 0x000fe20008410000 */
[----:B------:R-:W-:Y:S01]  /*3f00*/  ISETP.GE.U32.AND P5, PT, R2, RZ, PT ;  /* 0x000000ff0200720c */ /* 0x000fe20003fa6070 */
[----:B------:R-:W-:Y:S01]  /*3f10*/  FFMA.FTZ R33, R156, R172, R17 ;  /* 0x000000ac9c217223 */ /* 0x000fe20000010011 */
[----:B------:R-:W-:Y:S01]  /*3f20*/  FSEL R39, R0, RZ, P6 ;  /* 0x000000ff00277208 */ /* 0x000fe20003000000 */
[----:B------:R-:W-:Y:S01]  /*3f30*/  FMUL.FTZ R0, R32, UR6 ;  /* 0x0000000620007c20 */ /* 0x000fe20008410000 */
[----:B------:R-:W-:Y:S01]  /*3f40*/  ISETP.GE.U32.AND.EX P3, PT, R75, 0x1000000, PT, P3 ;  /* 0x010000004b00780c */ /* 0x000fe20003f66130 */
[----:B------:R-:W-:Y:S01]  /*3f50*/  FADD.FTZ R56, R189, -R56 ;  /* 0x80000038bd387221 */ /* 0x000fe20000010000 */
[----:B------:R-:W-:Y:S01]  /*3f60*/  ISETP.GE.U32.AND.EX P5, PT, R3, 0x1000000, PT, P5 ;  /* 0x010000000300780c */ /* 0x000fe20003fa6150 */
[----:B------:R-:W-:Y:S01]  /*3f70*/  FADD.FTZ R63, R162, -R63 ;  /* 0x8000003fa23f7221 */ /* 0x000fe20000010000 */
[----:B------:R-:W-:Y:S01]  /*3f80*/  LOP3.LUT P6, RZ, R75, 0xff, RZ, 0xc0, !PT ;  /* 0x000000ff4bff7812 */ /* 0x000fe200078cc0ff */
[----:B------:R-:W-:Y:S01]  /*3f90*/  FFMA.FTZ R54, R54, R53, R64 ;  /* 0x0000003536367223 */ /* 0x000fe20000010040 */
[----:B------:R-:W-:Y:S01]  /*3fa0*/  FSEL R48, R28, RZ, P3 ;  /* 0x000000ff1c307208 */ /* 0x000fe20001800000 */
        /* <DEDUP_REMOVED lines=13> */
[----:B------:R-:W-:Y:S01]  /*4080*/  LOP3.LUT P5, RZ, R75, 0xff00, RZ, 0xc0, !PT ;  /* 0x0000ff004bff7812 */ /* 0x000fe200078ac0ff */
[----:B------:R-:W-:Y:S01]  /*4090*/  FFMA.FTZ R29, R156, R54, R13 ;  /* 0x000000369c1d7223 */ /* 0x000fe2000001000d */
[----:B------:R-:W-:Y:S01]  /*40a0*/  LOP3.LUT P6, RZ, R74, 0xff000000, RZ, 0xc0, !PT ;  /* 0xff0000004aff7812 */ /* 0x000fe200078cc0ff */
[----:B------:R-:W-:Y:S01]  /*40b0*/  FADD.FTZ R57, R160, -R57 ;  /* 0x80000039a0397221 */ /* 0x000fe20000010000 */
[----:B------:R-:W-:-:S02]  /*40c0*/  LOP3.LUT P3, RZ, R74, 0xff0000, RZ, 0xc0, !PT ;  /* 0x00ff00004aff7812 */ /* 0x000fc4000786c0ff */
[----:B------:R-:W-:Y:S01]  /*40d0*/  FSEL R49, R28, RZ, P5 ;  /* 0x000000ff1c317208 */ /* 0x000fe20002800000 */
[----:B------:R-:W-:Y:S01]  /*40e0*/  FFMA.FTZ R28, R156, R57, R12 ;  /* 0x000000399c1c7223 */ /* 0x000fe2000001000c */
[----:B------:R-:W-:Y:S01]  /*40f0*/  F2FP.BF16.F32.PACK_AB R39, R36, R39 ;  /* 0x000000272427723e */ /* 0x000fe200000010ff */
[----:B------:R-:W-:Y:S01]  /*4100*/  FMUL.FTZ R36, R29, UR6 ;  /* 0x000000061d247c20 */ /* 0x000fe20008410000 */
[----:B------:R-:W-:Y:S02]  /*4110*/  FSEL R46, R38, RZ, P6 ;  /* 0x000000ff262e7208 */ /* 0x000fe40003000000 */
[----:B------:R-:W-:Y:S02]  /*4120*/  LOP3.LUT P5, RZ, R2, 0xff0000, RZ, 0xc0, !PT ;  /* 0x00ff000002ff7812 */ /* 0x000fe400078ac0ff */
[----:B------:R-:W-:Y:S02]  /*4130*/  FSEL R41, R0, RZ, P3 ;  /* 0x000000ff00297208 */ /* 0x000fe40001800000 */
[----:B------:R-:W-:-:S02]  /*4140*/  LOP3.LUT P6, RZ, R2, 0xff000000, RZ, 0xc0, !PT ;  /* 0xff00000002ff7812 */ /* 0x000fc400078cc0ff */
[----:B------:R-:W-:Y:S02]  /*4150*/  LOP3.LUT P3, RZ, R74, 0xff00, RZ, 0xc0, !PT ;  /* 0x0000ff004aff7812 */ /* 0x000fe4000786c0ff */
[----:B------:R-:W-:Y:S02]  /*4160*/  F2FP.BF16.F32.PACK_AB R43, R48, R43 ;  /* 0x0000002b302b723e */ /* 0x000fe400000010ff */
[----:B------:R-:W-:Y:S01]  /*4170*/  FSEL R37, R0, RZ, P5 ;  /* 0x000000ff00257208 */ /* 0x000fe20002800000 */
[----:B------:R-:W-:Y:S01]  /*4180*/  FMUL.FTZ R0, R28, UR6 ;  /* 0x000000061c007c20 */ /* 0x000fe20008410000 */
[----:B------:R-:W-:Y:S02]  /*4190*/  FSEL R48, R38, RZ, P6 ;  /* 0x000000ff26307208 */ /* 0x000fe40003000000 */
[----:B------:R-:W-:Y:S02]  /*41a0*/  LOP3.LUT P6, RZ, R2, 0xff00, RZ, 0xc0, !PT ;  /* 0x0000ff0002ff7812 */ /* 0x000fe400078cc0ff */
[----:B------:R-:W-:-:S02]  /*41b0*/  FSEL R47, R36, RZ, P3 ;  /* 0x000000ff242f7208 */ /* 0x000fc40001800000 */
[----:B------:R-:W-:Y:S02]  /*41c0*/  LOP3.LUT P5, RZ, R74, 0xff, RZ, 0xc0, !PT ;  /* 0x000000ff4aff7812 */ /* 0x000fe400078ac0ff */
        /* <DEDUP_REMOVED lines=11> */
.L_x_1280:
        /* <DEDUP_REMOVED lines=8> */
[C---:B------:R-:W-:Y:S01]  /*4300*/  FFMA.FTZ R191, R156.reuse, R191, R18 ;  /* 0x000000bf9cbf7223 */ /* 0x040fe20000010012 */
[C---:B------:R-:W-:Y:S01]  /*4310*/  FFMA.FTZ R180, R156.reuse, R180, R19 ;  /* 0x000000b49cb47223 */ /* 0x040fe20000010013 */
[----:B------:R-:W-:Y:S01]  /*4320*/  LOP3.LUT P5, RZ, R75, 0xff0000, RZ, 0xc0, !PT ;  /* 0x00ff00004bff7812 */ /* 0x000fe200078ac0ff */
[----:B------:R-:W-:Y:S01]  /*4330*/  FFMA.FTZ R187, R156, R187, R16 ;  /* 0x000000bb9cbb7223 */ /* 0x000fe20000010010 */
[----:B------:R-:W-:Y:S01]  /*4340*/  FMUL.FTZ R191, R191, UR6 ;  /* 0x00000006bfbf7c20 */ /* 0x000fe20008410000 */
[----:B------:R-:W-:Y:S01]  /*4350*/  FMUL.FTZ R180, R180, UR6 ;  /* 0x00000006b4b47c20 */ /* 0x000fe20008410000 */
[----:B------:R-:W-:Y:S01]  /*4360*/  FADD.FTZ R172, R197, -R172 ;  /* 0x800000acc5ac7221 */ /* 0x000fe20000010000 */
[----:B------:R-:W-:Y:S01]  /*4370*/  ISETP.GE.U32.AND.EX P3, PT, R75, 0x1000000, PT, P3 ;  /* 0x010000004b00780c */ /* 0x000fe20003f66130 */
[-CC-:B------:R-:W-:Y:S01]  /*4380*/  FFMA.FTZ R63, R63, R53.reuse, R64.reuse ;  /* 0x000000353f3f7223 */ /* 0x180fe20000010040 */
[-C--:B------:R-:W-:Y:S01]  /*4390*/  FFMA.FTZ R56, R56, R53.reuse, R64 ;  /* 0x0000003538387223 */ /* 0x080fe20000010040 */
[----:B0-----:R-:W-:Y:S01]  /*43a0*/  FSEL R43, R191, RZ, P5 ;  /* 0x000000ffbf2b7208 */ /* 0x001fe20002800000 */
[----:B------:R-:W-:Y:S01]  /*43b0*/  FMUL.FTZ R187, R187, UR6 ;  /* 0x00000006bbbb7c20 */ /* 0x000fe20008410000 */
[----:B------:R-:W-:Y:S01]  /*43c0*/  LOP3.LUT P6, RZ, R3, 0xff0000, RZ, 0xc0, !PT ;  /* 0x00ff000003ff7812 */ /* 0x000fe200078cc0ff */
[----:B------:R-:W-:Y:S01]  /*43d0*/  FFMA.FTZ R172, R156, R172, R17 ;  /* 0x000000ac9cac7223 */ /* 0x000fe20000010011 */
[----:B------:R-:W-:Y:S01]  /*43e0*/  FSEL R36, R180, RZ, P3 ;  /* 0x000000ffb4247208 */ /* 0x000fe20001800000 */
[----:B------:R-:W-:Y:S01]  /*43f0*/  FADD.FTZ R63, R162, -R63 ;  /* 0x8000003fa23f7221 */ /* 0x000fe20000010000 */
[----:B------:R-:W-:Y:S01]  /*4400*/  LOP3.LUT P5, RZ, R75, 0xff, RZ, 0xc0, !PT ;  /* 0x000000ff4bff7812 */ /* 0x000fe200078ac0ff */
[----:B------:R-:W-:Y:S01]  /*4410*/  FADD.FTZ R56, R189, -R56 ;  /* 0x80000038bd387221 */ /* 0x000fe20000010000 */
[----:B------:R-:W-:Y:S01]  /*4420*/  ISETP.GE.U32.AND P3, PT, R2, RZ, PT ;  /* 0x000000ff0200720c */ /* 0x000fe20003f66070 */
[----:B------:R-:W-:Y:S01]  /*4430*/  FFMA.FTZ R54, R54, R53, R64 ;  /* 0x0000003536367223 */ /* 0x000fe20000010040 */
[----:B------:R-:W-:Y:S01]  /*4440*/  FSEL R39, R191, RZ, P6 ;  /* 0x000000ffbf277208 */ /* 0x000fe20003000000 */
[----:B------:R-:W-:Y:S01]  /*4450*/  FMUL.FTZ R172, R172, UR6 ;  /* 0x00000006acac7c20 */ /* 0x000fe20008410000 */
[----:B------:R-:W-:Y:S01]  /*4460*/  FSEL R42, R187, RZ, P5 ;  /* 0x000000ffbb2a7208 */ /* 0x000fe20002800000 */
[C---:B------:R-:W-:Y:S01]  /*4470*/  FFMA.FTZ R63, R156.reuse, R63, R14 ;  /* 0x0000003f9c3f7223 */ /* 0x040fe2000001000e */
[C---:B------:R-:W-:Y:S01]  /*4480*/  ISETP.GE.U32.AND.EX P3, PT, R3.reuse, 0x1000000, PT, P3 ;  /* 0x010000000300780c */ /* 0x040fe20003f66130 */
        /* <DEDUP_REMOVED lines=42> */
.L_x_1279:
        /* <DEDUP_REMOVED lines=8> */
[----:B------:R-:W-:Y:S01]  /*47b0*/  FFMA.FTZ R172, R172, R53, R64 ;  /* 0x00000035acac7223 */ /* 0x000fe20000010040 */
[C---:B------:R-:W-:Y:S01]  /*47c0*/  FMUL.FTZ R34, R156.reuse, R191 ;  /* 0x000000bf9c227220 */ /* 0x040fe20000410000 */
[----:B------:R-:W-:Y:S01]  /*47d0*/  LOP3.LUT P6, RZ, R3, 0xff0000, RZ, 0xc0, !PT ;  /* 0x00ff000003ff7812 */ /* 0x000fe200078cc0ff */
[----:B------:R-:W-:Y:S01]  /*47e0*/  FMUL.FTZ R35, R156, R35 ;  /* 0x000000239c237220 */ /* 0x000fe20000410000 */
[----:B------:R-:W-:Y:S01]  /*47f0*/  ISETP.GE.U32.AND P3, PT, R74, RZ, PT ;  /* 0x000000ff4a00720c */ /* 0x000fe20003f66070 */
[----:B------:R-:W-:Y:S01]  /*4800*/  FMUL.FTZ R0, R34, UR6 ;  /* 0x0000000622007c20 */ /* 0x000fe20008410000 */
[----:B------:R-:W-:Y:S01]  /*4810*/  FMUL.FTZ R32, R156, R187 ;  /* 0x000000bb9c207220 */ /* 0x000fe20000410000 */
[----:B------:R-:W-:Y:S01]  /*4820*/  FADD.FTZ R33, R197, -R172 ;  /* 0x800000acc5217221 */ /* 0x000fe20000010000 */
[-CC-:B------:R-:W-:Y:S01]  /*4830*/  FFMA.FTZ R56, R56, R53.reuse, R64.reuse ;  /* 0x0000003538387223 */ /* 0x180fe20000010040 */
[----:B------:R-:W-:Y:S01]  /*4840*/  FFMA.FTZ R63, R63, R53, R64 ;  /* 0x000000353f3f7223 */ /* 0x000fe20000010040 */
[----:B------:R-:W-:Y:S01]  /*4850*/  FSEL R43, R0, RZ, P5 ;  /* 0x000000ff002b7208 */ /* 0x000fe20002800000 */
[----:B------:R-:W-:Y:S01]  /*4860*/  FMUL.FTZ R28, R35, UR6 ;  /* 0x00000006231c7c20 */ /* 0x000fe20008410000 */
[----:B------:R-:W-:Y:S01]  /*4870*/  ISETP.GE.U32.AND P5, PT, R2, RZ, PT ;  /* 0x000000ff0200720c */ /* 0x000fe20003fa6070 */
[----:B------:R-:W-:Y:S01]  /*4880*/  FMUL.FTZ R33, R156, R33 ;  /* 0x000000219c217220 */ /* 0x000fe20000410000 */
        /* <DEDUP_REMOVED lines=9> */
[----:B------:R-:W-:Y:S01]  /*4920*/  FMUL.FTZ R31, R156, R31 ;  /* 0x0000001f9c1f7220 */ /* 0x000fe20000410000 */
[----:B------:R-:W-:Y:S01]  /*4930*/  FSEL R36, R28, RZ, P5 ;  /* 0x000000ff1c247208 */ /* 0x000fe20002800000 */
[----:B------:R-:W-:Y:S01]  /*4940*/  FMUL.FTZ R28, R33, UR6 ;  /* 0x00000006211c7c20 */ /* 0x000fe20008410000 */
[----:B------:R-:W-:Y:S01]  /*4950*/  FSEL R42, R0, RZ, P6 ;  /* 0x000000ff002a7208 */ /* 0x000fe20003000000 */
        /* <DEDUP_REMOVED lines=10> */
[----:B------:R-:W-:Y:S01]  /*4a00*/  FMUL.FTZ R29, R156, R29 ;  /* 0x0000001d9c1d7220 */ /* 0x000fe20000410000 */
[----:B------:R-:W-:Y:S01]  /*4a10*/  LOP3.LUT P6, RZ, R74, 0xff000000, RZ, 0xc0, !PT ;  /* 0xff0000004aff7812 */ /* 0x000fe200078cc0ff */
[----:B------:R-:W-:Y:S01]  /*4a20*/  FADD.FTZ R57, R160, -R57 ;  /* 0x80000039a0397221 */ /* 0x000fe20000010000 */
[----:B------:R-:W-:-:S02]  /*4a30*/  LOP3.LUT P3, RZ, R74, 0xff0000, RZ, 0xc0, !PT ;  /* 0x00ff00004aff7812 */ /* 0x000fc4000786c0ff */
[----:B------:R-:W-:Y:S01]  /*4a40*/  FSEL R49, R28, RZ, P5 ;  /* 0x000000ff1c317208 */ /* 0x000fe20002800000 */
[----:B------:R-:W-:Y:S01]  /*4a50*/  FMUL.FTZ R28, R156, R57 ;  /* 0x000000399c1c7220 */ /* 0x000fe20000410000 */
        /* <DEDUP_REMOVED lines=25> */
.L_x_1282:
[-CC-:B------:R-:W-:Y:S01]  /*4bf0*/  FFMA.FTZ R180, R180, R53.reuse, R64.reuse ;  /* 0x00000035b4b47223 */ /* 0x180fe20000010040 */
[-CC-:B------:R-:W-:Y:S01]  /*4c00*/  FFMA.FTZ R191, R191, R53.reuse, R64.reuse ;  /* 0x00000035bfbf7223 */ /* 0x180fe20000010040 */
[----:B------:R-:W-:Y:S01]  /*4c10*/  ISETP.GE.U32.AND P3, PT, R74, RZ, PT ;  /* 0x000000ff4a00720c */ /* 0x000fe20003f66070 */
[----:B------:R-:W-:Y:S01]  /*4c20*/  FFMA.FTZ R187, R187, R53, R64 ;  /* 0x00000035bbbb7223 */ /* 0x000fe20000010040 */
[----:B------:R-:W-:Y:S01]  /*4c30*/  FADD.FTZ R201, R201, -R180 ;  /* 0x800000b4c9c97221 */ /* 0x000fe20000010000 */
[----:B------:R-:W-:Y:S01]  /*4c40*/  FADD.FTZ R191, R168, -R191 ;  /* 0x800000bfa8bf7221 */ /* 0x000fe20000010000 */
[C---:B------:R-:W-:Y:S01]  /*4c50*/  ISETP.GE.U32.AND.EX P3, PT, R75.reuse, 0x1000000, PT, P3 ;  /* 0x010000004b00780c */ /* 0x040fe20003f66130 */
[----:B------:R-:W-:Y:S01]  /*4c60*/  FADD.FTZ R187, R164, -R187 ;  /* 0x800000bba4bb7221 */ /* 0x000fe20000010000 */
[C---:B------:R-:W-:Y:S01]  /*4c70*/  FMUL.FTZ R201, R156.reuse, R201 ;  /* 0x000000c99cc97220 */ /* 0x040fe20000410000 */
[----:B------:R-:W-:Y:S01]  /*4c80*/  FMUL.FTZ R191, R156, R191 ;  /* 0x000000bf9cbf7220 */ /* 0x000fe20000410000 */
[----:B------:R-:W-:Y:S01]  /*4c90*/  FFMA.FTZ R172, R172, R53, R64 ;  /* 0x00000035acac7223 */ /* 0x000fe20000010040 */
[----:B------:R-:W-:Y:S01]  /*4ca0*/  LOP3.LUT P5, RZ, R75, 0xff0000, RZ, 0xc0, !PT ;  /* 0x00ff00004bff7812 */ /* 0x000fe200078ac0ff */
[----:B------:R-:W-:Y:S01]  /*4cb0*/  FMUL.FTZ R201, R201, UR6 ;  /* 0x00000006c9c97c20 */ /* 0x000fe20008410000 */
[----:B------:R-:W-:Y:S01]  /*4cc0*/  FMUL.FTZ R191, R191, UR6 ;  /* 0x00000006bfbf7c20 */ /* 0x000fe20008410000 */
[----:B------:R-:W-:Y:S01]  /*4cd0*/  FADD.FTZ R197, R197, -R172 ;  /* 0x800000acc5c57221 */ /* 0x000fe20000010000 */
[----:B------:R-:W-:Y:S01]  /*4ce0*/  FMUL.FTZ R187, R156, R187 ;  /* 0x000000bb9cbb7220 */ /* 0x000fe20000410000 */
[-CC-:B------:R-:W-:Y:S01]  /*4cf0*/  FFMA.FTZ R63, R63, R53.reuse, R64.reuse ;  /* 0x000000353f3f7223 */ /* 0x180fe20000010040 */
[----:B0-----:R-:W-:Y:S01]  /*4d00*/  FSEL R36, R201, RZ, P3 ;  /* 0x000000ffc9247208 */ /* 0x001fe20001800000 */
[----:B------:R-:W-:Y:S01]  /*4d10*/  FFMA.FTZ R56, R56, R53, R64 ;  /* 0x0000003538387223 */ /* 0x000fe20000010040 */
[----:B------:R-:W-:Y:S01]  /*4d20*/  ISETP.GE.U32.AND P3, PT, R2, RZ, PT ;  /* 0x000000ff0200720c */ /* 0x000fe20003f66070 */
[----:B------:R-:W-:Y:S01]  /*4d30*/  FMUL.FTZ R197, R156, R197 ;  /* 0x000000c59cc57220 */ /* 0x000fe20000410000 */
[----:B------:R-:W-:Y:S01]  /*4d40*/  FSEL R43, R191, RZ, P5 ;  /* 0x000000ffbf2b7208 */ /* 0x000fe20002800000 */
[----:B------:R-:W-:Y:S01]  /*4d50*/  FMUL.FTZ R187, R187, UR6 ;  /* 0x00000006bbbb7c20 */ /* 0x000fe20008410000 */
[C---:B------:R-:W-:Y:S01]  /*4d60*/  ISETP.GE.U32.AND.EX P3, PT, R3.reuse, 0x1000000, PT, P3 ;  /* 0x010000000300780c */ /* 0x040fe20003f66130 */
[----:B------:R-:W-:Y:S01]  /*4d70*/  FADD.FTZ R63, R162, -R63 ;  /* 0x8000003fa23f7221 */ /* 0x000fe20000010000 */
[----:B------:R-:W-:Y:S01]  /*4d80*/  LOP3.LUT P6, RZ, R3, 0xff0000, RZ, 0xc0, !PT ;  /* 0x00ff000003ff7812 */ /* 0x000fe200078cc0ff */
[----:B------:R-:W-:Y:S01]  /*4d90*/  FADD.FTZ R189, R189, -R56 ;  /* 0x80000038bdbd7221 */ /* 0x000fe20000010000 */
[----:B------:R-:W-:Y:S01]  /*4da0*/  LOP3.LUT P5, RZ, R75, 0xff, RZ, 0xc0, !PT ;  /* 0x000000ff4bff7812 */ /* 0x000fe200078ac0ff */
[----:B------:R-:W-:Y:S01]  /*4db0*/  FFMA.FTZ R54, R54, R53, R64 ;  /* 0x0000003536367223 */ /* 0x000fe20000010040 */
[----:B------:R-:W-:Y:S01]  /*4dc0*/  FSEL R0, R201, RZ, P3 ;  /* 0x000000ffc9007208 */ /* 0x000fe20001800000 */
[----:B------:R-:W-:Y:S01]  /*4dd0*/  FMUL.FTZ R197, R197, UR6 ;  /* 0x00000006c5c57c20 */ /* 0x000fe20008410000 */
[----:B------:R-:W-:Y:S01]  /*4de0*/  FSEL R39, R191, RZ, P6 ;  /* 0x000000ffbf277208 */ /* 0x000fe20003000000 */
[C---:B------:R-:W-:Y:S01]  /*4df0*/  FMUL.FTZ R63, R156.reuse, R63 ;  /* 0x0000003f9c3f7220 */ /* 0x040fe20000410000 */
[----:B------:R-:W-:Y:S01]  /*4e00*/  LOP3.LUT P3, RZ, R75, 0xff00, RZ, 0xc0, !PT ;  /* 0x0000ff004bff7812 */ /* 0x000fe2000786c0ff */
[C---:B------:R-:W-:Y:S01]  /*4e10*/  FMUL.FTZ R189, R156.reuse, R189 ;  /* 0x000000bd9cbd7220 */ /* 0x040fe20000410000 */
[----:B------:R-:W-:Y:S01]  /*4e20*/  FSEL R42, R187, RZ, P5 ;  /* 0x000000ffbb2a7208 */ /* 0x000fe20002800000 */
[----:B------:R-:W-:Y:S01]  /*4e30*/  FADD.FTZ R183, R183, -R54 ;  /* 0x80000036b7b77221 */ /* 0x000fe20000010000 */
[----:B------:R-:W-:Y:S01]  /*4e40*/  LOP3.LUT P6, RZ, R3, 0xff, RZ, 0xc0, !PT ;  /* 0x000000ff03ff7812 */ /* 0x000fe200078cc0ff */
[----:B------:R-:W-:Y:S01]  /*4e50*/  FFMA.FTZ R57, R57, R53, R64 ;  /* 0x0000003539397223 */ /* 0x000fe20000010040 */
[----:B------:R-:W-:Y:S01]  /*4e60*/  LOP3.LUT P5, RZ, R3, 0xff00, RZ, 0xc0, !PT ;  /* 0x0000ff0003ff7812 */ /* 0x000fe200078ac0ff */
[----:B------:R-:W-:Y:S01]  /*4e70*/  FMUL.FTZ R63, R63, UR6 ;  /* 0x000000063f3f7c20 */ /* 0x000fe20008410000 */
[----:B------:R-:W-:Y:S01]  /*4e80*/  FSEL R49, R197, RZ, P3 ;  /* 0x000000ffc5317208 */ /* 0x000fe20001800000 */
[----:B------:R-:W-:Y:S01]  /*4e90*/  FMUL.FTZ R189, R189, UR6 ;  /* 0x00000006bdbd7c20 */ /* 0x000fe20008410000 */
[----:B------:R-:W-:Y:S01]  /*4ea0*/  FSEL R38, R187, RZ, P6 ;  /* 0x000000ffbb267208 */ /* 0x000fe20003000000 */
[----:B------:R-:W-:Y:S01]  /*4eb0*/  FMUL.FTZ R183, R156, R183 ;  /* 0x000000b79cb77220 */ /* 0x000fe20000410000 */
[----:B------:R-:W-:Y:S01]  /*4ec0*/  FSEL R197, R197, RZ, P5 ;  /* 0x000000ffc5c57208 */ /* 0x000fe20002800000 */
[----:B------:R-:W-:Y:S01]  /*4ed0*/  FADD.FTZ R57, R160, -R57 ;  /* 0x80000039a0397221 */ /* 0x000fe20000010000 */
[C---:B------:R-:W-:Y:S01]  /*4ee0*/  LOP3.LUT P6, RZ, R74.reuse, 0xff0000, RZ, 0xc0, !PT ;  /* 0x00ff00004aff7812 */ /* 0x040fe200078cc0ff */
[----:B------:R-:W-:Y:S01]  /*4ef0*/  FMUL.FTZ R183, R183, UR6 ;  /* 0x00000006b7b77c20 */ /* 0x000fe20008410000 */
        /* <DEDUP_REMOVED lines=26> */
.L_x_1278:
[----:B------:R-:W-:Y:S05]  /*50a0*/  @!P1 BRA `(.L_x_1283) ;  /* 0x0000000400b49947 */ /* 0x000fea0003800000 */
[----:B------:R-:W-:Y:S05]  /*50b0*/  @!P2 BRA `(.L_x_1284) ;  /* 0x0000000000d8a947 */ /* 0x000fea0003800000 */
[-CC-:B------:R-:W-:Y:S01]  /*50c0*/  FFMA.FTZ R180, R180, R53.reuse, R64.reuse ;  /* 0x00000035b4b47223 */ /* 0x180fe20000010040 */
[-CC-:B------:R-:W-:Y:S01]  /*50d0*/  FFMA.FTZ R191, R191, R53.reuse, R64.reuse ;  /* 0x00000035bfbf7223 */ /* 0x180fe20000010040 */
[-C--:B------:R-:W-:Y:S01]  /*50e0*/  FFMA.FTZ R57, R57, R53.reuse, R64 ;  /* 0x0000003539397223 */ /* 0x080fe20000010040 */
[----:B------:R-:W-:Y:S01]  /*50f0*/  ISETP.GE.U32.AND P3, PT, R74, RZ, PT ;  /* 0x000000ff4a00720c */ /* 0x000fe20003f66070 */
[----:B------:R-:W-:Y:S01]  /*5100*/  FADD.FTZ R180, R201, -R180 ;  /* 0x800000b4c9b47221 */ /* 0x000fe20000010000 */
[-CC-:B------:R-:W-:Y:S01]  /*5110*/  FFMA.FTZ R63, R63, R53.reuse, R64.reuse ;  /* 0x000000353f3f7223 */ /* 0x180fe20000010040 */
[----:B------:R-:W-:Y:S01]  /*5120*/  FADD.FTZ R191, R168, -R191 ;  /* 0x800000bfa8bf7221 */ /* 0x000fe20000010000 */
[----:B------:R-:W-:Y:S01]  /*5130*/  FADD.FTZ R57, R160, -R57 ;  /* 0x80000039a0397221 */ /* 0x000fe20000010000 */
[----:B0-----:R-:W-:Y:S01]  /*5140*/  FFMA.FTZ R35, R156, R180, R19 ;  /* 0x000000b49c237223 */ /* 0x001fe20000010013 */
[----:B------:R-:W-:Y:S01]  /*5150*/  FFMA.FTZ R187, R187, R53, R64 ;  /* 0x00000035bbbb7223 */ /* 0x000fe20000010040 */
[----:B------:R-:W-:Y:S01]  /*5160*/  ISETP.GE.U32.AND.EX P3, PT, R75, 0x1000000, PT, P3 ;  /* 0x010000004b00780c */ /* 0x000fe20003f66130 */
[----:B------:R-:W-:Y:S01]  /*5170*/  FADD.FTZ R63, R162, -R63 ;  /* 0x8000003fa23f7221 */ /* 0x000fe20000010000 */
[----:B------:R-:W-:Y:S01]  /*5180*/  FMUL.FTZ R30, R35, UR6 ;  /* 0x00000006231e7c20 */ /* 0x000fe20008410000 */
[C---:B------:R-:W-:Y:S01]  /*5190*/  FFMA.FTZ R34, R156.reuse, R191, R18 ;  /* 0x000000bf9c227223 */ /* 0x040fe20000010012 */
[----:B------:R-:W-:Y:S01]  /*51a0*/  FFMA.FTZ R28, R156, R57, R12 ;  /* 0x000000399c1c7223 */ /* 0x000fe2000001000c */
[----:B------:R-:W-:Y:S01]  /*51b0*/  FADD.FTZ R187, R164, -R187 ;  /* 0x800000bba4bb7221 */ /* 0x000fe20000010000 */
[-CC-:B------:R-:W-:Y:S01]  /*51c0*/  FFMA.FTZ R172, R172, R53.reuse, R64.reuse ;  /* 0x00000035acac7223 */ /* 0x180fe20000010040 */
[-CC-:B------:R-:W-:Y:S01]  /*51d0*/  FFMA.FTZ R54, R54, R53.reuse, R64.reuse ;  /* 0x0000003536367223 */ /* 0x180fe20000010040 */
[----:B------:R-:W-:Y:S01]  /*51e0*/  FFMA.FTZ R56, R56, R53, R64 ;  /* 0x0000003538387223 */ /* 0x000fe20000010040 */
[----:B------:R-:W-:Y:S01]  /*51f0*/  FSEL R51, R30, RZ, P3 ;  /* 0x000000ff1e337208 */ /* 0x000fe20001800000 */
[----:B------:R-:W-:Y:S01]  /*5200*/  FMUL.FTZ R29, R34, UR6 ;  /* 0x00000006221d7c20 */ /* 0x000fe20008410000 */
[----:B------:R-:W-:Y:S01]  /*5210*/  FMUL.FTZ R0, R28, UR6 ;  /* 0x000000061c007c20 */ /* 0x000fe20008410000 */
[C---:B------:R-:W-:Y:S01]  /*5220*/  FFMA.FTZ R30, R156.reuse, R63, R14 ;  /* 0x0000003f9c1e7223 */ /* 0x040fe2000001000e */
[----:B------:R-:W-:Y:S01]  /*5230*/  FADD.FTZ R172, R197, -R172 ;  /* 0x800000acc5ac7221 */ /* 0x000fe20000010000 */
[----:B------:R-:W-:Y:S01]  /*5240*/  LOP3.LUT P5, RZ, R75, 0xff0000, RZ, 0xc0, !PT ;  /* 0x00ff00004bff7812 */ /* 0x000fe200078ac0ff */
[----:B------:R-:W-:Y:S01]  /*5250*/  FFMA.FTZ R32, R156, R187, R16 ;  /* 0x000000bb9c207223 */ /* 0x000fe20000010010 */
[----:B------:R-:W-:Y:S01]  /*5260*/  LOP3.LUT P6, RZ, R74, 0xff, RZ, 0xc0, !PT ;  /* 0x000000ff4aff7812 */ /* 0x000fe200078cc0ff */
[----:B------:R-:W-:Y:S01]  /*5270*/  FADD.FTZ R54, R183, -R54 ;  /* 0x80000036b7367221 */ /* 0x000fe20000010000 */
[----:B------:R-:W-:Y:S01]  /*5280*/  FADD.FTZ R56, R189, -R56 ;  /* 0x80000038bd387221 */ /* 0x000fe20000010000 */
[----:B------:R-:W-:Y:S01]  /*5290*/  FMUL.FTZ R40, R30, UR6 ;  /* 0x000000061e287c20 */ /* 0x000fe20008410000 */
        /* <DEDUP_REMOVED lines=24> */
.L_x_1284:
        /* <DEDUP_REMOVED lines=54> */
.L_x_1283:
[----:B------:R-:W-:Y:S05]  /*5780*/  @!P2 BRA `(.L_x_1285) ;  /* 0x0000000000d8a947 */ /* 0x000fea0003800000 */
[-CC-:B------:R-:W-:Y:S01]  /*5790*/  FFMA.FTZ R191, R191, R53.reuse, R64.reuse ;  /* 0x00000035bfbf7223 */ /* 0x180fe20000010040 */
[-CC-:B------:R-:W-:Y:S01]  /*57a0*/  FFMA.FTZ R180, R180, R53.reuse, R64.reuse ;  /* 0x00000035b4b47223 */ /* 0x180fe20000010040 */
[-CC-:B------:R-:W-:Y:S01]  /*57b0*/  FFMA.FTZ R57, R57, R53.reuse, R64.reuse ;  /* 0x0000003539397223 */ /* 0x180fe20000010040 */
[----:B------:R-:W-:Y:S01]  /*57c0*/  FFMA.FTZ R63, R63, R53, R64 ;  /* 0x000000353f3f7223 */ /* 0x000fe20000010040 */
[----:B------:R-:W-:Y:S01]  /*57d0*/  FADD.FTZ R191, R168, -R191 ;  /* 0x800000bfa8bf7221 */ /* 0x000fe20000010000 */
[----:B0-----:R-:W-:Y:S01]  /*57e0*/  FADD.FTZ R35, R201, -R180 ;  /* 0x800000b4c9237221 */ /* 0x001fe20000010000 */
[----:B------:R-:W-:Y:S01]  /*57f0*/  FADD.FTZ R57, R160, -R57 ;  /* 0x80000039a0397221 */ /* 0x000fe20000010000 */
[----:B------:R-:W-:Y:S01]  /*5800*/  ISETP.GE.U32.AND P3, PT, R74, RZ, PT ;  /* 0x000000ff4a00720c */ /* 0x000fe20003f66070 */
[C---:B------:R-:W-:Y:S01]  /*5810*/  FMUL.FTZ R34, R156.reuse, R191 ;  /* 0x000000bf9c227220 */ /* 0x040fe20000410000 */
[----:B------:R-:W-:Y:S01]  /*5820*/  FMUL.FTZ R35, R156, R35 ;  /* 0x000000239c237220 */ /* 0x000fe20000410000 */
[--C-:B------:R-:W-:Y:S01]  /*5830*/  FFMA.FTZ R187, R187, R53, R64.reuse ;  /* 0x00000035bbbb7223 */ /* 0x100fe20000010040 */
[----:B------:R-:W-:Y:S01]  /*5840*/  LOP3.LUT P5, RZ, R75, 0xff0000, RZ, 0xc0, !PT ;  /* 0x00ff00004bff7812 */ /* 0x000fe200078ac0ff */
[----:B------:R-:W-:Y:S01]  /*5850*/  FMUL.FTZ R30, R34, UR6 ;  /* 0x00000006221e7c20 */ /* 0x000fe20008410000 */
[----:B------:R-:W-:Y:S01]  /*5860*/  FMUL.FTZ R32, R35, UR6 ;  /* 0x0000000623207c20 */ /* 0x000fe20008410000 */
[----:B------:R-:W-:Y:S01]  /*5870*/  FADD.FTZ R63, R162, -R63 ;  /* 0x8000003fa23f7221 */ /* 0x000fe20000010000 */
[----:B------:R-:W-:Y:S01]  /*5880*/  FMUL.FTZ R28, R156, R57 ;  /* 0x000000399c1c7220 */ /* 0x000fe20000410000 */
[----:B------:R-:W-:Y:S01]  /*5890*/  ISETP.GE.U32.AND.EX P3, PT, R75, 0x1000000, PT, P3 ;  /* 0x010000004b00780c */ /* 0x000fe20003f66130 */
[----:B------:R-:W-:Y:S01]  /*58a0*/  FADD.FTZ R187, R164, -R187 ;  /* 0x800000bba4bb7221 */ /* 0x000fe20000010000 */
[-CC-:B------:R-:W-:Y:S01]  /*58b0*/  FFMA.FTZ R172, R172, R53.reuse, R64.reuse ;  /* 0x00000035acac7223 */ /* 0x180fe20000010040 */
[-CC-:B------:R-:W-:Y:S01]  /*58c0*/  FFMA.FTZ R54, R54, R53.reuse, R64.reuse ;  /* 0x0000003536367223 */ /* 0x180fe20000010040 */
[----:B------:R-:W-:Y:S01]  /*58d0*/  FFMA.FTZ R56, R56, R53, R64 ;  /* 0x0000003538387223 */ /* 0x000fe20000010040 */
[----:B------:R-:W-:Y:S01]  /*58e0*/  FSEL R50, R30, RZ, P5 ;  /* 0x000000ff1e327208 */ /* 0x000fe20002800000 */
[----:B------:R-:W-:Y:S01]  /*58f0*/  FMUL.FTZ R0, R28, UR6 ;  /* 0x000000061c007c20 */ /* 0x000fe20008410000 */
[----:B------:R-:W-:Y:S01]  /*5900*/  FSEL R51, R32, RZ, P3 ;  /* 0x000000ff20337208 */ /* 0x000fe20001800000 */
[----:B------:R-:W-:Y:S01]  /*5910*/  FMUL.FTZ R30, R156, R63 ;  /* 0x0000003f9c1e7220 */ /* 0x000fe20000410000 */
[----:B------:R-:W-:Y:S01]  /*5920*/  FADD.FTZ R33, R197, -R172 ;  /* 0x800000acc5217221 */ /* 0x000fe20000010000 */
[----:B------:R-:W-:Y:S01]  /*5930*/  LOP3.LUT P6, RZ, R74, 0xff, RZ, 0xc0, !PT ;  /* 0x000000ff4aff7812 */ /* 0x000fe200078cc0ff */
        /* <DEDUP_REMOVED lines=27> */
.L_x_1285:
        /* <DEDUP_REMOVED lines=53> */
.L_x_1281:
        /* <DEDUP_REMOVED lines=20> */
[C---:B0-----:R-:W-:Y:S01]  /*5f80*/  FFMA.FTZ R34, R156.reuse, R203, R26 ;  /* 0x000000cb9c227223 */ /* 0x041fe2000001001a */
[----:B------:R-:W-:Y:S01]  /*5f90*/  LOP3.LUT P6, RZ, R73, 0xff0000, RZ, 0xc0, !PT ;  /* 0x00ff000049ff7812 */ /* 0x000fe200078cc0ff */
[----:B------:R-:W-:Y:S01]  /*5fa0*/  FFMA.FTZ R35, R156, R194, R27 ;  /* 0x000000c29c237223 */ /* 0x000fe2000001001b */
[----:B------:R-:W-:Y:S01]  /*5fb0*/  LOP3.LUT P5, RZ, R77, 0xff0000, RZ, 0xc0, !PT ;  /* 0x00ff00004dff7812 */ /* 0x000fe200078ac0ff */
[----:B------:R-:W-:Y:S01]  /*5fc0*/  FMUL.FTZ R0, R34, UR6 ;  /* 0x0000000622007c20 */ /* 0x000fe20008410000 */
[----:B------:R-:W-:Y:S01]  /*5fd0*/  FFMA.FTZ R32, R156, R195, R24 ;  /* 0x000000c39c207223 */ /* 0x000fe20000010018 */
        /* <DEDUP_REMOVED lines=9> */
[C---:B------:R-:W-:Y:S01]  /*6070*/  FFMA.FTZ R33, R156.reuse, R188, R25 ;  /* 0x000000bc9c217223 */ /* 0x040fe20000010019 */
[----:B------:R-:W-:Y:S01]  /*6080*/  LOP3.LUT P5, RZ, R77, 0xff, RZ, 0xc0, !PT ;  /* 0x000000ff4dff7812 */ /* 0x000fe200078ac0ff */
[----:B------:R-:W-:Y:S01]  /*6090*/  FFMA.FTZ R30, R156, R185, R22 ;  /* 0x000000b99c1e7223 */ /* 0x000fe20000010016 */
        /* <DEDUP_REMOVED lines=8> */
[C---:B------:R-:W-:Y:S01]  /*6120*/  FSEL R42, R0.reuse, RZ, P6 ;  /* 0x000000ff002a7208 */ /* 0x040fe20003000000 */
[----:B------:R-:W-:Y:S01]  /*6130*/  FFMA.FTZ R53, R181, R53, R64 ;  /* 0x00000035b5357223 */ /* 0x000fe20000010040 */
[----:B------:R-:W-:Y:S01]  /*6140*/  FSEL R38, R0, RZ, P5 ;  /* 0x000000ff00267208 */ /* 0x000fe20002800000 */
[----:B------:R-:W-:Y:S01]  /*6150*/  FMUL.FTZ R0, R30, UR6 ;  /* 0x000000061e007c20 */ /* 0x000fe20008410000 */
[----:B------:R-:W-:Y:S01]  /*6160*/  LOP3.LUT P3, RZ, R77, 0xff00, RZ, 0xc0, !PT ;  /* 0x0000ff004dff7812 */ /* 0x000fe2000786c0ff */
[----:B------:R-:W-:Y:S01]  /*6170*/  FFMA.FTZ R31, R156, R170, R23 ;  /* 0x000000aa9c1f7223 */ /* 0x000fe20000010017 */
[----:B------:R-:W-:Y:S01]  /*6180*/  LOP3.LUT P6, RZ, R72, 0xff0000, RZ, 0xc0, !PT ;  /* 0x00ff000048ff7812 */ /* 0x000fe200078cc0ff */
[----:B------:R-:W-:Y:S01]  /*6190*/  FADD.FTZ R166, R193, -R166 ;  /* 0x800000a6c1a67221 */ /* 0x000fe20000010000 */
[----:B------:R-:W-:Y:S01]  /*61a0*/  FSEL R37, R28, RZ, P3 ;  /* 0x000000ff1c257208 */ /* 0x000fe20001800000 */
[----:B------:R-:W-:Y:S01]  /*61b0*/  FADD.FTZ R53, R174, -R53 ;  /* 0x80000035ae357221 */ /* 0x000fe20000010000 */
[----:B------:R-:W-:Y:S01]  /*61c0*/  FSEL R41, R0, RZ, P6 ;  /* 0x000000ff00297208 */ /* 0x000fe20003000000 */
[----:B------:R-:W-:Y:S01]  /*61d0*/  FFMA.FTZ R29, R156, R166, R21 ;  /* 0x000000a69c1d7223 */ /* 0x000fe20000010015 */
[----:B------:R-:W-:-:S02]  /*61e0*/  LOP3.LUT P1, RZ, R73, 0xff00, RZ, 0xc0, !PT ;  /* 0x0000ff0049ff7812 */ /* 0x000fc4000782c0ff */
[----:B------:R-:W-:Y:S02]  /*61f0*/  LOP3.LUT P6, RZ, R76, 0xff0000, RZ, 0xc0, !PT ;  /* 0x00ff00004cff7812 */ /* 0x000fe400078cc0ff */
[----:B------:R-:W-:Y:S01]  /*6200*/  F2FP.BF16.F32.PACK_AB R39, R40, R39 ;  /* 0x000000272827723e */ /* 0x000fe200000010ff */
[----:B------:R-:W-:Y:S01]  /*6210*/  FMUL.FTZ R40, R31, UR6 ;  /* 0x000000061f287c20 */ /* 0x000fe20008410000 */
[----:B------:R-:W-:Y:S02]  /*6220*/  F2FP.BF16.F32.PACK_AB R38, R37, R38 ;  /* 0x000000262526723e */ /* 0x000fe400000010ff */
[----:B------:R-:W-:Y:S02]  /*6230*/  LOP3.LUT P5, RZ, R72, 0xff000000, RZ, 0xc0, !PT ;  /* 0xff00000048ff7812 */ /* 0x000fe400078ac0ff */
[----:B------:R-:W-:Y:S01]  /*6240*/  FSEL R47, R28, RZ, P1 ;  /* 0x000000ff1c2f7208 */ /* 0x000fe20000800000 */
[----:B------:R-:W-:Y:S01]  /*6250*/  FFMA.FTZ R28, R156, R53, R20 ;  /* 0x000000359c1c7223 */ /* 0x000fe20000010014 */
[----:B------:R-:W-:-:S02]  /*6260*/  FSEL R37, R0, RZ, P6 ;  /* 0x000000ff00257208 */ /* 0x000fc40003000000 */
[----:B------:R-:W-:Y:S01]  /*6270*/  LOP3.LUT P6, RZ, R76, 0xff000000, RZ, 0xc0, !PT ;  /* 0xff0000004cff7812 */ /* 0x000fe200078cc0ff */
[----:B------:R-:W-:Y:S01]  /*6280*/  FMUL.FTZ R0, R28, UR6 ;  /* 0x000000061c007c20 */ /* 0x000fe20008410000 */
[----:B------:R-:W-:Y:S01]  /*6290*/  F2FP.BF16.F32.PACK_AB R43, R36, R43 ;  /* 0x0000002b242b723e */ /* 0x000fe200000010ff */
[----:B------:R-:W-:Y:S01]  /*62a0*/  FMUL.FTZ R36, R29, UR6 ;  /* 0x000000061d247c20 */ /* 0x000fe20008410000 */
[----:B------:R-:W-:Y:S02]  /*62b0*/  FSEL R46, R40, RZ, P5 ;  /* 0x000000ff282e7208 */ /* 0x000fe40002800000 */
[----:B------:R-:W-:Y:S02]  /*62c0*/  LOP3.LUT P1, RZ, R72, 0xff00, RZ, 0xc0, !PT ;  /* 0x0000ff0048ff7812 */ /* 0x000fe4000782c0ff */
[----:B------:R-:W-:Y:S02]  /*62d0*/  LOP3.LUT P5, RZ, R76, 0xff00, RZ, 0xc0, !PT ;  /* 0x0000ff004cff7812 */ /* 0x000fe400078ac0ff */
[----:B------:R-:W-:-:S02]  /*62e0*/  FSEL R48, R40, RZ, P6 ;  /* 0x000000ff28307208 */ /* 0x000fc40003000000 */
        /* <DEDUP_REMOVED lines=12> */
.L_x_1288:
        /* <DEDUP_REMOVED lines=75> */
.L_x_1287:
[----:B------:R-:W-:Y:S05]  /*6860*/  @!P2 BRA `(.L_x_1290) ;  /* 0x00000004002ca947 */ /* 0x000fea0003800000 */
[-CC-:B------:R-:W-:Y:S01]  /*6870*/  FFMA.FTZ R203, R203, R53.reuse, R64.reuse ;  /* 0x00000035cbcb7223 */ /* 0x180fe20000010040 */
[-CC-:B------:R-:W-:Y:S01]  /*6880*/  FFMA.FTZ R195, R195, R53.reuse, R64.reuse ;  /* 0x00000035c3c37223 */ /* 0x180fe20000010040 */
[-CC-:B------:R-:W-:Y:S01]  /*6890*/  FFMA.FTZ R194, R194, R53.reuse, R64.reuse ;  /* 0x00000035c2c27223 */ /* 0x180fe20000010040 */
[-C--:B------:R-:W-:Y:S01]  /*68a0*/  FFMA.FTZ R185, R185, R53.reuse, R64 ;  /* 0x00000035b9b97223 */ /* 0x080fe20000010040 */
[----:B------:R-:W-:Y:S01]  /*68b0*/  FADD.FTZ R203, R192, -R203 ;  /* 0x800000cbc0cb7221 */ /* 0x000fe20000010000 */
[----:B------:R-:W-:Y:S01]  /*68c0*/  FADD.FTZ R195, R190, -R195 ;  /* 0x800000c3bec37221 */ /* 0x000fe20000010000 */
[----:B0-----:R-:W-:Y:S01]  /*68d0*/  FADD.FTZ R35, R207, -R194 ;  /* 0x800000c2cf237221 */ /* 0x001fe20000010000 */
[----:B------:R-:W-:Y:S01]  /*68e0*/  FFMA.FTZ R188, R188, R53, R64 ;  /* 0x00000035bcbc7223 */ /* 0x000fe20000010040 */
[C---:B------:R-:W-:Y:S01]  /*68f0*/  FMUL.FTZ R34, R156.reuse, R203 ;  /* 0x000000cb9c227220 */ /* 0x040fe20000410000 */
[----:B------:R-:W-:Y:S01]  /*6900*/  LOP3.LUT P6, RZ, R73, 0xff0000, RZ, 0xc0, !PT ;  /* 0x00ff000049ff7812 */ /* 0x000fe200078cc0ff */
        /* <DEDUP_REMOVED lines=35> */
[----:B------:R-:W-:Y:S01]  /*6b40*/  FMUL.FTZ R29, R156, R29 ;  /* 0x0000001d9c1d7220 */ /* 0x000fe20000410000 */
[----:B------:R-:W-:-:S02]  /*6b50*/  LOP3.LUT P1, RZ, R73, 0xff00, RZ, 0xc0, !PT ;  /* 0x0000ff0049ff7812 */ /* 0x000fc4000782c0ff */
[----:B------:R-:W-:Y:S02]  /*6b60*/  LOP3.LUT P6, RZ, R76, 0xff0000, RZ, 0xc0, !PT ;  /* 0x00ff00004cff7812 */ /* 0x000fe400078cc0ff */
[----:B------:R-:W-:Y:S01]  /*6b70*/  F2FP.BF16.F32.PACK_AB R39, R40, R39 ;  /* 0x000000272827723e */ /* 0x000fe200000010ff */
[----:B------:R-:W-:Y:S01]  /*6b80*/  FMUL.FTZ R40, R31, UR6 ;  /* 0x000000061f287c20 */ /* 0x000fe20008410000 */
[----:B------:R-:W-:Y:S02]  /*6b90*/  F2FP.BF16.F32.PACK_AB R38, R37, R38 ;  /* 0x000000262526723e */ /* 0x000fe400000010ff */
[----:B------:R-:W-:Y:S02]  /*6ba0*/  LOP3.LUT P5, RZ, R72, 0xff000000, RZ, 0xc0, !PT ;  /* 0xff00000048ff7812 */ /* 0x000fe400078ac0ff */
[----:B------:R-:W-:Y:S01]  /*6bb0*/  FSEL R47, R28, RZ, P1 ;  /* 0x000000ff1c2f7208 */ /* 0x000fe20000800000 */
[----:B------:R-:W-:Y:S01]  /*6bc0*/  FMUL.FTZ R28, R156, R53 ;  /* 0x000000359c1c7220 */ /* 0x000fe20000410000 */
        /* <DEDUP_REMOVED lines=21> */
.L_x_1290:
[-CC-:B------:R-:W-:Y:S01]  /*6d20*/  FFMA.FTZ R194, R194, R53.reuse, R64.reuse ;  /* 0x00000035c2c27223 */ /* 0x180fe20000010040 */
[-CC-:B------:R-:W-:Y:S01]  /*6d30*/  FFMA.FTZ R195, R195, R53.reuse, R64.reuse ;  /* 0x00000035c3c37223 */ /* 0x180fe20000010040 */
[----:B------:R-:W-:Y:S01]  /*6d40*/  ISETP.GE.U32.AND P1, PT, R72, RZ, PT ;  /* 0x000000ff4800720c */ /* 0x000fe20003f26070 */
[-C--:B------:R-:W-:Y:S01]  /*6d50*/  FFMA.FTZ R185, R185, R53.reuse, R64 ;  /* 0x00000035b9b97223 */ /* 0x080fe20000010040 */
[----:B------:R-:W-:Y:S01]  /*6d60*/  FADD.FTZ R207, R207, -R194 ;  /* 0x800000c2cfcf7221 */ /* 0x000fe20000010000 */
[----:B------:R-:W-:Y:S01]  /*6d70*/  FADD.FTZ R195, R190, -R195 ;  /* 0x800000c3bec37221 */ /* 0x000fe20000010000 */
[--C-:B------:R-:W-:Y:S01]  /*6d80*/  FFMA.FTZ R203, R203, R53, R64.reuse ;  /* 0x00000035cbcb7223 */ /* 0x100fe20000010040 */
[----:B------:R-:W-:Y:S01]  /*6d90*/  ISETP.GE.U32.AND.EX P5, PT, R73, 0x1000000, PT, P1 ;  /* 0x010000004900780c */ /* 0x000fe20003fa6110 */
[C---:B------:R-:W-:Y:S01]  /*6da0*/  FMUL.FTZ R207, R156.reuse, R207 ;  /* 0x000000cf9ccf7220 */ /* 0x040fe20000410000 */
[----:B------:R-:W-:Y:S01]  /*6db0*/  FMUL.FTZ R195, R156, R195 ;  /* 0x000000c39cc37220 */ /* 0x000fe20000410000 */
[----:B------:R-:W-:Y:S01]  /*6dc0*/  FADD.FTZ R185, R186, -R185 ;  /* 0x800000b9bab97221 */ /* 0x000fe20000010000 */
[----:B------:R-:W-:Y:S01]  /*6dd0*/  FADD.FTZ R203, R192, -R203 ;  /* 0x800000cbc0cb7221 */ /* 0x000fe20000010000 */
[----:B------:R-:W-:Y:S01]  /*6de0*/  FMUL.FTZ R207, R207, UR6 ;  /* 0x00000006cfcf7c20 */ /* 0x000fe20008410000 */
[----:B------:R-:W-:Y:S01]  /*6df0*/  FMUL.FTZ R195, R195, UR6 ;  /* 0x00000006c3c37c20 */ /* 0x000fe20008410000 */
[C---:B------:R-:W-:Y:S01]  /*6e00*/  FMUL.FTZ R185, R156.reuse, R185 ;  /* 0x000000b99cb97220 */ /* 0x040fe20000410000 */
[----:B------:R-:W-:Y:S01]  /*6e10*/  FMUL.FTZ R203, R156, R203 ;  /* 0x000000cb9ccb7220 */ /* 0x000fe20000410000 */
[-CC-:B------:R-:W-:Y:S01]  /*6e20*/  FFMA.FTZ R188, R188, R53.reuse, R64.reuse ;  /* 0x00000035bcbc7223 */ /* 0x180fe20000010040 */
[----:B------:R-:W-:Y:S01]  /*6e30*/  FSEL R0, R207, RZ, P5 ;  /* 0x000000ffcf007208 */ /* 0x000fe20002800000 */
[-C--:B------:R-:W-:Y:S01]  /*6e40*/  FFMA.FTZ R170, R170, R53.reuse, R64 ;  /* 0x00000035aaaa7223 */ /* 0x080fe20000010040 */
[----:B------:R-:W-:Y:S01]  /*6e50*/  LOP3.LUT P5, RZ, R73, 0xff, RZ, 0xc0, !PT ;  /* 0x000000ff49ff7812 */ /* 0x000fe200078ac0ff */
[----:B------:R-:W-:Y:S01]  /*6e60*/  FMUL.FTZ R203, R203, UR6 ;  /* 0x00000006cbcb7c20 */ /* 0x000fe20008410000 */
[----:B------:R-:W-:Y:S01]  /*6e70*/  FMUL.FTZ R185, R185, UR6 ;  /* 0x00000006b9b97c20 */ /* 0x000fe20008410000 */
[----:B------:R-:W-:Y:S01]  /*6e80*/  FADD.FTZ R205, R205, -R188 ;  /* 0x800000bccdcd7221 */ /* 0x000fe20000010000 */
[----:B0-----:R-:W-:Y:S01]  /*6e90*/  FSEL R42, R195, RZ, P5 ;  /* 0x000000ffc32a7208 */ /* 0x001fe20002800000 */
[-C--:B------:R-:W-:Y:S01]  /*6ea0*/  FFMA.FTZ R166, R166, R53.reuse, R64 ;  /* 0x00000035a6a67223 */ /* 0x080fe20000010040 */
[----:B------:R-:W-:Y:S01]  /*6eb0*/  LOP3.LUT P3, RZ, R73, 0xff0000, RZ, 0xc0, !PT ;  /* 0x00ff000049ff7812 */ /* 0x000fe2000786c0ff */
[----:B------:R-:W-:Y:S01]  /*6ec0*/  FADD.FTZ R199, R199, -R170 ;  /* 0x800000aac7c77221 */ /* 0x000fe20000010000 */
[----:B------:R-:W-:Y:S01]  /*6ed0*/  LOP3.LUT P5, RZ, R72, 0xff0000, RZ, 0xc0, !PT ;  /* 0x00ff000048ff7812 */ /* 0x000fe200078ac0ff */
[----:B------:R-:W-:Y:S01]  /*6ee0*/  FFMA.FTZ R53, R181, R53, R64 ;  /* 0x00000035b5357223 */ /* 0x000fe20000010040 */
[----:B------:R-:W-:Y:S01]  /*6ef0*/  ISETP.GE.U32.AND P1, PT, R76, RZ, PT ;  /* 0x000000ff4c00720c */ /* 0x000fe20003f26070 */
[C---:B------:R-:W-:Y:S01]  /*6f00*/  FMUL.FTZ R205, R156.reuse, R205 ;  /* 0x000000cd9ccd7220 */ /* 0x040fe20000410000 */
[----:B------:R-:W-:Y:S01]  /*6f10*/  LOP3.LUT P6, RZ, R77, 0xff0000, RZ, 0xc0, !PT ;  /* 0x00ff00004dff7812 */ /* 0x000fe200078cc0ff */
[----:B------:R-:W-:Y:S01]  /*6f20*/  FADD.FTZ R193, R193, -R166 ;  /* 0x800000a6c1c17221 */ /* 0x000fe20000010000 */
[----:B------:R-:W-:Y:S01]  /*6f30*/  FSEL R43, R203, RZ, P3 ;  /* 0x000000ffcb2b7208 */ /* 0x000fe20001800000 */
[----:B------:R-:W-:Y:S01]  /*6f40*/  FMUL.FTZ R199, R156, R199 ;  /* 0x000000c79cc77220 */ /* 0x000fe20000410000 */
[----:B------:R-:W-:Y:S01]  /*6f50*/  FSEL R41, R185, RZ, P5 ;  /* 0x000000ffb9297208 */ /* 0x000fe20002800000 */
[----:B------:R-:W-:Y:S01]  /*6f60*/  FADD.FTZ R53, R174, -R53 ;  /* 0x80000035ae357221 */ /* 0x000fe20000010000 */
[----:B------:R-:W-:Y:S01]  /*6f70*/  LOP3.LUT P3, RZ, R77, 0xff, RZ, 0xc0, !PT ;  /* 0x000000ff4dff7812 */ /* 0x000fe2000786c0ff */
[----:B------:R-:W-:Y:S01]  /*6f80*/  FMUL.FTZ R205, R205, UR6 ;  /* 0x00000006cdcd7c20 */ /* 0x000fe20008410000 */
[----:B------:R-:W-:Y:S01]  /*6f90*/  ISETP.GE.U32.AND.EX P1, PT, R77, 0x1000000, PT, P1 ;  /* 0x010000004d00780c */ /* 0x000fe20003f26110 */
[----:B------:R-:W-:Y:S01]  /*6fa0*/  FMUL.FTZ R193, R156, R193 ;  /* 0x000000c19cc17220 */ /* 0x000fe20000410000 */
[----:B------:R-:W-:Y:S01]  /*6fb0*/  LOP3.LUT P5, RZ, R76, 0xff0000, RZ, 0xc0, !PT ;  /* 0x00ff00004cff7812 */ /* 0x000fe200078ac0ff */
[----:B------:R-:W-:Y:S01]  /*6fc0*/  FMUL.FTZ R199, R199, UR6 ;  /* 0x00000006c7c77c20 */ /* 0x000fe20008410000 */
[----:B------:R-:W-:Y:S01]  /*6fd0*/  FSEL R39, R203, RZ, P6 ;  /* 0x000000ffcb277208 */ /* 0x000fe20003000000 */
[----:B------:R-:W-:Y:S01]  /*6fe0*/  FMUL.FTZ R53, R156, R53 ;  /* 0x000000359c357220 */ /* 0x000fe20000410000 */
[----:B------:R-:W-:Y:S01]  /*6ff0*/  LOP3.LUT P6, RZ, R73, 0xff00, RZ, 0xc0, !PT ;  /* 0x0000ff0049ff7812 */ /* 0x000fe200078cc0ff */
        /* <DEDUP_REMOVED lines=8> */
[----:B------:R-:W-:Y:S02]  /*7080*/  FSEL R47, R205, RZ, P6 ;  /* 0x000000ffcd2f7208 */ /* 0x000fe40003000000 */
[----:B------:R-:W-:-:S02]  /*7090*/  F2FP.BF16.F32.PACK_AB R43, R0, R43 ;  /* 0x0000002b002b723e */ /* 0x000fc400000010ff */
[C---:B------:R-:W-:Y:S02]  /*70a0*/  LOP3.LUT P6, RZ, R72.reuse, 0xff00, RZ, 0xc0, !PT ;  /* 0x0000ff0048ff7812 */ /* 0x040fe400078cc0ff */
[----:B------:R-:W-:Y:S02]  /*70b0*/  FSEL R205, R205, RZ, P1 ;  /* 0x000000ffcdcd7208 */ /* 0x000fe40000800000 */
[C---:B------:R-:W-:Y:S02]  /*70c0*/  FSEL R0, R199.reuse, RZ, P3 ;  /* 0x000000ffc7007208 */ /* 0x040fe40001800000 */
[----:B------:R-:W-:Y:S02]  /*70d0*/  FSEL R46, R199, RZ, P5 ;  /* 0x000000ffc72e7208 */ /* 0x000fe40002800000 */
        /* <DEDUP_REMOVED lines=15> */
.L_x_1286:
[----:B------:R-:W-:Y:S05]  /*71d0*/  @!P1 BRA `(.L_x_1291) ;  /* 0x0000000400b49947 */ /* 0x000fea0003800000 */
[----:B------:R-:W-:Y:S05]  /*71e0*/  @!P2 BRA `(.L_x_1292) ;  /* 0x0000000000d8a947 */ /* 0x000fea0003800000 */
[-CC-:B------:R-:W-:Y:S01]  /*71f0*/  FFMA.FTZ R194, R194, R53.reuse, R64.reuse ;  /* 0x00000035c2c27223 */ /* 0x180fe20000010040 */
[-CC-:B------:R-:W-:Y:S01]  /*7200*/  FFMA.FTZ R166, R166, R53.reuse, R64.reuse ;  /* 0x00000035a6a67223 */ /* 0x180fe20000010040 */
[-CC-:B------:R-:W-:Y:S01]  /*7210*/  FFMA.FTZ R185, R185, R53.reuse, R64.reuse ;  /* 0x00000035b9b97223 */ /* 0x180fe20000010040 */
[-CC-:B------:R-:W-:Y:S01]  /*7220*/  FFMA.FTZ R170, R170, R53.reuse, R64.reuse ;  /* 0x00000035aaaa7223 */ /* 0x180fe20000010040 */
[-CC-:B------:R-:W-:Y:S01]  /*7230*/  FFMA.FTZ R195, R195, R53.reuse, R64.reuse ;  /* 0x00000035c3c37223 */ /* 0x180fe20000010040 */
[-CC-:B------:R-:W-:Y:S01]  /*7240*/  FFMA.FTZ R188, R188, R53.reuse, R64.reuse ;  /* 0x00000035bcbc7223 */ /* 0x180fe20000010040 */
[-C--:B------:R-:W-:Y:S01]  /*7250*/  FFMA.FTZ R203, R203, R53.reuse, R64 ;  /* 0x00000035cbcb7223 */ /* 0x080fe20000010040 */
[----:B------:R-:W-:Y:S01]  /*7260*/  FADD.FTZ R194, R207, -R194 ;  /* 0x800000c2cfc27221 */ /* 0x000fe20000010000 */
[----:B------:R-:W-:Y:S01]  /*7270*/  FFMA.FTZ R53, R181, R53, R64 ;  /* 0x00000035b5357223 */ /* 0x000fe20000010040 */
[----:B------:R-:W-:Y:S01]  /*7280*/  ISETP.GE.U32.AND P1, PT, R72, RZ, PT ;  /* 0x000000ff4800720c */ /* 0x000fe20003f26070 */
[----:B------:R-:W-:Y:S01]  /*7290*/  FADD.FTZ R203, R192, -R203 ;  /* 0x800000cbc0cb7221 */ /* 0x000fe20000010000 */
[----:B0-----:R-:W-:Y:S01]  /*72a0*/  FFMA.FTZ R35, R156, R194, R27 ;  /* 0x000000c29c237223 */ /* 0x001fe2000001001b */
[----:B------:R-:W-:Y:S01]  /*72b0*/  FADD.FTZ R53, R174, -R53 ;  /* 0x80000035ae357221 */ /* 0x000fe20000010000 */
[----:B------:R-:W-:Y:S01]  /*72c0*/  FADD.FTZ R185, R186, -R185 ;  /* 0x800000b9bab97221 */ /* 0x000fe20000010000 */
[C---:B------:R-:W-:Y:S01]  /*72d0*/  FFMA.FTZ R34, R156.reuse, R203, R26 ;  /* 0x000000cb9c227223 */ /* 0x040fe2000001001a */
[----:B------:R-:W-:Y:S01]  /*72e0*/  FMUL.FTZ R41, R35, UR6 ;  /* 0x0000000623297c20 */ /* 0x000fe20008410000 */
[C---:B------:R-:W-:Y:S01]  /*72f0*/  FFMA.FTZ R28, R156.reuse, R53, R20 ;  /* 0x000000359c1c7223 */ /* 0x040fe20000010014 */
[----:B------:R-:W-:Y:S01]  /*7300*/  ISETP.GE.U32.AND.EX P1, PT, R73, 0x1000000, PT, P1 ;  /* 0x010000004900780c */ /* 0x000fe20003f26110 */
[----:B------:R-:W-:Y:S01]  /*7310*/  FADD.FTZ R188, R205, -R188 ;  /* 0x800000bccdbc7221 */ /* 0x000fe20000010000 */
[----:B------:R-:W-:Y:S01]  /*7320*/  FFMA.FTZ R30, R156, R185, R22 ;  /* 0x000000b99c1e7223 */ /* 0x000fe20000010016 */
[----:B------:R-:W-:Y:S01]  /*7330*/  FADD.FTZ R166, R193, -R166 ;  /* 0x800000a6c1a67221 */ /* 0x000fe20000010000 */
[----:B------:R-:W-:Y:S01]  /*7340*/  FADD.FTZ R170, R199, -R170 ;  /* 0x800000aac7aa7221 */ /* 0x000fe20000010000 */
[----:B------:R-:W-:Y:S01]  /*7350*/  FADD.FTZ R195, R190, -R195 ;  /* 0x800000c3bec37221 */ /* 0x000fe20000010000 */
[----:B------:R-:W-:Y:S01]  /*7360*/  FMUL.FTZ R40, R34, UR6 ;  /* 0x0000000622287c20 */ /* 0x000fe20008410000 */
[----:B------:R-:W-:Y:S01]  /*7370*/  FMUL.FTZ R0, R28, UR6 ;  /* 0x000000061c007c20 */ /* 0x000fe20008410000 */
[----:B------:R-:W-:Y:S01]  /*7380*/  FSEL R51, R41, RZ, P1 ;  /* 0x000000ff29337208 */ /* 0x000fe20000800000 */
[----:B------:R-:W-:Y:S01]  /*7390*/  FFMA.FTZ R33, R156, R188, R25 ;  /* 0x000000bc9c217223 */ /* 0x000fe20000010019 */
[----:B------:R-:W-:Y:S01]  /*73a0*/  LOP3.LUT P5, RZ, R73, 0xff0000, RZ, 0xc0, !PT ;  /* 0x00ff000049ff7812 */ /* 0x000fe200078ac0ff */
[----:B------:R-:W-:Y:S01]  /*73b0*/  FMUL.FTZ R41, R30, UR6 ;  /* 0x000000061e297c20 */ /* 0x000fe20008410000 */
[----:B------:R-:W-:Y:S01]  /*73c0*/  LOP3.LUT P3, RZ, R72, 0xff, RZ, 0xc0, !PT ;  /* 0x000000ff48ff7812 */ /* 0x000fe2000786c0ff */
[C---:B------:R-:W-:Y:S01]  /*73d0*/  FFMA.FTZ R29, R156.reuse, R166, R21 ;  /* 0x000000a69c1d7223 */ /* 0x040fe20000010015 */
        /* <DEDUP_REMOVED lines=23> */
.L_x_1292:
        /* <DEDUP_REMOVED lines=54> */
.L_x_1291:
        /* <DEDUP_REMOVED lines=8> */
[----:B0-----:R-:W-:Y:S01]  /*7930*/  FADD.FTZ R35, R207, -R194 ;  /* 0x800000c2cf237221 */ /* 0x001fe20000010000 */
[----:B------:R-:W-:Y:S01]  /*7940*/  FFMA.FTZ R53, R181, R53, R64 ;  /* 0x00000035b5357223 */ /* 0x000fe20000010040 */
[----:B------:R-:W-:Y:S01]  /*7950*/  ISETP.GE.U32.AND P1, PT, R72, RZ, PT ;  /* 0x000000ff4800720c */ /* 0x000fe20003f26070 */
[----:B------:R-:W-:Y:S01]  /*7960*/  FADD.FTZ R203, R192, -R203 ;  /* 0x800000cbc0cb7221 */ /* 0x000fe20000010000 */
[----:B------:R-:W-:Y:S01]  /*7970*/  FMUL.FTZ R35, R156, R35 ;  /* 0x000000239c237220 */ /* 0x000fe20000410000 */
[----:B------:R-:W-:Y:S01]  /*7980*/  FADD.FTZ R53, R174, -R53 ;  /* 0x80000035ae357221 */ /* 0x000fe20000010000 */
[----:B------:R-:W-:Y:S01]  /*7990*/  FADD.FTZ R185, R186, -R185 ;  /* 0x800000b9bab97221 */ /* 0x000fe20000010000 */
[C---:B------:R-:W-:Y:S01]  /*79a0*/  FMUL.FTZ R34, R156.reuse, R203 ;  /* 0x000000cb9c227220 */ /* 0x040fe20000410000 */
[----:B------:R-:W-:Y:S01]  /*79b0*/  FMUL.FTZ R41, R35, UR6 ;  /* 0x0000000623297c20 */ /* 0x000fe20008410000 */
[C---:B------:R-:W-:Y:S01]  /*79c0*/  FMUL.FTZ R28, R156.reuse, R53 ;  /* 0x000000359c1c7220 */ /* 0x040fe20000410000 */
[----:B------:R-:W-:Y:S01]  /*79d0*/  ISETP.GE.U32.AND.EX P1, PT, R73, 0x1000000, PT, P1 ;  /* 0x010000004900780c */ /* 0x000fe20003f26110 */
[----:B------:R-:W-:Y:S01]  /*79e0*/  FADD.FTZ R33, R205, -R188 ;  /* 0x800000bccd217221 */ /* 0x000fe20000010000 */
[----:B------:R-:W-:Y:S01]  /*79f0*/  FMUL.FTZ R30, R156, R185 ;  /* 0x000000b99c1e7220 */ /* 0x000fe20000410000 */
[----:B------:R-:W-:Y:S01]  /*7a00*/  FADD.FTZ R29, R193, -R166 ;  /* 0x800000a6c11d7221 */ /* 0x000fe20000010000 */
[----:B------:R-:W-:Y:S01]  /*7a10*/  FADD.FTZ R31, R199, -R170 ;  /* 0x800000aac71f7221 */ /* 0x000fe20000010000 */
[----:B------:R-:W-:Y:S01]  /*7a20*/  FADD.FTZ R195, R190, -R195 ;  /* 0x800000c3bec37221 */ /* 0x000fe20000010000 */
[----:B------:R-:W-:Y:S01]  /*7a30*/  FMUL.FTZ R40, R34, UR6 ;  /* 0x0000000622287c20 */ /* 0x000fe20008410000 */
[----:B------:R-:W-:Y:S01]  /*7a40*/  FMUL.FTZ R0, R28, UR6 ;  /* 0x000000061c007c20 */ /* 0x000fe20008410000 */
[----:B------:R-:W-:Y:S01]  /*7a50*/  FSEL R51, R41, RZ, P1 ;  /* 0x000000ff29337208 */ /* 0x000fe20000800000 */
[----:B------:R-:W-:Y:S01]  /*7a60*/  FMUL.FTZ R33, R156, R33 ;  /* 0x000000219c217220 */ /* 0x000fe20000410000 */
[----:B------:R-:W-:Y:S01]  /*7a70*/  LOP3.LUT P5, RZ, R73, 0xff0000, RZ, 0xc0, !PT ;  /* 0x00ff000049ff7812 */ /* 0x000fe200078ac0ff */
[----:B------:R-:W-:Y:S01]  /*7a80*/  FMUL.FTZ R41, R30, UR6 ;  /* 0x000000061e297c20 */ /* 0x000fe20008410000 */
[----:B------:R-:W-:Y:S01]  /*7a90*/  LOP3.LUT P3, RZ, R72, 0xff, RZ, 0xc0, !PT ;  /* 0x000000ff48ff7812 */ /* 0x000fe2000786c0ff */
[C---:B------:R-:W-:Y:S01]  /*7aa0*/  FMUL.FTZ R29, R156.reuse, R29 ;  /* 0x0000001d9c1d7220 */ /* 0x040fe20000410000 */
        /* <DEDUP_REMOVED lines=23> */
.L_x_1293:
        /* <DEDUP_REMOVED lines=37> */
[----:B0-----:R-:W-:-:S02]  /*7e70*/  FSEL R46, R207, RZ, P1 ;  /* 0x000000ffcf2e7208 */ /* 0x001fc40000800000 */
        /* <DEDUP_REMOVED lines=15> */
.L_x_1289:
        /* <DEDUP_REMOVED lines=19> */
.L_x_1267:
[----:B------:R-:W1:Y:S08]  /*80a0*/  S2UR UR4, SR_CTAID.X ;  /* 0x00000000000479c3 */ /* 0x000e700000002500 */
        /* <DEDUP_REMOVED lines=20> */
.L_x_1295:
        /* <DEDUP_REMOVED lines=9> */
.L_x_3819:


//--------------------- .text._ZN10layer_norm31ln_parallel_residual_bwd_kernelINS_13Kernel_traitsIf13__nv_bfloat16fS2_fjLj3072ELj1ELj1ELj4ELj16ENS_18Kernel_traits_baseILj3072EfS2_fS2_fjLj128EEEEELb0ELb0ELb0EEEvNS_9BwdParamsE --------------------------
	.section	.text._ZN10layer_norm31ln_parallel_residual_bwd_kernelINS_13Kernel_traitsIf13__nv_bfloat16fS2_fjLj3072ELj1ELj1ELj4ELj16ENS_18Kernel_traits_baseILj3072EfS2_fS2_fjLj128EEEEELb0ELb0ELb0EEEvNS_9BwdParamsE,"ax",@progbits
	.align	128
        .global         _ZN10layer_norm31ln_parallel_residual_bwd_kernelINS_13Kernel_traitsIf13__nv_bfloat16fS2_fjLj3072ELj1ELj1ELj4ELj16ENS_18Kernel_traits_baseILj3072EfS2_fS2_fjLj128EEEEELb0ELb0ELb0EEEvNS_9BwdParamsE
        .type           _ZN10layer_norm31ln_parallel_residual_bwd_kernelINS_13Kernel_traitsIf13__nv_bfloat16fS2_fjLj3072ELj1ELj1ELj4ELj16ENS_18Kernel_traits_baseILj3072EfS2_fS2_fjLj128EEEEELb0ELb0ELb0EEEvNS_9BwdParamsE,@function
        .size           _ZN10layer_norm31ln_parallel_residual_bwd_kernelINS_13Kernel_traitsIf13__nv_bfloat16fS2_fjLj3072ELj1ELj1ELj4ELj16ENS_18Kernel_traits_baseILj3072EfS2_fS2_fjLj128EEEEELb0ELb0ELb0EEEvNS_9BwdParamsE,(.L_x_3820 - _ZN10layer_norm31ln_parallel_residual_bwd_kernelINS_13Kernel_traitsIf13__nv_bfloat16fS2_fjLj3072ELj1ELj1ELj4ELj16ENS_18Kernel_traits_baseILj3072EfS2_fS2_fjLj128EEEEELb0ELb0ELb0EEEvNS_9BwdParamsE)
        .other          _ZN10layer_norm31ln_parallel_residual_bwd_kernelINS_13Kernel_traitsIf13__nv_bfloat16fS2_fjLj3072ELj1ELj1ELj4ELj16ENS_18Kernel_traits_baseILj3072EfS2_fS2_fjLj128EEEEELb0ELb0ELb0EEEvNS_9BwdParamsE,@"STO_CUDA_ENTRY STV_DEFAULT"
_ZN10layer_norm31ln_parallel_residual_bwd_kernelINS_13Kernel_traitsIf13__nv_bfloat16fS2_fjLj3072ELj1ELj1ELj4ELj16ENS_18Kernel_traits_baseILj3072EfS2_fS2_fjLj128EEEEELb0ELb0ELb0EEEvNS_9BwdParamsE:
.text._ZN10layer_norm31ln_parallel_residual_bwd_kernelINS_13Kernel_traitsIf13__nv_bfloat16fS2_fjLj3072ELj1ELj1ELj4ELj16ENS_18Kernel_traits_baseILj3072EfS2_fS2_fjLj128EEEEELb0ELb0ELb0EEEvNS_9BwdParamsE:
        /* <DEDUP_REMOVED lines=20> */
[----:B------:R-:W-:-:S05]  /*0140*/  @P5 LOP3.LUT R15, R178, 0x80, RZ, 0xfc, !PT ;  /* 0x00000080b20f5812 */ /* 0x000fca00078efcff */
[----:B--2---:R-:W-:-:S04]  /*0150*/  @P4 IMAD.WIDE.U32 R6, R15, 0x20, R6 ;  /* 0x000000200f064825 */ /* 0x004fc800078e0006 */
[C---:B---3--:R-:W-:Y:S01]  /*0160*/  @P4 IMAD.WIDE.U32 R8, R15.reuse, 0x20, R8 ;  /* 0x000000200f084825 */ /* 0x048fe200078e0008 */
[----:B------:R-:W-:Y:S01]  /*0170*/  @P4 IADD3 R15, PT, PT, R15, 0x80, RZ ;  /* 0x000000800f0f4810 */ /* 0x000fe20007ffe0ff */
[----:B------:R-:W5:Y:S02]  /*0180*/  @P4 LDG.E.128 R228, desc[UR12][R6.64] ;  /* 0x0000000c06e44981 */ /* 0x000f64000c1e1d00 */
[----:B0-----:R-:W-:Y:S02]  /*0190*/  @P5 IMAD.WIDE.U32 R4, R178, 0x20, R4 ;  /* 0x00000020b2045825 */ /* 0x001fe400078e0004 */
[----:B------:R-:W5:Y:S02]  /*01a0*/  @P4 LDG.E.128 R224, desc[UR12][R6.64+0x10] ;  /* 0x0000100c06e04981 */ /* 0x000f64000c1e1d00 */
[C---:B----4-:R-:W-:Y:S02]  /*01b0*/  @P3 IMAD.WIDE.U32 R10, R15.reuse, 0x20, R10 ;  /* 0x000000200f0a3825 */ /* 0x050fe400078e000a */
[----:B------:R-:W5:Y:S02]  /*01c0*/  @P4 LDG.E.128 R220, desc[UR12][R8.64] ;  /* 0x0000000c08dc4981 */ /* 0x000f64000c1e1d00 */
[----:B-1----:R-:W-:-:S02]  /*01d0*/  @P3 IMAD.WIDE.U32 R12, R15, 0x20, R12 ;  /* 0x000000200f0c3825 */ /* 0x002fc400078e000c */
[----:B------:R-:W5:Y:S04]  /*01e0*/  @P4 LDG.E.128 R212, desc[UR12][R8.64+0x10] ;  /* 0x0000100c08d44981 */ /* 0x000f68000c1e1d00 */
[----:B------:R-:W5:Y:S04]  /*01f0*/  @P3 LDG.E.128 R208, desc[UR12][R10.64] ;  /* 0x0000000c0ad03981 */ /* 0x000f68000c1e1d00 */
[----:B------:R-:W5:Y:S04]  /*0200*/  @P3 LDG.E.128 R204, desc[UR12][R10.64+0x10] ;  /* 0x0000100c0acc3981 */ /* 0x000f68000c1e1d00 */
[----:B------:R-:W5:Y:S04]  /*0210*/  @P3 LDG.E.128 R140, desc[UR12][R12.64] ;  /* 0x0000000c0c8c3981 */ /* 0x000f68000c1e1d00 */
[----:B------:R-:W5:Y:S04]  /*0220*/  @P3 LDG.E.128 R136, desc[UR12][R12.64+0x10] ;  /* 0x0000100c0c883981 */ /* 0x000f68000c1e1d00 */
[----:B------:R-:W5:Y:S04]  /*0230*/  @P5 LDG.E.128 R236, desc[UR12][R4.64] ;  /* 0x0000000c04ec5981 */ /* 0x000f68000c1e1d00 */
[----:B------:R-:W5:Y:S01]  /*0240*/  @P5 LDG.E.128 R232, desc[UR12][R4.64+0x10] ;  /* 0x0000100c04e85981 */ /* 0x000f62000c1e1d00 */
[----:B------:R-:W0:Y:S01]  /*0250*/  S2UR UR4, SR_CTAID.X ;  /* 0x00000000000479c3 */ /* 0x000e220000002500 */
[----:B------:R-:W-:-:S05]  /*0260*/  @P5 IMAD.WIDE.U32 R2, R178, 0x20, R2 ;  /* 0x00000020b2025825 */ /* 0x000fca00078e0002 */
[----:B------:R-:W5:Y:S04]  /*0270*/  @P5 LDG.E.128 R244, desc[UR12][R2.64] ;  /* 0x0000000c02f45981 */ /* 0x000f68000c1e1d00 */
[----:B------:R0:W5:Y:S02]  /*0280*/  @P5 LDG.E.128 R240, desc[UR12][R2.64+0x10] ;  /* 0x0000100c02f05981 */ /* 0x000164000c1e1d00 */
        /* <DEDUP_REMOVED lines=50> */
[----:B------:R-:W-:Y:S06]  /*05b0*/  @P0 BRA `(.L_x_1296) ;  /* 0x00000054006c0947 */ /* 0x000fec0003800000 */
        /* <DEDUP_REMOVED lines=56> */
.L_x_1335:
[----:B012---:R-:W4:Y:S08]  /*0940*/  LDC.64 R168, c[0x0][0x3c0] ;  /* 0x0000f000ffa87b82 */ /* 0x007f300000000a00 */
        /* <DEDUP_REMOVED lines=27> */
[----:B------:R0:W4:Y:S01]  /*0b00*/  LDG.E.128 R176, desc[UR12][R18.64+0x10] ;  /* 0x0000100c12b07981 */ /* 0x000122000c1e1d00 */
[----:B------:R-:W-:-:S04]  /*0b10*/  ISETP.NE.U32.AND P0, PT, RZ, UR14, PT ;  /* 0x0000000eff007c0c */ /* 0x000fc8000bf05070 */
[----:B------:R-:W-:-:S13]  /*0b20*/  ISETP.NE.AND.EX P0, PT, RZ, UR15, PT, P0 ;  /* 0x0000000fff007c0c */ /* 0x000fda000bf05300 */
[----:B0-----:R-:W0:Y:S02]  /*0b30*/  @P0 LDC.64 R18, c[0x0][0x438] ;  /* 0x00010e00ff120b82 */ /* 0x001e240000000a00 */
[----:B0-----:R-:W-:-:S05]  /*0b40*/  @P0 IMAD.WIDE.U32 R18, R2, 0x20, R18 ;  /* 0x0000002002120825 */ /* 0x001fca00078e0012 */
[----:B------:R-:W5:Y:S04]  /*0b50*/  @P0 LDG.E.128 R36, desc[UR12][R18.64] ;  /* 0x0000000c12240981 */ /* 0x000f68000c1e1d00 */
[----:B------:R0:W5:Y:S01]  /*0b60*/  @P0 LDG.E.128 R32, desc[UR12][R18.64+0x10] ;  /* 0x0000100c12200981 */ /* 0x000162000c1e1d00 */
[----:B------:R-:W-:Y:S02]  /*0b70*/  IADD3 R219, PT, PT, R2, 0x80, RZ ;  /* 0x0000008002db7810 */ /* 0x000fe40007ffe0ff */
[C---:B---3--:R-:W-:Y:S02]  /*0b80*/  SHF.L.U32 R13, R168.reuse, 0x10, RZ ;  /* 0x00000010a80d7819 */ /* 0x048fe400000006ff */
[----:B------:R-:W-:-:S03]  /*0b90*/  PRMT R168, R168, 0x7632, R168 ;  /* 0x00007632a8a87816 */ /* 0x000fc600000000a8 */
[----:B------:R-:W-:Y:S01]  /*0ba0*/  FMUL.FTZ R17, R236, R13 ;  /* 0x0000000dec117220 */ /* 0x000fe20000410000 */
[----:B------:R-:W-:Y:S02]  /*0bb0*/  SHF.L.U32 R168, R168, 0x10, RZ ;  /* 0x00000010a8a87819 */ /* 0x000fe400000006ff */
[C---:B--2---:R-:W-:Y:S02]  /*0bc0*/  SHF.L.U32 R9, R172.reuse, 0x10, RZ ;  /* 0x00000010ac097819 */ /* 0x044fe400000006ff */
[----:B------:R-:W-:Y:S01]  /*0bd0*/  PRMT R172, R172, 0x7632, R172 ;  /* 0x00007632acac7816 */ /* 0x000fe200000000ac */
[C---:B----4-:R-:W-:Y:S01]  /*0be0*/  FADD.FTZ R0, -R216.reuse, R180 ;  /* 0x000000b4d8007221 */ /* 0x050fe20000010100 */
[----:B------:R-:W-:Y:S02]  /*0bf0*/  FADD.FTZ R10, -R216, R181 ;  /* 0x000000b5d80a7221 */ /* 0x000fe40000010100 */
[----:B------:R-:W-:Y:S01]  /*0c00*/  SHF.L.U32 R172, R172, 0x10, RZ ;  /* 0x00000010acac7819 */ /* 0x000fe200000006ff */
[-C--:B------:R-:W-:Y:S01]  /*0c10*/  FFMA.FTZ R4, R244, R9.reuse, R17 ;  /* 0x00000009f4047223 */ /* 0x080fe20000010011 */
[----:B-----5:R-:W-:Y:S01]  /*0c20*/  FMUL.FTZ R0, R11, R0 ;  /* 0x000000000b007220 */ /* 0x020fe20000410000 */
[----:B------:R-:W-:Y:S01]  /*0c30*/  FMUL.FTZ R14, R237, R168 ;  /* 0x000000a8ed0e7220 */ /* 0x000fe20000410000 */
[----:B------:R-:W-:Y:S01]  /*0c40*/  FMUL.FTZ R10, R11, R10 ;  /* 0x0000000a0b0a7220 */ /* 0x000fe20000410000 */
[C---:B------:R-:W-:Y:S01]  /*0c50*/  SHF.L.U32 R17, R169.reuse, 0x10, RZ ;  /* 0x00000010a9117819 */ /* 0x040fe200000006ff */
[----:B------:R-:W-:Y:S01]  /*0c60*/  FADD.FTZ R108, R108, R9 ;  /* 0x000000096c6c7221 */ /* 0x000fe20000010000 */
[----:B------:R-:W-:Y:S01]  /*0c70*/  PRMT R169, R169, 0x7632, R169 ;  /* 0x00007632a9a97816 */ /* 0x000fe200000000a9 */
[----:B------:R-:W-:Y:S01]  /*0c80*/  FFMA.FTZ R132, R0, R9, R132 ;  /* 0x0000000900847223 */ /* 0x000fe20000010084 */
[----:B------:R-:W-:Y:S01]  /*0c90*/  FADD.FTZ R60, R60, R13 ;  /* 0x0000000d3c3c7221 */ /* 0x000fe20000010000 */
[----:B------:R-:W-:Y:S01]  /*0ca0*/  FFMA.FTZ R84, R0, R13, R84 ;  /* 0x0000000d00547223 */ /* 0x000fe20000010054 */
[-C--:B------:R-:W-:Y:S01]  /*0cb0*/  FFMA.FTZ R9, R245, R172.reuse, R14 ;  /* 0x000000acf5097223 */ /* 0x080fe2000001000e */
[----:B------:R-:W-:Y:S01]  /*0cc0*/  SHF.L.U32 R13, R173, 0x10, RZ ;  /* 0x00000010ad0d7819 */ /* 0x000fe200000006ff */
[----:B------:R-:W-:Y:S01]  /*0cd0*/  FFMA.FTZ R133, R10, R172, R133 ;  /* 0x000000ac0a857223 */ /* 0x000fe20000010085 */
[----:B------:R-:W-:Y:S01]  /*0ce0*/  FADD.FTZ R109, R109, R172 ;  /* 0x000000ac6d6d7221 */ /* 0x000fe20000010000 */
[C---:B------:R-:W-:Y:S01]  /*0cf0*/  FADD.FTZ R14, -R216.reuse, R182 ;  /* 0x000000b6d80e7221 */ /* 0x040fe20000010100 */
[----:B------:R-:W-:Y:S01]  /*0d00*/  PRMT R173, R173, 0x7632, R173 ;  /* 0x00007632adad7816 */ /* 0x000fe200000000ad */
[----:B0-----:R-:W-:Y:S01]  /*0d10*/  FADD.FTZ R18, -R216, R183 ;  /* 0x000000b7d8127221 */ /* 0x001fe20000010100 */
[----:B------:R-:W-:Y:S01]  /*0d20*/  SHF.L.U32 R172, R169, 0x10, RZ ;  /* 0x00000010a9ac7819 */ /* 0x000fe200000006ff */
[----:B------:R-:W-:Y:S01]  /*0d30*/  FFMA.FTZ R85, R10, R168, R85 ;  /* 0x000000a80a557223 */ /* 0x000fe20000010055 */
[----:B------:R-:W-:Y:S01]  /*0d40*/  FADD.FTZ R61, R61, R168 ;  /* 0x000000a83d3d7221 */ /* 0x000fe20000010000 */
[----:B------:R-:W-:Y:S01]  /*0d50*/  FMUL.FTZ R14, R11, R14 ;  /* 0x0000000e0b0e7220 */ /* 0x000fe20000410000 */
[----:B------:R-:W-:Y:S01]  /*0d60*/  SHF.L.U32 R168, R173, 0x10, RZ ;  /* 0x00000010ada87819 */ /* 0x000fe200000006ff */
[----:B------:R-:W-:Y:S01]  /*0d70*/  FMUL.FTZ R19, R238, R17 ;  /* 0x00000011ee137220 */ /* 0x000fe20000410000 */
[----:B------:R-:W-:Y:S01]  /*0d80*/  SHF.L.U32 R173, R170, 0x10, RZ ;  /* 0x00000010aaad7819 */ /* 0x000fe200000006ff */
[----:B------:R-:W-:Y:S01]  /*0d90*/  FMUL.FTZ R18, R11, R18 ;  /* 0x000000120b127220 */ /* 0x000fe20000410000 */
[----:B------:R-:W-:Y:S01]  /*0da0*/  FMUL.FTZ R180, R239, R172 ;  /* 0x000000acefb47220 */ /* 0x000fe20000410000 */
[----:B------:R-:W-:Y:S01]  /*0db0*/  FADD.FTZ R176, -R216, R176 ;  /* 0x000000b0d8b07221 */ /* 0x000fe20000010100 */
[----:B------:R-:W-:Y:S01]  /*0dc0*/  FADD.FTZ R110, R110, R13 ;  /* 0x0000000d6e6e7221 */ /* 0x000fe20000010000 */
[-C--:B------:R-:W-:Y:S01]  /*0dd0*/  FFMA.FTZ R134, R14, R13.reuse, R134 ;  /* 0x0000000d0e867223 */ /* 0x080fe20000010086 */
[----:B------:R-:W-:Y:S01]  /*0de0*/  FFMA.FTZ R13, R246, R13, R19 ;  /* 0x0000000df60d7223 */ /* 0x000fe20000010013 */
[----:B------:R-:W-:Y:S01]  /*0df0*/  FADD.FTZ R62, R62, R17 ;  /* 0x000000113e3e7221 */ /* 0x000fe20000010000 */
[----:B------:R-:W-:Y:S01]  /*0e00*/  FFMA.FTZ R86, R14, R17, R86 ;  /* 0x000000110e567223 */ /* 0x000fe20000010056 */
[----:B------:R-:W-:Y:S01]  /*0e10*/  SHF.L.U32 R169, R174, 0x10, RZ ;  /* 0x00000010aea97819 */ /* 0x000fe200000006ff */
[-C--:B------:R-:W-:Y:S01]  /*0e20*/  FFMA.FTZ R135, R18, R168.reuse, R135 ;  /* 0x000000a812877223 */ /* 0x080fe20000010087 */
[----:B------:R-:W-:Y:S01]  /*0e30*/  FADD.FTZ R111, R111, R168 ;  /* 0x000000a86f6f7221 */ /* 0x000fe20000010000 */
[----:B------:R-:W-:Y:S01]  /*0e40*/  FFMA.FTZ R17, R247, R168, R180 ;  /* 0x000000a8f7117223 */ /* 0x000fe200000100b4 */
[----:B------:R-:W-:Y:S01]  /*0e50*/  FMUL.FTZ R19, R11, R176 ;  /* 0x000000b00b137220 */ /* 0x000fe20000410000 */
[----:B------:R-:W-:Y:S01]  /*0e60*/  FMUL.FTZ R181, R232, R173 ;  /* 0x000000ade8b57220 */ /* 0x000fe20000410000 */
[----:B------:R-:W-:Y:S01]  /*0e70*/  PRMT R170, R170, 0x7632, R170 ;  /* 0x00007632aaaa7816 */ /* 0x000fe200000000aa */
[----:B------:R-:W-:Y:S01]  /*0e80*/  FADD.FTZ R168, -R216, R177 ;  /* 0x000000b1d8a87221 */ /* 0x000fe20000010100 */
[----:B------:R-:W-:Y:S01]  /*0e90*/  FADD.FTZ R104, R104, R169 ;  /* 0x000000a968687221 */ /* 0x000fe20000010000 */
[-C--:B------:R-:W-:Y:S01]  /*0ea0*/  FFMA.FTZ R128, R19, R169.reuse, R128 ;  /* 0x000000a913807223 */ /* 0x080fe20000010080 */
[----:B------:R-:W-:Y:S01]  /*0eb0*/  FFMA.FTZ R180, R240, R169, R181 ;  /* 0x000000a9f0b47223 */ /* 0x000fe200000100b5 */
[----:B------:R-:W-:Y:S01]  /*0ec0*/  SHF.L.U32 R170, R170, 0x10, RZ ;  /* 0x00000010aaaa7819 */ /* 0x000fe200000006ff */
[----:B------:R-:W-:Y:S01]  /*0ed0*/  FMUL.FTZ R181, R11, R168 ;  /* 0x000000a80bb57220 */ /* 0x000fe20000410000 */
[----:B------:R-:W-:-:S02]  /*0ee0*/  SHF.L.U32 R169, R171, 0x10, RZ ;  /* 0x00000010aba97819 */ /* 0x000fc400000006ff */
[----:B------:R-:W-:Y:S01]  /*0ef0*/  PRMT R171, R171, 0x7632, R171 ;  /* 0x00007632abab7816 */ /* 0x000fe200000000ab */
[-C--:B------:R-:W-:Y:S01]  /*0f00*/  FMUL.FTZ R182, R233, R170.reuse ;  /* 0x000000aae9b67220 */ /* 0x080fe20000410000 */
[----:B------:R-:W-:Y:S01]  /*0f10*/  FADD.FTZ R57, R57, R170 ;  /* 0x000000aa39397221 */ /* 0x000fe20000010000 */
[----:B------:R-:W-:Y:S01]  /*0f20*/  FFMA.FTZ R81, R181, R170, R81 ;  /* 0x000000aab5517223 */ /* 0x000fe20000010051 */
[C---:B------:R-:W-:Y:S01]  /*0f30*/  SHF.L.U32 R191, R175.reuse, 0x10, RZ ;  /* 0x00000010afbf7819 */ /* 0x040fe200000006ff */
[C---:B------:R-:W-:Y:S01]  /*0f40*/  FADD.FTZ R198, -R216.reuse, R179 ;  /* 0x000000b3d8c67221 */ /* 0x040fe20000010100 */
[----:B------:R-:W-:Y:S02]  /*0f50*/  PRMT R175, R175, 0x7632, R175 ;  /* 0x00007632afaf7816 */ /* 0x000fe400000000af */
[----:B------:R-:W-:Y:S01]  /*0f60*/  SHF.L.U32 R170, R171, 0x10, RZ ;  /* 0x00000010abaa7819 */ /* 0x000fe200000006ff */
[----:B------:R-:W-:Y:S01]  /*0f70*/  FADD.FTZ R178, -R216, R178 ;  /* 0x000000b2d8b27221 */ /* 0x000fe20000010100 */
[----:B------:R-:W-:Y:S01]  /*0f80*/  FFMA.FTZ R87, R18, R172, R87 ;  /* 0x000000ac12577223 */ /* 0x000fe20000010057 */
[----:B------:R-:W-:Y:S01]  /*0f90*/  FADD.FTZ R63, R63, R172 ;  /* 0x000000ac3f3f7221 */ /* 0x000fe20000010000 */
[----:B------:R-:W-:Y:S01]  /*0fa0*/  SHF.L.U32 R168, R175, 0x10, RZ ;  /* 0x00000010afa87819 */ /* 0x000fe200000006ff */
[----:B------:R-:W-:Y:S01]  /*0fb0*/  FMUL.FTZ R198, R11, R198 ;  /* 0x000000c60bc67220 */ /* 0x000fe20000410000 */
[----:B------:R-:W-:Y:S01]  /*0fc0*/  FMUL.FTZ R172, R235, R170 ;  /* 0x000000aaebac7220 */ /* 0x000fe20000410000 */
[----:B------:R-:W-:Y:S01]  /*0fd0*/  FMUL.FTZ R183, R11, R178 ;  /* 0x000000b20bb77220 */ /* 0x000fe20000410000 */
[----:B------:R-:W-:Y:S01]  /*0fe0*/  FADD.FTZ R56, R56, R173 ;  /* 0x000000ad38387221 */ /* 0x000fe20000010000 */
[----:B------:R-:W-:Y:S01]  /*0ff0*/  FFMA.FTZ R80, R19, R173, R80 ;  /* 0x000000ad13507223 */ /* 0x000fe20000010050 */
[----:B------:R-:W-:Y:S01]  /*1000*/  FADD.FTZ R107, R107, R168 ;  /* 0x000000a86b6b7221 */ /* 0x000fe20000010000 */
[-C--:B------:R-:W-:Y:S01]  /*1010*/  FFMA.FTZ R131, R198, R168.reuse, R131 ;  /* 0x000000a8c6837223 */ /* 0x080fe20000010083 */
[----:B------:R-:W-:Y:S01]  /*1020*/  FFMA.FTZ R199, R243, R168, R172 ;  /* 0x000000a8f3c77223 */ /* 0x000fe200000100ac */
[-C--:B------:R-:W-:Y:S01]  /*1030*/  FMUL.FTZ R173, R234, R169.reuse ;  /* 0x000000a9eaad7220 */ /* 0x080fe20000410000 */
[----:B------:R-:W-:Y:S01]  /*1040*/  FADD.FTZ R58, R58, R169 ;  /* 0x000000a93a3a7221 */ /* 0x000fe20000010000 */
[----:B------:R-:W-:Y:S01]  /*1050*/  FFMA.FTZ R82, R183, R169, R82 ;  /* 0x000000a9b7527223 */ /* 0x000fe20000010052 */
[----:B------:R-:W-:Y:S01]  /*1060*/  FADD.FTZ R168, RZ, R4 ;  /* 0x00000004ffa87221 */ /* 0x000fe20000010000 */
[----:B------:R-:W-:-:S03]  /*1070*/  FFMA.FTZ R169, R0, R4, RZ ;  /* 0x0000000400a97223 */ /* 0x000fc600000100ff */
[----:B------:R-:W-:Y:S01]  /*1080*/  FADD.FTZ R168, R168, R9 ;  /* 0x00000009a8a87221 */ /* 0x000fe20000010000 */
[----:B------:R-:W-:Y:S01]  /*1090*/  FFMA.FTZ R169, R10, R9, R169 ;  /* 0x000000090aa97223 */ /* 0x000fe200000100a9 */
[----:B------:R-:W-:Y:S02]  /*10a0*/  PRMT R174, R174, 0x7632, R174 ;  /* 0x00007632aeae7816 */ /* 0x000fe400000000ae */
[----:B------:R-:W-:Y:S01]  /*10b0*/  FADD.FTZ R168, R168, R13 ;  /* 0x0000000da8a87221 */ /* 0x000fe20000010000 */
[----:B------:R-:W-:Y:S01]  /*10c0*/  FFMA.FTZ R169, R14, R13, R169 ;  /* 0x0000000d0ea97223 */ /* 0x000fe200000100a9 */
[----:B------:R-:W-:Y:S02]  /*10d0*/  SHF.L.U32 R174, R174, 0x10, RZ ;  /* 0x00000010aeae7819 */ /* 0x000fe400000006ff */
[----:B------:R-:W-:Y:S01]  /*10e0*/  FADD.FTZ R171, R168, R17 ;  /* 0x00000011a8ab7221 */ /* 0x000fe20000010000 */
[----:B------:R-:W-:Y:S02]  /*10f0*/  FFMA.FTZ R168, R18, R17, R169 ;  /* 0x0000001112a87223 */ /* 0x000fe400000100a9 */
[----:B------:R-:W-:Y:S01]  /*1100*/  FFMA.FTZ R182, R241, R174, R182 ;  /* 0x000000aef1b67223 */ /* 0x000fe200000100b6 */
[----:B------:R-:W-:Y:S01]  /*1110*/  FADD.FTZ R171, R171, R180 ;  /* 0x000000b4abab7221 */ /* 0x000fe20000010000 */
[----:B------:R-:W-:Y:S01]  /*1120*/  FFMA.FTZ R168, R19, R180, R168 ;  /* 0x000000b413a87223 */ /* 0x000fe200000100a8 */
[----:B------:R-:W-:Y:S01]  /*1130*/  FADD.FTZ R106, R106, R191 ;  /* 0x000000bf6a6a7221 */ /* 0x000fe20000010000 */
[-C--:B------:R-:W-:Y:S01]  /*1140*/  FFMA.FTZ R130, R183, R191.reuse, R130 ;  /* 0x000000bfb7827223 */ /* 0x080fe20000010082 */
[----:B------:R-:W-:Y:S01]  /*1150*/  FADD.FTZ R59, R59, R170 ;  /* 0x000000aa3b3b7221 */ /* 0x000fe20000010000 */
[----:B------:R-:W-:Y:S01]  /*1160*/  FFMA.FTZ R83, R198, R170, R83 ;  /* 0x000000aac6537223 */ /* 0x000fe20000010053 */
[----:B------:R-:W-:Y:S01]  /*1170*/  FFMA.FTZ R191, R242, R191, R173 ;  /* 0x000000bff2bf7223 */ /* 0x000fe200000100ad */
[----:B------:R-:W-:Y:S01]  /*1180*/  FADD.FTZ R170, R171, R182 ;  /* 0x000000b6abaa7221 */ /* 0x000fe20000010000 */
[----:B------:R-:W-:-:S03]  /*1190*/  FFMA.FTZ R168, R181, R182, R168 ;  /* 0x000000b6b5a87223 */ /* 0x000fc600000100a8 */
[----:B------:R-:W-:Y:S01]  /*11a0*/  FADD.FTZ R170, R170, R191 ;  /* 0x000000bfaaaa7221 */ /* 0x000fe20000010000 */
[----:B------:R-:W-:Y:S01]  /*11b0*/  FFMA.FTZ R217, R183, R191, R168 ;  /* 0x000000bfb7d97223 */ /* 0x000fe200000100a8 */
[----:B------:R-:W-:Y:S01]  /*11c0*/  FADD.FTZ R105, R105, R174 ;  /* 0x000000ae69697221 */ /* 0x000fe20000010000 */
[----:B------:R-:W-:Y:S01]  /*11d0*/  FFMA.FTZ R129, R181, R174, R129 ;  /* 0x000000aeb5817223 */ /* 0x000fe20000010081 */
[----:B------:R-:W-:Y:S01]  /*11e0*/  FADD.FTZ R218, R170, R199 ;  /* 0x000000c7aada7221 */ /* 0x000fe20000010000 */
[----:B------:R-:W-:-:S07]  /*11f0*/  FFMA.FTZ R217, R198, R199, R217 ;  /* 0x000000c7c6d97223 */ /* 0x000fce00000100d9 */
.L_x_1298:
[----:B-1-3--:R-:W-:Y:S05]  /*1200*/  BSYNC.RECONVERGENT B0 ;  /* 0x0000000000007941 */ /* 0x00afea0003800200 */
.L_x_1297:
        /* <DEDUP_REMOVED lines=9> */
[----:B--2---:R-:W-:-:S03]  /*12a0*/  IMAD.WIDE.U32 R172, R219, 0x10, R172 ;  /* 0x00000010dbac7825 */ /* 0x004fc600078e00ac */
[----:B------:R0:W2:Y:S04]  /*12b0*/  LDG.E.128 R176, desc[UR12][R6.64+0x10] ;  /* 0x0000100c06b07981 */ /* 0x0000a8000c1e1d00 */
[----:B------:R-:W2:Y:S01]  /*12c0*/  LDG.E.128 R172, desc[UR12][R172.64] ;  /* 0x0000000cacac7981 */ /* 0x000ea2000c1e1d00 */
        /* <DEDUP_REMOVED lines=8> */
[----:B------:R-:W-:Y:S01]  /*1350*/  PRMT R168, R168, 0x7632, R168 ;  /* 0x00007632a8a87816 */ /* 0x000fe200000000a8 */
[----:B----4-:R-:W-:-:S02]  /*1360*/  FADD.FTZ R164, -R216, R164 ;  /* 0x000000a4d8a47221 */ /* 0x010fc40000010100 */
[----:B------:R-:W-:Y:S01]  /*1370*/  FMUL.FTZ R201, R220, R193 ;  /* 0x000000c1dcc97220 */ /* 0x000fe20000410000 */
[----:B------:R-:W-:Y:S01]  /*1380*/  SHF.L.U32 R168, R168, 0x10, RZ ;  /* 0x00000010a8a87819 */ /* 0x000fe200000006ff */
[----:B------:R-:W-:Y:S01]  /*1390*/  FADD.FTZ R8, -R216, R165 ;  /* 0x000000a5d8087221 */ /* 0x000fe20000010100 */
[C---:B-----5:R-:W-:Y:S01]  /*13a0*/  FMUL.FTZ R5, R11.reuse, R164 ;  /* 0x000000a40b057220 */ /* 0x060fe20000410000 */
[C---:B--2---:R-:W-:Y:S02]  /*13b0*/  SHF.L.U32 R185, R172.reuse, 0x10, RZ ;  /* 0x00000010acb97819 */ /* 0x044fe400000006ff */
[----:B------:R-:W-:Y:S01]  /*13c0*/  PRMT R172, R172, 0x7632, R172 ;  /* 0x00007632acac7816 */ /* 0x000fe200000000ac */
[----:B------:R-:W-:Y:S01]  /*13d0*/  FMUL.FTZ R8, R11, R8 ;  /* 0x000000080b087220 */ /* 0x000fe20000410000 */
[----:B------:R-:W-:Y:S01]  /*13e0*/  FMUL.FTZ R12, R221, R168 ;  /* 0x000000a8dd0c7220 */ /* 0x000fe20000410000 */
[----:B------:R-:W-:Y:S01]  /*13f0*/  FADD.FTZ R100, R100, R185 ;  /* 0x000000b964647221 */ /* 0x000fe20000010000 */
[-C--:B------:R-:W-:Y:S01]  /*1400*/  FFMA.FTZ R124, R5, R185.reuse, R124 ;  /* 0x000000b9057c7223 */ /* 0x080fe2000001007c */
[----:B0-----:R-:W-:Y:S01]  /*1410*/  FFMA.FTZ R6, R228, R185, R201 ;  /* 0x000000b9e4067223 */ /* 0x001fe200000100c9 */
[----:B------:R-:W-:-:S02]  /*1420*/  SHF.L.U32 R172, R172, 0x10, RZ ;  /* 0x00000010acac7819 */ /* 0x000fc400000006ff */
[C---:B------:R-:W-:Y:S02]  /*1430*/  SHF.L.U32 R185, R169.reuse, 0x10, RZ ;  /* 0x00000010a9b97819 */ /* 0x040fe400000006ff */
[----:B------:R-:W-:Y:S01]  /*1440*/  PRMT R169, R169, 0x7632, R169 ;  /* 0x00007632a9a97816 */ /* 0x000fe200000000a9 */
[----:B------:R-:W-:Y:S01]  /*1450*/  FADD.FTZ R101, R101, R172 ;  /* 0x000000ac65657221 */ /* 0x000fe20000010000 */
[----:B------:R-:W-:Y:S01]  /*1460*/  SHF.L.U32 R165, R173, 0x10, RZ ;  /* 0x00000010ada57819 */ /* 0x000fe200000006ff */
[-C--:B------:R-:W-:Y:S01]  /*1470*/  FFMA.FTZ R125, R8, R172.reuse, R125 ;  /* 0x000000ac087d7223 */ /* 0x080fe2000001007d */
[----:B------:R-:W-:Y:S01]  /*1480*/  FFMA.FTZ R7, R229, R172, R12 ;  /* 0x000000ace5077223 */ /* 0x000fe2000001000c */
[----:B------:R-:W-:Y:S01]  /*1490*/  PRMT R173, R173, 0x7632, R173 ;  /* 0x00007632adad7816 */ /* 0x000fe200000000ad */
[C---:B------:R-:W-:Y:S01]  /*14a0*/  FADD.FTZ R164, -R216.reuse, R166 ;  /* 0x000000a6d8a47221 */ /* 0x040fe20000010100 */
[----:B------:R-:W-:Y:S01]  /*14b0*/  SHF.L.U32 R172, R169, 0x10, RZ ;  /* 0x00000010a9ac7819 */ /* 0x000fe200000006ff */
[----:B------:R-:W-:Y:S01]  /*14c0*/  FADD.FTZ R166, -R216, R167 ;  /* 0x000000a7d8a67221 */ /* 0x000fe20000010100 */
[----:B------:R-:W-:Y:S01]  /*14d0*/  FADD.FTZ R53, R53, R168 ;  /* 0x000000a835357221 */ /* 0x000fe20000010000 */
[----:B------:R-:W-:Y:S01]  /*14e0*/  FFMA.FTZ R77, R8, R168, R77 ;  /* 0x000000a8084d7223 */ /* 0x000fe2000001004d */
[----:B------:R-:W-:Y:S01]  /*14f0*/  FADD.FTZ R52, R52, R193 ;  /* 0x000000c134347221 */ /* 0x000fe20000010000 */
[----:B------:R-:W-:Y:S01]  /*1500*/  FFMA.FTZ R76, R5, R193, R76 ;  /* 0x000000c1054c7223 */ /* 0x000fe2000001004c */
[----:B------:R-:W-:Y:S01]  /*1510*/  SHF.L.U32 R168, R173, 0x10, RZ ;  /* 0x00000010ada87819 */ /* 0x000fe200000006ff */
[C---:B------:R-:W-:Y:S01]  /*1520*/  FMUL.FTZ R164, R11.reuse, R164 ;  /* 0x000000a40ba47220 */ /* 0x040fe20000410000 */
        /* <DEDUP_REMOVED lines=11> */
[----:B------:R-:W-:Y:S01]  /*15e0*/  FADD.FTZ R103, R103, R168 ;  /* 0x000000a867677221 */ /* 0x000fe20000010000 */
[-C--:B------:R-:W-:Y:S01]  /*15f0*/  FFMA.FTZ R127, R166, R168.reuse, R127 ;  /* 0x000000a8a67f7223 */ /* 0x080fe2000001007f */
        /* <DEDUP_REMOVED lines=10> */
[C---:B------:R-:W-:Y:S01]  /*16a0*/  SHF.L.U32 R169, R171.reuse, 0x10, RZ ;  /* 0x00000010aba97819 */ /* 0x040fe200000006ff */
[C---:B------:R-:W-:Y:S01]  /*16b0*/  FADD.FTZ R178, -R216.reuse, R178 ;  /* 0x000000b2d8b27221 */ /* 0x040fe20000010100 */
[----:B------:R-:W-:Y:S01]  /*16c0*/  PRMT R171, R171, 0x7632, R171 ;  /* 0x00007632abab7816 */ /* 0x000fe200000000ab */
[-C--:B------:R-:W-:Y:S01]  /*16d0*/  FMUL.FTZ R186, R213, R170.reuse ;  /* 0x000000aad5ba7220 */ /* 0x080fe20000410000 */
[----:B------:R-:W-:Y:S01]  /*16e0*/  FADD.FTZ R49, R49, R170 ;  /* 0x000000aa31317221 */ /* 0x000fe20000010000 */
[----:B------:R-:W-:Y:S01]  /*16f0*/  FFMA.FTZ R73, R185, R170, R73 ;  /* 0x000000aab9497223 */ /* 0x000fe20000010049 */
[----:B------:R-:W-:Y:S01]  /*1700*/  SHF.L.U32 R193, R175, 0x10, RZ ;  /* 0x00000010afc17819 */ /* 0x000fe200000006ff */
[----:B------:R-:W-:Y:S01]  /*1710*/  FMUL.FTZ R192, R11, R178 ;  /* 0x000000b20bc07220 */ /* 0x000fe20000410000 */
[----:B------:R-:W-:Y:S01]  /*1720*/  PRMT R175, R175, 0x7632, R175 ;  /* 0x00007632afaf7816 */ /* 0x000fe200000000af */
[----:B------:R-:W-:Y:S01]  /*1730*/  FADD.FTZ R200, -R216, R179 ;  /* 0x000000b3d8c87221 */ /* 0x000fe20000010100 */
        /* <DEDUP_REMOVED lines=8> */
[-C--:B------:R-:W-:Y:S01]  /*17c0*/  FMUL.FTZ R173, R214, R169.reuse ;  /* 0x000000a9d6ad7220 */ /* 0x080fe20000410000 */
[----:B------:R-:W-:Y:S01]  /*17d0*/  FADD.FTZ R50, R50, R169 ;  /* 0x000000a932327221 */ /* 0x000fe20000010000 */
[----:B------:R-:W-:Y:S01]  /*17e0*/  FFMA.FTZ R74, R192, R169, R74 ;  /* 0x000000a9c04a7223 */ /* 0x000fe2000001004a */
[----:B------:R-:W-:Y:S01]  /*17f0*/  FMUL.FTZ R200, R11, R200 ;  /* 0x000000c80bc87220 */ /* 0x000fe20000410000 */
[----:B------:R-:W-:Y:S01]  /*1800*/  FMUL.FTZ R172, R215, R170 ;  /* 0x000000aad7ac7220 */ /* 0x000fe20000410000 */
[----:B------:R-:W-:Y:S01]  /*1810*/  FADD.FTZ R169, R218, R7 ;  /* 0x00000007daa97221 */ /* 0x000fe20000010000 */
[----:B------:R-:W-:Y:S01]  /*1820*/  FFMA.FTZ R217, R8, R7, R217 ;  /* 0x0000000708d97223 */ /* 0x000fe200000100d9 */
[----:B------:R-:W-:Y:S01]  /*1830*/  PRMT R174, R174, 0x7632, R174 ;  /* 0x00007632aeae7816 */ /* 0x000fe200000000ae */
[----:B------:R-:W-:Y:S01]  /*1840*/  FADD.FTZ R99, R99, R168 ;  /* 0x000000a863637221 */ /* 0x000fe20000010000 */
[-C--:B------:R-:W-:Y:S01]  /*1850*/  FFMA.FTZ R123, R200, R168.reuse, R123 ;  /* 0x000000a8c87b7223 */ /* 0x080fe2000001007b */
[----:B------:R-:W-:Y:S01]  /*1860*/  FFMA.FTZ R201, R227, R168, R172 ;  /* 0x000000a8e3c97223 */ /* 0x000fe200000100ac */
[----:B------:R-:W-:Y:S01]  /*1870*/  FADD.FTZ R168, R169, R12 ;  /* 0x0000000ca9a87221 */ /* 0x000fe20000010000 */
[----:B------:R-:W-:Y:S01]  /*1880*/  FFMA.FTZ R217, R164, R12, R217 ;  /* 0x0000000ca4d97223 */ /* 0x000fe200000100d9 */
[----:B------:R-:W-:-:S02]  /*1890*/  SHF.L.U32 R174, R174, 0x10, RZ ;  /* 0x00000010aeae7819 */ /* 0x000fc400000006ff */
        /* <DEDUP_REMOVED lines=8> */
[-C--:B------:R-:W-:Y:S01]  /*1920*/  FFMA.FTZ R122, R192, R193.reuse, R122 ;  /* 0x000000c1c07a7223 */ /* 0x080fe2000001007a */
[----:B------:R-:W-:Y:S01]  /*1930*/  FADD.FTZ R170, R169, R186 ;  /* 0x000000baa9aa7221 */ /* 0x000fe20000010000 */
[----:B------:R-:W-:Y:S01]  /*1940*/  FFMA.FTZ R193, R226, R193, R173 ;  /* 0x000000c1e2c17223 */ /* 0x000fe200000100ad */
[----:B------:R-:W-:-:S03]  /*1950*/  FFMA.FTZ R169, R185, R186, R168 ;  /* 0x000000bab9a97223 */ /* 0x000fc600000100a8 */
[----:B------:R-:W-:Y:S01]  /*1960*/  FADD.FTZ R170, R170, R193 ;  /* 0x000000c1aaaa7221 */ /* 0x000fe20000010000 */
[----:B------:R-:W-:Y:S01]  /*1970*/  FFMA.FTZ R169, R192, R193, R169 ;  /* 0x000000c1c0a97223 */ /* 0x000fe200000100a9 */
[----:B------:R-:W-:Y:S01]  /*1980*/  FADD.FTZ R97, R97, R174 ;  /* 0x000000ae61617221 */ /* 0x000fe20000010000 */
[----:B------:R-:W-:Y:S01]  /*1990*/  FFMA.FTZ R121, R185, R174, R121 ;  /* 0x000000aeb9797223 */ /* 0x000fe20000010079 */
[----:B------:R-:W-:Y:S01]  /*19a0*/  FADD.FTZ R218, R170, R201 ;  /* 0x000000c9aada7221 */ /* 0x000fe20000010000 */
[----:B------:R-:W-:-:S07]  /*19b0*/  FFMA.FTZ R217, R200, R201, R169 ;  /* 0x000000c9c8d97223 */ /* 0x000fce00000100a9 */
.L_x_1300:
[----:B------:R-:W-:Y:S05]  /*19c0*/  BSYNC.RECONVERGENT B0 ;  /* 0x0000000000007941 */ /* 0x000fea0003800200 */
.L_x_1299:
        /* <DEDUP_REMOVED lines=8> */
[----:B------:R-:W4:Y:S01]  /*1a50*/  LDG.E.128 R176, desc[UR12][R168.64+0x10] ;  /* 0x0000100ca8b07981 */ /* 0x000f22000c1e1d00 */
[----:B--2---:R-:W-:-:S03]  /*1a60*/  IMAD.WIDE.U32 R172, R219, 0x10, R172 ;  /* 0x00000010dbac7825 */ /* 0x004fc600078e00ac */
[----:B------:R-:W2:Y:S04]  /*1a70*/  LDG.E.128 R168, desc[UR12][R170.64] ;  /* 0x0000000caaa87981 */ /* 0x000ea8000c1e1d00 */
[----:B------:R-:W2:Y:S01]  /*1a80*/  LDG.E.128 R172, desc[UR12][R172.64] ;  /* 0x0000000cacac7981 */ /* 0x000ea2000c1e1d00 */
[----:B------:R-:W-:-:S04]  /*1a90*/  ISETP.NE.U32.AND P0, PT, RZ, UR14, PT ;  /* 0x0000000eff007c0c */ /* 0x000fc8000bf05070 */
[----:B------:R-:W-:-:S13]  /*1aa0*/  ISETP.NE.AND.EX P0, PT, RZ, UR15, PT, P0 ;  /* 0x0000000fff007c0c */ /* 0x000fda000bf05300 */
[----:B------:R-:W0:Y:S02]  /*1ab0*/  @P0 LDC.64 R188, c[0x0][0x438] ;  /* 0x00010e00ffbc0b82 */ /* 0x000e240000000a00 */
[----:B0-----:R-:W-:-:S05]  /*1ac0*/  @P0 IMAD.WIDE.U32 R188, R219, 0x20, R188 ;  /* 0x00000020dbbc0825 */ /* 0x001fca00078e00bc */
[----:B------:R-:W5:Y:S04]  /*1ad0*/  @P0 LDG.E.128 R144, desc[UR12][R188.64] ;  /* 0x0000000cbc900981 */ /* 0x000f68000c1e1d00 */
[----:B------:R0:W5:Y:S01]  /*1ae0*/  @P0 LDG.E.128 R148, desc[UR12][R188.64+0x10] ;  /* 0x0000100cbc940981 */ /* 0x000162000c1e1d00 */
[C---:B---3--:R-:W-:Y:S01]  /*1af0*/  FADD.FTZ R16, -R216.reuse, R20 ;  /* 0x00000014d8107221 */ /* 0x048fe20000010100 */
[C---:B------:R-:W-:Y:S01]  /*1b00*/  FADD.FTZ R20, -R216.reuse, R21 ;  /* 0x00000015d8147221 */ /* 0x040fe20000010100 */
[C---:B------:R-:W-:Y:S01]  /*1b10*/  FADD.FTZ R190, -R216.reuse, R23 ;  /* 0x00000017d8be7221 */ /* 0x040fe20000010100 */
[C---:B------:R-:W-:Y:S01]  /*1b20*/  FADD.FTZ R22, -R216.reuse, R22 ;  /* 0x00000016d8167221 */ /* 0x040fe20000010100 */
[C---:B-----5:R-:W-:Y:S01]  /*1b30*/  FMUL.FTZ R16, R11.reuse, R16 ;  /* 0x000000100b107220 */ /* 0x060fe20000410000 */
[C---:B----4-:R-:W-:Y:S01]  /*1b40*/  FADD.FTZ R194, -R216.reuse, R177 ;  /* 0x000000b1d8c27221 */ /* 0x050fe20000010100 */
[C---:B------:R-:W-:Y:S01]  /*1b50*/  FMUL.FTZ R20, R11.reuse, R20 ;  /* 0x000000140b147220 */ /* 0x040fe20000410000 */
[C---:B------:R-:W-:Y:S01]  /*1b60*/  FMUL.FTZ R22, R11.reuse, R22 ;  /* 0x000000160b167220 */ /* 0x040fe20000410000 */
[C---:B------:R-:W-:Y:S01]  /*1b70*/  FADD.FTZ R176, -R216.reuse, R176 ;  /* 0x000000b0d8b07221 */ /* 0x040fe20000010100 */
[C---:B------:R-:W-:Y:S01]  /*1b80*/  FADD.FTZ R202, -R216.reuse, R179 ;  /* 0x000000b3d8ca7221 */ /* 0x040fe20000010100 */
[C---:B------:R-:W-:Y:S01]  /*1b90*/  FMUL.FTZ R187, R11.reuse, R190 ;  /* 0x000000be0bbb7220 */ /* 0x040fe20000410000 */
[C---:B------:R-:W-:Y:S01]  /*1ba0*/  FMUL.FTZ R194, R11.reuse, R194 ;  /* 0x000000c20bc27220 */ /* 0x040fe20000410000 */
[C---:B0-----:R-:W-:Y:S01]  /*1bb0*/  FMUL.FTZ R189, R11.reuse, R176 ;  /* 0x000000b00bbd7220 */ /* 0x041fe20000410000 */
[----:B------:R-:W-:Y:S01]  /*1bc0*/  FADD.FTZ R178, -R216, R178 ;  /* 0x000000b2d8b27221 */ /* 0x000fe20000010100 */
[C---:B--2---:R-:W-:Y:S01]  /*1bd0*/  SHF.L.U32 R21, R168.reuse, 0x10, RZ ;  /* 0x00000010a8157819 */ /* 0x044fe200000006ff */
[C---:B------:R-:W-:Y:S01]  /*1be0*/  FMUL.FTZ R202, R11.reuse, R202 ;  /* 0x000000ca0bca7220 */ /* 0x040fe20000410000 */
[----:B------:R-:W-:Y:S01]  /*1bf0*/  PRMT R168, R168, 0x7632, R168 ;  /* 0x00007632a8a87816 */ /* 0x000fe200000000a8 */
[----:B------:R-:W-:Y:S01]  /*1c00*/  FMUL.FTZ R196, R11, R178 ;  /* 0x000000b20bc47220 */ /* 0x000fe20000410000 */
[----:B------:R-:W-:Y:S01]  /*1c10*/  SHF.L.U32 R15, R172, 0x10, RZ ;  /* 0x00000010ac0f7819 */ /* 0x000fe200000006ff */
[----:B------:R-:W-:Y:S01]  /*1c20*/  FMUL.FTZ R23, R140, R21 ;  /* 0x000000158c177220 */ /* 0x000fe20000410000 */
[----:B------:R-:W-:Y:S01]  /*1c30*/  PRMT R172, R172, 0x7632, R172 ;  /* 0x00007632acac7816 */ /* 0x000fe200000000ac */
[----:B------:R-:W-:Y:S01]  /*1c40*/  FADD.FTZ R44, R44, R21 ;  /* 0x000000152c2c7221 */ /* 0x000fe20000010000 */
[----:B------:R-:W-:Y:S01]  /*1c50*/  SHF.L.U32 R168, R168, 0x10, RZ ;  /* 0x00000010a8a87819 */ /* 0x000fe200000006ff */
[----:B------:R-:W-:Y:S01]  /*1c60*/  FADD.FTZ R92, R92, R15 ;  /* 0x0000000f5c5c7221 */ /* 0x000fe20000010000 */
[-C--:B------:R-:W-:Y:S01]  /*1c70*/  FFMA.FTZ R116, R16, R15.reuse, R116 ;  /* 0x0000000f10747223 */ /* 0x080fe20000010074 */
[----:B------:R-:W-:Y:S01]  /*1c80*/  FFMA.FTZ R15, R208, R15, R23 ;  /* 0x0000000fd00f7223 */ /* 0x000fe20000010017 */
[----:B------:R-:W-:Y:S01]  /*1c90*/  SHF.L.U32 R172, R172, 0x10, RZ ;  /* 0x00000010acac7819 */ /* 0x000fe200000006ff */
[----:B------:R-:W-:Y:S01]  /*1ca0*/  FMUL.FTZ R188, R141, R168 ;  /* 0x000000a88dbc7220 */ /* 0x000fe20000410000 */
[C---:B------:R-:W-:Y:S01]  /*1cb0*/  SHF.L.U32 R23, R173.reuse, 0x10, RZ ;  /* 0x00000010ad177819 */ /* 0x040fe200000006ff */
[----:B------:R-:W-:Y:S01]  /*1cc0*/  FFMA.FTZ R68, R16, R21, R68 ;  /* 0x0000001510447223 */ /* 0x000fe20000010044 */
[----:B------:R-:W-:Y:S01]  /*1cd0*/  PRMT R173, R173, 0x7632, R173 ;  /* 0x00007632adad7816 */ /* 0x000fe200000000ad */
[----:B------:R-:W-:Y:S01]  /*1ce0*/  FFMA.FTZ R21, R209, R172, R188 ;  /* 0x000000acd1157223 */ /* 0x000fe200000100bc */
[----:B------:R-:W-:Y:S01]  /*1cf0*/  SHF.L.U32 R177, R169, 0x10, RZ ;  /* 0x00000010a9b17819 */ /* 0x000fe200000006ff */
[----:B------:R-:W-:Y:S01]  /*1d00*/  FADD.FTZ R45, R45, R168 ;  /* 0x000000a82d2d7221 */ /* 0x000fe20000010000 */
[----:B------:R-:W-:Y:S01]  /*1d10*/  PRMT R169, R169, 0x7632, R169 ;  /* 0x00007632a9a97816 */ /* 0x000fe200000000a9 */
[----:B------:R-:W-:Y:S01]  /*1d20*/  FFMA.FTZ R69, R20, R168, R69 ;  /* 0x000000a814457223 */ /* 0x000fe20000010045 */
[----:B------:R-:W-:Y:S01]  /*1d30*/  SHF.L.U32 R188, R173, 0x10, RZ ;  /* 0x00000010adbc7819 */ /* 0x000fe200000006ff */
[-C--:B------:R-:W-:Y:S01]  /*1d40*/  FMUL.FTZ R179, R142, R177.reuse ;  /* 0x000000b18eb37220 */ /* 0x080fe20000410000 */
[----:B------:R-:W-:Y:S01]  /*1d50*/  SHF.L.U32 R173, R170, 0x10, RZ ;  /* 0x00000010aaad7819 */ /* 0x000fe200000006ff */
[----:B------:R-:W-:Y:S01]  /*1d60*/  FADD.FTZ R46, R46, R177 ;  /* 0x000000b12e2e7221 */ /* 0x000fe20000010000 */
[----:B------:R-:W-:Y:S01]  /*1d70*/  SHF.L.U32 R168, R169, 0x10, RZ ;  /* 0x00000010a9a87819 */ /* 0x000fe200000006ff */
[----:B------:R-:W-:Y:S01]  /*1d80*/  FFMA.FTZ R70, R22, R177, R70 ;  /* 0x000000b116467223 */ /* 0x000fe20000010046 */
[----:B------:R-:W-:Y:S01]  /*1d90*/  SHF.L.U32 R169, R174, 0x10, RZ ;  /* 0x00000010aea97819 */ /* 0x000fe200000006ff */
[----:B------:R-:W-:Y:S01]  /*1da0*/  FMUL.FTZ R177, R136, R173 ;  /* 0x000000ad88b17220 */ /* 0x000fe20000410000 */
[----:B------:R-:W-:Y:S01]  /*1db0*/  PRMT R170, R170, 0x7632, R170 ;  /* 0x00007632aaaa7816 */ /* 0x000fe200000000aa */
[----:B------:R-:W-:Y:S01]  /*1dc0*/  FADD.FTZ R93, R93, R172 ;  /* 0x000000ac5d5d7221 */ /* 0x000fe20000010000 */
[----:B------:R-:W-:Y:S01]  /*1dd0*/  PRMT R174, R174, 0x7632, R174 ;  /* 0x00007632aeae7816 */ /* 0x000fe200000000ae */
[----:B------:R-:W-:Y:S01]  /*1de0*/  FADD.FTZ R88, R88, R169 ;  /* 0x000000a958587221 */ /* 0x000fe20000010000 */
[-C--:B------:R-:W-:Y:S01]  /*1df0*/  FFMA.FTZ R112, R189, R169.reuse, R112 ;  /* 0x000000a9bd707223 */ /* 0x080fe20000010070 */
[----:B------:R-:W-:Y:S01]  /*1e00*/  FFMA.FTZ R190, R204, R169, R177 ;  /* 0x000000a9ccbe7223 */ /* 0x000fe200000100b1 */
[----:B------:R-:W-:Y:S01]  /*1e10*/  SHF.L.U32 R170, R170, 0x10, RZ ;  /* 0x00000010aaaa7819 */ /* 0x000fe200000006ff */
[----:B------:R-:W-:Y:S01]  /*1e20*/  FFMA.FTZ R117, R20, R172, R117 ;  /* 0x000000ac14757223 */ /* 0x000fe20000010075 */
[----:B------:R-:W-:Y:S01]  /*1e30*/  SHF.L.U32 R169, R171, 0x10, RZ ;  /* 0x00000010aba97819 */ /* 0x000fe200000006ff */
[-C--:B------:R-:W-:Y:S01]  /*1e40*/  FMUL.FTZ R172, R143, R168.reuse ;  /* 0x000000a88fac7220 */ /* 0x080fe20000410000 */
[----:B------:R-:W-:Y:S01]  /*1e50*/  PRMT R171, R171, 0x7632, R171 ;  /* 0x00007632abab7816 */ /* 0x000fe200000000ab */
[----:B------:R-:W-:Y:S01]  /*1e60*/  FADD.FTZ R47, R47, R168 ;  /* 0x000000a82f2f7221 */ /* 0x000fe20000010000 */
[----:B------:R-:W-:Y:S01]  /*1e70*/  FFMA.FTZ R71, R187, R168, R71 ;  /* 0x000000a8bb477223 */ /* 0x000fe20000010047 */
[----:B------:R-:W-:Y:S01]  /*1e80*/  SHF.L.U32 R174, R174, 0x10, RZ ;  /* 0x00000010aeae7819 */ /* 0x000fe200000006ff */
[-C--:B------:R-:W-:Y:S01]  /*1e90*/  FMUL.FTZ R168, R137, R170.reuse ;  /* 0x000000aa89a87220 */ /* 0x080fe20000410000 */
[----:B------:R-:W-:Y:S01]  /*1ea0*/  FADD.FTZ R41, R41, R170 ;  /* 0x000000aa29297221 */ /* 0x000fe20000010000 */
[----:B------:R-:W-:Y:S01]  /*1eb0*/  FFMA.FTZ R65, R194, R170, R65 ;  /* 0x000000aac2417223 */ /* 0x000fe20000010041 */
[C---:B------:R-:W-:Y:S01]  /*1ec0*/  SHF.L.U32 R197, R175.reuse, 0x10, RZ ;  /* 0x00000010afc57819 */ /* 0x040fe200000006ff */
[----:B------:R-:W-:Y:S01]  /*1ed0*/  FADD.FTZ R218, R218, R15 ;  /* 0x0000000fdada7221 */ /* 0x000fe20000010000 */
[----:B------:R-:W-:Y:S01]  /*1ee0*/  PRMT R175, R175, 0x7632, R175 ;  /* 0x00007632afaf7816 */ /* 0x000fe200000000af */
[----:B------:R-:W-:Y:S01]  /*1ef0*/  FFMA.FTZ R217, R16, R15, R217 ;  /* 0x0000000f10d97223 */ /* 0x000fe200000100d9 */
[----:B------:R-:W-:Y:S01]  /*1f00*/  SHF.L.U32 R170, R171, 0x10, RZ ;  /* 0x00000010abaa7819 */ /* 0x000fe200000006ff */
[----:B------:R-:W-:Y:S01]  /*1f10*/  FADD.FTZ R95, R95, R188 ;  /* 0x000000bc5f5f7221 */ /* 0x000fe20000010000 */
[----:B------:R-:W-:Y:S01]  /*1f20*/  FFMA.FTZ R119, R187, R188, R119 ;  /* 0x000000bcbb777223 */ /* 0x000fe20000010077 */
[----:B------:R-:W-:Y:S01]  /*1f30*/  FFMA.FTZ R195, R205, R174, R168 ;  /* 0x000000aecdc37223 */ /* 0x000fe200000100a8 */
[----:B------:R-:W-:Y:S01]  /*1f40*/  FADD.FTZ R94, R94, R23 ;  /* 0x000000175e5e7221 */ /* 0x000fe20000010000 */
[-C--:B------:R-:W-:Y:S01]  /*1f50*/  FFMA.FTZ R118, R22, R23.reuse, R118 ;  /* 0x0000001716767223 */ /* 0x080fe20000010076 */
[----:B------:R-:W-:Y:S01]  /*1f60*/  FFMA.FTZ R188, R211, R188, R172 ;  /* 0x000000bcd3bc7223 */ /* 0x000fe200000100ac */
[----:B------:R-:W-:Y:S01]  /*1f70*/  SHF.L.U32 R168, R175, 0x10, RZ ;  /* 0x00000010afa87819 */ /* 0x000fe200000006ff */
[----:B------:R-:W-:Y:S01]  /*1f80*/  FFMA.FTZ R23, R210, R23, R179 ;  /* 0x00000017d2177223 */ /* 0x000fe200000100b3 */
[----:B------:R-:W-:Y:S01]  /*1f90*/  FMUL.FTZ R172, R139, R170 ;  /* 0x000000aa8bac7220 */ /* 0x000fe20000410000 */
[----:B------:R-:W-:Y:S01]  /*1fa0*/  FADD.FTZ R218, R218, R21 ;  /* 0x00000015dada7221 */ /* 0x000fe20000010000 */
[----:B------:R-:W-:Y:S01]  /*1fb0*/  FFMA.FTZ R217, R20, R21, R217 ;  /* 0x0000001514d97223 */ /* 0x000fe200000100d9 */
[----:B------:R-:W-:Y:S01]  /*1fc0*/  FADD.FTZ R40, R40, R173 ;  /* 0x000000ad28287221 */ /* 0x000fe20000010000 */
[----:B------:R-:W-:Y:S01]  /*1fd0*/  FFMA.FTZ R64, R189, R173, R64 ;  /* 0x000000adbd407223 */ /* 0x000fe20000010040 */
[-C--:B------:R-:W-:Y:S01]  /*1fe0*/  FMUL.FTZ R173, R138, R169.reuse ;  /* 0x000000a98aad7220 */ /* 0x080fe20000410000 */
[----:B------:R-:W-:Y:S01]  /*1ff0*/  FADD.FTZ R42, R42, R169 ;  /* 0x000000a92a2a7221 */ /* 0x000fe20000010000 */
[----:B------:R-:W-:Y:S01]  /*2000*/  FFMA.FTZ R66, R196, R169, R66 ;  /* 0x000000a9c4427223 */ /* 0x000fe20000010042 */
        /* <DEDUP_REMOVED lines=15> */
[----:B------:R-:W-:Y:S01]  /*2100*/  FADD.FTZ R170, R170, R195 ;  /* 0x000000c3aaaa7221 */ /* 0x000fe20000010000 */
[C---:B------:R-:W-:Y:S01]  /*2110*/  FFMA.FTZ R169, R194.reuse, R195, R169 ;  /* 0x000000c3c2a97223 */ /* 0x040fe200000100a9 */
[----:B------:R-:W-:-:S02]  /*2120*/  FFMA.FTZ R113, R194, R174, R113 ;  /* 0x000000aec2717223 */ /* 0x000fc40000010071 */
[----:B------:R-:W-:Y:S01]  /*2130*/  FADD.FTZ R170, R170, R197 ;  /* 0x000000c5aaaa7221 */ /* 0x000fe20000010000 */
[----:B------:R-:W-:-:S03]  /*2140*/  FFMA.FTZ R169, R196, R197, R169 ;  /* 0x000000c5c4a97223 */ /* 0x000fc600000100a9 */
[----:B------:R-:W-:Y:S01]  /*2150*/  FADD.FTZ R218, R170, R203 ;  /* 0x000000cbaada7221 */ /* 0x000fe20000010000 */
[----:B------:R-:W-:-:S07]  /*2160*/  FFMA.FTZ R217, R202, R203, R169 ;  /* 0x000000cbcad97223 */ /* 0x000fce00000100a9 */
.L_x_1302:
[----:B------:R-:W-:Y:S05]  /*2170*/  BSYNC.RECONVERGENT B0 ;  /* 0x0000000000007941 */ /* 0x000fea0003800200 */
.L_x_1301:
        /* <DEDUP_REMOVED lines=32> */
.L_x_1304:
[----:B------:R-:W-:Y:S05]  /*2380*/  BSYNC.RECONVERGENT B0 ;  /* 0x0000000000007941 */ /* 0x000fea0003800200 */
.L_x_1303:
        /* <DEDUP_REMOVED lines=47> */
[----:B------:R-:W-:Y:S01]  /*2680*/  FADD.FTZ R172, R182, -R173 ;  /* 0x800000adb6ac7221 */ /* 0x000fe20000010000 */
[C---:B-----5:R-:W-:Y:S01]  /*2690*/  FMUL.FTZ R168, R11.reuse, R168 ;  /* 0x000000a80ba87220 */ /* 0x060fe20000410000 */
[----:B------:R-:W-:Y:S01]  /*26a0*/  FMUL.FTZ R169, R11, R170 ;  /* 0x000000aa0ba97220 */ /* 0x000fe20000410000 */
[----:B------:R-:W-:Y:S01]  /*26b0*/  FADD.FTZ R170, R180, -R171 ;  /* 0x800000abb4aa7221 */ /* 0x000fe20000010000 */
[----:B------:R-:W-:Y:S01]  /*26c0*/  FFMA.FTZ R171, R0, R175, R174 ;  /* 0x000000af00ab7223 */ /* 0x000fe200000100ae */
[----:B------:R-:W-:-:S02]  /*26d0*/  FADD.FTZ R216, R199, -R216 ;  /* 0x800000d8c7d87221 */ /* 0x000fc40000010000 */
[----:B------:R-:W-:Y:S01]  /*26e0*/  F2FP.BF16.F32.PACK_AB R169, R169, R168 ;  /* 0x000000a8a9a9723e */ /* 0x000fe200000010ff */
[-C--:B------:R-:W-:Y:S01]  /*26f0*/  FFMA.FTZ R168, R183, R175.reuse, R174 ;  /* 0x000000afb7a87223 */ /* 0x080fe200000100ae */
[----:B------:R-:W-:Y:S01]  /*2700*/  FADD.FTZ R218, R4, -R171 ;  /* 0x800000ab04da7221 */ /* 0x000fe20000010000 */
[C---:B------:R-:W-:Y:S01]  /*2710*/  FMUL.FTZ R170, R11.reuse, R170 ;  /* 0x000000aa0baa7220 */ /* 0x040fe20000410000 */
[----:B------:R-:W-:Y:S01]  /*2720*/  FMUL.FTZ R171, R11, R172 ;  /* 0x000000ac0bab7220 */ /* 0x000fe20000410000 */
[----:B------:R-:W-:Y:S01]  /*2730*/  FADD.FTZ R176, R191, -R168 ;  /* 0x800000a8bfb07221 */ /* 0x000fe20000010000 */
[----:B------:R-:W-:Y:S01]  /*2740*/  FFMA.FTZ R168, R10, R175, R174 ;  /* 0x000000af0aa87223 */ /* 0x000fe200000100ae */
[C---:B------:R-:W-:Y:S01]  /*2750*/  FMUL.FTZ R173, R11.reuse, R216 ;  /* 0x000000d80bad7220 */ /* 0x040fe20000410000 */
[C---:B------:R-:W-:Y:S01]  /*2760*/  FMUL.FTZ R177, R11.reuse, R218 ;  /* 0x000000da0bb17220 */ /* 0x040fe20000410000 */
[----:B------:R-:W-:Y:S01]  /*2770*/  FMUL.FTZ R176, R11, R176 ;  /* 0x000000b00bb07220 */ /* 0x000fe20000410000 */
[----:B------:R-:W-:Y:S01]  /*2780*/  FADD.FTZ R168, R9, -R168 ;  /* 0x800000a809a87221 */ /* 0x000fe20000010000 */
[----:B------:R-:W-:-:S03]  /*2790*/  F2FP.BF16.F32.PACK_AB R170, R171, R170 ;  /* 0x000000aaabaa723e */ /* 0x000fc600000010ff */
[----:B------:R-:W-:Y:S01]  /*27a0*/  FMUL.FTZ R168, R11, R168 ;  /* 0x000000a80ba87220 */ /* 0x000fe20000410000 */
[----:B------:R-:W-:-:S04]  /*27b0*/  F2FP.BF16.F32.PACK_AB R171, R173, R176 ;  /* 0x000000b0adab723e */ /* 0x000fc800000010ff */
[----:B------:R-:W-:Y:S01]  /*27c0*/  F2FP.BF16.F32.PACK_AB R168, R168, R177 ;  /* 0x000000b1a8a8723e */ /* 0x000fe200000010ff */
[----:B------:R-:W-:Y:S06]  /*27d0*/  BRA `(.L_x_1310) ;  /* 0x0000000c00a07947 */ /* 0x000fec0003800000 */
.L_x_1309:
[-CC-:B------:R-:W-:Y:S01]  /*27e0*/  FFMA.FTZ R152, R183, R175.reuse, R174.reuse ;  /* 0x000000afb7987223 */ /* 0x180fe200000100ae */
[-CC-:B------:R-:W-:Y:S01]  /*27f0*/  FFMA.FTZ R154, R198, R175.reuse, R174.reuse ;  /* 0x000000afc69a7223 */ /* 0x180fe200000100ae */
[-CC-:B------:R-:W-:Y:S01]  /*2800*/  FFMA.FTZ R153, R0, R175.reuse, R174.reuse ;  /* 0x000000af00997223 */ /* 0x180fe200000100ae */
[-C--:B------:R-:W-:Y:S01]  /*2810*/  FFMA.FTZ R168, R14, R175.reuse, R174 ;  /* 0x000000af0ea87223 */ /* 0x080fe200000100ae */
[----:B------:R-:W-:Y:S01]  /*2820*/  FADD.FTZ R152, R191, -R152 ;  /* 0x80000098bf987221 */ /* 0x000fe20000010000 */
[----:B------:R-:W-:Y:S01]  /*2830*/  FADD.FTZ R154, R199, -R154 ;  /* 0x8000009ac79a7221 */ /* 0x000fe20000010000 */
[-CC-:B------:R-:W-:Y:S01]  /*2840*/  FFMA.FTZ R170, R18, R175.reuse, R174.reuse ;  /* 0x000000af12aa7223 */ /* 0x180fe200000100ae */
[-CC-:B------:R-:W-:Y:S01]  /*2850*/  FFMA.FTZ R155, R181, R175.reuse, R174.reuse ;  /* 0x000000afb59b7223 */ /* 0x180fe200000100ae */
[C---:B-----5:R-:W-:Y:S01]  /*2860*/  FMUL.FTZ R152, R11.reuse, R152 ;  /* 0x000000980b987220 */ /* 0x060fe20000410000 */
[----:B------:R-:W-:Y:S01]  /*2870*/  FMUL.FTZ R171, R11, R154 ;  /* 0x0000009a0bab7220 */ /* 0x000fe20000410000 */
[-C--:B------:R-:W-:Y:S01]  /*2880*/  FFMA.FTZ R154, R10, R175.reuse, R174 ;  /* 0x000000af0a9a7223 */ /* 0x080fe200000100ae */
[----:B------:R-:W-:Y:S01]  /*2890*/  FADD.FTZ R168, R13, -R168 ;  /* 0x800000a80da87221 */ /* 0x000fe20000010000 */
[----:B------:R-:W-:Y:S01]  /*28a0*/  FADD.FTZ R170, R17, -R170 ;  /* 0x800000aa11aa7221 */ /* 0x000fe20000010000 */
[----:B------:R-:W-:Y:S01]  /*28b0*/  FADD.FTZ R176, R182, -R155 ;  /* 0x8000009bb6b07221 */ /* 0x000fe20000010000 */
[----:B------:R-:W-:Y:S01]  /*28c0*/  F2FP.BF16.F32.PACK_AB R171, R171, R152 ;  /* 0x00000098abab723e */ /* 0x000fe200000010ff */
[----:B------:R-:W-:Y:S01]  /*28d0*/  FADD.FTZ R152, R4, -R153 ;  /* 0x8000009904987221 */ /* 0x000fe20000010000 */
[----:B------:R-:W-:Y:S01]  /*28e0*/  FFMA.FTZ R153, R19, R175, R174 ;  /* 0x000000af13997223 */ /* 0x000fe200000100ae */
[----:B------:R-:W-:Y:S01]  /*28f0*/  FADD.FTZ R154, R9, -R154 ;  /* 0x8000009a099a7221 */ /* 0x000fe20000010000 */
[C---:B------:R-:W-:Y:S01]  /*2900*/  FMUL.FTZ R168, R11.reuse, R168 ;  /* 0x000000a80ba87220 */ /* 0x040fe20000410000 */
[C---:B------:R-:W-:Y:S01]  /*2910*/  FMUL.FTZ R169, R11.reuse, R170 ;  /* 0x000000aa0ba97220 */ /* 0x040fe20000410000 */
[----:B------:R-:W-:Y:S01]  /*2920*/  FADD.FTZ R172, R180, -R153 ;  /* 0x80000099b4ac7221 */ /* 0x000fe20000010000 */
        /* <DEDUP_REMOVED lines=12> */
.L_x_1308:
        /* <DEDUP_REMOVED lines=32> */
.L_x_1311:
        /* <DEDUP_REMOVED lines=33> */
.L_x_1307:
        /* <DEDUP_REMOVED lines=15> */
[-C--:B------:R-:W-:Y:S01]  /*2ef0*/  FFMA.FTZ R176, R198, R175.reuse, R174 ;  /* 0x000000afc6b07223 */ /* 0x080fe200000100ae */
[C---:B-----5:R-:W-:Y:S01]  /*2f00*/  FFMA.FTZ R169, R11.reuse, R168, R38 ;  /* 0x000000a80ba97223 */ /* 0x060fe20000010026 */
[----:B------:R-:W-:Y:S01]  /*2f10*/  FFMA.FTZ R168, R11, R170, R39 ;  /* 0x000000aa0ba87223 */ /* 0x000fe20000010027 */
[----:B------:R-:W-:Y:S01]  /*2f20*/  FADD.FTZ R170, R180, -R171 ;  /* 0x800000abb4aa7221 */ /* 0x000fe20000010000 */
[----:B------:R-:W-:Y:S01]  /*2f30*/  FFMA.FTZ R171, R0, R175, R174 ;  /* 0x000000af00ab7223 */ /* 0x000fe200000100ae */
[----:B------:R-:W-:-:S02]  /*2f40*/  FADD.FTZ R176, R199, -R176 ;  /* 0x800000b0c7b07221 */ /* 0x000fc40000010000 */
[----:B------:R-:W-:Y:S01]  /*2f50*/  F2FP.BF16.F32.PACK_AB R169, R168, R169 ;  /* 0x000000a9a8a9723e */ /* 0x000fe200000010ff */
[-C--:B------:R-:W-:Y:S01]  /*2f60*/  FFMA.FTZ R168, R183, R175.reuse, R174 ;  /* 0x000000afb7a87223 */ /* 0x080fe200000100ae */
[----:B------:R-:W-:Y:S01]  /*2f70*/  FADD.FTZ R177, R4, -R171 ;  /* 0x800000ab04b17221 */ /* 0x000fe20000010000 */
[C---:B------:R-:W-:Y:S01]  /*2f80*/  FFMA.FTZ R171, R11.reuse, R172, R33 ;  /* 0x000000ac0bab7223 */ /* 0x040fe20000010021 */
[----:B------:R-:W-:Y:S01]  /*2f90*/  FFMA.FTZ R170, R11, R170, R32 ;  /* 0x000000aa0baa7223 */ /* 0x000fe20000010020 */
[----:B------:R-:W-:Y:S01]  /*2fa0*/  FADD.FTZ R173, R191, -R168 ;  /* 0x800000a8bfad7221 */ /* 0x000fe20000010000 */
[----:B------:R-:W-:Y:S01]  /*2fb0*/  FFMA.FTZ R168, R10, R175, R174 ;  /* 0x000000af0aa87223 */ /* 0x000fe200000100ae */
[C---:B------:R-:W-:Y:S02]  /*2fc0*/  FFMA.FTZ R177, R11.reuse, R177, R36 ;  /* 0x000000b10bb17223 */ /* 0x040fe40000010024 */
[----:B------:R-:W-:Y:S01]  /*2fd0*/  FFMA.FTZ R172, R11, R173, R34 ;  /* 0x000000ad0bac7223 */ /* 0x000fe20000010022 */
[----:B------:R-:W-:Y:S01]  /*2fe0*/  FADD.FTZ R168, R9, -R168 ;  /* 0x800000a809a87221 */ /* 0x000fe20000010000 */
[----:B------:R-:W-:Y:S01]  /*2ff0*/  FFMA.FTZ R173, R11, R176, R35 ;  /* 0x000000b00bad7223 */ /* 0x000fe20000010023 */
[----:B------:R-:W-:-:S02]  /*3000*/  F2FP.BF16.F32.PACK_AB R170, R171, R170 ;  /* 0x000000aaabaa723e */ /* 0x000fc400000010ff */
[----:B------:R-:W-:Y:S02]  /*3010*/  FFMA.FTZ R168, R11, R168, R37 ;  /* 0x000000a80ba87223 */ /* 0x000fe40000010025 */
[----:B------:R-:W-:-:S03]  /*3020*/  F2FP.BF16.F32.PACK_AB R171, R173, R172 ;  /* 0x000000acadab723e */ /* 0x000fc600000010ff */
[----:B------:R-:W-:Y:S01]  /*3030*/  F2FP.BF16.F32.PACK_AB R168, R168, R177 ;  /* 0x000000b1a8a8723e */ /* 0x000fe200000010ff */
[----:B------:R-:W-:Y:S06]  /*3040*/  BRA `(.L_x_1310) ;  /* 0x0000000400847947 */ /* 0x000fec0003800000 */
.L_x_1313:
        /* <DEDUP_REMOVED lines=8> */
[C---:B-----5:R-:W-:Y:S01]  /*30d0*/  FFMA.FTZ R152, R11.reuse, R152, R34 ;  /* 0x000000980b987223 */ /* 0x060fe20000010022 */
[C---:B------:R-:W-:Y:S01]  /*30e0*/  FFMA.FTZ R171, R11.reuse, R154, R35 ;  /* 0x0000009a0bab7223 */ /* 0x040fe20000010023 */
[----:B------:R-:W-:Y:S01]  /*30f0*/  FFMA.FTZ R154, R14, R175, R174 ;  /* 0x000000af0e9a7223 */ /* 0x000fe200000100ae */
[----:B------:R-:W-:Y:S01]  /*3100*/  FADD.FTZ R168, R182, -R173 ;  /* 0x800000adb6a87221 */ /* 0x000fe20000010000 */
[----:B------:R-:W-:Y:S01]  /*3110*/  FADD.FTZ R153, R4, -R153 ;  /* 0x8000009904997221 */ /* 0x000fe20000010000 */
[----:B------:R-:W-:Y:S01]  /*3120*/  FFMA.FTZ R169, R11, R169, R32 ;  /* 0x000000a90ba97223 */ /* 0x000fe20000010020 */
[----:B------:R-:W-:Y:S01]  /*3130*/  F2FP.BF16.F32.PACK_AB R171, R171, R152 ;  /* 0x00000098abab723e */ /* 0x000fe200000010ff */
[----:B------:R-:W-:Y:S01]  /*3140*/  FADD.FTZ R155, R13, -R154 ;  /* 0x8000009a0d9b7221 */ /* 0x000fe20000010000 */
[-CC-:B------:R-:W-:Y:S01]  /*3150*/  FFMA.FTZ R152, R10, R175.reuse, R174.reuse ;  /* 0x000000af0a987223 */ /* 0x180fe200000100ae */
[----:B------:R-:W-:Y:S01]  /*3160*/  FFMA.FTZ R154, R18, R175, R174 ;  /* 0x000000af129a7223 */ /* 0x000fe200000100ae */
[C---:B------:R-:W-:Y:S01]  /*3170*/  FFMA.FTZ R168, R11.reuse, R168, R33 ;  /* 0x000000a80ba87223 */ /* 0x040fe20000010021 */
[----:B------:R-:W-:Y:S01]  /*3180*/  FFMA.FTZ R153, R11, R153, R36 ;  /* 0x000000990b997223 */ /* 0x000fe20000010024 */
[----:B------:R-:W-:Y:S01]  /*3190*/  FADD.FTZ R152, R9, -R152 ;  /* 0x8000009809987221 */ /* 0x000fe20000010000 */
[----:B------:R-:W-:Y:S01]  /*31a0*/  FADD.FTZ R154, R17, -R154 ;  /* 0x8000009a119a7221 */ /* 0x000fe20000010000 */
[C---:B------:R-:W-:Y:S01]  /*31b0*/  FFMA.FTZ R155, R11.reuse, R155, R38 ;  /* 0x0000009b0b9b7223 */ /* 0x040fe20000010026 */
[----:B------:R-:W-:Y:S01]  /*31c0*/  F2FP.BF16.F32.PACK_AB R170, R168, R169 ;  /* 0x000000a9a8aa723e */ /* 0x000fe200000010ff */
[C---:B------:R-:W-:Y:S01]  /*31d0*/  FFMA.FTZ R152, R11.reuse, R152, R37 ;  /* 0x000000980b987223 */ /* 0x040fe20000010025 */
[----:B------:R-:W-:-:S04]  /*31e0*/  FFMA.FTZ R154, R11, R154, R39 ;  /* 0x0000009a0b9a7223 */ /* 0x000fc80000010027 */
[----:B------:R-:W-:Y:S02]  /*31f0*/  F2FP.BF16.F32.PACK_AB R168, R152, R153 ;  /* 0x0000009998a8723e */ /* 0x000fe400000010ff */
[----:B------:R-:W-:Y:S02]  /*3200*/  F2FP.BF16.F32.PACK_AB R169, R154, R155 ;  /* 0x0000009b9aa9723e */ /* 0x000fe400000010ff */
[----:B------:R-:W-:Y:S02]  /*3210*/  MOV R155, R171 ;  /* 0x000000ab009b7202 */ /* 0x000fe40000000f00 */
[----:B------:R-:W-:Y:S02]  /*3220*/  MOV R154, R170 ;  /* 0x000000aa009a7202 */ /* 0x000fe40000000f00 */
[----:B------:R-:W-:Y:S02]  /*3230*/  MOV R153, R169 ;  /* 0x000000a900997202 */ /* 0x000fe40000000f00 */
[----:B------:R-:W-:Y:S01]  /*3240*/  MOV R152, R168 ;  /* 0x000000a800987202 */ /* 0x000fe20000000f00 */
[----:B------:R-:W-:Y:S06]  /*3250*/  BRA `(.L_x_1310) ;  /* 0x0000000400007947 */ /* 0x000fec0003800000 */
.L_x_1312:
        /* <DEDUP_REMOVED lines=8> */
[-C--:B------:R-:W-:Y:S01]  /*32e0*/  FFMA.FTZ R161, R19, R175.reuse, R174 ;  /* 0x000000af13a17223 */ /* 0x080fe200000100ae */
        /* <DEDUP_REMOVED lines=23> */
.L_x_1314:
        /* <DEDUP_REMOVED lines=32> */
.L_x_1310:
[----:B------:R-:W-:Y:S01]  /*3660*/  ISETP.NE.U32.AND P0, PT, RZ, UR4, PT ;  /* 0x00000004ff007c0c */ /* 0x000fe2000bf05070 */
[----:B------:R-:W0:Y:S01]  /*3670*/  LDC.64 R216, c[0x0][0x468] ;  /* 0x00011a00ffd87b82 */ /* 0x000e220000000a00 */
[----:B------:R-:W-:Y:S02]  /*3680*/  ISETP.NE.U32.AND P6, PT, RZ, UR6, PT ;  /* 0x00000006ff007c0c */ /* 0x000fe4000bfc5070 */
[----:B------:R-:W-:Y:S02]  /*3690*/  ISETP.NE.AND.EX P0, PT, RZ, UR5, PT, P0 ;  /* 0x00000005ff007c0c */ /* 0x000fe4000bf05300 */
[----:B------:R-:W-:-:S11]  /*36a0*/  ISETP.NE.AND.EX P6, PT, RZ, UR7, PT, P6 ;  /* 0x00000007ff007c0c */ /* 0x000fd6000bfc5360 */
[----:B------:R-:W1:Y:S08]  /*36b0*/  @P0 LDC.64 R172, c[0x0][0x478] ;  /* 0x00011e00ffac0b82 */ /* 0x000e700000000a00 */
[----:B------:R-:W2:Y:S01]  /*36c0*/  @P6 LDC.64 R176, c[0x0][0x470] ;  /* 0x00011c00ffb06b82 */ /* 0x000ea20000000a00 */
[----:B-1----:R-:W-:-:S05]  /*36d0*/  @P0 IMAD.WIDE.U32 R172, R2, 0x20, R172 ;  /* 0x0000002002ac0825 */ /* 0x002fca00078e00ac */
[----:B------:R-:W-:Y:S04]  /*36e0*/  @P0 STG.E.128 desc[UR12][R172.64], R160 ;  /* 0x000000a0ac000986 */ /* 0x000fe8000c101d0c */
[----:B------:R0:W-:Y:S02]  /*36f0*/  @P0 STG.E.128 desc[UR12][R172.64+0x10], R156 ;  /* 0x0000109cac000986 */ /* 0x0001e4000c101d0c */
[----:B0-----:R-:W-:-:S05]  /*3700*/  IMAD.WIDE.U32 R172, R2, 0x10, R216 ;  /* 0x0000001002ac7825 */ /* 0x001fca00078e00d8 */
[----:B------:R2:W-:Y:S02]  /*3710*/  STG.E.128 desc[UR12][R172.64], R168 ;  /* 0x000000a8ac007986 */ /* 0x0005e4000c101d0c */
[C---:B--2---:R-:W-:Y:S01]  /*3720*/  @P6 IMAD.WIDE.U32 R168, R2.reuse, 0x10, R176 ;  /* 0x0000001002a86825 */ /* 0x044fe200078e00b0 */
[----:B------:R-:W-:-:S04]  /*3730*/  IADD3 R2, PT, PT, R2, 0x80, RZ ;  /* 0x0000008002027810 */ /* 0x000fc80007ffe0ff */
[----:B------:R0:W-:Y:S03]  /*3740*/  @P6 STG.E.128 desc[UR12][R168.64], R152 ;  /* 0x00000098a8006986 */ /* 0x0001e6000c101d0c */
.L_x_1306:
[----:B------:R-:W-:Y:S05]  /*3750*/  BSYNC.RECONVERGENT B0 ;  /* 0x0000000000007941 */ /* 0x000fea0003800200 */
.L_x_1305:
        /* <DEDUP_REMOVED lines=46> */
.L_x_1319:
[-CC-:B------:R-:W-:Y:S01]  /*3a40*/  FFMA.FTZ R156, R8, R175.reuse, R174.reuse ;  /* 0x000000af089c7223 */ /* 0x180fe200000100ae */
[-CC-:B------:R-:W-:Y:S01]  /*3a50*/  FFMA.FTZ R158, R166, R175.reuse, R174.reuse ;  /* 0x000000afa69e7223 */ /* 0x180fe200000100ae */
[-CC-:B------:R-:W-:Y:S01]  /*3a60*/  FFMA.FTZ R163, R185, R175.reuse, R174.reuse ;  /* 0x000000afb9a37223 */ /* 0x180fe200000100ae */
[-C--:B------:R-:W-:Y:S01]  /*3a70*/  FFMA.FTZ R157, R5, R175.reuse, R174 ;  /* 0x000000af059d7223 */ /* 0x080fe200000100ae */
[----:B0-----:R-:W-:Y:S01]  /*3a80*/  FADD.FTZ R168, R7, -R156 ;  /* 0x8000009c07a87221 */ /* 0x001fe20000010000 */
[-CC-:B------:R-:W-:Y:S01]  /*3a90*/  FFMA.FTZ R159, R164, R175.reuse, R174.reuse ;  /* 0x000000afa49f7223 */ /* 0x180fe200000100ae */
[-C--:B------:R-:W-:Y:S01]  /*3aa0*/  FFMA.FTZ R161, R167, R175.reuse, R174 ;  /* 0x000000afa7a17223 */ /* 0x080fe200000100ae */
[----:B------:R-:W-:Y:S01]  /*3ab0*/  FADD.FTZ R170, R165, -R158 ;  /* 0x8000009ea5aa7221 */ /* 0x000fe20000010000 */
        /* <DEDUP_REMOVED lines=21> */
.L_x_1318:
        /* <DEDUP_REMOVED lines=8> */
[----:B------:R-:W-:Y:S01]  /*3c90*/  FADD.FTZ R152, R193, -R152 ;  /* 0x80000098c1987221 */ /* 0x000fe20000010000 */
[----:B------:R-:W-:Y:S01]  /*3ca0*/  FADD.FTZ R154, R201, -R154 ;  /* 0x8000009ac99a7221 */ /* 0x000fe20000010000 */
[-CC-:B------:R-:W-:Y:S01]  /*3cb0*/  FFMA.FTZ R153, R5, R175.reuse, R174.reuse ;  /* 0x000000af05997223 */ /* 0x180fe200000100ae */
[-C--:B------:R-:W-:Y:S01]  /*3cc0*/  FFMA.FTZ R155, R164, R175.reuse, R174 ;  /* 0x000000afa49b7223 */ /* 0x080fe200000100ae */
[C---:B-----5:R-:W-:Y:S01]  /*3cd0*/  FFMA.FTZ R152, R11.reuse, R152, R26 ;  /* 0x000000980b987223 */ /* 0x060fe2000001001a */
[----:B------:R-:W-:Y:S01]  /*3ce0*/  FFMA.FTZ R171, R11, R154, R27 ;  /* 0x0000009a0bab7223 */ /* 0x000fe2000001001b */
[-CC-:B------:R-:W-:Y:S01]  /*3cf0*/  FFMA.FTZ R154, R166, R175.reuse, R174.reuse ;  /* 0x000000afa69a7223 */ /* 0x180fe200000100ae */
[----:B------:R-:W-:Y:S01]  /*3d00*/  FADD.FTZ R169, R184, -R169 ;  /* 0x800000a9b8a97221 */ /* 0x000fe20000010000 */
[----:B------:R-:W-:Y:S01]  /*3d10*/  FADD.FTZ R168, R186, -R173 ;  /* 0x800000adbaa87221 */ /* 0x000fe20000010000 */
[----:B------:R-:W-:Y:S01]  /*3d20*/  FADD.FTZ R153, R6, -R153 ;  /* 0x8000009906997221 */ /* 0x000fe20000010000 */
[----:B------:R-:W-:Y:S01]  /*3d30*/  F2FP.BF16.F32.PACK_AB R171, R171, R152 ;  /* 0x00000098abab723e */ /* 0x000fe200000010ff */
        /* <DEDUP_REMOVED lines=8> */
[C---:B------:R-:W-:Y:S01]  /*3dc0*/  FFMA.FTZ R154, R11.reuse, R154, R31 ;  /* 0x0000009a0b9a7223 */ /* 0x040fe2000001001f */
[----:B------:R-:W-:Y:S01]  /*3dd0*/  FFMA.FTZ R152, R11, R152, R29 ;  /* 0x000000980b987223 */ /* 0x000fe2000001001d */
        /* <DEDUP_REMOVED lines=8> */
.L_x_1321:
        /* <DEDUP_REMOVED lines=10> */
[-C--:B------:R-:W-:Y:S01]  /*3f00*/  FFMA.FTZ R170, R166, R175.reuse, R174 ;  /* 0x000000afa6aa7223 */ /* 0x080fe200000100ae */
[----:B------:R-:W-:Y:S01]  /*3f10*/  FADD.FTZ R171, R184, -R171 ;  /* 0x800000abb8ab7221 */ /* 0x000fe20000010000 */
        /* <DEDUP_REMOVED lines=17> */
.L_x_1317:
        /* <DEDUP_REMOVED lines=41> */
.L_x_1323:
        /* <DEDUP_REMOVED lines=29> */
.L_x_1322:
[----:B------:R-:W0:Y:S02]  /*4490*/  LDC.64 R168, c[0x0][0x470] ;  /* 0x00011c00ffa87b82 */ /* 0x000e240000000a00 */
        /* <DEDUP_REMOVED lines=13> */
[-CC-:B------:R-:W-:Y:S01]  /*4570*/  FFMA.FTZ R154, R8, R175.reuse, R174.reuse ;  /* 0x000000af089a7223 */ /* 0x180fe200000100ae */
[-C--:B------:R-:W-:Y:S01]  /*4580*/  FFMA.FTZ R155, R185, R175.reuse, R174 ;  /* 0x000000afb99b7223 */ /* 0x080fe200000100ae */
[----:B------:R-:W-:Y:S01]  /*4590*/  FADD.FTZ R170, R165, -R170 ;  /* 0x800000aaa5aa7221 */ /* 0x000fe20000010000 */
[----:B------:R-:W-:Y:S01]  /*45a0*/  FMUL.FTZ R168, R11, R168 ;  /* 0x000000a80ba87220 */ /* 0x000fe20000410000 */
[----:B------:R-:W-:Y:S01]  /*45b0*/  F2FP.BF16.F32.PACK_AB R171, R171, R152 ;  /* 0x00000098abab723e */ /* 0x000fe200000010ff */
[----:B------:R-:W-:Y:S01]  /*45c0*/  FADD.FTZ R152, R6, -R153 ;  /* 0x8000009906987221 */ /* 0x000fe20000010000 */
        /* <DEDUP_REMOVED lines=17> */
.L_x_1324:
        /* <DEDUP_REMOVED lines=8> */
[C---:B-----5:R-:W-:Y:S01]  /*4760*/  FMUL.FTZ R168, R11.reuse, R168 ;  /* 0x000000a80ba87220 */ /* 0x060fe20000410000 */
[----:B------:R-:W-:Y:S01]  /*4770*/  FMUL.FTZ R169, R11, R170 ;  /* 0x000000aa0ba97220 */ /* 0x000fe20000410000 */
[----:B------:R-:W-:Y:S01]  /*4780*/  FADD.FTZ R176, R184, -R171 ;  /* 0x800000abb8b07221 */ /* 0x000fe20000010000 */
[----:B------:R-:W-:Y:S01]  /*4790*/  FADD.FTZ R172, R165, -R172 ;  /* 0x800000aca5ac7221 */ /* 0x000fe20000010000 */
[----:B------:R-:W-:Y:S01]  /*47a0*/  FADD.FTZ R218, R193, -R218 ;  /* 0x800000dac1da7221 */ /* 0x000fe20000010000 */
[----:B------:R-:W-:Y:S01]  /*47b0*/  FADD.FTZ R250, R201, -R250 ;  /* 0x800000fac9fa7221 */ /* 0x000fe20000010000 */
[----:B------:R-:W-:Y:S01]  /*47c0*/  F2FP.BF16.F32.PACK_AB R168, R169, R168 ;  /* 0x000000a8a9a8723e */ /* 0x000fe200000010ff */
[-CC-:B------:R-:W-:Y:S01]  /*47d0*/  FFMA.FTZ R169, R164, R175.reuse, R174.reuse ;  /* 0x000000afa4a97223 */ /* 0x180fe200000100ae */
[C---:B------:R-:W-:Y:S01]  /*47e0*/  FMUL.FTZ R172, R11.reuse, R172 ;  /* 0x000000ac0bac7220 */ /* 0x040fe20000410000 */
[C---:B------:R-:W-:Y:S01]  /*47f0*/  FMUL.FTZ R218, R11.reuse, R218 ;  /* 0x000000da0bda7220 */ /* 0x040fe20000410000 */
[----:B------:R-:W-:Y:S01]  /*4800*/  FMUL.FTZ R173, R11, R250 ;  /* 0x000000fa0bad7220 */ /* 0x000fe20000410000 */
[----:B------:R-:W-:Y:S01]  /*4810*/  FADD.FTZ R170, R12, -R169 ;  /* 0x800000a90caa7221 */ /* 0x000fe20000010000 */
[----:B------:R-:W-:-:S04]  /*4820*/  FFMA.FTZ R169, R185, R175, R174 ;  /* 0x000000afb9a97223 */ /* 0x000fc800000100ae */
[----:B------:R-:W-:Y:S01]  /*4830*/  FADD.FTZ R216, R186, -R169 ;  /* 0x800000a9bad87221 */ /* 0x000fe20000010000 */
[C---:B------:R-:W-:Y:S01]  /*4840*/  FMUL.FTZ R169, R11.reuse, R170 ;  /* 0x000000aa0ba97220 */ /* 0x040fe20000410000 */
[C---:B------:R-:W-:Y:S02]  /*4850*/  FMUL.FTZ R170, R11.reuse, R176 ;  /* 0x000000b00baa7220 */ /* 0x040fe40000410000 */
[----:B------:R-:W-:Y:S02]  /*4860*/  FMUL.FTZ R171, R11, R216 ;  /* 0x000000d80bab7220 */ /* 0x000fe40000410000 */
[----:B------:R-:W-:-:S03]  /*4870*/  F2FP.BF16.F32.PACK_AB R169, R172, R169 ;  /* 0x000000a9aca9723e */ /* 0x000fc600000010ff */
[----:B------:R-:W-:Y:S02]  /*4880*/  F2FP.BF16.F32.PACK_AB R170, R171, R170 ;  /* 0x000000aaabaa723e */ /* 0x000fe400000010ff */
[----:B------:R-:W-:-:S07]  /*4890*/  F2FP.BF16.F32.PACK_AB R171, R173, R218 ;  /* 0x000000daadab723e */ /* 0x000fce00000010ff */
.L_x_1320:
[----:B------:R-:W0:Y:S08]  /*48a0*/  @P0 LDC.64 R172, c[0x0][0x478] ;  /* 0x00011e00ffac0b82 */ /* 0x000e300000000a00 */
[----:B------:R-:W1:Y:S08]  /*48b0*/  LDC.64 R216, c[0x0][0x468] ;  /* 0x00011a00ffd87b82 */ /* 0x000e700000000a00 */
[----:B------:R-:W2:Y:S01]  /*48c0*/  @P6 LDC.64 R176, c[0x0][0x470] ;  /* 0x00011c00ffb06b82 */ /* 0x000ea20000000a00 */
[----:B0-----:R-:W-:-:S05]  /*48d0*/  @P0 IMAD.WIDE.U32 R172, R2, 0x20, R172 ;  /* 0x0000002002ac0825 */ /* 0x001fca00078e00ac */
[----:B------:R-:W-:Y:S04]  /*48e0*/  @P0 STG.E.128 desc[UR12][R172.64], R160 ;  /* 0x000000a0ac000986 */ /* 0x000fe8000c101d0c */
[----:B------:R1:W-:Y:S02]  /*48f0*/  @P0 STG.E.128 desc[UR12][R172.64+0x10], R156 ;  /* 0x0000109cac000986 */ /* 0x0003e4000c101d0c */
[----:B-1----:R-:W-:-:S05]  /*4900*/  IMAD.WIDE.U32 R172, R2, 0x10, R216 ;  /* 0x0000001002ac7825 */ /* 0x002fca00078e00d8 */
[----:B------:R2:W-:Y:S02]  /*4910*/  STG.E.128 desc[UR12][R172.64], R168 ;  /* 0x000000a8ac007986 */ /* 0x0005e4000c101d0c */
[C---:B--2---:R-:W-:Y:S01]  /*4920*/  @P6 IMAD.WIDE.U32 R168, R2.reuse, 0x10, R176 ;  /* 0x0000001002a86825 */ /* 0x044fe200078e00b0 */
[----:B------:R-:W-:-:S04]  /*4930*/  IADD3 R2, PT, PT, R2, 0x80, RZ ;  /* 0x0000008002027810 */ /* 0x000fc80007ffe0ff */
[----:B------:R1:W-:Y:S03]  /*4940*/  @P6 STG.E.128 desc[UR12][R168.64], R152 ;  /* 0x00000098a8006986 */ /* 0x0003e6000c101d0c */
.L_x_1316:
[----:B------:R-:W-:Y:S05]  /*4950*/  BSYNC.RECONVERGENT B0 ;  /* 0x0000000000007941 */ /* 0x000fea0003800200 */
.L_x_1315:
        /* <DEDUP_REMOVED lines=13> */
[-CC-:B01----:R-:W-:Y:S01]  /*4a30*/  FFMA.FTZ R152, R16, R175.reuse, R174.reuse ;  /* 0x000000af10987223 */ /* 0x183fe200000100ae */
        /* <DEDUP_REMOVED lines=32> */
.L_x_1329:
        /* <DEDUP_REMOVED lines=29> */
.L_x_1328:
[----:B01----:R-:W0:Y:S02]  /*4e10*/  LDC.64 R168, c[0x0][0x470] ;  /* 0x00011c00ffa87b82 */ /* 0x003e240000000a00 */
        /* <DEDUP_REMOVED lines=36> */
.L_x_1331:
        /* <DEDUP_REMOVED lines=29> */
.L_x_1327:
[----:B01----:R-:W0:Y:S02]  /*5230*/  LDC.64 R168, c[0x0][0x478] ;  /* 0x00011e00ffa87b82 */ /* 0x003e240000000a00 */
        /* <DEDUP_REMOVED lines=40> */
.L_x_1333:
        /* <DEDUP_REMOVED lines=29> */
.L_x_1332:
        /* <DEDUP_REMOVED lines=37> */
.L_x_1334:
        /* <DEDUP_REMOVED lines=28> */
.L_x_1330:
        /* <DEDUP_REMOVED lines=8> */
[----:B--2---:R-:W-:-:S05]  /*5b20*/  @P6 IMAD.WIDE.U32 R168, R2, 0x10, R174 ;  /* 0x0000001002a86825 */ /* 0x004fca00078e00ae */
[----:B------:R2:W-:Y:S02]  /*5b30*/  @P6 STG.E.128 desc[UR12][R168.64], R152 ;  /* 0x00000098a8006986 */ /* 0x0005e4000c101d0c */
.L_x_1326:
[----:B------:R-:W-:Y:S05]  /*5b40*/  BSYNC.RECONVERGENT B0 ;  /* 0x0000000000007941 */ /* 0x000fea0003800200 */
.L_x_1325:
[----:B------:R-:W-:Y:S01]  /*5b50*/  UPLOP3.LUT UP1, UPT, UPT, UPT, UP1, 0x40, 0x4 ;  /* 0x000000000004789c */ /* 0x000fe20003f2e810 */
[----:B------:R-:W-:Y:S10]  /*5b60*/  @!P1 BRA `(.L_x_1335) ;  /* 0xffffffac00749947 */ /* 0x000ff4000383ffff */
.L_x_1296:
[----:B------:R-:W3:Y:S01]  /*5b70*/  S2UR UR4, SR_CTAID.X ;  /* 0x00000000000479c3 */ /* 0x000ee20000002500 */
[----:B------:R-:W-:Y:S01]  /*5b80*/  BSSY.RECONVERGENT B0, `(.L_x_1336) ;  /* 0x0000015000007945 */ /* 0x000fe20003800200 */
[----:B---3--:R-:W-:-:S05]  /*5b90*/  IMAD R249, R249, UR4, RZ ;  /* 0x00000004f9f97c24 */ /* 0x008fca000f8e02ff */
[----:B------:R-:W-:Y:S01]  /*5ba0*/  LEA.HI R249, R249, R178, RZ, 0x1d ;  /* 0x000000b2f9f97211 */ /* 0x000fe200078fe8ff */
[----:B------:R-:W-:Y:S06]  /*5bb0*/  @!P5 BRA `(.L_x_1337) ;  /* 0x000000000044d947 */ /* 0x000fec0003800000 */
[----:B------:R-:W3:Y:S08]  /*5bc0*/  LDC.64 R2, c[0x0][0x440] ;  /* 0x00011000ff027b82 */ /* 0x000ef00000000a00 */
[----:B------:R-:W4:Y:S08]  /*5bd0*/  LDC.64 R4, c[0x0][0x448] ;  /* 0x00011200ff047b82 */ /* 0x000f300000000a00 */
[----:B------:R-:W0:Y:S08]  /*5be0*/  LDC.64 R6, c[0x0][0x450] ;  /* 0x00011400ff067b82 */ /* 0x000e300000000a00 */
[----:B------:R-:W1:Y:S01]  /*5bf0*/  LDC.64 R8, c[0x0][0x458] ;  /* 0x00011600ff087b82 */ /* 0x000e620000000a00 */
[----:B---3--:R-:W-:-:S05]  /*5c00*/  IMAD.WIDE.U32 R2, R249, 0x20, R2 ;  /* 0x00000020f9027825 */ /* 0x008fca00078e0002 */
        /* <DEDUP_REMOVED lines=12> */
.L_x_1337:
[----:B------:R-:W-:Y:S05]  /*5cd0*/  BSYNC.RECONVERGENT B0 ;  /* 0x0000000000007941 */ /* 0x000fea0003800200 */
.L_x_1336:
[----:B------:R-:W-:Y:S04]  /*5ce0*/  BSSY.RECONVERGENT B0, `(.L_x_1338) ;  /* 0x0000013000007945 */ /* 0x000fe80003800200 */
[----:B------:R-:W-:Y:S05]  /*5cf0*/  @!P4 BRA `(.L_x_1339) ;  /* 0x000000000044c947 */ /* 0x000fea0003800000 */
[----:B---3--:R-:W3:Y:S08]  /*5d00*/  LDC.64 R2, c[0x0][0x440] ;  /* 0x00011000ff027b82 */ /* 0x008ef00000000a00 */
        /* <DEDUP_REMOVED lines=16> */
.L_x_1339:
[----:B------:R-:W-:Y:S05]  /*5e10*/  BSYNC.RECONVERGENT B0 ;  /* 0x0000000000007941 */ /* 0x000fea0003800200 */
.L_x_1338:
[----:B------:R-:W-:Y:S05]  /*5e20*/  @!P3 EXIT ;  /* 0x000000000000b94d */ /* 0x000fea0003800000 */
[----:B---3--:R-:W3:Y:S08]  /*5e30*/  LDC.64 R2, c[0x0][0x440] ;  /* 0x00011000ff027b82 */ /* 0x008ef00000000a00 */
[----:B------:R-:W4:Y:S08]  /*5e40*/  LDC.64 R4, c[0x0][0x448] ;  /* 0x00011200ff047b82 */ /* 0x000f300000000a00 */
[----:B------:R-:W0:Y:S08]  /*5e50*/  LDC.64 R6, c[0x0][0x450] ;  /* 0x00011400ff067b82 */ /* 0x000e300000000a00 */
[----:B------:R-:W1:Y:S01]  /*5e60*/  LDC.64 R8, c[0x0][0x458] ;  /* 0x00011600ff087b82 */ /* 0x000e620000000a00 */
[----:B---3--:R-:W-:-:S05]  /*5e70*/  IMAD.WIDE.U32 R2, R249, 0x20, R2 ;  /* 0x00000020f9027825 */ /* 0x008fca00078e0002 */
        /* <DEDUP_REMOVED lines=12> */
.L_x_1340:
        /* <DEDUP_REMOVED lines=12> */
.L_x_3820:


//--------------------- .text._ZN10layer_norm31ln_parallel_residual_bwd_kernelINS_13Kernel_traitsIf13__nv_bfloat16fS2_fjLj3072ELj1ELj1ELj4ELj16ENS_18Kernel_traits_baseILj3072EfS2_fS2_fjLj128EEEEELb0ELb0ELb1EEEvNS_9BwdParamsE --------------------------
	.section	.text._ZN10layer_norm31ln_parallel_residual_bwd_kernelINS_13Kernel_traitsIf13__nv_bfloat16fS2_fjLj3072ELj1ELj1ELj4ELj16ENS_18Kernel_traits_baseILj3072EfS2_fS2_fjLj128EEEEELb0ELb0ELb1EEEvNS_9BwdParamsE,"ax",@progbits
	.align	128
        .global         _ZN10layer_norm31ln_parallel_residual_bwd_kernelINS_13Kernel_traitsIf13__nv_bfloat16fS2_fjLj3072ELj1ELj1ELj4ELj16ENS_18Kernel_traits_baseILj3072EfS2_fS2_fjLj128EEEEELb0ELb0ELb1EEEvNS_9BwdParamsE
        .type           _ZN10layer_norm31ln_parallel_residual_bwd_kernelINS_13Kernel_traitsIf13__nv_bfloat16fS2_fjLj3072ELj1ELj1ELj4ELj16ENS_18Kernel_traits_baseILj3072EfS2_fS2_fjLj128EEEEELb0ELb0ELb1EEEvNS_9BwdParamsE,@function
        .size           _ZN10layer_norm31ln_parallel_residual_bwd_kernelINS_13Kernel_traitsIf13__nv_bfloat16fS2_fjLj3072ELj1ELj1ELj4ELj16ENS_18Kernel_traits_baseILj3072EfS2_fS2_fjLj128EEEEELb0ELb0ELb1EEEvNS_9BwdParamsE,(.L_x_3821 - _ZN10layer_norm31ln_parallel_residual_bwd_kernelINS_13Kernel_traitsIf13__nv_bfloat16fS2_fjLj3072ELj1ELj1ELj4ELj16ENS_18Kernel_traits_baseILj3072EfS2_fS2_fjLj128EEEEELb0ELb0ELb1EEEvNS_9BwdParamsE)
        .other          _ZN10layer_norm31ln_parallel_residual_bwd_kernelINS_13Kernel_traitsIf13__nv_bfloat16fS2_fjLj3072ELj1ELj1ELj4ELj16ENS_18Kernel_traits_baseILj3072EfS2_fS2_fjLj128EEEEELb0ELb0ELb1EEEvNS_9BwdParamsE,@"STO_CUDA_ENTRY STV_DEFAULT"
_ZN10layer_norm31ln_parallel_residual_bwd_kernelINS_13Kernel_traitsIf13__nv_bfloat16fS2_fjLj3072ELj1ELj1ELj4ELj16ENS_18Kernel_traits_baseILj3072EfS2_fS2_fjLj128EEEEELb0ELb0ELb1EEEvNS_9BwdParamsE:
.text._ZN10layer_norm31ln_parallel_residual_bwd_kernelINS_13Kernel_traitsIf13__nv_bfloat16fS2_fjLj3072ELj1ELj1ELj4ELj16ENS_18Kernel_traits_baseILj3072EfS2_fS2_fjLj128EEEEELb0ELb0ELb1EEEvNS_9BwdParamsE:
        /* <DEDUP_REMOVED lines=80> */
[C---:B------:R-:W-:Y:S02]  /*0500*/  LOP3.LUT R227, R33.reuse, 0x60, RZ, 0xc0, !PT ;  /* 0x0000006021e37812 */ /* 0x040fe400078ec0ff */
[----:B------:R-:W-:Y:S02]  /*0510*/  CS2R R24, SRZ ;  /* 0x0000000000187805 */ /* 0x000fe4000001ff00 */
[----:B------:R-:W-:Y:S01]  /*0520*/  CS2R R178, SRZ ;  /* 0x0000000000b27805 */ /* 0x000fe2000001ff00 */
[----:B--2---:R-:W-:Y:S01]  /*0530*/  IMAD.WIDE.U32 R4, R33, 0x20, R4 ;  /* 0x0000002021047825 */ /* 0x004fe200078e0004 */
[----:B0-----:R-:W5:Y:S01]  /*0540*/  LDG.E.128 R40, desc[UR12][R2.64] ;  /* 0x0000000c02287981 */ /* 0x001f62000c1e1d00 */
[----:B------:R-:W-:-:S02]  /*0550*/  CS2R R182, SRZ ;  /* 0x0000000000b67805 */ /* 0x000fc4000001ff00 */
[----:B------:R-:W-:Y:S02]  /*0560*/  CS2R R186, SRZ ;  /* 0x0000000000ba7805 */ /* 0x000fe4000001ff00 */
[----:B------:R-:W-:Y:S01]  /*0570*/  CS2R R190, SRZ ;  /* 0x0000000000be7805 */ /* 0x000fe2000001ff00 */
[----:B------:R-:W5:Y:S01]  /*0580*/  LDG.E.128 R44, desc[UR12][R2.64+0x10] ;  /* 0x0000100c022c7981 */ /* 0x000f62000c1e1d00 */
[----:B------:R-:W-:Y:S02]  /*0590*/  CS2R R194, SRZ ;  /* 0x0000000000c27805 */ /* 0x000fe4000001ff00 */
[----:B------:R-:W-:Y:S02]  /*05a0*/  CS2R R198, SRZ ;  /* 0x0000000000c67805 */ /* 0x000fe4000001ff00 */
[----:B------:R-:W-:Y:S01]  /*05b0*/  CS2R R202, SRZ ;  /* 0x0000000000ca7805 */ /* 0x000fe2000001ff00 */
[----:B------:R-:W5:Y:S01]  /*05c0*/  LDG.E.128 R48, desc[UR12][R2.64+0x1000] ;  /* 0x0010000c02307981 */ /* 0x000f62000c1e1d00 */
        /* <DEDUP_REMOVED lines=11> */
[----:B------:R0:W5:Y:S01]  /*0680*/  LDG.E.128 R60, desc[UR12][R2.64+0x2010] ;  /* 0x0020100c023c7981 */ /* 0x000162000c1e1d00 */
        /* <DEDUP_REMOVED lines=9> */
[----:B0-----:R-:W-:Y:S02]  /*0720*/  CS2R R2, SRZ ;  /* 0x0000000000027805 */ /* 0x001fe4000001ff00 */
[----:B------:R-:W-:Y:S01]  /*0730*/  MOV R226, RZ ;  /* 0x000000ff00e27202 */ /* 0x000fe20000000f00 */
[----:B------:R-:W5:Y:S01]  /*0740*/  LDG.E.128 R72, desc[UR12][R4.64+0x1000] ;  /* 0x0010000c04487981 */ /* 0x000f62000c1e1d00 */
[----:B------:R-:W-:Y:S01]  /*0750*/  MOV R225, UR11 ;  /* 0x0000000b00e17c02 */ /* 0x000fe20008000f00 */
[----:B------:R-:W-:Y:S01]  /*0760*/  UPLOP3.LUT UP1, UPT, UPT, UPT, UPT, 0x40, 0x4 ;  /* 0x000000000004789c */ /* 0x000fe20003f2e870 */
[----:B------:R-:W-:Y:S01]  /*0770*/  LOP3.LUT R227, R227, 0x1f, R33, 0xf8, !PT ;  /* 0x0000001fe3e37812 */ /* 0x000fe200078ef821 */
[----:B------:R-:W5:Y:S01]  /*0780*/  LDG.E.128 R76, desc[UR12][R4.64+0x1010] ;  /* 0x0010100c044c7981 */ /* 0x000f62000c1e1d00 */
[----:B------:R-:W-:Y:S01]  /*0790*/  LOP3.LUT R228, R33, 0x1f, RZ, 0xc0, !PT ;  /* 0x0000001f21e47812 */ /* 0x000fe200078ec0ff */
[----:B------:R-:W0:Y:S02]  /*07a0*/  LDCU UR15, c[0x0][0x388] ;  /* 0x00007100ff0f77ac */ /* 0x000e240008000800 */
[----:B------:R-:W5:Y:S01]  /*07b0*/  LDG.E.128 R80, desc[UR12][R4.64+0x2000] ;  /* 0x0020000c04507981 */ /* 0x000f62000c1e1d00 */
[----:B------:R-:W1:Y:S03]  /*07c0*/  LDCU.U8 UR14, c[0x0][0x410] ;  /* 0x00008200ff0e77ac */ /* 0x000e660008000000 */
[----:B------:R2:W5:Y:S01]  /*07d0*/  LDG.E.128 R84, desc[UR12][R4.64+0x2010] ;  /* 0x0020100c04547981 */ /* 0x000562000c1e1d00 */
[----:B------:R-:W3:Y:S01]  /*07e0*/  LDCU UR18, c[0x0][0x400] ;  /* 0x00008000ff1277ac */ /* 0x000ee20008000800 */
[----:B------:R-:W4:Y:S01]  /*07f0*/  LDCU.64 UR6, c[0x0][0x470] ;  /* 0x00008e00ff0677ac */ /* 0x000f220008000a00 */
[----:B--2---:R-:W-:Y:S01]  /*0800*/  CS2R R4, SRZ ;  /* 0x0000000000047805 */ /* 0x004fe2000001ff00 */
[----:B------:R-:W2:Y:S01]  /*0810*/  LDCU.64 UR8, c[0x0][0x478] ;  /* 0x00008f00ff0877ac */ /* 0x000ea20008000a00 */
[----:B------:R-:W0:Y:S05]  /*0820*/  LDCU.64 UR16, c[0x0][0x438] ;  /* 0x00008700ff1077ac */ /* 0x000e2a0008000a00 */
.L_x_1368:
[----:B------:R-:W1:Y:S01]  /*0830*/  LDC.64 R240, c[0x0][0x3c0] ;  /* 0x0000f000fff07b82 */ /* 0x000e620000000a00 */
[----:B0-----:R-:W-:-:S05]  /*0840*/  IMAD R32, R225, UR15, RZ ;  /* 0x0000000fe1207c24 */ /* 0x001fca000f8e02ff */
[----:B------:R-:W-:Y:S02]  /*0850*/  SHF.R.S32.HI R33, RZ, 0x1f, R32 ;  /* 0x0000001fff217819 */ /* 0x000fe40000011420 */
[----:B------:R-:W0:Y:S02]  /*0860*/  LDC.64 R136, c[0x0][0x430] ;  /* 0x00010c00ff887b82 */ /* 0x000e240000000a00 */
[----:B------:R-:W-:-:S04]  /*0870*/  LEA.HI R230, R33, R32, RZ, 0x3 ;  /* 0x0000002021e67211 */ /* 0x000fc800078f18ff */
[----:B------:R-:W-:Y:S02]  /*0880*/  LEA.HI.SX32 R230, R230, R227, 0x1d ;  /* 0x000000e3e6e67211 */ /* 0x000fe400078feaff */
[----:B------:R-:W3:Y:S08]  /*0890*/  LDC.64 R242, c[0x0][0x3a8] ;  /* 0x0000ea00fff27b82 */ /* 0x000ef00000000a00 */
[----:B------:R-:W4:Y:S01]  /*08a0*/  LDC.64 R100, c[0x0][0x428] ;  /* 0x00010a00ff647b82 */ /* 0x000f220000000a00 */
[----:B-1----:R-:W-:-:S06]  /*08b0*/  IMAD.WIDE R240, R225, 0x4, R240 ;  /* 0x00000004e1f07825 */ /* 0x002fcc00078e02f0 */
[----:B------:R-:W2:Y:S01]  /*08c0*/  LDG.E R240, desc[UR12][R240.64] ;  /* 0x0000000cf0f07981 */ /* 0x000ea2000c1e1900 */
[----:B------:R-:W1:Y:S01]  /*08d0*/  LDC.64 R94, c[0x0][0x3c8] ;  /* 0x0000f200ff5e7b82 */ /* 0x000e620000000a00 */
[----:B0-----:R-:W-:-:S06]  /*08e0*/  IMAD.WIDE.U32 R32, R230, 0x10, R136 ;  /* 0x00000010e6207825 */ /* 0x001fcc00078e0088 */
[----:B------:R-:W2:Y:S01]  /*08f0*/  LDG.E.128 R32, desc[UR12][R32.64] ;  /* 0x0000000c20207981 */ /* 0x000ea2000c1e1d00 */
[----:B---3--:R-:W-:-:S05]  /*0900*/  IMAD.WIDE.U32 R92, R230, 0x20, R242 ;  /* 0x00000020e65c7825 */ /* 0x008fca00078e00f2 */
[----:B------:R-:W3:Y:S01]  /*0910*/  LDG.E.128 R156, desc[UR12][R92.64] ;  /* 0x0000000c5c9c7981 */ /* 0x000ee2000c1e1d00 */
[----:B----4-:R-:W-:-:S03]  /*0920*/  IMAD.WIDE.U32 R36, R230, 0x10, R100 ;  /* 0x00000010e6247825 */ /* 0x010fc600078e0064 */
[----:B------:R-:W4:Y:S04]  /*0930*/  LDG.E.128 R152, desc[UR12][R92.64+0x10] ;  /* 0x0000100c5c987981 */ /* 0x000f28000c1e1d00 */
[----:B------:R-:W4:Y:S01]  /*0940*/  LDG.E.128 R36, desc[UR12][R36.64] ;  /* 0x0000000c24247981 */ /* 0x000f22000c1e1d00 */
[----:B-1----:R-:W-:-:S05]  /*0950*/  IMAD.WIDE R94, R225, 0x4, R94 ;  /* 0x00000004e15e7825 */ /* 0x002fca00078e025e */
[----:B------:R-:W4:Y:S01]  /*0960*/  LDG.E R231, desc[UR12][R94.64] ;  /* 0x0000000c5ee77981 */ /* 0x000f22000c1e1900 */
[----:B------:R-:W-:-:S05]  /*0970*/  IADD3 R229, PT, PT, R230, 0x80, RZ ;  /* 0x00000080e6e57810 */ /* 0x000fca0007ffe0ff */
[----:B------:R-:W-:-:S04]  /*0980*/  IMAD.WIDE.U32 R102, R229, 0x20, R242 ;  /* 0x00000020e5667825 */ /* 0x000fc800078e00f2 */
[C---:B------:R-:W-:Y:S01]  /*0990*/  IMAD.WIDE.U32 R128, R229.reuse, 0x10, R136 ;  /* 0x00000010e5807825 */ /* 0x040fe200078e0088 */
[----:B------:R-:W4:Y:S03]  /*09a0*/  LDG.E.128 R96, desc[UR12][R102.64] ;  /* 0x0000000c66607981 */ /* 0x000f26000c1e1d00 */
[----:B------:R-:W-:Y:S01]  /*09b0*/  IMAD.WIDE.U32 R88, R229, 0x10, R100 ;  /* 0x00000010e5587825 */ /* 0x000fe200078e0064 */
[----:B------:R-:W4:Y:S04]  /*09c0*/  LDG.E.128 R132, desc[UR12][R102.64+0x10] ;  /* 0x0000100c66847981 */ /* 0x000f28000c1e1d00 */
[----:B------:R-:W4:Y:S04]  /*09d0*/  LDG.E.128 R128, desc[UR12][R128.64] ;  /* 0x0000000c80807981 */ /* 0x000f28000c1e1d00 */
[----:B------:R-:W4:Y:S01]  /*09e0*/  LDG.E.128 R88, desc[UR12][R88.64] ;  /* 0x0000000c58587981 */ /* 0x000f22000c1e1d00 */
[----:B------:R-:W-:-:S05]  /*09f0*/  IADD3 R224, PT, PT, R230, 0x100, RZ ;  /* 0x00000100e6e07810 */ /* 0x000fca0007ffe0ff */
[----:B------:R-:W-:-:S04]  /*0a00*/  IMAD.WIDE.U32 R242, R224, 0x20, R242 ;  /* 0x00000020e0f27825 */ /* 0x000fc800078e00f2 */
[C---:B------:R-:W-:Y:S01]  /*0a10*/  IMAD.WIDE.U32 R136, R224.reuse, 0x10, R136 ;  /* 0x00000010e0887825 */ /* 0x040fe200078e0088 */
[----:B------:R-:W4:Y:S03]  /*0a20*/  LDG.E.128 R92, desc[UR12][R242.64] ;  /* 0x0000000cf25c7981 */ /* 0x000f26000c1e1d00 */
[----:B------:R-:W-:Y:S02]  /*0a30*/  IMAD.WIDE.U32 R100, R224, 0x10, R100 ;  /* 0x00000010e0647825 */ /* 0x000fe400078e0064 */
[----:B------:R-:W4:Y:S04]  /*0a40*/  LDG.E.128 R136, desc[UR12][R136.64] ;  /* 0x0000000c88887981 */ /* 0x000f28000c1e1d00 */
[----:B------:R-:W4:Y:S01]  /*0a50*/  LDG.E.128 R100, desc[UR12][R100.64] ;  /* 0x0000000c64647981 */ /* 0x000f22000c1e1d00 */
[----:B------:R-:W-:-:S04]  /*0a60*/  ISETP.NE.U32.AND P1, PT, RZ, UR16, PT ;  /* 0x00000010ff007c0c */ /* 0x000fc8000bf25070 */
[----:B------:R-:W-:-:S13]  /*0a70*/  ISETP.NE.AND.EX P1, PT, RZ, UR17, PT, P1 ;  /* 0x00000011ff007c0c */ /* 0x000fda000bf25310 */
[----:B------:R-:W0:Y:S08]  /*0a80*/  @P1 LDC.64 R236, c[0x0][0x438] ;  /* 0x00010e00ffec1b82 */ /* 0x000e300000000a00 */
[----:B------:R-:W1:Y:S08]  /*0a90*/  @P1 LDC.64 R234, c[0x0][0x438] ;  /* 0x00010e00ffea1b82 */ /* 0x000e700000000a00 */
[----:B------:R-:W1:Y:S01]  /*0aa0*/  @P1 LDC.64 R232, c[0x0][0x438] ;  /* 0x00010e00ffe81b82 */ /* 0x000e620000000a00 */
[----:B------:R-:W-:Y:S01]  /*0ab0*/  ISETP.NE.AND P0, PT, RZ, UR14, PT ;  /* 0x0000000eff007c0c */ /* 0x000fe2000bf05270 */
        /* <DEDUP_REMOVED lines=9> */
[----:B--2---:R-:W-:Y:S02]  /*0b50*/  FSEL R240, R240, RZ, !P0 ;  /* 0x000000fff0f07208 */ /* 0x004fe40004000000 */
[----:B------:R-:W-:-:S03]  /*0b60*/  SHF.L.U32 R232, R32, 0x10, RZ ;  /* 0x0000001020e87819 */ /* 0x000fc600000006ff */
[----:B---3--:R-:W-:Y:S02]  /*0b70*/  FADD.FTZ R156, -R240, R156 ;  /* 0x0000009cf09c7221 */ /* 0x008fe40000010100 */
[----:B0-----:R-:W-:Y:S01]  /*0b80*/  FMUL.FTZ R235, R64, R232 ;  /* 0x000000e840eb7220 */ /* 0x001fe20000410000 */
[----:B------:R-:W-:Y:S01]  /*0b90*/  FADD.FTZ R158, -R240, R158 ;  /* 0x0000009ef09e7221 */ /* 0x000fe20000010100 */
[----:B------:R-:W-:Y:S01]  /*0ba0*/  FADD.FTZ R221, R232, R221 ;  /* 0x000000dde8dd7221 */ /* 0x000fe20000010000 */
[----:B----4-:R-:W-:Y:S01]  /*0bb0*/  SHF.L.U32 R237, R36, 0x10, RZ ;  /* 0x0000001024ed7819 */ /* 0x010fe200000006ff */
[----:B------:R-:W-:Y:S01]  /*0bc0*/  FMUL.FTZ R233, R231, R156 ;  /* 0x0000009ce7e97220 */ /* 0x000fe20000410000 */
[----:B------:R-:W-:-:S03]  /*0bd0*/  SHF.L.U32 R156, R33, 0x10, RZ ;  /* 0x00000010219c7819 */ /* 0x000fc600000006ff */
[----:B------:R-:W-:Y:S01]  /*0be0*/  FFMA.FTZ R222, R233, R232, R222 ;  /* 0x000000e8e9de7223 */ /* 0x000fe200000100de */
[-C--:B------:R-:W-:Y:S01]  /*0bf0*/  FFMA.FTZ R232, R40, R237.reuse, R235 ;  /* 0x000000ed28e87223 */ /* 0x080fe200000100eb */
[----:B------:R-:W-:Y:S01]  /*0c00*/  FMUL.FTZ R235, R231, R158 ;  /* 0x0000009ee7eb7220 */ /* 0x000fe20000410000 */
[----:B------:R-:W-:Y:S01]  /*0c10*/  FADD.FTZ R223, R237, R223 ;  /* 0x000000dfeddf7221 */ /* 0x000fe20000010000 */
[----:B------:R-:W-:Y:S01]  /*0c20*/  FFMA.FTZ R226, R233, R237, R226 ;  /* 0x000000ede9e27223 */ /* 0x000fe200000100e2 */
[----:B------:R-:W-:Y:S01]  /*0c30*/  SHF.L.U32 R237, R37, 0x10, RZ ;  /* 0x0000001025ed7819 */ /* 0x000fe200000006ff */
[----:B------:R-:W-:Y:S01]  /*0c40*/  FADD.FTZ R213, R156, R213 ;  /* 0x000000d59cd57221 */ /* 0x000fe20000010000 */
[-C--:B------:R-:W-:Y:S01]  /*0c50*/  FFMA.FTZ R214, R235, R156.reuse, R214 ;  /* 0x0000009cebd67223 */ /* 0x080fe200000100d6 */
[----:B-1----:R-:W-:Y:S01]  /*0c60*/  FMUL.FTZ R239, R66, R156 ;  /* 0x0000009c42ef7220 */ /* 0x002fe20000410000 */
[----:B------:R-:W-:Y:S01]  /*0c70*/  PRMT R32, R32, 0x7632, R32 ;  /* 0x0000763220207816 */ /* 0x000fe20000000020 */
        /* <DEDUP_REMOVED lines=13> */
[----:B------:R-:W-:-:S02]  /*0d50*/  SHF.L.U32 R36, R36, 0x10, RZ ;  /* 0x0000001024247819 */ /* 0x000fc400000006ff */
[----:B------:R-:W-:-:S03]  /*0d60*/  PRMT R37, R37, 0x7632, R37 ;  /* 0x0000763225257816 */ /* 0x000fc60000000025 */
[-C--:B------:R-:W-:Y:S01]  /*0d70*/  FFMA.FTZ R220, R237, R36.reuse, R220 ;  /* 0x00000024eddc7223 */ /* 0x080fe200000100dc */
[----:B------:R-:W-:Y:S01]  /*0d80*/  FADD.FTZ R219, R36, R219 ;  /* 0x000000db24db7221 */ /* 0x000fe20000010000 */
[----:B------:R-:W-:Y:S01]  /*0d90*/  FFMA.FTZ R236, R41, R36, R236 ;  /* 0x0000002429ec7223 */ /* 0x000fe200000100ec */
[----:B------:R-:W-:Y:S01]  /*0da0*/  SHF.L.U32 R36, R33, 0x10, RZ ;  /* 0x0000001021247819 */ /* 0x000fe200000006ff */
[----:B------:R-:W-:Y:S01]  /*0db0*/  FMUL.FTZ R239, R231, R32 ;  /* 0x00000020e7ef7220 */ /* 0x000fe20000410000 */
[----:B------:R-:W-:Y:S01]  /*0dc0*/  SHF.L.U32 R37, R37, 0x10, RZ ;  /* 0x0000001025257819 */ /* 0x000fe200000006ff */
[----:B------:R-:W-:Y:S01]  /*0dd0*/  FADD.FTZ R152, -R240, R152 ;  /* 0x00000098f0987221 */ /* 0x000fe20000010100 */
[----:B------:R-:W-:Y:S01]  /*0de0*/  SHF.L.U32 R33, R34, 0x10, RZ ;  /* 0x0000001022217819 */ /* 0x000fe200000006ff */
[----:B------:R-:W-:Y:S01]  /*0df0*/  FMUL.FTZ R238, R67, R36 ;  /* 0x0000002443ee7220 */ /* 0x000fe20000410000 */
[----:B------:R-:W-:Y:S01]  /*0e00*/  SHF.L.U32 R32, R38, 0x10, RZ ;  /* 0x0000001026207819 */ /* 0x000fe200000006ff */
[-C--:B------:R-:W-:Y:S01]  /*0e10*/  FFMA.FTZ R212, R239, R37.reuse, R212 ;  /* 0x00000025efd47223 */ /* 0x080fe200000100d4 */
[----:B------:R-:W-:Y:S01]  /*0e20*/  FADD.FTZ R211, R37, R211 ;  /* 0x000000d325d37221 */ /* 0x000fe20000010000 */
[----:B------:R-:W-:Y:S01]  /*0e30*/  FFMA.FTZ R238, R43, R37, R238 ;  /* 0x000000252bee7223 */ /* 0x000fe200000100ee */
[----:B------:R-:W-:Y:S01]  /*0e40*/  FMUL.FTZ R241, R231, R152 ;  /* 0x00000098e7f17220 */ /* 0x000fe20000410000 */
[-C--:B------:R-:W-:Y:S01]  /*0e50*/  FMUL.FTZ R37, R68, R33.reuse ;  /* 0x0000002144257220 */ /* 0x080fe20000410000 */
[----:B------:R-:W-:Y:S01]  /*0e60*/  PRMT R34, R34, 0x7632, R34 ;  /* 0x0000763222227816 */ /* 0x000fe20000000022 */
        /* <DEDUP_REMOVED lines=8> */
[----:B0-----:R-:W-:Y:S01]  /*0ef0*/  FMUL.FTZ R243, R231, R32 ;  /* 0x00000020e7f37220 */ /* 0x001fe20000410000 */
[----:B------:R-:W-:Y:S01]  /*0f00*/  FFMA.FTZ R206, R241, R33, R206 ;  /* 0x00000021f1ce7223 */ /* 0x000fe200000100ce */
[----:B------:R-:W-:Y:S01]  /*0f10*/  FMUL.FTZ R32, R69, R34 ;  /* 0x0000002245207220 */ /* 0x000fe20000410000 */
[----:B------:R-:W-:Y:S01]  /*0f20*/  SHF.L.U32 R33, R35, 0x10, RZ ;  /* 0x0000001023217819 */ /* 0x000fe200000006ff */
[----:B------:R-:W-:-:S02]  /*0f30*/  FADD.FTZ R154, -R240, R154 ;  /* 0x0000009af09a7221 */ /* 0x000fc40000010100 */
[----:B------:R-:W-:Y:S01]  /*0f40*/  FFMA.FTZ R153, R45, R38, R32 ;  /* 0x000000262d997223 */ /* 0x000fe20000010020 */
[----:B------:R-:W-:Y:S01]  /*0f50*/  SHF.L.U32 R32, R39, 0x10, RZ ;  /* 0x0000001027207819 */ /* 0x000fe200000006ff */
[----:B------:R-:W-:Y:S01]  /*0f60*/  FMUL.FTZ R245, R231, R154 ;  /* 0x0000009ae7f57220 */ /* 0x000fe20000410000 */
[----:B------:R-:W-:Y:S01]  /*0f70*/  FMUL.FTZ R37, R70, R33 ;  /* 0x0000002146257220 */ /* 0x000fe20000410000 */
[----:B------:R-:W-:Y:S02]  /*0f80*/  PRMT R35, R35, 0x7632, R35 ;  /* 0x0000763223237816 */ /* 0x000fe40000000023 */
[----:B------:R-:W-:Y:S01]  /*0f90*/  FADD.FTZ R199, R32, R199 ;  /* 0x000000c720c77221 */ /* 0x000fe20000010000 */
[-C--:B------:R-:W-:Y:S01]  /*0fa0*/  FFMA.FTZ R200, R245, R32.reuse, R200 ;  /* 0x00000020f5c87223 */ /* 0x080fe200000100c8 */
[----:B------:R-:W-:Y:S01]  /*0fb0*/  FFMA.FTZ R154, R46, R32, R37 ;  /* 0x000000202e9a7223 */ /* 0x000fe20000010025 */
[----:B------:R-:W-:Y:S01]  /*0fc0*/  PRMT R39, R39, 0x7632, R39 ;  /* 0x0000763227277816 */ /* 0x000fe20000000027 */
[----:B------:R-:W-:Y:S01]  /*0fd0*/  FADD.FTZ R32, -R240, R155 ;  /* 0x0000009bf0207221 */ /* 0x000fe20000010100 */
[----:B------:R-:W-:-:S02]  /*0fe0*/  SHF.L.U32 R35, R35, 0x10, RZ ;  /* 0x0000001023237819 */ /* 0x000fc400000006ff */
[----:B------:R-:W-:Y:S01]  /*0ff0*/  SHF.L.U32 R242, R39, 0x10, RZ ;  /* 0x0000001027f27819 */ /* 0x000fe200000006ff */
[----:B------:R-:W-:Y:S02]  /*1000*/  FMUL.FTZ R249, R231, R32 ;  /* 0x00000020e7f97220 */ /* 0x000fe40000410000 */
[----:B------:R-:W-:Y:S01]  /*1010*/  FMUL.FTZ R32, R71, R35 ;  /* 0x0000002347207220 */ /* 0x000fe20000410000 */
        /* <DEDUP_REMOVED lines=10> */
[----:B------:R-:W-:Y:S01]  /*10c0*/  FFMA.FTZ R194, R249, R35, R194 ;  /* 0x00000023f9c27223 */ /* 0x000fe200000100c2 */
[----:B------:R-:W-:Y:S01]  /*10d0*/  FADD.FTZ R189, R32, R189 ;  /* 0x000000bd20bd7221 */ /* 0x000fe20000010000 */
[----:B------:R-:W-:Y:S01]  /*10e0*/  SHF.L.U32 R33, R88, 0x10, RZ ;  /* 0x0000001058217819 */ /* 0x000fe200000006ff */
[-C--:B------:R-:W-:Y:S01]  /*10f0*/  FFMA.FTZ R190, R155, R32.reuse, R190 ;  /* 0x000000209bbe7223 */ /* 0x080fe200000100be */
[----:B------:R-:W-:Y:S01]  /*1100*/  FMUL.FTZ R35, R72, R32 ;  /* 0x0000002048237220 */ /* 0x000fe20000410000 */
[----:B------:R-:W-:Y:S01]  /*1110*/  SHF.L.U32 R32, R129, 0x10, RZ ;  /* 0x0000001081207819 */ /* 0x000fe200000006ff */
[----:B------:R-:W-:-:S02]  /*1120*/  FMUL.FTZ R247, R231, R98 ;  /* 0x00000062e7f77220 */ /* 0x000fc40000410000 */
[-C--:B------:R-:W-:Y:S02]  /*1130*/  FFMA.FTZ R96, R48, R33.reuse, R35 ;  /* 0x0000002130607223 */ /* 0x080fe40000010023 */
[----:B------:R-:W-:Y:S01]  /*1140*/  FADD.FTZ R181, R32, R181 ;  /* 0x000000b520b57221 */ /* 0x000fe20000010000 */
[-C--:B------:R-:W-:Y:S01]  /*1150*/  FFMA.FTZ R182, R247, R32.reuse, R182 ;  /* 0x00000020f7b67223 */ /* 0x080fe200000100b6 */
[----:B------:R-:W-:Y:S01]  /*1160*/  FMUL.FTZ R35, R74, R32 ;  /* 0x000000204a237220 */ /* 0x000fe20000410000 */
[----:B------:R-:W-:Y:S01]  /*1170*/  FADD.FTZ R32, -R240, R97 ;  /* 0x00000061f0207221 */ /* 0x000fe20000010100 */
[----:B------:R-:W-:Y:S01]  /*1180*/  FADD.FTZ R191, R33, R191 ;  /* 0x000000bf21bf7221 */ /* 0x000fe20000010000 */
[----:B------:R-:W-:Y:S01]  /*1190*/  FFMA.FTZ R192, R155, R33, R192 ;  /* 0x000000219bc07223 */ /* 0x000fe200000100c0 */
[----:B------:R-:W-:Y:S01]  /*11a0*/  SHF.L.U32 R33, R89, 0x10, RZ ;  /* 0x0000001059217819 */ /* 0x000fe200000006ff */
[----:B------:R-:W-:Y:S01]  /*11b0*/  FMUL.FTZ R251, R231, R32 ;  /* 0x00000020e7fb7220 */ /* 0x000fe20000410000 */
[----:B------:R-:W-:Y:S01]  /*11c0*/  PRMT R128, R128, 0x7632, R128 ;  /* 0x0000763280807816 */ /* 0x000fe20000000080 */
[----:B------:R-:W-:Y:S01]  /*11d0*/  FADD.FTZ R32, -R240, R99 ;  /* 0x00000063f0207221 */ /* 0x000fe20000010100 */
[----:B------:R-:W-:Y:S01]  /*11e0*/  PRMT R129, R129, 0x7632, R129 ;  /* 0x0000763281817816 */ /* 0x000fe20000000081 */
[----:B------:R-:W-:Y:S01]  /*11f0*/  FADD.FTZ R201, R34, R201 ;  /* 0x000000c922c97221 */ /* 0x000fe20000010000 */
[----:B------:R-:W-:Y:S01]  /*1200*/  FFMA.FTZ R202, R243, R34, R202 ;  /* 0x00000022f3ca7223 */ /* 0x000fe200000100ca */
[----:B------:R-:W-:Y:S01]  /*1210*/  SHF.L.U32 R128, R128, 0x10, RZ ;  /* 0x0000001080807819 */ /* 0x000fe200000006ff */
[----:B------:R-:W-:Y:S01]  /*1220*/  FFMA.FTZ R98, R50, R33, R35 ;  /* 0x0000002132627223 */ /* 0x000fe20000010023 */
[----:B------:R-:W-:Y:S01]  /*1230*/  SHF.L.U32 R34, R129, 0x10, RZ ;  /* 0x0000001081227819 */ /* 0x000fe200000006ff */
[----:B------:R-:W-:Y:S01]  /*1240*/  FMUL.FTZ R129, R231, R32 ;  /* 0x00000020e7817220 */ /* 0x000fe20000410000 */
[----:B------:R-:W-:-:S02]  /*1250*/  PRMT R88, R88, 0x7632, R88 ;  /* 0x0000763258587816 */ /* 0x000fc40000000058 */
[----:B------:R-:W-:Y:S01]  /*1260*/  PRMT R89, R89, 0x7632, R89 ;  /* 0x0000763259597816 */ /* 0x000fe20000000059 */
[----:B------:R-:W-:Y:S01]  /*1270*/  FADD.FTZ R132, -R240, R132 ;  /* 0x00000084f0847221 */ /* 0x000fe20000010100 */
[----:B------:R-:W-:Y:S01]  /*1280*/  SHF.L.U32 R35, R130, 0x10, RZ ;  /* 0x0000001082237819 */ /* 0x000fe200000006ff */
[----:B------:R-:W-:Y:S01]  /*1290*/  FADD.FTZ R183, R33, R183 ;  /* 0x000000b721b77221 */ /* 0x000fe20000010000 */
[----:B------:R-:W-:Y:S01]  /*12a0*/  FFMA.FTZ R184, R247, R33, R184 ;  /* 0x00000021f7b87223 */ /* 0x000fe200000100b8 */
[----:B------:R-:W-:Y:S01]  /*12b0*/  SHF.L.U32 R88, R88, 0x10, RZ ;  /* 0x0000001058587819 */ /* 0x000fe200000006ff */
[----:B------:R-:W-:Y:S01]  /*12c0*/  FFMA.FTZ R186, R251, R128, R186 ;  /* 0x00000080fbba7223 */ /* 0x000fe200000100ba */
[----:B------:R-:W-:Y:S01]  /*12d0*/  FADD.FTZ R185, R128, R185 ;  /* 0x000000b980b97221 */ /* 0x000fe20000010000 */
[----:B------:R-:W-:Y:S01]  /*12e0*/  SHF.L.U32 R89, R89, 0x10, RZ ;  /* 0x0000001059597819 */ /* 0x000fe200000006ff */
[----:B------:R-:W-:Y:S01]  /*12f0*/  FFMA.FTZ R178, R129, R34, R178 ;  /* 0x0000002281b27223 */ /* 0x000fe200000100b2 */
[----:B------:R-:W-:Y:S01]  /*1300*/  FADD.FTZ R177, R34, R177 ;  /* 0x000000b122b17221 */ /* 0x000fe20000010000 */
[----:B------:R-:W-:Y:S01]  /*1310*/  FMUL.FTZ R128, R73, R128 ;  /* 0x0000008049807220 */ /* 0x000fe20000410000 */
[----:B------:R-:W-:Y:S01]  /*1320*/  FMUL.FTZ R34, R75, R34 ;  /* 0x000000224b227220 */ /* 0x000fe20000410000 */
[----:B------:R-:W-:Y:S01]  /*1330*/  SHF.L.U32 R33, R90, 0x10, RZ ;  /* 0x000000105a217819 */ /* 0x000fe200000006ff */
[----:B------:R-:W-:Y:S01]  /*1340*/  FMUL.FTZ R132, R231, R132 ;  /* 0x00000084e7847220 */ /* 0x000fe20000410000 */
[----:B------:R-:W-:Y:S01]  /*1350*/  FMUL.FTZ R37, R76, R35 ;  /* 0x000000234c257220 */ /* 0x000fe20000410000 */
[----:B------:R-:W-:Y:S01]  /*1360*/  PRMT R130, R130, 0x7632, R130 ;  /* 0x0000763282827816 */ /* 0x000fe20000000082 */
[----:B------:R-:W-:Y:S01]  /*1370*/  FADD.FTZ R32, -R240, R133 ;  /* 0x00000085f0207221 */ /* 0x000fe20000010100 */
[----:B------:R-:W-:Y:S01]  /*1380*/  FFMA.FTZ R97, R49, R88, R128 ;  /* 0x0000005831617223 */ /* 0x000fe20000010080 */
[----:B------:R-:W-:Y:S01]  /*1390*/  FFMA.FTZ R99, R51, R89, R34 ;  /* 0x0000005933637223 */ /* 0x000fe20000010022 */
[----:B------:R-:W-:Y:S01]  /*13a0*/  PRMT R90, R90, 0x7632, R90 ;  /* 0x000076325a5a7816 */ /* 0x000fe2000000005a */
[----:B------:R-:W-:Y:S01]  /*13b0*/  FADD.FTZ R164, R33, R164 ;  /* 0x000000a421a47221 */ /* 0x000fe20000010000 */
[-C--:B------:R-:W-:Y:S01]  /*13c0*/  FFMA.FTZ R176, R132, R33.reuse, R176 ;  /* 0x0000002184b07223 */ /* 0x080fe200000100b0 */
[----:B------:R-:W-:Y:S01]  /*13d0*/  FFMA.FTZ R128, R52, R33, R37 ;  /* 0x0000002134807223 */ /* 0x000fe20000010025 */
[----:B------:R-:W-:Y:S01]  /*13e0*/  SHF.L.U32 R34, R130, 0x10, RZ ;  /* 0x0000001082227819 */ /* 0x000fe200000006ff */
[----:B------:R-:W-:Y:S01]  /*13f0*/  FMUL.FTZ R130, R231, R32 ;  /* 0x00000020e7827220 */ /* 0x000fe20000410000 */
[----:B------:R-:W-:-:S02]  /*1400*/  SHF.L.U32 R33, R131, 0x10, RZ ;  /* 0x0000001083217819 */ /* 0x000fc400000006ff */
[----:B------:R-:W-:Y:S02]  /*1410*/  PRMT R131, R131, 0x7632, R131 ;  /* 0x0000763283837816 */ /* 0x000fe40000000083 */
[----:B------:R-:W-:Y:S01]  /*1420*/  SHF.L.U32 R90, R90, 0x10, RZ ;  /* 0x000000105a5a7819 */ /* 0x000fe200000006ff */
[-C--:B------:R-:W-:Y:S01]  /*1430*/  FMUL.FTZ R32, R77, R34.reuse ;  /* 0x000000224d207220 */ /* 0x080fe20000410000 */
[----:B------:R-:W-:Y:S01]  /*1440*/  FADD.FTZ R2, R34, R2 ;  /* 0x0000000222027221 */ /* 0x000fe20000010000 */
[----:B------:R-:W-:Y:S01]  /*1450*/  FFMA.FTZ R23, R130, R34, R23 ;  /* 0x0000002282177223 */ /* 0x000fe20000010017 */
[C---:B------:R-:W-:Y:S01]  /*1460*/  SHF.L.U32 R133, R91.reuse, 0x10, RZ ;  /* 0x000000105b857819 */ /* 0x040fe200000006ff */
[----:B------:R-:W-:Y:S01]  /*1470*/  FADD.FTZ R244, -R240, R135 ;  /* 0x00000087f0f47221 */ /* 0x000fe20000010100 */
[----:B------:R-:W-:Y:S02]  /*1480*/  PRMT R91, R91, 0x7632, R91 ;  /* 0x000076325b5b7816 */ /* 0x000fe4000000005b */
[----:B------:R-:W-:Y:S01]  /*1490*/  SHF.L.U32 R34, R131, 0x10, RZ ;  /* 0x0000001083227819 */ /* 0x000fe200000006ff */
[----:B------:R-:W-:Y:S01]  /*14a0*/  FADD.FTZ R163, R90, R163 ;  /* 0x000000a35aa37221 */ /* 0x000fe20000010000 */
[-C--:B------:R-:W-:Y:S01]  /*14b0*/  FFMA.FTZ R175, R130, R90.reuse, R175 ;  /* 0x0000005a82af7223 */ /* 0x080fe200000100af */
[----:B------:R-:W-:Y:S01]  /*14c0*/  FFMA.FTZ R90, R53, R90, R32 ;  /* 0x0000005a355a7223 */ /* 0x000fe20000010020 */
[----:B------:R-:W-:Y:S01]  /*14d0*/  FFMA.FTZ R210, R239, R36, R210 ;  /* 0x00000024efd27223 */ /* 0x000fe200000100d2 */
[----:B------:R-:W-:Y:S01]  /*14e0*/  FADD.FTZ R209, R36, R209 ;  /* 0x000000d124d17221 */ /* 0x000fe20000010000 */
[----:B------:R-:W-:Y:S01]  /*14f0*/  SHF.L.U32 R32, R91, 0x10, RZ ;  /* 0x000000105b207819 */ /* 0x000fe200000006ff */
[----:B------:R-:W-:Y:S01]  /*1500*/  FADD.FTZ R134, -R240, R134 ;  /* 0x00000086f0867221 */ /* 0x000fe20000010100 */
[----:B------:R-:W-:Y:S01]  /*1510*/  FMUL.FTZ R244, R231, R244 ;  /* 0x000000f4e7f47220 */ /* 0x000fe20000410000 */
[----:B------:R-:W-:Y:S01]  /*1520*/  FMUL.FTZ R36, R79, R34 ;  /* 0x000000224f247220 */ /* 0x000fe20000410000 */
[----:B------:R-:W-:Y:S01]  /*1530*/  FADD.FTZ R0, R35, R0 ;  /* 0x0000000023007221 */ /* 0x000fe20000010000 */
[----:B------:R-:W-:Y:S01]  /*1540*/  FFMA.FTZ R24, R132, R35, R24 ;  /* 0x0000002384187223 */ /* 0x000fe20000010018 */
[----:B------:R-:W-:Y:S01]  /*1550*/  FMUL.FTZ R134, R231, R134 ;  /* 0x00000086e7867220 */ /* 0x000fe20000410000 */
[----:B------:R-:W-:Y:S01]  /*1560*/  FADD.FTZ R161, R32, R161 ;  /* 0x000000a120a17221 */ /* 0x000fe20000010000 */
[-C--:B------:R-:W-:Y:S01]  /*1570*/  FFMA.FTZ R173, R244, R32.reuse, R173 ;  /* 0x00000020f4ad7223 */ /* 0x080fe200000100ad */
[----:B------:R-:W-:Y:S01]  /*1580*/  FFMA.FTZ R135, R55, R32, R36 ;  /* 0x0000002037877223 */ /* 0x000fe20000010024 */
[----:B------:R-:W-:Y:S01]  /*1590*/  FADD.FTZ R92, -R240, R92 ;  /* 0x0000005cf05c7221 */ /* 0x000fe20000010100 */
[----:B------:R-:W-:Y:S01]  /*15a0*/  FMUL.FTZ R35, R78, R33 ;  /* 0x000000214e237220 */ /* 0x000fe20000410000 */
[----:B------:R-:W-:Y:S01]  /*15b0*/  SHF.L.U32 R32, R136, 0x10, RZ ;  /* 0x0000001088207819 */ /* 0x000fe200000006ff */
[----:B------:R-:W-:Y:S01]  /*15c0*/  FADD.FTZ R162, R133, R162 ;  /* 0x000000a285a27221 */ /* 0x000fe20000010000 */
[C---:B------:R-:W-:Y:S01]  /*15d0*/  FFMA.FTZ R174, R134.reuse, R133, R174 ;  /* 0x0000008586ae7223 */ /* 0x040fe200000100ae */
        /* <DEDUP_REMOVED lines=12> */
[----:B------:R-:W-:Y:S01]  /*16a0*/  FADD.FTZ R33, RZ, R232 ;  /* 0x000000e8ff217221 */ /* 0x000fe20000010000 */
[----:B------:R-:W-:-:S03]  /*16b0*/  FADD.FTZ R4, R34, R4 ;  /* 0x0000000422047221 */ /* 0x000fc60000010000 */
[----:B------:R-:W-:Y:S01]  /*16c0*/  FADD.FTZ R33, R236, R33 ;  /* 0x00000021ec217221 */ /* 0x000fe20000010000 */
[----:B------:R-:W-:Y:S01]  /*16d0*/  FFMA.FTZ R21, R244, R34, R21 ;  /* 0x00000022f4157223 */ /* 0x000fe20000010015 */
[----:B------:R-:W-:Y:S02]  /*16e0*/  SHF.L.U32 R34, R137, 0x10, RZ ;  /* 0x0000001089227819 */ /* 0x000fe400000006ff */
[----:B------:R-:W-:Y:S01]  /*16f0*/  FADD.FTZ R33, R234, R33 ;  /* 0x00000021ea217221 */ /* 0x000fe20000010000 */
[----:B------:R-:W-:Y:S01]  /*1700*/  FMUL.FTZ R131, R231, R32 ;  /* 0x00000020e7837220 */ /* 0x000fe20000410000 */
[----:B------:R-:W-:Y:S01]  /*1710*/  PRMT R100, R100, 0x7632, R100 ;  /* 0x0000763264647816 */ /* 0x000fe20000000064 */
[----:B------:R-:W-:Y:S01]  /*1720*/  FADD.FTZ R32, -R240, R93 ;  /* 0x0000005df0207221 */ /* 0x000fe20000010100 */
[----:B------:R-:W-:Y:S01]  /*1730*/  SHF.L.U32 R35, R101, 0x10, RZ ;  /* 0x0000001065237819 */ /* 0x000fe200000006ff */
[----:B------:R-:W-:Y:S01]  /*1740*/  FADD.FTZ R33, R238, R33 ;  /* 0x00000021ee217221 */ /* 0x000fe20000010000 */
[----:B------:R-:W-:Y:S01]  /*1750*/  FMUL.FTZ R37, R82, R34 ;  /* 0x0000002252257220 */ /* 0x000fe20000410000 */
[----:B------:R-:W-:Y:S01]  /*1760*/  SHF.L.U32 R36, R100, 0x10, RZ ;  /* 0x0000001064247819 */ /* 0x000fe200000006ff */
[----:B------:R-:W-:Y:S01]  /*1770*/  FMUL.FTZ R100, R231, R32 ;  /* 0x00000020e7647220 */ /* 0x000fe20000410000 */
[----:B------:R-:W-:Y:S01]  /*1780*/  FADD.FTZ R32, R152, R33 ;  /* 0x0000002198207221 */ /* 0x000fe20000010000 */
[----:B------:R-:W-:Y:S01]  /*1790*/  FADD.FTZ R30, R35, R30 ;  /* 0x0000001e231e7221 */ /* 0x000fe20000010000 */
[-C--:B------:R-:W-:Y:S01]  /*17a0*/  FFMA.FTZ R170, R131, R35.reuse, R170 ;  /* 0x0000002383aa7223 */ /* 0x080fe200000100aa */
[----:B------:R-:W-:Y:S01]  /*17b0*/  FFMA.FTZ R92, R58, R35, R37 ;  /* 0x000000233a5c7223 */ /* 0x000fe20000010025 */
[----:B------:R-:W-:Y:S01]  /*17c0*/  PRMT R35, R136, 0x7632, R35 ;  /* 0x0000763288237816 */ /* 0x000fe20000000023 */
[----:B------:R-:W-:Y:S01]  /*17d0*/  FADD.FTZ R33, R153, R32 ;  /* 0x0000002099217221 */ /* 0x000fe20000010000 */
[----:B------:R-:W-:-:S02]  /*17e0*/  FFMA.FTZ R32, R233, R232, RZ ;  /* 0x000000e8e9207223 */ /* 0x000fc400000100ff */
[----:B------:R-:W-:Y:S01]  /*17f0*/  SHF.L.U32 R35, R35, 0x10, RZ ;  /* 0x0000001023237819 */ /* 0x000fe200000006ff */
[----:B------:R-:W-:Y:S01]  /*1800*/  FADD.FTZ R33, R154, R33 ;  /* 0x000000219a217221 */ /* 0x000fe20000010000 */
[----:B------:R-:W-:Y:S01]  /*1810*/  FADD.FTZ R203, R38, R203 ;  /* 0x000000cb26cb7221 */ /* 0x000fe20000010000 */
[----:B------:R-:W-:Y:S01]  /*1820*/  FFMA.FTZ R204, R243, R38, R204 ;  /* 0x00000026f3cc7223 */ /* 0x000fe200000100cc */
[----:B------:R-:W-:Y:S01]  /*1830*/  FFMA.FTZ R32, R237, R236, R32 ;  /* 0x000000eced207223 */ /* 0x000fe20000010020 */
[----:B------:R-:W-:Y:S01]  /*1840*/  FMUL.FTZ R38, R81, R35 ;  /* 0x0000002351267220 */ /* 0x000fe20000410000 */
[----:B------:R-:W-:Y:S02]  /*1850*/  FADD.FTZ R33, R242, R33 ;  /* 0x00000021f2217221 */ /* 0x000fe40000010000 */
[----:B------:R-:W-:Y:S01]  /*1860*/  FFMA.FTZ R32, R235, R234, R32 ;  /* 0x000000eaeb207223 */ /* 0x000fe20000010020 */
[----:B------:R-:W-:Y:S01]  /*1870*/  FFMA.FTZ R93, R57, R36, R38 ;  /* 0x00000024395d7223 */ /* 0x000fe20000010026 */
[----:B------:R-:W-:-:S02]  /*1880*/  FADD.FTZ R38, R96, R33 ;  /* 0x0000002160267221 */ /* 0x000fc40000010000 */
[----:B------:R-:W-:Y:S01]  /*1890*/  FFMA.FTZ R32, R239, R238, R32 ;  /* 0x000000eeef207223 */ /* 0x000fe20000010020 */
[----:B------:R-:W-:Y:S01]  /*18a0*/  FFMA.FTZ R171, R100, R36, R171 ;  /* 0x0000002464ab7223 */ /* 0x000fe200000100ab */
[----:B------:R-:W-:Y:S01]  /*18b0*/  FADD.FTZ R33, R97, R38 ;  /* 0x0000002661217221 */ /* 0x000fe20000010000 */
[----:B------:R-:W-:Y:S01]  /*18c0*/  FADD.FTZ R31, R36, R31 ;  /* 0x0000001f241f7221 */ /* 0x000fe20000010000 */
[----:B------:R-:W-:Y:S01]  /*18d0*/  PRMT R36, R137, 0x7632, R36 ;  /* 0x0000763289247816 */ /* 0x000fe20000000024 */
[----:B------:R-:W-:Y:S01]  /*18e0*/  FFMA.FTZ R32, R241, R152, R32 ;  /* 0x00000098f1207223 */ /* 0x000fe20000010020 */
[----:B------:R-:W-:Y:S01]  /*18f0*/  FADD.FTZ R38, R98, R33 ;  /* 0x0000002162267221 */ /* 0x000fe20000010000 */
[----:B------:R-:W-:Y:S01]  /*1900*/  PRMT R101, R101, 0x7632, R101 ;  /* 0x0000763265657816 */ /* 0x000fe20000000065 */
[----:B------:R-:W-:Y:S01]  /*1910*/  FADD.FTZ R136, -R240, R95 ;  /* 0x0000005ff0887221 */ /* 0x000fe20000010100 */
[----:B------:R-:W-:Y:S01]  /*1920*/  SHF.L.U32 R36, R36, 0x10, RZ ;  /* 0x0000001024247819 */ /* 0x000fe200000006ff */
[----:B------:R-:W-:Y:S01]  /*1930*/  FFMA.FTZ R32, R243, R153, R32 ;  /* 0x00000099f3207223 */ /* 0x000fe20000010020 */
[----:B------:R-:W-:Y:S01]  /*1940*/  FADD.FTZ R33, R99, R38 ;  /* 0x0000002663217221 */ /* 0x000fe20000010000 */
[----:B------:R-:W-:Y:S01]  /*1950*/  FFMA.FTZ R188, R251, R88, R188 ;  /* 0x00000058fbbc7223 */ /* 0x000fe200000100bc */
[----:B------:R-:W-:Y:S01]  /*1960*/  FADD.FTZ R187, R88, R187 ;  /* 0x000000bb58bb7221 */ /* 0x000fe20000010000 */
[----:B------:R-:W-:Y:S01]  /*1970*/  SHF.L.U32 R88, R101, 0x10, RZ ;  /* 0x0000001065587819 */ /* 0x000fe200000006ff */
[----:B------:R-:W-:Y:S01]  /*1980*/  FMUL.FTZ R136, R231, R136 ;  /* 0x00000088e7887220 */ /* 0x000fe20000410000 */
[----:B------:R-:W-:Y:S01]  /*1990*/  FFMA.FTZ R32, R245, R154, R32 ;  /* 0x0000009af5207223 */ /* 0x000fe20000010020 */
[----:B------:R-:W-:Y:S01]  /*19a0*/  FMUL.FTZ R246, R83, R36 ;  /* 0x0000002453f67220 */ /* 0x000fe20000410000 */
[----:B------:R-:W-:Y:S01]  /*19b0*/  FADD.FTZ R33, R128, R33 ;  /* 0x0000002180217221 */ /* 0x000fe20000010000 */
[-C--:B------:R-:W-:Y:S01]  /*19c0*/  FFMA.FTZ R169, R136, R88.reuse, R169 ;  /* 0x0000005888a97223 */ /* 0x080fe200000100a9 */
[----:B------:R-:W-:Y:S01]  /*19d0*/  FADD.FTZ R29, R88, R29 ;  /* 0x0000001d581d7221 */ /* 0x000fe20000010000 */
[----:B------:R-:W-:Y:S01]  /*19e0*/  FFMA.FTZ R95, R59, R88, R246 ;  /* 0x000000583b5f7223 */ /* 0x000fe200000100f6 */
[----:B------:R-:W-:Y:S01]  /*19f0*/  FFMA.FTZ R32, R249, R242, R32 ;  /* 0x000000f2f9207223 */ /* 0x000fe20000010020 */
[----:B------:R-:W-:Y:S01]  /*1a00*/  FADD.FTZ R88, R90, R33 ;  /* 0x000000215a587221 */ /* 0x000fe20000010000 */
[----:B------:R-:W-:-:S02]  /*1a10*/  PRMT R38, R102, 0x7632, R38 ;  /* 0x0000763266267816 */ /* 0x000fc40000000026 */
[----:B------:R-:W-:Y:S01]  /*1a20*/  SHF.L.U32 R37, R102, 0x10, RZ ;  /* 0x0000001066257819 */ /* 0x000fe200000006ff */
[----:B------:R-:W-:Y:S01]  /*1a30*/  FFMA.FTZ R32, R155, R96, R32 ;  /* 0x000000609b207223 */ /* 0x000fe20000010020 */
[----:B------:R-:W-:-:S03]  /*1a40*/  FADD.FTZ R102, R133, R88 ;  /* 0x0000005885667221 */ /* 0x000fc60000010000 */
[----:B------:R-:W-:Y:S01]  /*1a50*/  FFMA.FTZ R32, R251, R97, R32 ;  /* 0x00000061fb207223 */ /* 0x000fe20000010020 */
[----:B------:R-:W-:-:S03]  /*1a60*/  FADD.FTZ R33, R135, R102 ;  /* 0x0000006687217221 */ /* 0x000fc60000010000 */
[----:B------:R-:W-:Y:S01]  /*1a70*/  FFMA.FTZ R32, R247, R98, R32 ;  /* 0x00000062f7207223 */ /* 0x000fe20000010020 */
        /* <DEDUP_REMOVED lines=8> */
[----:B------:R-:W-:Y:S02]  /*1b00*/  FFMA.FTZ R33, R132, R128, R33 ;  /* 0x0000008084217223 */ /* 0x000fe40000010021 */
[----:B------:R-:W-:Y:S01]  /*1b10*/  FMUL.FTZ R137, R84, R88 ;  /* 0x0000005854897220 */ /* 0x000fe20000410000 */
[----:B------:R-:W-:Y:S01]  /*1b20*/  FADD.FTZ R32, R39, R92 ;  /* 0x0000005c27207221 */ /* 0x000fe20000010000 */
[C---:B------:R-:W-:Y:S01]  /*1b30*/  SHF.L.U32 R252, R139.reuse, 0x10, RZ ;  /* 0x000000108bfc7819 */ /* 0x040fe200000006ff */
[----:B------:R-:W-:Y:S01]  /*1b40*/  FFMA.FTZ R33, R130, R90, R33 ;  /* 0x0000005a82217223 */ /* 0x000fe20000010021 */
[----:B------:R-:W-:Y:S01]  /*1b50*/  PRMT R248, R139, 0x7632, R248 ;  /* 0x000076328bf87816 */ /* 0x000fe200000000f8 */
[----:B------:R-:W-:Y:S01]  /*1b60*/  FFMA.FTZ R137, R60, R37, R137 ;  /* 0x000000253c897223 */ /* 0x000fe20000010089 */
[----:B------:R-:W-:Y:S01]  /*1b70*/  SHF.L.U32 R38, R38, 0x10, RZ ;  /* 0x0000001026267819 */ /* 0x000fe200000006ff */
[----:B------:R-:W-:Y:S01]  /*1b80*/  FADD.FTZ R32, R32, R95 ;  /* 0x0000005f20207221 */ /* 0x000fe20000010000 */
[----:B------:R-:W-:Y:S01]  /*1b90*/  FMUL.FTZ R138, R85, R89 ;  /* 0x00000059558a7220 */ /* 0x000fe20000410000 */
[C---:B------:R-:W-:Y:S01]  /*1ba0*/  SHF.L.U32 R246, R103.reuse, 0x10, RZ ;  /* 0x0000001067f67819 */ /* 0x040fe200000006ff */
[----:B------:R-:W-:Y:S01]  /*1bb0*/  FMUL.FTZ R39, R86, R252 ;  /* 0x000000fc56277220 */ /* 0x000fe20000410000 */
[----:B------:R-:W-:Y:S01]  /*1bc0*/  PRMT R250, R103, 0x7632, R250 ;  /* 0x0000763267fa7816 */ /* 0x000fe200000000fa */
[----:B------:R-:W-:Y:S01]  /*1bd0*/  FFMA.FTZ R33, R134, R133, R33 ;  /* 0x0000008586217223 */ /* 0x000fe20000010021 */
[----:B------:R-:W-:Y:S01]  /*1be0*/  SHF.L.U32 R248, R248, 0x10, RZ ;  /* 0x00000010f8f87819 */ /* 0x000fe200000006ff */
[----:B------:R-:W-:Y:S01]  /*1bf0*/  FFMA.FTZ R103, R61, R38, R138 ;  /* 0x000000263d677223 */ /* 0x000fe2000001008a */
[----:B------:R-:W-:Y:S01]  /*1c00*/  FADD.FTZ R32, R32, R137 ;  /* 0x0000008920207221 */ /* 0x000fe20000010000 */
[----:B------:R-:W-:Y:S01]  /*1c10*/  SHF.L.U32 R250, R250, 0x10, RZ ;  /* 0x00000010fafa7819 */ /* 0x000fe200000006ff */
[----:B------:R-:W-:Y:S01]  /*1c20*/  FFMA.FTZ R102, R62, R246, R39 ;  /* 0x000000f63e667223 */ /* 0x000fe20000010027 */
[----:B------:R-:W-:Y:S01]  /*1c30*/  FFMA.FTZ R33, R244, R135, R33 ;  /* 0x00000087f4217223 */ /* 0x000fe20000010021 */
[----:B------:R-:W-:Y:S01]  /*1c40*/  FMUL.FTZ R138, R87, R248 ;  /* 0x000000f8578a7220 */ /* 0x000fe20000410000 */
[----:B------:R-:W-:-:S02]  /*1c50*/  FADD.FTZ R39, R32, R103 ;  /* 0x0000006720277221 */ /* 0x000fc40000010000 */
[----:B------:R-:W-:Y:S01]  /*1c60*/  FFMA.FTZ R33, R91, R94, R33 ;  /* 0x0000005e5b217223 */ /* 0x000fe20000010021 */
[----:B------:R-:W-:Y:S01]  /*1c70*/  FFMA.FTZ R101, R63, R250, R138 ;  /* 0x000000fa3f657223 */ /* 0x000fe2000001008a */
[----:B------:R-:W-:Y:S02]  /*1c80*/  FADD.FTZ R32, R39, R102 ;  /* 0x0000006627207221 */ /* 0x000fe40000010000 */
[----:B------:R-:W-:Y:S02]  /*1c90*/  FFMA.FTZ R33, R100, R93, R33 ;  /* 0x0000005d64217223 */ /* 0x000fe40000010021 */
[----:B------:R-:W-:Y:S02]  /*1ca0*/  FADD.FTZ R32, R32, R101 ;  /* 0x0000006520207221 */ /* 0x000fe40000010000 */
[----:B------:R-:W-:-:S03]  /*1cb0*/  FFMA.FTZ R39, R131, R92, R33 ;  /* 0x0000005c83277223 */ /* 0x000fc60000010021 */
        /* <DEDUP_REMOVED lines=45> */
.L_x_1343:
[----:B------:R-:W-:Y:S05]  /*1f90*/  BSYNC.RECONVERGENT B0 ;  /* 0x0000000000007941 */ /* 0x000fea0003800200 */
.L_x_1342:
        /* <DEDUP_REMOVED lines=86> */
.L_x_1346:
        /* <DEDUP_REMOVED lines=33> */
.L_x_1345:
        /* <DEDUP_REMOVED lines=32> */
.L_x_1348:
        /* <DEDUP_REMOVED lines=33> */
.L_x_1344:
        /* <DEDUP_REMOVED lines=37> */
.L_x_1350:
        /* <DEDUP_REMOVED lines=33> */
.L_x_1349:
        /* <DEDUP_REMOVED lines=32> */
.L_x_1351:
        /* <DEDUP_REMOVED lines=32> */
.L_x_1347:
        /* <DEDUP_REMOVED lines=50> */
.L_x_1354:
        /* <DEDUP_REMOVED lines=29> */
.L_x_1353:
        /* <DEDUP_REMOVED lines=34> */
.L_x_1356:
        /* <DEDUP_REMOVED lines=29> */
.L_x_1352:
        /* <DEDUP_REMOVED lines=35> */
.L_x_1358:
        /* <DEDUP_REMOVED lines=29> */
.L_x_1357:
        /* <DEDUP_REMOVED lines=34> */
.L_x_1359:
        /* <DEDUP_REMOVED lines=28> */
.L_x_1355:
        /* <DEDUP_REMOVED lines=45> */
.L_x_1362:
        /* <DEDUP_REMOVED lines=29> */
.L_x_1361:
        /* <DEDUP_REMOVED lines=34> */
.L_x_1364:
        /* <DEDUP_REMOVED lines=29> */
.L_x_1360:
        /* <DEDUP_REMOVED lines=35> */
.L_x_1366:
        /* <DEDUP_REMOVED lines=29> */
.L_x_1365:
        /* <DEDUP_REMOVED lines=34> */
.L_x_1367:
        /* <DEDUP_REMOVED lines=28> */
.L_x_1363:
        /* <DEDUP_REMOVED lines=102> */
.L_x_1341:
[----:B------:R-:W1:Y:S01]  /*5b10*/  S2R R15, SR_TID.X ;  /* 0x00000000000f7919 */ /* 0x000e620000002100 */
[----:B------:R-:W2:Y:S08]  /*5b20*/  LDC R0, c[0x0][0x388] ;  /* 0x0000e200ff007b82 */ /* 0x000eb00000000800 */
[----:B------:R-:W3:Y:S08]  /*5b30*/  LDC.64 R2, c[0x0][0x440] ;  /* 0x00011000ff027b82 */ /* 0x000ef00000000a00 */
[----:B------:R-:W4:Y:S08]  /*5b40*/  LDC.64 R8, c[0x0][0x448] ;  /* 0x00011200ff087b82 */ /* 0x000f300000000a00 */
[----:B------:R-:W0:Y:S01]  /*5b50*/  LDC.64 R10, c[0x0][0x450] ;  /* 0x00011400ff0a7b82 */ /* 0x000e220000000a00 */
[----:B--2---:R-:W-:-:S05]  /*5b60*/  IMAD R0, R0, UR11, RZ ;  /* 0x0000000b00007c24 */ /* 0x004fca000f8e02ff */
[----:B-1----:R-:W-:Y:S02]  /*5b70*/  LEA.HI R15, R0, R15, RZ, 0x1d ;  /* 0x0000000f000f7211 */ /* 0x002fe400078fe8ff */
[----:B------:R-:W1:Y:S03]  /*5b80*/  LDC.64 R12, c[0x0][0x458] ;  /* 0x00011600ff0c7b82 */ /* 0x000e660000000a00 */
[----:B---3--:R-:W-:-:S04]  /*5b90*/  IMAD.WIDE.U32 R2, R15, 0x20, R2 ;  /* 0x000000200f027825 */ /* 0x008fc800078e0002 */
[C---:B----4-:R-:W-:Y:S01]  /*5ba0*/  IMAD.WIDE.U32 R8, R15.reuse, 0x20, R8 ;  /* 0x000000200f087825 */ /* 0x050fe200078e0008 */
[----:B0-----:R-:W-:Y:S04]  /*5bb0*/  STG.E.128 desc[UR12][R2.64], R44 ;  /* 0x0000002c02007986 */ /* 0x001fe8000c101d0c */
[----:B------:R-:W-:Y:S01]  /*5bc0*/  STG.E.128 desc[UR12][R2.64+0x10], R48 ;  /* 0x0000103002007986 */ /* 0x000fe2000c101d0c */
[----:B------:R-:W-:-:S03]  /*5bd0*/  IMAD.WIDE.U32 R10, R15, 0x20, R10 ;  /* 0x000000200f0a7825 */ /* 0x000fc600078e000a */
        /* <DEDUP_REMOVED lines=24> */
.L_x_1369:
        /* <DEDUP_REMOVED lines=10> */
.L_x_3821:


//--------------------- .text._ZN10layer_norm31ln_parallel_residual_bwd_kernelINS_13Kernel_traitsIf13__nv_bfloat16fS2_fjLj3072ELj1ELj1ELj4ELj16ENS_18Kernel_traits_baseILj3072EfS2_fS2_fjLj128EEEEELb0ELb1ELb0EEEvNS_9BwdParamsE --------------------------
	.section	.text._ZN10layer_norm31ln_parallel_residual_bwd_kernelINS_13Kernel_traitsIf13__nv_bfloat16fS2_fjLj3072ELj1ELj1ELj4ELj16ENS_18Kernel_traits_baseILj3072EfS2_fS2_fjLj128EEEEELb0ELb1ELb0EEEvNS_9BwdParamsE,"ax",@progbits
	.align	128
        .global         _ZN10layer_norm31ln_parallel_residual_bwd_kernelINS_13Kernel_traitsIf13__nv_bfloat16fS2_fjLj3072ELj1ELj1ELj4ELj16ENS_18Kernel_traits_baseILj3072EfS2_fS2_fjLj128EEEEELb0ELb1ELb0EEEvNS_9BwdParamsE
        .type           _ZN10layer_norm31ln_parallel_residual_bwd_kernelINS_13Kernel_traitsIf13__nv_bfloat16fS2_fjLj3072ELj1ELj1ELj4ELj16ENS_18Kernel_traits_baseILj3072EfS2_fS2_fjLj128EEEEELb0ELb1ELb0EEEvNS_9BwdParamsE,@function
        .size           _ZN10layer_norm31ln_parallel_residual_bwd_kernelINS_13Kernel_traitsIf13__nv_bfloat16fS2_fjLj3072ELj1ELj1ELj4ELj16ENS_18Kernel_traits_baseILj3072EfS2_fS2_fjLj128EEEEELb0ELb1ELb0EEEvNS_9BwdParamsE,(.L_x_3822 - _ZN10layer_norm31ln_parallel_residual_bwd_kernelINS_13Kernel_traitsIf13__nv_bfloat16fS2_fjLj3072ELj1ELj1ELj4ELj16ENS_18Kernel_traits_baseILj3072EfS2_fS2_fjLj128EEEEELb0ELb1ELb0EEEvNS_9BwdParamsE)
        .other          _ZN10layer_norm31ln_parallel_residual_bwd_kernelINS_13Kernel_traitsIf13__nv_bfloat16fS2_fjLj3072ELj1ELj1ELj4ELj16ENS_18Kernel_traits_baseILj3072EfS2_fS2_fjLj128EEEEELb0ELb1ELb0EEEvNS_9BwdParamsE,@"STO_CUDA_ENTRY STV_DEFAULT"
_ZN10layer_norm31ln_parallel_residual_bwd_kernelINS_13Kernel_traitsIf13__nv_bfloat16fS2_fjLj3072ELj1ELj1ELj4ELj16ENS_18Kernel_traits_baseILj3072EfS2_fS2_fjLj128EEEEELb0ELb1ELb0EEEvNS_9BwdParamsE:
.text._ZN10layer_norm31ln_parallel_residual_bwd_kernelINS_13Kernel_traitsIf13__nv_bfloat16fS2_fjLj3072ELj1ELj1ELj4ELj16ENS_18Kernel_traits_baseILj3072EfS2_fS2_fjLj128EEEEELb0ELb1ELb0EEEvNS_9BwdParamsE:
        /* <DEDUP_REMOVED lines=22> */
[----:B------:R-:W-:Y:S02]  /*0160*/  @P4 IADD3 R11, PT, PT, R11, 0x80, RZ ;  /* 0x000000800b0b4810 */ /* 0x000fe40007ffe0ff */
[----:B------:R1:W5:Y:S04]  /*0170*/  @P5 LDG.E.128 R84, desc[UR20][R2.64+0x10] ;  /* 0x0000101402545981 */ /* 0x000368000c1e1d00 */
[----:B------:R1:W5:Y:S01]  /*0180*/  @P4 LDG.E.128 R80, desc[UR20][R6.64] ;  /* 0x0000001406504981 */ /* 0x000362000c1e1d00 */
[----:B----4-:R-:W-:-:S03]  /*0190*/  @P3 IMAD.WIDE.U32 R4, R11, 0x20, R8 ;  /* 0x000000200b043825 */ /* 0x010fc600078e0008 */
[----:B------:R1:W5:Y:S04]  /*01a0*/  @P4 LDG.E.128 R76, desc[UR20][R6.64+0x10] ;  /* 0x00001014064c4981 */ /* 0x000368000c1e1d00 */
[----:B------:R1:W5:Y:S04]  /*01b0*/  @P3 LDG.E.128 R72, desc[UR20][R4.64] ;  /* 0x0000001404483981 */ /* 0x000368000c1e1d00 */
[----:B------:R1:W5:Y:S01]  /*01c0*/  @P3 LDG.E.128 R68, desc[UR20][R4.64+0x10] ;  /* 0x0000101404443981 */ /* 0x000362000c1e1d00 */
        /* <DEDUP_REMOVED lines=25> */
[----:B-1----:R-:W-:Y:S06]  /*0360*/  BRA.U UP0, `(.L_x_1370) ;  /* 0x0000004d006c7547 */ /* 0x002fec000b800000 */
        /* <DEDUP_REMOVED lines=36> */
.L_x_1409:
[----:B0-----:R-:W-:Y:S02]  /*05b0*/  UIMAD.WIDE UR18, UR9, 0x4, UR14 ;  /* 0x00000004091278a5 */ /* 0x001fe4000f8e020e */
[----:B------:R-:W-:-:S04]  /*05c0*/  UIMAD.WIDE UR4, UR9, 0x4, UR12 ;  /* 0x00000004090478a5 */ /* 0x000fc8000f8e020c */
[----:B---34-:R-:W-:Y:S02]  /*05d0*/  MOV R114, UR18 ;  /* 0x0000001200727c02 */ /* 0x018fe40008000f00 */
[----:B------:R-:W-:Y:S02]  /*05e0*/  MOV R115, UR19 ;  /* 0x0000001300737c02 */ /* 0x000fe40008000f00 */
[----:B------:R-:W-:Y:S02]  /*05f0*/  MOV R112, UR4 ;  /* 0x0000000400707c02 */ /* 0x000fe40008000f00 */
[----:B------:R-:W-:Y:S01]  /*0600*/  MOV R113, UR5 ;  /* 0x0000000500717c02 */ /* 0x000fe20008000f00 */
[----:B------:R-:W2:Y:S04]  /*0610*/  LDG.E R114, desc[UR20][R114.64] ;  /* 0x0000001472727981 */ /* 0x000ea8000c1e1900 */
[----:B------:R-:W3:Y:S01]  /*0620*/  LDG.E R112, desc[UR20][R112.64] ;  /* 0x0000001470707981 */ /* 0x000ee2000c1e1900 */
        /* <DEDUP_REMOVED lines=10> */
[----:B--2---:R-:W-:Y:S02]  /*06d0*/  R2UR UR18, R114 ;  /* 0x00000000721272ca */ /* 0x004fe400000e0000 */
[----:B---3--:R-:W-:Y:S01]  /*06e0*/  FSEL R171, R112, RZ, !P2 ;  /* 0x000000ff70ab7208 */ /* 0x008fe20005000000 */
[----:B------:R-:W-:-:S12]  /*06f0*/  @!P5 BRA `(.L_x_1372) ;  /* 0x000000040048d947 */ /* 0x000fd80003800000 */
[----:B------:R-:W0:Y:S08]  /*0700*/  LDC.64 R126, c[0x0][0x3a8] ;  /* 0x0000ea00ff7e7b82 */ /* 0x000e300000000a00 */
[----:B------:R-:W2:Y:S01]  /*0710*/  LDC.64 R116, c[0x0][0x428] ;  /* 0x00010a00ff747b82 */ /* 0x000ea20000000a00 */
[----:B0-----:R-:W-:-:S05]  /*0720*/  IMAD.WIDE.U32 R126, R2, 0x20, R126 ;  /* 0x00000020027e7825 */ /* 0x001fca00078e007e */
[----:B------:R-:W3:Y:S01]  /*0730*/  LDG.E.128 R112, desc[UR20][R126.64] ;  /* 0x000000147e707981 */ /* 0x000ee2000c1e1d00 */
[----:B--2---:R-:W-:-:S03]  /*0740*/  IMAD.WIDE.U32 R116, R2, 0x10, R116 ;  /* 0x0000001002747825 */ /* 0x004fc600078e0074 */
[----:B------:R-:W2:Y:S04]  /*0750*/  LDG.E.128 R120, desc[UR20][R126.64+0x10] ;  /* 0x000010147e787981 */ /* 0x000ea8000c1e1d00 */
[----:B------:R-:W2:Y:S01]  /*0760*/  LDG.E.128 R116, desc[UR20][R116.64] ;  /* 0x0000001474747981 */ /* 0x000ea2000c1e1d00 */
[----:B----4-:R-:W-:-:S04]  /*0770*/  ISETP.NE.U32.AND P0, PT, RZ, UR24, PT ;  /* 0x00000018ff007c0c */ /* 0x010fc8000bf05070 */
[----:B------:R-:W-:-:S13]  /*0780*/  ISETP.NE.AND.EX P0, PT, RZ, UR25, PT, P0 ;  /* 0x00000019ff007c0c */ /* 0x000fda000bf05300 */
[----:B------:R-:W0:Y:S02]  /*0790*/  @P0 LDC.64 R124, c[0x0][0x438] ;  /* 0x00010e00ff7c0b82 */ /* 0x000e240000000a00 */
[----:B0-----:R-:W-:-:S05]  /*07a0*/  @P0 IMAD.WIDE.U32 R124, R2, 0x20, R124 ;  /* 0x00000020027c0825 */ /* 0x001fca00078e007c */
[----:B------:R-:W5:Y:S04]  /*07b0*/  @P0 LDG.E.128 R16, desc[UR20][R124.64] ;  /* 0x000000147c100981 */ /* 0x000f68000c1e1d00 */
[----:B------:R0:W5:Y:S01]  /*07c0*/  @P0 LDG.E.128 R12, desc[UR20][R124.64+0x10] ;  /* 0x000010147c0c0981 */ /* 0x000162000c1e1d00 */
[----:B------:R-:W-:Y:S01]  /*07d0*/  IADD3 R175, PT, PT, R2, 0x80, RZ ;  /* 0x0000008002af7810 */ /* 0x000fe20007ffe0ff */
[C---:B---3--:R-:W-:Y:S01]  /*07e0*/  FADD.FTZ R3, -R171.reuse, R112 ;  /* 0x00000070ab037221 */ /* 0x048fe20000010100 */
[C---:B------:R-:W-:Y:S01]  /*07f0*/  FADD.FTZ R128, -R171.reuse, R113 ;  /* 0x00000071ab807221 */ /* 0x040fe20000010100 */
[----:B--2---:R-:W-:Y:S01]  /*0800*/  FADD.FTZ R120, -R171, R120 ;  /* 0x00000078ab787221 */ /* 0x004fe20000010100 */
[C---:B------:R-:W-:Y:S02]  /*0810*/  PRMT R112, R116.reuse, 0x7632, R112 ;  /* 0x0000763274707816 */ /* 0x040fe40000000070 */
[----:B------:R-:W-:Y:S01]  /*0820*/  SHF.L.U32 R113, R116, 0x10, RZ ;  /* 0x0000001074717819 */ /* 0x000fe200000006ff */
[----:B------:R-:W-:Y:S01]  /*0830*/  FMUL.FTZ R127, R120, UR18 ;  /* 0x00000012787f7c20 */ /* 0x000fe20008410000 */
[----:B------:R-:W-:Y:S01]  /*0840*/  SHF.L.U32 R131, R118, 0x10, RZ ;  /* 0x0000001076837819 */ /* 0x000fe200000006ff */
[----:B0-----:R-:W-:Y:S01]  /*0850*/  FMUL.FTZ R124, R128, UR18 ;  /* 0x00000012807c7c20 */ /* 0x001fe20008410000 */
[----:B------:R-:W-:Y:S01]  /*0860*/  SHF.L.U32 R112, R112, 0x10, RZ ;  /* 0x0000001070707819 */ /* 0x000fe200000006ff */
[----:B------:R-:W-:Y:S01]  /*0870*/  FMUL.FTZ R3, R3, UR18 ;  /* 0x0000001203037c20 */ /* 0x000fe20008410000 */
[----:B-----5:R-:W-:Y:S01]  /*0880*/  FMUL.FTZ R128, R88, R113 ;  /* 0x0000007158807220 */ /* 0x020fe20000410000 */
[C---:B------:R-:W-:Y:S01]  /*0890*/  FADD.FTZ R114, -R171.reuse, R114 ;  /* 0x00000072ab727221 */ /* 0x040fe20000010100 */
[----:B------:R-:W-:Y:S01]  /*08a0*/  FADD.FTZ R129, -R171, R115 ;  /* 0x00000073ab817221 */ /* 0x000fe20000010100 */
[----:B------:R-:W-:Y:S01]  /*08b0*/  FADD.FTZ R36, R36, R131 ;  /* 0x0000008324247221 */ /* 0x000fe20000010000 */
[-C--:B------:R-:W-:Y:S01]  /*08c0*/  FFMA.FTZ R60, R127, R131.reuse, R60 ;  /* 0x000000837f3c7223 */ /* 0x080fe2000001003c */
[----:B------:R-:W-:Y:S01]  /*08d0*/  FMUL.FTZ R132, R84, R131 ;  /* 0x0000008354847220 */ /* 0x000fe20000410000 */
[----:B------:R-:W-:Y:S01]  /*08e0*/  PRMT R115, R117, 0x7632, R115 ;  /* 0x0000763275737816 */ /* 0x000fe20000000073 */
[-C--:B------:R-:W-:Y:S01]  /*08f0*/  FFMA.FTZ R65, R124, R112.reuse, R65 ;  /* 0x000000707c417223 */ /* 0x080fe20000010041 */
[----:B------:R-:W-:Y:S01]  /*0900*/  FADD.FTZ R41, R41, R112 ;  /* 0x0000007029297221 */ /* 0x000fe20000010000 */
[----:B------:R-:W-:Y:S01]  /*0910*/  FMUL.FTZ R131, R89, R112 ;  /* 0x0000007059837220 */ /* 0x000fe20000410000 */
[----:B------:R-:W-:Y:S01]  /*0920*/  SHF.L.U32 R117, R117, 0x10, RZ ;  /* 0x0000001075757819 */ /* 0x000fe200000006ff */
[----:B------:R-:W-:Y:S01]  /*0930*/  FADD.FTZ R40, R40, R113 ;  /* 0x0000007128287221 */ /* 0x000fe20000010000 */
[C---:B------:R-:W-:Y:S01]  /*0940*/  FFMA.FTZ R64, R3.reuse, R113, R64 ;  /* 0x0000007103407223 */ /* 0x040fe20000010040 */
[----:B------:R-:W-:Y:S01]  /*0950*/  FADD.FTZ R112, RZ, R128 ;  /* 0x00000080ff707221 */ /* 0x000fe20000010000 */
[----:B------:R-:W-:Y:S01]  /*0960*/  FFMA.FTZ R113, R3, R128, RZ ;  /* 0x0000008003717223 */ /* 0x000fe200000100ff */
[----:B------:R-:W-:Y:S01]  /*0970*/  FMUL.FTZ R125, R114, UR18 ;  /* 0x00000012727d7c20 */ /* 0x000fe20008410000 */
[----:B------:R-:W-:Y:S01]  /*0980*/  SHF.L.U32 R114, R115, 0x10, RZ ;  /* 0x0000001073727819 */ /* 0x000fe200000006ff */
[----:B------:R-:W-:Y:S01]  /*0990*/  FMUL.FTZ R126, R129, UR18 ;  /* 0x00000012817e7c20 */ /* 0x000fe20008410000 */
[----:B------:R-:W-:Y:S01]  /*09a0*/  FADD.FTZ R115, R112, R131 ;  /* 0x0000008370737221 */ /* 0x000fe20000010000 */
[----:B------:R-:W-:Y:S01]  /*09b0*/  FMUL.FTZ R130, R90, R117 ;  /* 0x000000755a827220 */ /* 0x000fe20000410000 */
[----:B------:R-:W-:Y:S01]  /*09c0*/  FFMA.FTZ R112, R124, R131, R113 ;  /* 0x000000837c707223 */ /* 0x000fe20000010071 */
[----:B------:R-:W-:Y:S01]  /*09d0*/  PRMT R116, R118, 0x7632, R116 ;  /* 0x0000763276747816 */ /* 0x000fe20000000074 */
[-C--:B------:R-:W-:Y:S01]  /*09e0*/  FFMA.FTZ R67, R126, R114.reuse, R67 ;  /* 0x000000727e437223 */ /* 0x080fe20000010043 */
[----:B------:R-:W-:Y:S01]  /*09f0*/  FADD.FTZ R43, R43, R114 ;  /* 0x000000722b2b7221 */ /* 0x000fe20000010000 */
[----:B------:R-:W-:Y:S01]  /*0a00*/  FMUL.FTZ R133, R91, R114 ;  /* 0x000000725b857220 */ /* 0x000fe20000410000 */
[----:B------:R-:W-:Y:S01]  /*0a10*/  FADD.FTZ R114, R115, R130 ;  /* 0x0000008273727221 */ /* 0x000fe20000010000 */
[----:B------:R-:W-:Y:S01]  /*0a20*/  FFMA.FTZ R113, R125, R130, R112 ;  /* 0x000000827d717223 */ /* 0x000fe20000010070 */
[----:B------:R-:W-:Y:S01]  /*0a30*/  SHF.L.U32 R116, R116, 0x10, RZ ;  /* 0x0000001074747819 */ /* 0x000fe200000006ff */
[----:B------:R-:W-:Y:S01]  /*0a40*/  FADD.FTZ R121, -R171, R121 ;  /* 0x00000079ab797221 */ /* 0x000fe20000010100 */
[----:B------:R-:W-:Y:S01]  /*0a50*/  FADD.FTZ R115, R114, R133 ;  /* 0x0000008572737221 */ /* 0x000fe20000010000 */
[----:B------:R-:W-:Y:S01]  /*0a60*/  FFMA.FTZ R112, R126, R133, R113 ;  /* 0x000000857e707223 */ /* 0x000fe20000010071 */
[----:B------:R-:W-:Y:S01]  /*0a70*/  PRMT R118, R119, 0x7632, R118 ;  /* 0x0000763277767816 */ /* 0x000fe20000000076 */
[----:B------:R-:W-:Y:S01]  /*0a80*/  FADD.FTZ R122, -R171, R122 ;  /* 0x0000007aab7a7221 */ /* 0x000fe20000010100 */
[----:B------:R-:W-:Y:S01]  /*0a90*/  SHF.L.U32 R119, R119, 0x10, RZ ;  /* 0x0000001077777819 */ /* 0x000fe200000006ff */
[----:B------:R-:W-:Y:S01]  /*0aa0*/  FMUL.FTZ R134, R121, UR18 ;  /* 0x0000001279867c20 */ /* 0x000fe20008410000 */
[----:B------:R-:W-:Y:S01]  /*0ab0*/  FMUL.FTZ R135, R85, R116 ;  /* 0x0000007455877220 */ /* 0x000fe20000410000 */
[----:B------:R-:W-:Y:S01]  /*0ac0*/  FADD.FTZ R114, R115, R132 ;  /* 0x0000008473727221 */ /* 0x000fe20000010000 */
[----:B------:R-:W-:Y:S01]  /*0ad0*/  FFMA.FTZ R113, R127, R132, R112 ;  /* 0x000000847f717223 */ /* 0x000fe20000010070 */
[----:B------:R-:W-:Y:S01]  /*0ae0*/  SHF.L.U32 R118, R118, 0x10, RZ ;  /* 0x0000001076767819 */ /* 0x000fe200000006ff */
[----:B------:R-:W-:Y:S01]  /*0af0*/  FADD.FTZ R123, -R171, R123 ;  /* 0x0000007bab7b7221 */ /* 0x000fe20000010100 */
        /* <DEDUP_REMOVED lines=15> */
[----:B------:R-:W-:Y:S01]  /*0bf0*/  FFMA.FTZ R63, R138, R118, R63 ;  /* 0x000000768a3f7223 */ /* 0x000fe2000001003f */
[----:B------:R-:W-:Y:S01]  /*0c00*/  FADD.FTZ R173, R114, R137 ;  /* 0x0000008972ad7221 */ /* 0x000fe20000010000 */
[----:B------:R-:W-:-:S07]  /*0c10*/  FFMA.FTZ R172, R138, R137, R112 ;  /* 0x000000898aac7223 */ /* 0x000fce0000010070 */
.L_x_1372:
[----:B-1--4-:R-:W-:Y:S05]  /*0c20*/  BSYNC.RECONVERGENT B0 ;  /* 0x0000000000007941 */ /* 0x012fea0003800200 */
.L_x_1371:
[----:B------:R-:W-:Y:S04]  /*0c30*/  BSSY.RECONVERGENT B0, `(.L_x_1373) ;  /* 0x0000054000007945 */ /* 0x000fe80003800200 */
[----:B------:R-:W-:Y:S05]  /*0c40*/  @!P4 BRA `(.L_x_1374) ;  /* 0x000000040048c947 */ /* 0x000fea0003800000 */
[----:B------:R-:W0:Y:S08]  /*0c50*/  LDC.64 R142, c[0x0][0x3a8] ;  /* 0x0000ea00ff8e7b82 */ /* 0x000e300000000a00 */
[----:B------:R-:W1:Y:S01]  /*0c60*/  LDC.64 R116, c[0x0][0x428] ;  /* 0x00010a00ff747b82 */ /* 0x000e620000000a00 */
[----:B0-----:R-:W-:-:S05]  /*0c70*/  IMAD.WIDE.U32 R142, R175, 0x20, R142 ;  /* 0x00000020af8e7825 */ /* 0x001fca00078e008e */
[----:B------:R-:W2:Y:S01]  /*0c80*/  LDG.E.128 R112, desc[UR20][R142.64] ;  /* 0x000000148e707981 */ /* 0x000ea2000c1e1d00 */
[----:B-1----:R-:W-:-:S03]  /*0c90*/  IMAD.WIDE.U32 R116, R175, 0x10, R116 ;  /* 0x00000010af747825 */ /* 0x002fc600078e0074 */
[----:B------:R-:W3:Y:S04]  /*0ca0*/  LDG.E.128 R120, desc[UR20][R142.64+0x10] ;  /* 0x000010148e787981 */ /* 0x000ee8000c1e1d00 */
[----:B------:R-:W4:Y:S01]  /*0cb0*/  LDG.E.128 R116, desc[UR20][R116.64] ;  /* 0x0000001474747981 */ /* 0x000f22000c1e1d00 */
[----:B------:R-:W-:-:S04]  /*0cc0*/  ISETP.NE.U32.AND P0, PT, RZ, UR24, PT ;  /* 0x00000018ff007c0c */ /* 0x000fc8000bf05070 */
[----:B------:R-:W-:-:S13]  /*0cd0*/  ISETP.NE.AND.EX P0, PT, RZ, UR25, PT, P0 ;  /* 0x00000019ff007c0c */ /* 0x000fda000bf05300 */
[----:B------:R-:W0:Y:S02]  /*0ce0*/  @P0 LDC.64 R140, c[0x0][0x438] ;  /* 0x00010e00ff8c0b82 */ /* 0x000e240000000a00 */
[----:B0-----:R-:W-:-:S05]  /*0cf0*/  @P0 IMAD.WIDE.U32 R140, R175, 0x20, R140 ;  /* 0x00000020af8c0825 */ /* 0x001fca00078e008c */
[----:B------:R-:W5:Y:S04]  /*0d00*/  @P0 LDG.E.128 R8, desc[UR20][R140.64] ;  /* 0x000000148c080981 */ /* 0x000f68000c1e1d00 */
[----:B------:R0:W5:Y:S01]  /*0d10*/  @P0 LDG.E.128 R4, desc[UR20][R140.64+0x10] ;  /* 0x000010148c040981 */ /* 0x000162000c1e1d00 */
[----:B------:R-:W-:Y:S01]  /*0d20*/  IADD3 R175, PT, PT, R175, 0x80, RZ ;  /* 0x00000080afaf7810 */ /* 0x000fe20007ffe0ff */
[C---:B--2---:R-:W-:Y:S01]  /*0d30*/  FADD.FTZ R144, -R171.reuse, R113 ;  /* 0x00000071ab907221 */ /* 0x044fe20000010100 */
[C---:B------:R-:W-:Y:S01]  /*0d40*/  FADD.FTZ R114, -R171.reuse, R114 ;  /* 0x00000072ab727221 */ /* 0x040fe20000010100 */
[C---:B------:R-:W-:Y:S01]  /*0d50*/  FADD.FTZ R145, -R171.reuse, R115 ;  /* 0x00000073ab917221 */ /* 0x040fe20000010100 */
[----:B------:R-:W-:Y:S01]  /*0d60*/  FADD.FTZ R112, -R171, R112 ;  /* 0x00000070ab707221 */ /* 0x000fe20000010100 */
[----:B0-----:R-:W-:Y:S01]  /*0d70*/  FMUL.FTZ R140, R144, UR18 ;  /* 0x00000012908c7c20 */ /* 0x001fe20008410000 */
[----:B------:R-:W-:Y:S01]  /*0d80*/  FMUL.FTZ R141, R114, UR18 ;  /* 0x00000012728d7c20 */ /* 0x000fe20008410000 */
[----:B----4-:R-:W-:-:S02]  /*0d90*/  PRMT R113, R116, 0x7632, R113 ;  /* 0x0000763274717816 */ /* 0x010fc40000000071 */
[----:B------:R-:W-:Y:S02]  /*0da0*/  SHF.L.U32 R115, R116, 0x10, RZ ;  /* 0x0000001074737819 */ /* 0x000fe400000006ff */
[----:B------:R-:W-:Y:S02]  /*0db0*/  PRMT R147, R118, 0x7632, R147 ;  /* 0x0000763276937816 */ /* 0x000fe40000000093 */
[----:B------:R-:W-:Y:S01]  /*0dc0*/  SHF.L.U32 R114, R113, 0x10, RZ ;  /* 0x0000001071727819 */ /* 0x000fe200000006ff */
[-C--:B-----5:R-:W-:Y:S01]  /*0dd0*/  FMUL.FTZ R144, R80, R115.reuse ;  /* 0x0000007350907220 */ /* 0x0a0fe20000410000 */
[----:B------:R-:W-:Y:S01]  /*0de0*/  FMUL.FTZ R139, R112, UR18 ;  /* 0x00000012708b7c20 */ /* 0x000fe20008410000 */
[----:B------:R-:W-:Y:S01]  /*0df0*/  SHF.L.U32 R149, R118, 0x10, RZ ;  /* 0x0000001076957819 */ /* 0x000fe200000006ff */
[----:B---3--:R-:W-:Y:S01]  /*0e00*/  FADD.FTZ R120, -R171, R120 ;  /* 0x00000078ab787221 */ /* 0x008fe20000010100 */
[----:B------:R-:W-:Y:S01]  /*0e10*/  PRMT R116, R117, 0x7632, R116 ;  /* 0x0000763275747816 */ /* 0x000fe20000000074 */
[----:B------:R-:W-:Y:S01]  /*0e20*/  FADD.FTZ R112, R173, R144 ;  /* 0x00000090ad707221 */ /* 0x000fe20000010000 */
[----:B------:R-:W-:Y:S01]  /*0e30*/  SHF.L.U32 R118, R147, 0x10, RZ ;  /* 0x0000001093767819 */ /* 0x000fe200000006ff */
[----:B------:R-:W-:Y:S01]  /*0e40*/  FMUL.FTZ R147, R81, R114 ;  /* 0x0000007251937220 */ /* 0x000fe20000410000 */
[----:B------:R-:W-:Y:S01]  /*0e50*/  SHF.L.U32 R117, R117, 0x10, RZ ;  /* 0x0000001075757819 */ /* 0x000fe200000006ff */
[C---:B------:R-:W-:Y:S01]  /*0e60*/  FFMA.FTZ R113, R139.reuse, R144, R172 ;  /* 0x000000908b717223 */ /* 0x040fe200000100ac */
[----:B------:R-:W-:Y:S01]  /*0e70*/  FADD.FTZ R32, R32, R115 ;  /* 0x0000007320207221 */ /* 0x000fe20000010000 */
[----:B------:R-:W-:Y:S01]  /*0e80*/  FFMA.FTZ R56, R139, R115, R56 ;  /* 0x000000738b387223 */ /* 0x000fe20000010038 */
[----:B------:R-:W-:Y:S01]  /*0e90*/  SHF.L.U32 R116, R116, 0x10, RZ ;  /* 0x0000001074747819 */ /* 0x000fe200000006ff */
[----:B------:R-:W-:Y:S01]  /*0ea0*/  FMUL.FTZ R143, R120, UR18 ;  /* 0x00000012788f7c20 */ /* 0x000fe20008410000 */
[----:B------:R-:W-:Y:S01]  /*0eb0*/  FADD.FTZ R115, R112, R147 ;  /* 0x0000009370737221 */ /* 0x000fe20000010000 */
[----:B------:R-:W-:Y:S01]  /*0ec0*/  FMUL.FTZ R146, R82, R117 ;  /* 0x0000007552927220 */ /* 0x000fe20000410000 */
[----:B------:R-:W-:Y:S01]  /*0ed0*/  FFMA.FTZ R112, R140, R147, R113 ;  /* 0x000000938c707223 */ /* 0x000fe20000010071 */
[----:B------:R-:W-:Y:S01]  /*0ee0*/  FADD.FTZ R28, R28, R149 ;  /* 0x000000951c1c7221 */ /* 0x000fe20000010000 */
[-C--:B------:R-:W-:Y:S01]  /*0ef0*/  FFMA.FTZ R52, R143, R149.reuse, R52 ;  /* 0x000000958f347223 */ /* 0x080fe20000010034 */
[----:B------:R-:W-:Y:S01]  /*0f00*/  FMUL.FTZ R148, R76, R149 ;  /* 0x000000954c947220 */ /* 0x000fe20000410000 */
[----:B------:R-:W-:Y:S01]  /*0f10*/  FFMA.FTZ R57, R140, R114, R57 ;  /* 0x000000728c397223 */ /* 0x000fe20000010039 */
[----:B------:R-:W-:Y:S01]  /*0f20*/  FADD.FTZ R33, R33, R114 ;  /* 0x0000007221217221 */ /* 0x000fe20000010000 */
[----:B------:R-:W-:Y:S01]  /*0f30*/  FMUL.FTZ R142, R145, UR18 ;  /* 0x00000012918e7c20 */ /* 0x000fe20008410000 */
        /* <DEDUP_REMOVED lines=8> */
[----:B------:R-:W-:Y:S01]  /*0fc0*/  FADD.FTZ R122, -R171, R122 ;  /* 0x0000007aab7a7221 */ /* 0x000fe20000010100 */
[----:B------:R-:W-:Y:S01]  /*0fd0*/  SHF.L.U32 R120, R150, 0x10, RZ ;  /* 0x0000001096787819 */ /* 0x000fe200000006ff */
[----:B------:R-:W-:Y:S01]  /*0fe0*/  FMUL.FTZ R150, R121, UR18 ;  /* 0x0000001279967c20 */ /* 0x000fe20008410000 */
[----:B------:R-:W-:Y:S01]  /*0ff0*/  FMUL.FTZ R151, R77, R118 ;  /* 0x000000764d977220 */ /* 0x000fe20000410000 */
[----:B------:R-:W-:Y:S01]  /*1000*/  FADD.FTZ R114, R115, R148 ;  /* 0x0000009473727221 */ /* 0x000fe20000010000 */
[----:B------:R-:W-:Y:S01]  /*1010*/  FFMA.FTZ R113, R143, R148, R112 ;  /* 0x000000948f717223 */ /* 0x000fe20000010070 */
        /* <DEDUP_REMOVED lines=21> */
.L_x_1374:
[----:B------:R-:W-:Y:S05]  /*1170*/  BSYNC.RECONVERGENT B0 ;  /* 0x0000000000007941 */ /* 0x000fea0003800200 */
.L_x_1373:
        /* <DEDUP_REMOVED lines=11> */
[----:B------:R-:W1:Y:S02]  /*1230*/  @P0 LDC.64 R156, c[0x0][0x438] ;  /* 0x00010e00ff9c0b82 */ /* 0x000e640000000a00 */
[----:B-1----:R-:W-:-:S05]  /*1240*/  @P0 IMAD.WIDE.U32 R156, R175, 0x20, R156 ;  /* 0x00000020af9c0825 */ /* 0x002fca00078e009c */
[----:B------:R-:W5:Y:S04]  /*1250*/  @P0 LDG.E.128 R92, desc[UR20][R156.64] ;  /* 0x000000149c5c0981 */ /* 0x000f68000c1e1d00 */
[----:B------:R1:W5:Y:S01]  /*1260*/  @P0 LDG.E.128 R96, desc[UR20][R156.64+0x10] ;  /* 0x000010149c600981 */ /* 0x000362000c1e1d00 */
[C---:B--2---:R-:W-:Y:S01]  /*1270*/  FADD.FTZ R160, -R171.reuse, R113 ;  /* 0x00000071aba07221 */ /* 0x044fe20000010100 */
[C---:B------:R-:W-:Y:S01]  /*1280*/  FADD.FTZ R114, -R171.reuse, R114 ;  /* 0x00000072ab727221 */ /* 0x040fe20000010100 */
[C---:B0-----:R-:W-:Y:S01]  /*1290*/  FADD.FTZ R158, -R171.reuse, R115 ;  /* 0x00000073ab9e7221 */ /* 0x041fe20000010100 */
[C---:B------:R-:W-:Y:S01]  /*12a0*/  FADD.FTZ R112, -R171.reuse, R112 ;  /* 0x00000070ab707221 */ /* 0x040fe20000010100 */
[C---:B---3--:R-:W-:Y:S01]  /*12b0*/  FADD.FTZ R159, -R171.reuse, R116 ;  /* 0x00000074ab9f7221 */ /* 0x048fe20000010100 */
[----:B-1----:R-:W-:Y:S01]  /*12c0*/  FMUL.FTZ R157, R114, UR18 ;  /* 0x00000012729d7c20 */ /* 0x002fe20008410000 */
[----:B------:R-:W-:Y:S01]  /*12d0*/  FMUL.FTZ R156, R160, UR18 ;  /* 0x00000012a09c7c20 */ /* 0x000fe20008410000 */
[----:B------:R-:W-:Y:S01]  /*12e0*/  FMUL.FTZ R155, R112, UR18 ;  /* 0x00000012709b7c20 */ /* 0x000fe20008410000 */
[C---:B------:R-:W-:Y:S01]  /*12f0*/  FADD.FTZ R161, -R171.reuse, R117 ;  /* 0x00000075aba17221 */ /* 0x040fe20000010100 */
[C---:B----4-:R-:W-:Y:S01]  /*1300*/  PRMT R113, R120.reuse, 0x7632, R113 ;  /* 0x0000763278717816 */ /* 0x050fe20000000071 */
[C---:B------:R-:W-:Y:S01]  /*1310*/  FADD.FTZ R118, -R171.reuse, R118 ;  /* 0x00000076ab767221 */ /* 0x040fe20000010100 */
[----:B------:R-:W-:Y:S01]  /*1320*/  SHF.L.U32 R115, R120, 0x10, RZ ;  /* 0x0000001078737819 */ /* 0x000fe200000006ff */
[----:B------:R-:W-:Y:S01]  /*1330*/  FADD.FTZ R170, -R171, R119 ;  /* 0x00000077abaa7221 */ /* 0x000fe20000010100 */
[----:B------:R-:W-:Y:S01]  /*1340*/  SHF.L.U32 R114, R113, 0x10, RZ ;  /* 0x0000001071727819 */ /* 0x000fe200000006ff */
[----:B------:R-:W-:Y:S01]  /*1350*/  FMUL.FTZ R158, R158, UR18 ;  /* 0x000000129e9e7c20 */ /* 0x000fe20008410000 */
[C---:B------:R-:W-:Y:S01]  /*1360*/  PRMT R116, R121.reuse, 0x7632, R116 ;  /* 0x0000763279747816 */ /* 0x040fe20000000074 */
[-C--:B-----5:R-:W-:Y:S01]  /*1370*/  FMUL.FTZ R162, R72, R115.reuse ;  /* 0x0000007348a27220 */ /* 0x0a0fe20000410000 */
[----:B------:R-:W-:Y:S01]  /*1380*/  SHF.L.U32 R121, R121, 0x10, RZ ;  /* 0x0000001079797819 */ /* 0x000fe200000006ff */
[----:B------:R-:W-:Y:S01]  /*1390*/  FMUL.FTZ R163, R73, R114 ;  /* 0x0000007249a37220 */ /* 0x000fe20000410000 */
[----:B------:R-:W-:Y:S01]  /*13a0*/  FADD.FTZ R24, R24, R115 ;  /* 0x0000007318187221 */ /* 0x000fe20000010000 */
[----:B------:R-:W-:Y:S01]  /*13b0*/  FADD.FTZ R112, R173, R162 ;  /* 0x000000a2ad707221 */ /* 0x000fe20000010000 */
[C---:B------:R-:W-:Y:S01]  /*13c0*/  FFMA.FTZ R113, R155.reuse, R162, R172 ;  /* 0x000000a29b717223 */ /* 0x040fe200000100ac */
[----:B------:R-:W-:Y:S01]  /*13d0*/  FFMA.FTZ R48, R155, R115, R48 ;  /* 0x000000739b307223 */ /* 0x000fe20000010030 */
[----:B------:R-:W-:Y:S01]  /*13e0*/  SHF.L.U32 R116, R116, 0x10, RZ ;  /* 0x0000001074747819 */ /* 0x000fe200000006ff */
[----:B------:R-:W-:Y:S01]  /*13f0*/  FADD.FTZ R115, R112, R163 ;  /* 0x000000a370737221 */ /* 0x000fe20000010000 */
[----:B------:R-:W-:Y:S01]  /*1400*/  FMUL.FTZ R164, R74, R121 ;  /* 0x000000794aa47220 */ /* 0x000fe20000410000 */
[----:B------:R-:W-:Y:S01]  /*1410*/  FFMA.FTZ R112, R156, R163, R113 ;  /* 0x000000a39c707223 */ /* 0x000fe20000010071 */
[----:B------:R-:W-:Y:S01]  /*1420*/  PRMT R117, R122, 0x7632, R117 ;  /* 0x000076327a757816 */ /* 0x000fe20000000075 */
[----:B------:R-:W-:Y:S01]  /*1430*/  FFMA.FTZ R49, R156, R114, R49 ;  /* 0x000000729c317223 */ /* 0x000fe20000010031 */
[----:B------:R-:W-:Y:S01]  /*1440*/  SHF.L.U32 R119, R122, 0x10, RZ ;  /* 0x000000107a777819 */ /* 0x000fe200000006ff */
[----:B------:R-:W-:Y:S01]  /*1450*/  FADD.FTZ R25, R25, R114 ;  /* 0x0000007219197221 */ /* 0x000fe20000010000 */
[----:B------:R-:W-:Y:S01]  /*1460*/  FMUL.FTZ R165, R75, R116 ;  /* 0x000000744ba57220 */ /* 0x000fe20000410000 */
[----:B------:R-:W-:Y:S01]  /*1470*/  FADD.FTZ R114, R115, R164 ;  /* 0x000000a473727221 */ /* 0x000fe20000010000 */
[----:B------:R-:W-:Y:S01]  /*1480*/  FFMA.FTZ R113, R157, R164, R112 ;  /* 0x000000a49d717223 */ /* 0x000fe20000010070 */
[----:B------:R-:W-:Y:S01]  /*1490*/  FMUL.FTZ R160, R161, UR18 ;  /* 0x00000012a1a07c20 */ /* 0x000fe20008410000 */
[----:B------:R-:W-:Y:S01]  /*14a0*/  FMUL.FTZ R161, R118, UR18 ;  /* 0x0000001276a17c20 */ /* 0x000fe20008410000 */
[----:B------:R-:W-:Y:S01]  /*14b0*/  SHF.L.U32 R118, R117, 0x10, RZ ;  /* 0x0000001075767819 */ /* 0x000fe200000006ff */
[----:B------:R-:W-:Y:S01]  /*14c0*/  FMUL.FTZ R159, R159, UR18 ;  /* 0x000000129f9f7c20 */ /* 0x000fe20008410000 */
[----:B------:R-:W-:Y:S01]  /*14d0*/  FMUL.FTZ R166, R68, R119 ;  /* 0x0000007744a67220 */ /* 0x000fe20000410000 */
[----:B------:R-:W-:Y:S01]  /*14e0*/  FADD.FTZ R115, R114, R165 ;  /* 0x000000a572737221 */ /* 0x000fe20000010000 */
[----:B------:R-:W-:Y:S01]  /*14f0*/  FFMA.FTZ R112, R158, R165, R113 ;  /* 0x000000a59e707223 */ /* 0x000fe20000010071 */
[----:B------:R-:W-:Y:S01]  /*1500*/  PRMT R120, R123, 0x7632, R120 ;  /* 0x000076327b787816 */ /* 0x000fe20000000078 */
[----:B------:R-:W-:Y:S01]  /*1510*/  FMUL.FTZ R167, R69, R118 ;  /* 0x0000007645a77220 */ /* 0x000fe20000410000 */
        /* <DEDUP_REMOVED lines=25> */
.L_x_1376:
[----:B------:R-:W-:Y:S05]  /*16b0*/  BSYNC.RECONVERGENT B0 ;  /* 0x0000000000007941 */ /* 0x000fea0003800200 */
.L_x_1375:
        /* <DEDUP_REMOVED lines=32> */
.L_x_1378:
[----:B------:R-:W-:Y:S05]  /*18c0*/  BSYNC.RECONVERGENT B0 ;  /* 0x0000000000007941 */ /* 0x000fea0003800200 */
.L_x_1377:
        /* <DEDUP_REMOVED lines=70> */
.L_x_1383:
        /* <DEDUP_REMOVED lines=33> */
.L_x_1382:
        /* <DEDUP_REMOVED lines=34> */
.L_x_1385:
        /* <DEDUP_REMOVED lines=33> */
.L_x_1381:
        /* <DEDUP_REMOVED lines=23> */
[----:B------:R-:W-:Y:S01]  /*24e0*/  FFMA.FTZ R112, R113, UR18, R16 ;  /* 0x0000001271707c23 */ /* 0x000fe20008010010 */
        /* <DEDUP_REMOVED lines=15> */
.L_x_1387:
        /* <DEDUP_REMOVED lines=33> */
.L_x_1386:
        /* <DEDUP_REMOVED lines=34> */
.L_x_1388:
        /* <DEDUP_REMOVED lines=32> */
.L_x_1384:
        /* <DEDUP_REMOVED lines=15> */
.L_x_1380:
[----:B------:R-:W-:Y:S05]  /*2d00*/  BSYNC.RECONVERGENT B0 ;  /* 0x0000000000007941 */ /* 0x000fea0003800200 */
.L_x_1379:
        /* <DEDUP_REMOVED lines=46> */
.L_x_1393:
        /* <DEDUP_REMOVED lines=29> */
.L_x_1392:
        /* <DEDUP_REMOVED lines=37> */
.L_x_1395:
        /* <DEDUP_REMOVED lines=29> */
.L_x_1391:
        /* <DEDUP_REMOVED lines=41> */
.L_x_1397:
        /* <DEDUP_REMOVED lines=29> */
.L_x_1396:
        /* <DEDUP_REMOVED lines=37> */
.L_x_1398:
        /* <DEDUP_REMOVED lines=28> */
.L_x_1394:
        /* <DEDUP_REMOVED lines=11> */
.L_x_1390:
[----:B------:R-:W-:Y:S05]  /*3f00*/  BSYNC.RECONVERGENT B0 ;  /* 0x0000000000007941 */ /* 0x000fea0003800200 */
.L_x_1389:
        /* <DEDUP_REMOVED lines=46> */
.L_x_1403:
        /* <DEDUP_REMOVED lines=29> */
.L_x_1402:
        /* <DEDUP_REMOVED lines=37> */
.L_x_1405:
        /* <DEDUP_REMOVED lines=29> */
.L_x_1401:
        /* <DEDUP_REMOVED lines=41> */
.L_x_1407:
        /* <DEDUP_REMOVED lines=29> */
.L_x_1406:
        /* <DEDUP_REMOVED lines=37> */
.L_x_1408:
        /* <DEDUP_REMOVED lines=28> */
.L_x_1404:
        /* <DEDUP_REMOVED lines=10> */
.L_x_1400:
[----:B------:R-:W-:Y:S05]  /*50f0*/  BSYNC.RECONVERGENT B0 ;  /* 0x0000000000007941 */ /* 0x000fea0003800200 */
.L_x_1399:
[----:B------:R-:W-:Y:S01]  /*5100*/  UPLOP3.LUT UP1, UPT, UPT, UPT, UP1, 0x40, 0x4 ;  /* 0x000000000004789c */ /* 0x000fe20003f2e810 */
[----:B------:R-:W-:Y:S10]  /*5110*/  BRA.U !UP2, `(.L_x_1409) ;  /* 0xffffffb50a247547 */ /* 0x000ff4000b83ffff */
.L_x_1370:
[----:B------:R-:W1:Y:S08]  /*5120*/  S2UR UR4, SR_CTAID.X ;  /* 0x00000000000479c3 */ /* 0x000e700000002500 */
[----:B------:R-:W2:Y:S08]  /*5130*/  LDC.64 R2, c[0x0][0x440] ;  /* 0x00011000ff027b82 */ /* 0x000eb00000000a00 */
[----:B------:R-:W0:Y:S08]  /*5140*/  LDC.64 R4, c[0x0][0x448] ;  /* 0x00011200ff047b82 */ /* 0x000e300000000a00 */
        /* <DEDUP_REMOVED lines=29> */
.L_x_1410:
        /* <DEDUP_REMOVED lines=14> */
.L_x_3822:


//--------------------- .text._ZN10layer_norm31ln_parallel_residual_bwd_kernelINS_13Kernel_traitsIf13__nv_bfloat16fS2_fjLj3072ELj1ELj1ELj4ELj16ENS_18Kernel_traits_baseILj3072EfS2_fS2_fjLj128EEEEELb0ELb1ELb1EEEvNS_9BwdParamsE --------------------------
	.section	.text._ZN10layer_norm31ln_parallel_residual_bwd_kernelINS_13Kernel_traitsIf13__nv_bfloat16fS2_fjLj3072ELj1ELj1ELj4ELj16ENS_18Kernel_traits_baseILj3072EfS2_fS2_fjLj128EEEEELb0ELb1ELb1EEEvNS_9BwdParamsE,"ax",@progbits
	.align	128
        .global         _ZN10layer_norm31ln_parallel_residual_bwd_kernelINS_13Kernel_traitsIf13__nv_bfloat16fS2_fjLj3072ELj1ELj1ELj4ELj16ENS_18Kernel_traits_baseILj3072EfS2_fS2_fjLj128EEEEELb0ELb1ELb1EEEvNS_9BwdParamsE
        .type           _ZN10layer_norm31ln_parallel_residual_bwd_kernelINS_13Kernel_traitsIf13__nv_bfloat16fS2_fjLj3072ELj1ELj1ELj4ELj16ENS_18Kernel_traits_baseILj3072EfS2_fS2_fjLj128EEEEELb0ELb1ELb1EEEvNS_9BwdParamsE,@function
        .size           _ZN10layer_norm31ln_parallel_residual_bwd_kernelINS_13Kernel_traitsIf13__nv_bfloat16fS2_fjLj3072ELj1ELj1ELj4ELj16ENS_18Kernel_traits_baseILj3072EfS2_fS2_fjLj128EEEEELb0ELb1ELb1EEEvNS_9BwdParamsE,(.L_x_3823 - _ZN10layer_norm31ln_parallel_residual_bwd_kernelINS_13Kernel_traitsIf13__nv_bfloat16fS2_fjLj3072ELj1ELj1ELj4ELj16ENS_18Kernel_traits_baseILj3072EfS2_fS2_fjLj128EEEEELb0ELb1ELb1EEEvNS_9BwdParamsE)
        .other          _ZN10layer_norm31ln_parallel_residual_bwd_kernelINS_13Kernel_traitsIf13__nv_bfloat16fS2_fjLj3072ELj1ELj1ELj4ELj16ENS_18Kernel_traits_baseILj3072EfS2_fS2_fjLj128EEEEELb0ELb1ELb1EEEvNS_9BwdParamsE,@"STO_CUDA_ENTRY STV_DEFAULT"
_ZN10layer_norm31ln_parallel_residual_bwd_kernelINS_13Kernel_traitsIf13__nv_bfloat16fS2_fjLj3072ELj1ELj1ELj4ELj16ENS_18Kernel_traits_baseILj3072EfS2_fS2_fjLj128EEEEELb0ELb1ELb1EEEvNS_9BwdParamsE:
.text._ZN10layer_norm31ln_parallel_residual_bwd_kernelINS_13Kernel_traitsIf13__nv_bfloat16fS2_fjLj3072ELj1ELj1ELj4ELj16ENS_18Kernel_traits_baseILj3072EfS2_fS2_fjLj128EEEEELb0ELb1ELb1EEEvNS_9BwdParamsE:
        /* <DEDUP_REMOVED lines=53> */
[----:B------:R-:W2:Y:S01]  /*0350*/  LDCU UR23, c[0x0][0x388] ;  /* 0x00007100ff1777ac */ /* 0x000ea20008000800 */
[----:B-1----:R-:W-:Y:S01]  /*0360*/  IMAD.WIDE.U32 R2, R72, 0x20, R2 ;  /* 0x0000002048027825 */ /* 0x002fe200078e0002 */
[----:B------:R-:W1:Y:S04]  /*0370*/  LDCU.U8 UR22, c[0x0][0x410] ;  /* 0x00008200ff1677ac */ /* 0x000e680008000000 */
[----:B0-----:R0:W5:Y:S01]  /*0380*/  LDG.E.128 R24, desc[UR20][R2.64] ;  /* 0x0000001402187981 */ /* 0x001162000c1e1d00 */
[----:B------:R-:W3:Y:S03]  /*0390*/  LDCU UR28, c[0x0][0x400] ;  /* 0x00008000ff1c77ac */ /* 0x000ee60008000800 */
[----:B------:R0:W5:Y:S01]  /*03a0*/  LDG.E.128 R20, desc[UR20][R2.64+0x10] ;  /* 0x0000101402147981 */ /* 0x000162000c1e1d00 */
[----:B------:R-:W4:Y:S03]  /*03b0*/  LDCU.64 UR12, c[0x0][0x470] ;  /* 0x00008e00ff0c77ac */ /* 0x000f260008000a00 */
[----:B------:R0:W5:Y:S01]  /*03c0*/  LDG.E.128 R16, desc[UR20][R2.64+0x1000] ;  /* 0x0010001402107981 */ /* 0x000162000c1e1d00 */
[----:B------:R-:W0:Y:S03]  /*03d0*/  LDCU.64 UR10, c[0x0][0x478] ;  /* 0x00008f00ff0a77ac */ /* 0x000e260008000a00 */
[----:B------:R0:W5:Y:S01]  /*03e0*/  LDG.E.128 R12, desc[UR20][R2.64+0x1010] ;  /* 0x00101014020c7981 */ /* 0x000162000c1e1d00 */
[----:B------:R-:W0:Y:S03]  /*03f0*/  LDCU.128 UR16, c[0x0][0x3c0] ;  /* 0x00007800ff1077ac */ /* 0x000e260008000c00 */
[----:B------:R0:W5:Y:S01]  /*0400*/  LDG.E.128 R8, desc[UR20][R2.64+0x2000] ;  /* 0x0020001402087981 */ /* 0x000162000c1e1d00 */
[----:B------:R-:W0:Y:S03]  /*0410*/  LDCU.64 UR24, c[0x0][0x438] ;  /* 0x00008700ff1877ac */ /* 0x000e260008000a00 */
[----:B------:R0:W5:Y:S01]  /*0420*/  LDG.E.128 R4, desc[UR20][R2.64+0x2010] ;  /* 0x0020101402047981 */ /* 0x000162000c1e1d00 */
[----:B------:R-:W-:-:S02]  /*0430*/  CS2R R134, SRZ ;  /* 0x0000000000867805 */ /* 0x000fc4000001ff00 */
[----:B------:R-:W-:Y:S02]  /*0440*/  CS2R R136, SRZ ;  /* 0x0000000000887805 */ /* 0x000fe4000001ff00 */
[----:B------:R-:W-:Y:S02]  /*0450*/  CS2R R138, SRZ ;  /* 0x00000000008a7805 */ /* 0x000fe4000001ff00 */
[----:B------:R-:W-:Y:S01]  /*0460*/  CS2R R146, SRZ ;  /* 0x0000000000927805 */ /* 0x000fe2000001ff00 */
[----:B-1234-:R-:W0:Y:S06]  /*0470*/  LDCU.64 UR26, c[0x0][0x380] ;  /* 0x00007000ff1a77ac */ /* 0x01ee2c0008000a00 */
.L_x_1438:
[----:B------:R-:W1:Y:S01]  /*0480*/  LDC.64 R154, c[0x0][0x3a8] ;  /* 0x0000ea00ff9a7b82 */ /* 0x000e620000000a00 */
[----:B------:R-:W-:Y:S02]  /*0490*/  UIMAD UR5, UR4, UR23, URZ ;  /* 0x00000017040572a4 */ /* 0x000fe4000f8e02ff */
[----:B0-----:R-:W-:Y:S02]  /*04a0*/  UIMAD.WIDE UR8, UR4, 0x4, UR16 ;  /* 0x00000004040878a5 */ /* 0x001fe4000f8e0210 */
[----:B------:R-:W-:Y:S02]  /*04b0*/  USHF.R.S32.HI UR6, URZ, 0x1f, UR5 ;  /* 0x0000001fff067899 */ /* 0x000fe40008011405 */
[----:B------:R-:W-:Y:S01]  /*04c0*/  UIMAD.WIDE UR14, UR4, 0x4, UR18 ;  /* 0x00000004040e78a5 */ /* 0x000fe2000f8e0212 */
[----:B------:R-:W0:Y:S01]  /*04d0*/  LDC.64 R96, c[0x0][0x428] ;  /* 0x00010a00ff607b82 */ /* 0x000e220000000a00 */
[----:B------:R-:W-:Y:S01]  /*04e0*/  ULEA.HI UR6, UR6, UR5, URZ, 0x3 ;  /* 0x0000000506067291 */ /* 0x000fe2000f8f18ff */
[----:B------:R-:W-:-:S02]  /*04f0*/  MOV R82, UR8 ;  /* 0x0000000800527c02 */ /* 0x000fc40008000f00 */
[----:B------:R-:W-:Y:S02]  /*0500*/  MOV R83, UR9 ;  /* 0x0000000900537c02 */ /* 0x000fe40008000f00 */
[----:B------:R-:W-:Y:S02]  /*0510*/  MOV R84, UR14 ;  /* 0x0000000e00547c02 */ /* 0x000fe40008000f00 */
[----:B--2---:R-:W-:Y:S01]  /*0520*/  MOV R3, UR6 ;  /* 0x0000000600037c02 */ /* 0x004fe20008000f00 */
[----:B------:R-:W2:Y:S01]  /*0530*/  LDG.E R0, desc[UR20][R82.64] ;  /* 0x0000001452007981 */ /* 0x000ea2000c1e1900 */
[----:B------:R-:W-:Y:S02]  /*0540*/  MOV R85, UR15 ;  /* 0x0000000f00557c02 */ /* 0x000fe40008000f00 */
[----:B------:R-:W-:-:S03]  /*0550*/  LEA.HI.SX32 R150, R3, R72, 0x1d ;  /* 0x0000004803967211 */ /* 0x000fc600078feaff */
[----:B------:R-:W3:Y:S01]  /*0560*/  LDG.E R151, desc[UR20][R84.64] ;  /* 0x0000001454977981 */ /* 0x000ee2000c1e1900 */
[C---:B------:R-:W-:Y:S01]  /*0570*/  IADD3 R148, PT, PT, R150.reuse, 0x80, RZ ;  /* 0x0000008096947810 */ /* 0x040fe20007ffe0ff */
[C---:B-1----:R-:W-:Y:S01]  /*0580*/  IMAD.WIDE.U32 R2, R150.reuse, 0x20, R154 ;  /* 0x0000002096027825 */ /* 0x042fe200078e009a */
[----:B------:R-:W-:-:S03]  /*0590*/  IADD3 R149, PT, PT, R150, 0x100, RZ ;  /* 0x0000010096957810 */ /* 0x000fc60007ffe0ff */
[----:B0-----:R-:W-:Y:S01]  /*05a0*/  IMAD.WIDE.U32 R68, R150, 0x10, R96 ;  /* 0x0000001096447825 */ /* 0x001fe200078e0060 */
[----:B------:R-:W4:Y:S03]  /*05b0*/  LDG.E.128 R64, desc[UR20][R2.64] ;  /* 0x0000001402407981 */ /* 0x000f26000c1e1d00 */
[C-C-:B------:R-:W-:Y:S01]  /*05c0*/  IMAD.WIDE.U32 R152, R148.reuse, 0x20, R154.reuse ;  /* 0x0000002094987825 */ /* 0x140fe200078e009a */
[----:B------:R0:W4:Y:S03]  /*05d0*/  LDG.E.128 R72, desc[UR20][R2.64+0x10] ;  /* 0x0000101402487981 */ /* 0x000126000c1e1d00 */
[C---:B------:R-:W-:Y:S01]  /*05e0*/  IMAD.WIDE.U32 R154, R149.reuse, 0x20, R154 ;  /* 0x00000020959a7825 */ /* 0x040fe200078e009a */
[----:B------:R-:W4:Y:S03]  /*05f0*/  LDG.E.128 R68, desc[UR20][R68.64] ;  /* 0x0000001444447981 */ /* 0x000f26000c1e1d00 */
[--C-:B------:R-:W-:Y:S01]  /*0600*/  IMAD.WIDE.U32 R80, R148, 0x10, R96.reuse ;  /* 0x0000001094507825 */ /* 0x100fe200078e0060 */
[----:B------:R-:W4:Y:S04]  /*0610*/  LDG.E.128 R76, desc[UR20][R152.64] ;  /* 0x00000014984c7981 */ /* 0x000f28000c1e1d00 */
[----:B------:R-:W4:Y:S01]  /*0620*/  LDG.E.128 R92, desc[UR20][R154.64+0x10] ;  /* 0x000010149a5c7981 */ /* 0x000f22000c1e1d00 */
[----:B------:R-:W-:-:S03]  /*0630*/  IMAD.WIDE.U32 R96, R149, 0x10, R96 ;  /* 0x0000001095607825 */ /* 0x000fc600078e0060 */
[----:B------:R-:W4:Y:S04]  /*0640*/  LDG.E.128 R80, desc[UR20][R80.64] ;  /* 0x0000001450507981 */ /* 0x000f28000c1e1d00 */
[----:B------:R-:W4:Y:S04]  /*0650*/  LDG.E.128 R84, desc[UR20][R152.64+0x10] ;  /* 0x0000101498547981 */ /* 0x000f28000c1e1d00 */
[----:B------:R4:W4:Y:S04]  /*0660*/  LDG.E.128 R88, desc[UR20][R154.64] ;  /* 0x000000149a587981 */ /* 0x000928000c1e1d00 */
[----:B------:R-:W4:Y:S01]  /*0670*/  LDG.E.128 R96, desc[UR20][R96.64] ;  /* 0x0000001460607981 */ /* 0x000f22000c1e1d00 */
[----:B------:R-:W-:-:S04]  /*0680*/  ISETP.NE.U32.AND P1, PT, RZ, UR24, PT ;  /* 0x00000018ff007c0c */ /* 0x000fc8000bf25070 */
[----:B------:R-:W-:-:S13]  /*0690*/  ISETP.NE.AND.EX P1, PT, RZ, UR25, PT, P1 ;  /* 0x00000019ff007c0c */ /* 0x000fda000bf25310 */
[----:B------:R-:W1:Y:S08]  /*06a0*/  @P1 LDC.64 R156, c[0x0][0x438] ;  /* 0x00010e00ff9c1b82 */ /* 0x000e700000000a00 */
[----:B0-----:R-:W0:Y:S01]  /*06b0*/  @P1 LDC.64 R2, c[0x0][0x438] ;  /* 0x00010e00ff021b82 */ /* 0x001e220000000a00 */
[----:B------:R-:W-:-:S07]  /*06c0*/  ISETP.NE.AND P2, PT, RZ, UR22, PT ;  /* 0x00000016ff007c0c */ /* 0x000fce000bf45270 */
[----:B------:R-:W4:Y:S01]  /*06d0*/  @P1 LDC.64 R158, c[0x0][0x438] ;  /* 0x00010e00ff9e1b82 */ /* 0x000f220000000a00 */
[----:B-1----:R-:W-:-:S05]  /*06e0*/  @P1 IMAD.WIDE.U32 R156, R148, 0x20, R156 ;  /* 0x00000020949c1825 */ /* 0x002fca00078e009c */
[----:B-----5:R-:W5:Y:S01]  /*06f0*/  @P1 LDG.E.128 R36, desc[UR20][R156.64] ;  /* 0x000000149c241981 */ /* 0x020f62000c1e1d00 */
[----:B0-----:R-:W-:-:S03]  /*0700*/  @P1 IMAD.WIDE.U32 R2, R150, 0x20, R2 ;  /* 0x0000002096021825 */ /* 0x001fc600078e0002 */
[----:B------:R0:W5:Y:S04]  /*0710*/  @P1 LDG.E.128 R40, desc[UR20][R156.64+0x10] ;  /* 0x000010149c281981 */ /* 0x000168000c1e1d00 */
[----:B------:R-:W5:Y:S04]  /*0720*/  @P1 LDG.E.128 R28, desc[UR20][R2.64] ;  /* 0x00000014021c1981 */ /* 0x000f68000c1e1d00 */
[----:B------:R1:W5:Y:S01]  /*0730*/  @P1 LDG.E.128 R32, desc[UR20][R2.64+0x10] ;  /* 0x0000101402201981 */ /* 0x000362000c1e1d00 */
[----:B--2---:R-:W-:Y:S02]  /*0740*/  FSEL R161, R0, RZ, !P2 ;  /* 0x000000ff00a17208 */ /* 0x004fe40005000000 */
[----:B---3--:R-:W-:-:S03]  /*0750*/  R2UR UR9, R151 ;  /* 0x00000000970972ca */ /* 0x008fc600000e0000 */
[C---:B----4-:R-:W-:Y:S01]  /*0760*/  FADD.FTZ R154, -R161.reuse, R66 ;  /* 0x00000042a19a7221 */ /* 0x050fe20000010100 */
[C---:B------:R-:W-:Y:S01]  /*0770*/  FADD.FTZ R0, -R161.reuse, R64 ;  /* 0x00000040a1007221 */ /* 0x040fe20000010100 */
[C-C-:B------:R-:W-:Y:S01]  /*0780*/  FADD.FTZ R160, -R161.reuse, R67.reuse ;  /* 0x00000043a1a07221 */ /* 0x140fe20000010100 */
[C---:B------:R-:W-:Y:S02]  /*0790*/  PRMT R66, R68.reuse, 0x7632, R66 ;  /* 0x0000763244427816 */ /* 0x040fe40000000042 */
[----:B------:R-:W-:Y:S01]  /*07a0*/  SHF.L.U32 R68, R68, 0x10, RZ ;  /* 0x0000001044447819 */ /* 0x000fe200000006ff */
[----:B0-----:R-:W-:Y:S01]  /*07b0*/  FADD.FTZ R156, -R161, R78 ;  /* 0x0000004ea19c7221 */ /* 0x001fe20000010100 */
[C---:B------:R-:W-:Y:S02]  /*07c0*/  PRMT R67, R69.reuse, 0x7632, R67 ;  /* 0x0000763245437816 */ /* 0x040fe40000000043 */
[----:B------:R-:W-:Y:S01]  /*07d0*/  SHF.L.U32 R151, R69, 0x10, RZ ;  /* 0x0000001045977819 */ /* 0x000fe200000006ff */
[C---:B-1----:R-:W-:Y:S01]  /*07e0*/  FADD.FTZ R2, -R161.reuse, R95 ;  /* 0x0000005fa1027221 */ /* 0x042fe20000010100 */
[----:B------:R-:W-:Y:S01]  /*07f0*/  SHF.L.U32 R78, R66, 0x10, RZ ;  /* 0x00000010424e7819 */ /* 0x000fe200000006ff */
[----:B------:R-:W-:Y:S01]  /*0800*/  FMUL.FTZ R95, R24, R68 ;  /* 0x00000044185f7220 */ /* 0x000fe20000410000 */
[C---:B------:R-:W-:Y:S01]  /*0810*/  PRMT R69, R70.reuse, 0x7632, R69 ;  /* 0x0000763246457816 */ /* 0x040fe20000000045 */
[C---:B------:R-:W-:Y:S01]  /*0820*/  FADD.FTZ R152, -R161.reuse, R65 ;  /* 0x00000041a1987221 */ /* 0x040fe20000010100 */
[----:B------:R-:W-:Y:S01]  /*0830*/  SHF.L.U32 R153, R70, 0x10, RZ ;  /* 0x0000001046997819 */ /* 0x000fe200000006ff */
[C---:B------:R-:W-:Y:S01]  /*0840*/  FADD.FTZ R70, -R161.reuse, R73 ;  /* 0x00000049a1467221 */ /* 0x040fe20000010100 */
[----:B------:R-:W-:Y:S01]  /*0850*/  FMUL.FTZ R0, R0, UR9 ;  /* 0x0000000900007c20 */ /* 0x000fe20008410000 */
[C---:B------:R-:W-:Y:S01]  /*0860*/  PRMT R166, R80.reuse, 0x7632, R166 ;  /* 0x0000763250a67816 */ /* 0x040fe200000000a6 */
[C---:B------:R-:W-:Y:S01]  /*0870*/  FADD.FTZ R3, -R161.reuse, R94 ;  /* 0x0000005ea1037221 */ /* 0x040fe20000010100 */
[----:B------:R-:W-:Y:S01]  /*0880*/  SHF.L.U32 R73, R80, 0x10, RZ ;  /* 0x0000001050497819 */ /* 0x000fe200000006ff */
[----:B------:R-:W-:Y:S01]  /*0890*/  FADD.FTZ R172, -R161, R87 ;  /* 0x00000057a1ac7221 */ /* 0x000fe20000010100 */
[----:B------:R-:W-:Y:S01]  /*08a0*/  SHF.L.U32 R80, R67, 0x10, RZ ;  /* 0x0000001043507819 */ /* 0x000fe200000006ff */
[----:B------:R-:W-:Y:S01]  /*08b0*/  FMUL.FTZ R94, R25, R78 ;  /* 0x0000004e195e7220 */ /* 0x000fe20000410000 */
[----:B------:R-:W-:Y:S01]  /*08c0*/  FADD.FTZ R67, RZ, R95 ;  /* 0x0000005fff437221 */ /* 0x000fe20000010000 */
[----:B------:R-:W-:Y:S01]  /*08d0*/  FMUL.FTZ R87, R152, UR9 ;  /* 0x0000000998577c20 */ /* 0x000fe20008410000 */
[----:B------:R-:W-:Y:S01]  /*08e0*/  FFMA.FTZ R66, R0, R95, RZ ;  /* 0x0000005f00427223 */ /* 0x000fe200000100ff */
[----:B------:R-:W-:-:S04]  /*08f0*/  @P1 IMAD.WIDE.U32 R64, R149, 0x20, R158 ;  /* 0x0000002095401825 */ /* 0x000fc800078e009e */
[C---:B------:R-:W-:Y:S01]  /*0900*/  FADD.FTZ R169, -R161.reuse, R84 ;  /* 0x00000054a1a97221 */ /* 0x040fe20000010100 */
[----:B------:R-:W-:Y:S01]  /*0910*/  FADD.FTZ R171, -R161, R89 ;  /* 0x00000059a1ab7221 */ /* 0x000fe20000010100 */
[----:B------:R-:W-:Y:S01]  /*0920*/  FMUL.FTZ R84, R26, R151 ;  /* 0x000000971a547220 */ /* 0x000fe20000410000 */
[----:B------:R-:W-:Y:S01]  /*0930*/  FADD.FTZ R67, R94, R67 ;  /* 0x000000435e437221 */ /* 0x000fe20000010000 */
[----:B------:R-:W-:Y:S01]  /*0940*/  FMUL.FTZ R89, R154, UR9 ;  /* 0x000000099a597c20 */ /* 0x000fe20008410000 */
[----:B------:R-:W-:Y:S01]  /*0950*/  FFMA.FTZ R66, R87, R94, R66 ;  /* 0x0000005e57427223 */ /* 0x000fe20000010042 */
[C---:B------:R-:W-:Y:S01]  /*0960*/  FADD.FTZ R162, -R161.reuse, R79 ;  /* 0x0000004fa1a27221 */ /* 0x040fe20000010100 */
[C---:B------:R-:W-:Y:S01]  /*0970*/  PRMT R182, R98.reuse, 0x7632, R182 ;  /* 0x0000763262b67816 */ /* 0x040fe200000000b6 */
[----:B------:R-:W5:Y:S01]  /*0980*/  @P1 LDG.E.128 R44, desc[UR20][R64.64] ;  /* 0x00000014402c1981 */ /* 0x000f62000c1e1d00 */
[----:B------:R-:W-:Y:S01]  /*0990*/  SHF.L.U32 R79, R98, 0x10, RZ ;  /* 0x00000010624f7819 */ /* 0x000fe200000006ff */
[----:B------:R-:W-:Y:S01]  /*09a0*/  FADD.FTZ R179, -R161, R91 ;  /* 0x0000005ba1b37221 */ /* 0x000fe20000010100 */
[----:B------:R-:W-:Y:S01]  /*09b0*/  FMUL.FTZ R98, R27, R80 ;  /* 0x000000501b627220 */ /* 0x000fe20000410000 */
[----:B------:R0:W5:Y:S01]  /*09c0*/  @P1 LDG.E.128 R48, desc[UR20][R64.64+0x10] ;  /* 0x0000101440301981 */ /* 0x000162000c1e1d00 */
[----:B------:R-:W-:Y:S01]  /*09d0*/  FADD.FTZ R67, R84, R67 ;  /* 0x0000004354437221 */ /* 0x000fe20000010000 */
[----:B------:R-:W-:Y:S01]  /*09e0*/  FADD.FTZ R72, -R161, R72 ;  /* 0x00000048a1487221 */ /* 0x000fe20000010100 */
[----:B------:R-:W-:Y:S01]  /*09f0*/  FMUL.FTZ R91, R160, UR9 ;  /* 0x00000009a05b7c20 */ /* 0x000fe20008410000 */
[----:B------:R-:W-:Y:S01]  /*0a00*/  FFMA.FTZ R66, R89, R84, R66 ;  /* 0x0000005459427223 */ /* 0x000fe20000010042 */
[----:B------:R-:W-:Y:S01]  /*0a10*/  PRMT R174, R82, 0x7632, R174 ;  /* 0x0000763252ae7816 */ /* 0x000fe200000000ae */
[C---:B------:R-:W-:Y:S01]  /*0a20*/  FADD.FTZ R175, -R161.reuse, R86 ;  /* 0x00000056a1af7221 */ /* 0x040fe20000010100 */
[----:B------:R-:W-:Y:S01]  /*0a30*/  FMUL.FTZ R86, R20, R153 ;  /* 0x0000009914567220 */ /* 0x000fe20000410000 */
[----:B0-----:R-:W-:Y:S01]  /*0a40*/  FADD.FTZ R65, -R161, R75 ;  /* 0x0000004ba1417221 */ /* 0x001fe20000010100 */
[----:B------:R-:W-:Y:S01]  /*0a50*/  SHF.L.U32 R75, R82, 0x10, RZ ;  /* 0x00000010524b7819 */ /* 0x000fe200000006ff */
[----:B------:R-:W-:Y:S01]  /*0a60*/  FADD.FTZ R67, R98, R67 ;  /* 0x0000004362437221 */ /* 0x000fe20000010000 */
[----:B------:R-:W-:Y:S01]  /*0a70*/  SHF.L.U32 R82, R69, 0x10, RZ ;  /* 0x0000001045527819 */ /* 0x000fe200000006ff */
[----:B------:R-:W-:Y:S01]  /*0a80*/  FMUL.FTZ R157, R72, UR9 ;  /* 0x00000009489d7c20 */ /* 0x000fe20008410000 */
[----:B------:R-:W-:Y:S01]  /*0a90*/  PRMT R158, R71, 0x7632, R158 ;  /* 0x00007632479e7816 */ /* 0x000fe2000000009e */
[----:B------:R-:W-:Y:S01]  /*0aa0*/  FFMA.FTZ R66, R91, R98, R66 ;  /* 0x000000625b427223 */ /* 0x000fe20000010042 */
[----:B------:R-:W-:Y:S01]  /*0ab0*/  SHF.L.U32 R155, R71, 0x10, RZ ;  /* 0x00000010479b7819 */ /* 0x000fe200000006ff */
[C---:B------:R-:W-:Y:S01]  /*0ac0*/  FADD.FTZ R71, -R161.reuse, R77 ;  /* 0x0000004da1477221 */ /* 0x040fe20000010100 */
[----:B------:R-:W-:Y:S01]  /*0ad0*/  FADD.FTZ R180, -R161, R92 ;  /* 0x0000005ca1b47221 */ /* 0x000fe20000010100 */
[----:B------:R-:W-:Y:S01]  /*0ae0*/  PRMT R170, R96, 0x7632, R170 ;  /* 0x0000763260aa7816 */ /* 0x000fe200000000aa */
[----:B------:R-:W-:Y:S01]  /*0af0*/  FMUL.FTZ R92, R70, UR9 ;  /* 0x00000009465c7c20 */ /* 0x000fe20008410000 */
[----:B------:R-:W-:Y:S01]  /*0b00*/  SHF.L.U32 R77, R96, 0x10, RZ ;  /* 0x00000010604d7819 */ /* 0x000fe200000006ff */
[----:B------:R-:W-:Y:S01]  /*0b10*/  FMUL.FTZ R96, R65, UR9 ;  /* 0x0000000941607c20 */ /* 0x000fe20008410000 */
[----:B------:R-:W-:Y:S01]  /*0b20*/  FMUL.FTZ R163, R21, R82 ;  /* 0x0000005215a37220 */ /* 0x000fe20000410000 */
[----:B------:R-:W-:Y:S01]  /*0b30*/  FADD.FTZ R70, R86, R67 ;  /* 0x0000004356467221 */ /* 0x000fe20000010000 */
[----:B------:R-:W-:Y:S01]  /*0b40*/  FADD.FTZ R74, -R161, R74 ;  /* 0x0000004aa14a7221 */ /* 0x000fe20000010100 */
[----:B------:R-:W-:Y:S01]  /*0b50*/  FFMA.FTZ R65, R157, R86, R66 ;  /* 0x000000569d417223 */ /* 0x000fe20000010042 */
[C---:B------:R-:W-:Y:S01]  /*0b60*/  FADD.FTZ R177, -R161.reuse, R90 ;  /* 0x0000005aa1b17221 */ /* 0x040fe20000010100 */
[----:B------:R-:W-:Y:S01]  /*0b70*/  FADD.FTZ R165, -R161, R88 ;  /* 0x00000058a1a57221 */ /* 0x000fe20000010100 */
[----:B------:R-:W-:Y:S01]  /*0b80*/  SHF.L.U32 R90, R158, 0x10, RZ ;  /* 0x000000109e5a7819 */ /* 0x000fe200000006ff */
[----:B------:R-:W-:Y:S01]  /*0b90*/  FMUL.FTZ R88, R22, R155 ;  /* 0x0000009b16587220 */ /* 0x000fe20000410000 */
[----:B------:R-:W-:Y:S01]  /*0ba0*/  FADD.FTZ R67, R163, R70 ;  /* 0x00000046a3437221 */ /* 0x000fe20000010000 */
[----:B------:R-:W-:Y:S01]  /*0bb0*/  FMUL.FTZ R159, R74, UR9 ;  /* 0x000000094a9f7c20 */ /* 0x000fe20008410000 */
[----:B------:R-:W-:Y:S01]  /*0bc0*/  FFMA.FTZ R66, R92, R163, R65 ;  /* 0x000000a35c427223 */ /* 0x000fe20000010041 */
[C---:B------:R-:W-:Y:S01]  /*0bd0*/  FADD.FTZ R76, -R161.reuse, R76 ;  /* 0x0000004ca14c7221 */ /* 0x040fe20000010100 */
[C---:B------:R-:W-:Y:S01]  /*0be0*/  FADD.FTZ R164, -R161.reuse, R85 ;  /* 0x00000055a1a47221 */ /* 0x040fe20000010100 */
[----:B------:R-:W-:Y:S01]  /*0bf0*/  FADD.FTZ R183, -R161, R93 ;  /* 0x0000005da1b77221 */ /* 0x000fe20000010100 */
[----:B------:R-:W-:Y:S01]  /*0c00*/  FMUL.FTZ R161, R23, R90 ;  /* 0x0000005a17a17220 */ /* 0x000fe20000410000 */
[----:B------:R-:W-:Y:S01]  /*0c10*/  FADD.FTZ R70, R88, R67 ;  /* 0x0000004358467221 */ /* 0x000fe20000010000 */
        /* <DEDUP_REMOVED lines=47> */
[----:B------:R-:W-:Y:S01]  /*0f10*/  FMUL.FTZ R164, R179, UR9 ;  /* 0x00000009b3a47c20 */ /* 0x000fe20008410000 */
[----:B------:R-:W-:Y:S01]  /*0f20*/  SHF.L.U32 R97, R97, 0x10, RZ ;  /* 0x0000001061617819 */ /* 0x000fe200000006ff */
[----:B------:R-:W-:Y:S01]  /*0f30*/  FMUL.FTZ R179, R9, R188 ;  /* 0x000000bc09b37220 */ /* 0x000fe20000410000 */
        /* <DEDUP_REMOVED lines=65> */
.L_x_1413:
[----:B------:R-:W-:Y:S05]  /*1350*/  BSYNC.RECONVERGENT B0 ;  /* 0x0000000000007941 */ /* 0x000fea0003800200 */
.L_x_1412:
[----:B------:R-:W1:Y:S08]  /*1360*/  S2UR UR6, SR_CgaCtaId ;  /* 0x00000000000679c3 */ /* 0x000e700000008800 */
[----:B------:R-:W-:Y:S01]  /*1370*/  BAR.SYNC.DEFER_BLOCKING 0x0 ;  /* 0x0000000000007b1d */ /* 0x000fe20000010000 */
[----:B------:R-:W-:Y:S01]  /*1380*/  FADD.FTZ R145, R68, R145 ;  /* 0x0000009144917221 */ /* 0x000fe20000010000 */
[----:B------:R-:W-:Y:S01]  /*1390*/  FFMA.FTZ R147, R0, R68, R147 ;  /* 0x0000004400937223 */ /* 0x000fe20000010093 */
[----:B------:R-:W-:Y:S01]  /*13a0*/  UISETP.NE.U32.AND UP0, UPT, UR24, URZ, UPT ;  /* 0x000000ff1800728c */ /* 0x000fe2000bf05070 */
[----:B------:R-:W-:Y:S01]  /*13b0*/  FFMA.FTZ R146, R87, R78, R146 ;  /* 0x0000004e57927223 */ /* 0x000fe20000010092 */
[----:B------:R-:W-:Y:S01]  /*13c0*/  UIADD3 UR4, UPT, UPT, UR4, UR26, URZ ;  /* 0x0000001a04047290 */ /* 0x000fe2000fffe0ff */
[----:B------:R-:W-:Y:S01]  /*13d0*/  FADD.FTZ R143, R78, R143 ;  /* 0x0000008f4e8f7221 */ /* 0x000fe20000010000 */
[----:B------:R-:W-:Y:S01]  /*13e0*/  UMOV UR5, 0x400 ;  /* 0x0000040000057882 */ /* 0x000fe20000000000 */
[----:B------:R-:W-:Y:S01]  /*13f0*/  UISETP.NE.AND.EX UP0, UPT, UR25, URZ, UPT, UP0 ;  /* 0x000000ff1900728c */ /* 0x000fe2000bf05300 */
        /* <DEDUP_REMOVED lines=15> */
[----:B------:R-:W-:Y:S01]  /*14f0*/  FFMA.FTZ R135, R74, R166, R135 ;  /* 0x000000a64a877223 */ /* 0x000fe20000010087 */
[----:B------:R-:W-:Y:S01]  /*1500*/  FADD.FTZ R114, R166, R114 ;  /* 0x00000072a6727221 */ /* 0x000fe20000010000 */
[----:B------:R-:W-:Y:S01]  /*1510*/  FADD.FTZ R113, R81, R113 ;  /* 0x0000007151717221 */ /* 0x000fe20000010000 */
[----:B------:R-:W-:Y:S01]  /*1520*/  UIADD3 UR6, UPT, UPT, UR5, 0x3020, URZ ;  /* 0x0000302005067890 */ /* 0x000fe2000fffe0ff */
[----:B------:R-:W-:Y:S01]  /*1530*/  FFMA.FTZ R134, R93, R81, R134 ;  /* 0x000000515d867223 */ /* 0x000fe20000010086 */
[----:B------:R-:W-:Y:S01]  /*1540*/  @!UP1 UIADD3 UR6, UPT, UPT, UR5, 0x3000, URZ ;  /* 0x0000300005069890 */ /* 0x000fe2000fffe0ff */
[----:B------:R-:W-:Y:S01]  /*1550*/  FFMA.FTZ R133, R76, R168, R133 ;  /* 0x000000a84c857223 */ /* 0x000fe20000010085 */
[----:B------:R-:W-:Y:S01]  /*1560*/  UIADD3 UR7, UPT, UPT, UR5, 0x3030, URZ ;  /* 0x0000303005077890 */ /* 0x000fe2000fffe0ff */
[----:B------:R-:W-:Y:S01]  /*1570*/  FADD.FTZ R112, R168, R112 ;  /* 0x00000070a8707221 */ /* 0x000fe20000010000 */
        /* <DEDUP_REMOVED lines=80> */
.L_x_1416:
        /* <DEDUP_REMOVED lines=33> */
.L_x_1415:
        /* <DEDUP_REMOVED lines=34> */
.L_x_1418:
        /* <DEDUP_REMOVED lines=33> */
.L_x_1414:
        /* <DEDUP_REMOVED lines=39> */
.L_x_1420:
        /* <DEDUP_REMOVED lines=33> */
.L_x_1419:
        /* <DEDUP_REMOVED lines=34> */
.L_x_1421:
        /* <DEDUP_REMOVED lines=32> */
.L_x_1417:
        /* <DEDUP_REMOVED lines=50> */
.L_x_1424:
        /* <DEDUP_REMOVED lines=29> */
.L_x_1423:
        /* <DEDUP_REMOVED lines=34> */
.L_x_1426:
        /* <DEDUP_REMOVED lines=29> */
.L_x_1422:
        /* <DEDUP_REMOVED lines=35> */
.L_x_1428:
        /* <DEDUP_REMOVED lines=29> */
.L_x_1427:
        /* <DEDUP_REMOVED lines=34> */
.L_x_1429:
        /* <DEDUP_REMOVED lines=28> */
.L_x_1425:
        /* <DEDUP_REMOVED lines=45> */
.L_x_1432:
        /* <DEDUP_REMOVED lines=29> */
.L_x_1431:
        /* <DEDUP_REMOVED lines=34> */
.L_x_1434:
        /* <DEDUP_REMOVED lines=29> */
.L_x_1430:
        /* <DEDUP_REMOVED lines=35> */
.L_x_1436:
        /* <DEDUP_REMOVED lines=29> */
.L_x_1435:
        /* <DEDUP_REMOVED lines=34> */
.L_x_1437:
        /* <DEDUP_REMOVED lines=28> */
.L_x_1433:
        /* <DEDUP_REMOVED lines=54> */
.L_x_1411:
[----:B------:R-:W1:Y:S08]  /*4df0*/  S2UR UR4, SR_CTAID.X ;  /* 0x00000000000479c3 */ /* 0x000e700000002500 */
[----:B------:R-:W1:Y:S08]  /*4e00*/  LDC R15, c[0x0][0x388] ;  /* 0x0000e200ff0f7b82 */ /* 0x000e700000000800 */
[----:B--2---:R-:W2:Y:S08]  /*4e10*/  LDC.64 R2, c[0x0][0x440] ;  /* 0x00011000ff027b82 */ /* 0x004eb00000000a00 */
        /* <DEDUP_REMOVED lines=18> */
.L_x_1439:
        /* <DEDUP_REMOVED lines=12> */
.L_x_3823:


//--------------------- .text._ZN10layer_norm31ln_parallel_residual_bwd_kernelINS_13Kernel_traitsIf13__nv_bfloat16fS2_fjLj3072ELj1ELj1ELj4ELj16ENS_18Kernel_traits_baseILj3072EfS2_fS2_fjLj128EEEEELb1ELb0ELb0EEEvNS_9BwdParamsE --------------------------
	.section	.text._ZN10layer_norm31ln_parallel_residual_bwd_kernelINS_13Kernel_traitsIf13__nv_bfloat16fS2_fjLj3072ELj1ELj1ELj4ELj16ENS_18Kernel_traits_baseILj3072EfS2_fS2_fjLj128EEEEELb1ELb0ELb0EEEvNS_9BwdParamsE,"ax",@progbits
	.align	128
        .global         _ZN10layer_norm31ln_parallel_residual_bwd_kernelINS_13Kernel_traitsIf13__nv_bfloat16fS2_fjLj3072ELj1ELj1ELj4ELj16ENS_18Kernel_traits_baseILj3072EfS2_fS2_fjLj128EEEEELb1ELb0ELb0EEEvNS_9BwdParamsE
        .type           _ZN10layer_norm31ln_parallel_residual_bwd_kernelINS_13Kernel_traitsIf13__nv_bfloat16fS2_fjLj3072ELj1ELj1ELj4ELj16ENS_18Kernel_traits_baseILj3072EfS2_fS2_fjLj128EEEEELb1ELb0ELb0EEEvNS_9BwdParamsE,@function
        .size           _ZN10layer_norm31ln_parallel_residual_bwd_kernelINS_13Kernel_traitsIf13__nv_bfloat16fS2_fjLj3072ELj1ELj1ELj4ELj16ENS_18Kernel_traits_baseILj3072EfS2_fS2_fjLj128EEEEELb1ELb0ELb0EEEvNS_9BwdParamsE,(.L_x_3824 - _ZN10layer_norm31ln_parallel_residual_bwd_kernelINS_13Kernel_traitsIf13__nv_bfloat16fS2_fjLj3072ELj1ELj1ELj4ELj16ENS_18Kernel_traits_baseILj3072EfS2_fS2_fjLj128EEEEELb1ELb0ELb0EEEvNS_9BwdParamsE)
        .other          _ZN10layer_norm31ln_parallel_residual_bwd_kernelINS_13Kernel_traitsIf13__nv_bfloat16fS2_fjLj3072ELj1ELj1ELj4ELj16ENS_18Kernel_traits_baseILj3072EfS2_fS2_fjLj128EEEEELb1ELb0ELb0EEEvNS_9BwdParamsE,@"STO_CUDA_ENTRY STV_DEFAULT"
_ZN10layer_norm31ln_parallel_residual_bwd_kernelINS_13Kernel_traitsIf13__nv_bfloat16fS2_fjLj3072ELj1ELj1ELj4ELj16ENS_18Kernel_traits_baseILj3072EfS2_fS2_fjLj128EEEEELb1ELb0ELb0EEEvNS_9BwdParamsE:
.text._ZN10layer_norm31ln_parallel_residual_bwd_kernelINS_13Kernel_traitsIf13__nv_bfloat16fS2_fjLj3072ELj1ELj1ELj4ELj16ENS_18Kernel_traits_baseILj3072EfS2_fS2_fjLj128EEEEELb1ELb0ELb0EEEvNS_9BwdParamsE:
[----:B------:R-:W0:Y:S02]  /*0000*/  LDC R1, c[0x0][0x37c] ;  /* 0x0000df00ff017b82 */ /* 0x000e240000000800 */
[----:B0-----:R-:W-:Y:S01]  /*0010*/  IADD3 R1, PT, PT, R1, -0x30, RZ ;  /* 0xffffffd001017810 */ /* 0x001fe20007ffe0ff */
[----:B------:R-:W0:Y:S01]  /*0020*/  S2R R170, SR_TID.X ;  /* 0x0000000000aa7919 */ /* 0x000e220000002100 */
[----:B------:R-:W1:Y:S04]  /*0030*/  LDCU UR6, c[0x0][0x388] ;  /* 0x00007100ff0677ac */ /* 0x000e680008000800 */
[----:B------:R-:W2:Y:S01]  /*0040*/  LDC.64 R2, c[0x0][0x3d0] ;  /* 0x0000f400ff027b82 */ /* 0x000ea20000000a00 */
[----:B------:R3:W4:Y:S04]  /*0050*/  LDL.64 R28, [R1+0x20] ;  /* 0x00002000011c7983 */ /* 0x0007280000100a00 */
[----:B------:R3:W4:Y:S03]  /*0060*/  LDL.64 R30, [R1+0x28] ;  /* 0x00002800011e7983 */ /* 0x0007260000100a00 */
[----:B------:R-:W3:Y:S01]  /*0070*/  LDC.64 R4, c[0x0][0x3d8] ;  /* 0x0000f600ff047b82 */ /* 0x000ee20000000a00 */
[----:B------:R0:W4:Y:S04]  /*0080*/  LDL.64 R24, [R1+0x10] ;  /* 0x0000100001187983 */ /* 0x0001280000100a00 */
[----:B------:R0:W4:Y:S03]  /*0090*/  LDL.64 R26, [R1+0x18] ;  /* 0x00001800011a7983 */ /* 0x0001260000100a00 */
[----:B------:R-:W3:Y:S01]  /*00a0*/  LDC.64 R8, c[0x0][0x3d8] ;  /* 0x0000f600ff087b82 */ /* 0x000ee20000000a00 */
[----:B------:R0:W4:Y:S04]  /*00b0*/  LDL.64 R20, [R1] ;  /* 0x0000000001147983 */ /* 0x0001280000100a00 */
[----:B------:R2:W4:Y:S01]  /*00c0*/  LDL.64 R22, [R1+0x8] ;  /* 0x0000080001167983 */ /* 0x0005220000100a00 */
[----:B-1----:R-:W-:-:S02]  /*00d0*/  USHF.R.S32.HI UR4, URZ, 0x1f, UR6 ;  /* 0x0000001fff047899 */ /* 0x002fc40008011406 */
[----:B------:R-:W1:Y:S01]  /*00e0*/  LDC.64 R14, c[0x0][0x3d0] ;  /* 0x0000f400ff0e7b82 */ /* 0x000e620000000a00 */
[----:B------:R-:W3:Y:S01]  /*00f0*/  LDCU.64 UR10, c[0x0][0x358] ;  /* 0x00006b00ff0a77ac */ /* 0x000ee20008000a00 */
[----:B------:R-:W-:Y:S01]  /*0100*/  ULEA.HI UR4, UR4, UR6, URZ, 0x3 ;  /* 0x0000000604047291 */ /* 0x000fe2000f8f18ff */
[----:B0-----:R-:W-:Y:S02]  /*0110*/  LOP3.LUT R230, R170, 0x7f, RZ, 0x3c, !PT ;  /* 0x0000007faae67812 */ /* 0x001fe400078e3cff */
[----:B------:R-:W-:-:S03]  /*0120*/  MOV R19, R170 ;  /* 0x000000aa00137202 */ /* 0x000fc60000000f00 */
[----:B------:R-:W0:Y:S01]  /*0130*/  LDC.64 R16, c[0x0][0x3d8] ;  /* 0x0000f600ff107b82 */ /* 0x000e220000000a00 */
[----:B------:R-:W-:-:S04]  /*0140*/  MOV R7, UR4 ;  /* 0x0000000400077c02 */ /* 0x000fc80008000f00 */
[----:B------:R-:W-:Y:S01]  /*0150*/  LEA.HI.SX32 R230, R7, R230, 0x1d ;  /* 0x000000e607e67211 */ /* 0x000fe200078feaff */
[----:B------:R-:W4:Y:S02]  /*0160*/  LDCU UR4, c[0x0][0x384] ;  /* 0x00007080ff0477ac */ /* 0x000f240008000800 */
[----:B------:R-:W1:Y:S01]  /*0170*/  LDC.64 R6, c[0x0][0x3d0] ;  /* 0x0000f400ff067b82 */ /* 0x000e620000000a00 */
[C---:B------:R-:W-:Y:S02]  /*0180*/  ISETP.GE.U32.AND P2, PT, R230.reuse, 0x80, PT ;  /* 0x00000080e600780c */ /* 0x040fe40003f46070 */
[C---:B------:R-:W-:Y:S02]  /*0190*/  ISETP.GE.U32.AND P3, PT, R230.reuse, 0x100, PT ;  /* 0x00000100e600780c */ /* 0x040fe40003f66070 */
[----:B------:R-:W-:-:S09]  /*01a0*/  ISETP.GE.U32.AND P4, PT, R230, 0x180, PT ;  /* 0x00000180e600780c */ /* 0x000fd20003f86070 */
[----:B--2---:R-:W-:-:S04]  /*01b0*/  @P2 IMAD.WIDE.U32 R2, R19, 0x20, R2 ;  /* 0x0000002013022825 */ /* 0x004fc800078e0002 */
[C---:B---3--:R-:W-:Y:S01]  /*01c0*/  @P2 IMAD.WIDE.U32 R4, R19.reuse, 0x20, R4 ;  /* 0x0000002013042825 */ /* 0x048fe200078e0004 */
[----:B------:R-:W-:-:S04]  /*01d0*/  @P2 LOP3.LUT R19, R19, 0x80, RZ, 0xfc, !PT ;  /* 0x0000008013132812 */ /* 0x000fc800078efcff */
[----:B------:R2:W5:Y:S01]  /*01e0*/  @P2 LDG.E.128 R248, desc[UR10][R4.64+0x10] ;  /* 0x0000100a04f82981 */ /* 0x000562000c1e1d00 */
[----:B-1----:R-:W-:-:S04]  /*01f0*/  @P3 IMAD.WIDE.U32 R10, R19, 0x20, R6 ;  /* 0x00000020130a3825 */ /* 0x002fc800078e0006 */
[C---:B------:R-:W-:Y:S01]  /*0200*/  @P3 IMAD.WIDE.U32 R12, R19.reuse, 0x20, R8 ;  /* 0x00000020130c3825 */ /* 0x040fe200078e0008 */
        /* <DEDUP_REMOVED lines=11> */
[----:B----4-:R-:W3:Y:S04]  /*02c0*/  @P2 LDG.E.128 R28, desc[UR10][R2.64] ;  /* 0x0000000a021c2981 */ /* 0x010ee8000c1e1d00 */
[----:B------:R-:W4:Y:S04]  /*02d0*/  @P2 LDG.E.128 R24, desc[UR10][R2.64+0x10] ;  /* 0x0000100a02182981 */ /* 0x000f28000c1e1d00 */
[----:B------:R-:W2:Y:S01]  /*02e0*/  @P2 LDG.E.128 R20, desc[UR10][R4.64] ;  /* 0x0000000a04142981 */ /* 0x000ea2000c1e1d00 */
        /* <DEDUP_REMOVED lines=50> */
[----:B---3--:R0:W-:Y:S04]  /*0610*/  @P2 STL.64 [R1+0x20], R28 ;  /* 0x0000201c01002387 */ /* 0x0081e80000100a00 */
[----:B------:R0:W-:Y:S04]  /*0620*/  @P2 STL.64 [R1+0x28], R30 ;  /* 0x0000281e01002387 */ /* 0x0001e80000100a00 */
[----:B----4-:R0:W-:Y:S04]  /*0630*/  @P2 STL.64 [R1+0x10], R24 ;  /* 0x0000101801002387 */ /* 0x0101e80000100a00 */
[----:B------:R0:W-:Y:S04]  /*0640*/  @P2 STL.64 [R1+0x18], R26 ;  /* 0x0000181a01002387 */ /* 0x0001e80000100a00 */
[----:B--2---:R0:W-:Y:S04]  /*0650*/  @P2 STL.64 [R1], R20 ;  /* 0x0000001401002387 */ /* 0x0041e80000100a00 */
[----:B------:R0:W-:Y:S01]  /*0660*/  @P2 STL.64 [R1+0x8], R22 ;  /* 0x0000081601002387 */ /* 0x0001e20000100a00 */
[----:B------:R-:W-:Y:S05]  /*0670*/  BRA.U UP0, `(.L_x_1440) ;  /* 0x0000008900ac7547 */ /* 0x000fea000b800000 */
[----:B------:R-:W1:Y:S01]  /*0680*/  LDCU.U8 UR4, c[0x0][0x410] ;  /* 0x00008200ff0477ac */ /* 0x000e620008000000 */
        /* <DEDUP_REMOVED lines=49> */
[----:B------:R-:W2:Y:S01]  /*09a0*/  LDCU UR21, c[0x0][0x408] ;  /* 0x00008100ff1577ac */ /* 0x000ea20008000800 */
[----:B------:R-:W3:Y:S01]  /*09b0*/  LDCU UR6, c[0x0][0x388] ;  /* 0x00007100ff0677ac */ /* 0x000ee20008000800 */
[----:B------:R-:W4:Y:S01]  /*09c0*/  LDCU.U8 UR24, c[0x0][0x410] ;  /* 0x00008200ff1877ac */ /* 0x000f220008000000 */
[----:B------:R-:W0:Y:S01]  /*09d0*/  LDCU UR20, c[0x0][0x400] ;  /* 0x00008000ff1477ac */ /* 0x000e220008000800 */
[----:B------:R-:W0:Y:S01]  /*09e0*/  LDCU.64 UR8, c[0x0][0x478] ;  /* 0x00008f00ff0877ac */ /* 0x000e220008000a00 */
[----:B------:R-:W0:Y:S01]  /*09f0*/  LDCU.64 UR26, c[0x0][0x438] ;  /* 0x00008700ff1a77ac */ /* 0x000e220008000a00 */
[----:B------:R-:W0:Y:S01]  /*0a00*/  LDCU.64 UR18, c[0x0][0x470] ;  /* 0x00008e00ff1277ac */ /* 0x000e220008000a00 */
[----:B------:R-:W0:Y:S01]  /*0a10*/  LDCU.128 UR12, c[0x0][0x3c0] ;  /* 0x00007800ff0c77ac */ /* 0x000e220008000c00 */
[----:B------:R-:W0:Y:S01]  /*0a20*/  LDCU.64 UR16, c[0x0][0x380] ;  /* 0x00007000ff1077ac */ /* 0x000e220008000a00 */
[----:B-1----:R-:W-:-:S11]  /*0a30*/  UISETP.NE.AND UP2, UPT, UR4, URZ, UPT ;  /* 0x000000ff0400728c */ /* 0x002fd6000bf45270 */
.L_x_1479:
[----:B0-----:R-:W-:-:S06]  /*0a40*/  UIMAD.WIDE UR4, UR7, 0x4, UR14 ;  /* 0x00000004070478a5 */ /* 0x001fcc000f8e020e */
[----:B-12---:R-:W-:Y:S02]  /*0a50*/  MOV R164, UR4 ;  /* 0x0000000400a47c02 */ /* 0x006fe40008000f00 */
[----:B------:R-:W-:Y:S01]  /*0a60*/  MOV R165, UR5 ;  /* 0x0000000500a57c02 */ /* 0x000fe20008000f00 */
[----:B------:R-:W-:-:S04]  /*0a70*/  UIMAD.WIDE UR4, UR7, 0x4, UR12 ;  /* 0x00000004070478a5 */ /* 0x000fc8000f8e020c */
[----:B------:R0:W2:Y:S02]  /*0a80*/  LDG.E R2, desc[UR10][R164.64] ;  /* 0x0000000aa4027981 */ /* 0x0000a4000c1e1900 */
[----:B0-----:R-:W-:Y:S02]  /*0a90*/  MOV R164, UR4 ;  /* 0x0000000400a47c02 */ /* 0x001fe40008000f00 */
[----:B------:R-:W-:-:S05]  /*0aa0*/  MOV R165, UR5 ;  /* 0x0000000500a57c02 */ /* 0x000fca0008000f00 */
[----:B------:R-:W4:Y:S01]  /*0ab0*/  LDG.E R210, desc[UR10][R164.64] ;  /* 0x0000000aa4d27981 */ /* 0x000f22000c1e1900 */
[----:B---3--:R-:W-:Y:S01]  /*0ac0*/  UIMAD UR4, UR7, UR6, URZ ;  /* 0x00000006070472a4 */ /* 0x008fe2000f8e02ff */
[----:B------:R-:W-:Y:S01]  /*0ad0*/  PLOP3.LUT P0, PT, PT, PT, UP2, 0x40, 0x4 ;  /* 0x000000000004781c */ /* 0x000fe20003f0e828 */
[----:B------:R-:W-:Y:S01]  /*0ae0*/  BSSY.RECONVERGENT B0, `(.L_x_1441) ;  /* 0x000009a000007945 */ /* 0x000fe20003800200 */
[----:B------:R-:W-:Y:S01]  /*0af0*/  HFMA2 R211, -RZ, RZ, 0, 0 ;  /* 0x00000000ffd37431 */ /* 0x000fe200000001ff */
[----:B------:R-:W-:Y:S01]  /*0b00*/  USHF.R.S32.HI UR5, URZ, 0x1f, UR4 ;  /* 0x0000001fff057899 */ /* 0x000fe20008011404 */
[C---:B------:R-:W-:Y:S02]  /*0b10*/  ISETP.GE.U32.AND P3, PT, R230.reuse, 0x100, PT ;  /* 0x00000100e600780c */ /* 0x040fe40003f66070 */
[----:B------:R-:W-:Y:S01]  /*0b20*/  ISETP.GE.U32.AND P4, PT, R230, 0x180, PT ;  /* 0x00000180e600780c */ /* 0x000fe20003f86070 */
[----:B------:R-:W-:Y:S01]  /*0b30*/  ULEA.HI UR5, UR5, UR4, URZ, 0x3 ;  /* 0x0000000405057291 */ /* 0x000fe2000f8f18ff */
[----:B------:R-:W-:-:S05]  /*0b40*/  MOV R228, RZ ;  /* 0x000000ff00e47202 */ /* 0x000fca0000000f00 */
[----:B------:R-:W-:Y:S02]  /*0b50*/  MOV R167, UR5 ;  /* 0x0000000500a77c02 */ /* 0x000fe40008000f00 */
[----:B--2---:R-:W-:Y:S02]  /*0b60*/  R2UR UR22, R2 ;  /* 0x00000000021672ca */ /* 0x004fe400000e0000 */
[----:B------:R-:W-:-:S04]  /*0b70*/  LEA.HI.SX32 R2, R167, R170, 0x1d ;  /* 0x000000aaa7027211 */ /* 0x000fc800078feaff */
[----:B------:R-:W-:Y:S02]  /*0b80*/  MOV R229, R2 ;  /* 0x0000000200e57202 */ /* 0x000fe40000000f00 */
[----:B----4-:R-:W-:Y:S01]  /*0b90*/  FSEL R210, R210, RZ, P0 ;  /* 0x000000ffd2d27208 */ /* 0x010fe20000000000 */
[----:B------:R-:W-:Y:S06]  /*0ba0*/  @!P2 BRA `(.L_x_1442) ;  /* 0x000000080034a947 */ /* 0x000fec0003800000 */
[----:B------:R-:W0:Y:S01]  /*0bb0*/  LDC.64 R168, c[0x0][0x430] ;  /* 0x00010c00ffa87b82 */ /* 0x000e220000000a00 */
[----:B------:R-:W2:Y:S04]  /*0bc0*/  LDL R20, [R1] ;  /* 0x0000000001147983 */ /* 0x000ea80000100800 */
[----:B------:R-:W3:Y:S03]  /*0bd0*/  LDL R21, [R1+0x20] ;  /* 0x0000200001157983 */ /* 0x000ee60000100800 */
[----:B------:R-:W1:Y:S01]  /*0be0*/  LDC.64 R6, c[0x0][0x3a8] ;  /* 0x0000ea00ff067b82 */ /* 0x000e620000000a00 */
[----:B------:R-:W4:Y:S04]  /*0bf0*/  LDL R188, [R1+0x4] ;  /* 0x0000040001bc7983 */ /* 0x000f280000100800 */
[----:B------:R-:W4:Y:S03]  /*0c00*/  LDL R189, [R1+0x24] ;  /* 0x0000240001bd7983 */ /* 0x000f260000100800 */
[----:B------:R-:W1:Y:S01]  /*0c10*/  LDC.64 R164, c[0x0][0x428] ;  /* 0x00010a00ffa47b82 */ /* 0x000e620000000a00 */
[----:B------:R-:W4:Y:S04]  /*0c20*/  LDL R196, [R1+0x8] ;  /* 0x0000080001c47983 */ /* 0x000f280000100800 */
[----:B------:R-:W4:Y:S01]  /*0c30*/  LDL R197, [R1+0x28] ;  /* 0x0000280001c57983 */ /* 0x000f220000100800 */
[----:B0-----:R-:W-:Y:S01]  /*0c40*/  IMAD.WIDE.U32 R168, R2, 0x10, R168 ;  /* 0x0000001002a87825 */ /* 0x001fe200078e00a8 */
[----:B------:R-:W-:-:S02]  /*0c50*/  ISETP.NE.U32.AND P1, PT, RZ, UR18, PT ;  /* 0x00000012ff007c0c */ /* 0x000fc4000bf25070 */
[----:B------:R-:W4:Y:S01]  /*0c60*/  LDL R204, [R1+0xc] ;  /* 0x00000c0001cc7983 */ /* 0x000f220000100800 */
[----:B------:R-:W-:Y:S01]  /*0c70*/  ISETP.NE.U32.AND P0, PT, RZ, UR26, PT ;  /* 0x0000001aff007c0c */ /* 0x000fe2000bf05070 */
[----:B------:R-:W0:Y:S02]  /*0c80*/  LDC.64 R24, c[0x0][0x3b0] ;  /* 0x0000ec00ff187b82 */ /* 0x000e240000000a00 */
[----:B------:R-:W2:Y:S01]  /*0c90*/  LDG.E.128 R168, desc[UR10][R168.64] ;  /* 0x0000000aa8a87981 */ /* 0x000ea2000c1e1d00 */
[----:B-1----:R-:W-:-:S03]  /*0ca0*/  IMAD.WIDE.U32 R6, R2, 0x20, R6 ;  /* 0x0000002002067825 */ /* 0x002fc600078e0006 */
[----:B------:R-:W4:Y:S04]  /*0cb0*/  LDL R205, [R1+0x2c] ;  /* 0x00002c0001cd7983 */ /* 0x000f280000100800 */
[----:B------:R-:W3:Y:S01]  /*0cc0*/  LDG.E.128 R176, desc[UR10][R6.64] ;  /* 0x0000000a06b07981 */ /* 0x000ee2000c1e1d00 */
[----:B------:R-:W-:Y:S01]  /*0cd0*/  IMAD.WIDE.U32 R164, R2, 0x10, R164 ;  /* 0x0000001002a47825 */ /* 0x000fe200078e00a4 */
[----:B------:R-:W-:Y:S02]  /*0ce0*/  ISETP.NE.AND.EX P1, PT, RZ, UR19, PT, P1 ;  /* 0x00000013ff007c0c */ /* 0x000fe4000bf25310 */
[----:B------:R1:W4:Y:S04]  /*0cf0*/  LDG.E.128 R172, desc[UR10][R6.64+0x10] ;  /* 0x0000100a06ac7981 */ /* 0x000328000c1e1d00 */
[----:B------:R-:W4:Y:S01]  /*0d00*/  LDG.E.128 R164, desc[UR10][R164.64] ;  /* 0x0000000aa4a47981 */ /* 0x000f22000c1e1d00 */
[----:B------:R-:W-:-:S03]  /*0d10*/  ISETP.NE.AND.EX P0, PT, RZ, UR27, PT, P0 ;  /* 0x0000001bff007c0c */ /* 0x000fc6000bf05300 */
[----:B------:R-:W4:Y:S03]  /*0d20*/  LDL R252, [R1+0x10] ;  /* 0x0000100001fc7983 */ /* 0x000f260000100800 */
[----:B-1----:R-:W1:Y:S01]  /*0d30*/  @P1 LDC.64 R6, c[0x0][0x3b8] ;  /* 0x0000ee00ff061b82 */ /* 0x002e620000000a00 */
[----:B------:R-:W4:Y:S07]  /*0d40*/  LDL R231, [R1+0x14] ;  /* 0x0000140001e77983 */ /* 0x000f2e0000100800 */
[----:B------:R-:W0:Y:S01]  /*0d50*/  @P0 LDC.64 R12, c[0x0][0x438] ;  /* 0x00010e00ff0c0b82 */ /* 0x000e220000000a00 */
[----:B-1----:R-:W-:-:S05]  /*0d60*/  @P1 IMAD.WIDE.U32 R6, R2, 0x8, R6 ;  /* 0x0000000802061825 */ /* 0x002fca00078e0006 */
[----:B------:R0:W5:Y:S02]  /*0d70*/  @P1 LDG.E.64 R26, desc[UR10][R6.64] ;  /* 0x0000000a061a1981 */ /* 0x000164000c1e1b00 */
[----:B0-----:R-:W-:-:S05]  /*0d80*/  @P0 IMAD.WIDE.U32 R6, R2, 0x20, R12 ;  /* 0x0000002002060825 */ /* 0x001fca00078e000c */
[----:B------:R-:W5:Y:S04]  /*0d90*/  @P0 LDG.E.128 R140, desc[UR10][R6.64] ;  /* 0x0000000a068c0981 */ /* 0x000f68000c1e1d00 */
[----:B------:R0:W5:Y:S01]  /*0da0*/  @P0 LDG.E.128 R144, desc[UR10][R6.64+0x10] ;  /* 0x0000100a06900981 */ /* 0x000162000c1e1d00 */
[----:B------:R-:W-:-:S06]  /*0db0*/  IMAD.WIDE.U32 R24, R2, 0x8, R24 ;  /* 0x0000000802187825 */ /* 0x000fcc00078e0018 */
[----:B------:R-:W5:Y:S01]  /*0dc0*/  LDG.E.64 R24, desc[UR10][R24.64] ;  /* 0x0000000a18187981 */ /* 0x000f62000c1e1b00 */
[----:B--2---:R-:W-:Y:S01]  /*0dd0*/  SHF.L.U32 R13, R168, 0x10, RZ ;  /* 0x00000010a80d7819 */ /* 0x004fe200000006ff */
[----:B---3--:R-:W-:-:S04]  /*0de0*/  FADD.FTZ R0, -R210, R176 ;  /* 0x000000b0d2007221 */ /* 0x008fc80000010100 */
[----:B------:R-:W-:Y:S01]  /*0df0*/  FMUL.FTZ R12, R20, R13 ;  /* 0x0000000d140c7220 */ /* 0x000fe20000410000 */
[----:B------:R-:W-:Y:S01]  /*0e00*/  FMUL.FTZ R0, R0, UR22 ;  /* 0x0000001600007c20 */ /* 0x000fe20008410000 */
[----:B----4-:R-:W-:-:S05]  /*0e10*/  SHF.L.U32 R5, R164, 0x10, RZ ;  /* 0x00000010a4057819 */ /* 0x010fca00000006ff */
[----:B------:R-:W-:Y:S01]  /*0e20*/  FADD.FTZ R76, R76, R5 ;  /* 0x000000054c4c7221 */ /* 0x000fe20000010000 */
[-C--:B------:R-:W-:Y:S01]  /*0e30*/  FFMA.FTZ R56, R0, R5.reuse, R56 ;  /* 0x0000000500387223 */ /* 0x080fe20000010038 */
[----:B------:R-:W-:Y:S01]  /*0e40*/  FFMA.FTZ R5, R21, R5, R12 ;  /* 0x0000000515057223 */ /* 0x000fe2000001000c */
[C---:B------:R-:W-:Y:S02]  /*0e50*/  SHF.L.U32 R21, R169.reuse, 0x10, RZ ;  /* 0x00000010a9157819 */ /* 0x040fe400000006ff */
[----:B------:R-:W-:Y:S01]  /*0e60*/  PRMT R169, R169, 0x7632, R169 ;  /* 0x00007632a9a97816 */ /* 0x000fe200000000a9 */
[----:B0-----:R-:W-:Y:S01]  /*0e70*/  FADD.FTZ R7, -R210, R177 ;  /* 0x000000b1d2077221 */ /* 0x001fe20000010100 */
[----:B------:R-:W-:Y:S02]  /*0e80*/  PRMT R168, R168, 0x7632, R168 ;  /* 0x00007632a8a87816 */ /* 0x000fe400000000a8 */
[----:B------:R-:W-:Y:S01]  /*0e90*/  SHF.L.U32 R20, R169, 0x10, RZ ;  /* 0x00000010a9147819 */ /* 0x000fe200000006ff */
[----:B------:R-:W-:Y:S01]  /*0ea0*/  FMUL.FTZ R7, R7, UR22 ;  /* 0x0000001607077c20 */ /* 0x000fe20008410000 */
[----:B------:R-:W-:Y:S01]  /*0eb0*/  SHF.L.U32 R168, R168, 0x10, RZ ;  /* 0x00000010a8a87819 */ /* 0x000fe200000006ff */
[----:B------:R-:W2:Y:S01]  /*0ec0*/  LDL R169, [R1+0x18] ;  /* 0x0000180001a97983 */ /* 0x000ea20000100800 */
[----:B------:R-:W-:Y:S01]  /*0ed0*/  FADD.FTZ R116, R116, R13 ;  /* 0x0000000d74747221 */ /* 0x000fe20000010000 */
[----:B------:R-:W-:-:S02]  /*0ee0*/  FFMA.FTZ R96, R0, R13, R96 ;  /* 0x0000000d00607223 */ /* 0x000fc40000010060 */
[-C--:B------:R-:W-:Y:S01]  /*0ef0*/  FMUL.FTZ R13, R188, R168.reuse ;  /* 0x000000a8bc0d7220 */ /* 0x080fe20000410000 */
[----:B------:R-:W-:Y:S01]  /*0f00*/  FFMA.FTZ R97, R7, R168, R97 ;  /* 0x000000a807617223 */ /* 0x000fe20000010061 */
[----:B------:R-:W-:Y:S02]  /*0f10*/  FADD.FTZ R117, R117, R168 ;  /* 0x000000a875757221 */ /* 0x000fe40000010000 */
[----:B------:R-:W3:Y:S01]  /*0f20*/  LDL R168, [R1+0x1c] ;  /* 0x00001c0001a87983 */ /* 0x000ee20000100800 */
[----:B------:R-:W-:-:S04]  /*0f30*/  PRMT R164, R164, 0x7632, R164 ;  /* 0x00007632a4a47816 */ /* 0x000fc800000000a4 */
[----:B------:R-:W-:-:S05]  /*0f40*/  SHF.L.U32 R164, R164, 0x10, RZ ;  /* 0x00000010a4a47819 */ /* 0x000fca00000006ff */
[----:B------:R-:W-:Y:S01]  /*0f50*/  FFMA.FTZ R6, R189, R164, R13 ;  /* 0x000000a4bd067223 */ /* 0x000fe2000001000d */
[----:B------:R-:W-:Y:S01]  /*0f60*/  FADD.FTZ R13, -R210, R178 ;  /* 0x000000b2d20d7221 */ /* 0x000fe20000010100 */
[----:B------:R-:W-:Y:S01]  /*0f70*/  SHF.L.U32 R19, R165, 0x10, RZ ;  /* 0x00000010a5137819 */ /* 0x000fe200000006ff */
[----:B------:R-:W-:Y:S02]  /*0f80*/  FMUL.FTZ R12, R196, R21 ;  /* 0x00000015c40c7220 */ /* 0x000fe40000410000 */
[----:B------:R-:W-:Y:S02]  /*0f90*/  FMUL.FTZ R13, R13, UR22 ;  /* 0x000000160d0d7c20 */ /* 0x000fe40008410000 */
[----:B------:R-:W-:Y:S01]  /*0fa0*/  FADD.FTZ R78, R78, R19 ;  /* 0x000000134e4e7221 */ /* 0x000fe20000010000 */
[-C--:B------:R-:W-:Y:S01]  /*0fb0*/  FFMA.FTZ R12, R197, R19.reuse, R12 ;  /* 0x00000013c50c7223 */ /* 0x080fe2000001000c */
[----:B------:R-:W-:Y:S01]  /*0fc0*/  FFMA.FTZ R58, R13, R19, R58 ;  /* 0x000000130d3a7223 */ /* 0x000fe2000001003a */
[----:B------:R-:W-:Y:S01]  /*0fd0*/  FADD.FTZ R19, -R210, R179 ;  /* 0x000000b3d2137221 */ /* 0x000fe20000010100 */
[----:B------:R-:W-:-:S03]  /*0fe0*/  PRMT R165, R165, 0x7632, R165 ;  /* 0x00007632a5a57816 */ /* 0x000fc600000000a5 */
[----:B------:R-:W-:Y:S01]  /*0ff0*/  FMUL.FTZ R19, R19, UR22 ;  /* 0x0000001613137c20 */ /* 0x000fe20008410000 */
[----:B------:R-:W-:Y:S01]  /*1000*/  SHF.L.U32 R18, R165, 0x10, RZ ;  /* 0x00000010a5127819 */ /* 0x000fe200000006ff */
[----:B------:R-:W-:Y:S01]  /*1010*/  FADD.FTZ R118, R118, R21 ;  /* 0x0000001576767221 */ /* 0x000fe20000010000 */
[----:B------:R-:W-:Y:S01]  /*1020*/  FFMA.FTZ R98, R13, R21, R98 ;  /* 0x000000150d627223 */ /* 0x000fe20000010062 */
[-C--:B------:R-:W-:Y:S01]  /*1030*/  FMUL.FTZ R21, R204, R20.reuse ;  /* 0x00000014cc157220 */ /* 0x080fe20000410000 */
[----:B------:R-:W-:Y:S01]  /*1040*/  FFMA.FTZ R99, R19, R20, R99 ;  /* 0x0000001413637223 */ /* 0x000fe20000010063 */
[----:B------:R-:W-:Y:S01]  /*1050*/  FADD.FTZ R119, R119, R20 ;  /* 0x0000001477777221 */ /* 0x000fe20000010000 */
[----:B------:R-:W-:Y:S01]  /*1060*/  FADD.FTZ R20, -R210, R172 ;  /* 0x000000acd2147221 */ /* 0x000fe20000010100 */
[C---:B------:R-:W-:Y:S01]  /*1070*/  SHF.L.U32 R165, R170.reuse, 0x10, RZ ;  /* 0x00000010aaa57819 */ /* 0x040fe200000006ff */
[-C--:B------:R-:W-:Y:S01]  /*1080*/  FFMA.FTZ R59, R19, R18.reuse, R59 ;  /* 0x00000012133b7223 */ /* 0x080fe2000001003b */
[----:B------:R-:W-:Y:S01]  /*1090*/  PRMT R170, R170, 0x7632, R170 ;  /* 0x00007632aaaa7816 */ /* 0x000fe200000000aa */
[----:B------:R-:W-:Y:S01]  /*10a0*/  FADD.FTZ R79, R79, R18 ;  /* 0x000000124f4f7221 */ /* 0x000fe20000010000 */
[----:B------:R-:W-:Y:S01]  /*10b0*/  FFMA.FTZ R18, R205, R18, R21 ;  /* 0x00000012cd127223 */ /* 0x000fe20000010015 */
[----:B------:R-:W-:Y:S01]  /*10c0*/  SHF.L.U32 R21, R166, 0x10, RZ ;  /* 0x00000010a6157819 */ /* 0x000fe200000006ff */
[----:B------:R-:W-:Y:S01]  /*10d0*/  FMUL.FTZ R20, R20, UR22 ;  /* 0x0000001614147c20 */ /* 0x000fe20008410000 */
[----:B------:R-:W-:Y:S01]  /*10e0*/  PRMT R166, R166, 0x7632, R166 ;  /* 0x00007632a6a67816 */ /* 0x000fe200000000a6 */
[----:B------:R-:W-:Y:S01]  /*10f0*/  FADD.FTZ R173, -R210, R173 ;  /* 0x000000add2ad7221 */ /* 0x000fe20000010100 */
[----:B------:R-:W-:Y:S01]  /*1100*/  SHF.L.U32 R170, R170, 0x10, RZ ;  /* 0x00000010aaaa7819 */ /* 0x000fe200000006ff */
[----:B------:R-:W-:Y:S01]  /*1110*/  FFMA.FTZ R57, R7, R164, R57 ;  /* 0x000000a407397223 */ /* 0x000fe20000010039 */
[----:B------:R-:W-:Y:S01]  /*1120*/  FADD.FTZ R77, R77, R164 ;  /* 0x000000a44d4d7221 */ /* 0x000fe20000010000 */
[-C--:B-----5:R-:W-:Y:S01]  /*1130*/  FMUL.FTZ R164, R248, R165.reuse ;  /* 0x000000a5f8a47220 */ /* 0x0a0fe20000410000 */
[----:B------:R-:W-:Y:S01]  /*1140*/  FADD.FTZ R120, R120, R165 ;  /* 0x000000a578787221 */ /* 0x000fe20000010000 */
[----:B------:R-:W-:Y:S01]  /*1150*/  FFMA.FTZ R100, R20, R165, R100 ;  /* 0x000000a514647223 */ /* 0x000fe20000010064 */
[----:B------:R-:W-:Y:S01]  /*1160*/  SHF.L.U32 R166, R166, 0x10, RZ ;  /* 0x00000010a6a67819 */ /* 0x000fe200000006ff */
[----:B------:R-:W-:Y:S01]  /*1170*/  FADD.FTZ R174, -R210, R174 ;  /* 0x000000aed2ae7221 */ /* 0x000fe20000010100 */
[----:B------:R-:W-:Y:S01]  /*1180*/  SHF.L.U32 R165, R171, 0x10, RZ ;  /* 0x00000010aba57819 */ /* 0x000fe200000006ff */
[----:B------:R-:W-:Y:S01]  /*1190*/  FMUL.FTZ R188, R173, UR22 ;  /* 0x00000016adbc7c20 */ /* 0x000fe20008410000 */
[----:B------:R-:W-:Y:S01]  /*11a0*/  FMUL.FTZ R189, R249, R170 ;  /* 0x000000aaf9bd7220 */ /* 0x000fe20000410000 */
[----:B------:R-:W-:Y:S01]  /*11b0*/  PRMT R171, R171, 0x7632, R171 ;  /* 0x00007632abab7816 */ /* 0x000fe200000000ab */
[----:B------:R-:W-:Y:S01]  /*11c0*/  FADD.FTZ R80, R80, R21 ;  /* 0x0000001550507221 */ /* 0x000fe20000010000 */
[-C--:B------:R-:W-:Y:S01]  /*11d0*/  FFMA.FTZ R60, R20, R21.reuse, R60 ;  /* 0x00000015143c7223 */ /* 0x080fe2000001003c */
[----:B------:R-:W-:Y:S01]  /*11e0*/  SHF.L.U32 R197, R167, 0x10, RZ ;  /* 0x00000010a7c57819 */ /* 0x000fe200000006ff */
[----:B------:R-:W-:Y:S01]  /*11f0*/  FFMA.FTZ R21, R252, R21, R164 ;  /* 0x00000015fc157223 */ /* 0x000fe200000100a4 */
[----:B------:R-:W-:Y:S01]  /*1200*/  FMUL.FTZ R196, R174, UR22 ;  /* 0x00000016aec47c20 */ /* 0x000fe20008410000 */
[----:B------:R-:W-:Y:S01]  /*1210*/  FADD.FTZ R81, R81, R166 ;  /* 0x000000a651517221 */ /* 0x000fe20000010000 */
[-C--:B------:R-:W-:Y:S01]  /*1220*/  FFMA.FTZ R61, R188, R166.reuse, R61 ;  /* 0x000000a6bc3d7223 */ /* 0x080fe2000001003d */
[----:B------:R-:W-:Y:S01]  /*1230*/  FFMA.FTZ R189, R231, R166, R189 ;  /* 0x000000a6e7bd7223 */ /* 0x000fe200000100bd */
[----:B------:R-:W-:Y:S01]  /*1240*/  FMUL.FTZ R164, R250, R165 ;  /* 0x000000a5faa47220 */ /* 0x000fe20000410000 */
[----:B------:R-:W-:Y:S01]  /*1250*/  PRMT R167, R167, 0x7632, R167 ;  /* 0x00007632a7a77816 */ /* 0x000fe200000000a7 */
[----:B------:R-:W-:Y:S01]  /*1260*/  FADD.FTZ R175, -R210, R175 ;  /* 0x000000afd2af7221 */ /* 0x000fe20000010100 */
[----:B------:R-:W-:Y:S01]  /*1270*/  SHF.L.U32 R166, R171, 0x10, RZ ;  /* 0x00000010aba67819 */ /* 0x000fe200000006ff */
[----:B------:R-:W-:Y:S01]  /*1280*/  FADD.FTZ R82, R82, R197 ;  /* 0x000000c552527221 */ /* 0x000fe20000010000 */
[----:B------:R-:W-:Y:S01]  /*1290*/  FFMA.FTZ R62, R196, R197, R62 ;  /* 0x000000c5c43e7223 */ /* 0x000fe2000001003e */
[----:B------:R-:W-:-:S02]  /*12a0*/  FMUL.FTZ R204, R175, UR22 ;  /* 0x00000016afcc7c20 */ /* 0x000fc40008410000 */
[----:B------:R-:W-:Y:S01]  /*12b0*/  FMUL.FTZ R205, R251, R166 ;  /* 0x000000a6fbcd7220 */ /* 0x000fe20000410000 */
[----:B------:R-:W-:Y:S01]  /*12c0*/  FADD.FTZ R122, R122, R165 ;  /* 0x000000a57a7a7221 */ /* 0x000fe20000010000 */
[----:B------:R-:W-:Y:S01]  /*12d0*/  FFMA.FTZ R102, R196, R165, R102 ;  /* 0x000000a5c4667223 */ /* 0x000fe20000010066 */
[----:B------:R-:W-:-:S04]  /*12e0*/  FADD.FTZ R165, RZ, R5 ;  /* 0x00000005ffa57221 */ /* 0x000fc80000010000 */
[----:B------:R-:W-:Y:S01]  /*12f0*/  FADD.FTZ R165, R165, R6 ;  /* 0x00000006a5a57221 */ /* 0x000fe20000010000 */
[----:B------:R-:W-:-:S03]  /*1300*/  FADD.FTZ R123, R123, R166 ;  /* 0x000000a67b7b7221 */ /* 0x000fc60000010000 */
[----:B------:R-:W-:Y:S01]  /*1310*/  FADD.FTZ R165, R165, R12 ;  /* 0x0000000ca5a57221 */ /* 0x000fe20000010000 */
[----:B------:R-:W-:-:S03]  /*1320*/  FFMA.FTZ R103, R204, R166, R103 ;  /* 0x000000a6cc677223 */ /* 0x000fc60000010067 */
[----:B------:R-:W-:-:S04]  /*1330*/  FADD.FTZ R166, R165, R18 ;  /* 0x00000012a5a67221 */ /* 0x000fc80000010000 */
[----:B------:R-:W-:-:S04]  /*1340*/  FADD.FTZ R166, R166, R21 ;  /* 0x00000015a6a67221 */ /* 0x000fc80000010000 */
[----:B------:R-:W-:Y:S01]  /*1350*/  FADD.FTZ R166, R166, R189 ;  /* 0x000000bda6a67221 */ /* 0x000fe20000010000 */
[----:B------:R-:W-:Y:S01]  /*1360*/  FADD.FTZ R121, R121, R170 ;  /* 0x000000aa79797221 */ /* 0x000fe20000010000 */
[----:B------:R-:W-:Y:S01]  /*1370*/  FFMA.FTZ R101, R188, R170, R101 ;  /* 0x000000aabc657223 */ /* 0x000fe20000010065 */
[----:B------:R-:W-:Y:S01]  /*1380*/  IADD3 R229, PT, PT, R2, 0x80, RZ ;  /* 0x0000008002e57810 */ /* 0x000fe20007ffe0ff */
[----:B--2---:R-:W-:Y:S01]  /*1390*/  FFMA.FTZ R197, R169, R197, R164 ;  /* 0x000000c5a9c57223 */ /* 0x004fe200000100a4 */
[----:B------:R-:W-:-:S05]  /*13a0*/  SHF.L.U32 R164, R167, 0x10, RZ ;  /* 0x00000010a7a47819 */ /* 0x000fca00000006ff */
[----:B------:R-:W-:Y:S01]  /*13b0*/  FADD.FTZ R83, R83, R164 ;  /* 0x000000a453537221 */ /* 0x000fe20000010000 */
[-C--:B------:R-:W-:Y:S01]  /*13c0*/  FFMA.FTZ R63, R204, R164.reuse, R63 ;  /* 0x000000a4cc3f7223 */ /* 0x080fe2000001003f */
[----:B---3--:R-:W-:Y:S01]  /*13d0*/  FFMA.FTZ R205, R168, R164, R205 ;  /* 0x000000a4a8cd7223 */ /* 0x008fe200000100cd */
[----:B------:R-:W-:-:S04]  /*13e0*/  FFMA.FTZ R164, R0, R5, RZ ;  /* 0x0000000500a47223 */ /* 0x000fc800000100ff */
[----:B------:R-:W-:-:S04]  /*13f0*/  FFMA.FTZ R164, R7, R6, R164 ;  /* 0x0000000607a47223 */ /* 0x000fc800000100a4 */
[----:B------:R-:W-:-:S04]  /*1400*/  FFMA.FTZ R164, R13, R12, R164 ;  /* 0x0000000c0da47223 */ /* 0x000fc800000100a4 */
[----:B------:R-:W-:-:S04]  /*1410*/  FFMA.FTZ R165, R19, R18, R164 ;  /* 0x0000001213a57223 */ /* 0x000fc800000100a4 */
[----:B------:R-:W-:-:S04]  /*1420*/  FFMA.FTZ R165, R20, R21, R165 ;  /* 0x0000001514a57223 */ /* 0x000fc800000100a5 */
[----:B------:R-:W-:Y:S01]  /*1430*/  FFMA.FTZ R165, R188, R189, R165 ;  /* 0x000000bdbca57223 */ /* 0x000fe200000100a5 */
[----:B------:R-:W-:-:S03]  /*1440*/  FADD.FTZ R166, R166, R197 ;  /* 0x000000c5a6a67221 */ /* 0x000fc60000010000 */
[----:B------:R-:W-:Y:S01]  /*1450*/  FFMA.FTZ R165, R196, R197, R165 ;  /* 0x000000c5c4a57223 */ /* 0x000fe200000100a5 */
[----:B------:R-:W-:-:S03]  /*1460*/  FADD.FTZ R211, R166, R205 ;  /* 0x000000cda6d37221 */ /* 0x000fc60000010000 */
[----:B------:R-:W-:-:S07]  /*1470*/  FFMA.FTZ R228, R204, R205, R165 ;  /* 0x000000cdcce47223 */ /* 0x000fce00000100a5 */
.L_x_1442:
[----:B------:R-:W-:Y:S05]  /*1480*/  BSYNC.RECONVERGENT B0 ;  /* 0x0000000000007941 */ /* 0x000fea0003800200 */
.L_x_1441:
        /* <DEDUP_REMOVED lines=8> */
[----:B-1----:R-:W-:-:S03]  /*1510*/  IMAD.WIDE.U32 R168, R229, 0x10, R168 ;  /* 0x00000010e5a87825 */ /* 0x002fc600078e00a8 */
[----:B------:R1:W4:Y:S04]  /*1520*/  LDG.E.128 R172, desc[UR10][R8.64+0x10] ;  /* 0x0000100a08ac7981 */ /* 0x000328000c1e1d00 */
[----:B------:R-:W4:Y:S01]  /*1530*/  LDG.E.128 R168, desc[UR10][R168.64] ;  /* 0x0000000aa8a87981 */ /* 0x000f22000c1e1d00 */
[----:B--2---:R-:W-:-:S06]  /*1540*/  IMAD.WIDE.U32 R164, R229, 0x10, R164 ;  /* 0x00000010e5a47825 */ /* 0x004fcc00078e00a4 */
[----:B------:R-:W2:Y:S01]  /*1550*/  LDG.E.128 R164, desc[UR10][R164.64] ;  /* 0x0000000aa4a47981 */ /* 0x000ea2000c1e1d00 */
[----:B0-----:R-:W-:-:S06]  /*1560*/  IMAD.WIDE.U32 R30, R229, 0x8, R30 ;  /* 0x00000008e51e7825 */ /* 0x001fcc00078e001e */
[----:B------:R-:W5:Y:S01]  /*1570*/  LDG.E.64 R30, desc[UR10][R30.64] ;  /* 0x0000000a1e1e7981 */ /* 0x000f62000c1e1b00 */
[----:B------:R-:W-:-:S04]  /*1580*/  ISETP.NE.U32.AND P0, PT, RZ, UR18, PT ;  /* 0x00000012ff007c0c */ /* 0x000fc8000bf05070 */
[----:B------:R-:W-:-:S13]  /*1590*/  ISETP.NE.AND.EX P1, PT, RZ, UR19, PT, P0 ;  /* 0x00000013ff007c0c */ /* 0x000fda000bf25300 */
[----:B-1----:R-:W0:Y:S01]  /*15a0*/  @P1 LDC.64 R8, c[0x0][0x3b8] ;  /* 0x0000ee00ff081b82 */ /* 0x002e220000000a00 */
[----:B------:R-:W-:-:S04]  /*15b0*/  ISETP.NE.U32.AND P0, PT, RZ, UR26, PT ;  /* 0x0000001aff007c0c */ /* 0x000fc8000bf05070 */
[----:B------:R-:W-:Y:S01]  /*15c0*/  ISETP.NE.AND.EX P0, PT, RZ, UR27, PT, P0 ;  /* 0x0000001bff007c0c */ /* 0x000fe2000bf05300 */
[----:B0-----:R-:W-:-:S05]  /*15d0*/  @P1 IMAD.WIDE.U32 R8, R229, 0x8, R8 ;  /* 0x00000008e5081825 */ /* 0x001fca00078e0008 */
[----:B------:R0:W5:Y:S07]  /*15e0*/  @P1 LDG.E.64 R28, desc[UR10][R8.64] ;  /* 0x0000000a081c1981 */ /* 0x00016e000c1e1b00 */
[----:B0-----:R-:W0:Y:S02]  /*15f0*/  @P0 LDC.64 R8, c[0x0][0x438] ;  /* 0x00010e00ff080b82 */ /* 0x001e240000000a00 */
[----:B0-----:R-:W-:-:S05]  /*1600*/  @P0 IMAD.WIDE.U32 R8, R229, 0x20, R8 ;  /* 0x00000020e5080825 */ /* 0x001fca00078e0008 */
[----:B------:R-:W5:Y:S04]  /*1610*/  @P0 LDG.E.128 R52, desc[UR10][R8.64] ;  /* 0x0000000a08340981 */ /* 0x000f68000c1e1d00 */
[----:B------:R0:W5:Y:S01]  /*1620*/  @P0 LDG.E.128 R48, desc[UR10][R8.64+0x10] ;  /* 0x0000100a08300981 */ /* 0x000162000c1e1d00 */
[----:B------:R-:W-:Y:S01]  /*1630*/  IADD3 R229, PT, PT, R229, 0x80, RZ ;  /* 0x00000080e5e57810 */ /* 0x000fe20007ffe0ff */
[----:B---3--:R-:W-:-:S04]  /*1640*/  FADD.FTZ R4, -R210, R176 ;  /* 0x000000b0d2047221 */ /* 0x008fc80000010100 */
[----:B------:R-:W-:Y:S01]  /*1650*/  FMUL.FTZ R4, R4, UR22 ;  /* 0x0000001604047c20 */ /* 0x000fe20008410000 */
[C---:B----4-:R-:W-:Y:S02]  /*1660*/  SHF.L.U32 R11, R168.reuse, 0x10, RZ ;  /* 0x00000010a80b7819 */ /* 0x050fe400000006ff */
[----:B------:R-:W-:Y:S02]  /*1670*/  PRMT R168, R168, 0x7632, R168 ;  /* 0x00007632a8a87816 */ /* 0x000fe400000000a8 */
[----:B------:R-:W-:Y:S01]  /*1680*/  SHF.L.U32 R23, R169, 0x10, RZ ;  /* 0x00000010a9177819 */ /* 0x000fe200000006ff */
[-C--:B-----5:R-:W-:Y:S01]  /*1690*/  FMUL.FTZ R17, R236, R11.reuse ;  /* 0x0000000bec117220 */ /* 0x0a0fe20000410000 */
[----:B------:R-:W-:Y:S02]  /*16a0*/  SHF.L.U32 R168, R168, 0x10, RZ ;  /* 0x00000010a8a87819 */ /* 0x000fe400000006ff */
[----:B--2---:R-:W-:Y:S01]  /*16b0*/  SHF.L.U32 R3, R164, 0x10, RZ ;  /* 0x00000010a4037819 */ /* 0x004fe200000006ff */
[----:B------:R-:W-:Y:S01]  /*16c0*/  FADD.FTZ R36, R36, R11 ;  /* 0x0000000b24247221 */ /* 0x000fe20000010000 */
[----:B------:R-:W-:Y:S01]  /*16d0*/  PRMT R164, R164, 0x7632, R164 ;  /* 0x00007632a4a47816 */ /* 0x000fe200000000a4 */
[----:B------:R-:W-:Y:S01]  /*16e0*/  FFMA.FTZ R32, R4, R11, R32 ;  /* 0x0000000b04207223 */ /* 0x000fe20000010020 */
[----:B------:R-:W-:Y:S01]  /*16f0*/  FADD.FTZ R11, -R210, R178 ;  /* 0x000000b2d20b7221 */ /* 0x000fe20000010100 */
[----:B------:R-:W-:Y:S01]  /*1700*/  FADD.FTZ R44, R44, R3 ;  /* 0x000000032c2c7221 */ /* 0x000fe20000010000 */
[-C--:B------:R-:W-:Y:S01]  /*1710*/  FFMA.FTZ R40, R4, R3.reuse, R40 ;  /* 0x0000000304287223 */ /* 0x080fe20000010028 */
[----:B------:R-:W-:Y:S01]  /*1720*/  FFMA.FTZ R3, R244, R3, R17 ;  /* 0x00000003f4037223 */ /* 0x000fe20000010011 */
[----:B------:R-:W-:Y:S01]  /*1730*/  SHF.L.U32 R164, R164, 0x10, RZ ;  /* 0x00000010a4a47819 */ /* 0x000fe200000006ff */
[----:B0-----:R-:W-:Y:S01]  /*1740*/  FADD.FTZ R8, -R210, R177 ;  /* 0x000000b1d2087221 */ /* 0x001fe20000010100 */
[----:B------:R-:W-:Y:S01]  /*1750*/  FMUL.FTZ R10, R237, R168 ;  /* 0x000000a8ed0a7220 */ /* 0x000fe20000410000 */
[----:B------:R-:W-:Y:S01]  /*1760*/  SHF.L.U32 R17, R165, 0x10, RZ ;  /* 0x00000010a5117819 */ /* 0x000fe200000006ff */
[----:B------:R-:W-:Y:S01]  /*1770*/  FMUL.FTZ R11, R11, UR22 ;  /* 0x000000160b0b7c20 */ /* 0x000fe20008410000 */
[----:B------:R-:W-:Y:S01]  /*1780*/  FMUL.FTZ R177, R238, R23 ;  /* 0x00000017eeb17220 */ /* 0x000fe20000410000 */
[----:B------:R-:W-:Y:S01]  /*1790*/  FFMA.FTZ R9, R245, R164, R10 ;  /* 0x000000a4f5097223 */ /* 0x000fe2000001000a */
[----:B------:R-:W-:Y:S01]  /*17a0*/  PRMT R169, R169, 0x7632, R169 ;  /* 0x00007632a9a97816 */ /* 0x000fe200000000a9 */
[----:B------:R-:W-:Y:S01]  /*17b0*/  FADD.FTZ R46, R46, R17 ;  /* 0x000000112e2e7221 */ /* 0x000fe20000010000 */
[-C--:B------:R-:W-:Y:S01]  /*17c0*/  FFMA.FTZ R42, R11, R17.reuse, R42 ;  /* 0x000000110b2a7223 */ /* 0x080fe2000001002a */
[----:B------:R-:W-:Y:S01]  /*17d0*/  FFMA.FTZ R10, R246, R17, R177 ;  /* 0x00000011f60a7223 */ /* 0x000fe200000100b1 */
[----:B------:R-:W-:Y:S01]  /*17e0*/  FADD.FTZ R17, -R210, R179 ;  /* 0x000000b3d2117221 */ /* 0x000fe20000010100 */
[----:B------:R-:W-:Y:S01]  /*17f0*/  FMUL.FTZ R8, R8, UR22 ;  /* 0x0000001608087c20 */ /* 0x000fe20008410000 */
[----:B------:R-:W-:-:S02]  /*1800*/  PRMT R165, R165, 0x7632, R165 ;  /* 0x00007632a5a57816 */ /* 0x000fc400000000a5 */
[----:B------:R-:W-:Y:S01]  /*1810*/  SHF.L.U32 R22, R169, 0x10, RZ ;  /* 0x00000010a9167819 */ /* 0x000fe200000006ff */
[----:B------:R-:W-:Y:S01]  /*1820*/  FMUL.FTZ R17, R17, UR22 ;  /* 0x0000001611117c20 */ /* 0x000fe20008410000 */
[----:B------:R-:W-:Y:S01]  /*1830*/  FADD.FTZ R45, R45, R164 ;  /* 0x000000a42d2d7221 */ /* 0x000fe20000010000 */
[----:B------:R-:W-:Y:S01]  /*1840*/  FFMA.FTZ R41, R8, R164, R41 ;  /* 0x000000a408297223 */ /* 0x000fe20000010029 */
[----:B------:R-:W-:Y:S01]  /*1850*/  SHF.L.U32 R16, R165, 0x10, RZ ;  /* 0x00000010a5107819 */ /* 0x000fe200000006ff */
[-C--:B------:R-:W-:Y:S01]  /*1860*/  FMUL.FTZ R164, R239, R22.reuse ;  /* 0x00000016efa47220 */ /* 0x080fe20000410000 */
[----:B------:R-:W-:Y:S01]  /*1870*/  FADD.FTZ R39, R39, R22 ;  /* 0x0000001627277221 */ /* 0x000fe20000010000 */
[----:B------:R-:W-:Y:S01]  /*1880*/  FFMA.FTZ R35, R17, R22, R35 ;  /* 0x0000001611237223 */ /* 0x000fe20000010023 */
[----:B------:R-:W-:Y:S01]  /*1890*/  SHF.L.U32 R165, R170, 0x10, RZ ;  /* 0x00000010aaa57819 */ /* 0x000fe200000006ff */
[----:B------:R-:W-:Y:S01]  /*18a0*/  FADD.FTZ R22, -R210, R172 ;  /* 0x000000acd2167221 */ /* 0x000fe20000010100 */
        /* <DEDUP_REMOVED lines=8> */
[----:B------:R-:W-:Y:S01]  /*1930*/  FADD.FTZ R47, R47, R16 ;  /* 0x000000102f2f7221 */ /* 0x000fe20000010000 */
[-C--:B------:R-:W-:Y:S01]  /*1940*/  FFMA.FTZ R43, R17, R16.reuse, R43 ;  /* 0x00000010112b7223 */ /* 0x080fe2000001002b */
[----:B------:R-:W-:Y:S01]  /*1950*/  FFMA.FTZ R16, R247, R16, R164 ;  /* 0x00000010f7107223 */ /* 0x000fe200000100a4 */
[-C--:B------:R-:W-:Y:S01]  /*1960*/  FMUL.FTZ R169, R232, R165.reuse ;  /* 0x000000a5e8a97220 */ /* 0x080fe20000410000 */
[----:B------:R-:W-:Y:S01]  /*1970*/  FADD.FTZ R152, R152, R165 ;  /* 0x000000a598987221 */ /* 0x000fe20000010000 */
[----:B------:R-:W-:Y:S01]  /*1980*/  FFMA.FTZ R124, R22, R165, R124 ;  /* 0x000000a5167c7223 */ /* 0x000fe2000001007c */
[----:B------:R-:W-:Y:S01]  /*1990*/  SHF.L.U32 R166, R166, 0x10, RZ ;  /* 0x00000010a6a67819 */ /* 0x000fe200000006ff */
[----:B------:R-:W-:Y:S01]  /*19a0*/  FMUL.FTZ R190, R173, UR22 ;  /* 0x00000016adbe7c20 */ /* 0x000fe20008410000 */
[----:B------:R-:W-:Y:S01]  /*19b0*/  FMUL.FTZ R164, R233, R170 ;  /* 0x000000aae9a47220 */ /* 0x000fe20000410000 */
[----:B------:R-:W-:-:S02]  /*19c0*/  SHF.L.U32 R165, R171, 0x10, RZ ;  /* 0x00000010aba57819 */ /* 0x000fc400000006ff */
[----:B------:R-:W-:Y:S01]  /*19d0*/  PRMT R171, R171, 0x7632, R171 ;  /* 0x00007632abab7816 */ /* 0x000fe200000000ab */
[----:B------:R-:W-:Y:S01]  /*19e0*/  FADD.FTZ R65, R65, R166 ;  /* 0x000000a641417221 */ /* 0x000fe20000010000 */
[-C--:B------:R-:W-:Y:S01]  /*19f0*/  FFMA.FTZ R85, R190, R166.reuse, R85 ;  /* 0x000000a6be557223 */ /* 0x080fe20000010055 */
[----:B------:R-:W-:Y:S01]  /*1a00*/  FFMA.FTZ R191, R241, R166, R164 ;  /* 0x000000a6f1bf7223 */ /* 0x000fe200000100a4 */
[C---:B------:R-:W-:Y:S01]  /*1a10*/  SHF.L.U32 R199, R167.reuse, 0x10, RZ ;  /* 0x00000010a7c77819 */ /* 0x040fe200000006ff */
[C---:B------:R-:W-:Y:S01]  /*1a20*/  FADD.FTZ R175, -R210.reuse, R175 ;  /* 0x000000afd2af7221 */ /* 0x040fe20000010100 */
[----:B------:R-:W-:Y:S02]  /*1a30*/  PRMT R167, R167, 0x7632, R167 ;  /* 0x00007632a7a77816 */ /* 0x000fe400000000a7 */
[----:B------:R-:W-:Y:S01]  /*1a40*/  SHF.L.U32 R166, R171, 0x10, RZ ;  /* 0x00000010aba67819 */ /* 0x000fe200000006ff */
[----:B------:R-:W-:Y:S01]  /*1a50*/  FADD.FTZ R174, -R210, R174 ;  /* 0x000000aed2ae7221 */ /* 0x000fe20000010100 */
[----:B------:R-:W-:Y:S01]  /*1a60*/  FADD.FTZ R37, R37, R168 ;  /* 0x000000a825257221 */ /* 0x000fe20000010000 */
[----:B------:R-:W-:Y:S01]  /*1a70*/  FFMA.FTZ R33, R8, R168, R33 ;  /* 0x000000a808217223 */ /* 0x000fe20000010021 */
[----:B------:R-:W-:Y:S01]  /*1a80*/  SHF.L.U32 R164, R167, 0x10, RZ ;  /* 0x00000010a7a47819 */ /* 0x000fe200000006ff */
[----:B------:R-:W-:Y:S01]  /*1a90*/  FMUL.FTZ R206, R175, UR22 ;  /* 0x00000016afce7c20 */ /* 0x000fe20008410000 */
[----:B------:R-:W-:Y:S01]  /*1aa0*/  FMUL.FTZ R168, R235, R166 ;  /* 0x000000a6eba87220 */ /* 0x000fe20000410000 */
[----:B------:R-:W-:Y:S01]  /*1ab0*/  FMUL.FTZ R198, R174, UR22 ;  /* 0x00000016aec67c20 */ /* 0x000fe20008410000 */
[----:B------:R-:W-:Y:S01]  /*1ac0*/  FADD.FTZ R64, R64, R23 ;  /* 0x0000001740407221 */ /* 0x000fe20000010000 */
[-C--:B------:R-:W-:Y:S01]  /*1ad0*/  FFMA.FTZ R84, R22, R23.reuse, R84 ;  /* 0x0000001716547223 */ /* 0x080fe20000010054 */
[----:B------:R-:W-:Y:S01]  /*1ae0*/  FFMA.FTZ R23, R240, R23, R169 ;  /* 0x00000017f0177223 */ /* 0x000fe200000100a9 */
[----:B------:R-:W-:Y:S01]  /*1af0*/  FADD.FTZ R67, R67, R164 ;  /* 0x000000a443437221 */ /* 0x000fe20000010000 */
[-C--:B------:R-:W-:Y:S01]  /*1b00*/  FFMA.FTZ R87, R206, R164.reuse, R87 ;  /* 0x000000a4ce577223 */ /* 0x080fe20000010057 */
[----:B------:R-:W-:Y:S01]  /*1b10*/  FFMA.FTZ R207, R243, R164, R168 ;  /* 0x000000a4f3cf7223 */ /* 0x000fe200000100a8 */
[-C--:B------:R-:W-:Y:S01]  /*1b20*/  FMUL.FTZ R169, R234, R165.reuse ;  /* 0x000000a5eaa97220 */ /* 0x080fe20000410000 */
[----:B------:R-:W-:Y:S01]  /*1b30*/  FADD.FTZ R154, R154, R165 ;  /* 0x000000a59a9a7221 */ /* 0x000fe20000010000 */
[----:B------:R-:W-:Y:S01]  /*1b40*/  FFMA.FTZ R126, R198, R165, R126 ;  /* 0x000000a5c67e7223 */ /* 0x000fe2000001007e */
        /* <DEDUP_REMOVED lines=13> */
[-C--:B------:R-:W-:Y:S01]  /*1c20*/  FFMA.FTZ R86, R198, R199.reuse, R86 ;  /* 0x000000c7c6567223 */ /* 0x080fe20000010056 */
        /* <DEDUP_REMOVED lines=9> */
.L_x_1444:
[----:B------:R-:W-:Y:S05]  /*1cc0*/  BSYNC.RECONVERGENT B0 ;  /* 0x0000000000007941 */ /* 0x000fea0003800200 */
.L_x_1443:
        /* <DEDUP_REMOVED lines=10> */
[----:B--2---:R-:W-:-:S05]  /*1d70*/  IMAD.WIDE.U32 R14, R229, 0x20, R14 ;  /* 0x00000020e50e7825 */ /* 0x004fca00078e000e */
[----:B------:R-:W2:Y:S04]  /*1d80*/  LDG.E.128 R172, desc[UR10][R14.64] ;  /* 0x0000000a0eac7981 */ /* 0x000ea8000c1e1d00 */
[----:B------:R1:W2:Y:S01]  /*1d90*/  LDG.E.128 R176, desc[UR10][R14.64+0x10] ;  /* 0x0000100a0eb07981 */ /* 0x0002a2000c1e1d00 */
        /* <DEDUP_REMOVED lines=13> */
[C---:B---3--:R-:W-:Y:S02]  /*1e70*/  SHF.L.U32 R187, R164.reuse, 0x10, RZ ;  /* 0x00000010a4bb7819 */ /* 0x048fe400000006ff */
[----:B------:R-:W-:-:S04]  /*1e80*/  PRMT R164, R164, 0x7632, R164 ;  /* 0x00007632a4a47816 */ /* 0x000fc800000000a4 */
[----:B------:R-:W-:Y:S02]  /*1e90*/  SHF.L.U32 R164, R164, 0x10, RZ ;  /* 0x00000010a4a47819 */ /* 0x000fe400000006ff */
[C---:B----4-:R-:W-:Y:S02]  /*1ea0*/  SHF.L.U32 R185, R168.reuse, 0x10, RZ ;  /* 0x00000010a8b97819 */ /* 0x050fe400000006ff */
[----:B------:R-:W-:Y:S01]  /*1eb0*/  PRMT R168, R168, 0x7632, R168 ;  /* 0x00007632a8a87816 */ /* 0x000fe200000000a8 */
[----:B-----5:R-:W-:Y:S01]  /*1ec0*/  FMUL.FTZ R193, R216, R187 ;  /* 0x000000bbd8c17220 */ /* 0x020fe20000410000 */
[C---:B--2---:R-:W-:Y:S01]  /*1ed0*/  FADD.FTZ R172, -R210.reuse, R172 ;  /* 0x000000acd2ac7221 */ /* 0x044fe20000010100 */
[----:B------:R-:W-:Y:S01]  /*1ee0*/  FADD.FTZ R173, -R210, R173 ;  /* 0x000000add2ad7221 */ /* 0x000fe20000010100 */
[----:B------:R-:W-:Y:S02]  /*1ef0*/  SHF.L.U32 R168, R168, 0x10, RZ ;  /* 0x00000010a8a87819 */ /* 0x000fe400000006ff */
[----:B0-----:R-:W-:Y:S01]  /*1f00*/  FMUL.FTZ R15, R172, UR22 ;  /* 0x00000016ac0f7c20 */ /* 0x001fe20008410000 */
[----:B------:R-:W-:Y:S01]  /*1f10*/  FMUL.FTZ R184, R173, UR22 ;  /* 0x00000016adb87c20 */ /* 0x000fe20008410000 */
[----:B------:R-:W-:Y:S01]  /*1f20*/  FMUL.FTZ R172, R217, R164 ;  /* 0x000000a4d9ac7220 */ /* 0x000fe20000410000 */
[----:B------:R-:W-:-:S02]  /*1f30*/  SHF.L.U32 R173, R165, 0x10, RZ ;  /* 0x00000010a5ad7819 */ /* 0x000fc400000006ff */
[----:B------:R-:W-:Y:S01]  /*1f40*/  PRMT R165, R165, 0x7632, R165 ;  /* 0x00007632a5a57816 */ /* 0x000fe200000000a5 */
[----:B------:R-:W-:Y:S01]  /*1f50*/  FADD.FTZ R176, -R210, R176 ;  /* 0x000000b0d2b07221 */ /* 0x000fe20000010100 */
[----:B------:R-:W-:Y:S01]  /*1f60*/  FADD.FTZ R88, R88, R185 ;  /* 0x000000b958587221 */ /* 0x000fe20000010000 */
[CC--:B------:R-:W-:Y:S01]  /*1f70*/  FFMA.FTZ R68, R15.reuse, R185.reuse, R68 ;  /* 0x000000b90f447223 */ /* 0x0c0fe20000010044 */
[----:B------:R-:W-:Y:S01]  /*1f80*/  FFMA.FTZ R14, R224, R185, R193 ;  /* 0x000000b9e00e7223 */ /* 0x000fe200000100c1 */
[----:B------:R-:W-:Y:S01]  /*1f90*/  FADD.FTZ R128, R128, R187 ;  /* 0x000000bb80807221 */ /* 0x000fe20000010000 */
[----:B------:R-:W-:Y:S01]  /*1fa0*/  FFMA.FTZ R108, R15, R187, R108 ;  /* 0x000000bb0f6c7223 */ /* 0x000fe2000001006c */
[----:B------:R-:W-:Y:S01]  /*1fb0*/  FADD.FTZ R89, R89, R168 ;  /* 0x000000a859597221 */ /* 0x000fe20000010000 */
[-C--:B------:R-:W-:Y:S01]  /*1fc0*/  FFMA.FTZ R69, R184, R168.reuse, R69 ;  /* 0x000000a8b8457223 */ /* 0x080fe20000010045 */
[----:B------:R-:W-:Y:S01]  /*1fd0*/  FFMA.FTZ R185, R225, R168, R172 ;  /* 0x000000a8e1b97223 */ /* 0x000fe200000100ac */
[----:B------:R-:W-:Y:S01]  /*1fe0*/  FADD.FTZ R174, -R210, R174 ;  /* 0x000000aed2ae7221 */ /* 0x000fe20000010100 */
[----:B------:R-:W-:-:S02]  /*1ff0*/  SHF.L.U32 R187, R169, 0x10, RZ ;  /* 0x00000010a9bb7819 */ /* 0x000fc400000006ff */
[----:B------:R-:W-:Y:S01]  /*2000*/  SHF.L.U32 R168, R165, 0x10, RZ ;  /* 0x00000010a5a87819 */ /* 0x000fe200000006ff */
[----:B------:R-:W-:Y:S01]  /*2010*/  FADD.FTZ R175, -R210, R175 ;  /* 0x000000afd2af7221 */ /* 0x000fe20000010100 */
[----:B------:R-:W-:Y:S01]  /*2020*/  PRMT R169, R169, 0x7632, R169 ;  /* 0x00007632a9a97816 */ /* 0x000fe200000000a9 */
[----:B------:R-:W-:Y:S01]  /*2030*/  FMUL.FTZ R194, R176, UR22 ;  /* 0x00000016b0c27c20 */ /* 0x000fe20008410000 */
[----:B------:R-:W-:Y:S01]  /*2040*/  SHF.L.U32 R165, R166, 0x10, RZ ;  /* 0x00000010a6a57819 */ /* 0x000fe200000006ff */
[----:B------:R-:W-:Y:S01]  /*2050*/  FADD.FTZ R177, -R210, R177 ;  /* 0x000000b1d2b17221 */ /* 0x000fe20000010100 */
[----:B------:R-:W-:Y:S01]  /*2060*/  PRMT R166, R166, 0x7632, R166 ;  /* 0x00007632a6a67816 */ /* 0x000fe200000000a6 */
[----:B------:R-:W-:Y:S01]  /*2070*/  FADD.FTZ R129, R129, R164 ;  /* 0x000000a481817221 */ /* 0x000fe20000010000 */
[----:B------:R-:W-:Y:S01]  /*2080*/  FFMA.FTZ R109, R184, R164, R109 ;  /* 0x000000a4b86d7223 */ /* 0x000fe2000001006d */
[----:B------:R-:W-:Y:S01]  /*2090*/  FMUL.FTZ R186, R174, UR22 ;  /* 0x00000016aeba7c20 */ /* 0x000fe20008410000 */
[----:B------:R-:W-:Y:S01]  /*20a0*/  FMUL.FTZ R193, R218, R173 ;  /* 0x000000addac17220 */ /* 0x000fe20000410000 */
[----:B------:R-:W-:Y:S01]  /*20b0*/  SHF.L.U32 R164, R169, 0x10, RZ ;  /* 0x00000010a9a47819 */ /* 0x000fe200000006ff */
[----:B------:R-:W-:Y:S01]  /*20c0*/  FMUL.FTZ R192, R175, UR22 ;  /* 0x00000016afc07c20 */ /* 0x000fe20008410000 */
[----:B------:R-:W-:Y:S01]  /*20d0*/  SHF.L.U32 R195, R170, 0x10, RZ ;  /* 0x00000010aac37819 */ /* 0x000fe200000006ff */
[----:B------:R-:W-:Y:S01]  /*20e0*/  FMUL.FTZ R172, R219, R168 ;  /* 0x000000a8dbac7220 */ /* 0x000fe20000410000 */
[-C--:B------:R-:W-:Y:S01]  /*20f0*/  FMUL.FTZ R169, R212, R165.reuse ;  /* 0x000000a5d4a97220 */ /* 0x080fe20000410000 */
[----:B------:R-:W-:Y:S01]  /*2100*/  FADD.FTZ R132, R132, R165 ;  /* 0x000000a584847221 */ /* 0x000fe20000010000 */
[----:B------:R-:W-:Y:S01]  /*2110*/  FFMA.FTZ R112, R194, R165, R112 ;  /* 0x000000a5c2707223 */ /* 0x000fe20000010070 */
[----:B------:R-:W-:Y:S01]  /*2120*/  PRMT R170, R170, 0x7632, R170 ;  /* 0x00007632aaaa7816 */ /* 0x000fe200000000aa */
[----:B------:R-:W-:Y:S01]  /*2130*/  FMUL.FTZ R200, R177, UR22 ;  /* 0x00000016b1c87c20 */ /* 0x000fe20008410000 */
[----:B------:R-:W-:Y:S01]  /*2140*/  SHF.L.U32 R166, R166, 0x10, RZ ;  /* 0x00000010a6a67819 */ /* 0x000fe200000006ff */
[----:B------:R-:W-:Y:S01]  /*2150*/  FADD.FTZ R90, R90, R187 ;  /* 0x000000bb5a5a7221 */ /* 0x000fe20000010000 */
[C---:B------:R-:W-:Y:S01]  /*2160*/  SHF.L.U32 R165, R167.reuse, 0x10, RZ ;  /* 0x00000010a7a57819 */ /* 0x040fe200000006ff */
[-C--:B------:R-:W-:Y:S01]  /*2170*/  FFMA.FTZ R70, R186, R187.reuse, R70 ;  /* 0x000000bbba467223 */ /* 0x080fe20000010046 */
[----:B------:R-:W-:Y:S01]  /*2180*/  PRMT R167, R167, 0x7632, R167 ;  /* 0x00007632a7a77816 */ /* 0x000fe200000000a7 */
[----:B------:R-:W-:Y:S01]  /*2190*/  FFMA.FTZ R187, R226, R187, R193 ;  /* 0x000000bbe2bb7223 */ /* 0x000fe200000100c1 */
[----:B------:R-:W-:Y:S01]  /*21a0*/  FADD.FTZ R91, R91, R164 ;  /* 0x000000a45b5b7221 */ /* 0x000fe20000010000 */
[-C--:B------:R-:W-:Y:S01]  /*21b0*/  FFMA.FTZ R71, R192, R164.reuse, R71 ;  /* 0x000000a4c0477223 */ /* 0x080fe20000010047 */
[----:B------:R-:W-:Y:S01]  /*21c0*/  FFMA.FTZ R193, R227, R164, R172 ;  /* 0x000000a4e3c17223 */ /* 0x000fe200000100ac */
[----:B------:R-:W-:Y:S01]  /*21d0*/  SHF.L.U32 R170, R170, 0x10, RZ ;  /* 0x00000010aaaa7819 */ /* 0x000fe200000006ff */
[-C--:B------:R-:W-:Y:S01]  /*21e0*/  FMUL.FTZ R164, R213, R166.reuse ;  /* 0x000000a6d5a47220 */ /* 0x080fe20000410000 */
[----:B------:R-:W-:Y:S01]  /*21f0*/  FADD.FTZ R133, R133, R166 ;  /* 0x000000a685857221 */ /* 0x000fe20000010000 */
[----:B------:R-:W-:Y:S01]  /*2200*/  FFMA.FTZ R113, R200, R166, R113 ;  /* 0x000000a6c8717223 */ /* 0x000fe20000010071 */
[C---:B------:R-:W-:Y:S01]  /*2210*/  SHF.L.U32 R203, R171.reuse, 0x10, RZ ;  /* 0x00000010abcb7819 */ /* 0x040fe200000006ff */
[C---:B------:R-:W-:Y:S01]  /*2220*/  FADD.FTZ R178, -R210.reuse, R178 ;  /* 0x000000b2d2b27221 */ /* 0x040fe20000010100 */
[----:B------:R-:W-:Y:S01]  /*2230*/  PRMT R171, R171, 0x7632, R171 ;  /* 0x00007632abab7816 */ /* 0x000fe200000000ab */
[----:B------:R-:W-:Y:S01]  /*2240*/  FADD.FTZ R179, -R210, R179 ;  /* 0x000000b3d2b37221 */ /* 0x000fe20000010100 */
[----:B------:R-:W-:Y:S01]  /*2250*/  SHF.L.U32 R166, R167, 0x10, RZ ;  /* 0x00000010a7a67819 */ /* 0x000fe200000006ff */
[----:B------:R-:W-:Y:S01]  /*2260*/  FFMA.FTZ R201, R221, R170, R164 ;  /* 0x000000aaddc97223 */ /* 0x000fe200000100a4 */
[----:B------:R-:W-:Y:S01]  /*2270*/  FADD.FTZ R131, R131, R168 ;  /* 0x000000a883837221 */ /* 0x000fe20000010000 */
[----:B------:R-:W-:Y:S01]  /*2280*/  FFMA.FTZ R111, R192, R168, R111 ;  /* 0x000000a8c06f7223 */ /* 0x000fe2000001006f */
[----:B------:R-:W-:Y:S01]  /*2290*/  SHF.L.U32 R164, R171, 0x10, RZ ;  /* 0x00000010aba47819 */ /* 0x000fe200000006ff */
[----:B------:R-:W-:Y:S01]  /*22a0*/  FMUL.FTZ R202, R178, UR22 ;  /* 0x00000016b2ca7c20 */ /* 0x000fe20008410000 */
[----:B------:R-:W-:Y:S01]  /*22b0*/  FMUL.FTZ R208, R179, UR22 ;  /* 0x00000016b3d07c20 */ /* 0x000fe20008410000 */
[----:B------:R-:W-:Y:S01]  /*22c0*/  FMUL.FTZ R168, R215, R166 ;  /* 0x000000a6d7a87220 */ /* 0x000fe20000410000 */
[----:B------:R-:W-:Y:S01]  /*22d0*/  FADD.FTZ R92, R92, R195 ;  /* 0x000000c35c5c7221 */ /* 0x000fe20000010000 */
[-C--:B------:R-:W-:Y:S01]  /*22e0*/  FFMA.FTZ R72, R194, R195.reuse, R72 ;  /* 0x000000c3c2487223 */ /* 0x080fe20000010048 */
        /* <DEDUP_REMOVED lines=32> */
.L_x_1446:
[----:B------:R-:W-:Y:S05]  /*24f0*/  BSYNC.RECONVERGENT B0 ;  /* 0x0000000000007941 */ /* 0x000fea0003800200 */
.L_x_1445:
        /* <DEDUP_REMOVED lines=32> */
.L_x_1448:
[----:B------:R-:W-:Y:S05]  /*2700*/  BSYNC.RECONVERGENT B0 ;  /* 0x0000000000007941 */ /* 0x000fea0003800200 */
.L_x_1447:
        /* <DEDUP_REMOVED lines=11> */
[----:B------:R-:W-:-:S09]  /*27c0*/  @!UP1 UIADD3 UR5, UPT, UPT, UR4, 0x3000, URZ ;  /* 0x0000300004059890 */ /* 0x000fd2000fffe0ff */
[----:B0-----:R-:W0:Y:S01]  /*27d0*/  LDS.128 R164, [UR5] ;  /* 0x00000005ffa47984 */ /* 0x001e220008000c00 */
        /* <DEDUP_REMOVED lines=30> */
[--C-:B------:R-:W-:Y:S01]  /*29c0*/  FFMA.FTZ R165, R13, UR23, R171.reuse ;  /* 0x000000170da57c23 */ /* 0x100fe200080100ab */
[----:B------:R-:W-:Y:S01]  /*29d0*/  FADD.FTZ R164, R197, -R164 ;  /* 0x800000a4c5a47221 */ /* 0x000fe20000010000 */
[----:B------:R-:W-:Y:S01]  /*29e0*/  FADD.FTZ R166, R205, -R166 ;  /* 0x800000a6cda67221 */ /* 0x000fe20000010000 */
[----:B------:R-:W-:Y:S01]  /*29f0*/  LOP3.LUT P1, RZ, R25, 0xff0000, RZ, 0xc0, !PT ;  /* 0x00ff000019ff7812 */ /* 0x000fe2000782c0ff */
[----:B------:R-:W-:Y:S01]  /*2a00*/  FFMA.FTZ R169, R19, UR23, R171 ;  /* 0x0000001713a97c23 */ /* 0x000fe200080100ab */
        /* <DEDUP_REMOVED lines=12> */
[--C-:B------:R-:W-:Y:S01]  /*2ad0*/  FFMA.FTZ R166, R188, UR23, R171.reuse ;  /* 0x00000017bca67c23 */ /* 0x100fe200080100ab */
[----:B------:R-:W-:Y:S01]  /*2ae0*/  FMUL.FTZ R165, R165, UR21 ;  /* 0x00000015a5a57c20 */ /* 0x000fe20008410000 */
[----:B------:R-:W-:Y:S01]  /*2af0*/  FMUL.FTZ R169, R169, UR21 ;  /* 0x00000015a9a97c20 */ /* 0x000fe20008410000 */
[----:B------:R-:W-:Y:S01]  /*2b00*/  F2FP.BF16.F32.PACK_AB R167, R167, R164 ;  /* 0x000000a4a7a7723e */ /* 0x000fe200000010ff */
[----:B------:R-:W-:Y:S01]  /*2b10*/  FFMA.FTZ R164, R20, UR23, R171 ;  /* 0x0000001714a47c23 */ /* 0x000fe200080100ab */
[----:B------:R-:W-:Y:S01]  /*2b20*/  FADD.FTZ R166, R189, -R166 ;  /* 0x800000a6bda67221 */ /* 0x000fe20000010000 */
[----:B------:R-:W-:Y:S02]  /*2b30*/  LOP3.LUT P0, RZ, R24, 0xff0000, RZ, 0xc0, !PT ;  /* 0x00ff000018ff7812 */ /* 0x000fe4000780c0ff */
[----:B------:R-:W-:Y:S01]  /*2b40*/  FADD.FTZ R164, R21, -R164 ;  /* 0x800000a415a47221 */ /* 0x000fe20000010000 */
[----:B------:R-:W-:Y:S01]  /*2b50*/  FMUL.FTZ R166, R166, UR22 ;  /* 0x00000016a6a67c20 */ /* 0x000fe20008410000 */
[----:B------:R-:W-:-:S02]  /*2b60*/  LOP3.LUT P1, RZ, R24, 0xff000000, RZ, 0xc0, !PT ;  /* 0xff00000018ff7812 */ /* 0x000fc4000782c0ff */
[----:B------:R-:W-:Y:S01]  /*2b70*/  FMUL.FTZ R164, R164, UR22 ;  /* 0x00000016a4a47c20 */ /* 0x000fe20008410000 */
[----:B------:R-:W-:Y:S01]  /*2b80*/  FMUL.FTZ R168, R166, UR21 ;  /* 0x00000015a6a87c20 */ /* 0x000fe20008410000 */
[----:B------:R-:W-:Y:S02]  /*2b90*/  FSEL R165, R165, RZ, P0 ;  /* 0x000000ffa5a57208 */ /* 0x000fe40000000000 */
[----:B------:R-:W-:Y:S01]  /*2ba0*/  FMUL.FTZ R164, R164, UR21 ;  /* 0x00000015a4a47c20 */ /* 0x000fe20008410000 */
[----:B------:R-:W-:Y:S02]  /*2bb0*/  LOP3.LUT P6, RZ, R25, 0xff00, RZ, 0xc0, !PT ;  /* 0x0000ff0019ff7812 */ /* 0x000fe400078cc0ff */
[----:B------:R-:W-:Y:S02]  /*2bc0*/  LOP3.LUT P0, RZ, R24, 0xff, RZ, 0xc0, !PT ;  /* 0x000000ff18ff7812 */ /* 0x000fe4000780c0ff */
[----:B------:R-:W-:Y:S02]  /*2bd0*/  FSEL R166, R164, RZ, P5 ;  /* 0x000000ffa4a67208 */ /* 0x000fe40002800000 */
[----:B------:R-:W-:Y:S01]  /*2be0*/  FSEL R164, R169, RZ, P1 ;  /* 0x000000ffa9a47208 */ /* 0x000fe20000800000 */
[----:B------:R-:W-:Y:S01]  /*2bf0*/  FFMA.FTZ R169, R7, UR23, R171 ;  /* 0x0000001707a97c23 */ /* 0x000fe200080100ab */
[----:B------:R-:W-:-:S02]  /*2c00*/  LOP3.LUT P1, RZ, R24, 0xff00, RZ, 0xc0, !PT ;  /* 0x0000ff0018ff7812 */ /* 0x000fc4000782c0ff */
[----:B------:R-:W-:Y:S01]  /*2c10*/  F2FP.BF16.F32.PACK_AB R165, R164, R165 ;  /* 0x000000a5a4a5723e */ /* 0x000fe200000010ff */
[----:B------:R-:W-:Y:S01]  /*2c20*/  FFMA.FTZ R164, R0, UR23, R171 ;  /* 0x0000001700a47c23 */ /* 0x000fe200080100ab */
[----:B------:R-:W-:Y:S01]  /*2c30*/  FADD.FTZ R169, R6, -R169 ;  /* 0x800000a906a97221 */ /* 0x000fe20000010000 */
[----:B------:R-:W-:Y:S02]  /*2c40*/  FSEL R173, R168, RZ, P6 ;  /* 0x000000ffa8ad7208 */ /* 0x000fe40003000000 */
[----:B------:R-:W-:Y:S01]  /*2c50*/  FADD.FTZ R164, R5, -R164 ;  /* 0x800000a405a47221 */ /* 0x000fe20000010000 */
[----:B------:R-:W-:Y:S01]  /*2c60*/  FMUL.FTZ R169, R169, UR22 ;  /* 0x00000016a9a97c20 */ /* 0x000fe20008410000 */
[----:B------:R-:W-:Y:S02]  /*2c70*/  F2FP.BF16.F32.PACK_AB R166, R173, R166 ;  /* 0x000000a6ada6723e */ /* 0x000fe400000010ff */
[----:B------:R-:W-:Y:S01]  /*2c80*/  FMUL.FTZ R164, R164, UR22 ;  /* 0x00000016a4a47c20 */ /* 0x000fe20008410000 */
[----:B------:R-:W-:-:S03]  /*2c90*/  FMUL.FTZ R169, R169, UR21 ;  /* 0x00000015a9a97c20 */ /* 0x000fc60008410000 */
[----:B------:R-:W-:Y:S02]  /*2ca0*/  FMUL.FTZ R164, R164, UR21 ;  /* 0x00000015a4a47c20 */ /* 0x000fe40008410000 */
[----:B------:R-:W-:-:S03]  /*2cb0*/  FSEL R169, R169, RZ, P1 ;  /* 0x000000ffa9a97208 */ /* 0x000fc60000800000 */
[----:B------:R-:W-:-:S04]  /*2cc0*/  FSEL R164, R164, RZ, P0 ;  /* 0x000000ffa4a47208 */ /* 0x000fc80000000000 */
[----:B------:R-:W-:Y:S01]  /*2cd0*/  F2FP.BF16.F32.PACK_AB R164, R169, R164 ;  /* 0x000000a4a9a4723e */ /* 0x000fe200000010ff */
[----:B------:R-:W-:Y:S06]  /*2ce0*/  BRA `(.L_x_1454) ;  /* 0x0000001c007c7947 */ /* 0x000fec0003800000 */
.L_x_1453:
[--C-:B------:R-:W-:Y:S01]  /*2cf0*/  FFMA.FTZ R104, R196, UR23, R171.reuse ;  /* 0x00000017c4687c23 */ /* 0x100fe200080100ab */
[--C-:B------:R-:W-:Y:S01]  /*2d00*/  FFMA.FTZ R106, R204, UR23, R171.reuse ;  /* 0x00000017cc6a7c23 */ /* 0x100fe200080100ab */
[----:B------:R-:W-:Y:S01]  /*2d10*/  ISETP.GE.U32.AND P0, PT, R24, RZ, PT ;  /* 0x000000ff1800720c */ /* 0x000fe20003f06070 */
[--C-:B------:R-:W-:Y:S01]  /*2d20*/  FFMA.FTZ R165, R19, UR23, R171.reuse ;  /* 0x0000001713a57c23 */ /* 0x100fe200080100ab */
[----:B------:R-:W-:Y:S01]  /*2d30*/  FADD.FTZ R107, R197, -R104 ;  /* 0x80000068c56b7221 */ /* 0x000fe20000010000 */
[----:B------:R-:W-:Y:S01]  /*2d40*/  FADD.FTZ R148, R205, -R106 ;  /* 0x8000006acd947221 */ /* 0x000fe20000010000 */
[--C-:B------:R-:W-:Y:S01]  /*2d50*/  FFMA.FTZ R104, R20, UR23, R171.reuse ;  /* 0x0000001714687c23 */ /* 0x100fe200080100ab */
[----:B------:R-:W-:Y:S01]  /*2d60*/  FFMA.FTZ R106, R188, UR23, R171 ;  /* 0x00000017bc6a7c23 */ /* 0x000fe200080100ab */
[----:B------:R-:W-:Y:S01]  /*2d70*/  LOP3.LUT P6, RZ, R25, 0xff0000, RZ, 0xc0, !PT ;  /* 0x00ff000019ff7812 */ /* 0x000fe200078cc0ff */
        /* <DEDUP_REMOVED lines=9> */
[----:B------:R-:W-:Y:S01]  /*2e10*/  ISETP.GE.U32.AND.EX P0, PT, R25, 0x1000000, PT, P0 ;  /* 0x010000001900780c */ /* 0x000fe20003f06100 */
        /* <DEDUP_REMOVED lines=35> */
.L_x_1452:
        /* <DEDUP_REMOVED lines=18> */
[C---:B------:R-:W-:Y:S02]  /*3170*/  LOP3.LUT P5, RZ, R25.reuse, 0xff, RZ, 0xc0, !PT ;  /* 0x000000ff19ff7812 */ /* 0x040fe400078ac0ff */
[----:B------:R-:W-:Y:S02]  /*3180*/  LOP3.LUT P6, RZ, R25, 0xff00, RZ, 0xc0, !PT ;  /* 0x0000ff0019ff7812 */ /* 0x000fe400078cc0ff */
[----:B------:R-:W-:Y:S02]  /*3190*/  FSEL R164, R164, RZ, P1 ;  /* 0x000000ffa4a47208 */ /* 0x000fe40000800000 */
[----:B------:R-:W-:Y:S02]  /*31a0*/  FSEL R165, R165, RZ, P0 ;  /* 0x000000ffa5a57208 */ /* 0x000fe40000000000 */
[----:B------:R-:W-:-:S02]  /*31b0*/  LOP3.LUT P0, RZ, R24, 0xff0000, RZ, 0xc0, !PT ;  /* 0x00ff000018ff7812 */ /* 0x000fc4000780c0ff */
[----:B------:R-:W-:Y:S01]  /*31c0*/  F2FP.BF16.F32.PACK_AB R167, R165, R164 ;  /* 0x000000a4a5a7723e */ /* 0x000fe200000010ff */
[--C-:B------:R-:W-:Y:S01]  /*31d0*/  FFMA.FTZ R164, R20, UR23, R171.reuse ;  /* 0x0000001714a47c23 */ /* 0x100fe200080100ab */
[--C-:B------:R-:W-:Y:S01]  /*31e0*/  FFMA.FTZ R165, R13, UR23, R171.reuse ;  /* 0x000000170da57c23 */ /* 0x100fe200080100ab */
[----:B------:R-:W-:Y:S02]  /*31f0*/  LOP3.LUT P1, RZ, R24, 0xff000000, RZ, 0xc0, !PT ;  /* 0xff00000018ff7812 */ /* 0x000fe4000782c0ff */
[----:B------:R-:W-:Y:S01]  /*3200*/  FADD.FTZ R173, R21, -R164 ;  /* 0x800000a415ad7221 */ /* 0x000fe20000010000 */
[----:B------:R-:W-:Y:S01]  /*3210*/  FFMA.FTZ R164, R188, UR23, R171 ;  /* 0x00000017bca47c23 */ /* 0x000fe200080100ab */
[----:B------:R-:W-:Y:S02]  /*3220*/  FADD.FTZ R165, R12, -R165 ;  /* 0x800000a50ca57221 */ /* 0x000fe40000010000 */
[----:B------:R-:W-:Y:S01]  /*3230*/  FFMA.FTZ R166, R173, UR22, R144 ;  /* 0x00000016ada67c23 */ /* 0x000fe20008010090 */
[----:B------:R-:W-:-:S03]  /*3240*/  FADD.FTZ R164, R189, -R164 ;  /* 0x800000a4bda47221 */ /* 0x000fc60000010000 */
[----:B------:R-:W-:Y:S01]  /*3250*/  FMUL.FTZ R166, R166, UR21 ;  /* 0x00000015a6a67c20 */ /* 0x000fe20008410000 */
[----:B------:R-:W-:Y:S01]  /*3260*/  FFMA.FTZ R168, R164, UR22, R145 ;  /* 0x00000016a4a87c23 */ /* 0x000fe20008010091 */
[----:B------:R-:W-:Y:S01]  /*3270*/  FFMA.FTZ R164, R165, UR22, R142 ;  /* 0x00000016a5a47c23 */ /* 0x000fe2000801008e */
[----:B------:R-:W-:Y:S02]  /*3280*/  FFMA.FTZ R165, R172, UR22, R143 ;  /* 0x00000016aca57c23 */ /* 0x000fe4000801008f */
[----:B------:R-:W-:Y:S01]  /*3290*/  FMUL.FTZ R168, R168, UR21 ;  /* 0x00000015a8a87c20 */ /* 0x000fe20008410000 */
[----:B------:R-:W-:Y:S01]  /*32a0*/  FMUL.FTZ R164, R164, UR21 ;  /* 0x00000015a4a47c20 */ /* 0x000fe20008410000 */
[----:B------:R-:W-:Y:S01]  /*32b0*/  FMUL.FTZ R165, R165, UR21 ;  /* 0x00000015a5a57c20 */ /* 0x000fe20008410000 */
        /* <DEDUP_REMOVED lines=8> */
[----:B------:R-:W-:Y:S01]  /*3340*/  LOP3.LUT P1, RZ, R24, 0xff00, RZ, 0xc0, !PT ;  /* 0x0000ff0018ff7812 */ /* 0x000fe2000782c0ff */
[----:B------:R-:W-:Y:S01]  /*3350*/  FADD.FTZ R168, R6, -R169 ;  /* 0x800000a906a87221 */ /* 0x000fe20000010000 */
[----:B------:R-:W-:Y:S01]  /*3360*/  LOP3.LUT P0, RZ, R24, 0xff, RZ, 0xc0, !PT ;  /* 0x000000ff18ff7812 */ /* 0x000fe2000780c0ff */
[----:B------:R-:W-:-:S02]  /*3370*/  FADD.FTZ R169, R5, -R164 ;  /* 0x800000a405a97221 */ /* 0x000fc40000010000 */
[----:B------:R-:W-:Y:S02]  /*3380*/  FFMA.FTZ R168, R168, UR22, R141 ;  /* 0x00000016a8a87c23 */ /* 0x000fe4000801008d */
[----:B------:R-:W-:Y:S02]  /*3390*/  FFMA.FTZ R164, R169, UR22, R140 ;  /* 0x00000016a9a47c23 */ /* 0x000fe4000801008c */
[----:B------:R-:W-:Y:S02]  /*33a0*/  FMUL.FTZ R168, R168, UR21 ;  /* 0x00000015a8a87c20 */ /* 0x000fe40008410000 */
[----:B------:R-:W-:-:S03]  /*33b0*/  FMUL.FTZ R164, R164, UR21 ;  /* 0x00000015a4a47c20 */ /* 0x000fc60008410000 */
[----:B------:R-:W-:Y:S02]  /*33c0*/  FSEL R169, R168, RZ, P1 ;  /* 0x000000ffa8a97208 */ /* 0x000fe40000800000 */
[----:B------:R-:W-:-:S04]  /*33d0*/  FSEL R164, R164, RZ, P0 ;  /* 0x000000ffa4a47208 */ /* 0x000fc80000000000 */
[----:B------:R-:W-:Y:S01]  /*33e0*/  F2FP.BF16.F32.PACK_AB R164, R169, R164 ;  /* 0x000000a4a9a4723e */ /* 0x000fe200000010ff */
[----:B------:R-:W-:Y:S06]  /*33f0*/  BRA `(.L_x_1454) ;  /* 0x0000001400b87947 */ /* 0x000fec0003800000 */
.L_x_1455:
[--C-:B------:R-:W-:Y:S01]  /*3400*/  FFMA.FTZ R104, R196, UR23, R171.reuse ;  /* 0x00000017c4687c23 */ /* 0x100fe200080100ab */
[--C-:B------:R-:W-:Y:S01]  /*3410*/  FFMA.FTZ R106, R204, UR23, R171.reuse ;  /* 0x00000017cc6a7c23 */ /* 0x100fe200080100ab */
[----:B------:R-:W-:Y:S01]  /*3420*/  ISETP.GE.U32.AND P0, PT, R24, RZ, PT ;  /* 0x000000ff1800720c */ /* 0x000fe20003f06070 */
[--C-:B------:R-:W-:Y:S01]  /*3430*/  FFMA.FTZ R169, R19, UR23, R171.reuse ;  /* 0x0000001713a97c23 */ /* 0x100fe200080100ab */
[----:B------:R-:W-:Y:S01]  /*3440*/  FADD.FTZ R107, R197, -R104 ;  /* 0x80000068c56b7221 */ /* 0x000fe20000010000 */
[----:B------:R-:W-:Y:S01]  /*3450*/  FADD.FTZ R150, R205, -R106 ;  /* 0x8000006acd967221 */ /* 0x000fe20000010000 */
[--C-:B------:R-:W-:Y:S01]  /*3460*/  FFMA.FTZ R104, R20, UR23, R171.reuse ;  /* 0x0000001714687c23 */ /* 0x100fe200080100ab */
[--C-:B------:R-:W-:Y:S01]  /*3470*/  FFMA.FTZ R106, R188, UR23, R171.reuse ;  /* 0x00000017bc6a7c23 */ /* 0x100fe200080100ab */
[----:B------:R-:W-:Y:S01]  /*3480*/  LOP3.LUT P5, RZ, R25, 0xff, RZ, 0xc0, !PT ;  /* 0x000000ff19ff7812 */ /* 0x000fe200078ac0ff */
[----:B------:R-:W-:Y:S01]  /*3490*/  FFMA.FTZ R165, R13, UR23, R171 ;  /* 0x000000170da57c23 */ /* 0x000fe200080100ab */
[----:B------:R-:W-:Y:S01]  /*34a0*/  FADD.FTZ R105, R21, -R104 ;  /* 0x8000006815697221 */ /* 0x000fe20000010000 */
[----:B------:R-:W-:Y:S01]  /*34b0*/  FADD.FTZ R148, R189, -R106 ;  /* 0x8000006abd947221 */ /* 0x000fe20000010000 */
[----:B------:R-:W-:Y:S01]  /*34c0*/  FFMA.FTZ R106, R107, UR22, R146 ;  /* 0x000000166b6a7c23 */ /* 0x000fe20008010092 */
[----:B------:R-:W-:Y:S01]  /*34d0*/  FFMA.FTZ R107, R150, UR22, R147 ;  /* 0x00000016966b7c23 */ /* 0x000fe20008010093 */
[----:B------:R-:W-:Y:S01]  /*34e0*/  FFMA.FTZ R104, R105, UR22, R144 ;  /* 0x0000001669687c23 */ /* 0x000fe20008010090 */
[----:B------:R-:W-:Y:S01]  /*34f0*/  FFMA.FTZ R105, R148, UR22, R145 ;  /* 0x0000001694697c23 */ /* 0x000fe20008010091 */
[----:B------:R-:W-:Y:S01]  /*3500*/  LOP3.LUT P1, RZ, R25, 0xff00, RZ, 0xc0, !PT ;  /* 0x0000ff0019ff7812 */ /* 0x000fe2000782c0ff */
[----:B------:R-:W-:Y:S01]  /*3510*/  FMUL.FTZ R150, R106, UR21 ;  /* 0x000000156a967c20 */ /* 0x000fe20008410000 */
[----:B------:R-:W-:Y:S01]  /*3520*/  FMUL.FTZ R148, R104, UR21 ;  /* 0x0000001568947c20 */ /* 0x000fe20008410000 */
[----:B------:R-:W-:Y:S01]  /*3530*/  FMUL.FTZ R149, R105, UR21 ;  /* 0x0000001569957c20 */ /* 0x000fe20008410000 */
[----:B------:R-:W-:Y:S01]  /*3540*/  FMUL.FTZ R151, R107, UR21 ;  /* 0x000000156b977c20 */ /* 0x000fe20008410000 */
[C---:B------:R-:W-:Y:S01]  /*3550*/  LOP3.LUT P6, RZ, R25.reuse, 0xff0000, RZ, 0xc0, !PT ;  /* 0x00ff000019ff7812 */ /* 0x040fe200078cc0ff */
[----:B------:R-:W-:Y:S01]  /*3560*/  FADD.FTZ R168, R18, -R169 ;  /* 0x800000a912a87221 */ /* 0x000fe20000010000 */
[----:B------:R-:W-:Y:S01]  /*3570*/  ISETP.GE.U32.AND.EX P0, PT, R25, 0x1000000, PT, P0 ;  /* 0x010000001900780c */ /* 0x000fe20003f06100 */
[----:B------:R-:W-:Y:S01]  /*3580*/  FADD.FTZ R165, R12, -R165 ;  /* 0x800000a50ca57221 */ /* 0x000fe20000010000 */
[----:B------:R-:W-:-:S02]  /*3590*/  FSEL R148, R148, RZ, P5 ;  /* 0x000000ff94947208 */ /* 0x000fc40002800000 */
[----:B------:R-:W-:Y:S02]  /*35a0*/  FSEL R149, R149, RZ, P1 ;  /* 0x000000ff95957208 */ /* 0x000fe40000800000 */
[----:B------:R-:W-:Y:S02]  /*35b0*/  FSEL R150, R150, RZ, P6 ;  /* 0x000000ff96967208 */ /* 0x000fe40003000000 */
[----:B------:R-:W-:Y:S02]  /*35c0*/  FSEL R151, R151, RZ, P0 ;  /* 0x000000ff97977208 */ /* 0x000fe40000000000 */
[----:B------:R-:W-:Y:S01]  /*35d0*/  F2FP.BF16.F32.PACK_AB R166, R149, R148 ;  /* 0x0000009495a6723e */ /* 0x000fe200000010ff */
[--C-:B------:R-:W-:Y:S01]  /*35e0*/  FFMA.FTZ R148, R0, UR23, R171.reuse ;  /* 0x0000001700947c23 */ /* 0x100fe200080100ab */
[----:B------:R-:W-:Y:S01]  /*35f0*/  F2FP.BF16.F32.PACK_AB R167, R151, R150 ;  /* 0x0000009697a7723e */ /* 0x000fe200000010ff */
[----:B------:R-:W-:Y:S01]  /*3600*/  FFMA.FTZ R151, R7, UR23, R171 ;  /* 0x0000001707977c23 */ /* 0x000fe200080100ab */
[----:B------:R-:W-:Y:S01]  /*3610*/  FFMA.FTZ R150, R165, UR22, R142 ;  /* 0x00000016a5967c23 */ /* 0x000fe2000801008e */
[----:B------:R-:W-:Y:S01]  /*3620*/  FADD.FTZ R149, R5, -R148 ;  /* 0x8000009405957221 */ /* 0x000fe20000010000 */
[----:B------:R-:W-:Y:S01]  /*3630*/  LOP3.LUT P6, RZ, R24, 0xff000000, RZ, 0xc0, !PT ;  /* 0xff00000018ff7812 */ /* 0x000fe200078cc0ff */
[----:B------:R-:W-:Y:S01]  /*3640*/  FADD.FTZ R164, R6, -R151 ;  /* 0x8000009706a47221 */ /* 0x000fe20000010000 */
[----:B------:R-:W-:Y:S01]  /*3650*/  FFMA.FTZ R151, R168, UR22, R143 ;  /* 0x00000016a8977c23 */ /* 0x000fe2000801008f */
[----:B------:R-:W-:Y:S01]  /*3660*/  FFMA.FTZ R148, R149, UR22, R140 ;  /* 0x0000001695947c23 */ /* 0x000fe2000801008c */
[----:B------:R-:W-:Y:S01]  /*3670*/  FMUL.FTZ R168, R150, UR21 ;  /* 0x0000001596a87c20 */ /* 0x000fe20008410000 */
[----:B------:R-:W-:Y:S01]  /*3680*/  FFMA.FTZ R149, R164, UR22, R141 ;  /* 0x00000016a4957c23 */ /* 0x000fe2000801008d */
[----:B------:R-:W-:Y:S01]  /*3690*/  FMUL.FTZ R169, R151, UR21 ;  /* 0x0000001597a97c20 */ /* 0x000fe20008410000 */
[----:B------:R-:W-:Y:S01]  /*36a0*/  FMUL.FTZ R164, R148, UR21 ;  /* 0x0000001594a47c20 */ /* 0x000fe20008410000 */
[C---:B------:R-:W-:Y:S01]  /*36b0*/  LOP3.LUT P0, RZ, R24.reuse, 0xff, RZ, 0xc0, !PT ;  /* 0x000000ff18ff7812 */ /* 0x040fe2000780c0ff */
        /* <DEDUP_REMOVED lines=10> */
.L_x_1451:
        /* <DEDUP_REMOVED lines=21> */
[C---:B------:R-:W-:Y:S01]  /*38b0*/  LOP3.LUT P6, RZ, R27.reuse, 0xff0000, RZ, 0xc0, !PT ;  /* 0x00ff00001bff7812 */ /* 0x040fe200078cc0ff */
[----:B------:R-:W-:Y:S01]  /*38c0*/  FMUL.FTZ R138, R138, UR21 ;  /* 0x000000158a8a7c20 */ /* 0x000fe20008410000 */
[----:B------:R-:W-:Y:S01]  /*38d0*/  ISETP.GE.U32.AND.EX P1, PT, R27, 0x1000000, PT, P1 ;  /* 0x010000001b00780c */ /* 0x000fe20003f26110 */
[----:B------:R-:W-:Y:S01]  /*38e0*/  FMUL.FTZ R169, R169, UR21 ;  /* 0x00000015a9a97c20 */ /* 0x000fe20008410000 */
[----:B------:R-:W-:-:S02]  /*38f0*/  ISETP.GE.U32.AND.EX P0, PT, R25, 0x1000000, PT, P0 ;  /* 0x010000001900780c */ /* 0x000fc40003f06100 */
[C---:B------:R-:W-:Y:S02]  /*3900*/  FSEL R167, R136.reuse, RZ, P5 ;  /* 0x000000ff88a77208 */ /* 0x040fe40002800000 */
[----:B------:R-:W-:Y:S02]  /*3910*/  FSEL R139, R136, RZ, P6 ;  /* 0x000000ff888b7208 */ /* 0x000fe40003000000 */
[C---:B------:R-:W-:Y:S02]  /*3920*/  FSEL R136, R138.reuse, RZ, P1 ;  /* 0x000000ff8a887208 */ /* 0x040fe40000800000 */
        /* <DEDUP_REMOVED lines=8> */
[----:B------:R-:W-:Y:S01]  /*39b0*/  FADD.FTZ R138, R189, -R138 ;  /* 0x8000008abd8a7221 */ /* 0x000fe20000010000 */
[C---:B------:R-:W-:Y:S01]  /*39c0*/  LOP3.LUT P5, RZ, R25.reuse, 0xff, RZ, 0xc0, !PT ;  /* 0x000000ff19ff7812 */ /* 0x040fe200078ac0ff */
[----:B------:R-:W-:Y:S01]  /*39d0*/  FMUL.FTZ R136, R136, UR22 ;  /* 0x0000001688887c20 */ /* 0x000fe20008410000 */
[----:B------:R-:W-:Y:S01]  /*39e0*/  LOP3.LUT P6, RZ, R25, 0xff00, RZ, 0xc0, !PT ;  /* 0x0000ff0019ff7812 */ /* 0x000fe200078cc0ff */
[----:B------:R-:W-:-:S02]  /*39f0*/  FMUL.FTZ R138, R138, UR22 ;  /* 0x000000168a8a7c20 */ /* 0x000fc40008410000 */
[----:B------:R-:W-:Y:S02]  /*3a00*/  FMUL.FTZ R136, R136, UR21 ;  /* 0x0000001588887c20 */ /* 0x000fe40008410000 */
[----:B------:R-:W-:-:S03]  /*3a10*/  FMUL.FTZ R164, R138, UR21 ;  /* 0x000000158aa47c20 */ /* 0x000fc60008410000 */
[----:B------:R-:W-:Y:S02]  /*3a20*/  FSEL R138, R136, RZ, P0 ;  /* 0x000000ff888a7208 */ /* 0x000fe40000000000 */
[----:B------:R-:W-:Y:S02]  /*3a30*/  FSEL R137, R164, RZ, P1 ;  /* 0x000000ffa4897208 */ /* 0x000fe40000800000 */
        /* <DEDUP_REMOVED lines=10> */
[----:B------:R-:W-:Y:S01]  /*3ae0*/  LOP3.LUT P1, RZ, R26, 0xff000000, RZ, 0xc0, !PT ;  /* 0xff0000001aff7812 */ /* 0x000fe2000782c0ff */
[----:B------:R-:W-:Y:S01]  /*3af0*/  FMUL.FTZ R137, R137, UR22 ;  /* 0x0000001689897c20 */ /* 0x000fe20008410000 */
[----:B------:R-:W-:Y:S01]  /*3b00*/  LOP3.LUT P6, RZ, R24, 0xff000000, RZ, 0xc0, !PT ;  /* 0xff00000018ff7812 */ /* 0x000fe200078cc0ff */
[----:B------:R-:W-:-:S02]  /*3b10*/  FMUL.FTZ R165, R165, UR22 ;  /* 0x00000016a5a57c20 */ /* 0x000fc40008410000 */
[----:B------:R-:W-:Y:S02]  /*3b20*/  FMUL.FTZ R137, R137, UR21 ;  /* 0x0000001589897c20 */ /* 0x000fe40008410000 */
[----:B------:R-:W-:-:S03]  /*3b30*/  FMUL.FTZ R164, R165, UR21 ;  /* 0x00000015a5a47c20 */ /* 0x000fc60008410000 */
[C---:B------:R-:W-:Y:S02]  /*3b40*/  FSEL R165, R137.reuse, RZ, P5 ;  /* 0x000000ff89a57208 */ /* 0x040fe40002800000 */
[----:B------:R-:W-:Y:S02]  /*3b50*/  FSEL R137, R137, RZ, P0 ;  /* 0x000000ff89897208 */ /* 0x000fe40000000000 */
[C---:B------:R-:W-:Y:S02]  /*3b60*/  FSEL R136, R164.reuse, RZ, P1 ;  /* 0x000000ffa4887208 */ /* 0x040fe40000800000 */
[----:B------:R-:W-:Y:S02]  /*3b70*/  FSEL R164, R164, RZ, P6 ;  /* 0x000000ffa4a47208 */ /* 0x000fe40003000000 */
[----:B------:R-:W-:Y:S01]  /*3b80*/  F2FP.BF16.F32.PACK_AB R137, R136, R137 ;  /* 0x000000898889723e */ /* 0x000fe200000010ff */
[----:B------:R-:W-:Y:S01]  /*3b90*/  FFMA.FTZ R136, R0, UR23, R171 ;  /* 0x0000001700887c23 */ /* 0x000fe200080100ab */
[----:B------:R-:W-:-:S02]  /*3ba0*/  LOP3.LUT P6, RZ, R24, 0xff00, RZ, 0xc0, !PT ;  /* 0x0000ff0018ff7812 */ /* 0x000fc400078cc0ff */
[C---:B------:R-:W-:Y:S01]  /*3bb0*/  LOP3.LUT P1, RZ, R26.reuse, 0xff00, RZ, 0xc0, !PT ;  /* 0x0000ff001aff7812 */ /* 0x040fe2000782c0ff */
[----:B------:R-:W-:Y:S01]  /*3bc0*/  FADD.FTZ R136, R5, -R136 ;  /* 0x8000008805887221 */ /* 0x000fe20000010000 */
[----:B------:R-:W-:Y:S02]  /*3bd0*/  LOP3.LUT P0, RZ, R26, 0xff, RZ, 0xc0, !PT ;  /* 0x000000ff1aff7812 */ /* 0x000fe4000780c0ff */
[----:B------:R-:W-:Y:S01]  /*3be0*/  LOP3.LUT P5, RZ, R24, 0xff, RZ, 0xc0, !PT ;  /* 0x000000ff18ff7812 */ /* 0x000fe200078ac0ff */
[----:B------:R-:W-:Y:S01]  /*3bf0*/  FMUL.FTZ R136, R136, UR22 ;  /* 0x0000001688887c20 */ /* 0x000fe20008410000 */
[----:B------:R-:W-:Y:S02]  /*3c00*/  F2FP.BF16.F32.PACK_AB R165, R164, R165 ;  /* 0x000000a5a4a5723e */ /* 0x000fe400000010ff */
[C---:B------:R-:W-:Y:S01]  /*3c10*/  FSEL R164, R169.reuse, RZ, P6 ;  /* 0x000000ffa9a47208 */ /* 0x040fe20003000000 */
[----:B------:R-:W-:Y:S01]  /*3c20*/  FMUL.FTZ R168, R136, UR21 ;  /* 0x0000001588a87c20 */ /* 0x000fe20008410000 */
[----:B------:R-:W-:-:S04]  /*3c30*/  FSEL R169, R169, RZ, P1 ;  /* 0x000000ffa9a97208 */ /* 0x000fc80000800000 */
[C---:B------:R-:W-:Y:S02]  /*3c40*/  FSEL R136, R168.reuse, RZ, P0 ;  /* 0x000000ffa8887208 */ /* 0x040fe40000000000 */
[----:B------:R-:W-:Y:S02]  /*3c50*/  FSEL R173, R168, RZ, P5 ;  /* 0x000000ffa8ad7208 */ /* 0x000fe40002800000 */
[----:B------:R-:W-:Y:S02]  /*3c60*/  F2FP.BF16.F32.PACK_AB R136, R169, R136 ;  /* 0x00000088a988723e */ /* 0x000fe400000010ff */
[----:B------:R-:W-:Y:S01]  /*3c70*/  F2FP.BF16.F32.PACK_AB R164, R164, R173 ;  /* 0x000000ada4a4723e */ /* 0x000fe200000010ff */
[----:B------:R-:W-:Y:S06]  /*3c80*/  BRA `(.L_x_1454) ;  /* 0x0000000c00947947 */ /* 0x000fec0003800000 */
.L_x_1457:
[--C-:B------:R-:W-:Y:S01]  /*3c90*/  FFMA.FTZ R104, R196, UR23, R171.reuse ;  /* 0x00000017c4687c23 */ /* 0x100fe200080100ab */
[----:B------:R-:W-:Y:S01]  /*3ca0*/  FFMA.FTZ R106, R204, UR23, R171 ;  /* 0x00000017cc6a7c23 */ /* 0x000fe200080100ab */
[----:B------:R-:W-:Y:S02]  /*3cb0*/  ISETP.GE.U32.AND P0, PT, R26, RZ, PT ;  /* 0x000000ff1a00720c */ /* 0x000fe40003f06070 */
[----:B------:R-:W-:Y:S01]  /*3cc0*/  FADD.FTZ R104, R197, -R104 ;  /* 0x80000068c5687221 */ /* 0x000fe20000010000 */
[----:B------:R-:W-:Y:S01]  /*3cd0*/  FADD.FTZ R107, R205, -R106 ;  /* 0x8000006acd6b7221 */ /* 0x000fe20000010000 */
[----:B------:R-:W-:Y:S02]  /*3ce0*/  ISETP.GE.U32.AND P1, PT, R24, RZ, PT ;  /* 0x000000ff1800720c */ /* 0x000fe40003f26070 */
[----:B------:R-:W-:Y:S01]  /*3cf0*/  FMUL.FTZ R106, R104, UR22 ;  /* 0x00000016686a7c20 */ /* 0x000fe20008410000 */
[----:B------:R-:W-:Y:S01]  /*3d00*/  FMUL.FTZ R107, R107, UR22 ;  /* 0x000000166b6b7c20 */ /* 0x000fe20008410000 */
[----:B------:R-:W-:-:S02]  /*3d10*/  LOP3.LUT P6, RZ, R25, 0xff0000, RZ, 0xc0, !PT ;  /* 0x00ff000019ff7812 */ /* 0x000fc400078cc0ff */
[----:B------:R-:W-:Y:S01]  /*3d20*/  FMUL.FTZ R104, R106, UR21 ;  /* 0x000000156a687c20 */ /* 0x000fe20008410000 */
[----:B------:R-:W-:Y:S01]  /*3d30*/  FMUL.FTZ R105, R107, UR21 ;  /* 0x000000156b697c20 */ /* 0x000fe20008410000 */
[C---:B------:R-:W-:Y:S02]  /*3d40*/  LOP3.LUT P5, RZ, R27.reuse, 0xff0000, RZ, 0xc0, !PT ;  /* 0x00ff00001bff7812 */ /* 0x040fe400078ac0ff */
[----:B------:R-:W-:Y:S02]  /*3d50*/  ISETP.GE.U32.AND.EX P0, PT, R27, 0x1000000, PT, P0 ;  /* 0x010000001b00780c */ /* 0x000fe40003f06100 */
[----:B------:R-:W-:Y:S02]  /*3d60*/  ISETP.GE.U32.AND.EX P1, PT, R25, 0x1000000, PT, P1 ;  /* 0x010000001900780c */ /* 0x000fe40003f26110 */
[C---:B------:R-:W-:Y:S02]  /*3d70*/  FSEL R167, R104.reuse, RZ, P6 ;  /* 0x000000ff68a77208 */ /* 0x040fe40003000000 */
[----:B------:R-:W-:-:S02]  /*3d80*/  FSEL R139, R104, RZ, P5 ;  /* 0x000000ff688b7208 */ /* 0x000fc40002800000 */
        /* <DEDUP_REMOVED lines=17> */
[C---:B------:R-:W-:Y:S02]  /*3ea0*/  FSEL R166, R136.reuse, RZ, P0 ;  /* 0x000000ff88a67208 */ /* 0x040fe40000000000 */
        /* <DEDUP_REMOVED lines=13> */
[----:B------:R-:W-:Y:S01]  /*3f80*/  FMUL.FTZ R151, R149, UR22 ;  /* 0x0000001695977c20 */ /* 0x000fe20008410000 */
[----:B------:R-:W-:Y:S01]  /*3f90*/  FFMA.FTZ R149, R7, UR23, R171 ;  /* 0x0000001707957c23 */ /* 0x000fe200080100ab */
[----:B------:R-:W-:-:S02]  /*3fa0*/  FMUL.FTZ R136, R150, UR21 ;  /* 0x0000001596887c20 */ /* 0x000fc40008410000 */
[----:B------:R-:W-:Y:S01]  /*3fb0*/  FMUL.FTZ R148, R151, UR21 ;  /* 0x0000001597947c20 */ /* 0x000fe20008410000 */
[----:B------:R-:W-:Y:S02]  /*3fc0*/  FADD.FTZ R149, R6, -R149 ;  /* 0x8000009506957221 */ /* 0x000fe40000010000 */
[C---:B------:R-:W-:Y:S02]  /*3fd0*/  FSEL R165, R136.reuse, RZ, P0 ;  /* 0x000000ff88a57208 */ /* 0x040fe40000000000 */
[----:B------:R-:W-:Y:S01]  /*3fe0*/  FSEL R137, R136, RZ, P1 ;  /* 0x000000ff88897208 */ /* 0x000fe20000800000 */
[----:B------:R-:W-:Y:S01]  /*3ff0*/  FMUL.FTZ R149, R149, UR22 ;  /* 0x0000001695957c20 */ /* 0x000fe20008410000 */
[C---:B------:R-:W-:Y:S02]  /*4000*/  FSEL R136, R148.reuse, RZ, P6 ;  /* 0x000000ff94887208 */ /* 0x040fe40003000000 */
[----:B------:R-:W-:Y:S01]  /*4010*/  FSEL R148, R148, RZ, P5 ;  /* 0x000000ff94947208 */ /* 0x000fe20002800000 */
[----:B------:R-:W-:Y:S01]  /*4020*/  FMUL.FTZ R168, R149, UR21 ;  /* 0x0000001595a87c20 */ /* 0x000fe20008410000 */
[----:B------:R-:W-:Y:S01]  /*4030*/  F2FP.BF16.F32.PACK_AB R137, R136, R137 ;  /* 0x000000898889723e */ /* 0x000fe200000010ff */
[----:B------:R-:W-:Y:S01]  /*4040*/  FFMA.FTZ R136, R0, UR23, R171 ;  /* 0x0000001700887c23 */ /* 0x000fe200080100ab */
[----:B------:R-:W-:-:S02]  /*4050*/  F2FP.BF16.F32.PACK_AB R165, R148, R165 ;  /* 0x000000a594a5723e */ /* 0x000fc400000010ff */
[----:B------:R-:W-:Y:S01]  /*4060*/  LOP3.LUT P5, RZ, R24, 0xff00, RZ, 0xc0, !PT ;  /* 0x0000ff0018ff7812 */ /* 0x000fe200078ac0ff */
[----:B------:R-:W-:Y:S01]  /*4070*/  FADD.FTZ R136, R5, -R136 ;  /* 0x8000008805887221 */ /* 0x000fe20000010000 */
[C---:B------:R-:W-:Y:S02]  /*4080*/  LOP3.LUT P6, RZ, R26.reuse, 0xff00, RZ, 0xc0, !PT ;  /* 0x0000ff001aff7812 */ /* 0x040fe400078cc0ff */
[----:B------:R-:W-:Y:S01]  /*4090*/  LOP3.LUT P1, RZ, R26, 0xff, RZ, 0xc0, !PT ;  /* 0x000000ff1aff7812 */ /* 0x000fe2000782c0ff */
[----:B------:R-:W-:Y:S01]  /*40a0*/  FMUL.FTZ R148, R136, UR22 ;  /* 0x0000001688947c20 */ /* 0x000fe20008410000 */
[----:B------:R-:W-:Y:S02]  /*40b0*/  LOP3.LUT P0, RZ, R24, 0xff, RZ, 0xc0, !PT ;  /* 0x000000ff18ff7812 */ /* 0x000fe4000780c0ff */
[----:B------:R-:W-:Y:S01]  /*40c0*/  FSEL R164, R168, RZ, P5 ;  /* 0x000000ffa8a47208 */ /* 0x000fe20002800000 */
[----:B------:R-:W-:Y:S01]  /*40d0*/  FMUL.FTZ R136, R148, UR21 ;  /* 0x0000001594887c20 */ /* 0x000fe20008410000 */
[----:B------:R-:W-:-:S04]  /*40e0*/  FSEL R173, R168, RZ, P6 ;  /* 0x000000ffa8ad7208 */ /* 0x000fc80003000000 */
[C---:B------:R-:W-:Y:S02]  /*40f0*/  FSEL R168, R136.reuse, RZ, P1 ;  /* 0x000000ff88a87208 */ /* 0x040fe40000800000 */
[----:B------:R-:W-:Y:S02]  /*4100*/  FSEL R169, R136, RZ, P0 ;  /* 0x000000ff88a97208 */ /* 0x000fe40000000000 */
[----:B------:R-:W-:Y:S02]  /*4110*/  F2FP.BF16.F32.PACK_AB R136, R173, R168 ;  /* 0x000000a8ad88723e */ /* 0x000fe400000010ff */
[----:B------:R-:W-:Y:S01]  /*4120*/  F2FP.BF16.F32.PACK_AB R164, R164, R169 ;  /* 0x000000a9a4a4723e */ /* 0x000fe200000010ff */
[----:B------:R-:W-:Y:S06]  /*4130*/  BRA `(.L_x_1454) ;  /* 0x0000000800687947 */ /* 0x000fec0003800000 */
.L_x_1456:
        /* <DEDUP_REMOVED lines=11> */
[----:B------:R-:W-:Y:S02]  /*41f0*/  ISETP.GE.U32.AND P1, PT, R24, RZ, PT ;  /* 0x000000ff1800720c */ /* 0x000fe40003f26070 */
[----:B------:R-:W-:Y:S01]  /*4200*/  FFMA.FTZ R137, R137, UR22, R146 ;  /* 0x0000001689897c23 */ /* 0x000fe20008010092 */
[----:B------:R-:W-:Y:S01]  /*4210*/  FFMA.FTZ R138, R138, UR22, R147 ;  /* 0x000000168a8a7c23 */ /* 0x000fe20008010093 */
[----:B------:R-:W-:-:S02]  /*4220*/  LOP3.LUT P5, RZ, R27, 0xff0000, RZ, 0xc0, !PT ;  /* 0x00ff00001bff7812 */ /* 0x000fc400078ac0ff */
[----:B------:R-:W-:Y:S01]  /*4230*/  FMUL.FTZ R137, R137, UR21 ;  /* 0x0000001589897c20 */ /* 0x000fe20008410000 */
[----:B------:R-:W-:Y:S01]  /*4240*/  FMUL.FTZ R138, R138, UR21 ;  /* 0x000000158a8a7c20 */ /* 0x000fe20008410000 */
[----:B------:R-:W-:Y:S02]  /*4250*/  ISETP.GE.U32.AND.EX P0, PT, R27, 0x1000000, PT, P0 ;  /* 0x010000001b00780c */ /* 0x000fe40003f06100 */
[C---:B------:R-:W-:Y:S02]  /*4260*/  LOP3.LUT P6, RZ, R25.reuse, 0xff0000, RZ, 0xc0, !PT ;  /* 0x00ff000019ff7812 */ /* 0x040fe400078cc0ff */
[----:B------:R-:W-:Y:S02]  /*4270*/  ISETP.GE.U32.AND.EX P1, PT, R25, 0x1000000, PT, P1 ;  /* 0x010000001900780c */ /* 0x000fe40003f26110 */
        /* <DEDUP_REMOVED lines=13> */
[----:B------:R-:W-:Y:S01]  /*4350*/  FFMA.FTZ R137, R137, UR22, R144 ;  /* 0x0000001689897c23 */ /* 0x000fe20008010090 */
[----:B------:R-:W-:Y:S01]  /*4360*/  LOP3.LUT P5, RZ, R25, 0xff00, RZ, 0xc0, !PT ;  /* 0x0000ff0019ff7812 */ /* 0x000fe200078ac0ff */
[----:B------:R-:W-:-:S02]  /*4370*/  FFMA.FTZ R138, R138, UR22, R145 ;  /* 0x000000168a8a7c23 */ /* 0x000fc40008010091 */
[----:B------:R-:W-:Y:S02]  /*4380*/  FMUL.FTZ R137, R137, UR21 ;  /* 0x0000001589897c20 */ /* 0x000fe40008410000 */
[----:B------:R-:W-:-:S03]  /*4390*/  FMUL.FTZ R136, R138, UR21 ;  /* 0x000000158a887c20 */ /* 0x000fc60008410000 */
        /* <DEDUP_REMOVED lines=30> */
[----:B------:R-:W-:Y:S01]  /*4580*/  LOP3.LUT P1, RZ, R26, 0xff, RZ, 0xc0, !PT ;  /* 0x000000ff1aff7812 */ /* 0x000fe2000782c0ff */
[----:B------:R-:W-:Y:S01]  /*4590*/  FFMA.FTZ R169, R169, UR22, R140 ;  /* 0x00000016a9a97c23 */ /* 0x000fe2000801008c */
[----:B------:R-:W-:Y:S01]  /*45a0*/  LOP3.LUT P0, RZ, R24, 0xff, RZ, 0xc0, !PT ;  /* 0x000000ff18ff7812 */ /* 0x000fe2000780c0ff */
[----:B------:R-:W-:-:S02]  /*45b0*/  FMUL.FTZ R136, R164, UR21 ;  /* 0x00000015a4887c20 */ /* 0x000fc40008410000 */
[----:B------:R-:W-:-:S03]  /*45c0*/  FMUL.FTZ R168, R169, UR21 ;  /* 0x00000015a9a87c20 */ /* 0x000fc60008410000 */
[C---:B------:R-:W-:Y:S02]  /*45d0*/  FSEL R164, R136.reuse, RZ, P5 ;  /* 0x000000ff88a47208 */ /* 0x040fe40002800000 */
[----:B------:R-:W-:Y:S02]  /*45e0*/  FSEL R169, R136, RZ, P6 ;  /* 0x000000ff88a97208 */ /* 0x000fe40003000000 */
[C---:B------:R-:W-:Y:S02]  /*45f0*/  FSEL R136, R168.reuse, RZ, P1 ;  /* 0x000000ffa8887208 */ /* 0x040fe40000800000 */
[----:B------:R-:W-:Y:S02]  /*4600*/  FSEL R173, R168, RZ, P0 ;  /* 0x000000ffa8ad7208 */ /* 0x000fe40000000000 */
[----:B------:R-:W-:Y:S02]  /*4610*/  F2FP.BF16.F32.PACK_AB R136, R169, R136 ;  /* 0x00000088a988723e */ /* 0x000fe400000010ff */
[----:B------:R-:W-:Y:S01]  /*4620*/  F2FP.BF16.F32.PACK_AB R164, R164, R173 ;  /* 0x000000ada4a4723e */ /* 0x000fe200000010ff */
[----:B------:R-:W-:Y:S06]  /*4630*/  BRA `(.L_x_1454) ;  /* 0x0000000400287947 */ /* 0x000fec0003800000 */
.L_x_1458:
[--C-:B------:R-:W-:Y:S01]  /*4640*/  FFMA.FTZ R104, R196, UR23, R171.reuse ;  /* 0x00000017c4687c23 */ /* 0x100fe200080100ab */
[----:B------:R-:W-:Y:S01]  /*4650*/  FFMA.FTZ R106, R204, UR23, R171 ;  /* 0x00000017cc6a7c23 */ /* 0x000fe200080100ab */
[----:B------:R-:W-:Y:S02]  /*4660*/  ISETP.GE.U32.AND P1, PT, R24, RZ, PT ;  /* 0x000000ff1800720c */ /* 0x000fe40003f26070 */
[----:B------:R-:W-:Y:S01]  /*4670*/  FADD.FTZ R105, R197, -R104 ;  /* 0x80000068c5697221 */ /* 0x000fe20000010000 */
[----:B------:R-:W-:Y:S01]  /*4680*/  FADD.FTZ R104, R205, -R106 ;  /* 0x8000006acd687221 */ /* 0x000fe20000010000 */
[----:B------:R-:W-:Y:S02]  /*4690*/  ISETP.GE.U32.AND P0, PT, R26, RZ, PT ;  /* 0x000000ff1a00720c */ /* 0x000fe40003f06070 */
[----:B------:R-:W-:Y:S01]  /*46a0*/  FFMA.FTZ R106, R105, UR22, R146 ;  /* 0x00000016696a7c23 */ /* 0x000fe20008010092 */
[----:B------:R-:W-:Y:S01]  /*46b0*/  FFMA.FTZ R107, R104, UR22, R147 ;  /* 0x00000016686b7c23 */ /* 0x000fe20008010093 */
[----:B------:R-:W-:-:S02]  /*46c0*/  LOP3.LUT P6, RZ, R25, 0xff0000, RZ, 0xc0, !PT ;  /* 0x00ff000019ff7812 */ /* 0x000fc400078cc0ff */
[----:B------:R-:W-:Y:S01]  /*46d0*/  FMUL.FTZ R104, R106, UR21 ;  /* 0x000000156a687c20 */ /* 0x000fe20008410000 */
[----:B------:R-:W-:Y:S01]  /*46e0*/  LOP3.LUT P5, RZ, R27, 0xff0000, RZ, 0xc0, !PT ;  /* 0x00ff00001bff7812 */ /* 0x000fe200078ac0ff */
[----:B------:R-:W-:Y:S01]  /*46f0*/  FMUL.FTZ R105, R107, UR21 ;  /* 0x000000156b697c20 */ /* 0x000fe20008410000 */
[----:B------:R-:W-:Y:S02]  /*4700*/  ISETP.GE.U32.AND.EX P1, PT, R25, 0x1000000, PT, P1 ;  /* 0x010000001900780c */ /* 0x000fe40003f26110 */
[----:B------:R-:W-:Y:S02]  /*4710*/  ISETP.GE.U32.AND.EX P0, PT, R27, 0x1000000, PT, P0 ;  /* 0x010000001b00780c */ /* 0x000fe40003f06100 */
[C---:B------:R-:W-:Y:S02]  /*4720*/  FSEL R167, R104.reuse, RZ, P6 ;  /* 0x000000ff68a77208 */ /* 0x040fe40003000000 */
[----:B------:R-:W-:Y:S02]  /*4730*/  FSEL R139, R104, RZ, P5 ;  /* 0x000000ff688b7208 */ /* 0x000fe40002800000 */
[----:B------:R-:W-:-:S02]  /*4740*/  FSEL R104, R105, RZ, P1 ;  /* 0x000000ff69687208 */ /* 0x000fc40000800000 */
        /* <DEDUP_REMOVED lines=30> */
[----:B------:R-:W-:Y:S01]  /*4930*/  FFMA.FTZ R151, R136, UR22, R143 ;  /* 0x0000001688977c23 */ /* 0x000fe2000801008f */
[----:B------:R-:W-:Y:S01]  /*4940*/  FFMA.FTZ R149, R7, UR23, R171 ;  /* 0x0000001707957c23 */ /* 0x000fe200080100ab */
[----:B------:R-:W-:-:S02]  /*4950*/  FMUL.FTZ R136, R150, UR21 ;  /* 0x0000001596887c20 */ /* 0x000fc40008410000 */
        /* <DEDUP_REMOVED lines=23> */
[----:B------:R-:W-:-:S07]  /*4ad0*/  F2FP.BF16.F32.PACK_AB R164, R164, R169 ;  /* 0x000000a9a4a4723e */ /* 0x000fce00000010ff */
.L_x_1454:
[----:B------:R-:W-:Y:S01]  /*4ae0*/  ISETP.NE.U32.AND P0, PT, RZ, UR4, PT ;  /* 0x00000004ff007c0c */ /* 0x000fe2000bf05070 */
[----:B------:R-:W0:Y:S03]  /*4af0*/  LDC.64 R172, c[0x0][0x468] ;  /* 0x00011a00ffac7b82 */ /* 0x000e260000000a00 */
[----:B------:R-:W-:-:S13]  /*4b00*/  ISETP.NE.AND.EX P0, PT, RZ, UR5, PT, P0 ;  /* 0x00000005ff007c0c */ /* 0x000fda000bf05300 */
[----:B------:R-:W1:Y:S02]  /*4b10*/  @P0 LDC.64 R168, c[0x0][0x478] ;  /* 0x00011e00ffa80b82 */ /* 0x000e640000000a00 */
[----:B-1----:R-:W-:-:S05]  /*4b20*/  @P0 IMAD.WIDE.U32 R168, R2, 0x20, R168 ;  /* 0x0000002002a80825 */ /* 0x002fca00078e00a8 */
[----:B------:R-:W-:Y:S04]  /*4b30*/  @P0 STG.E.128 desc[UR10][R168.64], R148 ;  /* 0x00000094a8000986 */ /* 0x000fe8000c101d0a */
[----:B------:R0:W-:Y:S01]  /*4b40*/  @P0 STG.E.128 desc[UR10][R168.64+0x10], R104 ;  /* 0x00001068a8000986 */ /* 0x0001e2000c101d0a */
[----:B------:R-:W-:-:S04]  /*4b50*/  ISETP.NE.U32.AND P0, PT, RZ, UR18, PT ;  /* 0x00000012ff007c0c */ /* 0x000fc8000bf05070 */
[----:B------:R-:W-:Y:S01]  /*4b60*/  ISETP.NE.AND.EX P0, PT, RZ, UR19, PT, P0 ;  /* 0x00000013ff007c0c */ /* 0x000fe2000bf05300 */
[----:B0-----:R-:W-:-:S05]  /*4b70*/  IMAD.WIDE.U32 R168, R2, 0x10, R172 ;  /* 0x0000001002a87825 */ /* 0x001fca00078e00ac */
[----:B------:R0:W-:Y:S07]  /*4b80*/  STG.E.128 desc[UR10][R168.64], R164 ;  /* 0x000000a4a8007986 */ /* 0x0001ee000c101d0a */
[----:B0-----:R-:W0:Y:S02]  /*4b90*/  @P0 LDC.64 R164, c[0x0][0x470] ;  /* 0x00011c00ffa40b82 */ /* 0x001e240000000a00 */
[C---:B0-----:R-:W-:Y:S01]  /*4ba0*/  @P0 IMAD.WIDE.U32 R164, R2.reuse, 0x10, R164 ;  /* 0x0000001002a40825 */ /* 0x041fe200078e00a4 */
[----:B------:R-:W-:-:S04]  /*4bb0*/  IADD3 R2, PT, PT, R2, 0x80, RZ ;  /* 0x0000008002027810 */ /* 0x000fc80007ffe0ff */
[----:B------:R0:W-:Y:S03]  /*4bc0*/  @P0 STG.E.128 desc[UR10][R164.64], R136 ;  /* 0x00000088a4000986 */ /* 0x0001e6000c101d0a */
.L_x_1450:
[----:B------:R-:W-:Y:S05]  /*4bd0*/  BSYNC.RECONVERGENT B0 ;  /* 0x0000000000007941 */ /* 0x000fea0003800200 */
.L_x_1449:
        /* <DEDUP_REMOVED lines=11> */
[--C-:B------:R-:W-:Y:S01]  /*4c90*/  FFMA.FTZ R104, R198, UR23, R171.reuse ;  /* 0x00000017c6687c23 */ /* 0x100fe200080100ab */
[----:B------:R-:W-:Y:S02]  /*4ca0*/  LOP3.LUT P1, RZ, R31, 0xff0000, RZ, 0xc0, !PT ;  /* 0x00ff00001fff7812 */ /* 0x000fe4000782c0ff */
[----:B------:R-:W-:Y:S01]  /*4cb0*/  LOP3.LUT P6, RZ, R29, 0xff0000, RZ, 0xc0, !PT ;  /* 0x00ff00001dff7812 */ /* 0x000fe200078cc0ff */
[----:B------:R-:W-:Y:S01]  /*4cc0*/  FADD.FTZ R105, R199, -R104 ;  /* 0x80000068c7697221 */ /* 0x000fe20000010000 */
[----:B------:R-:W-:Y:S01]  /*4cd0*/  FFMA.FTZ R104, R206, UR23, R171 ;  /* 0x00000017ce687c23 */ /* 0x000fe200080100ab */
[----:B------:R-:W-:Y:S02]  /*4ce0*/  ISETP.GE.U32.AND P5, PT, R28, RZ, PT ;  /* 0x000000ff1c00720c */ /* 0x000fe40003fa6070 */
[----:B------:R-:W-:Y:S01]  /*4cf0*/  FFMA.FTZ R106, R105, UR22, R50 ;  /* 0x00000016696a7c23 */ /* 0x000fe20008010032 */
[----:B0-----:R-:W-:Y:S01]  /*4d00*/  FADD.FTZ R136, R207, -R104 ;  /* 0x80000068cf887221 */ /* 0x001fe20000010000 */
[----:B------:R-:W-:-:S02]  /*4d10*/  ISETP.GE.U32.AND.EX P5, PT, R29, 0x1000000, PT, P5 ;  /* 0x010000001d00780c */ /* 0x000fc40003fa6150 */
[----:B------:R-:W-:Y:S01]  /*4d20*/  FMUL.FTZ R104, R106, UR21 ;  /* 0x000000156a687c20 */ /* 0x000fe20008410000 */
[----:B------:R-:W-:-:S04]  /*4d30*/  FFMA.FTZ R107, R136, UR22, R51 ;  /* 0x00000016886b7c23 */ /* 0x000fc80008010033 */
[----:B------:R-:W-:Y:S01]  /*4d40*/  FSEL R167, R104, RZ, P1 ;  /* 0x000000ff68a77208 */ /* 0x000fe20000800000 */
[----:B------:R-:W-:Y:S01]  /*4d50*/  FMUL.FTZ R105, R107, UR21 ;  /* 0x000000156b697c20 */ /* 0x000fe20008410000 */
[----:B------:R-:W-:Y:S02]  /*4d60*/  ISETP.GE.U32.AND P1, PT, R30, RZ, PT ;  /* 0x000000ff1e00720c */ /* 0x000fe40003f26070 */
[----:B------:R-:W-:Y:S02]  /*4d70*/  FSEL R139, R104, RZ, P6 ;  /* 0x000000ff688b7208 */ /* 0x000fe40003000000 */
[----:B------:R-:W-:Y:S02]  /*4d80*/  ISETP.GE.U32.AND.EX P1, PT, R31, 0x1000000, PT, P1 ;  /* 0x010000001f00780c */ /* 0x000fe40003f26110 */
[C---:B------:R-:W-:Y:S02]  /*4d90*/  FSEL R136, R105.reuse, RZ, P5 ;  /* 0x000000ff69887208 */ /* 0x040fe40002800000 */
[----:B------:R-:W-:-:S02]  /*4da0*/  FSEL R104, R105, RZ, P1 ;  /* 0x000000ff69687208 */ /* 0x000fc40000800000 */
[----:B------:R-:W-:Y:S02]  /*4db0*/  F2FP.BF16.F32.PACK_AB R139, R136, R139 ;  /* 0x0000008b888b723e */ /* 0x000fe400000010ff */
[----:B------:R-:W-:Y:S01]  /*4dc0*/  F2FP.BF16.F32.PACK_AB R167, R104, R167 ;  /* 0x000000a768a7723e */ /* 0x000fe200000010ff */
[--C-:B------:R-:W-:Y:S01]  /*4dd0*/  FFMA.FTZ R104, R22, UR23, R171.reuse ;  /* 0x0000001716687c23 */ /* 0x100fe200080100ab */
[----:B------:R-:W-:Y:S02]  /*4de0*/  LOP3.LUT P6, RZ, R31, 0xff, RZ, 0xc0, !PT ;  /* 0x000000ff1fff7812 */ /* 0x000fe400078cc0ff */
[----:B------:R-:W-:Y:S01]  /*4df0*/  LOP3.LUT P1, RZ, R29, 0xff00, RZ, 0xc0, !PT ;  /* 0x0000ff001dff7812 */ /* 0x000fe2000782c0ff */
[----:B------:R-:W-:Y:S01]  /*4e00*/  FADD.FTZ R105, R23, -R104 ;  /* 0x8000006817697221 */ /* 0x000fe20000010000 */
[----:B------:R-:W-:Y:S01]  /*4e10*/  FFMA.FTZ R104, R190, UR23, R171 ;  /* 0x00000017be687c23 */ /* 0x000fe200080100ab */
[----:B------:R-:W-:-:S03]  /*4e20*/  LOP3.LUT P5, RZ, R29, 0xff, RZ, 0xc0, !PT ;  /* 0x000000ff1dff7812 */ /* 0x000fc600078ac0ff */
[----:B------:R-:W-:Y:S01]  /*4e30*/  FADD.FTZ R136, R191, -R104 ;  /* 0x80000068bf887221 */ /* 0x000fe20000010000 */
[----:B------:R-:W-:-:S03]  /*4e40*/  FFMA.FTZ R104, R105, UR22, R48 ;  /* 0x0000001669687c23 */ /* 0x000fc60008010030 */
[----:B------:R-:W-:Y:S01]  /*4e50*/  FFMA.FTZ R105, R136, UR22, R49 ;  /* 0x0000001688697c23 */ /* 0x000fe20008010031 */
[----:B------:R-:W-:-:S03]  /*4e60*/  FMUL.FTZ R136, R104, UR21 ;  /* 0x0000001568887c20 */ /* 0x000fc60008410000 */
[----:B------:R-:W-:Y:S02]  /*4e70*/  FMUL.FTZ R137, R105, UR21 ;  /* 0x0000001569897c20 */ /* 0x000fe40008410000 */
[C---:B------:R-:W-:Y:S02]  /*4e80*/  FSEL R166, R136.reuse, RZ, P6 ;  /* 0x000000ff88a67208 */ /* 0x040fe40003000000 */
[----:B------:R-:W-:Y:S02]  /*4e90*/  LOP3.LUT P6, RZ, R31, 0xff00, RZ, 0xc0, !PT ;  /* 0x0000ff001fff7812 */ /* 0x000fe400078cc0ff */
[C---:B------:R-:W-:Y:S02]  /*4ea0*/  FSEL R149, R137.reuse, RZ, P1 ;  /* 0x000000ff89957208 */ /* 0x040fe40000800000 */
[----:B------:R-:W-:Y:S02]  /*4eb0*/  FSEL R137, R137, RZ, P6 ;  /* 0x000000ff89897208 */ /* 0x000fe40003000000 */
[----:B------:R-:W-:-:S02]  /*4ec0*/  FSEL R138, R136, RZ, P5 ;  /* 0x000000ff888a7208 */ /* 0x000fc40002800000 */
        /* <DEDUP_REMOVED lines=9> */
[----:B------:R-:W-:Y:S02]  /*4f60*/  FFMA.FTZ R150, R137, UR22, R54 ;  /* 0x0000001689967c23 */ /* 0x000fe40008010036 */
[----:B------:R-:W-:-:S02]  /*4f70*/  FFMA.FTZ R151, R136, UR22, R55 ;  /* 0x0000001688977c23 */ /* 0x000fc40008010037 */
[----:B------:R-:W-:Y:S02]  /*4f80*/  FMUL.FTZ R136, R150, UR21 ;  /* 0x0000001596887c20 */ /* 0x000fe40008410000 */
[----:B------:R-:W-:-:S03]  /*4f90*/  FMUL.FTZ R148, R151, UR21 ;  /* 0x0000001597947c20 */ /* 0x000fc60008410000 */
[C---:B------:R-:W-:Y:S02]  /*4fa0*/  FSEL R165, R136.reuse, RZ, P6 ;  /* 0x000000ff88a57208 */ /* 0x040fe40003000000 */
[----:B------:R-:W-:Y:S02]  /*4fb0*/  FSEL R137, R136, RZ, P5 ;  /* 0x000000ff88897208 */ /* 0x000fe40002800000 */
[----:B------:R-:W-:Y:S02]  /*4fc0*/  LOP3.LUT P6, RZ, R30, 0xff000000, RZ, 0xc0, !PT ;  /* 0xff0000001eff7812 */ /* 0x000fe400078cc0ff */
[C---:B------:R-:W-:Y:S02]  /*4fd0*/  FSEL R136, R148.reuse, RZ, P1 ;  /* 0x000000ff94887208 */ /* 0x040fe40000800000 */
[----:B------:R-:W-:Y:S02]  /*4fe0*/  FSEL R148, R148, RZ, P6 ;  /* 0x000000ff94947208 */ /* 0x000fe40003000000 */
[----:B------:R-:W-:Y:S01]  /*4ff0*/  F2FP.BF16.F32.PACK_AB R137, R136, R137 ;  /* 0x000000898889723e */ /* 0x000fe200000010ff */
[----:B------:R-:W-:Y:S01]  /*5000*/  FFMA.FTZ R136, R8, UR23, R171 ;  /* 0x0000001708887c23 */ /* 0x000fe200080100ab */
[----:B------:R-:W-:-:S02]  /*5010*/  F2FP.BF16.F32.PACK_AB R165, R148, R165 ;  /* 0x000000a594a5723e */ /* 0x000fc400000010ff */
[----:B------:R-:W-:Y:S01]  /*5020*/  LOP3.LUT P6, RZ, R30, 0xff00, RZ, 0xc0, !PT ;  /* 0x0000ff001eff7812 */ /* 0x000fe200078cc0ff */
[----:B------:R-:W-:Y:S01]  /*5030*/  FADD.FTZ R148, R9, -R136 ;  /* 0x8000008809947221 */ /* 0x000fe20000010000 */
[----:B------:R-:W-:Y:S01]  /*5040*/  FFMA.FTZ R136, R4, UR23, R171 ;  /* 0x0000001704887c23 */ /* 0x000fe200080100ab */
[----:B------:R-:W-:Y:S02]  /*5050*/  LOP3.LUT P1, RZ, R28, 0xff00, RZ, 0xc0, !PT ;  /* 0x0000ff001cff7812 */ /* 0x000fe4000782c0ff */
[----:B------:R-:W-:Y:S01]  /*5060*/  FFMA.FTZ R149, R148, UR22, R53 ;  /* 0x0000001694957c23 */ /* 0x000fe20008010035 */
[----:B------:R-:W-:Y:S01]  /*5070*/  FADD.FTZ R169, R3, -R136 ;  /* 0x8000008803a97221 */ /* 0x000fe20000010000 */
[----:B------:R-:W-:Y:S02]  /*5080*/  LOP3.LUT P5, RZ, R28, 0xff, RZ, 0xc0, !PT ;  /* 0x000000ff1cff7812 */ /* 0x000fe400078ac0ff */
[----:B------:R-:W-:Y:S01]  /*5090*/  FMUL.FTZ R168, R149, UR21 ;  /* 0x0000001595a87c20 */ /* 0x000fe20008410000 */
[----:B------:R-:W-:-:S04]  /*50a0*/  FFMA.FTZ R148, R169, UR22, R52 ;  /* 0x00000016a9947c23 */ /* 0x000fc80008010034 */
[----:B------:R-:W-:Y:S01]  /*50b0*/  FMUL.FTZ R136, R148, UR21 ;  /* 0x0000001594887c20 */ /* 0x000fe20008410000 */
[----:B------:R-:W-:Y:S02]  /*50c0*/  FSEL R164, R168, RZ, P6 ;  /* 0x000000ffa8a47208 */ /* 0x000fe40003000000 */
[----:B------:R-:W-:Y:S02]  /*50d0*/  LOP3.LUT P6, RZ, R30, 0xff, RZ, 0xc0, !PT ;  /* 0x000000ff1eff7812 */ /* 0x000fe400078cc0ff */
[----:B------:R-:W-:Y:S02]  /*50e0*/  FSEL R173, R168, RZ, P1 ;  /* 0x000000ffa8ad7208 */ /* 0x000fe40000800000 */
[C---:B------:R-:W-:Y:S02]  /*50f0*/  FSEL R168, R136.reuse, RZ, P5 ;  /* 0x000000ff88a87208 */ /* 0x040fe40002800000 */
[----:B------:R-:W-:Y:S02]  /*5100*/  FSEL R169, R136, RZ, P6 ;  /* 0x000000ff88a97208 */ /* 0x000fe40003000000 */
[----:B------:R-:W-:-:S02]  /*5110*/  F2FP.BF16.F32.PACK_AB R136, R173, R168 ;  /* 0x000000a8ad88723e */ /* 0x000fc400000010ff */
[----:B------:R-:W-:Y:S01]  /*5120*/  F2FP.BF16.F32.PACK_AB R164, R164, R169 ;  /* 0x000000a9a4a4723e */ /* 0x000fe200000010ff */
[----:B------:R-:W-:Y:S06]  /*5130*/  BRA `(.L_x_1464) ;  /* 0x0000001c00107947 */ /* 0x000fec0003800000 */
.L_x_1463:
[--C-:B0-----:R-:W-:Y:S01]  /*5140*/  FFMA.FTZ R136, R198, UR23, R171.reuse ;  /* 0x00000017c6887c23 */ /* 0x101fe200080100ab */
[----:B------:R-:W-:Y:S02]  /*5150*/  ISETP.GE.U32.AND P5, PT, R28, RZ, PT ;  /* 0x000000ff1c00720c */ /* 0x000fe40003fa6070 */
[----:B------:R-:W-:Y:S01]  /*5160*/  ISETP.GE.U32.AND P1, PT, R30, RZ, PT ;  /* 0x000000ff1e00720c */ /* 0x000fe20003f26070 */
[----:B------:R-:W-:Y:S01]  /*5170*/  FADD.FTZ R137, R199, -R136 ;  /* 0x80000088c7897221 */ /* 0x000fe20000010000 */
[----:B------:R-:W-:Y:S01]  /*5180*/  FFMA.FTZ R136, R206, UR23, R171 ;  /* 0x00000017ce887c23 */ /* 0x000fe200080100ab */
[----:B------:R-:W-:Y:S02]  /*5190*/  ISETP.GE.U32.AND.EX P5, PT, R29, 0x1000000, PT, P5 ;  /* 0x010000001d00780c */ /* 0x000fe40003fa6150 */
[----:B------:R-:W-:Y:S01]  /*51a0*/  FFMA.FTZ R137, R137, UR22, R50 ;  /* 0x0000001689897c23 */ /* 0x000fe20008010032 */
[----:B------:R-:W-:Y:S01]  /*51b0*/  FADD.FTZ R136, R207, -R136 ;  /* 0x80000088cf887221 */ /* 0x000fe20000010000 */
[----:B------:R-:W-:-:S02]  /*51c0*/  LOP3.LUT P6, RZ, R31, 0xff0000, RZ, 0xc0, !PT ;  /* 0x00ff00001fff7812 */ /* 0x000fc400078cc0ff */
[----:B------:R-:W-:Y:S01]  /*51d0*/  FMUL.FTZ R137, R137, UR21 ;  /* 0x0000001589897c20 */ /* 0x000fe20008410000 */
[----:B------:R-:W-:Y:S01]  /*51e0*/  FFMA.FTZ R136, R136, UR22, R51 ;  /* 0x0000001688887c23 */ /* 0x000fe20008010033 */
[----:B------:R-:W-:-:S03]  /*51f0*/  ISETP.GE.U32.AND.EX P1, PT, R31, 0x1000000, PT, P1 ;  /* 0x010000001f00780c */ /* 0x000fc60003f26110 */
[----:B------:R-:W-:Y:S01]  /*5200*/  FMUL.FTZ R136, R136, UR21 ;  /* 0x0000001588887c20 */ /* 0x000fe20008410000 */
[----:B------:R-:W-:Y:S02]  /*5210*/  FSEL R167, R137, RZ, P6 ;  /* 0x000000ff89a77208 */ /* 0x000fe40003000000 */
[----:B------:R-:W-:Y:S02]  /*5220*/  LOP3.LUT P6, RZ, R29, 0xff0000, RZ, 0xc0, !PT ;  /* 0x00ff00001dff7812 */ /* 0x000fe400078cc0ff */
[C---:B------:R-:W-:Y:S02]  /*5230*/  FSEL R138, R136.reuse, RZ, P5 ;  /* 0x000000ff888a7208 */ /* 0x040fe40002800000 */
[----:B------:R-:W-:Y:S02]  /*5240*/  FSEL R136, R136, RZ, P1 ;  /* 0x000000ff88887208 */ /* 0x000fe40000800000 */
[----:B------:R-:W-:Y:S02]  /*5250*/  FSEL R139, R137, RZ, P6 ;  /* 0x000000ff898b7208 */ /* 0x000fe40003000000 */
[----:B------:R-:W-:Y:S01]  /*5260*/  F2FP.BF16.F32.PACK_AB R167, R136, R167 ;  /* 0x000000a788a7723e */ /* 0x000fe200000010ff */
[----:B------:R-:W-:Y:S01]  /*5270*/  FFMA.FTZ R136, R22, UR23, R171 ;  /* 0x0000001716887c23 */ /* 0x000fe200080100ab */
[----:B------:R-:W-:-:S02]  /*5280*/  LOP3.LUT P6, RZ, R31, 0xff, RZ, 0xc0, !PT ;  /* 0x000000ff1fff7812 */ /* 0x000fc400078cc0ff */
[----:B------:R-:W-:Y:S01]  /*5290*/  LOP3.LUT P5, RZ, R29, 0xff, RZ, 0xc0, !PT ;  /* 0x000000ff1dff7812 */ /* 0x000fe200078ac0ff */
[----:B------:R-:W-:Y:S01]  /*52a0*/  FADD.FTZ R137, R23, -R136 ;  /* 0x8000008817897221 */ /* 0x000fe20000010000 */
[----:B------:R-:W-:Y:S01]  /*52b0*/  FFMA.FTZ R136, R190, UR23, R171 ;  /* 0x00000017be887c23 */ /* 0x000fe200080100ab */
[----:B------:R-:W-:Y:S02]  /*52c0*/  F2FP.BF16.F32.PACK_AB R139, R138, R139 ;  /* 0x0000008b8a8b723e */ /* 0x000fe400000010ff */
        /* <DEDUP_REMOVED lines=20> */
[----:B------:R-:W-:-:S02]  /*5410*/  FFMA.FTZ R137, R137, UR22, R54 ;  /* 0x0000001689897c23 */ /* 0x000fc40008010036 */
[----:B------:R-:W-:Y:S02]  /*5420*/  FFMA.FTZ R136, R136, UR22, R55 ;  /* 0x0000001688887c23 */ /* 0x000fe40008010037 */
[----:B------:R-:W-:Y:S02]  /*5430*/  FMUL.FTZ R137, R137, UR21 ;  /* 0x0000001589897c20 */ /* 0x000fe40008410000 */
[----:B------:R-:W-:-:S03]  /*5440*/  FMUL.FTZ R136, R136, UR21 ;  /* 0x0000001588887c20 */ /* 0x000fc60008410000 */
[C---:B------:R-:W-:Y:S02]  /*5450*/  FSEL R165, R137.reuse, RZ, P6 ;  /* 0x000000ff89a57208 */ /* 0x040fe40003000000 */
[----:B------:R-:W-:Y:S02]  /*5460*/  LOP3.LUT P6, RZ, R30, 0xff000000, RZ, 0xc0, !PT ;  /* 0xff0000001eff7812 */ /* 0x000fe400078cc0ff */
[C---:B------:R-:W-:Y:S02]  /*5470*/  FSEL R164, R136.reuse, RZ, P1 ;  /* 0x000000ff88a47208 */ /* 0x040fe40000800000 */
[----:B------:R-:W-:Y:S02]  /*5480*/  FSEL R136, R136, RZ, P6 ;  /* 0x000000ff88887208 */ /* 0x000fe40003000000 */
        /* <DEDUP_REMOVED lines=22> */
.L_x_1462:
[----:B------:R-:W-:-:S04]  /*55f0*/  UISETP.NE.U32.AND UP0, UPT, UR8, URZ, UPT ;  /* 0x000000ff0800728c */ /* 0x000fc8000bf05070 */
[----:B------:R-:W-:-:S09]  /*5600*/  UISETP.NE.AND.EX UP0, UPT, UR9, URZ, UPT, UP0 ;  /* 0x000000ff0900728c */ /* 0x000fd2000bf05300 */
[----:B------:R-:W-:Y:S05]  /*5610*/  BRA.U !UP0, `(.L_x_1465) ;  /* 0x00000005082c7547 */ /* 0x000fea000b800000 */
[--C-:B------:R-:W-:Y:S01]  /*5620*/  FFMA.FTZ R104, R198, UR23, R171.reuse ;  /* 0x00000017c6687c23 */ /* 0x100fe200080100ab */
[----:B0-----:R-:W-:Y:S01]  /*5630*/  FFMA.FTZ R136, R206, UR23, R171 ;  /* 0x00000017ce887c23 */ /* 0x001fe200080100ab */
[----:B------:R-:W-:Y:S02]  /*5640*/  LOP3.LUT P1, RZ, R31, 0xff0000, RZ, 0xc0, !PT ;  /* 0x00ff00001fff7812 */ /* 0x000fe4000782c0ff */
        /* <DEDUP_REMOVED lines=8> */
[----:B------:R-:W-:-:S03]  /*56d0*/  ISETP.GE.U32.AND.EX P5, PT, R29, 0x1000000, PT, P5 ;  /* 0x010000001d00780c */ /* 0x000fc60003fa6150 */
[----:B------:R-:W-:Y:S02]  /*56e0*/  FSEL R167, R104, RZ, P1 ;  /* 0x000000ff68a77208 */ /* 0x000fe40000800000 */
[----:B------:R-:W-:Y:S02]  /*56f0*/  ISETP.GE.U32.AND P1, PT, R30, RZ, PT ;  /* 0x000000ff1e00720c */ /* 0x000fe40003f26070 */
[----:B------:R-:W-:Y:S02]  /*5700*/  FSEL R139, R104, RZ, P6 ;  /* 0x000000ff688b7208 */ /* 0x000fe40003000000 */
[----:B------:R-:W-:Y:S02]  /*5710*/  ISETP.GE.U32.AND.EX P1, PT, R31, 0x1000000, PT, P1 ;  /* 0x010000001f00780c */ /* 0x000fe40003f26110 */
[C---:B------:R-:W-:Y:S02]  /*5720*/  FSEL R136, R105.reuse, RZ, P5 ;  /* 0x000000ff69887208 */ /* 0x040fe40002800000 */
        /* <DEDUP_REMOVED lines=10> */
[----:B------:R-:W-:Y:S02]  /*57d0*/  FMUL.FTZ R105, R136, UR22 ;  /* 0x0000001688697c20 */ /* 0x000fe40008410000 */
[----:B------:R-:W-:-:S02]  /*57e0*/  FMUL.FTZ R104, R104, UR22 ;  /* 0x0000001668687c20 */ /* 0x000fc40008410000 */
[----:B------:R-:W-:Y:S02]  /*57f0*/  FMUL.FTZ R137, R105, UR21 ;  /* 0x0000001569897c20 */ /* 0x000fe40008410000 */
[----:B------:R-:W-:-:S03]  /*5800*/  FMUL.FTZ R136, R104, UR21 ;  /* 0x0000001568887c20 */ /* 0x000fc60008410000 */
[----:B------:R-:W-:Y:S02]  /*5810*/  FSEL R149, R137, RZ, P1 ;  /* 0x000000ff89957208 */ /* 0x000fe40000800000 */
[C---:B------:R-:W-:Y:S02]  /*5820*/  FSEL R166, R136.reuse, RZ, P6 ;  /* 0x000000ff88a67208 */ /* 0x040fe40003000000 */
[----:B------:R-:W-:Y:S02]  /*5830*/  LOP3.LUT P6, RZ, R31, 0xff00, RZ, 0xc0, !PT ;  /* 0x0000ff001fff7812 */ /* 0x000fe400078cc0ff */
        /* <DEDUP_REMOVED lines=11> */
[----:B------:R-:W-:-:S02]  /*58f0*/  FMUL.FTZ R151, R149, UR22 ;  /* 0x0000001695977c20 */ /* 0x000fc40008410000 */
[----:B------:R-:W-:Y:S02]  /*5900*/  FMUL.FTZ R150, R137, UR22 ;  /* 0x0000001689967c20 */ /* 0x000fe40008410000 */
[----:B------:R-:W-:Y:S02]  /*5910*/  FMUL.FTZ R148, R151, UR21 ;  /* 0x0000001597947c20 */ /* 0x000fe40008410000 */
[----:B------:R-:W-:-:S05]  /*5920*/  FMUL.FTZ R136, R150, UR21 ;  /* 0x0000001596887c20 */ /* 0x000fca0008410000 */
[C---:B------:R-:W-:Y:S02]  /*5930*/  FSEL R165, R136.reuse, RZ, P6 ;  /* 0x000000ff88a57208 */ /* 0x040fe40003000000 */
[----:B------:R-:W-:Y:S02]  /*5940*/  FSEL R137, R136, RZ, P5 ;  /* 0x000000ff88897208 */ /* 0x000fe40002800000 */
[----:B------:R-:W-:Y:S02]  /*5950*/  FSEL R136, R148, RZ, P1 ;  /* 0x000000ff94887208 */ /* 0x000fe40000800000 */
[----:B------:R-:W-:Y:S02]  /*5960*/  LOP3.LUT P6, RZ, R30, 0xff000000, RZ, 0xc0, !PT ;  /* 0xff0000001eff7812 */ /* 0x000fe400078cc0ff */
[----:B------:R-:W-:Y:S01]  /*5970*/  F2FP.BF16.F32.PACK_AB R137, R136, R137 ;  /* 0x000000898889723e */ /* 0x000fe200000010ff */
[----:B------:R-:W-:Y:S01]  /*5980*/  FFMA.FTZ R136, R8, UR23, R171 ;  /* 0x0000001708887c23 */ /* 0x000fe200080100ab */
[----:B------:R-:W-:-:S02]  /*5990*/  FSEL R148, R148, RZ, P6 ;  /* 0x000000ff94947208 */ /* 0x000fc40003000000 */
[----:B------:R-:W-:Y:S01]  /*59a0*/  LOP3.LUT P6, RZ, R30, 0xff00, RZ, 0xc0, !PT ;  /* 0x0000ff001eff7812 */ /* 0x000fe200078cc0ff */
[----:B------:R-:W-:Y:S01]  /*59b0*/  FADD.FTZ R149, R9, -R136 ;  /* 0x8000008809957221 */ /* 0x000fe20000010000 */
[----:B------:R-:W-:Y:S01]  /*59c0*/  FFMA.FTZ R136, R4, UR23, R171 ;  /* 0x0000001704887c23 */ /* 0x000fe200080100ab */
[----:B------:R-:W-:Y:S02]  /*59d0*/  F2FP.BF16.F32.PACK_AB R165, R148, R165 ;  /* 0x000000a594a5723e */ /* 0x000fe400000010ff */
[----:B------:R-:W-:Y:S01]  /*59e0*/  FMUL.FTZ R149, R149, UR22 ;  /* 0x0000001695957c20 */ /* 0x000fe20008410000 */
[----:B------:R-:W-:Y:S01]  /*59f0*/  FADD.FTZ R136, R3, -R136 ;  /* 0x8000008803887221 */ /* 0x000fe20000010000 */
[----:B------:R-:W-:Y:S02]  /*5a00*/  LOP3.LUT P1, RZ, R28, 0xff00, RZ, 0xc0, !PT ;  /* 0x0000ff001cff7812 */ /* 0x000fe4000782c0ff */
[----:B------:R-:W-:Y:S01]  /*5a10*/  FMUL.FTZ R168, R149, UR21 ;  /* 0x0000001595a87c20 */ /* 0x000fe20008410000 */
[----:B------:R-:W-:Y:S01]  /*5a20*/  FMUL.FTZ R148, R136, UR22 ;  /* 0x0000001688947c20 */ /* 0x000fe20008410000 */
[----:B------:R-:W-:-:S03]  /*5a30*/  LOP3.LUT P5, RZ, R28, 0xff, RZ, 0xc0, !PT ;  /* 0x000000ff1cff7812 */ /* 0x000fc600078ac0ff */
        /* <DEDUP_REMOVED lines=9> */
.L_x_1465:
[--C-:B0-----:R-:W-:Y:S01]  /*5ad0*/  FFMA.FTZ R136, R198, UR23, R171.reuse ;  /* 0x00000017c6887c23 */ /* 0x101fe200080100ab */
[----:B------:R-:W-:Y:S01]  /*5ae0*/  FFMA.FTZ R138, R206, UR23, R171 ;  /* 0x00000017ce8a7c23 */ /* 0x000fe200080100ab */
[----:B------:R-:W-:Y:S02]  /*5af0*/  LOP3.LUT P6, RZ, R31, 0xff0000, RZ, 0xc0, !PT ;  /* 0x00ff00001fff7812 */ /* 0x000fe400078cc0ff */
[----:B------:R-:W-:Y:S01]  /*5b00*/  FADD.FTZ R136, R199, -R136 ;  /* 0x80000088c7887221 */ /* 0x000fe20000010000 */
[----:B------:R-:W-:Y:S01]  /*5b10*/  FADD.FTZ R138, R207, -R138 ;  /* 0x8000008acf8a7221 */ /* 0x000fe20000010000 */
[----:B------:R-:W-:Y:S02]  /*5b20*/  ISETP.GE.U32.AND P5, PT, R28, RZ, PT ;  /* 0x000000ff1c00720c */ /* 0x000fe40003fa6070 */
[----:B------:R-:W-:Y:S01]  /*5b30*/  FMUL.FTZ R136, R136, UR22 ;  /* 0x0000001688887c20 */ /* 0x000fe20008410000 */
[----:B------:R-:W-:Y:S01]  /*5b40*/  FMUL.FTZ R138, R138, UR22 ;  /* 0x000000168a8a7c20 */ /* 0x000fe20008410000 */
[----:B------:R-:W-:-:S02]  /*5b50*/  ISETP.GE.U32.AND P1, PT, R30, RZ, PT ;  /* 0x000000ff1e00720c */ /* 0x000fc40003f26070 */
[----:B------:R-:W-:Y:S01]  /*5b60*/  FMUL.FTZ R136, R136, UR21 ;  /* 0x0000001588887c20 */ /* 0x000fe20008410000 */
[----:B------:R-:W-:Y:S01]  /*5b70*/  FMUL.FTZ R138, R138, UR21 ;  /* 0x000000158a8a7c20 */ /* 0x000fe20008410000 */
[----:B------:R-:W-:Y:S02]  /*5b80*/  ISETP.GE.U32.AND.EX P5, PT, R29, 0x1000000, PT, P5 ;  /* 0x010000001d00780c */ /* 0x000fe40003fa6150 */
[----:B------:R-:W-:Y:S02]  /*5b90*/  ISETP.GE.U32.AND.EX P1, PT, R31, 0x1000000, PT, P1 ;  /* 0x010000001f00780c */ /* 0x000fe40003f26110 */
[----:B------:R-:W-:Y:S02]  /*5ba0*/  FSEL R167, R136, RZ, P6 ;  /* 0x000000ff88a77208 */ /* 0x000fe40003000000 */
[----:B------:R-:W-:-:S04]  /*5bb0*/  LOP3.LUT P6, RZ, R29, 0xff0000, RZ, 0xc0, !PT ;  /* 0x00ff00001dff7812 */ /* 0x000fc800078cc0ff */
        /* <DEDUP_REMOVED lines=46> */
[----:B------:R-:W-:Y:S01]  /*5ea0*/  FMUL.FTZ R164, R164, UR22 ;  /* 0x00000016a4a47c20 */ /* 0x000fe20008410000 */
[----:B------:R-:W-:Y:S01]  /*5eb0*/  FADD.FTZ R136, R3, -R136 ;  /* 0x8000008803887221 */ /* 0x000fe20000010000 */
[----:B------:R-:W-:Y:S02]  /*5ec0*/  LOP3.LUT P5, RZ, R28, 0xff, RZ, 0xc0, !PT ;  /* 0x000000ff1cff7812 */ /* 0x000fe400078ac0ff */
[----:B------:R-:W-:Y:S01]  /*5ed0*/  FMUL.FTZ R168, R164, UR21 ;  /* 0x00000015a4a87c20 */ /* 0x000fe20008410000 */
[----:B------:R-:W-:-:S04]  /*5ee0*/  FMUL.FTZ R136, R136, UR22 ;  /* 0x0000001688887c20 */ /* 0x000fc80008410000 */
        /* <DEDUP_REMOVED lines=9> */
.L_x_1461:
[----:B------:R-:W-:-:S04]  /*5f80*/  UISETP.NE.U32.AND UP0, UPT, UR26, URZ, UPT ;  /* 0x000000ff1a00728c */ /* 0x000fc8000bf05070 */
[----:B------:R-:W-:-:S09]  /*5f90*/  UISETP.NE.AND.EX UP0, UPT, UR27, URZ, UPT, UP0 ;  /* 0x000000ff1b00728c */ /* 0x000fd2000bf05300 */
[----:B------:R-:W-:Y:S05]  /*5fa0*/  BRA.U !UP0, `(.L_x_1466) ;  /* 0x0000000508bc7547 */ /* 0x000fea000b800000 */
[----:B------:R-:W-:-:S04]  /*5fb0*/  UISETP.NE.U32.AND UP0, UPT, UR8, URZ, UPT ;  /* 0x000000ff0800728c */ /* 0x000fc8000bf05070 */
[----:B------:R-:W-:-:S09]  /*5fc0*/  UISETP.NE.AND.EX UP0, UPT, UR9, URZ, UPT, UP0 ;  /* 0x000000ff0900728c */ /* 0x000fd2000bf05300 */
[----:B------:R-:W-:Y:S05]  /*5fd0*/  BRA.U !UP0, `(.L_x_1467) ;  /* 0x0000000108d87547 */ /* 0x000fea000b800000 */
[--C-:B------:R-:W-:Y:S01]  /*5fe0*/  FFMA.FTZ R104, R198, UR23, R171.reuse ;  /* 0x00000017c6687c23 */ /* 0x100fe200080100ab */
[--C-:B------:R-:W-:Y:S01]  /*5ff0*/  FFMA.FTZ R148, R190, UR23, R171.reuse ;  /* 0x00000017be947c23 */ /* 0x100fe200080100ab */
[----:B------:R-:W-:Y:S01]  /*6000*/  LOP3.LUT P5, RZ, R31, 0xff0000, RZ, 0xc0, !PT ;  /* 0x00ff00001fff7812 */ /* 0x000fe200078ac0ff */
[--C-:B------:R-:W-:Y:S01]  /*6010*/  FFMA.FTZ R150, R206, UR23, R171.reuse ;  /* 0x00000017ce967c23 */ /* 0x100fe200080100ab */
[----:B------:R-:W-:Y:S01]  /*6020*/  FADD.FTZ R105, R199, -R104 ;  /* 0x80000068c7697221 */ /* 0x000fe20000010000 */
[--C-:B------:R-:W-:Y:S01]  /*6030*/  FFMA.FTZ R104, R22, UR23, R171.reuse ;  /* 0x0000001716687c23 */ /* 0x100fe200080100ab */
[----:B------:R-:W-:Y:S01]  /*6040*/  FADD.FTZ R148, R191, -R148 ;  /* 0x80000094bf947221 */ /* 0x000fe20000010000 */
[----:B------:R-:W-:Y:S01]  /*6050*/  FADD.FTZ R150, R207, -R150 ;  /* 0x80000096cf967221 */ /* 0x000fe20000010000 */
[----:B------:R-:W-:Y:S01]  /*6060*/  FFMA.FTZ R106, R105, UR22, R50 ;  /* 0x00000016696a7c23 */ /* 0x000fe20008010032 */
[----:B------:R-:W-:Y:S01]  /*6070*/  FADD.FTZ R105, R23, -R104 ;  /* 0x8000006817697221 */ /* 0x000fe20000010000 */
[----:B------:R-:W-:Y:S01]  /*6080*/  LOP3.LUT P6, RZ, R31, 0xff, RZ, 0xc0, !PT ;  /* 0x000000ff1fff7812 */ /* 0x000fe200078cc0ff */
[----:B0-----:R-:W-:Y:S01]  /*6090*/  FFMA.FTZ R165, R17, UR23, R171 ;  /* 0x0000001711a57c23 */ /* 0x001fe200080100ab */
[----:B------:R-:W-:Y:S01]  /*60a0*/  FMUL.FTZ R107, R106, UR21 ;  /* 0x000000156a6b7c20 */ /* 0x000fe20008410000 */
[----:B------:R-:W-:Y:S01]  /*60b0*/  FFMA.FTZ R104, R105, UR22, R48 ;  /* 0x0000001669687c23 */ /* 0x000fe20008010030 */
[----:B------:R-:W-:Y:S01]  /*60c0*/  FFMA.FTZ R105, R148, UR22, R49 ;  /* 0x0000001694697c23 */ /* 0x000fe20008010031 */
[----:B------:R-:W-:Y:S01]  /*60d0*/  ISETP.GE.U32.AND P1, PT, R30, RZ, PT ;  /* 0x000000ff1e00720c */ /* 0x000fe20003f26070 */
[----:B------:R-:W-:Y:S01]  /*60e0*/  FADD.FTZ R168, R16, -R165 ;  /* 0x800000a510a87221 */ /* 0x000fe20000010000 */
[----:B------:R-:W-:Y:S01]  /*60f0*/  FSEL R167, R107, RZ, P5 ;  /* 0x000000ff6ba77208 */ /* 0x000fe20002800000 */
[----:B------:R-:W-:Y:S01]  /*6100*/  FMUL.FTZ R148, R104, UR21 ;  /* 0x0000001568947c20 */ /* 0x000fe20008410000 */
[----:B------:R-:W-:Y:S01]  /*6110*/  FMUL.FTZ R149, R105, UR21 ;  /* 0x0000001569957c20 */ /* 0x000fe20008410000 */
[C---:B------:R-:W-:Y:S01]  /*6120*/  LOP3.LUT P5, RZ, R31.reuse, 0xff00, RZ, 0xc0, !PT ;  /* 0x0000ff001fff7812 */ /* 0x040fe200078ac0ff */
[----:B------:R-:W-:Y:S01]  /*6130*/  FFMA.FTZ R107, R150, UR22, R51 ;  /* 0x00000016966b7c23 */ /* 0x000fe20008010033 */
[----:B------:R-:W-:-:S02]  /*6140*/  ISETP.GE.U32.AND.EX P1, PT, R31, 0x1000000, PT, P1 ;  /* 0x010000001f00780c */ /* 0x000fc40003f26110 */
[----:B------:R-:W-:Y:S01]  /*6150*/  FSEL R148, R148, RZ, P6 ;  /* 0x000000ff94947208 */ /* 0x000fe20003000000 */
[----:B------:R-:W-:Y:S01]  /*6160*/  FMUL.FTZ R150, R107, UR21 ;  /* 0x000000156b967c20 */ /* 0x000fe20008410000 */
[----:B------:R-:W-:Y:S02]  /*6170*/  FSEL R149, R149, RZ, P5 ;  /* 0x000000ff95957208 */ /* 0x000fe40002800000 */
[----:B------:R-:W-:Y:S02]  /*6180*/  LOP3.LUT P6, RZ, R30, 0xff, RZ, 0xc0, !PT ;  /* 0x000000ff1eff7812 */ /* 0x000fe400078cc0ff */
[----:B------:R-:W-:Y:S01]  /*6190*/  F2FP.BF16.F32.PACK_AB R166, R149, R148 ;  /* 0x0000009495a6723e */ /* 0x000fe200000010ff */
[--C-:B------:R-:W-:Y:S01]  /*61a0*/  FFMA.FTZ R148, R4, UR23, R171.reuse ;  /* 0x0000001704947c23 */ /* 0x100fe200080100ab */
[----:B------:R-:W-:Y:S02]  /*61b0*/  FSEL R150, R150, RZ, P1 ;  /* 0x000000ff96967208 */ /* 0x000fe40000800000 */
[----:B------:R-:W-:Y:S01]  /*61c0*/  LOP3.LUT P1, RZ, R30, 0xff00, RZ, 0xc0, !PT ;  /* 0x0000ff001eff7812 */ /* 0x000fe2000782c0ff */
[----:B------:R-:W-:Y:S01]  /*61d0*/  FADD.FTZ R149, R3, -R148 ;  /* 0x8000009403957221 */ /* 0x000fe20000010000 */
[----:B------:R-:W-:Y:S01]  /*61e0*/  F2FP.BF16.F32.PACK_AB R167, R150, R167 ;  /* 0x000000a796a7723e */ /* 0x000fe200000010ff */
[--C-:B------:R-:W-:Y:S01]  /*61f0*/  FFMA.FTZ R150, R8, UR23, R171.reuse ;  /* 0x0000001708967c23 */ /* 0x100fe200080100ab */
[----:B------:R-:W-:Y:S01]  /*6200*/  LOP3.LUT P5, RZ, R30, 0xff0000, RZ, 0xc0, !PT ;  /* 0x00ff00001eff7812 */ /* 0x000fe200078ac0ff */
[----:B------:R-:W-:Y:S01]  /*6210*/  FFMA.FTZ R148, R149, UR22, R52 ;  /* 0x0000001695947c23 */ /* 0x000fe20008010034 */
[----:B------:R-:W-:Y:S01]  /*6220*/  FFMA.FTZ R149, R11, UR23, R171 ;  /* 0x000000170b957c23 */ /* 0x000fe200080100ab */
[----:B------:R-:W-:-:S02]  /*6230*/  FADD.FTZ R150, R9, -R150 ;  /* 0x8000009609967221 */ /* 0x000fc40000010000 */
[----:B------:R-:W-:Y:S01]  /*6240*/  FMUL.FTZ R164, R148, UR21 ;  /* 0x0000001594a47c20 */ /* 0x000fe20008410000 */
[----:B------:R-:W-:Y:S01]  /*6250*/  FADD.FTZ R151, R10, -R149 ;  /* 0x800000950a977221 */ /* 0x000fe20000010000 */
[----:B------:R-:W-:-:S03]  /*6260*/  FFMA.FTZ R149, R150, UR22, R53 ;  /* 0x0000001696957c23 */ /* 0x000fc60008010035 */
[----:B------:R-:W-:Y:S01]  /*6270*/  FFMA.FTZ R150, R151, UR22, R54 ;  /* 0x0000001697967c23 */ /* 0x000fe20008010036 */
[----:B------:R-:W-:Y:S01]  /*6280*/  FFMA.FTZ R151, R168, UR22, R55 ;  /* 0x00000016a8977c23 */ /* 0x000fe20008010037 */
[----:B------:R-:W-:Y:S01]  /*6290*/  FSEL R164, R164, RZ, P6 ;  /* 0x000000ffa4a47208 */ /* 0x000fe20003000000 */
[----:B------:R-:W-:Y:S01]  /*62a0*/  FMUL.FTZ R165, R149, UR21 ;  /* 0x0000001595a57c20 */ /* 0x000fe20008410000 */
[----:B------:R-:W-:Y:S01]  /*62b0*/  LOP3.LUT P6, RZ, R30, 0xff000000, RZ, 0xc0, !PT ;  /* 0xff0000001eff7812 */ /* 0x000fe200078cc0ff */
[----:B------:R-:W-:Y:S01]  /*62c0*/  FMUL.FTZ R169, R151, UR21 ;  /* 0x0000001597a97c20 */ /* 0x000fe20008410000 */
[----:B------:R-:W-:-:S04]  /*62d0*/  FMUL.FTZ R168, R150, UR21 ;  /* 0x0000001596a87c20 */ /* 0x000fc80008410000 */
[----:B------:R-:W-:Y:S02]  /*62e0*/  FSEL R173, R169, RZ, P6 ;  /* 0x000000ffa9ad7208 */ /* 0x000fe40003000000 */
[----:B------:R-:W-:Y:S02]  /*62f0*/  FSEL R168, R168, RZ, P5 ;  /* 0x000000ffa8a87208 */ /* 0x000fe40002800000 */
[----:B------:R-:W-:Y:S02]  /*6300*/  FSEL R169, R165, RZ, P1 ;  /* 0x000000ffa5a97208 */ /* 0x000fe40000800000 */
[----:B------:R-:W-:Y:S02]  /*6310*/  F2FP.BF16.F32.PACK_AB R165, R173, R168 ;  /* 0x000000a8ada5723e */ /* 0x000fe400000010ff */
[----:B------:R-:W-:Y:S01]  /*6320*/  F2FP.BF16.F32.PACK_AB R164, R169, R164 ;  /* 0x000000a4a9a4723e */ /* 0x000fe200000010ff */
[----:B------:R-:W-:Y:S06]  /*6330*/  BRA `(.L_x_1464) ;  /* 0x0000000800907947 */ /* 0x000fec0003800000 */
.L_x_1467:
[--C-:B0-----:R-:W-:Y:S01]  /*6340*/  FFMA.FTZ R164, R198, UR23, R171.reuse ;  /* 0x00000017c6a47c23 */ /* 0x101fe200080100ab */
[--C-:B------:R-:W-:Y:S01]  /*6350*/  FFMA.FTZ R166, R206, UR23, R171.reuse ;  /* 0x00000017cea67c23 */ /* 0x100fe200080100ab */
[----:B------:R-:W-:Y:S01]  /*6360*/  ISETP.GE.U32.AND P1, PT, R30, RZ, PT ;  /* 0x000000ff1e00720c */ /* 0x000fe20003f26070 */
[--C-:B------:R-:W-:Y:S01]  /*6370*/  FFMA.FTZ R169, R17, UR23, R171.reuse ;  /* 0x0000001711a97c23 */ /* 0x100fe200080100ab */
[----:B------:R-:W-:Y:S01]  /*6380*/  FADD.FTZ R165, R199, -R164 ;  /* 0x800000a4c7a57221 */ /* 0x000fe20000010000 */
[----:B------:R-:W-:Y:S01]  /*6390*/  FADD.FTZ R166, R207, -R166 ;  /* 0x800000a6cfa67221 */ /* 0x000fe20000010000 */
[----:B------:R-:W-:Y:S01]  /*63a0*/  LOP3.LUT P5, RZ, R31, 0xff0000, RZ, 0xc0, !PT ;  /* 0x00ff00001fff7812 */ /* 0x000fe200078ac0ff */
[----:B------:R-:W-:Y:S01]  /*63b0*/  FFMA.FTZ R164, R22, UR23, R171 ;  /* 0x0000001716a47c23 */ /* 0x000fe200080100ab */
[----:B------:R-:W-:Y:S01]  /*63c0*/  FFMA.FTZ R165, R165, UR22, R50 ;  /* 0x00000016a5a57c23 */ /* 0x000fe20008010032 */
[----:B------:R-:W-:Y:S01]  /*63d0*/  FFMA.FTZ R166, R166, UR22, R51 ;  /* 0x00000016a6a67c23 */ /* 0x000fe20008010033 */
[----:B------:R-:W-:Y:S01]  /*63e0*/  ISETP.GE.U32.AND.EX P1, PT, R31, 0x1000000, PT, P1 ;  /* 0x010000001f00780c */ /* 0x000fe20003f26110 */
[----:B------:R-:W-:Y:S01]  /*63f0*/  FADD.FTZ R173, R23, -R164 ;  /* 0x800000a417ad7221 */ /* 0x000fe20000010000 */
        /* <DEDUP_REMOVED lines=11> */
[----:B------:R-:W-:Y:S01]  /*64b0*/  FADD.FTZ R166, R191, -R164 ;  /* 0x800000a4bfa67221 */ /* 0x000fe20000010000 */
[----:B------:R-:W-:Y:S01]  /*64c0*/  FADD.FTZ R164, R16, -R169 ;  /* 0x800000a910a47221 */ /* 0x000fe20000010000 */
[----:B------:R-:W-:Y:S01]  /*64d0*/  LOP3.LUT P1, RZ, R31, 0xff00, RZ, 0xc0, !PT ;  /* 0x0000ff001fff7812 */ /* 0x000fe2000782c0ff */
[----:B------:R-:W-:Y:S01]  /*64e0*/  FADD.FTZ R165, R10, -R165 ;  /* 0x800000a50aa57221 */ /* 0x000fe20000010000 */
[----:B------:R-:W-:Y:S01]  /*64f0*/  FFMA.FTZ R166, R166, UR22, R49 ;  /* 0x00000016a6a67c23 */ /* 0x000fe20008010031 */
[----:B------:R-:W-:-:S02]  /*6500*/  FFMA.FTZ R164, R164, UR22, R55 ;  /* 0x00000016a4a47c23 */ /* 0x000fc40008010037 */
[----:B------:R-:W-:Y:S01]  /*6510*/  FFMA.FTZ R165, R165, UR22, R54 ;  /* 0x00000016a5a57c23 */ /* 0x000fe20008010036 */
[----:B------:R-:W-:Y:S01]  /*6520*/  FMUL.FTZ R168, R166, UR21 ;  /* 0x00000015a6a87c20 */ /* 0x000fe20008410000 */
[----:B------:R-:W-:Y:S01]  /*6530*/  FMUL.FTZ R164, R164, UR21 ;  /* 0x00000015a4a47c20 */ /* 0x000fe20008410000 */
[----:B------:R-:W-:Y:S01]  /*6540*/  FSEL R166, R173, RZ, P6 ;  /* 0x000000ffada67208 */ /* 0x000fe20003000000 */
[----:B------:R-:W-:Y:S01]  /*6550*/  FMUL.FTZ R165, R165, UR21 ;  /* 0x00000015a5a57c20 */ /* 0x000fe20008410000 */
[----:B------:R-:W-:Y:S02]  /*6560*/  LOP3.LUT P6, RZ, R30, 0xff000000, RZ, 0xc0, !PT ;  /* 0xff0000001eff7812 */ /* 0x000fe400078cc0ff */
[----:B------:R-:W-:Y:S01]  /*6570*/  FSEL R169, R168, RZ, P1 ;  /* 0x000000ffa8a97208 */ /* 0x000fe20000800000 */
[----:B------:R-:W-:Y:S01]  /*6580*/  FFMA.FTZ R168, R8, UR23, R171 ;  /* 0x0000001708a87c23 */ /* 0x000fe200080100ab */
[----:B------:R-:W-:Y:S02]  /*6590*/  FSEL R165, R165, RZ, P5 ;  /* 0x000000ffa5a57208 */ /* 0x000fe40002800000 */
[----:B------:R-:W-:Y:S01]  /*65a0*/  FSEL R164, R164, RZ, P6 ;  /* 0x000000ffa4a47208 */ /* 0x000fe20003000000 */
[----:B------:R-:W-:Y:S01]  /*65b0*/  FADD.FTZ R168, R9, -R168 ;  /* 0x800000a809a87221 */ /* 0x000fe20000010000 */
[----:B------:R-:W-:-:S02]  /*65c0*/  F2FP.BF16.F32.PACK_AB R166, R169, R166 ;  /* 0x000000a6a9a6723e */ /* 0x000fc400000010ff */
[----:B------:R-:W-:Y:S01]  /*65d0*/  F2FP.BF16.F32.PACK_AB R165, R164, R165 ;  /* 0x000000a5a4a5723e */ /* 0x000fe200000010ff */
[----:B------:R-:W-:Y:S01]  /*65e0*/  FFMA.FTZ R164, R4, UR23, R171 ;  /* 0x0000001704a47c23 */ /* 0x000fe200080100ab */
[----:B------:R-:W-:Y:S01]  /*65f0*/  FFMA.FTZ R168, R168, UR22, R53 ;  /* 0x00000016a8a87c23 */ /* 0x000fe20008010035 */
[----:B------:R-:W-:Y:S02]  /*6600*/  LOP3.LUT P5, RZ, R30, 0xff00, RZ, 0xc0, !PT ;  /* 0x0000ff001eff7812 */ /* 0x000fe400078ac0ff */
[----:B------:R-:W-:Y:S01]  /*6610*/  FADD.FTZ R169, R3, -R164 ;  /* 0x800000a403a97221 */ /* 0x000fe20000010000 */
[----:B------:R-:W-:Y:S01]  /*6620*/  FMUL.FTZ R168, R168, UR21 ;  /* 0x00000015a8a87c20 */ /* 0x000fe20008410000 */
[----:B------:R-:W-:Y:S02]  /*6630*/  LOP3.LUT P1, RZ, R30, 0xff, RZ, 0xc0, !PT ;  /* 0x000000ff1eff7812 */ /* 0x000fe4000782c0ff */
[----:B------:R-:W-:Y:S02]  /*6640*/  FFMA.FTZ R169, R169, UR22, R52 ;  /* 0x00000016a9a97c23 */ /* 0x000fe40008010034 */
[----:B------:R-:W-:-:S02]  /*6650*/  FSEL R173, R168, RZ, P5 ;  /* 0x000000ffa8ad7208 */ /* 0x000fc40002800000 */
[----:B------:R-:W-:-:S05]  /*6660*/  FMUL.FTZ R169, R169, UR21 ;  /* 0x00000015a9a97c20 */ /* 0x000fca0008410000 */
[----:B------:R-:W-:-:S04]  /*6670*/  FSEL R164, R169, RZ, P1 ;  /* 0x000000ffa9a47208 */ /* 0x000fc80000800000 */
[----:B------:R-:W-:Y:S01]  /*6680*/  F2FP.BF16.F32.PACK_AB R164, R173, R164 ;  /* 0x000000a4ada4723e */ /* 0x000fe200000010ff */
[----:B------:R-:W-:Y:S06]  /*6690*/  BRA `(.L_x_1464) ;  /* 0x0000000400b87947 */ /* 0x000fec0003800000 */
.L_x_1466:
        /* <DEDUP_REMOVED lines=8> */
[----:B------:R-:W-:Y:S01]  /*6720*/  FADD.FTZ R148, R191, -R148 ;  /* 0x80000094bf947221 */ /* 0x000fe20000010000 */
[----:B------:R-:W-:Y:S01]  /*6730*/  ISETP.GE.U32.AND P1, PT, R30, RZ, PT ;  /* 0x000000ff1e00720c */ /* 0x000fe20003f26070 */
[----:B------:R-:W-:Y:S01]  /*6740*/  FADD.FTZ R150, R207, -R150 ;  /* 0x80000096cf967221 */ /* 0x000fe20000010000 */
[----:B------:R-:W-:Y:S01]  /*6750*/  FMUL.FTZ R106, R104, UR22 ;  /* 0x00000016686a7c20 */ /* 0x000fe20008410000 */
[--C-:B------:R-:W-:Y:S01]  /*6760*/  FFMA.FTZ R104, R22, UR23, R171.reuse ;  /* 0x0000001716687c23 */ /* 0x100fe200080100ab */
[----:B------:R-:W-:Y:S01]  /*6770*/  LOP3.LUT P6, RZ, R31, 0xff, RZ, 0xc0, !PT ;  /* 0x000000ff1fff7812 */ /* 0x000fe200078cc0ff */
[----:B------:R-:W-:Y:S01]  /*6780*/  FMUL.FTZ R107, R150, UR22 ;  /* 0x00000016966b7c20 */ /* 0x000fe20008410000 */
[----:B------:R-:W-:Y:S01]  /*6790*/  FMUL.FTZ R105, R106, UR21 ;  /* 0x000000156a697c20 */ /* 0x000fe20008410000 */
[----:B------:R-:W-:Y:S01]  /*67a0*/  FADD.FTZ R104, R23, -R104 ;  /* 0x8000006817687221 */ /* 0x000fe20000010000 */
[----:B------:R-:W-:Y:S01]  /*67b0*/  ISETP.GE.U32.AND.EX P1, PT, R31, 0x1000000, PT, P1 ;  /* 0x010000001f00780c */ /* 0x000fe20003f26110 */
[----:B------:R-:W-:Y:S01]  /*67c0*/  FMUL.FTZ R150, R107, UR21 ;  /* 0x000000156b967c20 */ /* 0x000fe20008410000 */
[----:B0-----:R-:W-:Y:S01]  /*67d0*/  FFMA.FTZ R165, R17, UR23, R171 ;  /* 0x0000001711a57c23 */ /* 0x001fe200080100ab */
[----:B------:R-:W-:Y:S01]  /*67e0*/  FSEL R167, R105, RZ, P5 ;  /* 0x000000ff69a77208 */ /* 0x000fe20002800000 */
[----:B------:R-:W-:Y:S01]  /*67f0*/  FMUL.FTZ R104, R104, UR22 ;  /* 0x0000001668687c20 */ /* 0x000fe20008410000 */
[----:B------:R-:W-:Y:S01]  /*6800*/  FMUL.FTZ R105, R148, UR22 ;  /* 0x0000001694697c20 */ /* 0x000fe20008410000 */
[----:B------:R-:W-:Y:S01]  /*6810*/  LOP3.LUT P5, RZ, R31, 0xff00, RZ, 0xc0, !PT ;  /* 0x0000ff001fff7812 */ /* 0x000fe200078ac0ff */
[----:B------:R-:W-:Y:S01]  /*6820*/  FADD.FTZ R165, R16, -R165 ;  /* 0x800000a510a57221 */ /* 0x000fe20000010000 */
[----:B------:R-:W-:Y:S01]  /*6830*/  FMUL.FTZ R148, R104, UR21 ;  /* 0x0000001568947c20 */ /* 0x000fe20008410000 */
[----:B------:R-:W-:Y:S01]  /*6840*/  FMUL.FTZ R149, R105, UR21 ;  /* 0x0000001569957c20 */ /* 0x000fe20008410000 */
[----:B------:R-:W-:-:S02]  /*6850*/  FSEL R150, R150, RZ, P1 ;  /* 0x000000ff96967208 */ /* 0x000fc40000800000 */
[----:B------:R-:W-:Y:S02]  /*6860*/  LOP3.LUT P1, RZ, R30, 0xff00, RZ, 0xc0, !PT ;  /* 0x0000ff001eff7812 */ /* 0x000fe4000782c0ff */
        /* <DEDUP_REMOVED lines=19> */
[----:B------:R-:W-:-:S03]  /*69a0*/  FMUL.FTZ R169, R151, UR21 ;  /* 0x0000001597a97c20 */ /* 0x000fc60008410000 */
[----:B------:R-:W-:Y:S02]  /*69b0*/  FSEL R164, R164, RZ, P6 ;  /* 0x000000ffa4a47208 */ /* 0x000fe40003000000 */
[----:B------:R-:W-:Y:S02]  /*69c0*/  LOP3.LUT P6, RZ, R30, 0xff000000, RZ, 0xc0, !PT ;  /* 0xff0000001eff7812 */ /* 0x000fe400078cc0ff */
[----:B------:R-:W-:Y:S02]  /*69d0*/  FSEL R168, R168, RZ, P5 ;  /* 0x000000ffa8a87208 */ /* 0x000fe40002800000 */
[----:B------:R-:W-:Y:S02]  /*69e0*/  FSEL R173, R169, RZ, P6 ;  /* 0x000000ffa9ad7208 */ /* 0x000fe40003000000 */
[----:B------:R-:W-:Y:S02]  /*69f0*/  FSEL R169, R165, RZ, P1 ;  /* 0x000000ffa5a97208 */ /* 0x000fe40000800000 */
[----:B------:R-:W-:-:S02]  /*6a00*/  F2FP.BF16.F32.PACK_AB R165, R173, R168 ;  /* 0x000000a8ada5723e */ /* 0x000fc400000010ff */
[----:B------:R-:W-:Y:S01]  /*6a10*/  F2FP.BF16.F32.PACK_AB R164, R169, R164 ;  /* 0x000000a4a9a4723e */ /* 0x000fe200000010ff */
[----:B------:R-:W-:Y:S06]  /*6a20*/  BRA `(.L_x_1464) ;  /* 0x0000000000d47947 */ /* 0x000fec0003800000 */
.L_x_1468:
        /* <DEDUP_REMOVED lines=10> */
[C---:B------:R-:W-:Y:S01]  /*6ad0*/  ISETP.GE.U32.AND.EX P1, PT, R31.reuse, 0x1000000, PT, P1 ;  /* 0x010000001f00780c */ /* 0x040fe20003f26110 */
[----:B------:R-:W-:Y:S01]  /*6ae0*/  FADD.FTZ R165, R10, -R165 ;  /* 0x800000a50aa57221 */ /* 0x000fe20000010000 */
[----:B------:R-:W-:Y:S01]  /*6af0*/  FMUL.FTZ R164, R164, UR21 ;  /* 0x00000015a4a47c20 */ /* 0x000fe20008410000 */
[----:B------:R-:W-:Y:S01]  /*6b00*/  FMUL.FTZ R166, R166, UR21 ;  /* 0x00000015a6a67c20 */ /* 0x000fe20008410000 */
[----:B------:R-:W-:Y:S01]  /*6b10*/  FADD.FTZ R169, R16, -R169 ;  /* 0x800000a910a97221 */ /* 0x000fe20000010000 */
[----:B------:R-:W-:Y:S01]  /*6b20*/  LOP3.LUT P6, RZ, R31, 0xff, RZ, 0xc0, !PT ;  /* 0x000000ff1fff7812 */ /* 0x000fe200078cc0ff */
[----:B------:R-:W-:Y:S01]  /*6b30*/  FMUL.FTZ R165, R165, UR22 ;  /* 0x00000016a5a57c20 */ /* 0x000fe20008410000 */
        /* <DEDUP_REMOVED lines=9> */
[----:B------:R-:W-:-:S02]  /*6bd0*/  LOP3.LUT P5, RZ, R30, 0xff0000, RZ, 0xc0, !PT ;  /* 0x00ff00001eff7812 */ /* 0x000fc400078ac0ff */
[----:B------:R-:W-:Y:S01]  /*6be0*/  FADD.FTZ R164, R23, -R164 ;  /* 0x800000a417a47221 */ /* 0x000fe20000010000 */
[----:B------:R-:W-:Y:S01]  /*6bf0*/  FMUL.FTZ R166, R166, UR22 ;  /* 0x00000016a6a67c20 */ /* 0x000fe20008410000 */
[----:B------:R-:W-:Y:S02]  /*6c00*/  LOP3.LUT P1, RZ, R31, 0xff00, RZ, 0xc0, !PT ;  /* 0x0000ff001fff7812 */ /* 0x000fe4000782c0ff */
[----:B------:R-:W-:Y:S01]  /*6c10*/  FMUL.FTZ R164, R164, UR22 ;  /* 0x00000016a4a47c20 */ /* 0x000fe20008410000 */
[----:B------:R-:W-:Y:S01]  /*6c20*/  FMUL.FTZ R168, R166, UR21 ;  /* 0x00000015a6a87c20 */ /* 0x000fe20008410000 */
[----:B------:R-:W-:Y:S02]  /*6c30*/  FSEL R165, R165, RZ, P5 ;  /* 0x000000ffa5a57208 */ /* 0x000fe40002800000 */
[----:B------:R-:W-:Y:S01]  /*6c40*/  FMUL.FTZ R164, R164, UR21 ;  /* 0x00000015a4a47c20 */ /* 0x000fe20008410000 */
[----:B------:R-:W-:Y:S02]  /*6c50*/  LOP3.LUT P5, RZ, R30, 0xff00, RZ, 0xc0, !PT ;  /* 0x0000ff001eff7812 */ /* 0x000fe400078ac0ff */
[----:B------:R-:W-:Y:S01]  /*6c60*/  FSEL R173, R168, RZ, P1 ;  /* 0x000000ffa8ad7208 */ /* 0x000fe20000800000 */
[----:B------:R-:W-:Y:S01]  /*6c70*/  FFMA.FTZ R168, R8, UR23, R171 ;  /* 0x0000001708a87c23 */ /* 0x000fe200080100ab */
[----:B------:R-:W-:-:S02]  /*6c80*/  FSEL R166, R164, RZ, P6 ;  /* 0x000000ffa4a67208 */ /* 0x000fc40003000000 */
[C---:B------:R-:W-:Y:S01]  /*6c90*/  LOP3.LUT P6, RZ, R30.reuse, 0xff000000, RZ, 0xc0, !PT ;  /* 0xff0000001eff7812 */ /* 0x040fe200078cc0ff */
[----:B------:R-:W-:Y:S01]  /*6ca0*/  FADD.FTZ R168, R9, -R168 ;  /* 0x800000a809a87221 */ /* 0x000fe20000010000 */
[----:B------:R-:W-:Y:S02]  /*6cb0*/  LOP3.LUT P1, RZ, R30, 0xff, RZ, 0xc0, !PT ;  /* 0x000000ff1eff7812 */ /* 0x000fe4000782c0ff */
[----:B------:R-:W-:Y:S01]  /*6cc0*/  FSEL R164, R169, RZ, P6 ;  /* 0x000000ffa9a47208 */ /* 0x000fe20003000000 */
[----:B------:R-:W-:Y:S01]  /*6cd0*/  FMUL.FTZ R168, R168, UR22 ;  /* 0x00000016a8a87c20 */ /* 0x000fe20008410000 */
[----:B------:R-:W-:Y:S02]  /*6ce0*/  F2FP.BF16.F32.PACK_AB R166, R173, R166 ;  /* 0x000000a6ada6723e */ /* 0x000fe400000010ff */
[----:B------:R-:W-:Y:S01]  /*6cf0*/  F2FP.BF16.F32.PACK_AB R165, R164, R165 ;  /* 0x000000a5a4a5723e */ /* 0x000fe200000010ff */
[----:B------:R-:W-:Y:S01]  /*6d00*/  FFMA.FTZ R164, R4, UR23, R171 ;  /* 0x0000001704a47c23 */ /* 0x000fe200080100ab */
[----:B------:R-:W-:-:S03]  /*6d10*/  FMUL.FTZ R168, R168, UR21 ;  /* 0x00000015a8a87c20 */ /* 0x000fc60008410000 */
[----:B------:R-:W-:Y:S02]  /*6d20*/  FADD.FTZ R164, R3, -R164 ;  /* 0x800000a403a47221 */ /* 0x000fe40000010000 */
[----:B------:R-:W-:Y:S02]  /*6d30*/  FSEL R169, R168, RZ, P5 ;  /* 0x000000ffa8a97208 */ /* 0x000fe40002800000 */
[----:B------:R-:W-:-:S04]  /*6d40*/  FMUL.FTZ R164, R164, UR22 ;  /* 0x00000016a4a47c20 */ /* 0x000fc80008410000 */
[----:B------:R-:W-:-:S05]  /*6d50*/  FMUL.FTZ R164, R164, UR21 ;  /* 0x00000015a4a47c20 */ /* 0x000fca0008410000 */
[----:B------:R-:W-:-:S04]  /*6d60*/  FSEL R164, R164, RZ, P1 ;  /* 0x000000ffa4a47208 */ /* 0x000fc80000800000 */
[----:B------:R-:W-:-:S07]  /*6d70*/  F2FP.BF16.F32.PACK_AB R164, R169, R164 ;  /* 0x000000a4a9a4723e */ /* 0x000fce00000010ff */
.L_x_1464:
[----:B------:R-:W0:Y:S01]  /*6d80*/  @UP0 LDCU.64 UR4, c[0x0][0x478] ;  /* 0x00008f00ff0407ac */ /* 0x000e220008000a00 */
[----:B------:R-:W-:Y:S01]  /*6d90*/  PLOP3.LUT P1, PT, PT, PT, UP0, 0x80, 0x8 ;  /* 0x000000000008781c */ /* 0x000fe20003f2f008 */
[----:B------:R-:W-:Y:S01]  /*6da0*/  HFMA2 R169, -RZ, RZ, 0, 1.9073486328125e-06 ;  /* 0x00000020ffa97431 */ /* 0x000fe200000001ff */
[----:B------:R-:W-:Y:S02]  /*6db0*/  PLOP3.LUT P5, PT, PT, PT, UP0, 0x80, 0x8 ;  /* 0x000000000008781c */ /* 0x000fe40003faf008 */
[----:B------:R-:W-:-:S09]  /*6dc0*/  PLOP3.LUT P6, PT, PT, PT, UP0, 0x80, 0x8 ;  /* 0x000000000008781c */ /* 0x000fd20003fcf008 */
[----:B0-----:R-:W-:-:S05]  /*6dd0*/  @P1 IMAD.WIDE.U32 R168, R2, R169, UR4 ;  /* 0x0000000402a81e25 */ /* 0x001fca000f8e00a9 */
[----:B------:R-:W-:Y:S04]  /*6de0*/  @P5 STG.E.128 desc[UR10][R168.64], R148 ;  /* 0x00000094a8005986 */ /* 0x000fe8000c101d0a */
[----:B------:R0:W-:Y:S02]  /*6df0*/  @P6 STG.E.128 desc[UR10][R168.64+0x10], R104 ;  /* 0x00001068a8006986 */ /* 0x0001e4000c101d0a */
[----:B0-----:R-:W0:Y:S02]  /*6e00*/  LDC.64 R168, c[0x0][0x468] ;  /* 0x00011a00ffa87b82 */ /* 0x001e240000000a00 */
[----:B0-----:R-:W-:-:S05]  /*6e10*/  IMAD.WIDE.U32 R168, R2, 0x10, R168 ;  /* 0x0000001002a87825 */ /* 0x001fca00078e00a8 */
[----:B------:R0:W-:Y:S02]  /*6e20*/  STG.E.128 desc[UR10][R168.64], R164 ;  /* 0x000000a4a8007986 */ /* 0x0001e4000c101d0a */
[----:B0-----:R-:W0:Y:S02]  /*6e30*/  @P0 LDC.64 R164, c[0x0][0x470] ;  /* 0x00011c00ffa40b82 */ /* 0x001e240000000a00 */
[C---:B0-----:R-:W-:Y:S01]  /*6e40*/  @P0 IMAD.WIDE.U32 R164, R2.reuse, 0x10, R164 ;  /* 0x0000001002a40825 */ /* 0x041fe200078e00a4 */
[----:B------:R-:W-:-:S04]  /*6e50*/  IADD3 R2, PT, PT, R2, 0x80, RZ ;  /* 0x0000008002027810 */ /* 0x000fc80007ffe0ff */
[----:B------:R1:W-:Y:S03]  /*6e60*/  @P0 STG.E.128 desc[UR10][R164.64], R136 ;  /* 0x00000088a4000986 */ /* 0x0003e6000c101d0a */
.L_x_1460:
[----:B------:R-:W-:Y:S05]  /*6e70*/  BSYNC.RECONVERGENT B0 ;  /* 0x0000000000007941 */ /* 0x000fea0003800200 */
.L_x_1459:
        /* <DEDUP_REMOVED lines=12> */
[----:B------:R-:W-:Y:S01]  /*6f40*/  FFMA.FTZ R104, R202, UR23, R171 ;  /* 0x00000017ca687c23 */ /* 0x000fe200080100ab */
[----:B------:R-:W-:Y:S02]  /*6f50*/  ISETP.GE.U32.AND P1, PT, R182, RZ, PT ;  /* 0x000000ffb600720c */ /* 0x000fe40003f26070 */
[----:B------:R-:W-:Y:S01]  /*6f60*/  FADD.FTZ R106, R209, -R106 ;  /* 0x8000006ad16a7221 */ /* 0x000fe20000010000 */
[----:B------:R-:W-:Y:S01]  /*6f70*/  FADD.FTZ R105, R203, -R104 ;  /* 0x80000068cb697221 */ /* 0x000fe20000010000 */
[----:B------:R-:W-:Y:S02]  /*6f80*/  ISETP.GE.U32.AND.EX P1, PT, R183, 0x1000000, PT, P1 ;  /* 0x01000000b700780c */ /* 0x000fe40003f26110 */
[----:B------:R-:W-:Y:S01]  /*6f90*/  FFMA.FTZ R107, R106, UR22, R163 ;  /* 0x000000166a6b7c23 */ /* 0x000fe200080100a3 */
[----:B------:R-:W-:Y:S01]  /*6fa0*/  FFMA.FTZ R106, R105, UR22, R162 ;  /* 0x00000016696a7c23 */ /* 0x000fe200080100a2 */
[----:B------:R-:W-:-:S02]  /*6fb0*/  ISETP.GE.U32.AND P5, PT, R180, RZ, PT ;  /* 0x000000ffb400720c */ /* 0x000fc40003fa6070 */
[----:B------:R-:W-:Y:S01]  /*6fc0*/  FMUL.FTZ R105, R107, UR21 ;  /* 0x000000156b697c20 */ /* 0x000fe20008410000 */
[----:B------:R-:W-:Y:S01]  /*6fd0*/  FMUL.FTZ R104, R106, UR21 ;  /* 0x000000156a687c20 */ /* 0x000fe20008410000 */
[C---:B------:R-:W-:Y:S02]  /*6fe0*/  LOP3.LUT P6, RZ, R181.reuse, 0xff0000, RZ, 0xc0, !PT ;  /* 0x00ff0000b5ff7812 */ /* 0x040fe400078cc0ff */
[----:B------:R-:W-:Y:S02]  /*6ff0*/  ISETP.GE.U32.AND.EX P5, PT, R181, 0x1000000, PT, P5 ;  /* 0x01000000b500780c */ /* 0x000fe40003fa6150 */
[----:B01----:R-:W-:Y:S02]  /*7000*/  FSEL R136, R105, RZ, P1 ;  /* 0x000000ff69887208 */ /* 0x003fe40000800000 */
[----:B------:R-:W-:Y:S02]  /*7010*/  LOP3.LUT P1, RZ, R183, 0xff0000, RZ, 0xc0, !PT ;  /* 0x00ff0000b7ff7812 */ /* 0x000fe4000782c0ff */
[----:B------:R-:W-:-:S02]  /*7020*/  FSEL R139, R104, RZ, P6 ;  /* 0x000000ff688b7208 */ /* 0x000fc40003000000 */
[----:B------:R-:W-:Y:S01]  /*7030*/  FSEL R167, R104, RZ, P1 ;  /* 0x000000ff68a77208 */ /* 0x000fe20000800000 */
[--C-:B------:R-:W-:Y:S01]  /*7040*/  FFMA.FTZ R104, R194, UR23, R171.reuse ;  /* 0x00000017c2687c23 */ /* 0x100fe200080100ab */
[----:B------:R-:W-:Y:S02]  /*7050*/  FSEL R138, R105, RZ, P5 ;  /* 0x000000ff698a7208 */ /* 0x000fe40002800000 */
[----:B------:R-:W-:Y:S01]  /*7060*/  F2FP.BF16.F32.PACK_AB R167, R136, R167 ;  /* 0x000000a788a7723e */ /* 0x000fe200000010ff */
[----:B------:R-:W-:Y:S01]  /*7070*/  FADD.FTZ R105, R195, -R104 ;  /* 0x80000068c3697221 */ /* 0x000fe20000010000 */
[----:B------:R-:W-:Y:S01]  /*7080*/  FFMA.FTZ R104, R200, UR23, R171 ;  /* 0x00000017c8687c23 */ /* 0x000fe200080100ab */
[----:B------:R-:W-:Y:S02]  /*7090*/  LOP3.LUT P6, RZ, R183, 0xff, RZ, 0xc0, !PT ;  /* 0x000000ffb7ff7812 */ /* 0x000fe400078cc0ff */
[----:B------:R-:W-:Y:S01]  /*70a0*/  LOP3.LUT P1, RZ, R181, 0xff00, RZ, 0xc0, !PT ;  /* 0x0000ff00b5ff7812 */ /* 0x000fe2000782c0ff */
[----:B------:R-:W-:Y:S01]  /*70b0*/  FADD.FTZ R136, R201, -R104 ;  /* 0x80000068c9887221 */ /* 0x000fe20000010000 */
[----:B------:R-:W-:Y:S01]  /*70c0*/  FFMA.FTZ R104, R105, UR22, R160 ;  /* 0x0000001669687c23 */ /* 0x000fe200080100a0 */
[----:B------:R-:W-:-:S02]  /*70d0*/  LOP3.LUT P5, RZ, R181, 0xff, RZ, 0xc0, !PT ;  /* 0x000000ffb5ff7812 */ /* 0x000fc400078ac0ff */
[----:B------:R-:W-:Y:S01]  /*70e0*/  FFMA.FTZ R105, R136, UR22, R161 ;  /* 0x0000001688697c23 */ /* 0x000fe200080100a1 */
[----:B------:R-:W-:Y:S01]  /*70f0*/  FMUL.FTZ R136, R104, UR21 ;  /* 0x0000001568887c20 */ /* 0x000fe20008410000 */
[----:B------:R-:W-:Y:S02]  /*7100*/  F2FP.BF16.F32.PACK_AB R139, R138, R139 ;  /* 0x0000008b8a8b723e */ /* 0x000fe400000010ff */
[----:B------:R-:W-:Y:S02]  /*7110*/  FMUL.FTZ R137, R105, UR21 ;  /* 0x0000001569897c20 */ /* 0x000fe40008410000 */
[----:B------:R-:W-:Y:S02]  /*7120*/  FSEL R166, R136, RZ, P6 ;  /* 0x000000ff88a67208 */ /* 0x000fe40003000000 */
[----:B------:R-:W-:Y:S02]  /*7130*/  LOP3.LUT P6, RZ, R183, 0xff00, RZ, 0xc0, !PT ;  /* 0x0000ff00b7ff7812 */ /* 0x000fe400078cc0ff */
[----:B------:R-:W-:-:S02]  /*7140*/  FSEL R149, R137, RZ, P1 ;  /* 0x000000ff89957208 */ /* 0x000fc40000800000 */
[----:B------:R-:W-:Y:S01]  /*7150*/  FSEL R138, R136, RZ, P5 ;  /* 0x000000ff888a7208 */ /* 0x000fe20002800000 */
[--C-:B------:R-:W-:Y:S01]  /*7160*/  FFMA.FTZ R136, R186, UR23, R171.reuse ;  /* 0x00000017ba887c23 */ /* 0x100fe200080100ab */
[----:B------:R-:W-:Y:S02]  /*7170*/  FSEL R137, R137, RZ, P6 ;  /* 0x000000ff89897208 */ /* 0x000fe40003000000 */
[----:B------:R-:W-:Y:S02]  /*7180*/  LOP3.LUT P6, RZ, R182, 0xff0000, RZ, 0xc0, !PT ;  /* 0x00ff0000b6ff7812 */ /* 0x000fe400078cc0ff */
[----:B------:R-:W-:Y:S01]  /*7190*/  F2FP.BF16.F32.PACK_AB R166, R137, R166 ;  /* 0x000000a689a6723e */ /* 0x000fe200000010ff */
[----:B------:R-:W-:Y:S01]  /*71a0*/  FADD.FTZ R137, R187, -R136 ;  /* 0x80000088bb897221 */ /* 0x000fe20000010000 */
[----:B------:R-:W-:Y:S01]  /*71b0*/  FFMA.FTZ R136, R192, UR23, R171 ;  /* 0x00000017c0887c23 */ /* 0x000fe200080100ab */
[C---:B------:R-:W-:Y:S02]  /*71c0*/  LOP3.LUT P5, RZ, R180.reuse, 0xff0000, RZ, 0xc0, !PT ;  /* 0x00ff0000b4ff7812 */ /* 0x040fe400078ac0ff */
[----:B------:R-:W-:Y:S01]  /*71d0*/  FFMA.FTZ R150, R137, UR22, R158 ;  /* 0x0000001689967c23 */ /* 0x000fe2000801009e */
[----:B------:R-:W-:Y:S01]  /*71e0*/  FADD.FTZ R136, R193, -R136 ;  /* 0x80000088c1887221 */ /* 0x000fe20000010000 */
[----:B------:R-:W-:-:S02]  /*71f0*/  LOP3.LUT P1, RZ, R180, 0xff000000, RZ, 0xc0, !PT ;  /* 0xff000000b4ff7812 */ /* 0x000fc4000782c0ff */
[----:B------:R-:W-:Y:S01]  /*7200*/  F2FP.BF16.F32.PACK_AB R138, R149, R138 ;  /* 0x0000008a958a723e */ /* 0x000fe200000010ff */
[----:B------:R-:W-:Y:S01]  /*7210*/  FFMA.FTZ R151, R136, UR22, R159 ;  /* 0x0000001688977c23 */ /* 0x000fe2000801009f */
[----:B------:R-:W-:-:S03]  /*7220*/  FMUL.FTZ R136, R150, UR21 ;  /* 0x0000001596887c20 */ /* 0x000fc60008410000 */
[----:B------:R-:W-:Y:S02]  /*7230*/  FMUL.FTZ R148, R151, UR21 ;  /* 0x0000001597947c20 */ /* 0x000fe40008410000 */
[C---:B------:R-:W-:Y:S02]  /*7240*/  FSEL R165, R136.reuse, RZ, P6 ;  /* 0x000000ff88a57208 */ /* 0x040fe40003000000 */
[----:B------:R-:W-:Y:S02]  /*7250*/  FSEL R137, R136, RZ, P5 ;  /* 0x000000ff88897208 */ /* 0x000fe40002800000 */
[----:B------:R-:W-:Y:S02]  /*7260*/  FSEL R136, R148, RZ, P1 ;  /* 0x000000ff94887208 */ /* 0x000fe40000800000 */
[----:B------:R-:W-:Y:S02]  /*7270*/  LOP3.LUT P6, RZ, R182, 0xff000000, RZ, 0xc0, !PT ;  /* 0xff000000b6ff7812 */ /* 0x000fe400078cc0ff */
[----:B------:R-:W-:Y:S01]  /*7280*/  F2FP.BF16.F32.PACK_AB R137, R136, R137 ;  /* 0x000000898889723e */ /* 0x000fe200000010ff */
[--C-:B------:R-:W-:Y:S01]  /*7290*/  FFMA.FTZ R136, R184, UR23, R171.reuse ;  /* 0x00000017b8887c23 */ /* 0x100fe200080100ab */
[----:B------:R-:W-:Y:S01]  /*72a0*/  FFMA.FTZ R171, R15, UR23, R171 ;  /* 0x000000170fab7c23 */ /* 0x000fe200080100ab */
[----:B------:R-:W-:-:S02]  /*72b0*/  FSEL R148, R148, RZ, P6 ;  /* 0x000000ff94947208 */ /* 0x000fc40003000000 */
[----:B------:R-:W-:Y:S01]  /*72c0*/  FADD.FTZ R136, R185, -R136 ;  /* 0x80000088b9887221 */ /* 0x000fe20000010000 */
[----:B------:R-:W-:Y:S01]  /*72d0*/  FADD.FTZ R171, R14, -R171 ;  /* 0x800000ab0eab7221 */ /* 0x000fe20000010000 */
[----:B------:R-:W-:Y:S02]  /*72e0*/  F2FP.BF16.F32.PACK_AB R165, R148, R165 ;  /* 0x000000a594a5723e */ /* 0x000fe400000010ff */
[----:B------:R-:W-:Y:S01]  /*72f0*/  FFMA.FTZ R149, R136, UR22, R157 ;  /* 0x0000001688957c23 */ /* 0x000fe2000801009d */
[----:B------:R-:W-:Y:S01]  /*7300*/  LOP3.LUT P6, RZ, R182, 0xff00, RZ, 0xc0, !PT ;  /* 0x0000ff00b6ff7812 */ /* 0x000fe200078cc0ff */
[----:B------:R-:W-:Y:S01]  /*7310*/  FFMA.FTZ R148, R171, UR22, R156 ;  /* 0x00000016ab947c23 */ /* 0x000fe2000801009c */
[C---:B------:R-:W-:Y:S01]  /*7320*/  LOP3.LUT P1, RZ, R180.reuse, 0xff00, RZ, 0xc0, !PT ;  /* 0x0000ff00b4ff7812 */ /* 0x040fe2000782c0ff */
[----:B------:R-:W-:Y:S01]  /*7330*/  FMUL.FTZ R164, R149, UR21 ;  /* 0x0000001595a47c20 */ /* 0x000fe20008410000 */
[----:B------:R-:W-:Y:S01]  /*7340*/  LOP3.LUT P5, RZ, R180, 0xff, RZ, 0xc0, !PT ;  /* 0x000000ffb4ff7812 */ /* 0x000fe200078ac0ff */
[----:B------:R-:W-:-:S03]  /*7350*/  FMUL.FTZ R136, R148, UR21 ;  /* 0x0000001594887c20 */ /* 0x000fc60008410000 */
        /* <DEDUP_REMOVED lines=8> */
.L_x_1473:
[--C-:B01----:R-:W-:Y:S01]  /*73e0*/  FFMA.FTZ R136, R202, UR23, R171.reuse ;  /* 0x00000017ca887c23 */ /* 0x103fe200080100ab */
        /* <DEDUP_REMOVED lines=23> */
[----:B------:R-:W-:Y:S02]  /*7560*/  LOP3.LUT P1, RZ, R181, 0xff00, RZ, 0xc0, !PT ;  /* 0x0000ff00b5ff7812 */ /* 0x000fe4000782c0ff */
[----:B------:R-:W-:Y:S01]  /*7570*/  FFMA.FTZ R137, R137, UR22, R160 ;  /* 0x0000001689897c23 */ /* 0x000fe200080100a0 */
[----:B------:R-:W-:Y:S01]  /*7580*/  FADD.FTZ R136, R201, -R136 ;  /* 0x80000088c9887221 */ /* 0x000fe20000010000 */
[----:B------:R-:W-:Y:S02]  /*7590*/  F2FP.BF16.F32.PACK_AB R139, R138, R139 ;  /* 0x0000008b8a8b723e */ /* 0x000fe400000010ff */
[----:B------:R-:W-:Y:S01]  /*75a0*/  FMUL.FTZ R137, R137, UR21 ;  /* 0x0000001589897c20 */ /* 0x000fe20008410000 */
[----:B------:R-:W-:-:S04]  /*75b0*/  FFMA.FTZ R136, R136, UR22, R161 ;  /* 0x0000001688887c23 */ /* 0x000fc800080100a1 */
[----:B------:R-:W-:Y:S01]  /*75c0*/  FMUL.FTZ R136, R136, UR21 ;  /* 0x0000001588887c20 */ /* 0x000fe20008410000 */
[----:B------:R-:W-:Y:S02]  /*75d0*/  FSEL R166, R137, RZ, P6 ;  /* 0x000000ff89a67208 */ /* 0x000fe40003000000 */
[----:B------:R-:W-:Y:S02]  /*75e0*/  LOP3.LUT P6, RZ, R183, 0xff00, RZ, 0xc0, !PT ;  /* 0x0000ff00b7ff7812 */ /* 0x000fe400078cc0ff */
[----:B------:R-:W-:Y:S02]  /*75f0*/  FSEL R138, R137, RZ, P5 ;  /* 0x000000ff898a7208 */ /* 0x000fe40002800000 */
[C---:B------:R-:W-:Y:S02]  /*7600*/  FSEL R165, R136.reuse, RZ, P1 ;  /* 0x000000ff88a57208 */ /* 0x040fe40000800000 */
[----:B------:R-:W-:Y:S01]  /*7610*/  FSEL R137, R136, RZ, P6 ;  /* 0x000000ff88897208 */ /* 0x000fe20003000000 */
[----:B------:R-:W-:Y:S01]  /*7620*/  FFMA.FTZ R136, R186, UR23, R171 ;  /* 0x00000017ba887c23 */ /* 0x000fe200080100ab */
[----:B------:R-:W-:-:S02]  /*7630*/  LOP3.LUT P6, RZ, R182, 0xff0000, RZ, 0xc0, !PT ;  /* 0x00ff0000b6ff7812 */ /* 0x000fc400078cc0ff */
[----:B------:R-:W-:Y:S01]  /*7640*/  F2FP.BF16.F32.PACK_AB R166, R137, R166 ;  /* 0x000000a689a6723e */ /* 0x000fe200000010ff */
[----:B------:R-:W-:Y:S01]  /*7650*/  FADD.FTZ R137, R187, -R136 ;  /* 0x80000088bb897221 */ /* 0x000fe20000010000 */
[----:B------:R-:W-:Y:S01]  /*7660*/  FFMA.FTZ R136, R192, UR23, R171 ;  /* 0x00000017c0887c23 */ /* 0x000fe200080100ab */
[----:B------:R-:W-:Y:S02]  /*7670*/  F2FP.BF16.F32.PACK_AB R138, R165, R138 ;  /* 0x0000008aa58a723e */ /* 0x000fe400000010ff */
[----:B------:R-:W-:Y:S01]  /*7680*/  FFMA.FTZ R137, R137, UR22, R158 ;  /* 0x0000001689897c23 */ /* 0x000fe2000801009e */
[----:B------:R-:W-:Y:S01]  /*7690*/  FADD.FTZ R136, R193, -R136 ;  /* 0x80000088c1887221 */ /* 0x000fe20000010000 */
[----:B------:R-:W-:Y:S02]  /*76a0*/  LOP3.LUT P1, RZ, R180, 0xff000000, RZ, 0xc0, !PT ;  /* 0xff000000b4ff7812 */ /* 0x000fe4000782c0ff */
[----:B------:R-:W-:Y:S01]  /*76b0*/  FMUL.FTZ R137, R137, UR21 ;  /* 0x0000001589897c20 */ /* 0x000fe20008410000 */
[----:B------:R-:W-:Y:S01]  /*76c0*/  FFMA.FTZ R136, R136, UR22, R159 ;  /* 0x0000001688887c23 */ /* 0x000fe2000801009f */
[----:B------:R-:W-:-:S03]  /*76d0*/  LOP3.LUT P5, RZ, R180, 0xff0000, RZ, 0xc0, !PT ;  /* 0x00ff0000b4ff7812 */ /* 0x000fc600078ac0ff */
[----:B------:R-:W-:Y:S01]  /*76e0*/  FMUL.FTZ R136, R136, UR21 ;  /* 0x0000001588887c20 */ /* 0x000fe20008410000 */
[----:B------:R-:W-:Y:S02]  /*76f0*/  FSEL R165, R137, RZ, P6 ;  /* 0x000000ff89a57208 */ /* 0x000fe40003000000 */
[----:B------:R-:W-:Y:S02]  /*7700*/  LOP3.LUT P6, RZ, R182, 0xff000000, RZ, 0xc0, !PT ;  /* 0xff000000b6ff7812 */ /* 0x000fe400078cc0ff */
[C---:B------:R-:W-:Y:S02]  /*7710*/  FSEL R164, R136.reuse, RZ, P1 ;  /* 0x000000ff88a47208 */ /* 0x040fe40000800000 */
        /* <DEDUP_REMOVED lines=8> */
[----:B------:R-:W-:Y:S02]  /*77a0*/  LOP3.LUT P1, RZ, R180, 0xff00, RZ, 0xc0, !PT ;  /* 0x0000ff00b4ff7812 */ /* 0x000fe4000782c0ff */
[----:B------:R-:W-:Y:S01]  /*77b0*/  FFMA.FTZ R136, R136, UR22, R157 ;  /* 0x0000001688887c23 */ /* 0x000fe2000801009d */
[----:B------:R-:W-:Y:S01]  /*77c0*/  FFMA.FTZ R171, R171, UR22, R156 ;  /* 0x00000016abab7c23 */ /* 0x000fe2000801009c */
[----:B------:R-:W-:Y:S02]  /*77d0*/  LOP3.LUT P5, RZ, R180, 0xff, RZ, 0xc0, !PT ;  /* 0x000000ffb4ff7812 */ /* 0x000fe400078ac0ff */
[----:B------:R-:W-:Y:S01]  /*77e0*/  FMUL.FTZ R136, R136, UR21 ;  /* 0x0000001588887c20 */ /* 0x000fe20008410000 */
[----:B------:R-:W-:Y:S01]  /*77f0*/  FMUL.FTZ R171, R171, UR21 ;  /* 0x00000015abab7c20 */ /* 0x000fe20008410000 */
[----:B------:R-:W-:-:S03]  /*7800*/  F2FP.BF16.F32.PACK_AB R137, R164, R137 ;  /* 0x00000089a489723e */ /* 0x000fc600000010ff */
        /* <DEDUP_REMOVED lines=8> */
.L_x_1472:
[----:B------:R-:W-:-:S04]  /*7890*/  UISETP.NE.U32.AND UP0, UPT, UR8, URZ, UPT ;  /* 0x000000ff0800728c */ /* 0x000fc8000bf05070 */
[----:B------:R-:W-:-:S09]  /*78a0*/  UISETP.NE.AND.EX UP0, UPT, UR9, URZ, UPT, UP0 ;  /* 0x000000ff0900728c */ /* 0x000fd2000bf05300 */
[----:B------:R-:W-:Y:S05]  /*78b0*/  BRA.U !UP0, `(.L_x_1475) ;  /* 0x00000005082c7547 */ /* 0x000fea000b800000 */
        /* <DEDUP_REMOVED lines=13> */
[----:B------:R-:W-:Y:S01]  /*7990*/  FMUL.FTZ R104, R106, UR21 ;  /* 0x000000156a687c20 */ /* 0x000fe20008410000 */
[----:B------:R-:W-:Y:S01]  /*79a0*/  ISETP.GE.U32.AND P5, PT, R180, RZ, PT ;  /* 0x000000ffb400720c */ /* 0x000fe20003fa6070 */
[----:B------:R-:W-:-:S02]  /*79b0*/  FMUL.FTZ R148, R151, UR21 ;  /* 0x0000001597947c20 */ /* 0x000fc40008410000 */
[----:B01----:R-:W-:Y:S02]  /*79c0*/  FSEL R136, R105, RZ, P1 ;  /* 0x000000ff69887208 */ /* 0x003fe40000800000 */
[----:B------:R-:W-:Y:S02]  /*79d0*/  LOP3.LUT P1, RZ, R183, 0xff0000, RZ, 0xc0, !PT ;  /* 0x00ff0000b7ff7812 */ /* 0x000fe4000782c0ff */
[C---:B------:R-:W-:Y:S02]  /*79e0*/  FSEL R139, R104.reuse, RZ, P6 ;  /* 0x000000ff688b7208 */ /* 0x040fe40003000000 */
[----:B------:R-:W-:Y:S01]  /*79f0*/  FSEL R167, R104, RZ, P1 ;  /* 0x000000ff68a77208 */ /* 0x000fe20000800000 */
[--C-:B------:R-:W-:Y:S01]  /*7a00*/  FFMA.FTZ R104, R194, UR23, R171.reuse ;  /* 0x00000017c2687c23 */ /* 0x100fe200080100ab */
[----:B------:R-:W-:Y:S02]  /*7a10*/  ISETP.GE.U32.AND.EX P5, PT, R181, 0x1000000, PT, P5 ;  /* 0x01000000b500780c */ /* 0x000fe40003fa6150 */
[----:B------:R-:W-:Y:S01]  /*7a20*/  F2FP.BF16.F32.PACK_AB R167, R136, R167 ;  /* 0x000000a788a7723e */ /* 0x000fe200000010ff */
[----:B------:R-:W-:Y:S01]  /*7a30*/  FFMA.FTZ R136, R200, UR23, R171 ;  /* 0x00000017c8887c23 */ /* 0x000fe200080100ab */
[----:B------:R-:W-:Y:S01]  /*7a40*/  FADD.FTZ R104, R195, -R104 ;  /* 0x80000068c3687221 */ /* 0x000fe20000010000 */
[----:B------:R-:W-:-:S02]  /*7a50*/  FSEL R138, R105, RZ, P5 ;  /* 0x000000ff698a7208 */ /* 0x000fc40002800000 */
[----:B------:R-:W-:Y:S01]  /*7a60*/  FADD.FTZ R136, R201, -R136 ;  /* 0x80000088c9887221 */ /* 0x000fe20000010000 */
[----:B------:R-:W-:Y:S01]  /*7a70*/  FMUL.FTZ R104, R104, UR22 ;  /* 0x0000001668687c20 */ /* 0x000fe20008410000 */
[----:B------:R-:W-:Y:S02]  /*7a80*/  LOP3.LUT P6, RZ, R183, 0xff, RZ, 0xc0, !PT ;  /* 0x000000ffb7ff7812 */ /* 0x000fe400078cc0ff */
[----:B------:R-:W-:Y:S01]  /*7a90*/  FMUL.FTZ R105, R136, UR22 ;  /* 0x0000001688697c20 */ /* 0x000fe20008410000 */
[----:B------:R-:W-:Y:S01]  /*7aa0*/  FMUL.FTZ R136, R104, UR21 ;  /* 0x0000001568887c20 */ /* 0x000fe20008410000 */
[----:B------:R-:W-:Y:S02]  /*7ab0*/  LOP3.LUT P5, RZ, R181, 0xff, RZ, 0xc0, !PT ;  /* 0x000000ffb5ff7812 */ /* 0x000fe400078ac0ff */
[----:B------:R-:W-:Y:S01]  /*7ac0*/  F2FP.BF16.F32.PACK_AB R139, R138, R139 ;  /* 0x0000008b8a8b723e */ /* 0x000fe200000010ff */
[----:B------:R-:W-:Y:S01]  /*7ad0*/  FMUL.FTZ R137, R105, UR21 ;  /* 0x0000001569897c20 */ /* 0x000fe20008410000 */
[----:B------:R-:W-:-:S02]  /*7ae0*/  FSEL R166, R136, RZ, P6 ;  /* 0x000000ff88a67208 */ /* 0x000fc40003000000 */
[----:B------:R-:W-:Y:S01]  /*7af0*/  FSEL R138, R136, RZ, P5 ;  /* 0x000000ff888a7208 */ /* 0x000fe20002800000 */
[----:B------:R-:W-:Y:S01]  /*7b00*/  FFMA.FTZ R136, R186, UR23, R171 ;  /* 0x00000017ba887c23 */ /* 0x000fe200080100ab */
[----:B------:R-:W-:Y:S02]  /*7b10*/  LOP3.LUT P1, RZ, R181, 0xff00, RZ, 0xc0, !PT ;  /* 0x0000ff00b5ff7812 */ /* 0x000fe4000782c0ff */
[----:B------:R-:W-:Y:S01]  /*7b20*/  LOP3.LUT P6, RZ, R183, 0xff00, RZ, 0xc0, !PT ;  /* 0x0000ff00b7ff7812 */ /* 0x000fe200078cc0ff */
[----:B------:R-:W-:Y:S01]  /*7b30*/  FADD.FTZ R136, R187, -R136 ;  /* 0x80000088bb887221 */ /* 0x000fe20000010000 */
[C---:B------:R-:W-:Y:S02]  /*7b40*/  FSEL R149, R137.reuse, RZ, P1 ;  /* 0x000000ff89957208 */ /* 0x040fe40000800000 */
[----:B------:R-:W-:Y:S01]  /*7b50*/  FSEL R137, R137, RZ, P6 ;  /* 0x000000ff89897208 */ /* 0x000fe20003000000 */
[----:B------:R-:W-:Y:S01]  /*7b60*/  FMUL.FTZ R150, R136, UR22 ;  /* 0x0000001688967c20 */ /* 0x000fe20008410000 */
[----:B------:R-:W-:-:S02]  /*7b70*/  LOP3.LUT P6, RZ, R182, 0xff0000, RZ, 0xc0, !PT ;  /* 0x00ff0000b6ff7812 */ /* 0x000fc400078cc0ff */
[----:B------:R-:W-:Y:S01]  /*7b80*/  LOP3.LUT P5, RZ, R180, 0xff0000, RZ, 0xc0, !PT ;  /* 0x00ff0000b4ff7812 */ /* 0x000fe200078ac0ff */
[----:B------:R-:W-:Y:S01]  /*7b90*/  FMUL.FTZ R136, R150, UR21 ;  /* 0x0000001596887c20 */ /* 0x000fe20008410000 */
[----:B------:R-:W-:Y:S02]  /*7ba0*/  LOP3.LUT P1, RZ, R180, 0xff000000, RZ, 0xc0, !PT ;  /* 0xff000000b4ff7812 */ /* 0x000fe4000782c0ff */
[----:B------:R-:W-:Y:S02]  /*7bb0*/  F2FP.BF16.F32.PACK_AB R166, R137, R166 ;  /* 0x000000a689a6723e */ /* 0x000fe400000010ff */
[C---:B------:R-:W-:Y:S02]  /*7bc0*/  FSEL R165, R136.reuse, RZ, P6 ;  /* 0x000000ff88a57208 */ /* 0x040fe40003000000 */
[----:B------:R-:W-:Y:S02]  /*7bd0*/  FSEL R137, R136, RZ, P5 ;  /* 0x000000ff88897208 */ /* 0x000fe40002800000 */
[----:B------:R-:W-:-:S02]  /*7be0*/  FSEL R136, R148, RZ, P1 ;  /* 0x000000ff94887208 */ /* 0x000fc40000800000 */
[----:B------:R-:W-:Y:S02]  /*7bf0*/  LOP3.LUT P6, RZ, R182, 0xff000000, RZ, 0xc0, !PT ;  /* 0xff000000b6ff7812 */ /* 0x000fe400078cc0ff */
[----:B------:R-:W-:Y:S01]  /*7c00*/  F2FP.BF16.F32.PACK_AB R137, R136, R137 ;  /* 0x000000898889723e */ /* 0x000fe200000010ff */
[--C-:B------:R-:W-:Y:S01]  /*7c10*/  FFMA.FTZ R136, R184, UR23, R171.reuse ;  /* 0x00000017b8887c23 */ /* 0x100fe200080100ab */
[----:B------:R-:W-:Y:S01]  /*7c20*/  FFMA.FTZ R171, R15, UR23, R171 ;  /* 0x000000170fab7c23 */ /* 0x000fe200080100ab */
[----:B------:R-:W-:Y:S02]  /*7c30*/  F2FP.BF16.F32.PACK_AB R138, R149, R138 ;  /* 0x0000008a958a723e */ /* 0x000fe400000010ff */
[----:B------:R-:W-:Y:S01]  /*7c40*/  FADD.FTZ R136, R185, -R136 ;  /* 0x80000088b9887221 */ /* 0x000fe20000010000 */
[----:B------:R-:W-:Y:S01]  /*7c50*/  FSEL R148, R148, RZ, P6 ;  /* 0x000000ff94947208 */ /* 0x000fe20003000000 */
[----:B------:R-:W-:Y:S01]  /*7c60*/  FADD.FTZ R171, R14, -R171 ;  /* 0x800000ab0eab7221 */ /* 0x000fe20000010000 */
[----:B------:R-:W-:Y:S01]  /*7c70*/  LOP3.LUT P6, RZ, R182, 0xff00, RZ, 0xc0, !PT ;  /* 0x0000ff00b6ff7812 */ /* 0x000fe200078cc0ff */
[----:B------:R-:W-:Y:S01]  /*7c80*/  FMUL.FTZ R149, R136, UR22 ;  /* 0x0000001688957c20 */ /* 0x000fe20008410000 */
[----:B------:R-:W-:Y:S01]  /*7c90*/  F2FP.BF16.F32.PACK_AB R165, R148, R165 ;  /* 0x000000a594a5723e */ /* 0x000fe200000010ff */
[----:B------:R-:W-:Y:S01]  /*7ca0*/  FMUL.FTZ R148, R171, UR22 ;  /* 0x00000016ab947c20 */ /* 0x000fe20008410000 */
        /* <DEDUP_REMOVED lines=12> */
.L_x_1475:
[--C-:B01----:R-:W-:Y:S01]  /*7d70*/  FFMA.FTZ R136, R202, UR23, R171.reuse ;  /* 0x00000017ca887c23 */ /* 0x103fe200080100ab */
[--C-:B------:R-:W-:Y:S01]  /*7d80*/  FFMA.FTZ R138, R208, UR23, R171.reuse ;  /* 0x00000017d08a7c23 */ /* 0x100fe200080100ab */
[----:B------:R-:W-:Y:S01]  /*7d90*/  LOP3.LUT P6, RZ, R183, 0xff0000, RZ, 0xc0, !PT ;  /* 0x00ff0000b7ff7812 */ /* 0x000fe200078cc0ff */
[----:B------:R-:W-:Y:S01]  /*7da0*/  FFMA.FTZ R164, R192, UR23, R171 ;  /* 0x00000017c0a47c23 */ /* 0x000fe200080100ab */
[----:B------:R-:W-:Y:S01]  /*7db0*/  FADD.FTZ R136, R203, -R136 ;  /* 0x80000088cb887221 */ /* 0x000fe20000010000 */
[----:B------:R-:W-:Y:S01]  /*7dc0*/  FADD.FTZ R138, R209, -R138 ;  /* 0x8000008ad18a7221 */ /* 0x000fe20000010000 */
[----:B------:R-:W-:Y:S01]  /*7dd0*/  ISETP.GE.U32.AND P5, PT, R180, RZ, PT ;  /* 0x000000ffb400720c */ /* 0x000fe20003fa6070 */
        /* <DEDUP_REMOVED lines=9> */
[----:B------:R-:W-:-:S02]  /*7e70*/  ISETP.GE.U32.AND.EX P1, PT, R183, 0x1000000, PT, P1 ;  /* 0x01000000b700780c */ /* 0x000fc40003f26110 */
        /* <DEDUP_REMOVED lines=19> */
[----:B------:R-:W-:Y:S01]  /*7fb0*/  FSEL R138, R136, RZ, P5 ;  /* 0x000000ff888a7208 */ /* 0x000fe20002800000 */
[----:B------:R-:W-:Y:S01]  /*7fc0*/  FFMA.FTZ R136, R186, UR23, R171 ;  /* 0x00000017ba887c23 */ /* 0x000fe200080100ab */
[----:B------:R-:W-:Y:S02]  /*7fd0*/  LOP3.LUT P6, RZ, R183, 0xff00, RZ, 0xc0, !PT ;  /* 0x0000ff00b7ff7812 */ /* 0x000fe400078cc0ff */
[----:B------:R-:W-:Y:S01]  /*7fe0*/  FSEL R165, R137, RZ, P1 ;  /* 0x000000ff89a57208 */ /* 0x000fe20000800000 */
[----:B------:R-:W-:Y:S01]  /*7ff0*/  FADD.FTZ R136, R187, -R136 ;  /* 0x80000088bb887221 */ /* 0x000fe20000010000 */
[----:B------:R-:W-:Y:S02]  /*8000*/  FSEL R137, R137, RZ, P6 ;  /* 0x000000ff89897208 */ /* 0x000fe40003000000 */
[----:B------:R-:W-:Y:S01]  /*8010*/  LOP3.LUT P6, RZ, R182, 0xff0000, RZ, 0xc0, !PT ;  /* 0x00ff0000b6ff7812 */ /* 0x000fe200078cc0ff */
[----:B------:R-:W-:Y:S01]  /*8020*/  FMUL.FTZ R136, R136, UR22 ;  /* 0x0000001688887c20 */ /* 0x000fe20008410000 */
[----:B------:R-:W-:-:S02]  /*8030*/  LOP3.LUT P5, RZ, R180, 0xff0000, RZ, 0xc0, !PT ;  /* 0x00ff0000b4ff7812 */ /* 0x000fc400078ac0ff */
[----:B------:R-:W-:Y:S01]  /*8040*/  LOP3.LUT P1, RZ, R180, 0xff000000, RZ, 0xc0, !PT ;  /* 0xff000000b4ff7812 */ /* 0x000fe2000782c0ff */
[----:B------:R-:W-:Y:S01]  /*8050*/  FMUL.FTZ R136, R136, UR21 ;  /* 0x0000001588887c20 */ /* 0x000fe20008410000 */
[----:B------:R-:W-:Y:S02]  /*8060*/  F2FP.BF16.F32.PACK_AB R138, R165, R138 ;  /* 0x0000008aa58a723e */ /* 0x000fe400000010ff */
        /* <DEDUP_REMOVED lines=8> */
[----:B------:R-:W-:Y:S02]  /*80f0*/  FSEL R164, R164, RZ, P6 ;  /* 0x000000ffa4a47208 */ /* 0x000fe40003000000 */
[----:B------:R-:W-:Y:S01]  /*8100*/  FADD.FTZ R136, R185, -R136 ;  /* 0x80000088b9887221 */ /* 0x000fe20000010000 */
[----:B------:R-:W-:Y:S01]  /*8110*/  FADD.FTZ R171, R14, -R171 ;  /* 0x800000ab0eab7221 */ /* 0x000fe20000010000 */
[----:B------:R-:W-:Y:S02]  /*8120*/  LOP3.LUT P6, RZ, R182, 0xff00, RZ, 0xc0, !PT ;  /* 0x0000ff00b6ff7812 */ /* 0x000fe400078cc0ff */
[----:B------:R-:W-:Y:S01]  /*8130*/  FMUL.FTZ R136, R136, UR22 ;  /* 0x0000001688887c20 */ /* 0x000fe20008410000 */
[----:B------:R-:W-:Y:S01]  /*8140*/  FMUL.FTZ R171, R171, UR22 ;  /* 0x00000016abab7c20 */ /* 0x000fe20008410000 */
[----:B------:R-:W-:-:S02]  /*8150*/  LOP3.LUT P1, RZ, R180, 0xff00, RZ, 0xc0, !PT ;  /* 0x0000ff00b4ff7812 */ /* 0x000fc4000782c0ff */
[----:B------:R-:W-:Y:S01]  /*8160*/  FMUL.FTZ R136, R136, UR21 ;  /* 0x0000001588887c20 */ /* 0x000fe20008410000 */
[----:B------:R-:W-:Y:S01]  /*8170*/  FMUL.FTZ R171, R171, UR21 ;  /* 0x00000015abab7c20 */ /* 0x000fe20008410000 */
[----:B------:R-:W-:Y:S02]  /*8180*/  LOP3.LUT P5, RZ, R180, 0xff, RZ, 0xc0, !PT ;  /* 0x000000ffb4ff7812 */ /* 0x000fe400078ac0ff */
[----:B------:R-:W-:Y:S02]  /*8190*/  F2FP.BF16.F32.PACK_AB R165, R164, R165 ;  /* 0x000000a5a4a5723e */ /* 0x000fe400000010ff */
        /* <DEDUP_REMOVED lines=8> */
.L_x_1471:
        /* <DEDUP_REMOVED lines=8> */
[----:B------:R-:W-:Y:S01]  /*82a0*/  FFMA.FTZ R106, R200, UR23, R171 ;  /* 0x00000017c86a7c23 */ /* 0x000fe200080100ab */
[----:B------:R-:W-:Y:S01]  /*82b0*/  ISETP.GE.U32.AND P1, PT, R182, RZ, PT ;  /* 0x000000ffb600720c */ /* 0x000fe20003f26070 */
[----:B------:R-:W-:Y:S01]  /*82c0*/  FADD.FTZ R104, R209, -R104 ;  /* 0x80000068d1687221 */ /* 0x000fe20000010000 */
[----:B------:R-:W-:Y:S01]  /*82d0*/  FADD.FTZ R149, R203, -R148 ;  /* 0x80000094cb957221 */ /* 0x000fe20000010000 */
[----:B------:R-:W-:Y:S01]  /*82e0*/  FADD.FTZ R148, R201, -R106 ;  /* 0x8000006ac9947221 */ /* 0x000fe20000010000 */
[----:B------:R-:W-:Y:S01]  /*82f0*/  ISETP.GE.U32.AND.EX P1, PT, R183, 0x1000000, PT, P1 ;  /* 0x01000000b700780c */ /* 0x000fe20003f26110 */
[----:B------:R-:W-:Y:S01]  /*8300*/  FFMA.FTZ R107, R104, UR22, R163 ;  /* 0x00000016686b7c23 */ /* 0x000fe200080100a3 */
[--C-:B------:R-:W-:Y:S01]  /*8310*/  FFMA.FTZ R104, R194, UR23, R171.reuse ;  /* 0x00000017c2687c23 */ /* 0x100fe200080100ab */
[----:B------:R-:W-:Y:S01]  /*8320*/  FFMA.FTZ R106, R149, UR22, R162 ;  /* 0x00000016956a7c23 */ /* 0x000fe200080100a2 */
[----:B------:R-:W-:Y:S01]  /*8330*/  LOP3.LUT P6, RZ, R183, 0xff, RZ, 0xc0, !PT ;  /* 0x000000ffb7ff7812 */ /* 0x000fe200078cc0ff */
[----:B------:R-:W-:Y:S01]  /*8340*/  FMUL.FTZ R150, R107, UR21 ;  /* 0x000000156b967c20 */ /* 0x000fe20008410000 */
[----:B------:R-:W-:Y:S01]  /*8350*/  FADD.FTZ R105, R195, -R104 ;  /* 0x80000068c3697221 */ /* 0x000fe20000010000 */
[----:B------:R-:W-:Y:S01]  /*8360*/  LOP3.LUT P5, RZ, R183, 0xff0000, RZ, 0xc0, !PT ;  /* 0x00ff0000b7ff7812 */ /* 0x000fe200078ac0ff */
[--C-:B01----:R-:W-:Y:S01]  /*8370*/  FFMA.FTZ R164, R186, UR23, R171.reuse ;  /* 0x00000017baa47c23 */ /* 0x103fe200080100ab */
[----:B------:R-:W-:Y:S01]  /*8380*/  FFMA.FTZ R168, R192, UR23, R171 ;  /* 0x00000017c0a87c23 */ /* 0x000fe200080100ab */
[----:B------:R-:W-:Y:S01]  /*8390*/  FFMA.FTZ R104, R105, UR22, R160 ;  /* 0x0000001669687c23 */ /* 0x000fe200080100a0 */
[----:B------:R-:W-:Y:S01]  /*83a0*/  FFMA.FTZ R105, R148, UR22, R161 ;  /* 0x0000001694697c23 */ /* 0x000fe200080100a1 */
[----:B------:R-:W-:Y:S01]  /*83b0*/  FSEL R167, R150, RZ, P1 ;  /* 0x000000ff96a77208 */ /* 0x000fe20000800000 */
[----:B------:R-:W-:Y:S01]  /*83c0*/  FMUL.FTZ R150, R106, UR21 ;  /* 0x000000156a967c20 */ /* 0x000fe20008410000 */
[----:B------:R-:W-:Y:S01]  /*83d0*/  FMUL.FTZ R148, R104, UR21 ;  /* 0x0000001568947c20 */ /* 0x000fe20008410000 */
[----:B------:R-:W-:Y:S01]  /*83e0*/  FMUL.FTZ R149, R105, UR21 ;  /* 0x0000001569957c20 */ /* 0x000fe20008410000 */
[----:B------:R-:W-:Y:S01]  /*83f0*/  LOP3.LUT P1, RZ, R183, 0xff00, RZ, 0xc0, !PT ;  /* 0x0000ff00b7ff7812 */ /* 0x000fe2000782c0ff */
[----:B------:R-:W-:Y:S01]  /*8400*/  FADD.FTZ R151, R187, -R164 ;  /* 0x800000a4bb977221 */ /* 0x000fe20000010000 */
[----:B------:R-:W-:Y:S01]  /*8410*/  FSEL R150, R150, RZ, P5 ;  /* 0x000000ff96967208 */ /* 0x000fe20002800000 */
[----:B------:R-:W-:Y:S01]  /*8420*/  FADD.FTZ R168, R193, -R168 ;  /* 0x800000a8c1a87221 */ /* 0x000fe20000010000 */
        /* <DEDUP_REMOVED lines=10> */
[----:B------:R-:W-:-:S03]  /*84d0*/  LOP3.LUT P5, RZ, R182, 0xff0000, RZ, 0xc0, !PT ;  /* 0x00ff0000b6ff7812 */ /* 0x000fc600078ac0ff */
[----:B------:R-:W-:Y:S01]  /*84e0*/  FFMA.FTZ R148, R149, UR22, R156 ;  /* 0x0000001695947c23 */ /* 0x000fe2000801009c */
[----:B------:R-:W-:Y:S01]  /*84f0*/  FFMA.FTZ R149, R150, UR22, R157 ;  /* 0x0000001696957c23 */ /* 0x000fe2000801009d */
[----:B------:R-:W-:Y:S01]  /*8500*/  FFMA.FTZ R150, R151, UR22, R158 ;  /* 0x0000001697967c23 */ /* 0x000fe2000801009e */
[----:B------:R-:W-:Y:S01]  /*8510*/  FFMA.FTZ R151, R168, UR22, R159 ;  /* 0x00000016a8977c23 */ /* 0x000fe2000801009f */
[----:B------:R-:W-:Y:S01]  /*8520*/  FMUL.FTZ R164, R148, UR21 ;  /* 0x0000001594a47c20 */ /* 0x000fe20008410000 */
[----:B------:R-:W-:Y:S01]  /*8530*/  FMUL.FTZ R165, R149, UR21 ;  /* 0x0000001595a57c20 */ /* 0x000fe20008410000 */
[----:B------:R-:W-:Y:S01]  /*8540*/  FMUL.FTZ R168, R150, UR21 ;  /* 0x0000001596a87c20 */ /* 0x000fe20008410000 */
[----:B------:R-:W-:Y:S02]  /*8550*/  FMUL.FTZ R169, R151, UR21 ;  /* 0x0000001597a97c20 */ /* 0x000fe40008410000 */
[----:B------:R-:W-:Y:S02]  /*8560*/  FSEL R164, R164, RZ, P6 ;  /* 0x000000ffa4a47208 */ /* 0x000fe40003000000 */
[----:B------:R-:W-:-:S02]  /*8570*/  LOP3.LUT P6, RZ, R182, 0xff000000, RZ, 0xc0, !PT ;  /* 0xff000000b6ff7812 */ /* 0x000fc400078cc0ff */
[----:B------:R-:W-:Y:S02]  /*8580*/  FSEL R168, R168, RZ, P5 ;  /* 0x000000ffa8a87208 */ /* 0x000fe40002800000 */
[----:B------:R-:W-:Y:S02]  /*8590*/  FSEL R171, R169, RZ, P6 ;  /* 0x000000ffa9ab7208 */ /* 0x000fe40003000000 */
[----:B------:R-:W-:Y:S02]  /*85a0*/  FSEL R169, R165, RZ, P1 ;  /* 0x000000ffa5a97208 */ /* 0x000fe40000800000 */
[----:B------:R-:W-:Y:S02]  /*85b0*/  F2FP.BF16.F32.PACK_AB R165, R171, R168 ;  /* 0x000000a8aba5723e */ /* 0x000fe400000010ff */
[----:B------:R-:W-:Y:S01]  /*85c0*/  F2FP.BF16.F32.PACK_AB R164, R169, R164 ;  /* 0x000000a4a9a4723e */ /* 0x000fe200000010ff */
[----:B------:R-:W-:Y:S06]  /*85d0*/  BRA `(.L_x_1474) ;  /* 0x0000000800907947 */ /* 0x000fec0003800000 */
.L_x_1477:
[--C-:B01----:R-:W-:Y:S01]  /*85e0*/  FFMA.FTZ R164, R202, UR23, R171.reuse ;  /* 0x00000017caa47c23 */ /* 0x103fe200080100ab */
[--C-:B------:R-:W-:Y:S01]  /*85f0*/  FFMA.FTZ R168, R208, UR23, R171.reuse ;  /* 0x00000017d0a87c23 */ /* 0x100fe200080100ab */
[--C-:B------:R-:W-:Y:S01]  /*8600*/  FFMA.FTZ R166, R200, UR23, R171.reuse ;  /* 0x00000017c8a67c23 */ /* 0x100fe200080100ab */
[----:B------:R-:W-:Y:S01]  /*8610*/  ISETP.GE.U32.AND P1, PT, R182, RZ, PT ;  /* 0x000000ffb600720c */ /* 0x000fe20003f26070 */
[----:B------:R-:W-:Y:S01]  /*8620*/  FADD.FTZ R167, R203, -R164 ;  /* 0x800000a4cba77221 */ /* 0x000fe20000010000 */
[----:B------:R-:W-:Y:S01]  /*8630*/  FFMA.FTZ R164, R194, UR23, R171 ;  /* 0x00000017c2a47c23 */ /* 0x000fe200080100ab */
[----:B------:R-:W-:Y:S01]  /*8640*/  FADD.FTZ R168, R209, -R168 ;  /* 0x800000a8d1a87221 */ /* 0x000fe20000010000 */
[----:B------:R-:W-:Y:S01]  /*8650*/  FADD.FTZ R166, R201, -R166 ;  /* 0x800000a6c9a67221 */ /* 0x000fe20000010000 */
[----:B------:R-:W-:Y:S01]  /*8660*/  FFMA.FTZ R167, R167, UR22, R162 ;  /* 0x00000016a7a77c23 */ /* 0x000fe200080100a2 */
[----:B------:R-:W-:Y:S01]  /*8670*/  FADD.FTZ R165, R195, -R164 ;  /* 0x800000a4c3a57221 */ /* 0x000fe20000010000 */
[----:B------:R-:W-:Y:S01]  /*8680*/  FFMA.FTZ R168, R168, UR22, R163 ;  /* 0x00000016a8a87c23 */ /* 0x000fe200080100a3 */
[----:B------:R-:W-:Y:S01]  /*8690*/  LOP3.LUT P5, RZ, R183, 0xff0000, RZ, 0xc0, !PT ;  /* 0x00ff0000b7ff7812 */ /* 0x000fe200078ac0ff */
[----:B------:R-:W-:Y:S01]  /*86a0*/  FMUL.FTZ R167, R167, UR21 ;  /* 0x00000015a7a77c20 */ /* 0x000fe20008410000 */
[----:B------:R-:W-:Y:S01]  /*86b0*/  FFMA.FTZ R165, R165, UR22, R160 ;  /* 0x00000016a5a57c23 */ /* 0x000fe200080100a0 */
[----:B------:R-:W-:Y:S01]  /*86c0*/  FFMA.FTZ R166, R166, UR22, R161 ;  /* 0x00000016a6a67c23 */ /* 0x000fe200080100a1 */
[----:B------:R-:W-:Y:S01]  /*86d0*/  FMUL.FTZ R168, R168, UR21 ;  /* 0x00000015a8a87c20 */ /* 0x000fe20008410000 */
[----:B------:R-:W-:Y:S01]  /*86e0*/  ISETP.GE.U32.AND.EX P1, PT, R183, 0x1000000, PT, P1 ;  /* 0x01000000b700780c */ /* 0x000fe20003f26110 */
[----:B------:R-:W-:Y:S01]  /*86f0*/  FMUL.FTZ R165, R165, UR21 ;  /* 0x00000015a5a57c20 */ /* 0x000fe20008410000 */
        /* <DEDUP_REMOVED lines=14> */
[--C-:B------:R-:W-:Y:S01]  /*87e0*/  FFMA.FTZ R168, R186, UR23, R171.reuse ;  /* 0x00000017baa87c23 */ /* 0x100fe200080100ab */
[----:B------:R-:W-:Y:S01]  /*87f0*/  F2FP.BF16.F32.PACK_AB R166, R166, R165 ;  /* 0x000000a5a6a6723e */ /* 0x000fe200000010ff */
[----:B------:R-:W-:Y:S01]  /*8800*/  FFMA.FTZ R171, R15, UR23, R171 ;  /* 0x000000170fab7c23 */ /* 0x000fe200080100ab */
[----:B------:R-:W-:Y:S01]  /*8810*/  LOP3.LUT P6, RZ, R182, 0xff0000, RZ, 0xc0, !PT ;  /* 0x00ff0000b6ff7812 */ /* 0x000fe200078cc0ff */
[----:B------:R-:W-:Y:S01]  /*8820*/  FADD.FTZ R165, R187, -R168 ;  /* 0x800000a8bba57221 */ /* 0x000fe20000010000 */
[----:B------:R-:W-:Y:S01]  /*8830*/  FMUL.FTZ R164, R164, UR21 ;  /* 0x00000015a4a47c20 */ /* 0x000fe20008410000 */
[----:B------:R-:W-:Y:S01]  /*8840*/  FADD.FTZ R171, R14, -R171 ;  /* 0x800000ab0eab7221 */ /* 0x000fe20000010000 */
[----:B------:R-:W-:Y:S01]  /*8850*/  LOP3.LUT P5, RZ, R182, 0xff00, RZ, 0xc0, !PT ;  /* 0x0000ff00b6ff7812 */ /* 0x000fe200078ac0ff */
[----:B------:R-:W-:Y:S01]  /*8860*/  FFMA.FTZ R165, R165, UR22, R158 ;  /* 0x00000016a5a57c23 */ /* 0x000fe2000801009e */
[----:B------:R-:W-:Y:S01]  /*8870*/  FMUL.FTZ R172, R172, UR21 ;  /* 0x00000015acac7c20 */ /* 0x000fe20008410000 */
[----:B------:R-:W-:Y:S01]  /*8880*/  FFMA.FTZ R171, R171, UR22, R156 ;  /* 0x00000016abab7c23 */ /* 0x000fe2000801009c */
[----:B------:R-:W-:Y:S01]  /*8890*/  LOP3.LUT P1, RZ, R182, 0xff000000, RZ, 0xc0, !PT ;  /* 0xff000000b6ff7812 */ /* 0x000fe2000782c0ff */
[----:B------:R-:W-:Y:S01]  /*88a0*/  FMUL.FTZ R165, R165, UR21 ;  /* 0x00000015a5a57c20 */ /* 0x000fe20008410000 */
[----:B------:R-:W-:Y:S01]  /*88b0*/  FSEL R169, R164, RZ, P5 ;  /* 0x000000ffa4a97208 */ /* 0x000fe20002800000 */
[----:B------:R-:W-:Y:S01]  /*88c0*/  FMUL.FTZ R171, R171, UR21 ;  /* 0x00000015abab7c20 */ /* 0x000fe20008410000 */
[----:B------:R-:W-:-:S02]  /*88d0*/  FSEL R172, R172, RZ, P1 ;  /* 0x000000ffacac7208 */ /* 0x000fc40000800000 */
[----:B------:R-:W-:Y:S02]  /*88e0*/  FSEL R165, R165, RZ, P6 ;  /* 0x000000ffa5a57208 */ /* 0x000fe40003000000 */
[----:B------:R-:W-:Y:S02]  /*88f0*/  LOP3.LUT P6, RZ, R182, 0xff, RZ, 0xc0, !PT ;  /* 0x000000ffb6ff7812 */ /* 0x000fe400078cc0ff */
[----:B------:R-:W-:Y:S02]  /*8900*/  F2FP.BF16.F32.PACK_AB R165, R172, R165 ;  /* 0x000000a5aca5723e */ /* 0x000fe400000010ff */
[----:B------:R-:W-:-:S04]  /*8910*/  FSEL R164, R171, RZ, P6 ;  /* 0x000000ffaba47208 */ /* 0x000fc80003000000 */
[----:B------:R-:W-:Y:S01]  /*8920*/  F2FP.BF16.F32.PACK_AB R164, R169, R164 ;  /* 0x000000a4a9a4723e */ /* 0x000fe200000010ff */
[----:B------:R-:W-:Y:S06]  /*8930*/  BRA `(.L_x_1474) ;  /* 0x0000000400b87947 */ /* 0x000fec0003800000 */
.L_x_1476:
[----:B------:R-:W-:-:S04]  /*8940*/  UISETP.NE.U32.AND UP0, UPT, UR8, URZ, UPT ;  /* 0x000000ff0800728c */ /* 0x000fc8000bf05070 */
[----:B------:R-:W-:-:S09]  /*8950*/  UISETP.NE.AND.EX UP0, UPT, UR9, URZ, UPT, UP0 ;  /* 0x000000ff0900728c */ /* 0x000fd2000bf05300 */
[----:B------:R-:W-:Y:S05]  /*8960*/  BRA.U !UP0, `(.L_x_1478) ;  /* 0x0000000108d87547 */ /* 0x000fea000b800000 */
[--C-:B------:R-:W-:Y:S01]  /*8970*/  FFMA.FTZ R104, R208, UR23, R171.reuse ;  /* 0x00000017d0687c23 */ /* 0x100fe200080100ab */
[--C-:B------:R-:W-:Y:S01]  /*8980*/  FFMA.FTZ R106, R200, UR23, R171.reuse ;  /* 0x00000017c86a7c23 */ /* 0x100fe200080100ab */
[----:B------:R-:W-:Y:S01]  /*8990*/  ISETP.GE.U32.AND P1, PT, R182, RZ, PT ;  /* 0x000000ffb600720c */ /* 0x000fe20003f26070 */
[--C-:B------:R-:W-:Y:S01]  /*89a0*/  FFMA.FTZ R148, R202, UR23, R171.reuse ;  /* 0x00000017ca947c23 */ /* 0x100fe200080100ab */
[----:B------:R-:W-:Y:S01]  /*89b0*/  FADD.FTZ R104, R209, -R104 ;  /* 0x80000068d1687221 */ /* 0x000fe20000010000 */
[----:B------:R-:W-:Y:S01]  /*89c0*/  FADD.FTZ R105, R201, -R106 ;  /* 0x8000006ac9697221 */ /* 0x000fe20000010000 */
[----:B------:R-:W-:Y:S01]  /*89d0*/  ISETP.GE.U32.AND.EX P1, PT, R183, 0x1000000, PT, P1 ;  /* 0x01000000b700780c */ /* 0x000fe20003f26110 */
[----:B------:R-:W-:Y:S01]  /*89e0*/  FADD.FTZ R148, R203, -R148 ;  /* 0x80000094cb947221 */ /* 0x000fe20000010000 */
[----:B------:R-:W-:Y:S01]  /*89f0*/  FMUL.FTZ R107, R104, UR22 ;  /* 0x00000016686b7c20 */ /* 0x000fe20008410000 */
[--C-:B------:R-:W-:Y:S01]  /*8a00*/  FFMA.FTZ R104, R194, UR23, R171.reuse ;  /* 0x00000017c2687c23 */ /* 0x100fe200080100ab */
[----:B------:R-:W-:Y:S01]  /*8a10*/  FMUL.FTZ R105, R105, UR22 ;  /* 0x0000001669697c20 */ /* 0x000fe20008410000 */
[----:B------:R-:W-:Y:S01]  /*8a20*/  FMUL.FTZ R106, R148, UR22 ;  /* 0x00000016946a7c20 */ /* 0x000fe20008410000 */
[----:B------:R-:W-:Y:S01]  /*8a30*/  FMUL.FTZ R149, R107, UR21 ;  /* 0x000000156b957c20 */ /* 0x000fe20008410000 */
[----:B------:R-:W-:Y:S01]  /*8a40*/  FADD.FTZ R104, R195, -R104 ;  /* 0x80000068c3687221 */ /* 0x000fe20000010000 */
        /* <DEDUP_REMOVED lines=8> */
[----:B------:R-:W-:Y:S01]  /*8ad0*/  FSEL R150, R150, RZ, P5 ;  /* 0x000000ff96967208 */ /* 0x000fe20002800000 */
[--C-:B01----:R-:W-:Y:S01]  /*8ae0*/  FFMA.FTZ R164, R186, UR23, R171.reuse ;  /* 0x00000017baa47c23 */ /* 0x103fe200080100ab */
[----:B------:R-:W-:Y:S01]  /*8af0*/  FSEL R149, R149, RZ, P1 ;  /* 0x000000ff95957208 */ /* 0x000fe20000800000 */
[--C-:B------:R-:W-:Y:S01]  /*8b00*/  FFMA.FTZ R168, R192, UR23, R171.reuse ;  /* 0x00000017c0a87c23 */ /* 0x100fe200080100ab */
[----:B------:R-:W-:Y:S01]  /*8b10*/  FSEL R148, R148, RZ, P6 ;  /* 0x000000ff94947208 */ /* 0x000fe20003000000 */
[----:B------:R-:W-:Y:S01]  /*8b20*/  FADD.FTZ R151, R187, -R164 ;  /* 0x800000a4bb977221 */ /* 0x000fe20000010000 */
[----:B------:R-:W-:Y:S01]  /*8b30*/  F2FP.BF16.F32.PACK_AB R167, R167, R150 ;  /* 0x00000096a7a7723e */ /* 0x000fe200000010ff */
[--C-:B------:R-:W-:Y:S01]  /*8b40*/  FFMA.FTZ R150, R184, UR23, R171.reuse ;  /* 0x00000017b8967c23 */ /* 0x100fe200080100ab */
[----:B------:R-:W-:Y:S01]  /*8b50*/  F2FP.BF16.F32.PACK_AB R166, R149, R148 ;  /* 0x0000009495a6723e */ /* 0x000fe200000010ff */
[----:B------:R-:W-:Y:S01]  /*8b60*/  FFMA.FTZ R149, R15, UR23, R171 ;  /* 0x000000170f957c23 */ /* 0x000fe200080100ab */
[----:B------:R-:W-:Y:S01]  /*8b70*/  FADD.FTZ R168, R193, -R168 ;  /* 0x800000a8c1a87221 */ /* 0x000fe20000010000 */
[----:B------:R-:W-:Y:S01]  /*8b80*/  FADD.FTZ R150, R185, -R150 ;  /* 0x80000096b9967221 */ /* 0x000fe20000010000 */
[----:B------:R-:W-:Y:S01]  /*8b90*/  LOP3.LUT P6, RZ, R182, 0xff, RZ, 0xc0, !PT ;  /* 0x000000ffb6ff7812 */ /* 0x000fe200078cc0ff */
[----:B------:R-:W-:Y:S01]  /*8ba0*/  FADD.FTZ R149, R14, -R149 ;  /* 0x800000950e957221 */ /* 0x000fe20000010000 */
[----:B------:R-:W-:-:S02]  /*8bb0*/  LOP3.LUT P1, RZ, R182, 0xff00, RZ, 0xc0, !PT ;  /* 0x0000ff00b6ff7812 */ /* 0x000fc4000782c0ff */
[----:B------:R-:W-:Y:S01]  /*8bc0*/  LOP3.LUT P5, RZ, R182, 0xff0000, RZ, 0xc0, !PT ;  /* 0x00ff0000b6ff7812 */ /* 0x000fe200078ac0ff */
[----:B------:R-:W-:Y:S01]  /*8bd0*/  FMUL.FTZ R148, R149, UR22 ;  /* 0x0000001695947c20 */ /* 0x000fe20008410000 */
[----:B------:R-:W-:Y:S01]  /*8be0*/  FMUL.FTZ R149, R150, UR22 ;  /* 0x0000001696957c20 */ /* 0x000fe20008410000 */
[----:B------:R-:W-:Y:S01]  /*8bf0*/  FMUL.FTZ R150, R151, UR22 ;  /* 0x0000001697967c20 */ /* 0x000fe20008410000 */
[----:B------:R-:W-:Y:S01]  /*8c00*/  FMUL.FTZ R151, R168, UR22 ;  /* 0x00000016a8977c20 */ /* 0x000fe20008410000 */
[----:B------:R-:W-:Y:S01]  /*8c10*/  FMUL.FTZ R164, R148, UR21 ;  /* 0x0000001594a47c20 */ /* 0x000fe20008410000 */
[----:B------:R-:W-:Y:S01]  /*8c20*/  FMUL.FTZ R165, R149, UR21 ;  /* 0x0000001595a57c20 */ /* 0x000fe20008410000 */
[----:B------:R-:W-:Y:S01]  /*8c30*/  FMUL.FTZ R168, R150, UR21 ;  /* 0x0000001596a87c20 */ /* 0x000fe20008410000 */
[----:B------:R-:W-:Y:S02]  /*8c40*/  FMUL.FTZ R169, R151, UR21 ;  /* 0x0000001597a97c20 */ /* 0x000fe40008410000 */
[----:B------:R-:W-:-:S02]  /*8c50*/  FSEL R164, R164, RZ, P6 ;  /* 0x000000ffa4a47208 */ /* 0x000fc40003000000 */
[----:B------:R-:W-:Y:S02]  /*8c60*/  LOP3.LUT P6, RZ, R182, 0xff000000, RZ, 0xc0, !PT ;  /* 0xff000000b6ff7812 */ /* 0x000fe400078cc0ff */
[----:B------:R-:W-:Y:S02]  /*8c70*/  FSEL R168, R168, RZ, P5 ;  /* 0x000000ffa8a87208 */ /* 0x000fe40002800000 */
[----:B------:R-:W-:Y:S02]  /*8c80*/  FSEL R171, R169, RZ, P6 ;  /* 0x000000ffa9ab7208 */ /* 0x000fe40003000000 */
[----:B------:R-:W-:Y:S02]  /*8c90*/  FSEL R169, R165, RZ, P1 ;  /* 0x000000ffa5a97208 */ /* 0x000fe40000800000 */
[----:B------:R-:W-:Y:S02]  /*8ca0*/  F2FP.BF16.F32.PACK_AB R165, R171, R168 ;  /* 0x000000a8aba5723e */ /* 0x000fe400000010ff */
[----:B------:R-:W-:Y:S01]  /*8cb0*/  F2FP.BF16.F32.PACK_AB R164, R169, R164 ;  /* 0x000000a4a9a4723e */ /* 0x000fe200000010ff */
[----:B------:R-:W-:Y:S06]  /*8cc0*/  BRA `(.L_x_1474) ;  /* 0x0000000000d47947 */ /* 0x000fec0003800000 */
.L_x_1478:
[--C-:B01----:R-:W-:Y:S01]  /*8cd0*/  FFMA.FTZ R164, R202, UR23, R171.reuse ;  /* 0x00000017caa47c23 */ /* 0x103fe200080100ab */
[--C-:B------:R-:W-:Y:S01]  /*8ce0*/  FFMA.FTZ R168, R208, UR23, R171.reuse ;  /* 0x00000017d0a87c23 */ /* 0x100fe200080100ab */
[--C-:B------:R-:W-:Y:S01]  /*8cf0*/  FFMA.FTZ R166, R200, UR23, R171.reuse ;  /* 0x00000017c8a67c23 */ /* 0x100fe200080100ab */
[----:B------:R-:W-:Y:S01]  /*8d00*/  ISETP.GE.U32.AND P1, PT, R182, RZ, PT ;  /* 0x000000ffb600720c */ /* 0x000fe20003f26070 */
[----:B------:R-:W-:Y:S01]  /*8d10*/  FADD.FTZ R165, R203, -R164 ;  /* 0x800000a4cba57221 */ /* 0x000fe20000010000 */
[--C-:B------:R-:W-:Y:S01]  /*8d20*/  FFMA.FTZ R164, R194, UR23, R171.reuse ;  /* 0x00000017c2a47c23 */ /* 0x100fe200080100ab */
[----:B------:R-:W-:Y:S01]  /*8d30*/  FADD.FTZ R168, R209, -R168 ;  /* 0x800000a8d1a87221 */ /* 0x000fe20000010000 */
[----:B------:R-:W-:Y:S01]  /*8d40*/  FADD.FTZ R166, R201, -R166 ;  /* 0x800000a6c9a67221 */ /* 0x000fe20000010000 */
[----:B------:R-:W-:Y:S01]  /*8d50*/  FMUL.FTZ R165, R165, UR22 ;  /* 0x00000016a5a57c20 */ /* 0x000fe20008410000 */
[----:B------:R-:W-:Y:S01]  /*8d60*/  FADD.FTZ R164, R195, -R164 ;  /* 0x800000a4c3a47221 */ /* 0x000fe20000010000 */
[----:B------:R-:W-:Y:S01]  /*8d70*/  FMUL.FTZ R168, R168, UR22 ;  /* 0x00000016a8a87c20 */ /* 0x000fe20008410000 */
[----:B------:R-:W-:Y:S01]  /*8d80*/  LOP3.LUT P5, RZ, R183, 0xff0000, RZ, 0xc0, !PT ;  /* 0x00ff0000b7ff7812 */ /* 0x000fe200078ac0ff */
[----:B------:R-:W-:Y:S01]  /*8d90*/  FMUL.FTZ R165, R165, UR21 ;  /* 0x00000015a5a57c20 */ /* 0x000fe20008410000 */
[----:B------:R-:W-:Y:S01]  /*8da0*/  FMUL.FTZ R164, R164, UR22 ;  /* 0x00000016a4a47c20 */ /* 0x000fe20008410000 */
[----:B------:R-:W-:Y:S01]  /*8db0*/  FMUL.FTZ R166, R166, UR22 ;  /* 0x00000016a6a67c20 */ /* 0x000fe20008410000 */
[----:B------:R-:W-:Y:S01]  /*8dc0*/  FMUL.FTZ R168, R168, UR21 ;  /* 0x00000015a8a87c20 */ /* 0x000fe20008410000 */
[----:B------:R-:W-:Y:S01]  /*8dd0*/  ISETP.GE.U32.AND.EX P1, PT, R183, 0x1000000, PT, P1 ;  /* 0x01000000b700780c */ /* 0x000fe20003f26110 */
[----:B------:R-:W-:Y:S01]  /*8de0*/  FMUL.FTZ R164, R164, UR21 ;  /* 0x00000015a4a47c20 */ /* 0x000fe20008410000 */
[----:B------:R-:W-:Y:S01]  /*8df0*/  FMUL.FTZ R166, R166, UR21 ;  /* 0x00000015a6a67c20 */ /* 0x000fe20008410000 */
[----:B------:R-:W-:Y:S01]  /*8e00*/  FSEL R167, R165, RZ, P5 ;  /* 0x000000ffa5a77208 */ /* 0x000fe20002800000 */
[----:B------:R-:W-:Y:S01]  /*8e10*/  FFMA.FTZ R172, R192, UR23, R171 ;  /* 0x00000017c0ac7c23 */ /* 0x000fe200080100ab */
[----:B------:R-:W-:-:S02]  /*8e20*/  LOP3.LUT P6, RZ, R183, 0xff, RZ, 0xc0, !PT ;  /* 0x000000ffb7ff7812 */ /* 0x000fc400078cc0ff */
[----:B------:R-:W-:Y:S01]  /*8e30*/  LOP3.LUT P5, RZ, R183, 0xff00, RZ, 0xc0, !PT ;  /* 0x0000ff00b7ff7812 */ /* 0x000fe200078ac0ff */
        /* <DEDUP_REMOVED lines=23> */
[----:B------:R-:W-:Y:S02]  /*8fb0*/  FSEL R165, R168, RZ, P6 ;  /* 0x000000ffa8a57208 */ /* 0x000fe40003000000 */
[----:B------:R-:W-:Y:S02]  /*8fc0*/  LOP3.LUT P6, RZ, R182, 0xff, RZ, 0xc0, !PT ;  /* 0x000000ffb6ff7812 */ /* 0x000fe400078cc0ff */
[----:B------:R-:W-:Y:S02]  /*8fd0*/  FSEL R169, R164, RZ, P5 ;  /* 0x000000ffa4a97208 */ /* 0x000fe40002800000 */
[----:B------:R-:W-:Y:S02]  /*8fe0*/  FSEL R172, R172, RZ, P1 ;  /* 0x000000ffacac7208 */ /* 0x000fe40000800000 */
[----:B------:R-:W-:Y:S02]  /*8ff0*/  FSEL R164, R171, RZ, P6 ;  /* 0x000000ffaba47208 */ /* 0x000fe40003000000 */
[----:B------:R-:W-:-:S02]  /*9000*/  F2FP.BF16.F32.PACK_AB R165, R172, R165 ;  /* 0x000000a5aca5723e */ /* 0x000fc400000010ff */
[----:B------:R-:W-:-:S07]  /*9010*/  F2FP.BF16.F32.PACK_AB R164, R169, R164 ;  /* 0x000000a4a9a4723e */ /* 0x000fce00000010ff */
.L_x_1474:
[----:B------:R-:W0:Y:S01]  /*9020*/  @UP0 LDCU.64 UR4, c[0x0][0x478] ;  /* 0x00008f00ff0407ac */ /* 0x000e220008000a00 */
[----:B------:R-:W-:Y:S02]  /*9030*/  PLOP3.LUT P1, PT, PT, PT, UP0, 0x80, 0x8 ;  /* 0x000000000008781c */ /* 0x000fe40003f2f008 */
[----:B------:R-:W-:Y:S02]  /*9040*/  PLOP3.LUT P5, PT, PT, PT, UP0, 0x80, 0x8 ;  /* 0x000000000008781c */ /* 0x000fe40003faf008 */
[----:B------:R-:W-:Y:S02]  /*9050*/  PLOP3.LUT P6, PT, PT, PT, UP0, 0x80, 0x8 ;  /* 0x000000000008781c */ /* 0x000fe40003fcf008 */
[----:B------:R-:W-:-:S07]  /*9060*/  MOV R169, 0x20 ;  /* 0x0000002000a97802 */ /* 0x000fce0000000f00 */
[----:B0-----:R-:W-:-:S05]  /*9070*/  @P1 IMAD.WIDE.U32 R168, R2, R169, UR4 ;  /* 0x0000000402a81e25 */ /* 0x001fca000f8e00a9 */
[----:B------:R-:W-:Y:S04]  /*9080*/  @P5 STG.E.128 desc[UR10][R168.64], R148 ;  /* 0x00000094a8005986 */ /* 0x000fe8000c101d0a */
[----:B------:R0:W-:Y:S02]  /*9090*/  @P6 STG.E.128 desc[UR10][R168.64+0x10], R104 ;  /* 0x00001068a8006986 */ /* 0x0001e4000c101d0a */
[----:B0-----:R-:W0:Y:S02]  /*90a0*/  LDC.64 R168, c[0x0][0x468] ;  /* 0x00011a00ffa87b82 */ /* 0x001e240000000a00 */
[----:B0-----:R-:W-:-:S05]  /*90b0*/  IMAD.WIDE.U32 R168, R2, 0x10, R168 ;  /* 0x0000001002a87825 */ /* 0x001fca00078e00a8 */
[----:B------:R0:W-:Y:S02]  /*90c0*/  STG.E.128 desc[UR10][R168.64], R164 ;  /* 0x000000a4a8007986 */ /* 0x0001e4000c101d0a */
[----:B0-----:R-:W0:Y:S02]  /*90d0*/  @P0 LDC.64 R164, c[0x0][0x470] ;  /* 0x00011c00ffa40b82 */ /* 0x001e240000000a00 */
[----:B0-----:R-:W-:-:S05]  /*90e0*/  @P0 IMAD.WIDE.U32 R164, R2, 0x10, R164 ;  /* 0x0000001002a40825 */ /* 0x001fca00078e00a4 */
[----:B------:R2:W-:Y:S02]  /*90f0*/  @P0 STG.E.128 desc[UR10][R164.64], R136 ;  /* 0x00000088a4000986 */ /* 0x0005e4000c101d0a */
.L_x_1470:
[----:B------:R-:W-:Y:S05]  /*9100*/  BSYNC.RECONVERGENT B0 ;  /* 0x0000000000007941 */ /* 0x000fea0003800200 */
.L_x_1469:
[----:B------:R-:W-:Y:S01]  /*9110*/  UPLOP3.LUT UP1, UPT, UPT, UPT, UP1, 0x40, 0x4 ;  /* 0x000000000004789c */ /* 0x000fe20003f2e810 */
[----:B------:R-:W-:Y:S10]  /*9120*/  BRA.U !UP3, `(.L_x_1479) ;  /* 0xffffff790b447547 */ /* 0x000ff4000b83ffff */
.L_x_1440:
[----:B------:R-:W3:Y:S01]  /*9130*/  S2UR UR4, SR_CTAID.X ;  /* 0x00000000000479c3 */ /* 0x000ee20000002500 */
[----:B------:R-:W-:Y:S01]  /*9140*/  BSSY.RECONVERGENT B0, `(.L_x_1480) ;  /* 0x0000016000007945 */ /* 0x000fe20003800200 */
[----:B---3--:R-:W-:-:S06]  /*9150*/  UIMAD UR4, UR4, UR6, URZ ;  /* 0x00000006040472a4 */ /* 0x008fcc000f8e02ff */
[----:B------:R-:W-:-:S04]  /*9160*/  MOV R11, UR4 ;  /* 0x00000004000b7c02 */ /* 0x000fc80008000f00 */
        /* <DEDUP_REMOVED lines=19> */
.L_x_1481:
[----:B------:R-:W-:Y:S05]  /*92a0*/  BSYNC.RECONVERGENT B0 ;  /* 0x0000000000007941 */ /* 0x000fea0003800200 */
.L_x_1480:
        /* <DEDUP_REMOVED lines=19> */
.L_x_1483:
[----:B------:R-:W-:Y:S05]  /*93e0*/  BSYNC.RECONVERGENT B0 ;  /* 0x0000000000007941 */ /* 0x000fea0003800200 */
.L_x_1482:
        /* <DEDUP_REMOVED lines=18> */
.L_x_1484:
        /* <DEDUP_REMOVED lines=15> */
.L_x_3824:


//--------------------- .text._ZN10layer_norm31ln_parallel_residual_bwd_kernelINS_13Kernel_traitsIf13__nv_bfloat16fS2_fjLj3072ELj1ELj1ELj4ELj16ENS_18Kernel_traits_baseILj3072EfS2_fS2_fjLj128EEEEELb1ELb0ELb1EEEvNS_9BwdParamsE --------------------------
	.section	.text._ZN10layer_norm31ln_parallel_residual_bwd_kernelINS_13Kernel_traitsIf13__nv_bfloat16fS2_fjLj3072ELj1ELj1ELj4ELj16ENS_18Kernel_traits_baseILj3072EfS2_fS2_fjLj128EEEEELb1ELb0ELb1EEEvNS_9BwdParamsE,"ax",@progbits
	.align	128
        .global         _ZN10layer_norm31ln_parallel_residual_bwd_kernelINS_13Kernel_traitsIf13__nv_bfloat16fS2_fjLj3072ELj1ELj1ELj4ELj16ENS_18Kernel_traits_baseILj3072EfS2_fS2_fjLj128EEEEELb1ELb0ELb1EEEvNS_9BwdParamsE
        .type           _ZN10layer_norm31ln_parallel_residual_bwd_kernelINS_13Kernel_traitsIf13__nv_bfloat16fS2_fjLj3072ELj1ELj1ELj4ELj16ENS_18Kernel_traits_baseILj3072EfS2_fS2_fjLj128EEEEELb1ELb0ELb1EEEvNS_9BwdParamsE,@function
        .size           _ZN10layer_norm31ln_parallel_residual_bwd_kernelINS_13Kernel_traitsIf13__nv_bfloat16fS2_fjLj3072ELj1ELj1ELj4ELj16ENS_18Kernel_traits_baseILj3072EfS2_fS2_fjLj128EEEEELb1ELb0ELb1EEEvNS_9BwdParamsE,(.L_x_3825 - _ZN10layer_norm31ln_parallel_residual_bwd_kernelINS_13Kernel_traitsIf13__nv_bfloat16fS2_fjLj3072ELj1ELj1ELj4ELj16ENS_18Kernel_traits_baseILj3072EfS2_fS2_fjLj128EEEEELb1ELb0ELb1EEEvNS_9BwdParamsE)
        .other          _ZN10layer_norm31ln_parallel_residual_bwd_kernelINS_13Kernel_traitsIf13__nv_bfloat16fS2_fjLj3072ELj1ELj1ELj4ELj16ENS_18Kernel_traits_baseILj3072EfS2_fS2_fjLj128EEEEELb1ELb0ELb1EEEvNS_9BwdParamsE,@"STO_CUDA_ENTRY STV_DEFAULT"
_ZN10layer_norm31ln_parallel_residual_bwd_kernelINS_13Kernel_traitsIf13__nv_bfloat16fS2_fjLj3072ELj1ELj1ELj4ELj16ENS_18Kernel_traits_baseILj3072EfS2_fS2_fjLj128EEEEELb1ELb0ELb1EEEvNS_9BwdParamsE:
.text._ZN10layer_norm31ln_parallel_residual_bwd_kernelINS_13Kernel_traitsIf13__nv_bfloat16fS2_fjLj3072ELj1ELj1ELj4ELj16ENS_18Kernel_traits_baseILj3072EfS2_fS2_fjLj128EEEEELb1ELb0ELb1EEEvNS_9BwdParamsE:
        /* <DEDUP_REMOVED lines=56> */
[----:B------:R1:W-:Y:S01]  /*0380*/  STL [R1+0x34], RZ ;  /* 0x000034ff01007387 */ /* 0x0003e20000100800 */
[----:B------:R-:W2:Y:S08]  /*0390*/  LDC.64 R2, c[0x0][0x3d0] ;  /* 0x0000f400ff027b82 */ /* 0x000eb00000000a00 */
[----:B------:R-:W3:Y:S01]  /*03a0*/  LDC.64 R4, c[0x0][0x3d8] ;  /* 0x0000f600ff047b82 */ /* 0x000ee20000000a00 */
[----:B------:R1:W-:Y:S01]  /*03b0*/  STL [R1+0x30], RZ ;  /* 0x000030ff01007387 */ /* 0x0003e20000100800 */
[----:B------:R-:W-:Y:S01]  /*03c0*/  HFMA2 R252, -RZ, RZ, 0, 0 ;  /* 0x00000000fffc7431 */ /* 0x000fe200000001ff */
[----:B------:R-:W-:-:S02]  /*03d0*/  UPLOP3.LUT UP1, UPT, UPT, UPT, UPT, 0x40, 0x4 ;  /* 0x000000000004789c */ /* 0x000fc40003f2e870 */
[----:B------:R1:W-:Y:S01]  /*03e0*/  STL [R1+0x2c], RZ ;  /* 0x00002cff01007387 */ /* 0x0003e20000100800 */
[----:B------:R-:W-:Y:S01]  /*03f0*/  HFMA2 R209, -RZ, RZ, 0, 0 ;  /* 0x00000000ffd17431 */ /* 0x000fe200000001ff */
[----:B------:R-:W-:Y:S02]  /*0400*/  MOV R207, UR4 ;  /* 0x0000000400cf7c02 */ /* 0x000fe40008000f00 */
[----:B------:R-:W-:Y:S01]  /*0410*/  CS2R R250, SRZ ;  /* 0x0000000000fa7805 */ /* 0x000fe2000001ff00 */
[----:B------:R1:W-:Y:S01]  /*0420*/  STL [R1+0x28], RZ ;  /* 0x000028ff01007387 */ /* 0x0003e20000100800 */
[----:B------:R-:W-:Y:S02]  /*0430*/  CS2R R244, SRZ ;  /* 0x0000000000f47805 */ /* 0x000fe4000001ff00 */
[----:B------:R-:W-:Y:S02]  /*0440*/  CS2R R242, SRZ ;  /* 0x0000000000f27805 */ /* 0x000fe4000001ff00 */
[----:B------:R-:W-:Y:S01]  /*0450*/  CS2R R240, SRZ ;  /* 0x0000000000f07805 */ /* 0x000fe2000001ff00 */
[----:B------:R1:W-:Y:S01]  /*0460*/  STL [R1+0x24], RZ ;  /* 0x000024ff01007387 */ /* 0x0003e20000100800 */
[----:B------:R-:W-:-:S02]  /*0470*/  CS2R R190, SRZ ;  /* 0x0000000000be7805 */ /* 0x000fc4000001ff00 */
[----:B------:R-:W-:Y:S01]  /*0480*/  CS2R R194, SRZ ;  /* 0x0000000000c27805 */ /* 0x000fe2000001ff00 */
[C---:B--2---:R-:W-:Y:S01]  /*0490*/  IMAD.WIDE.U32 R2, R150.reuse, 0x20, R2 ;  /* 0x0000002096027825 */ /* 0x044fe200078e0002 */
[----:B------:R1:W-:Y:S01]  /*04a0*/  STL [R1+0x20], RZ ;  /* 0x000020ff01007387 */ /* 0x0003e20000100800 */
[----:B------:R-:W-:Y:S02]  /*04b0*/  CS2R R198, SRZ ;  /* 0x0000000000c67805 */ /* 0x000fe4000001ff00 */
[----:B------:R-:W-:Y:S02]  /*04c0*/  CS2R R202, SRZ ;  /* 0x0000000000ca7805 */ /* 0x000fe4000001ff00 */
[----:B------:R-:W-:Y:S01]  /*04d0*/  CS2R R248, SRZ ;  /* 0x0000000000f87805 */ /* 0x000fe2000001ff00 */
[----:B------:R1:W-:Y:S01]  /*04e0*/  STL [R1+0x1c], RZ ;  /* 0x00001cff01007387 */ /* 0x0003e20000100800 */
[----:B------:R-:W-:Y:S02]  /*04f0*/  CS2R R246, SRZ ;  /* 0x0000000000f67805 */ /* 0x000fe4000001ff00 */
[----:B------:R-:W-:Y:S01]  /*0500*/  MOV R239, RZ ;  /* 0x000000ff00ef7202 */ /* 0x000fe20000000f00 */
[----:B---3--:R-:W-:Y:S01]  /*0510*/  IMAD.WIDE.U32 R4, R150, 0x20, R4 ;  /* 0x0000002096047825 */ /* 0x008fe200078e0004 */
[----:B------:R1:W-:Y:S01]  /*0520*/  STL [R1+0x18], RZ ;  /* 0x000018ff01007387 */ /* 0x0003e20000100800 */
[----:B------:R-:W-:-:S02]  /*0530*/  CS2R R188, SRZ ;  /* 0x0000000000bc7805 */ /* 0x000fc4000001ff00 */
[----:B------:R-:W-:Y:S02]  /*0540*/  CS2R R186, SRZ ;  /* 0x0000000000ba7805 */ /* 0x000fe4000001ff00 */
[----:B------:R-:W-:Y:S01]  /*0550*/  CS2R R178, SRZ ;  /* 0x0000000000b27805 */ /* 0x000fe2000001ff00 */
[----:B------:R1:W-:Y:S01]  /*0560*/  STL [R1+0x14], RZ ;  /* 0x000014ff01007387 */ /* 0x0003e20000100800 */
[----:B------:R-:W-:Y:S02]  /*0570*/  CS2R R176, SRZ ;  /* 0x0000000000b07805 */ /* 0x000fe4000001ff00 */
[----:B------:R-:W-:Y:S02]  /*0580*/  CS2R R174, SRZ ;  /* 0x0000000000ae7805 */ /* 0x000fe4000001ff00 */
[----:B------:R-:W-:Y:S01]  /*0590*/  CS2R R172, SRZ ;  /* 0x0000000000ac7805 */ /* 0x000fe2000001ff00 */
        /* <DEDUP_REMOVED lines=16> */
[----:B------:R1:W-:Y:S01]  /*06a0*/  STL [R1], RZ ;  /* 0x000000ff01007387 */ /* 0x0003e20000100800 */
[----:B------:R-:W-:Y:S01]  /*06b0*/  HFMA2 R0, -RZ, RZ, 0, 0 ;  /* 0x00000000ff007431 */ /* 0x000fe200000001ff */
[----:B------:R-:W-:-:S02]  /*06c0*/  CS2R R200, SRZ ;  /* 0x0000000000c87805 */ /* 0x000fc4000001ff00 */
[----:B------:R-:W-:Y:S01]  /*06d0*/  MOV R204, RZ ;  /* 0x000000ff00cc7202 */ /* 0x000fe20000000f00 */
[----:B0-----:R-:W5:Y:S01]  /*06e0*/  LDG.E.128 R76, desc[UR10][R2.64] ;  /* 0x0000000a024c7981 */ /* 0x001f62000c1e1d00 */
        /* <DEDUP_REMOVED lines=9> */
[----:B------:R-:W-:Y:S01]  /*0780*/  MOV R206, RZ ;  /* 0x000000ff00ce7202 */ /* 0x000fe20000000f00 */
[----:B------:R-:W0:Y:S01]  /*0790*/  LDCU UR6, c[0x0][0x408] ;  /* 0x00008100ff0677ac */ /* 0x000e220008000800 */
[----:B------:R-:W5:Y:S01]  /*07a0*/  LDG.E.128 R64, desc[UR10][R2.64+0x1010] ;  /* 0x0010100a02407981 */ /* 0x000f62000c1e1d00 */
[----:B------:R-:W2:Y:S03]  /*07b0*/  LDCU UR14, c[0x0][0x388] ;  /* 0x00007100ff0e77ac */ /* 0x000ea60008000800 */
[----:B------:R-:W5:Y:S01]  /*07c0*/  LDG.E.128 R60, desc[UR10][R2.64+0x2000] ;  /* 0x0020000a023c7981 */ /* 0x000f62000c1e1d00 */
[----:B------:R-:W3:Y:S03]  /*07d0*/  LDCU.U8 UR7, c[0x0][0x410] ;  /* 0x00008200ff0777ac */ /* 0x000ee60008000000 */
[----:B------:R4:W5:Y:S01]  /*07e0*/  LDG.E.128 R56, desc[UR10][R2.64+0x2010] ;  /* 0x0020100a02387981 */ /* 0x000962000c1e1d00 */
[----:B------:R-:W0:Y:S03]  /*07f0*/  LDCU UR15, c[0x0][0x400] ;  /* 0x00008000ff0f77ac */ /* 0x000e260008000800 */
[----:B------:R-:W5:Y:S01]  /*0800*/  LDG.E.128 R52, desc[UR10][R4.64] ;  /* 0x0000000a04347981 */ /* 0x000f62000c1e1d00 */
[----:B------:R-:W0:Y:S03]  /*0810*/  LDCU.64 UR8, c[0x0][0x478] ;  /* 0x00008f00ff0877ac */ /* 0x000e260008000a00 */
[----:B------:R-:W5:Y:S01]  /*0820*/  LDG.E.128 R48, desc[UR10][R4.64+0x10] ;  /* 0x0000100a04307981 */ /* 0x000f62000c1e1d00 */
[----:B----4-:R-:W-:Y:S01]  /*0830*/  CS2R R2, SRZ ;  /* 0x0000000000027805 */ /* 0x010fe2000001ff00 */
[----:B------:R-:W4:Y:S02]  /*0840*/  LDCU.64 UR12, c[0x0][0x438] ;  /* 0x00008700ff0c77ac */ /* 0x000f240008000a00 */
[----:B------:R-:W5:Y:S01]  /*0850*/  LDG.E.128 R44, desc[UR10][R4.64+0x1000] ;  /* 0x0010000a042c7981 */ /* 0x000f62000c1e1d00 */
[----:B------:R-:W0:Y:S03]  /*0860*/  LDCU.64 UR16, c[0x0][0x470] ;  /* 0x00008e00ff1077ac */ /* 0x000e260008000a00 */
[----:B------:R-:W5:Y:S04]  /*0870*/  LDG.E.128 R40, desc[UR10][R4.64+0x1010] ;  /* 0x0010100a04287981 */ /* 0x000f68000c1e1d00 */
[----:B------:R-:W5:Y:S04]  /*0880*/  LDG.E.128 R36, desc[UR10][R4.64+0x2000] ;  /* 0x0020000a04247981 */ /* 0x000f68000c1e1d00 */
[----:B------:R1:W5:Y:S02]  /*0890*/  LDG.E.128 R32, desc[UR10][R4.64+0x2010] ;  /* 0x0020100a04207981 */ /* 0x000364000c1e1d00 */
[----:B01234-:R-:W-:-:S07]  /*08a0*/  CS2R R4, SRZ ;  /* 0x0000000000047805 */ /* 0x01ffce000001ff00 */
.L_x_1512:
[----:B0-----:R-:W0:Y:S01]  /*08b0*/  LDC.64 R152, c[0x0][0x430] ;  /* 0x00010c00ff987b82 */ /* 0x001e220000000a00 */
[----:B------:R-:W-:Y:S01]  /*08c0*/  IMAD R116, R207, UR14, RZ ;  /* 0x0000000ecf747c24 */ /* 0x000fe2000f8e02ff */
[----:B------:R-:W2:Y:S04]  /*08d0*/  LDL.LU R218, [R1] ;  /* 0x0000000001da7983 */ /* 0x000ea80000300800 */
[----:B------:R-:W-:Y:S01]  /*08e0*/  SHF.R.S32.HI R117, RZ, 0x1f, R116 ;  /* 0x0000001fff757819 */ /* 0x000fe20000011474 */
[----:B------:R-:W3:Y:S01]  /*08f0*/  LDL.LU R217, [R1+0x4] ;  /* 0x0000040001d97983 */ /* 0x000ee20000300800 */
[----:B------:R-:W1:Y:S02]  /*0900*/  LDC.64 R236, c[0x0][0x3c0] ;  /* 0x0000f000ffec7b82 */ /* 0x000e640000000a00 */
[----:B------:R-:W-:Y:S01]  /*0910*/  LEA.HI R117, R117, R116, RZ, 0x3 ;  /* 0x0000007475757211 */ /* 0x000fe200078f18ff */
[----:B------:R-:W4:Y:S03]  /*0920*/  LDL.LU R222, [R1+0x8] ;  /* 0x0000080001de7983 */ /* 0x000f260000300800 */
[----:B------:R-:W-:Y:S01]  /*0930*/  LEA.HI.SX32 R205, R117, R150, 0x1d ;  /* 0x0000009675cd7211 */ /* 0x000fe200078feaff */
[----:B------:R-:W4:Y:S01]  /*0940*/  LDL.LU R224, [R1+0xc] ;  /* 0x00000c0001e07983 */ /* 0x000f220000300800 */
[----:B------:R-:W1:Y:S02]  /*0950*/  LDC.64 R160, c[0x0][0x3a8] ;  /* 0x0000ea00ffa07b82 */ /* 0x000e640000000a00 */
[----:B------:R-:W-:-:S05]  /*0960*/  IADD3 R216, PT, PT, R205, 0x80, RZ ;  /* 0x00000080cdd87810 */ /* 0x000fca0007ffe0ff */
[C---:B0-----:R-:W-:Y:S01]  /*0970*/  IMAD.WIDE.U32 R120, R216.reuse, 0x10, R152 ;  /* 0x00000010d8787825 */ /* 0x041fe200078e0098 */
[----:B------:R-:W0:Y:S05]  /*0980*/  LDC.64 R126, c[0x0][0x3c8] ;  /* 0x0000f200ff7e7b82 */ /* 0x000e2a0000000a00 */
[----:B------:R-:W2:Y:S01]  /*0990*/  LDG.E.128 R120, desc[UR10][R120.64] ;  /* 0x0000000a78787981 */ /* 0x000ea2000c1e1d00 */
[----:B-1----:R-:W-:Y:S02]  /*09a0*/  IMAD.WIDE R236, R207, 0x4, R236 ;  /* 0x00000004cfec7825 */ /* 0x002fe400078e02ec */
[----:B------:R-:W1:Y:S04]  /*09b0*/  LDC.64 R156, c[0x0][0x428] ;  /* 0x00010a00ff9c7b82 */ /* 0x000e680000000a00 */
[----:B------:R-:W3:Y:S01]  /*09c0*/  LDG.E R236, desc[UR10][R236.64] ;  /* 0x0000000aecec7981 */ /* 0x000ee2000c1e1900 */
[----:B------:R-:W-:-:S05]  /*09d0*/  IMAD.WIDE.U32 R128, R216, 0x20, R160 ;  /* 0x00000020d8807825 */ /* 0x000fca00078e00a0 */
[----:B------:R-:W4:Y:S01]  /*09e0*/  LDG.E.128 R116, desc[UR10][R128.64] ;  /* 0x0000000a80747981 */ /* 0x000f22000c1e1d00 */
[----:B------:R-:W-:Y:S02]  /*09f0*/  ISETP.NE.U32.AND P0, PT, RZ, UR16, PT ;  /* 0x00000010ff007c0c */ /* 0x000fe4000bf05070 */
[----:B------:R-:W-:Y:S01]  /*0a00*/  ISETP.NE.U32.AND P1, PT, RZ, UR12, PT ;  /* 0x0000000cff007c0c */ /* 0x000fe2000bf25070 */
[----:B0-----:R-:W-:Y:S01]  /*0a10*/  IMAD.WIDE R126, R207, 0x4, R126 ;  /* 0x00000004cf7e7825 */ /* 0x001fe200078e027e */
[----:B------:R-:W-:Y:S02]  /*0a20*/  ISETP.NE.AND.EX P0, PT, RZ, UR17, PT, P0 ;  /* 0x00000011ff007c0c */ /* 0x000fe4000bf05300 */
[----:B------:R-:W-:Y:S02]  /*0a30*/  ISETP.NE.AND.EX P1, PT, RZ, UR13, PT, P1 ;  /* 0x0000000dff007c0c */ /* 0x000fe4000bf25310 */
[----:B------:R-:W4:Y:S01]  /*0a40*/  LDG.E R208, desc[UR10][R126.64] ;  /* 0x0000000a7ed07981 */ /* 0x000f22000c1e1900 */
[----:B-1----:R-:W-:-:S03]  /*0a50*/  IMAD.WIDE.U32 R124, R216, 0x10, R156 ;  /* 0x00000010d87c7825 */ /* 0x002fc600078e009c */
[----:B------:R-:W4:Y:S05]  /*0a60*/  LDG.E.128 R128, desc[UR10][R128.64+0x10] ;  /* 0x0000100a80807981 */ /* 0x000f2a000c1e1d00 */
[----:B------:R-:W0:Y:S01]  /*0a70*/  @P0 LDC.64 R162, c[0x0][0x3b8] ;  /* 0x0000ee00ffa20b82 */ /* 0x000e220000000a00 */
[----:B------:R-:W4:Y:S07]  /*0a80*/  LDG.E.128 R124, desc[UR10][R124.64] ;  /* 0x0000000a7c7c7981 */ /* 0x000f2e000c1e1d00 */
[----:B------:R-:W1:Y:S08]  /*0a90*/  @P1 LDC.64 R212, c[0x0][0x438] ;  /* 0x00010e00ffd41b82 */ /* 0x000e700000000a00 */
[----:B------:R-:W1:Y:S08]  /*0aa0*/  @P1 LDC.64 R210, c[0x0][0x438] ;  /* 0x00010e00ffd21b82 */ /* 0x000e700000000a00 */
[----:B------:R-:W1:Y:S01]  /*0ab0*/  @P1 LDC.64 R214, c[0x0][0x438] ;  /* 0x00010e00ffd61b82 */ /* 0x000e620000000a00 */
[C---:B0-----:R-:W-:Y:S01]  /*0ac0*/  @P0 IMAD.WIDE.U32 R162, R205.reuse, 0x8, R162 ;  /* 0x00000008cda20825 */ /* 0x041fe200078e00a2 */
[----:B------:R-:W-:-:S04]  /*0ad0*/  IADD3 R219, PT, PT, R205, 0x100, RZ ;  /* 0x00000100cddb7810 */ /* 0x000fc80007ffe0ff */
[----:B-----5:R1:W5:Y:S01]  /*0ae0*/  @P0 LDG.E.64 R184, desc[UR10][R162.64] ;  /* 0x0000000aa2b80981 */ /* 0x020362000c1e1b00 */
[----:B------:R-:W-:Y:S01]  /*0af0*/  ISETP.NE.AND P3, PT, RZ, UR7, PT ;  /* 0x00000007ff007c0c */ /* 0x000fe2000bf65270 */
[C---:B------:R-:W-:Y:S01]  /*0b00*/  IMAD.WIDE.U32 R136, R205.reuse, 0x10, R152 ;  /* 0x00000010cd887825 */ /* 0x040fe200078e0098 */
[----:B------:R-:W0:Y:S03]  /*0b10*/  @P0 LDC.64 R148, c[0x0][0x3b8] ;  /* 0x0000ee00ff940b82 */ /* 0x000e260000000a00 */
[C---:B------:R-:W-:Y:S02]  /*0b20*/  IMAD.WIDE.U32 R144, R205.reuse, 0x20, R160 ;  /* 0x00000020cd907825 */ /* 0x040fe400078e00a0 */
[----:B------:R-:W4:Y:S02]  /*0b30*/  LDG.E.128 R136, desc[UR10][R136.64] ;  /* 0x0000000a88887981 */ /* 0x000f24000c1e1d00 */
[----:B-1----:R-:W-:Y:S01]  /*0b40*/  @P1 IMAD.WIDE.U32 R162, R216, 0x20, R212 ;  /* 0x00000020d8a21825 */ /* 0x002fe200078e00d4 */
[----:B------:R-:W1:Y:S01]  /*0b50*/  @P0 LDC.64 R150, c[0x0][0x3b8] ;  /* 0x0000ee00ff960b82 */ /* 0x000e620000000a00 */
[----:B------:R-:W4:Y:S04]  /*0b60*/  LDG.E.128 R132, desc[UR10][R144.64] ;  /* 0x0000000a90847981 */ /* 0x000f28000c1e1d00 */
[----:B------:R-:W5:Y:S04]  /*0b70*/  @P1 LDG.E.128 R80, desc[UR10][R162.64] ;  /* 0x0000000aa2501981 */ /* 0x000f68000c1e1d00 */
[----:B------:R0:W5:Y:S01]  /*0b80*/  @P1 LDG.E.128 R84, desc[UR10][R162.64+0x10] ;  /* 0x0000100aa2541981 */ /* 0x000162000c1e1d00 */
[----:B------:R-:W-:-:S03]  /*0b90*/  IMAD.WIDE.U32 R140, R205, 0x10, R156 ;  /* 0x00000010cd8c7825 */ /* 0x000fc600078e009c */
[----:B------:R-:W4:Y:S04]  /*0ba0*/  LDG.E.128 R144, desc[UR10][R144.64+0x10] ;  /* 0x0000100a90907981 */ /* 0x000f28000c1e1d00 */
[----:B------:R-:W4:Y:S01]  /*0bb0*/  LDG.E.128 R140, desc[UR10][R140.64] ;  /* 0x0000000a8c8c7981 */ /* 0x000f22000c1e1d00 */
[----:B0-----:R-:W-:-:S05]  /*0bc0*/  @P1 IMAD.WIDE.U32 R162, R219, 0x20, R210 ;  /* 0x00000020dba21825 */ /* 0x001fca00078e00d2 */
[----:B------:R-:W5:Y:S04]  /*0bd0*/  @P1 LDG.E.128 R88, desc[UR10][R162.64] ;  /* 0x0000000aa2581981 */ /* 0x000f68000c1e1d00 */
[----:B------:R0:W5:Y:S02]  /*0be0*/  @P1 LDG.E.128 R92, desc[UR10][R162.64+0x10] ;  /* 0x0000100aa25c1981 */ /* 0x000164000c1e1d00 */
[----:B0-----:R-:W-:Y:S01]  /*0bf0*/  @P1 IMAD.WIDE.U32 R162, R205, 0x20, R214 ;  /* 0x00000020cda21825 */ /* 0x001fe200078e00d6 */
[----:B---3--:R-:W-:Y:S02]  /*0c00*/  FSEL R236, R236, RZ, !P3 ;  /* 0x000000ffecec7208 */ /* 0x008fe40005800000 */
[----:B--2---:R-:W-:Y:S01]  /*0c10*/  SHF.L.U32 R212, R120, 0x10, RZ ;  /* 0x0000001078d47819 */ /* 0x004fe200000006ff */
[----:B------:R-:W-:Y:S01]  /*0c20*/  @P0 IMAD.WIDE.U32 R148, R216, 0x8, R148 ;  /* 0x00000008d8940825 */ /* 0x000fe200078e0094 */
[----:B------:R-:W-:Y:S01]  /*0c30*/  SHF.L.U32 R215, R121, 0x10, RZ ;  /* 0x0000001079d77819 */ /* 0x000fe200000006ff */
[----:B------:R-:W5:Y:S04]  /*0c40*/  @P1 LDG.E.128 R96, desc[UR10][R162.64] ;  /* 0x0000000aa2601981 */ /* 0x000f68000c1e1d00 */
[----:B------:R-:W-:Y:S01]  /*0c50*/  FADD.FTZ R218, R215, R218 ;  /* 0x000000dad7da7221 */ /* 0x000fe20000010000 */
[C---:B----4-:R-:W-:Y:S01]  /*0c60*/  FADD.FTZ R213, -R236.reuse, R118 ;  /* 0x00000076ecd57221 */ /* 0x050fe20000010100 */
[C---:B------:R-:W-:Y:S01]  /*0c70*/  FADD.FTZ R211, -R236.reuse, R116 ;  /* 0x00000074ecd37221 */ /* 0x040fe20000010100 */
[----:B------:R-:W-:Y:S01]  /*0c80*/  FADD.FTZ R119, -R236, R119 ;  /* 0x00000077ec777221 */ /* 0x000fe20000010100 */
[----:B------:R-:W-:Y:S01]  /*0c90*/  FADD.FTZ R251, R212, R251 ;  /* 0x000000fbd4fb7221 */ /* 0x000fe20000010000 */
[----:B------:R0:W-:Y:S04]  /*0ca0*/  STL [R1], R218 ;  /* 0x000000da01007387 */ /* 0x0001e80000100800 */
[----:B------:R-:W2:Y:S01]  /*0cb0*/  LDL.LU R118, [R1+0x10] ;  /* 0x0000100001767983 */ /* 0x000ea20000300800 */
[----:B------:R-:W-:-:S02]  /*0cc0*/  PRMT R121, R121, 0x7632, R121 ;  /* 0x0000763279797816 */ /* 0x000fc40000000079 */
[----:B------:R-:W-:Y:S01]  /*0cd0*/  PRMT R120, R120, 0x7632, R120 ;  /* 0x0000763278787816 */ /* 0x000fe20000000078 */
[----:B------:R-:W-:Y:S01]  /*0ce0*/  FADD.FTZ R117, -R236, R117 ;  /* 0x00000075ec757221 */ /* 0x000fe20000010100 */
[----:B------:R-:W-:Y:S01]  /*0cf0*/  SHF.L.U32 R121, R121, 0x10, RZ ;  /* 0x0000001079797819 */ /* 0x000fe200000006ff */
[----:B------:R-:W-:Y:S01]  /*0d00*/  FMUL.FTZ R210, R208, R211 ;  /* 0x000000d3d0d27220 */ /* 0x000fe20000410000 */
[-C--:B------:R-:W-:Y:S01]  /*0d10*/  FMUL.FTZ R211, R44, R212.reuse ;  /* 0x000000d42cd37220 */ /* 0x080fe20000410000 */
[----:B------:R-:W-:Y:S01]  /*0d20*/  SHF.L.U32 R116, R124, 0x10, RZ ;  /* 0x000000107c747819 */ /* 0x000fe200000006ff */
[----:B------:R-:W-:Y:S01]  /*0d30*/  FADD.FTZ R221, -R236, R128 ;  /* 0x00000080ecdd7221 */ /* 0x000fe20000010100 */
[----:B------:R-:W-:Y:S01]  /*0d40*/  FADD.FTZ R217, R121, R217 ;  /* 0x000000d979d97221 */ /* 0x000fe20000010000 */
[----:B------:R-:W-:Y:S01]  /*0d50*/  FFMA.FTZ R177, R210, R212, R177 ;  /* 0x000000d4d2b17223 */ /* 0x000fe200000100b1 */
[----:B0-----:R-:W-:Y:S01]  /*0d60*/  FMUL.FTZ R218, R208, R119 ;  /* 0x00000077d0da7220 */ /* 0x001fe20000410000 */
[----:B------:R-:W-:Y:S01]  /*0d70*/  FADD.FTZ R25, R116, R25 ;  /* 0x0000001974197221 */ /* 0x000fe20000010000 */
[-C--:B------:R-:W-:Y:S01]  /*0d80*/  FFMA.FTZ R5, R210, R116.reuse, R5 ;  /* 0x00000074d2057223 */ /* 0x080fe20000010005 */
[----:B------:R-:W-:Y:S01]  /*0d90*/  FFMA.FTZ R211, R68, R116, R211 ;  /* 0x0000007444d37223 */ /* 0x000fe200000100d3 */
[----:B------:R0:W-:Y:S01]  /*0da0*/  STL [R1+0x4], R217 ;  /* 0x000004d901007387 */ /* 0x0001e20000100800 */
[----:B------:R-:W-:Y:S01]  /*0db0*/  FMUL.FTZ R212, R208, R213 ;  /* 0x000000d5d0d47220 */ /* 0x000fe20000410000 */
[C---:B------:R-:W-:Y:S01]  /*0dc0*/  SHF.L.U32 R116, R125.reuse, 0x10, RZ ;  /* 0x000000107d747819 */ /* 0x040fe200000006ff */
[----:B------:R-:W-:Y:S01]  /*0dd0*/  FMUL.FTZ R213, R46, R215 ;  /* 0x000000d72ed57220 */ /* 0x000fe20000410000 */
[----:B------:R-:W3:Y:S01]  /*0de0*/  LDL.LU R119, [R1+0x14] ;  /* 0x0000140001777983 */ /* 0x000ee20000300800 */
[----:B------:R-:W-:-:S02]  /*0df0*/  PRMT R125, R125, 0x7632, R125 ;  /* 0x000076327d7d7816 */ /* 0x000fc4000000007d */
[----:B------:R-:W-:Y:S01]  /*0e00*/  FADD.FTZ R27, R116, R27 ;  /* 0x0000001b741b7221 */ /* 0x000fe20000010000 */
[-C--:B------:R-:W-:Y:S01]  /*0e10*/  FFMA.FTZ R7, R212, R116.reuse, R7 ;  /* 0x00000074d4077223 */ /* 0x080fe20000010007 */
[----:B------:R-:W-:Y:S01]  /*0e20*/  FFMA.FTZ R213, R70, R116, R213 ;  /* 0x0000007446d57223 */ /* 0x000fe200000100d5 */
[----:B------:R-:W-:Y:S01]  /*0e30*/  SHF.L.U32 R125, R125, 0x10, RZ ;  /* 0x000000107d7d7819 */ /* 0x000fe200000006ff */
[----:B------:R-:W-:Y:S01]  /*0e40*/  FMUL.FTZ R116, R47, R121 ;  /* 0x000000792f747220 */ /* 0x000fe20000410000 */
[----:B------:R-:W-:Y:S02]  /*0e50*/  PRMT R124, R124, 0x7632, R124 ;  /* 0x000076327c7c7816 */ /* 0x000fe4000000007c */
[----:B------:R-:W-:Y:S01]  /*0e60*/  SHF.L.U32 R220, R126, 0x10, RZ ;  /* 0x000000107edc7819 */ /* 0x000fe200000006ff */
[----:B------:R-:W-:Y:S01]  /*0e70*/  FADD.FTZ R129, -R236, R129 ;  /* 0x00000081ec817221 */ /* 0x000fe20000010100 */
[----:B------:R-:W-:Y:S01]  /*0e80*/  SHF.L.U32 R120, R120, 0x10, RZ ;  /* 0x0000001078787819 */ /* 0x000fe200000006ff */
[----:B------:R-:W-:Y:S01]  /*0e90*/  FFMA.FTZ R179, R212, R215, R179 ;  /* 0x000000d7d4b37223 */ /* 0x000fe200000100b3 */
[----:B------:R-:W-:Y:S01]  /*0ea0*/  FMUL.FTZ R215, R208, R117 ;  /* 0x00000075d0d77220 */ /* 0x000fe20000410000 */
[----:B------:R-:W-:Y:S01]  /*0eb0*/  SHF.L.U32 R117, R124, 0x10, RZ ;  /* 0x000000107c757819 */ /* 0x000fe200000006ff */
[----:B0-----:R-:W-:Y:S01]  /*0ec0*/  FFMA.FTZ R217, R71, R125, R116 ;  /* 0x0000007d47d97223 */ /* 0x001fe20000010074 */
[----:B------:R-:W-:Y:S01]  /*0ed0*/  FMUL.FTZ R214, R45, R120 ;  /* 0x000000782dd67220 */ /* 0x000fe20000410000 */
[----:B------:R-:W-:Y:S01]  /*0ee0*/  SHF.L.U32 R116, R122, 0x10, RZ ;  /* 0x000000107a747819 */ /* 0x000fe200000006ff */
[----:B------:R-:W-:Y:S01]  /*0ef0*/  FMUL.FTZ R221, R208, R221 ;  /* 0x000000ddd0dd7220 */ /* 0x000fe20000410000 */
[-C--:B------:R-:W-:Y:S01]  /*0f00*/  FFMA.FTZ R6, R215, R117.reuse, R6 ;  /* 0x00000075d7067223 */ /* 0x080fe20000010006 */
[----:B------:R-:W-:Y:S01]  /*0f10*/  FADD.FTZ R26, R117, R26 ;  /* 0x0000001a751a7221 */ /* 0x000fe20000010000 */
[----:B------:R-:W-:Y:S01]  /*0f20*/  FFMA.FTZ R214, R69, R117, R214 ;  /* 0x0000007545d67223 */ /* 0x000fe200000100d6 */
[----:B------:R-:W-:Y:S01]  /*0f30*/  FMUL.FTZ R117, R40, R116 ;  /* 0x0000007428757220 */ /* 0x000fe20000410000 */
[----:B------:R-:W-:Y:S01]  /*0f40*/  PRMT R122, R122, 0x7632, R122 ;  /* 0x000076327a7a7816 */ /* 0x000fe2000000007a */
[----:B------:R-:W-:Y:S01]  /*0f50*/  FADD.FTZ R29, R220, R29 ;  /* 0x0000001ddc1d7221 */ /* 0x000fe20000010000 */
[-C--:B------:R-:W-:Y:S01]  /*0f60*/  FFMA.FTZ R9, R221, R220.reuse, R9 ;  /* 0x000000dcdd097223 */ /* 0x080fe20000010009 */
[----:B------:R-:W-:Y:S01]  /*0f70*/  FFMA.FTZ R220, R64, R220, R117 ;  /* 0x000000dc40dc7223 */ /* 0x000fe20000010075 */
[----:B------:R-:W-:Y:S01]  /*0f80*/  FADD.FTZ R222, R116, R222 ;  /* 0x000000de74de7221 */ /* 0x000fe20000010000 */
[----:B------:R-:W-:Y:S01]  /*0f90*/  SHF.L.U32 R117, R122, 0x10, RZ ;  /* 0x000000107a757819 */ /* 0x000fe200000006ff */
[----:B------:R-:W-:Y:S01]  /*0fa0*/  FMUL.FTZ R223, R208, R129 ;  /* 0x00000081d0df7220 */ /* 0x000fe20000410000 */
[----:B------:R0:W5:Y:S03]  /*0fb0*/  @P0 LDG.E.64 R180, desc[UR10][R148.64] ;  /* 0x0000000a94b40981 */ /* 0x000166000c1e1b00 */
[----:B------:R-:W-:Y:S01]  /*0fc0*/  FADD.FTZ R224, R117, R224 ;  /* 0x000000e075e07221 */ /* 0x000fe20000010000 */
[----:B------:R4:W-:Y:S01]  /*0fd0*/  STL [R1+0x8], R222 ;  /* 0x000008de01007387 */ /* 0x0009e20000100800 */
[----:B------:R-:W-:Y:S01]  /*0fe0*/  FFMA.FTZ R188, R223, R117, R188 ;  /* 0x00000075dfbc7223 */ /* 0x000fe200000100bc */
[----:B------:R-:W-:Y:S01]  /*0ff0*/  FFMA.FTZ R187, R221, R116, R187 ;  /* 0x00000074ddbb7223 */ /* 0x000fe200000100bb */
[----:B------:R-:W-:Y:S01]  /*1000*/  SHF.L.U32 R116, R123, 0x10, RZ ;  /* 0x000000107b747819 */ /* 0x000fe200000006ff */
[----:B------:R0:W-:Y:S01]  /*1010*/  STL [R1+0xc], R224 ;  /* 0x00000ce001007387 */ /* 0x0001e20000100800 */
[----:B-1----:R-:W-:-:S03]  /*1020*/  @P0 IMAD.WIDE.U32 R150, R219, 0x8, R150 ;  /* 0x00000008db960825 */ /* 0x002fc600078e0096 */
[----:B------:R-:W5:Y:S01]  /*1030*/  @P1 LDG.E.128 R100, desc[UR10][R162.64+0x10] ;  /* 0x0000100aa2641981 */ /* 0x000f62000c1e1d00 */
[----:B----4-:R-:W-:Y:S01]  /*1040*/  FMUL.FTZ R222, R41, R117 ;  /* 0x0000007529de7220 */ /* 0x010fe20000410000 */
[----:B------:R-:W-:Y:S01]  /*1050*/  FADD.FTZ R117, -R236, R130 ;  /* 0x00000082ec757221 */ /* 0x000fe20000010100 */
[----:B------:R-:W-:Y:S01]  /*1060*/  PRMT R123, R123, 0x7632, R123 ;  /* 0x000076327b7b7816 */ /* 0x000fe2000000007b */
[----:B0-----:R-:W-:Y:S01]  /*1070*/  IMAD.WIDE.U32 R148, R219, 0x10, R152 ;  /* 0x00000010db947825 */ /* 0x001fe200078e0098 */
[----:B------:R0:W5:Y:S03]  /*1080*/  @P0 LDG.E.64 R182, desc[UR10][R150.64] ;  /* 0x0000000a96b60981 */ /* 0x000166000c1e1b00 */
[----:B------:R-:W-:Y:S01]  /*1090*/  FMUL.FTZ R224, R208, R117 ;  /* 0x00000075d0e07220 */ /* 0x000fe20000410000 */
[----:B------:R-:W-:Y:S01]  /*10a0*/  FMUL.FTZ R117, R42, R116 ;  /* 0x000000742a757220 */ /* 0x000fe20000410000 */
[----:B------:R-:W-:-:S02]  /*10b0*/  SHF.L.U32 R130, R127, 0x10, RZ ;  /* 0x000000107f827819 */ /* 0x000fc400000006ff */
[----:B------:R-:W-:Y:S01]  /*10c0*/  FFMA.FTZ R189, R224, R116, R189 ;  /* 0x00000074e0bd7223 */ /* 0x000fe200000100bd */
[----:B------:R-:W-:Y:S01]  /*10d0*/  PRMT R127, R127, 0x7632, R127 ;  /* 0x000076327f7f7816 */ /* 0x000fe2000000007f */
[----:B------:R-:W-:-:S03]  /*10e0*/  FADD.FTZ R131, -R236, R131 ;  /* 0x00000083ec837221 */ /* 0x000fc60000010100 */
[----:B------:R-:W-:Y:S01]  /*10f0*/  SHF.L.U32 R127, R127, 0x10, RZ ;  /* 0x000000107f7f7819 */ /* 0x000fe200000006ff */
[----:B------:R-:W4:Y:S01]  /*1100*/  LDG.E.128 R148, desc[UR10][R148.64] ;  /* 0x0000000a94947981 */ /* 0x000f22000c1e1d00 */
[----:B------:R-:W-:Y:S01]  /*1110*/  FMUL.FTZ R225, R208, R131 ;  /* 0x00000083d0e17220 */ /* 0x000fe20000410000 */
[----:B--2---:R-:W-:Y:S01]  /*1120*/  FADD.FTZ R118, R116, R118 ;  /* 0x0000007674767221 */ /* 0x004fe20000010000 */
[----:B------:R-:W-:-:S04]  /*1130*/  SHF.L.U32 R116, R123, 0x10, RZ ;  /* 0x000000107b747819 */ /* 0x000fc800000006ff */
[----:B------:R1:W-:Y:S02]  /*1140*/  STL [R1+0x10], R118 ;  /* 0x0000107601007387 */ /* 0x0003e40000100800 */
[----:B-1----:R-:W-:-:S04]  /*1150*/  FMUL.FTZ R118, R43, R116 ;  /* 0x000000742b767220 */ /* 0x002fc80000410000 */
[-C--:B------:R-:W-:Y:S02]  /*1160*/  FFMA.FTZ R131, R67, R127.reuse, R118 ;  /* 0x0000007f43837223 */ /* 0x080fe40000010076 */
[----:B------:R-:W2:Y:S01]  /*1170*/  LDL.LU R118, [R1+0x18] ;  /* 0x0000180001767983 */ /* 0x000ea20000300800 */
[----:B------:R-:W-:Y:S01]  /*1180*/  PRMT R126, R126, 0x7632, R126 ;  /* 0x000076327e7e7816 */ /* 0x000fe2000000007e */
[----:B------:R-:W-:Y:S01]  /*1190*/  FADD.FTZ R31, R130, R31 ;  /* 0x0000001f821f7221 */ /* 0x000fe20000010000 */
[-C--:B------:R-:W-:Y:S01]  /*11a0*/  FFMA.FTZ R11, R224, R130.reuse, R11 ;  /* 0x00000082e00b7223 */ /* 0x080fe2000001000b */
[----:B------:R-:W-:Y:S01]  /*11b0*/  FFMA.FTZ R130, R66, R130, R117 ;  /* 0x0000008242827223 */ /* 0x000fe20000010075 */
[----:B------:R-:W-:Y:S01]  /*11c0*/  SHF.L.U32 R126, R126, 0x10, RZ ;  /* 0x000000107e7e7819 */ /* 0x000fe200000006ff */
[----:B---3--:R-:W-:Y:S01]  /*11d0*/  FADD.FTZ R119, R116, R119 ;  /* 0x0000007774777221 */ /* 0x008fe20000010000 */
[----:B------:R-:W-:Y:S01]  /*11e0*/  FFMA.FTZ R209, R225, R116, R209 ;  /* 0x00000074e1d17223 */ /* 0x000fe200000100d1 */
[----:B------:R-:W-:Y:S01]  /*11f0*/  FADD.FTZ R117, -R236, R132 ;  /* 0x00000084ec757221 */ /* 0x000fe20000010100 */
[----:B------:R-:W-:Y:S01]  /*1200*/  SHF.L.U32 R116, R136, 0x10, RZ ;  /* 0x0000001088747819 */ /* 0x000fe200000006ff */
[----:B------:R-:W-:Y:S01]  /*1210*/  FADD.FTZ R164, R127, R164 ;  /* 0x000000a47fa47221 */ /* 0x000fe20000010000 */
[----:B------:R-:W-:Y:S01]  /*1220*/  FFMA.FTZ R12, R225, R127, R12 ;  /* 0x0000007fe10c7223 */ /* 0x000fe2000001000c */
[----:B------:R-:W-:Y:S01]  /*1230*/  FADD.FTZ R30, R126, R30 ;  /* 0x0000001e7e1e7221 */ /* 0x000fe20000010000 */
[-C--:B------:R-:W-:Y:S01]  /*1240*/  FFMA.FTZ R10, R223, R126.reuse, R10 ;  /* 0x0000007edf0a7223 */ /* 0x080fe2000001000a */
[----:B------:R-:W-:Y:S01]  /*1250*/  FFMA.FTZ R222, R65, R126, R222 ;  /* 0x0000007e41de7223 */ /* 0x000fe200000100de */
[----:B------:R-:W-:Y:S01]  /*1260*/  SHF.L.U32 R127, R140, 0x10, RZ ;  /* 0x000000108c7f7819 */ /* 0x000fe200000006ff */
[----:B------:R-:W-:Y:S01]  /*1270*/  FMUL.FTZ R126, R208, R117 ;  /* 0x00000075d07e7220 */ /* 0x000fe20000410000 */
[----:B------:R-:W-:Y:S01]  /*1280*/  FMUL.FTZ R117, R52, R116 ;  /* 0x0000007434757220 */ /* 0x000fe20000410000 */
[----:B------:R-:W-:-:S02]  /*1290*/  FADD.FTZ R227, -R236, R134 ;  /* 0x00000086ece37221 */ /* 0x000fc40000010100 */
[----:B------:R-:W-:Y:S01]  /*12a0*/  FADD.FTZ R204, R127, R204 ;  /* 0x000000cc7fcc7221 */ /* 0x000fe20000010000 */
[-C--:B------:R-:W-:Y:S01]  /*12b0*/  FFMA.FTZ R206, R126, R127.reuse, R206 ;  /* 0x0000007f7ece7223 */ /* 0x080fe200000100ce */
[----:B------:R-:W-:Y:S01]  /*12c0*/  FFMA.FTZ R127, R76, R127, R117 ;  /* 0x0000007f4c7f7223 */ /* 0x000fe20000010075 */
[----:B------:R-:W-:Y:S01]  /*12d0*/  SHF.L.U32 R117, R137, 0x10, RZ ;  /* 0x0000001089757819 */ /* 0x000fe200000006ff */
[----:B------:R-:W-:Y:S01]  /*12e0*/  FFMA.FTZ R186, R218, R121, R186 ;  /* 0x00000079daba7223 */ /* 0x000fe200000100ba */
[----:B------:R-:W-:Y:S01]  /*12f0*/  FMUL.FTZ R227, R208, R227 ;  /* 0x000000e3d0e37220 */ /* 0x000fe20000410000 */
[----:B------:R-:W-:Y:S01]  /*1300*/  FFMA.FTZ R178, R215, R120, R178 ;  /* 0x00000078d7b27223 */ /* 0x000fe200000100b2 */
[----:B------:R-:W-:Y:S01]  /*1310*/  FADD.FTZ R252, R120, R252 ;  /* 0x000000fc78fc7221 */ /* 0x000fe20000010000 */
[----:B------:R-:W3:Y:S01]  /*1320*/  LDL.LU R121, [R1+0x20] ;  /* 0x0000200001797983 */ /* 0x000ee20000300800 */
[----:B------:R-:W-:Y:S01]  /*1330*/  FADD.FTZ R195, R117, R195 ;  /* 0x000000c375c37221 */ /* 0x000fe20000010000 */
[----:B------:R-:W-:-:S02]  /*1340*/  FFMA.FTZ R194, R227, R117, R194 ;  /* 0x00000075e3c27223 */ /* 0x000fc400000100c2 */
[----:B------:R-:W3:Y:S01]  /*1350*/  LDL.LU R120, [R1+0x1c] ;  /* 0x00001c0001787983 */ /* 0x000ee20000300800 */
[----:B------:R-:W-:-:S03]  /*1360*/  SHF.L.U32 R226, R141, 0x10, RZ ;  /* 0x000000108de27819 */ /* 0x000fc600000006ff */
[----:B------:R1:W-:Y:S01]  /*1370*/  STL [R1+0x14], R119 ;  /* 0x0000147701007387 */ /* 0x0003e20000100800 */
[----:B------:R-:W-:Y:S01]  /*1380*/  FADD.FTZ R202, R116, R202 ;  /* 0x000000ca74ca7221 */ /* 0x000fe20000010000 */
[----:B------:R-:W-:Y:S01]  /*1390*/  FFMA.FTZ R203, R126, R116, R203 ;  /* 0x000000747ecb7223 */ /* 0x000fe200000100cb */
[----:B------:R-:W-:Y:S01]  /*13a0*/  SHF.L.U32 R116, R138, 0x10, RZ ;  /* 0x000000108a747819 */ /* 0x000fe200000006ff */
[----:B-1----:R-:W-:Y:S01]  /*13b0*/  FMUL.FTZ R119, R54, R117 ;  /* 0x0000007536777220 */ /* 0x002fe20000410000 */
[----:B------:R-:W-:Y:S01]  /*13c0*/  FADD.FTZ R117, -R236, R144 ;  /* 0x00000090ec757221 */ /* 0x000fe20000010100 */
[----:B------:R-:W-:Y:S01]  /*13d0*/  FADD.FTZ R196, R226, R196 ;  /* 0x000000c4e2c47221 */ /* 0x000fe20000010000 */
[-C--:B------:R-:W-:Y:S02]  /*13e0*/  FFMA.FTZ R197, R227, R226.reuse, R197 ;  /* 0x000000e2e3c57223 */ /* 0x080fe400000100c5 */
[----:B------:R-:W-:Y:S01]  /*13f0*/  FMUL.FTZ R228, R208, R117 ;  /* 0x00000075d0e47220 */ /* 0x000fe20000410000 */
[----:B------:R-:W-:Y:S01]  /*1400*/  FADD.FTZ R229, -R236, R146 ;  /* 0x00000092ece57221 */ /* 0x000fe20000010100 */
[----:B------:R-:W-:Y:S01]  /*1410*/  FFMA.FTZ R226, R78, R226, R119 ;  /* 0x000000e24ee27223 */ /* 0x000fe20000010077 */
[----:B------:R-:W-:Y:S01]  /*1420*/  SHF.L.U32 R119, R142, 0x10, RZ ;  /* 0x000000108e777819 */ /* 0x000fe200000006ff */
[-C--:B------:R-:W-:Y:S01]  /*1430*/  FMUL.FTZ R117, R48, R116.reuse ;  /* 0x0000007430757220 */ /* 0x080fe20000410000 */
[----:B------:R-:W-:Y:S01]  /*1440*/  FADD.FTZ R241, R116, R241 ;  /* 0x000000f174f17221 */ /* 0x000fe20000010000 */
[----:B------:R-:W-:Y:S01]  /*1450*/  FFMA.FTZ R173, R228, R116, R173 ;  /* 0x00000074e4ad7223 */ /* 0x000fe200000100ad */
[----:B------:R-:W-:Y:S01]  /*1460*/  SHF.L.U32 R116, R139, 0x10, RZ ;  /* 0x000000108b747819 */ /* 0x000fe200000006ff */
[----:B------:R-:W-:Y:S01]  /*1470*/  FMUL.FTZ R229, R208, R229 ;  /* 0x000000e5d0e57220 */ /* 0x000fe20000410000 */
[----:B------:R-:W-:Y:S01]  /*1480*/  PRMT R137, R137, 0x7632, R137 ;  /* 0x0000763289897816 */ /* 0x000fe20000000089 */
[----:B------:R-:W-:Y:S01]  /*1490*/  FADD.FTZ R135, -R236, R135 ;  /* 0x00000087ec877221 */ /* 0x000fe20000010100 */
[----:B------:R-:W-:-:S04]  /*14a0*/  IMAD.WIDE.U32 R160, R219, 0x20, R160 ;  /* 0x00000020dba07825 */ /* 0x000fc800078e00a0 */
[----:B------:R-:W-:Y:S01]  /*14b0*/  FFMA.FTZ R144, R72, R119, R117 ;  /* 0x0000007748907223 */ /* 0x000fe20000010075 */
[-C--:B------:R-:W-:Y:S01]  /*14c0*/  FMUL.FTZ R117, R50, R116.reuse ;  /* 0x0000007432757220 */ /* 0x080fe20000410000 */
[----:B------:R-:W-:Y:S01]  /*14d0*/  FADD.FTZ R243, R116, R243 ;  /* 0x000000f374f37221 */ /* 0x000fe20000010000 */
[----:B------:R-:W-:Y:S01]  /*14e0*/  FFMA.FTZ R175, R229, R116, R175 ;  /* 0x00000074e5af7223 */ /* 0x000fe200000100af */
[----:B------:R-:W-:Y:S01]  /*14f0*/  PRMT R141, R141, 0x7632, R141 ;  /* 0x000076328d8d7816 */ /* 0x000fe2000000008d */
[----:B------:R-:W-:Y:S01]  /*1500*/  FMUL.FTZ R233, R208, R135 ;  /* 0x00000087d0e97220 */ /* 0x000fe20000410000 */
[----:B------:R-:W-:Y:S01]  /*1510*/  SHF.L.U32 R116, R137, 0x10, RZ ;  /* 0x0000001089747819 */ /* 0x000fe200000006ff */
[----:B------:R-:W3:Y:S01]  /*1520*/  LDG.E.128 R152, desc[UR10][R160.64] ;  /* 0x0000000aa0987981 */ /* 0x000ee2000c1e1d00 */
[----:B------:R-:W-:Y:S01]  /*1530*/  IMAD.WIDE.U32 R156, R219, 0x10, R156 ;  /* 0x00000010db9c7825 */ /* 0x000fe200078e009c */
[----:B------:R-:W-:-:S03]  /*1540*/  SHF.L.U32 R232, R141, 0x10, RZ ;  /* 0x000000108de87819 */ /* 0x000fc600000006ff */
[-C--:B------:R-:W-:Y:S01]  /*1550*/  FFMA.FTZ R191, R233, R116.reuse, R191 ;  /* 0x00000074e9bf7223 */ /* 0x080fe200000100bf */
[----:B------:R-:W-:Y:S01]  /*1560*/  FADD.FTZ R190, R116, R190 ;  /* 0x000000be74be7221 */ /* 0x000fe20000010000 */
[----:B------:R-:W-:Y:S01]  /*1570*/  FMUL.FTZ R116, R55, R116 ;  /* 0x0000007437747220 */ /* 0x000fe20000410000 */
[-C--:B------:R-:W-:Y:S01]  /*1580*/  FFMA.FTZ R193, R233, R232.reuse, R193 ;  /* 0x000000e8e9c17223 */ /* 0x080fe200000100c1 */
[----:B------:R-:W-:Y:S01]  /*1590*/  FADD.FTZ R192, R232, R192 ;  /* 0x000000c0e8c07221 */ /* 0x000fe20000010000 */
[----:B------:R-:W3:Y:S01]  /*15a0*/  LDG.E.128 R156, desc[UR10][R156.64] ;  /* 0x0000000a9c9c7981 */ /* 0x000ee2000c1e1d00 */
[----:B------:R-:W-:Y:S01]  /*15b0*/  FFMA.FTZ R232, R79, R232, R116 ;  /* 0x000000e84fe87223 */ /* 0x000fe20000010074 */
[----:B----4-:R-:W-:Y:S02]  /*15c0*/  SHF.L.U32 R116, R148, 0x10, RZ ;  /* 0x0000001094747819 */ /* 0x010fe400000006ff */
[----:B------:R-:W4:Y:S03]  /*15d0*/  LDG.E.128 R160, desc[UR10][R160.64+0x10] ;  /* 0x0000100aa0a07981 */ /* 0x000f26000c1e1d00 */
[----:B--2---:R-:W-:-:S05]  /*15e0*/  FADD.FTZ R118, R116, R118 ;  /* 0x0000007674767221 */ /* 0x004fca0000010000 */
[----:B------:R1:W-:Y:S04]  /*15f0*/  STL [R1+0x18], R118 ;  /* 0x0000187601007387 */ /* 0x0003e80000100800 */
[----:B-1----:R-:W2:Y:S01]  /*1600*/  LDL.LU R118, [R1+0x24] ;  /* 0x0000240001767983 */ /* 0x002ea20000300800 */
[----:B------:R-:W-:Y:S01]  /*1610*/  FADD.FTZ R133, -R236, R133 ;  /* 0x00000085ec857221 */ /* 0x000fe20000010100 */
[----:B------:R-:W-:-:S03]  /*1620*/  SHF.L.U32 R146, R143, 0x10, RZ ;  /* 0x000000108f927819 */ /* 0x000fc600000006ff */
[----:B------:R-:W-:Y:S02]  /*1630*/  FMUL.FTZ R231, R208, R133 ;  /* 0x00000085d0e77220 */ /* 0x000fe40000410000 */
[----:B------:R-:W-:Y:S01]  /*1640*/  FADD.FTZ R23, R146, R23 ;  /* 0x0000001792177221 */ /* 0x000fe20000010000 */
[-C--:B------:R-:W-:Y:S01]  /*1650*/  FFMA.FTZ R3, R229, R146.reuse, R3 ;  /* 0x00000092e5037223 */ /* 0x080fe20000010003 */
[----:B------:R-:W-:Y:S01]  /*1660*/  FFMA.FTZ R146, R74, R146, R117 ;  /* 0x000000924a927223 */ /* 0x000fe20000010075 */
[----:B------:R-:W-:Y:S01]  /*1670*/  FMUL.FTZ R117, R36, R116 ;  /* 0x0000007424757220 */ /* 0x000fe20000410000 */
[----:B------:R-:W-:Y:S01]  /*1680*/  PRMT R148, R148, 0x7632, R148 ;  /* 0x0000763294947816 */ /* 0x000fe20000000094 */
[----:B------:R-:W-:Y:S01]  /*1690*/  FADD.FTZ R145, -R236, R145 ;  /* 0x00000091ec917221 */ /* 0x000fe20000010100 */
[----:B------:R-:W-:Y:S02]  /*16a0*/  PRMT R136, R136, 0x7632, R136 ;  /* 0x0000763288887816 */ /* 0x000fe40000000088 */
[----:B------:R-:W-:-:S02]  /*16b0*/  PRMT R138, R138, 0x7632, R138 ;  /* 0x000076328a8a7816 */ /* 0x000fc4000000008a */
[----:B------:R-:W-:Y:S01]  /*16c0*/  SHF.L.U32 R148, R148, 0x10, RZ ;  /* 0x0000001094947819 */ /* 0x000fe200000006ff */
[----:B------:R-:W-:Y:S01]  /*16d0*/  FMUL.FTZ R235, R208, R145 ;  /* 0x00000091d0eb7220 */ /* 0x000fe20000410000 */
[----:B------:R-:W-:Y:S01]  /*16e0*/  SHF.L.U32 R136, R136, 0x10, RZ ;  /* 0x0000001088887819 */ /* 0x000fe200000006ff */
[----:B------:R-:W-:Y:S01]  /*16f0*/  FADD.FTZ R147, -R236, R147 ;  /* 0x00000093ec937221 */ /* 0x000fe20000010100 */
[----:B------:R-:W-:Y:S02]  /*1700*/  SHF.L.U32 R138, R138, 0x10, RZ ;  /* 0x000000108a8a7819 */ /* 0x000fe400000006ff */
[----:B------:R-:W-:Y:S01]  /*1710*/  PRMT R139, R139, 0x7632, R139 ;  /* 0x000076328b8b7816 */ /* 0x000fe2000000008b */
[----:B---3--:R-:W-:Y:S01]  /*1720*/  FADD.FTZ R120, R148, R120 ;  /* 0x0000007894787221 */ /* 0x008fe20000010000 */
[-C--:B------:R-:W-:Y:S01]  /*1730*/  FFMA.FTZ R199, R231, R136.reuse, R199 ;  /* 0x00000088e7c77223 */ /* 0x080fe200000100c7 */
[----:B------:R-:W-:Y:S01]  /*1740*/  FADD.FTZ R198, R136, R198 ;  /* 0x000000c688c67221 */ /* 0x000fe20000010000 */
[----:B------:R-:W-:Y:S01]  /*1750*/  SHF.L.U32 R139, R139, 0x10, RZ ;  /* 0x000000108b8b7819 */ /* 0x000fe200000006ff */
[----:B------:R-:W-:Y:S01]  /*1760*/  FMUL.FTZ R230, R53, R136 ;  /* 0x0000008835e67220 */ /* 0x000fe20000410000 */
[-C--:B------:R-:W-:Y:S01]  /*1770*/  FFMA.FTZ R174, R235, R138.reuse, R174 ;  /* 0x0000008aebae7223 */ /* 0x080fe200000100ae */
[----:B------:R-:W-:Y:S01]  /*1780*/  FADD.FTZ R242, R138, R242 ;  /* 0x000000f28af27221 */ /* 0x000fe20000010000 */
[----:B------:R-:W-:Y:S01]  /*1790*/  FMUL.FTZ R234, R49, R138 ;  /* 0x0000008a31ea7220 */ /* 0x000fe20000410000 */
[----:B------:R-:W-:Y:S01]  /*17a0*/  FMUL.FTZ R237, R208, R147 ;  /* 0x00000093d0ed7220 */ /* 0x000fe20000410000 */
[----:B------:R-:W-:Y:S01]  /*17b0*/  FMUL.FTZ R136, R37, R148 ;  /* 0x0000009425887220 */ /* 0x000fe20000410000 */
[----:B------:R-:W-:-:S04]  /*17c0*/  FADD.FTZ R133, -R236, R152 ;  /* 0x00000098ec857221 */ /* 0x000fc80000010100 */
[----:B------:R-:W-:Y:S01]  /*17d0*/  FMUL.FTZ R133, R208, R133 ;  /* 0x00000085d0857220 */ /* 0x000fe20000410000 */
[----:B------:R-:W-:-:S03]  /*17e0*/  FADD.FTZ R135, -R236, R154 ;  /* 0x0000009aec877221 */ /* 0x000fc60000010100 */
[----:B------:R-:W-:Y:S01]  /*17f0*/  FFMA.FTZ R239, R133, R116, R239 ;  /* 0x0000007485ef7223 */ /* 0x000fe200000100ef */
[----:B------:R-:W-:Y:S02]  /*1800*/  SHF.L.U32 R132, R156, 0x10, RZ ;  /* 0x000000109c847819 */ /* 0x000fe400000006ff */
[C---:B------:R-:W-:Y:S02]  /*1810*/  SHF.L.U32 R116, R149.reuse, 0x10, RZ ;  /* 0x0000001095747819 */ /* 0x040fe400000006ff */
[----:B------:R-:W-:Y:S01]  /*1820*/  PRMT R149, R149, 0x7632, R149 ;  /* 0x0000763295957816 */ /* 0x000fe20000000095 */
[----:B------:R-:W-:Y:S01]  /*1830*/  FADD.FTZ R165, R132, R165 ;  /* 0x000000a584a57221 */ /* 0x000fe20000010000 */
[-C--:B------:R-:W-:Y:S01]  /*1840*/  FFMA.FTZ R13, R133, R132.reuse, R13 ;  /* 0x00000084850d7223 */ /* 0x080fe2000001000d */
[----:B------:R-:W-:Y:S01]  /*1850*/  SHF.L.U32 R134, R157, 0x10, RZ ;  /* 0x000000109d867819 */ /* 0x000fe200000006ff */
[----:B------:R-:W-:Y:S01]  /*1860*/  FFMA.FTZ R132, R60, R132, R117 ;  /* 0x000000843c847223 */ /* 0x000fe20000010075 */
[----:B------:R-:W-:Y:S01]  /*1870*/  FMUL.FTZ R135, R208, R135 ;  /* 0x00000087d0877220 */ /* 0x000fe20000410000 */
[----:B------:R-:W-:Y:S01]  /*1880*/  FMUL.FTZ R117, R38, R116 ;  /* 0x0000007426757220 */ /* 0x000fe20000410000 */
[----:B------:R-:W-:Y:S01]  /*1890*/  SHF.L.U32 R149, R149, 0x10, RZ ;  /* 0x0000001095957819 */ /* 0x000fe200000006ff */
[----:B------:R-:W-:Y:S01]  /*18a0*/  FADD.FTZ R137, -R236, R153 ;  /* 0x00000099ec897221 */ /* 0x000fe20000010100 */
[----:B------:R-:W-:Y:S01]  /*18b0*/  PRMT R156, R156, 0x7632, R156 ;  /* 0x000076329c9c7816 */ /* 0x000fe2000000009c */
[----:B------:R-:W-:Y:S01]  /*18c0*/  FADD.FTZ R155, -R236, R155 ;  /* 0x0000009bec9b7221 */ /* 0x000fe20000010100 */
[----:B------:R-:W-:Y:S01]  /*18d0*/  PRMT R157, R157, 0x7632, R157 ;  /* 0x000076329d9d7816 */ /* 0x000fe2000000009d */
[----:B------:R-:W-:Y:S01]  /*18e0*/  FADD.FTZ R121, R116, R121 ;  /* 0x0000007974797221 */ /* 0x000fe20000010000 */
[----:B------:R-:W-:Y:S01]  /*18f0*/  FADD.FTZ R167, R134, R167 ;  /* 0x000000a786a77221 */ /* 0x000fe20000010000 */
[CC--:B------:R-:W-:Y:S01]  /*1900*/  FFMA.FTZ R15, R135.reuse, R134.reuse, R15 ;  /* 0x00000086870f7223 */ /* 0x0c0fe2000001000f */
[----:B------:R-:W-:Y:S01]  /*1910*/  FFMA.FTZ R134, R62, R134, R117 ;  /* 0x000000863e867223 */ /* 0x000fe20000010075 */
[----:B------:R-:W-:Y:S01]  /*1920*/  FFMA.FTZ R245, R135, R116, R245 ;  /* 0x0000007487f57223 */ /* 0x000fe200000100f5 */
[----:B------:R-:W-:Y:S01]  /*1930*/  SHF.L.U32 R117, R156, 0x10, RZ ;  /* 0x000000109c757819 */ /* 0x000fe200000006ff */
[C---:B------:R-:W-:Y:S01]  /*1940*/  FMUL.FTZ R137, R208.reuse, R137 ;  /* 0x00000089d0897220 */ /* 0x040fe20000410000 */
[----:B------:R-:W-:Y:S01]  /*1950*/  SHF.L.U32 R157, R157, 0x10, RZ ;  /* 0x000000109d9d7819 */ /* 0x000fe200000006ff */
[----:B------:R-:W-:Y:S01]  /*1960*/  FMUL.FTZ R138, R208, R155 ;  /* 0x0000009bd08a7220 */ /* 0x000fe20000410000 */
[----:B------:R-:W-:Y:S01]  /*1970*/  FMUL.FTZ R116, R39, R149 ;  /* 0x0000009527747220 */ /* 0x000fe20000410000 */
[----:B------:R-:W-:Y:S01]  /*1980*/  STL [R1+0x20], R121 ;  /* 0x0000207901007387 */ /* 0x000fe20000100800 */
[-C--:B------:R-:W-:Y:S01]  /*1990*/  FFMA.FTZ R176, R237, R139.reuse, R176 ;  /* 0x0000008bedb07223 */ /* 0x080fe200000100b0 */
[----:B------:R-:W-:Y:S01]  /*19a0*/  FADD.FTZ R244, R139, R244 ;  /* 0x000000f48bf47221 */ /* 0x000fe20000010000 */
[----:B------:R-:W-:Y:S01]  /*19b0*/  FMUL.FTZ R238, R51, R139 ;  /* 0x0000008b33ee7220 */ /* 0x000fe20000410000 */
[----:B------:R1:W-:Y:S01]  /*19c0*/  STL [R1+0x1c], R120 ;  /* 0x00001c7801007387 */ /* 0x0003e20000100800 */
[-C--:B------:R-:W-:Y:S01]  /*19d0*/  FFMA.FTZ R14, R137, R117.reuse, R14 ;  /* 0x00000075890e7223 */ /* 0x080fe2000001000e */
[----:B------:R-:W-:Y:S01]  /*19e0*/  FADD.FTZ R166, R117, R166 ;  /* 0x000000a675a67221 */ /* 0x000fe20000010000 */
[----:B------:R-:W-:Y:S01]  /*19f0*/  FFMA.FTZ R136, R61, R117, R136 ;  /* 0x000000753d887223 */ /* 0x000fe20000010088 */
[-C--:B------:R-:W-:Y:S01]  /*1a00*/  FFMA.FTZ R16, R138, R157.reuse, R16 ;  /* 0x0000009d8a107223 */ /* 0x080fe20000010010 */
[----:B------:R-:W-:Y:S01]  /*1a10*/  FADD.FTZ R168, R157, R168 ;  /* 0x000000a89da87221 */ /* 0x000fe20000010000 */
[----:B------:R-:W-:Y:S01]  /*1a20*/  FFMA.FTZ R139, R63, R157, R116 ;  /* 0x0000009d3f8b7223 */ /* 0x000fe20000010074 */
[----:B----4-:R-:W-:Y:S01]  /*1a30*/  FADD.FTZ R117, -R236, R160 ;  /* 0x000000a0ec757221 */ /* 0x010fe20000010100 */
[----:B--2---:R-:W-:-:S05]  /*1a40*/  FADD.FTZ R118, R149, R118 ;  /* 0x0000007695767221 */ /* 0x004fca0000010000 */
[----:B------:R2:W-:Y:S04]  /*1a50*/  STL [R1+0x24], R118 ;  /* 0x0000247601007387 */ /* 0x0005e80000100800 */
[----:B------:R-:W3:Y:S04]  /*1a60*/  LDL.LU R157, [R1+0x2c] ;  /* 0x00002c00019d7983 */ /* 0x000ee80000300800 */
[----:B------:R-:W4:Y:S01]  /*1a70*/  LDL.LU R160, [R1+0x28] ;  /* 0x0000280001a07983 */ /* 0x000f220000300800 */
[----:B------:R-:W-:Y:S01]  /*1a80*/  FFMA.FTZ R8, R218, R125, R8 ;  /* 0x0000007dda087223 */ /* 0x000fe20000010008 */
[----:B------:R-:W-:-:S02]  /*1a90*/  FADD.FTZ R28, R125, R28 ;  /* 0x0000001c7d1c7221 */ /* 0x000fc40000010000 */
[----:B------:R-:W0:Y:S02]  /*1aa0*/  LDC.64 R124, c[0x0][0x3b0] ;  /* 0x0000ec00ff7c7b82 */ /* 0x000e240000000a00 */
[----:B0-----:R-:W-:-:S04]  /*1ab0*/  IMAD.WIDE.U32 R122, R216, 0x8, R124 ;  /* 0x00000008d87a7825 */ /* 0x001fc800078e007c */
[--C-:B-1----:R-:W-:Y:S02]  /*1ac0*/  IMAD.WIDE.U32 R120, R219, 0x8, R124.reuse ;  /* 0x00000008db787825 */ /* 0x102fe400078e007c */
[----:B------:R-:W5:Y:S02]  /*1ad0*/  LDG.E.64 R122, desc[UR10][R122.64] ;  /* 0x0000000a7a7a7981 */ /* 0x000f64000c1e1b00 */
[----:B------:R-:W-:Y:S02]  /*1ae0*/  IMAD.WIDE.U32 R124, R205, 0x8, R124 ;  /* 0x00000008cd7c7825 */ /* 0x000fe400078e007c */
[----:B------:R-:W5:Y:S04]  /*1af0*/  LDG.E.64 R120, desc[UR10][R120.64] ;  /* 0x0000000a78787981 */ /* 0x000f68000c1e1b00 */
[----:B------:R-:W5:Y:S01]  /*1b00*/  LDG.E.64 R124, desc[UR10][R124.64] ;  /* 0x0000000a7c7c7981 */ /* 0x000f62000c1e1b00 */
[----:B------:R-:W-:-:S02]  /*1b10*/  PRMT R140, R140, 0x7632, R140 ;  /* 0x000076328c8c7816 */ /* 0x000fc4000000008c */
[----:B------:R-:W-:Y:S02]  /*1b20*/  SHF.L.U32 R116, R150, 0x10, RZ ;  /* 0x0000001096747819 */ /* 0x000fe400000006ff */
[----:B------:R-:W-:Y:S02]  /*1b30*/  SHF.L.U32 R140, R140, 0x10, RZ ;  /* 0x000000108c8c7819 */ /* 0x000fe400000006ff */
[----:B------:R-:W-:-:S03]  /*1b40*/  SHF.L.U32 R141, R158, 0x10, RZ ;  /* 0x000000109e8d7819 */ /* 0x000fc600000006ff */
[-C--:B------:R-:W-:Y:S01]  /*1b50*/  FFMA.FTZ R201, R231, R140.reuse, R201 ;  /* 0x0000008ce7c97223 */ /* 0x080fe200000100c9 */
[----:B------:R-:W-:Y:S01]  /*1b60*/  FADD.FTZ R200, R140, R200 ;  /* 0x000000c88cc87221 */ /* 0x000fe20000010000 */
[----:B------:R-:W-:Y:S01]  /*1b70*/  FFMA.FTZ R230, R77, R140, R230 ;  /* 0x0000008c4de67223 */ /* 0x000fe200000100e6 */
[----:B------:R-:W-:Y:S01]  /*1b80*/  FMUL.FTZ R140, R208, R117 ;  /* 0x00000075d08c7220 */ /* 0x000fe20000410000 */
[----:B------:R-:W-:Y:S01]  /*1b90*/  FMUL.FTZ R117, R32, R116 ;  /* 0x0000007420757220 */ /* 0x000fe20000410000 */
[----:B------:R-:W-:Y:S02]  /*1ba0*/  FADD.FTZ R169, R141, R169 ;  /* 0x000000a98da97221 */ /* 0x000fe40000010000 */
[-C--:B------:R-:W-:Y:S01]  /*1bb0*/  FFMA.FTZ R17, R140, R141.reuse, R17 ;  /* 0x0000008d8c117223 */ /* 0x080fe20000010011 */
[----:B------:R-:W-:Y:S01]  /*1bc0*/  FFMA.FTZ R141, R56, R141, R117 ;  /* 0x0000008d388d7223 */ /* 0x000fe20000010075 */
[----:B------:R-:W-:Y:S01]  /*1bd0*/  FADD.FTZ R117, RZ, R127 ;  /* 0x0000007fff757221 */ /* 0x000fe20000010000 */
[----:B------:R-:W-:-:S02]  /*1be0*/  PRMT R143, R143, 0x7632, R143 ;  /* 0x000076328f8f7816 */ /* 0x000fc4000000008f */
[----:B------:R-:W-:Y:S01]  /*1bf0*/  PRMT R142, R142, 0x7632, R142 ;  /* 0x000076328e8e7816 */ /* 0x000fe2000000008e */
[----:B------:R-:W-:Y:S01]  /*1c00*/  FADD.FTZ R117, R230, R117 ;  /* 0x00000075e6757221 */ /* 0x000fe20000010000 */
[----:B------:R-:W-:Y:S02]  /*1c10*/  PRMT R150, R150, 0x7632, R150 ;  /* 0x0000763296967816 */ /* 0x000fe40000000096 */
[----:B------:R-:W-:Y:S01]  /*1c20*/  SHF.L.U32 R143, R143, 0x10, RZ ;  /* 0x000000108f8f7819 */ /* 0x000fe200000006ff */
[----:B------:R-:W-:Y:S01]  /*1c30*/  FADD.FTZ R117, R226, R117 ;  /* 0x00000075e2757221 */ /* 0x000fe20000010000 */
[----:B------:R-:W-:Y:S01]  /*1c40*/  SHF.L.U32 R142, R142, 0x10, RZ ;  /* 0x000000108e8e7819 */ /* 0x000fe200000006ff */
[----:B------:R-:W-:Y:S01]  /*1c50*/  FADD.FTZ R21, R119, R21 ;  /* 0x0000001577157221 */ /* 0x000fe20000010000 */
[----:B------:R-:W-:Y:S01]  /*1c60*/  FFMA.FTZ R0, R228, R119, R0 ;  /* 0x00000077e4007223 */ /* 0x000fe20000010000 */
[----:B------:R-:W-:Y:S01]  /*1c70*/  PRMT R158, R158, 0x7632, R158 ;  /* 0x000076329e9e7816 */ /* 0x000fe2000000009e */
[----:B------:R-:W-:Y:S01]  /*1c80*/  FADD.FTZ R161, -R236, R161 ;  /* 0x000000a1eca17221 */ /* 0x000fe20000010100 */
[----:B------:R-:W-:Y:S01]  /*1c90*/  SHF.L.U32 R119, R150, 0x10, RZ ;  /* 0x0000001096777819 */ /* 0x000fe200000006ff */
[----:B------:R-:W-:Y:S01]  /*1ca0*/  FADD.FTZ R117, R232, R117 ;  /* 0x00000075e8757221 */ /* 0x000fe20000010000 */
[----:B------:R-:W-:Y:S01]  /*1cb0*/  FADD.FTZ R24, R143, R24 ;  /* 0x000000188f187221 */ /* 0x000fe20000010000 */
[-C--:B------:R-:W-:Y:S01]  /*1cc0*/  FFMA.FTZ R4, R237, R143.reuse, R4 ;  /* 0x0000008fed047223 */ /* 0x080fe20000010004 */
[----:B------:R-:W-:Y:S01]  /*1cd0*/  FFMA.FTZ R238, R75, R143, R238 ;  /* 0x0000008f4bee7223 */ /* 0x000fe200000100ee */
[----:B------:R-:W-:Y:S01]  /*1ce0*/  FADD.FTZ R22, R142, R22 ;  /* 0x000000168e167221 */ /* 0x000fe20000010000 */
[-C--:B------:R-:W-:Y:S01]  /*1cf0*/  FFMA.FTZ R2, R235, R142.reuse, R2 ;  /* 0x0000008eeb027223 */ /* 0x080fe20000010002 */
[----:B------:R-:W-:Y:S01]  /*1d00*/  FFMA.FTZ R234, R73, R142, R234 ;  /* 0x0000008e49ea7223 */ /* 0x000fe200000100ea */
[----:B------:R-:W-:Y:S01]  /*1d10*/  SHF.L.U32 R143, R158, 0x10, RZ ;  /* 0x000000109e8f7819 */ /* 0x000fe200000006ff */
[----:B------:R-:W-:Y:S01]  /*1d20*/  FFMA.FTZ R247, R140, R116, R247 ;  /* 0x000000748cf77223 */ /* 0x000fe200000100f7 */
[----:B------:R-:W-:Y:S01]  /*1d30*/  FMUL.FTZ R142, R208, R161 ;  /* 0x000000a1d08e7220 */ /* 0x000fe20000410000 */
[----:B------:R-:W-:-:S02]  /*1d40*/  FADD.FTZ R117, R144, R117 ;  /* 0x0000007590757221 */ /* 0x000fc40000010000 */
[----:B------:R-:W-:Y:S01]  /*1d50*/  FADD.FTZ R170, R143, R170 ;  /* 0x000000aa8faa7221 */ /* 0x000fe20000010000 */
[----:B------:R-:W-:Y:S01]  /*1d60*/  FFMA.FTZ R18, R142, R143, R18 ;  /* 0x0000008f8e127223 */ /* 0x000fe20000010012 */
[----:B------:R-:W-:-:S04]  /*1d70*/  FADD.FTZ R117, R234, R117 ;  /* 0x00000075ea757221 */ /* 0x000fc80000010000 */
[----:B------:R-:W-:Y:S01]  /*1d80*/  FADD.FTZ R117, R146, R117 ;  /* 0x0000007592757221 */ /* 0x000fe20000010000 */
[----:B------:R-:W-:-:S03]  /*1d90*/  FFMA.FTZ R248, R142, R119, R248 ;  /* 0x000000778ef87223 */ /* 0x000fc600000100f8 */
[----:B--2---:R-:W-:Y:S01]  /*1da0*/  FADD.FTZ R118, R238, R117 ;  /* 0x00000075ee767221 */ /* 0x004fe20000010000 */
[----:B------:R-:W-:-:S04]  /*1db0*/  FADD.FTZ R147, -R236, R162 ;  /* 0x000000a2ec937221 */ /* 0x000fc80000010100 */
[----:B------:R-:W-:Y:S01]  /*1dc0*/  FMUL.FTZ R147, R208, R147 ;  /* 0x00000093d0937220 */ /* 0x000fe20000410000 */
[----:B------:R-:W-:Y:S01]  /*1dd0*/  FFMA.FTZ R240, R137, R148, R240 ;  /* 0x0000009489f07223 */ /* 0x000fe200000100f0 */
[----:B------:R-:W-:Y:S01]  /*1de0*/  FFMA.FTZ R246, R138, R149, R246 ;  /* 0x000000958af67223 */ /* 0x000fe200000100f6 */
[----:B------:R-:W-:-:S04]  /*1df0*/  FADD.FTZ R149, -R236, R163 ;  /* 0x000000a3ec957221 */ /* 0x000fc80000010100 */
[----:B------:R-:W-:Y:S01]  /*1e00*/  FMUL.FTZ R149, R208, R149 ;  /* 0x00000095d0957220 */ /* 0x000fe20000410000 */
[----:B----4-:R-:W-:Y:S01]  /*1e10*/  FADD.FTZ R160, R116, R160 ;  /* 0x000000a074a07221 */ /* 0x010fe20000010000 */
[----:B------:R-:W-:-:S04]  /*1e20*/  FMUL.FTZ R116, R33, R119 ;  /* 0x0000007721747220 */ /* 0x000fc80000410000 */
[----:B------:R-:W-:Y:S01]  /*1e30*/  FFMA.FTZ R143, R57, R143, R116 ;  /* 0x0000008f398f7223 */ /* 0x000fe20000010074 */
[----:B------:R-:W-:-:S04]  /*1e40*/  FFMA.FTZ R116, R126, R127, RZ ;  /* 0x0000007f7e747223 */ /* 0x000fc800000100ff */
[----:B------:R-:W-:Y:S01]  /*1e50*/  FFMA.FTZ R116, R231, R230, R116 ;  /* 0x000000e6e7747223 */ /* 0x000fe20000010074 */
[----:B---3--:R-:W-:-:S03]  /*1e60*/  FADD.FTZ R157, R119, R157 ;  /* 0x0000009d779d7221 */ /* 0x008fc60000010000 */
        /* <DEDUP_REMOVED lines=21> */
[----:B------:R-:W-:Y:S01]  /*1fc0*/  FMUL.FTZ R145, R34, R118 ;  /* 0x0000007622917220 */ /* 0x000fe20000410000 */
[----:B------:R-:W-:-:S02]  /*1fd0*/  FADD.FTZ R119, R119, R136 ;  /* 0x0000008877777221 */ /* 0x000fc40000010000 */
        /* <DEDUP_REMOVED lines=11> */
[----:B------:R-:W-:-:S04]  /*2090*/  FFMA.FTZ R150, R133, R132, R154 ;  /* 0x0000008485967223 */ /* 0x000fc8000001009a */
[----:B------:R-:W-:Y:S01]  /*20a0*/  FFMA.FTZ R150, R137, R136, R150 ;  /* 0x0000008889967223 */ /* 0x000fe20000010096 */
[----:B------:R-:W-:-:S03]  /*20b0*/  PRMT R151, R151, 0x7632, R151 ;  /* 0x0000763297977816 */ /* 0x000fc60000000097 */
[----:B------:R-:W-:Y:S01]  /*20c0*/  FFMA.FTZ R119, R135, R134, R150 ;  /* 0x0000008687777223 */ /* 0x000fe20000010096 */
[----:B------:R-:W-:-:S03]  /*20d0*/  PRMT R159, R159, 0x7632, R159 ;  /* 0x000076329f9f7816 */ /* 0x000fc6000000009f */
[----:B------:R-:W-:Y:S01]  /*20e0*/  FFMA.FTZ R119, R138, R139, R119 ;  /* 0x0000008b8a777223 */ /* 0x000fe20000010077 */
[----:B------:R-:W-:-:S03]  /*20f0*/  SHF.L.U32 R128, R151, 0x10, RZ ;  /* 0x0000001097807819 */ /* 0x000fc600000006ff */
[----:B------:R-:W-:Y:S01]  /*2100*/  FFMA.FTZ R119, R140, R141, R119 ;  /* 0x0000008d8c777223 */ /* 0x000fe20000010077 */
[----:B------:R-:W-:Y:S01]  /*2110*/  SHF.L.U32 R116, R159, 0x10, RZ ;  /* 0x000000109f747819 */ /* 0x000fe200000006ff */
[----:B------:R-:W-:Y:S01]  /*2120*/  FADD.FTZ R117, R152, R145 ;  /* 0x0000009198757221 */ /* 0x000fe20000010000 */
[----:B------:R-:W-:Y:S01]  /*2130*/  FMUL.FTZ R148, R35, R128 ;  /* 0x0000008023947220 */ /* 0x000fe20000410000 */
[----:B------:R-:W-:-:S03]  /*2140*/  FFMA.FTZ R152, R142, R143, R119 ;  /* 0x0000008f8e987223 */ /* 0x000fc60000010077 */
[----:B------:R-:W-:Y:S01]  /*2150*/  FFMA.FTZ R148, R59, R116, R148 ;  /* 0x000000743b947223 */ /* 0x000fe20000010094 */
        /* <DEDUP_REMOVED lines=18> */
[----:B------:R-:W-:Y:S01]  /*2280*/  FADD.FTZ R172, R116, R172 ;  /* 0x000000ac74ac7221 */ /* 0x000fe20000010000 */
[----:B------:R-:W-:Y:S02]  /*2290*/  FFMA.FTZ R20, R149, R116, R20 ;  /* 0x0000007495147223 */ /* 0x000fe40000010014 */
[----:B------:R-:W-:Y:S04]  /*22a0*/  STL [R1+0x28], R160 ;  /* 0x000028a001007387 */ /* 0x000fe80000100800 */
[----:B------:R-:W-:Y:S01]  /*22b0*/  STL [R1+0x2c], R157 ;  /* 0x00002c9d01007387 */ /* 0x000fe20000100800 */
        /* <DEDUP_REMOVED lines=17> */
.L_x_1487:
[----:B------:R-:W-:Y:S05]  /*23d0*/  BSYNC.RECONVERGENT B0 ;  /* 0x0000000000007941 */ /* 0x000fea0003800200 */
.L_x_1486:
[----:B------:R-:W2:Y:S04]  /*23e0*/  LDL.LU R155, [R1+0x30] ;  /* 0x00003000019b7983 */ /* 0x000ea80000300800 */
[----:B------:R-:W3:Y:S01]  /*23f0*/  LDL.LU R154, [R1+0x34] ;  /* 0x00003400019a7983 */ /* 0x000ee20000300800 */
[----:B------:R-:W1:Y:S01]  /*2400*/  S2UR UR5, SR_CgaCtaId ;  /* 0x00000000000579c3 */ /* 0x000e620000008800 */
[----:B------:R-:W-:Y:S01]  /*2410*/  UMOV UR4, 0x400 ;  /* 0x0000040000047882 */ /* 0x000fe20000000000 */
[----:B------:R-:W-:Y:S01]  /*2420*/  FFMA.FTZ R249, R147, R118, R249 ;  /* 0x0000007693f97223 */ /* 0x000fe200000100f9 */
[----:B------:R-:W-:Y:S01]  /*2430*/  FFMA.FTZ R250, R149, R128, R250 ;  /* 0x0000008095fa7223 */ /* 0x000fe200000100fa */
[----:B------:R-:W-:-:S04]  /*2440*/  UISETP.NE.U32.AND UP0, UPT, UR16, URZ, UPT ;  /* 0x000000ff1000728c */ /* 0x000fc8000bf05070 */
[----:B------:R-:W-:Y:S02]  /*2450*/  UISETP.NE.AND.EX UP0, UPT, UR17, URZ, UPT, UP0 ;  /* 0x000000ff1100728c */ /* 0x000fe4000bf05300 */
[----:B-1----:R-:W-:-:S04]  /*2460*/  ULEA UR4, UR5, UR4, 0x18 ;  /* 0x0000000405047291 */ /* 0x002fc8000f8ec0ff */
[----:B------:R-:W-:Y:S02]  /*2470*/  UIADD3 UR5, UPT, UPT, UR4, 0x3020, URZ ;  /* 0x0000302004057890 */ /* 0x000fe4000fffe0ff */
[----:B------:R-:W-:Y:S01]  /*2480*/  @!UP1 UIADD3 UR5, UPT, UPT, UR4, 0x3000, URZ ;  /* 0x0000300004059890 */ /* 0x000fe2000fffe0ff */
[----:B------:R-:W-:Y:S01]  /*2490*/  BAR.SYNC.DEFER_BLOCKING 0x0 ;  /* 0x0000000000007b1d */ /* 0x000fe20000010000 */
[----:B--2---:R-:W-:-:S07]  /*24a0*/  FADD.FTZ R155, R118, R155 ;  /* 0x0000009b769b7221 */ /* 0x004fce0000010000 */
[----:B0-----:R-:W0:Y:S01]  /*24b0*/  LDS.128 R116, [UR5] ;  /* 0x00000005ff747984 */ /* 0x001e220008000c00 */
[----:B------:R-:W-:Y:S01]  /*24c0*/  UIADD3 UR5, UPT, UPT, UR4, 0x3030, URZ ;  /* 0x0000303004057890 */ /* 0x000fe2000fffe0ff */
[----:B---3--:R-:W-:Y:S01]  /*24d0*/  FADD.FTZ R154, R128, R154 ;  /* 0x0000009a809a7221 */ /* 0x008fe20000010000 */
[----:B------:R-:W-:Y:S01]  /*24e0*/  @!UP1 UIADD3 UR5, UPT, UPT, UR4, 0x3010, URZ ;  /* 0x0000301004059890 */ /* 0x000fe2000fffe0ff */
[----:B------:R-:W1:Y:S01]  /*24f0*/  LDC.64 R128, c[0x0][0x380] ;  /* 0x0000e000ff807b82 */ /* 0x000e620000000a00 */
[----:B------:R-:W-:Y:S04]  /*2500*/  STL [R1+0x30], R155 ;  /* 0x0000309b01007387 */ /* 0x000fe80000100800 */
[----:B------:R-:W-:Y:S01]  /*2510*/  STL [R1+0x34], R154 ;  /* 0x0000349a01007387 */ /* 0x000fe20000100800 */
[----:B-1----:R-:W-:-:S04]  /*2520*/  IADD3 R207, PT, PT, R207, R128, RZ ;  /* 0x00000080cfcf7210 */ /* 0x002fc80007ffe0ff */
[----:B------:R-:W-:Y:S01]  /*2530*/  ISETP.GE.AND P4, PT, R207, R129, PT ;  /* 0x00000081cf00720c */ /* 0x000fe20003f86270 */
[----:B0-----:R-:W-:Y:S01]  /*2540*/  FADD.FTZ R129, RZ, R116 ;  /* 0x00000074ff817221 */ /* 0x001fe20000010000 */
[----:B------:R-:W-:-:S03]  /*2550*/  FADD.FTZ R116, RZ, R117 ;  /* 0x00000075ff747221 */ /* 0x000fc60000010000 */
[----:B------:R-:W-:Y:S01]  /*2560*/  FADD.FTZ R129, R118, R129 ;  /* 0x0000008176817221 */ /* 0x000fe20000010000 */
[----:B------:R-:W-:Y:S02]  /*2570*/  FADD.FTZ R128, R119, R116 ;  /* 0x0000007477807221 */ /* 0x000fe40000010000 */
        /* <DEDUP_REMOVED lines=71> */
.L_x_1490:
        /* <DEDUP_REMOVED lines=54> */
.L_x_1489:
        /* <DEDUP_REMOVED lines=59> */
.L_x_1492:
        /* <DEDUP_REMOVED lines=54> */
.L_x_1488:
        /* <DEDUP_REMOVED lines=83> */
.L_x_1494:
        /* <DEDUP_REMOVED lines=75> */
.L_x_1493:
        /* <DEDUP_REMOVED lines=80> */
.L_x_1495:
        /* <DEDUP_REMOVED lines=74> */
.L_x_1491:
        /* <DEDUP_REMOVED lines=23> */
[C---:B------:R-:W-:Y:S01]  /*4950*/  FFMA.FTZ R106, R208.reuse, R105, R86 ;  /* 0x00000069d06a7223 */ /* 0x040fe20000010056 */
[----:B------:R-:W-:Y:S01]  /*4960*/  FFMA.FTZ R223, R223, R128, R129 ;  /* 0x00000080dfdf7223 */ /* 0x000fe20000010081 */
[----:B------:R-:W-:Y:S01]  /*4970*/  FFMA.FTZ R107, R208, R108, R87 ;  /* 0x0000006cd06b7223 */ /* 0x000fe20000010057 */
[----:B------:R-:W-:Y:S01]  /*4980*/  ISETP.GE.U32.AND P3, PT, R122, RZ, PT ;  /* 0x000000ff7a00720c */ /* 0x000fe20003f66070 */
[----:B------:R-:W-:Y:S01]  /*4990*/  FMUL.FTZ R104, R106, UR6 ;  /* 0x000000066a687c20 */ /* 0x000fe20008410000 */
[----:B------:R-:W-:Y:S01]  /*49a0*/  FADD.FTZ R223, R222, -R223 ;  /* 0x800000dfdedf7221 */ /* 0x000fe20000010000 */
[-CC-:B------:R-:W-:Y:S01]  /*49b0*/  FFMA.FTZ R218, R218, R128.reuse, R129.reuse ;  /* 0x00000080dada7223 */ /* 0x180fe20000010081 */
[-C--:B------:R-:W-:Y:S01]  /*49c0*/  FFMA.FTZ R212, R212, R128.reuse, R129 ;  /* 0x00000080d4d47223 */ /* 0x080fe20000010081 */
        /* <DEDUP_REMOVED lines=59> */
.L_x_1498:
[-CC-:B0-----:R-:W-:Y:S01]  /*4d80*/  FFMA.FTZ R112, R225, R128.reuse, R129.reuse ;  /* 0x00000080e1707223 */ /* 0x181fe20000010081 */
        /* <DEDUP_REMOVED lines=16> */
[----:B------:R-:W-:Y:S01]  /*4e90*/  FSEL R116, R112, RZ, P3 ;  /* 0x000000ff70747208 */ /* 0x000fe20001800000 */
[-C--:B------:R-:W-:Y:S01]  /*4ea0*/  FFMA.FTZ R218, R218, R128.reuse, R129 ;  /* 0x00000080dada7223 */ /* 0x080fe20000010081 */
[----:B------:R-:W-:Y:S01]  /*4eb0*/  ISETP.GE.U32.AND P3, PT, R180, RZ, PT ;  /* 0x000000ffb400720c */ /* 0x000fe20003f66070 */
[----:B------:R-:W-:Y:S01]  /*4ec0*/  FFMA.FTZ R223, R208, R223, R85 ;  /* 0x000000dfd0df7223 */ /* 0x000fe20000010055 */
[----:B------:R-:W-:Y:S01]  /*4ed0*/  LOP3.LUT P6, RZ, R181, 0xff0000, RZ, 0xc0, !PT ;  /* 0x00ff0000b5ff7812 */ /* 0x000fe200078cc0ff */
        /* <DEDUP_REMOVED lines=53> */
.L_x_1497:
        /* <DEDUP_REMOVED lines=9> */
[C---:B------:R-:W-:Y:S01]  /*52c0*/  FMUL.FTZ R106, R208.reuse, R105 ;  /* 0x00000069d06a7220 */ /* 0x040fe20000410000 */
[-C--:B------:R-:W-:Y:S01]  /*52d0*/  FFMA.FTZ R223, R223, R128.reuse, R129 ;  /* 0x00000080dfdf7223 */ /* 0x080fe20000010081 */
[----:B------:R-:W-:Y:S01]  /*52e0*/  FMUL.FTZ R107, R208, R107 ;  /* 0x0000006bd06b7220 */ /* 0x000fe20000410000 */
[----:B------:R-:W-:Y:S01]  /*52f0*/  ISETP.GE.U32.AND P3, PT, R122, RZ, PT ;  /* 0x000000ff7a00720c */ /* 0x000fe20003f66070 */
[----:B------:R-:W-:Y:S01]  /*5300*/  FMUL.FTZ R104, R106, UR6 ;  /* 0x000000066a687c20 */ /* 0x000fe20008410000 */
[----:B------:R-:W-:Y:S01]  /*5310*/  FADD.FTZ R223, R222, -R223 ;  /* 0x800000dfdedf7221 */ /* 0x000fe20000010000 */
[-CC-:B------:R-:W-:Y:S01]  /*5320*/  FFMA.FTZ R218, R218, R128.reuse, R129.reuse ;  /* 0x00000080dada7223 */ /* 0x180fe20000010081 */
[-CC-:B------:R-:W-:Y:S01]  /*5330*/  FFMA.FTZ R212, R212, R128.reuse, R129.reuse ;  /* 0x00000080d4d47223 */ /* 0x180fe20000010081 */
        /* <DEDUP_REMOVED lines=59> */
.L_x_1500:
[-CC-:B0-----:R-:W-:Y:S01]  /*56f0*/  FFMA.FTZ R112, R225, R128.reuse, R129.reuse ;  /* 0x00000080e1707223 */ /* 0x181fe20000010081 */
        /* <DEDUP_REMOVED lines=10> */
[-C--:B------:R-:W-:Y:S01]  /*57a0*/  FFMA.FTZ R212, R212, R128.reuse, R129 ;  /* 0x00000080d4d47223 */ /* 0x080fe20000010081 */
[----:B------:R-:W-:Y:S01]  /*57b0*/  FMUL.FTZ R131, R131, UR6 ;  /* 0x0000000683837c20 */ /* 0x000fe20008410000 */
[----:B------:R-:W-:Y:S01]  /*57c0*/  FADD.FTZ R223, R222, -R223 ;  /* 0x800000dfdedf7221 */ /* 0x000fe20000010000 */
[----:B------:R-:W-:Y:S01]  /*57d0*/  FMUL.FTZ R115, R115, UR6 ;  /* 0x0000000673737c20 */ /* 0x000fe20008410000 */
[----:B------:R-:W-:Y:S01]  /*57e0*/  LOP3.LUT P5, RZ, R123, 0xff0000, RZ, 0xc0, !PT ;  /* 0x00ff00007bff7812 */ /* 0x000fe200078ac0ff */
[----:B------:R-:W-:Y:S01]  /*57f0*/  FMUL.FTZ R221, R208, R221 ;  /* 0x000000ddd0dd7220 */ /* 0x000fe20000410000 */
[----:B------:R-:W-:Y:S01]  /*5800*/  FSEL R112, R131, RZ, P3 ;  /* 0x000000ff83707208 */ /* 0x000fe20001800000 */
[-CC-:B------:R-:W-:Y:S01]  /*5810*/  FFMA.FTZ R218, R218, R128.reuse, R129.reuse ;  /* 0x00000080dada7223 */ /* 0x180fe20000010081 */
        /* <DEDUP_REMOVED lines=56> */
.L_x_1496:
        /* <DEDUP_REMOVED lines=56> */
.L_x_1502:
        /* <DEDUP_REMOVED lines=54> */
.L_x_1501:
        /* <DEDUP_REMOVED lines=9> */
[C---:B------:R-:W-:Y:S01]  /*6310*/  FMUL.FTZ R108, R208.reuse, R211 ;  /* 0x000000d3d06c7220 */ /* 0x040fe20000410000 */
[----:B------:R-:W-:Y:S01]  /*6320*/  FMUL.FTZ R107, R208, R107 ;  /* 0x0000006bd06b7220 */ /* 0x000fe20000410000 */
[----:B------:R-:W-:Y:S01]  /*6330*/  FADD.FTZ R213, R213, -R212 ;  /* 0x800000d4d5d57221 */ /* 0x000fe20000010000 */
[----:B------:R-:W-:Y:S01]  /*6340*/  ISETP.GE.U32.AND P3, PT, R122, RZ, PT ;  /* 0x000000ff7a00720c */ /* 0x000fe20003f66070 */
[----:B------:R-:W-:Y:S01]  /*6350*/  FMUL.FTZ R106, R208, R105 ;  /* 0x00000069d06a7220 */ /* 0x000fe20000410000 */
        /* <DEDUP_REMOVED lines=8> */
[----:B------:R-:W-:Y:S01]  /*63e0*/  FMUL.FTZ R110, R208, R213 ;  /* 0x000000d5d06e7220 */ /* 0x000fe20000410000 */
[----:B------:R-:W-:Y:S01]  /*63f0*/  FMUL.FTZ R105, R106, UR6 ;  /* 0x000000066a697c20 */ /* 0x000fe20008410000 */
[----:B------:R-:W-:Y:S01]  /*6400*/  LOP3.LUT P5, RZ, R123, 0xff0000, RZ, 0xc0, !PT ;  /* 0x00ff00007bff7812 */ /* 0x000fe200078ac0ff */
[----:B------:R-:W-:Y:S01]  /*6410*/  FADD.FTZ R223, R222, -R223 ;  /* 0x800000dfdedf7221 */ /* 0x000fe20000010000 */
[----:B0-----:R-:W-:Y:S01]  /*6420*/  FSEL R116, R104, RZ, P6 ;  /* 0x000000ff68747208 */ /* 0x001fe20003000000 */
[----:B------:R-:W-:Y:S01]  /*6430*/  FMUL.FTZ R104, R208, R221 ;  /* 0x000000ddd0687220 */ /* 0x000fe20000410000 */
[----:B------:R-:W-:Y:S01]  /*6440*/  FADD.FTZ R215, R214, -R215 ;  /* 0x800000d7d6d77221 */ /* 0x000fe20000010000 */
[----:B------:R-:W-:Y:S01]  /*6450*/  FADD.FTZ R111, R217, -R218 ;  /* 0x800000dad96f7221 */ /* 0x000fe20000010000 */
[----:B------:R-:W-:Y:S01]  /*6460*/  FSEL R131, R109, RZ, P3 ;  /* 0x000000ff6d837208 */ /* 0x000fe20001800000 */
[----:B------:R-:W-:Y:S01]  /*6470*/  FMUL.FTZ R117, R110, UR6 ;  /* 0x000000066e757c20 */ /* 0x000fe20008410000 */
[----:B------:R-:W-:Y:S01]  /*6480*/  LOP3.LUT P3, RZ, R122, 0xff0000, RZ, 0xc0, !PT ;  /* 0x00ff00007aff7812 */ /* 0x000fe2000786c0ff */
[----:B------:R-:W-:Y:S01]  /*6490*/  FMUL.FTZ R119, R104, UR6 ;  /* 0x0000000668777c20 */ /* 0x000fe20008410000 */
[----:B------:R-:W-:Y:S01]  /*64a0*/  FSEL R130, R105, RZ, P5 ;  /* 0x000000ff69827208 */ /* 0x000fe20002800000 */
[C---:B------:R-:W-:Y:S01]  /*64b0*/  FMUL.FTZ R105, R208.reuse, R223 ;  /* 0x000000dfd0697220 */ /* 0x040fe20000410000 */
        /* <DEDUP_REMOVED lines=19> */
.L_x_1503:
[-CC-:B0-----:R-:W-:Y:S01]  /*65f0*/  FFMA.FTZ R116, R225, R128.reuse, R129.reuse ;  /* 0x00000080e1747223 */ /* 0x181fe20000010081 */
        /* <DEDUP_REMOVED lines=52> */
.L_x_1499:
        /* <DEDUP_REMOVED lines=42> */
[-CC-:B------:R-:W-:Y:S01]  /*6be0*/  FFMA.FTZ R137, R137, R128.reuse, R129.reuse ;  /* 0x0000008089897223 */ /* 0x180fe20000010081 */
[----:B------:R-:W-:Y:S01]  /*6bf0*/  FSEL R118, R108, RZ, P6 ;  /* 0x000000ff6c767208 */ /* 0x000fe20003000000 */
        /* <DEDUP_REMOVED lines=44> */
.L_x_1506:
        /* <DEDUP_REMOVED lines=75> */
.L_x_1505:
        /* <DEDUP_REMOVED lines=30> */
[-CC-:B------:R-:W-:Y:S01]  /*7550*/  FFMA.FTZ R137, R137, R128.reuse, R129.reuse ;  /* 0x0000008089897223 */ /* 0x180fe20000010081 */
[----:B------:R-:W-:Y:S01]  /*7560*/  FSEL R118, R108, RZ, P6 ;  /* 0x000000ff6c767208 */ /* 0x000fe20003000000 */
[----:B------:R-:W-:Y:S01]  /*7570*/  FADD.FTZ R111, R139, -R138 ;  /* 0x8000008a8b6f7221 */ /* 0x000fe20000010000 */
        /* <DEDUP_REMOVED lines=43> */
.L_x_1508:
        /* <DEDUP_REMOVED lines=75> */
.L_x_1504:
        /* <DEDUP_REMOVED lines=8> */
[-CC-:B0-----:R-:W-:Y:S01]  /*7d60*/  FFMA.FTZ R104, R147, R128.reuse, R129.reuse ;  /* 0x0000008093687223 */ /* 0x181fe20000010081 */
[----:B------:R-:W-:Y:S01]  /*7d70*/  FFMA.FTZ R129, R133, R128, R129 ;  /* 0x0000008085817223 */ /* 0x000fe20000010081 */
[----:B------:R-:W-:Y:S01]  /*7d80*/  FADD.FTZ R148, R148, -R149 ;  /* 0x8000009594947221 */ /* 0x000fe20000010000 */
[----:B------:R-:W-:Y:S01]  /*7d90*/  ISETP.GE.U32.AND P1, PT, R120, RZ, PT ;  /* 0x000000ff7800720c */ /* 0x000fe20003f26070 */
[----:B------:R-:W-:Y:S01]  /*7da0*/  FADD.FTZ R145, R145, -R104 ;  /* 0x8000006891917221 */ /* 0x000fe20000010000 */
[----:B------:R-:W-:Y:S01]  /*7db0*/  FADD.FTZ R129, R132, -R129 ;  /* 0x8000008184817221 */ /* 0x000fe20000010000 */
[----:B------:R-:W-:Y:S01]  /*7dc0*/  FFMA.FTZ R107, R208, R148, R95 ;  /* 0x00000094d06b7223 */ /* 0x000fe2000001005f */
[----:B------:R-:W-:Y:S01]  /*7dd0*/  FADD.FTZ R135, R134, -R135 ;  /* 0x8000008786877221 */ /* 0x000fe20000010000 */
        /* <DEDUP_REMOVED lines=40> */
.L_x_1510:
[-CC-:B------:R-:W-:Y:S01]  /*8060*/  FFMA.FTZ R140, R140, R128.reuse, R129.reuse ;  /* 0x000000808c8c7223 */ /* 0x180fe20000010081 */
[-CC-:B------:R-:W-:Y:S01]  /*8070*/  FFMA.FTZ R142, R142, R128.reuse, R129.reuse ;  /* 0x000000808e8e7223 */ /* 0x180fe20000010081 */
[-CC-:B0-----:R-:W-:Y:S01]  /*8080*/  FFMA.FTZ R116, R147, R128.reuse, R129.reuse ;  /* 0x0000008093747223 */ /* 0x181fe20000010081 */
        /* <DEDUP_REMOVED lines=51> */
.L_x_1509:
        /* <DEDUP_REMOVED lines=13> */
[----:B------:R-:W-:Y:S01]  /*8490*/  FMUL.FTZ R107, R208, R149 ;  /* 0x00000095d06b7220 */ /* 0x000fe20000410000 */
[----:B------:R-:W-:Y:S01]  /*84a0*/  FADD.FTZ R135, R134, -R135 ;  /* 0x8000008786877221 */ /* 0x000fe20000010000 */
        /* <DEDUP_REMOVED lines=40> */
.L_x_1511:
        /* <DEDUP_REMOVED lines=53> */
.L_x_1507:
        /* <DEDUP_REMOVED lines=12> */
[----:B------:R1:W5:Y:S01]  /*8b40*/  LDL.LU R70, [R1] ;  /* 0x0000000001467983 */ /* 0x0003620000300800 */
[----:B------:R-:W-:Y:S02]  /*8b50*/  MOV R51, R4 ;  /* 0x0000000400337202 */ /* 0x000fe40000000f00 */
[----:B------:R-:W-:Y:S01]  /*8b60*/  MOV R4, R5 ;  /* 0x0000000500047202 */ /* 0x000fe20000000f00 */
[----:B------:R1:W5:Y:S01]  /*8b70*/  LDL.LU R71, [R1+0x4] ;  /* 0x0000040001477983 */ /* 0x0003620000300800 */
[----:B------:R-:W-:Y:S02]  /*8b80*/  MOV R5, R6 ;  /* 0x0000000600057202 */ /* 0x000fe40000000f00 */
[----:B------:R-:W-:Y:S01]  /*8b90*/  MOV R6, R7 ;  /* 0x0000000700067202 */ /* 0x000fe20000000f00 */
[----:B------:R1:W5:Y:S01]  /*8ba0*/  LDL.LU R76, [R1+0x8] ;  /* 0x00000800014c7983 */ /* 0x0003620000300800 */
[----:B------:R-:W-:Y:S02]  /*8bb0*/  MOV R55, R24 ;  /* 0x0000001800377202 */ /* 0x000fe40000000f00 */
[----:B------:R-:W-:Y:S01]  /*8bc0*/  MOV R7, R8 ;  /* 0x0000000800077202 */ /* 0x000fe20000000f00 */
[----:B------:R1:W5:Y:S01]  /*8bd0*/  LDL.LU R77, [R1+0xc] ;  /* 0x00000c00014d7983 */ /* 0x0003620000300800 */
[----:B------:R-:W-:-:S02]  /*8be0*/  MOV R24, R25 ;  /* 0x0000001900187202 */ /* 0x000fc40000000f00 */
        /* <DEDUP_REMOVED lines=84> */
[----:B-1----:R-:W-:-:S07]  /*9130*/  MOV R95, R154 ;  /* 0x0000009a005f7202 */ /* 0x002fce0000000f00 */
.L_x_1485:
        /* <DEDUP_REMOVED lines=24> */
[----:B-----5:R-:W-:Y:S04]  /*92c0*/  STG.E.128 desc[UR10][R18.64+0x1000], R68 ;  /* 0x0010004412007986 */ /* 0x020fe8000c101d0a */
        /* <DEDUP_REMOVED lines=12> */
.L_x_1513:
        /* <DEDUP_REMOVED lines=15> */
.L_x_3825:


//--------------------- .text._ZN10layer_norm22ln_bwd_finalize_kernelINS_22Kernel_traits_finalizeILj3072Ef13__nv_bfloat16fS2_fjLb0ELj1024ELj4ENS_18Kernel_traits_baseILj3072EfS2_fS2_fjLj1024EEEEELb0ELb0EEEvNS_9BwdParamsE --------------------------
	.section	.text._ZN10layer_norm22ln_bwd_finalize_kernelINS_22Kernel_traits_finalizeILj3072Ef13__nv_bfloat16fS2_fjLb0ELj1024ELj4ENS_18Kernel_traits_baseILj3072EfS2_fS2_fjLj1024EEEEELb0ELb0EEEvNS_9BwdParamsE,"ax",@progbits
	.align	128
        .global         _ZN10layer_norm22ln_bwd_finalize_kernelINS_22Kernel_traits_finalizeILj3072Ef13__nv_bfloat16fS2_fjLb0ELj1024ELj4ENS_18Kernel_traits_baseILj3072EfS2_fS2_fjLj1024EEEEELb0ELb0EEEvNS_9BwdParamsE
        .type           _ZN10layer_norm22ln_bwd_finalize_kernelINS_22Kernel_traits_finalizeILj3072Ef13__nv_bfloat16fS2_fjLb0ELj1024ELj4ENS_18Kernel_traits_baseILj3072EfS2_fS2_fjLj1024EEEEELb0ELb0EEEvNS_9BwdParamsE,@function
        .size           _ZN10layer_norm22ln_bwd_finalize_kernelINS_22Kernel_traits_finalizeILj3072Ef13__nv_bfloat16fS2_fjLb0ELj1024ELj4ENS_18Kernel_traits_baseILj3072EfS2_fS2_fjLj1024EEEEELb0ELb0EEEvNS_9BwdParamsE,(.L_x_3826 - _ZN10layer_norm22ln_bwd_finalize_kernelINS_22Kernel_traits_finalizeILj3072Ef13__nv_bfloat16fS2_fjLb0ELj1024ELj4ENS_18Kernel_traits_baseILj3072EfS2_fS2_fjLj1024EEEEELb0ELb0EEEvNS_9BwdParamsE)
        .other          _ZN10layer_norm22ln_bwd_finalize_kernelINS_22Kernel_traits_finalizeILj3072Ef13__nv_bfloat16fS2_fjLb0ELj1024ELj4ENS_18Kernel_traits_baseILj3072EfS2_fS2_fjLj1024EEEEELb0ELb0EEEvNS_9BwdParamsE,@"STO_CUDA_ENTRY STV_DEFAULT"
_ZN10layer_norm22ln_bwd_finalize_kernelINS_22Kernel_traits_finalizeILj3072Ef13__nv_bfloat16fS2_fjLb0ELj1024ELj4ENS_18Kernel_traits_baseILj3072EfS2_fS2_fjLj1024EEEEELb0ELb0EEEvNS_9BwdParamsE:
.text._ZN10layer_norm22ln_bwd_finalize_kernelINS_22Kernel_traits_finalizeILj3072Ef13__nv_bfloat16fS2_fjLb0ELj1024ELj4ENS_18Kernel_traits_baseILj3072EfS2_fS2_fjLj1024EEEEELb0ELb0EEEvNS_9BwdParamsE:
        /* <DEDUP_REMOVED lines=82> */
.L_x_1518:
        /* <DEDUP_REMOVED lines=118> */
.L_x_1517:
[----:B------:R-:W-:Y:S05]  /*0c80*/  BSYNC.RECONVERGENT B1 ;  /* 0x0000000000017941 */ /* 0x000fea0003800200 */
.L_x_1516:
        /* <DEDUP_REMOVED lines=75> */
.L_x_1520:
[----:B------:R-:W-:Y:S05]  /*1140*/  BSYNC.RECONVERGENT B1 ;  /* 0x0000000000017941 */ /* 0x000fea0003800200 */
.L_x_1519:
        /* <DEDUP_REMOVED lines=37> */
.L_x_1522:
[----:B------:R-:W-:Y:S05]  /*13a0*/  BSYNC.RECONVERGENT B1 ;  /* 0x0000000000017941 */ /* 0x000fea0003800200 */
.L_x_1521:
[----:B------:R-:W-:Y:S05]  /*13b0*/  @!P1 BRA `(.L_x_1515) ;  /* 0x0000000000409947 */ /* 0x000fea0003800000 */
[----:B------:R-:W0:Y:S01]  /*13c0*/  LDC.64 R6, c[0x0][0x440] ;  /* 0x00011000ff067b82 */ /* 0x000e220000000a00 */
[----:B------:R-:W-:Y:S01]  /*13d0*/  IMAD R59, R2, R56, R59 ;  /* 0x00000038023b7224 */ /* 0x000fe200078e023b */
[----:B------:R-:W-:Y:S02]  /*13e0*/  LOP3.LUT R8, R8, 0x1f, RZ, 0xc0, !PT ;  /* 0x0000001f08087812 */ /* 0x000fe400078ec0ff */
[----:B------:R-:W-:Y:S02]  /*13f0*/  IADD3 R9, PT, PT, -R9, RZ, RZ ;  /* 0x000000ff09097210 */ /* 0x000fe40007ffe1ff */
[----:B------:R-:W-:Y:S02]  /*1400*/  IADD3 R59, PT, PT, R8, R59, RZ ;  /* 0x0000003b083b7210 */ /* 0x000fe40007ffe0ff */
[----:B------:R-:W1:Y:S05]  /*1410*/  LDC.64 R10, c[0x0][0x448] ;  /* 0x00011200ff0a7b82 */ /* 0x000e6a0000000a00 */
.L_x_1523:
        /* <DEDUP_REMOVED lines=10> */
.L_x_1515:
[----:B------:R-:W-:Y:S05]  /*14c0*/  BSYNC.RECONVERGENT B0 ;  /* 0x0000000000007941 */ /* 0x000fea0003800200 */
.L_x_1514:
        /* <DEDUP_REMOVED lines=57> */
.L_x_1524:
        /* <DEDUP_REMOVED lines=10> */
.L_x_3826:


//--------------------- .text._ZN10layer_norm40ln_parallel_residual_bwd_finalize_kernelINS_22Kernel_traits_finalizeILj3072Ef13__nv_bfloat16fS2_fjLb0ELj1024ELj4ENS_18Kernel_traits_baseILj3072EfS2_fS2_fjLj1024EEEEELb0EEEvNS_9BwdParamsE --------------------------
	.section	.text._ZN10layer_norm40ln_parallel_residual_bwd_finalize_kernelINS_22Kernel_traits_finalizeILj3072Ef13__nv_bfloat16fS2_fjLb0ELj1024ELj4ENS_18Kernel_traits_baseILj3072EfS2_fS2_fjLj1024EEEEELb0EEEvNS_9BwdParamsE,"ax",@progbits
	.align	128
        .global         _ZN10layer_norm40ln_parallel_residual_bwd_finalize_kernelINS_22Kernel_traits_finalizeILj3072Ef13__nv_bfloat16fS2_fjLb0ELj1024ELj4ENS_18Kernel_traits_baseILj3072EfS2_fS2_fjLj1024EEEEELb0EEEvNS_9BwdParamsE
        .type           _ZN10layer_norm40ln_parallel_residual_bwd_finalize_kernelINS_22Kernel_traits_finalizeILj3072Ef13__nv_bfloat16fS2_fjLb0ELj1024ELj4ENS_18Kernel_traits_baseILj3072EfS2_fS2_fjLj1024EEEEELb0EEEvNS_9BwdParamsE,@function
        .size           _ZN10layer_norm40ln_parallel_residual_bwd_finalize_kernelINS_22Kernel_traits_finalizeILj3072Ef13__nv_bfloat16fS2_fjLb0ELj1024ELj4ENS_18Kernel_traits_baseILj3072EfS2_fS2_fjLj1024EEEEELb0EEEvNS_9BwdParamsE,(.L_x_3827 - _ZN10layer_norm40ln_parallel_residual_bwd_finalize_kernelINS_22Kernel_traits_finalizeILj3072Ef13__nv_bfloat16fS2_fjLb0ELj1024ELj4ENS_18Kernel_traits_baseILj3072EfS2_fS2_fjLj1024EEEEELb0EEEvNS_9BwdParamsE)
        .other          _ZN10layer_norm40ln_parallel_residual_bwd_finalize_kernelINS_22Kernel_traits_finalizeILj3072Ef13__nv_bfloat16fS2_fjLb0ELj1024ELj4ENS_18Kernel_traits_baseILj3072EfS2_fS2_fjLj1024EEEEELb0EEEvNS_9BwdParamsE,@"STO_CUDA_ENTRY STV_DEFAULT"
_ZN10layer_norm40ln_parallel_residual_bwd_finalize_kernelINS_22Kernel_traits_finalizeILj3072Ef13__nv_bfloat16fS2_fjLb0ELj1024ELj4ENS_18Kernel_traits_baseILj3072EfS2_fS2_fjLj1024EEEEELb0EEEvNS_9BwdParamsE:
.text._ZN10layer_norm40ln_parallel_residual_bwd_finalize_kernelINS_22Kernel_traits_finalizeILj3072Ef13__nv_bfloat16fS2_fjLb0ELj1024ELj4ENS_18Kernel_traits_baseILj3072EfS2_fS2_fjLj1024EEEEELb0EEEvNS_9BwdParamsE:
        /* <DEDUP_REMOVED lines=60> */
.L_x_1529:
        /* <DEDUP_REMOVED lines=112> */
.L_x_1528:
[----:B------:R-:W-:Y:S05]  /*0ac0*/  BSYNC.RECONVERGENT B1 ;  /* 0x0000000000017941 */ /* 0x000fea0003800200 */
.L_x_1527:
        /* <DEDUP_REMOVED lines=65> */
.L_x_1531:
[----:B------:R-:W-:Y:S05]  /*0ee0*/  BSYNC.RECONVERGENT B1 ;  /* 0x0000000000017941 */ /* 0x000fea0003800200 */
.L_x_1530:
        /* <DEDUP_REMOVED lines=36> */
.L_x_1533:
[----:B------:R-:W-:Y:S05]  /*1130*/  BSYNC.RECONVERGENT B1 ;  /* 0x0000000000017941 */ /* 0x000fea0003800200 */
.L_x_1532:
        /* <DEDUP_REMOVED lines=18> */
.L_x_1526:
[----:B------:R-:W-:Y:S05]  /*1260*/  BSYNC.RECONVERGENT B0 ;  /* 0x0000000000007941 */ /* 0x000fea0003800200 */
.L_x_1525:
        /* <DEDUP_REMOVED lines=90> */
.L_x_1534:
        /* <DEDUP_REMOVED lines=15> */
.L_x_3827:


//--------------------- .text._ZN10layer_norm31ln_parallel_residual_bwd_kernelINS_13Kernel_traitsIf13__nv_bfloat16fS2_fjLj3072ELj1ELj1ELj4ELj16ENS_18Kernel_traits_baseILj3072EfS2_fS2_fjLj128EEEEELb1ELb1ELb0EEEvNS_9BwdParamsE --------------------------
	.section	.text._ZN10layer_norm31ln_parallel_residual_bwd_kernelINS_13Kernel_traitsIf13__nv_bfloat16fS2_fjLj3072ELj1ELj1ELj4ELj16ENS_18Kernel_traits_baseILj3072EfS2_fS2_fjLj128EEEEELb1ELb1ELb0EEEvNS_9BwdParamsE,"ax",@progbits
	.align	128
        .global         _ZN10layer_norm31ln_parallel_residual_bwd_kernelINS_13Kernel_traitsIf13__nv_bfloat16fS2_fjLj3072ELj1ELj1ELj4ELj16ENS_18Kernel_traits_baseILj3072EfS2_fS2_fjLj128EEEEELb1ELb1ELb0EEEvNS_9BwdParamsE
        .type           _ZN10layer_norm31ln_parallel_residual_bwd_kernelINS_13Kernel_traitsIf13__nv_bfloat16fS2_fjLj3072ELj1ELj1ELj4ELj16ENS_18Kernel_traits_baseILj3072EfS2_fS2_fjLj128EEEEELb1ELb1ELb0EEEvNS_9BwdParamsE,@function
        .size           _ZN10layer_norm31ln_parallel_residual_bwd_kernelINS_13Kernel_traitsIf13__nv_bfloat16fS2_fjLj3072ELj1ELj1ELj4ELj16ENS_18Kernel_traits_baseILj3072EfS2_fS2_fjLj128EEEEELb1ELb1ELb0EEEvNS_9BwdParamsE,(.L_x_3828 - _ZN10layer_norm31ln_parallel_residual_bwd_kernelINS_13Kernel_traitsIf13__nv_bfloat16fS2_fjLj3072ELj1ELj1ELj4ELj16ENS_18Kernel_traits_baseILj3072EfS2_fS2_fjLj128EEEEELb1ELb1ELb0EEEvNS_9BwdParamsE)
        .other          _ZN10layer_norm31ln_parallel_residual_bwd_kernelINS_13Kernel_traitsIf13__nv_bfloat16fS2_fjLj3072ELj1ELj1ELj4ELj16ENS_18Kernel_traits_baseILj3072EfS2_fS2_fjLj128EEEEELb1ELb1ELb0EEEvNS_9BwdParamsE,@"STO_CUDA_ENTRY STV_DEFAULT"
_ZN10layer_norm31ln_parallel_residual_bwd_kernelINS_13Kernel_traitsIf13__nv_bfloat16fS2_fjLj3072ELj1ELj1ELj4ELj16ENS_18Kernel_traits_baseILj3072EfS2_fS2_fjLj128EEEEELb1ELb1ELb0EEEvNS_9BwdParamsE:
.text._ZN10layer_norm31ln_parallel_residual_bwd_kernelINS_13Kernel_traitsIf13__nv_bfloat16fS2_fjLj3072ELj1ELj1ELj4ELj16ENS_18Kernel_traits_baseILj3072EfS2_fS2_fjLj128EEEEELb1ELb1ELb0EEEvNS_9BwdParamsE:
        /* <DEDUP_REMOVED lines=21> */
[----:B------:R-:W-:Y:S02]  /*0150*/  @P2 IADD3 R3, PT, PT, R3, 0x80, RZ ;  /* 0x0000008003032810 */ /* 0x000fe40007ffe0ff */
[----:B------:R0:W5:Y:S04]  /*0160*/  @P1 LDG.E.128 R76, desc[UR10][R4.64+0x10] ;  /* 0x0000100a044c1981 */ /* 0x000168000c1e1d00 */
[----:B------:R0:W5:Y:S01]  /*0170*/  @P2 LDG.E.128 R72, desc[UR10][R8.64] ;  /* 0x0000000a08482981 */ /* 0x000162000c1e1d00 */
[----:B----4-:R-:W-:-:S03]  /*0180*/  @P3 IMAD.WIDE.U32 R6, R3, 0x20, R10 ;  /* 0x0000002003063825 */ /* 0x010fc600078e000a */
[----:B------:R0:W5:Y:S04]  /*0190*/  @P2 LDG.E.128 R68, desc[UR10][R8.64+0x10] ;  /* 0x0000100a08442981 */ /* 0x000168000c1e1d00 */
[----:B------:R0:W5:Y:S04]  /*01a0*/  @P3 LDG.E.128 R64, desc[UR10][R6.64] ;  /* 0x0000000a06403981 */ /* 0x000168000c1e1d00 */
[----:B------:R0:W5:Y:S01]  /*01b0*/  @P3 LDG.E.128 R60, desc[UR10][R6.64+0x10] ;  /* 0x0000100a063c3981 */ /* 0x000162000c1e1d00 */
[----:B------:R-:W1:Y:S01]  /*01c0*/  S2UR UR4, SR_CTAID.X ;  /* 0x00000000000479c3 */ /* 0x000e620000002500 */
[----:B------:R-:W-:-:S02]  /*01d0*/  CS2R R56, SRZ ;  /* 0x0000000000387805 */ /* 0x000fc4000001ff00 */
[----:B------:R-:W-:Y:S02]  /*01e0*/  CS2R R58, SRZ ;  /* 0x00000000003a7805 */ /* 0x000fe4000001ff00 */
[----:B------:R-:W-:Y:S02]  /*01f0*/  CS2R R52, SRZ ;  /* 0x0000000000347805 */ /* 0x000fe4000001ff00 */
[----:B------:R-:W-:Y:S02]  /*0200*/  CS2R R54, SRZ ;  /* 0x0000000000367805 */ /* 0x000fe4000001ff00 */
[----:B------:R-:W-:Y:S02]  /*0210*/  CS2R R48, SRZ ;  /* 0x0000000000307805 */ /* 0x000fe4000001ff00 */
        /* <DEDUP_REMOVED lines=55> */
.L_x_1574:
        /* <DEDUP_REMOVED lines=35> */
[----:B------:R-:W5:Y:S01]  /*07c0*/  @P0 LDG.E.128 R8, desc[UR10][R134.64] ;  /* 0x0000000a86080981 */ /* 0x000f62000c1e1d00 */
[----:B-1----:R-:W-:-:S03]  /*07d0*/  @P1 IMAD.WIDE.U32 R138, R130, 0x8, R138 ;  /* 0x00000008828a1825 */ /* 0x002fc600078e008a */
[----:B------:R4:W5:Y:S04]  /*07e0*/  @P0 LDG.E.128 R4, desc[UR10][R134.64+0x10] ;  /* 0x0000100a86040981 */ /* 0x000968000c1e1d00 */
[----:B------:R0:W5:Y:S01]  /*07f0*/  @P1 LDG.E.64 R170, desc[UR10][R138.64] ;  /* 0x0000000a8aaa1981 */ /* 0x000162000c1e1b00 */
[----:B------:R-:W-:Y:S01]  /*0800*/  IADD3 R187, PT, PT, R130, 0x80, RZ ;  /* 0x0000008082bb7810 */ /* 0x000fe20007ffe0ff */
[C---:B---3--:R-:W-:Y:S01]  /*0810*/  FADD.FTZ R3, -R185.reuse, R112 ;  /* 0x00000070b9037221 */ /* 0x048fe20000010100 */
[C---:B------:R-:W-:Y:S01]  /*0820*/  FADD.FTZ R133, -R185.reuse, R113 ;  /* 0x00000071b9857221 */ /* 0x040fe20000010100 */
[C---:B----4-:R-:W-:Y:S01]  /*0830*/  FADD.FTZ R135, -R185.reuse, R120 ;  /* 0x00000078b9877221 */ /* 0x050fe20000010100 */
[C---:B------:R-:W-:Y:S02]  /*0840*/  PRMT R112, R116.reuse, 0x7632, R112 ;  /* 0x0000763274707816 */ /* 0x040fe40000000070 */
[----:B------:R-:W-:Y:S01]  /*0850*/  SHF.L.U32 R113, R116, 0x10, RZ ;  /* 0x0000001074717819 */ /* 0x000fe200000006ff */
[----:B-----5:R-:W-:Y:S01]  /*0860*/  FMUL.FTZ R135, R132, R135 ;  /* 0x0000008784877220 */ /* 0x020fe20000410000 */
[----:B0-----:R-:W-:Y:S01]  /*0870*/  SHF.L.U32 R139, R118, 0x10, RZ ;  /* 0x00000010768b7819 */ /* 0x001fe200000006ff */
[----:B------:R-:W-:Y:S01]  /*0880*/  FMUL.FTZ R134, R132, R133 ;  /* 0x0000008584867220 */ /* 0x000fe20000410000 */
[----:B------:R-:W-:Y:S01]  /*0890*/  SHF.L.U32 R112, R112, 0x10, RZ ;  /* 0x0000001070707819 */ /* 0x000fe200000006ff */
[----:B------:R-:W-:Y:S01]  /*08a0*/  FMUL.FTZ R3, R132, R3 ;  /* 0x0000000384037220 */ /* 0x000fe20000410000 */
[----:B------:R-:W-:Y:S01]  /*08b0*/  FMUL.FTZ R138, R80, R113 ;  /* 0x00000071508a7220 */ /* 0x000fe20000410000 */
[----:B------:R-:W-:Y:S01]  /*08c0*/  FADD.FTZ R141, -R185, R114 ;  /* 0x00000072b98d7221 */ /* 0x000fe20000010100 */
[----:B------:R-:W-:Y:S01]  /*08d0*/  FADD.FTZ R28, R28, R139 ;  /* 0x0000008b1c1c7221 */ /* 0x000fe20000010000 */
[-C--:B------:R-:W-:Y:S01]  /*08e0*/  FFMA.FTZ R52, R135, R139.reuse, R52 ;  /* 0x0000008b87347223 */ /* 0x080fe20000010034 */
[----:B------:R-:W-:Y:S01]  /*08f0*/  FMUL.FTZ R142, R76, R139 ;  /* 0x0000008b4c8e7220 */ /* 0x000fe20000410000 */
[----:B------:R-:W-:Y:S01]  /*0900*/  FADD.FTZ R115, -R185, R115 ;  /* 0x00000073b9737221 */ /* 0x000fe20000010100 */
        /* <DEDUP_REMOVED lines=28> */
[----:B------:R-:W-:Y:S01]  /*0ad0*/  FMUL.FTZ R144, R132, R121 ;  /* 0x0000007984907220 */ /* 0x000fe20000410000 */
[----:B------:R-:W-:Y:S01]  /*0ae0*/  FMUL.FTZ R143, R77, R116 ;  /* 0x000000744d8f7220 */ /* 0x000fe20000410000 */
[----:B------:R-:W-:Y:S01]  /*0af0*/  FADD.FTZ R114, R115, R142 ;  /* 0x0000008e73727221 */ /* 0x000fe20000010000 */
[----:B------:R-:W-:Y:S01]  /*0b00*/  FFMA.FTZ R113, R135, R142, R112 ;  /* 0x0000008e87717223 */ /* 0x000fe20000010070 */
[----:B------:R-:W-:Y:S01]  /*0b10*/  SHF.L.U32 R118, R118, 0x10, RZ ;  /* 0x0000001076767819 */ /* 0x000fe200000006ff */
[----:B------:R-:W-:Y:S01]  /*0b20*/  FADD.FTZ R123, -R185, R123 ;  /* 0x0000007bb97b7221 */ /* 0x000fe20000010100 */
        /* <DEDUP_REMOVED lines=18> */
.L_x_1537:
[----:B----4-:R-:W-:Y:S05]  /*0c50*/  BSYNC.RECONVERGENT B0 ;  /* 0x0000000000007941 */ /* 0x010fea0003800200 */
.L_x_1536:
        /* <DEDUP_REMOVED lines=19> */
[----:B------:R0:W5:Y:S01]  /*0d90*/  @P1 LDG.E.64 R168, desc[UR10][R154.64] ;  /* 0x0000000a9aa81981 */ /* 0x000162000c1e1b00 */
[----:B-1----:R-:W-:-:S05]  /*0da0*/  @P0 IMAD.WIDE.U32 R150, R187, 0x20, R150 ;  /* 0x00000020bb960825 */ /* 0x002fca00078e0096 */
[----:B------:R-:W5:Y:S04]  /*0db0*/  @P0 LDG.E.128 R84, desc[UR10][R150.64] ;  /* 0x0000000a96540981 */ /* 0x000f68000c1e1d00 */
[----:B------:R1:W5:Y:S01]  /*0dc0*/  @P0 LDG.E.128 R88, desc[UR10][R150.64+0x10] ;  /* 0x0000100a96580981 */ /* 0x000362000c1e1d00 */
[----:B------:R-:W-:Y:S01]  /*0dd0*/  IADD3 R187, PT, PT, R187, 0x80, RZ ;  /* 0x00000080bbbb7810 */ /* 0x000fe20007ffe0ff */
[C---:B---3--:R-:W-:Y:S01]  /*0de0*/  FADD.FTZ R147, -R185.reuse, R112 ;  /* 0x00000070b9937221 */ /* 0x048fe20000010100 */
[C---:B------:R-:W-:Y:S01]  /*0df0*/  FADD.FTZ R149, -R185.reuse, R113 ;  /* 0x00000071b9957221 */ /* 0x040fe20000010100 */
[----:B------:R-:W-:Y:S02]  /*0e00*/  FADD.FTZ R157, -R185, R114 ;  /* 0x00000072b99d7221 */ /* 0x000fe40000010100 */
[----:B-----5:R-:W-:Y:S01]  /*0e10*/  FMUL.FTZ R147, R132, R147 ;  /* 0x0000009384937220 */ /* 0x020fe20000410000 */
[----:B----4-:R-:W-:-:S02]  /*0e20*/  PRMT R112, R116, 0x7632, R112 ;  /* 0x0000763274707816 */ /* 0x010fc40000000070 */
[----:B------:R-:W-:Y:S02]  /*0e30*/  SHF.L.U32 R113, R116, 0x10, RZ ;  /* 0x0000001074717819 */ /* 0x000fe400000006ff */
[----:B0-----:R-:W-:Y:S02]  /*0e40*/  PRMT R155, R118, 0x7632, R155 ;  /* 0x00007632769b7816 */ /* 0x001fe4000000009b */
[----:B------:R-:W-:Y:S01]  /*0e50*/  SHF.L.U32 R114, R112, 0x10, RZ ;  /* 0x0000001070727819 */ /* 0x000fe200000006ff */
[-C--:B------:R-:W-:Y:S01]  /*0e60*/  FMUL.FTZ R154, R72, R113.reuse ;  /* 0x00000071489a7220 */ /* 0x080fe20000410000 */
        /* <DEDUP_REMOVED lines=8> */
[----:B------:R-:W-:Y:S01]  /*0ef0*/  FMUL.FTZ R155, R73, R114 ;  /* 0x00000072499b7220 */ /* 0x000fe20000410000 */
[----:B-1----:R-:W-:Y:S01]  /*0f00*/  FMUL.FTZ R150, R132, R149 ;  /* 0x0000009584967220 */ /* 0x002fe20000410000 */
[----:B------:R-:W-:Y:S01]  /*0f10*/  FFMA.FTZ R113, R147, R154, R188 ;  /* 0x0000009a93717223 */ /* 0x000fe200000100bc */
[----:B------:R-:W-:Y:S01]  /*0f20*/  SHF.L.U32 R116, R115, 0x10, RZ ;  /* 0x0000001073747819 */ /* 0x000fe200000006ff */
[----:B------:R-:W-:Y:S01]  /*0f30*/  FADD.FTZ R115, R112, R155 ;  /* 0x0000009b70737221 */ /* 0x000fe20000010000 */
[----:B------:R-:W-:Y:S01]  /*0f40*/  FMUL.FTZ R149, R132, R157 ;  /* 0x0000009d84957220 */ /* 0x000fe20000410000 */
[----:B------:R-:W-:Y:S01]  /*0f50*/  FMUL.FTZ R156, R74, R117 ;  /* 0x000000754a9c7220 */ /* 0x000fe20000410000 */
[C---:B------:R-:W-:Y:S01]  /*0f60*/  FFMA.FTZ R112, R150.reuse, R155, R113 ;  /* 0x0000009b96707223 */ /* 0x040fe20000010071 */
[----:B------:R-:W-:Y:S01]  /*0f70*/  FFMA.FTZ R49, R150, R114, R49 ;  /* 0x0000007296317223 */ /* 0x000fe20000010031 */
[----:B------:R-:W-:Y:S01]  /*0f80*/  FADD.FTZ R25, R25, R114 ;  /* 0x0000007219197221 */ /* 0x000fe20000010000 */
[----:B------:R-:W-:Y:S01]  /*0f90*/  FADD.FTZ R151, -R185, R120 ;  /* 0x00000078b9977221 */ /* 0x000fe20000010100 */
[C---:B------:R-:W-:Y:S01]  /*0fa0*/  FMUL.FTZ R152, R132.reuse, R159 ;  /* 0x0000009f84987220 */ /* 0x040fe20000410000 */
[----:B------:R-:W-:Y:S01]  /*0fb0*/  FMUL.FTZ R157, R75, R116 ;  /* 0x000000744b9d7220 */ /* 0x000fe20000410000 */
[----:B------:R-:W-:Y:S01]  /*0fc0*/  FADD.FTZ R114, R115, R156 ;  /* 0x0000009c73727221 */ /* 0x000fe20000010000 */
[----:B------:R-:W-:Y:S01]  /*0fd0*/  FFMA.FTZ R113, R149, R156, R112 ;  /* 0x0000009c95717223 */ /* 0x000fe20000010070 */
[----:B------:R-:W-:Y:S01]  /*0fe0*/  PRMT R160, R119, 0x7632, R160 ;  /* 0x0000763277a07816 */ /* 0x000fe200000000a0 */
[----:B------:R-:W-:Y:S01]  /*0ff0*/  FADD.FTZ R121, -R185, R121 ;  /* 0x00000079b9797221 */ /* 0x000fe20000010100 */
[----:B------:R-:W-:Y:S01]  /*1000*/  FMUL.FTZ R151, R132, R151 ;  /* 0x0000009784977220 */ /* 0x000fe20000410000 */
[----:B------:R-:W-:Y:S01]  /*1010*/  FMUL.FTZ R158, R68, R161 ;  /* 0x000000a1449e7220 */ /* 0x000fe20000410000 */
[----:B------:R-:W-:Y:S01]  /*1020*/  FADD.FTZ R115, R114, R157 ;  /* 0x0000009d72737221 */ /* 0x000fe20000010000 */
[----:B------:R-:W-:Y:S01]  /*1030*/  FFMA.FTZ R112, R152, R157, R113 ;  /* 0x0000009d98707223 */ /* 0x000fe20000010071 */
[----:B------:R-:W-:Y:S01]  /*1040*/  SHF.L.U32 R119, R119, 0x10, RZ ;  /* 0x0000001077777819 */ /* 0x000fe200000006ff */
[----:B------:R-:W-:Y:S01]  /*1050*/  FADD.FTZ R153, -R185, R122 ;  /* 0x0000007ab9997221 */ /* 0x000fe20000010100 */
[----:B------:R-:W-:Y:S01]  /*1060*/  SHF.L.U32 R120, R160, 0x10, RZ ;  /* 0x00000010a0787819 */ /* 0x000fe200000006ff */
[C---:B------:R-:W-:Y:S01]  /*1070*/  FMUL.FTZ R160, R132.reuse, R121 ;  /* 0x0000007984a07220 */ /* 0x040fe20000410000 */
[----:B------:R-:W-:Y:S01]  /*1080*/  FMUL.FTZ R159, R69, R118 ;  /* 0x00000076459f7220 */ /* 0x000fe20000410000 */
[----:B------:R-:W-:Y:S01]  /*1090*/  FADD.FTZ R114, R115, R158 ;  /* 0x0000009e73727221 */ /* 0x000fe20000010000 */
[----:B------:R-:W-:Y:S01]  /*10a0*/  FFMA.FTZ R113, R151, R158, R112 ;  /* 0x0000009e97717223 */ /* 0x000fe20000010070 */
[----:B------:R-:W-:Y:S01]  /*10b0*/  FADD.FTZ R123, -R185, R123 ;  /* 0x0000007bb97b7221 */ /* 0x000fe20000010100 */
[----:B------:R-:W-:Y:S01]  /*10c0*/  FMUL.FTZ R153, R132, R153 ;  /* 0x0000009984997220 */ /* 0x000fe20000410000 */
        /* <DEDUP_REMOVED lines=21> */
.L_x_1539:
[----:B------:R-:W-:Y:S05]  /*1220*/  BSYNC.RECONVERGENT B0 ;  /* 0x0000000000007941 */ /* 0x000fea0003800200 */
.L_x_1538:
        /* <DEDUP_REMOVED lines=18> */
[----:B0-----:R-:W-:-:S05]  /*1350*/  @P0 IMAD.WIDE.U32 R172, R187, 0x20, R172 ;  /* 0x00000020bbac0825 */ /* 0x001fca00078e00ac */
[----:B------:R-:W5:Y:S01]  /*1360*/  @P0 LDG.E.128 R92, desc[UR10][R172.64] ;  /* 0x0000000aac5c0981 */ /* 0x000f62000c1e1d00 */
[----:B-1----:R-:W-:-:S03]  /*1370*/  @P1 IMAD.WIDE.U32 R174, R187, 0x8, R174 ;  /* 0x00000008bbae1825 */ /* 0x002fc600078e00ae */
[----:B------:R0:W5:Y:S04]  /*1380*/  @P0 LDG.E.128 R96, desc[UR10][R172.64+0x10] ;  /* 0x0000100aac600981 */ /* 0x000168000c1e1d00 */
[----:B------:R1:W5:Y:S01]  /*1390*/  @P1 LDG.E.64 R166, desc[UR10][R174.64] ;  /* 0x0000000aaea61981 */ /* 0x000362000c1e1b00 */
[C---:B---3--:R-:W-:Y:S01]  /*13a0*/  FADD.FTZ R163, -R185.reuse, R112 ;  /* 0x00000070b9a37221 */ /* 0x048fe20000010100 */
[C---:B------:R-:W-:Y:S01]  /*13b0*/  FADD.FTZ R165, -R185.reuse, R113 ;  /* 0x00000071b9a57221 */ /* 0x040fe20000010100 */
[----:B------:R-:W-:Y:S02]  /*13c0*/  FADD.FTZ R177, -R185, R114 ;  /* 0x00000072b9b17221 */ /* 0x000fe40000010100 */
[----:B-----5:R-:W-:Y:S01]  /*13d0*/  FMUL.FTZ R163, R132, R163 ;  /* 0x000000a384a37220 */ /* 0x020fe20000410000 */
[----:B----4-:R-:W-:-:S02]  /*13e0*/  PRMT R112, R120, 0x7632, R112 ;  /* 0x0000763278707816 */ /* 0x010fc40000000070 */
[----:B------:R-:W-:Y:S02]  /*13f0*/  SHF.L.U32 R113, R120, 0x10, RZ ;  /* 0x0000001078717819 */ /* 0x000fe400000006ff */
[----:B------:R-:W-:Y:S01]  /*1400*/  SHF.L.U32 R114, R112, 0x10, RZ ;  /* 0x0000001070727819 */ /* 0x000fe200000006ff */
[--C-:B------:R-:W-:Y:S02]  /*1410*/  FADD.FTZ R179, -R185, R115.reuse ;  /* 0x00000073b9b37221 */ /* 0x100fe40000010100 */
[----:B------:R-:W-:Y:S01]  /*1420*/  FMUL.FTZ R178, R64, R113 ;  /* 0x0000007140b27220 */ /* 0x000fe20000410000 */
[C---:B0-----:R-:W-:Y:S01]  /*1430*/  FMUL.FTZ R172, R132.reuse, R165 ;  /* 0x000000a584ac7220 */ /* 0x041fe20000410000 */
[C---:B------:R-:W-:Y:S01]  /*1440*/  PRMT R115, R121.reuse, 0x7632, R115 ;  /* 0x0000763279737816 */ /* 0x040fe20000000073 */
[----:B------:R-:W-:Y:S01]  /*1450*/  FMUL.FTZ R165, R132, R177 ;  /* 0x000000b184a57220 */ /* 0x000fe20000410000 */
[----:B------:R-:W-:Y:S01]  /*1460*/  SHF.L.U32 R121, R121, 0x10, RZ ;  /* 0x0000001079797819 */ /* 0x000fe200000006ff */
[----:B------:R-:W-:Y:S01]  /*1470*/  FADD.FTZ R16, R16, R113 ;  /* 0x0000007110107221 */ /* 0x000fe20000010000 */
[----:B------:R-:W-:Y:S01]  /*1480*/  FFMA.FTZ R40, R163, R113, R40 ;  /* 0x00000071a3287223 */ /* 0x000fe20000010028 */
[----:B------:R-:W-:Y:S01]  /*1490*/  FADD.FTZ R112, R189, R178 ;  /* 0x000000b2bd707221 */ /* 0x000fe20000010000 */
[----:B------:R-:W-:Y:S01]  /*14a0*/  FMUL.FTZ R177, R65, R114 ;  /* 0x0000007241b17220 */ /* 0x000fe20000410000 */
[----:B------:R-:W-:Y:S01]  /*14b0*/  FFMA.FTZ R113, R163, R178, R188 ;  /* 0x000000b2a3717223 */ /* 0x000fe200000100bc */
[----:B------:R-:W-:Y:S01]  /*14c0*/  FADD.FTZ R181, -R185, R116 ;  /* 0x00000074b9b57221 */ /* 0x000fe20000010100 */
[----:B------:R-:W-:Y:S01]  /*14d0*/  SHF.L.U32 R116, R115, 0x10, RZ ;  /* 0x0000001073747819 */ /* 0x000fe200000006ff */
[----:B------:R-:W-:Y:S01]  /*14e0*/  FADD.FTZ R115, R112, R177 ;  /* 0x000000b170737221 */ /* 0x000fe20000010000 */
[----:B------:R-:W-:Y:S01]  /*14f0*/  FMUL.FTZ R180, R66, R121 ;  /* 0x0000007942b47220 */ /* 0x000fe20000410000 */
[----:B------:R-:W-:Y:S01]  /*1500*/  FFMA.FTZ R112, R172, R177, R113 ;  /* 0x000000b1ac707223 */ /* 0x000fe20000010071 */
[C---:B------:R-:W-:Y:S01]  /*1510*/  FADD.FTZ R183, -R185.reuse, R117 ;  /* 0x00000075b9b77221 */ /* 0x040fe20000010100 */
[C---:B------:R-:W-:Y:S01]  /*1520*/  FADD.FTZ R187, -R185.reuse, R118 ;  /* 0x00000076b9bb7221 */ /* 0x040fe20000010100 */
[----:B------:R-:W-:Y:S01]  /*1530*/  FADD.FTZ R185, -R185, R119 ;  /* 0x00000077b9b97221 */ /* 0x000fe20000010100 */
[----:B------:R-:W-:Y:S01]  /*1540*/  PRMT R117, R122, 0x7632, R117 ;  /* 0x000076327a757816 */ /* 0x000fe20000000075 */
[----:B-1----:R-:W-:Y:S01]  /*1550*/  FMUL.FTZ R174, R132, R179 ;  /* 0x000000b384ae7220 */ /* 0x002fe20000410000 */
[----:B------:R-:W-:Y:S01]  /*1560*/  SHF.L.U32 R119, R122, 0x10, RZ ;  /* 0x000000107a777819 */ /* 0x000fe200000006ff */
[----:B------:R-:W-:Y:S01]  /*1570*/  FFMA.FTZ R41, R172, R114, R41 ;  /* 0x00000072ac297223 */ /* 0x000fe20000010029 */
[----:B------:R-:W-:Y:S01]  /*1580*/  FADD.FTZ R17, R17, R114 ;  /* 0x0000007211117221 */ /* 0x000fe20000010000 */
        /* <DEDUP_REMOVED lines=37> */
.L_x_1541:
[----:B------:R-:W-:Y:S05]  /*17e0*/  BSYNC.RECONVERGENT B0 ;  /* 0x0000000000007941 */ /* 0x000fea0003800200 */
.L_x_1540:
        /* <DEDUP_REMOVED lines=32> */
.L_x_1543:
[----:B------:R-:W-:Y:S05]  /*19f0*/  BSYNC.RECONVERGENT B0 ;  /* 0x0000000000007941 */ /* 0x000fea0003800200 */
.L_x_1542:
        /* <DEDUP_REMOVED lines=64> */
[-C--:B------:R-:W-:Y:S01]  /*1e00*/  FFMA.FTZ R112, R134, R116.reuse, R117 ;  /* 0x0000007486707223 */ /* 0x080fe20000010075 */
        /* <DEDUP_REMOVED lines=30> */
.L_x_1548:
[-CC-:B------:R-:W-:Y:S01]  /*1ff0*/  FFMA.FTZ R100, R148, R116.reuse, R117.reuse ;  /* 0x0000007494647223 */ /* 0x180fe20000010075 */
[-CC-:B------:R-:W-:Y:S01]  /*2000*/  FFMA.FTZ R103, R137, R116.reuse, R117.reuse ;  /* 0x0000007489677223 */ /* 0x180fe20000010075 */
[-C--:B------:R-:W-:Y:S01]  /*2010*/  FFMA.FTZ R101, R3, R116.reuse, R117 ;  /* 0x0000007403657223 */ /* 0x080fe20000010075 */
        /* <DEDUP_REMOVED lines=51> */
.L_x_1547:
        /* <DEDUP_REMOVED lines=23> */
[-CC-:B------:R-:W-:Y:S01]  /*24c0*/  FFMA.FTZ R113, R133, R116.reuse, R117.reuse ;  /* 0x0000007485717223 */ /* 0x180fe20000010075 */
[----:B------:R-:W-:Y:S01]  /*24d0*/  LOP3.LUT P5, RZ, R129, 0xff, RZ, 0xc0, !PT ;  /* 0x000000ff81ff7812 */ /* 0x000fe200078ac0ff */
[----:B------:R-:W-:Y:S01]  /*24e0*/  FADD.FTZ R115, R143, -R114 ;  /* 0x800000728f737221 */ /* 0x000fe20000010000 */
[-C--:B------:R-:W-:Y:S01]  /*24f0*/  FFMA.FTZ R114, R134, R116.reuse, R117 ;  /* 0x0000007486727223 */ /* 0x080fe20000010075 */
[----:B------:R-:W-:Y:S01]  /*2500*/  FADD.FTZ R119, R140, -R113 ;  /* 0x800000718c777221 */ /* 0x000fe20000010000 */
[----:B------:R-:W-:Y:S01]  /*2510*/  FSEL R122, R112, RZ, P5 ;  /* 0x000000ff707a7208 */ /* 0x000fe20002800000 */
[-C--:B------:R-:W-:Y:S01]  /*2520*/  FFMA.FTZ R112, R136, R116.reuse, R117 ;  /* 0x0000007488707223 */ /* 0x080fe20000010075 */
        /* <DEDUP_REMOVED lines=29> */
.L_x_1550:
        /* <DEDUP_REMOVED lines=54> */
.L_x_1546:
        /* <DEDUP_REMOVED lines=29> */
[-CC-:B------:R-:W-:Y:S01]  /*2c30*/  FFMA.FTZ R110, R144, R116.reuse, R117.reuse ;  /* 0x00000074906e7223 */ /* 0x180fe20000010075 */
[----:B------:R-:W-:Y:S02]  /*2c40*/  LOP3.LUT P0, RZ, R129, 0xff, RZ, 0xc0, !PT ;  /* 0x000000ff81ff7812 */ /* 0x000fe4000780c0ff */
[----:B------:R-:W-:Y:S01]  /*2c50*/  F2FP.BF16.F32.PACK_AB R115, R112, R115 ;  /* 0x000000737073723e */ /* 0x000fe200000010ff */
[----:B------:R-:W-:Y:S01]  /*2c60*/  FADD.FTZ R113, R143, -R110 ;  /* 0x8000006e8f717221 */ /* 0x000fe20000010000 */
[----:B------:R-:W-:Y:S01]  /*2c70*/  FMUL.FTZ R110, R109, UR14 ;  /* 0x0000000e6d6e7c20 */ /* 0x000fe20008410000 */
[-CC-:B------:R-:W-:Y:S01]  /*2c80*/  FFMA.FTZ R109, R133, R116.reuse, R117.reuse ;  /* 0x00000074856d7223 */ /* 0x180fe20000010075 */
[----:B------:R-:W-:Y:S01]  /*2c90*/  LOP3.LUT P5, RZ, R171, 0xff, RZ, 0xc0, !PT ;  /* 0x000000ffabff7812 */ /* 0x000fe200078ac0ff */
[----:B------:R-:W-:Y:S01]  /*2ca0*/  FMUL.FTZ R113, R132, R113 ;  /* 0x0000007184717220 */ /* 0x000fe20000410000 */
[-C--:B------:R-:W-:Y:S01]  /*2cb0*/  FFMA.FTZ R112, R136, R116.reuse, R117 ;  /* 0x0000007488707223 */ /* 0x080fe20000010075 */
[----:B------:R-:W-:Y:S01]  /*2cc0*/  FADD.FTZ R109, R140, -R109 ;  /* 0x8000006d8c6d7221 */ /* 0x000fe20000010000 */
[----:B------:R-:W-:Y:S01]  /*2cd0*/  FSEL R187, R110, RZ, P0 ;  /* 0x000000ff6ebb7208 */ /* 0x000fe20000000000 */
[----:B------:R-:W-:Y:S01]  /*2ce0*/  FMUL.FTZ R113, R113, UR14 ;  /* 0x0000000e71717c20 */ /* 0x000fe20008410000 */
[----:B------:R-:W-:Y:S01]  /*2cf0*/  F2FP.BF16.F32.PACK_AB R111, R108, R111 ;  /* 0x0000006f6c6f723e */ /* 0x000fe200000010ff */
[----:B------:R-:W-:Y:S01]  /*2d00*/  FMUL.FTZ R109, R132, R109 ;  /* 0x0000006d846d7220 */ /* 0x000fe20000410000 */
[----:B------:R-:W-:Y:S01]  /*2d10*/  LOP3.LUT P0, RZ, R129, 0xff00, RZ, 0xc0, !PT ;  /* 0x0000ff0081ff7812 */ /* 0x000fe2000780c0ff */
[-CC-:B------:R-:W-:Y:S01]  /*2d20*/  FFMA.FTZ R108, R134, R116.reuse, R117.reuse ;  /* 0x00000074866c7223 */ /* 0x180fe20000010075 */
        /* <DEDUP_REMOVED lines=38> */
.L_x_1552:
[-CC-:B------:R-:W-:Y:S01]  /*2f90*/  FFMA.FTZ R101, R137, R116.reuse, R117.reuse ;  /* 0x0000007489657223 */ /* 0x180fe20000010075 */
[-C--:B------:R-:W-:Y:S01]  /*2fa0*/  FFMA.FTZ R102, R148, R116.reuse, R117 ;  /* 0x0000007494667223 */ /* 0x080fe20000010075 */
        /* <DEDUP_REMOVED lines=21> */
[-CC-:B------:R-:W-:Y:S01]  /*3100*/  FFMA.FTZ R100, R144, R116.reuse, R117.reuse ;  /* 0x0000007490647223 */ /* 0x180fe20000010075 */
[----:B------:R-:W-:Y:S02]  /*3110*/  LOP3.LUT P0, RZ, R129, 0xff, RZ, 0xc0, !PT ;  /* 0x000000ff81ff7812 */ /* 0x000fe4000780c0ff */
[----:B------:R-:W-:Y:S01]  /*3120*/  LOP3.LUT P5, RZ, R171, 0xff, RZ, 0xc0, !PT ;  /* 0x000000ffabff7812 */ /* 0x000fe200078ac0ff */
[----:B------:R-:W-:Y:S01]  /*3130*/  FADD.FTZ R105, R143, -R100 ;  /* 0x800000648f697221 */ /* 0x000fe20000010000 */
[----:B------:R-:W-:Y:S01]  /*3140*/  FMUL.FTZ R100, R104, UR14 ;  /* 0x0000000e68647c20 */ /* 0x000fe20008410000 */
[----:B------:R-:W-:Y:S01]  /*3150*/  F2FP.BF16.F32.PACK_AB R111, R108, R111 ;  /* 0x0000006f6c6f723e */ /* 0x000fe200000010ff */
[-CC-:B------:R-:W-:Y:S01]  /*3160*/  FFMA.FTZ R108, R136, R116.reuse, R117.reuse ;  /* 0x00000074886c7223 */ /* 0x180fe20000010075 */
        /* <DEDUP_REMOVED lines=8> */
[-CC-:B------:R-:W-:Y:S01]  /*31f0*/  FFMA.FTZ R100, R134, R116.reuse, R117.reuse ;  /* 0x0000007486647223 */ /* 0x180fe20000010075 */
        /* <DEDUP_REMOVED lines=36> */
.L_x_1551:
        /* <DEDUP_REMOVED lines=30> */
[-CC-:B------:R-:W-:Y:S01]  /*3620*/  FFMA.FTZ R110, R144, R116.reuse, R117.reuse ;  /* 0x00000074906e7223 */ /* 0x180fe20000010075 */
[----:B------:R-:W-:Y:S02]  /*3630*/  F2FP.BF16.F32.PACK_AB R111, R108, R111 ;  /* 0x0000006f6c6f723e */ /* 0x000fe400000010ff */
[----:B------:R-:W-:Y:S01]  /*3640*/  LOP3.LUT P0, RZ, R129, 0xff, RZ, 0xc0, !PT ;  /* 0x000000ff81ff7812 */ /* 0x000fe2000780c0ff */
[----:B------:R-:W-:Y:S01]  /*3650*/  FADD.FTZ R108, R143, -R110 ;  /* 0x8000006e8f6c7221 */ /* 0x000fe20000010000 */
[----:B------:R-:W-:Y:S01]  /*3660*/  FMUL.FTZ R110, R109, UR14 ;  /* 0x0000000e6d6e7c20 */ /* 0x000fe20008410000 */
[----:B------:R-:W-:Y:S01]  /*3670*/  FFMA.FTZ R109, R133, R116, R117 ;  /* 0x00000074856d7223 */ /* 0x000fe20000010075 */
[----:B------:R-:W-:Y:S01]  /*3680*/  F2FP.BF16.F32.PACK_AB R115, R112, R115 ;  /* 0x000000737073723e */ /* 0x000fe200000010ff */
[----:B------:R-:W-:Y:S01]  /*3690*/  FFMA.FTZ R108, R132, R108, R5 ;  /* 0x0000006c846c7223 */ /* 0x000fe20000010005 */
[----:B------:R-:W-:Y:S01]  /*36a0*/  LOP3.LUT P5, RZ, R171, 0xff, RZ, 0xc0, !PT ;  /* 0x000000ffabff7812 */ /* 0x000fe200078ac0ff */
[----:B------:R-:W-:Y:S01]  /*36b0*/  FADD.FTZ R109, R140, -R109 ;  /* 0x8000006d8c6d7221 */ /* 0x000fe20000010000 */
[-CC-:B------:R-:W-:Y:S01]  /*36c0*/  FFMA.FTZ R112, R136, R116.reuse, R117.reuse ;  /* 0x0000007488707223 */ /* 0x180fe20000010075 */
        /* <DEDUP_REMOVED lines=39> */
.L_x_1553:
        /* <DEDUP_REMOVED lines=29> */
[-C--:B------:R-:W-:Y:S01]  /*3b10*/  FFMA.FTZ R108, R136, R116.reuse, R117 ;  /* 0x00000074886c7223 */ /* 0x080fe20000010075 */
        /* <DEDUP_REMOVED lines=8> */
[-C--:B------:R-:W-:Y:S01]  /*3ba0*/  FFMA.FTZ R100, R134, R116.reuse, R117 ;  /* 0x0000007486647223 */ /* 0x080fe20000010075 */
        /* <DEDUP_REMOVED lines=35> */
.L_x_1549:
        /* <DEDUP_REMOVED lines=15> */
.L_x_1545:
[----:B------:R-:W-:Y:S05]  /*3ed0*/  BSYNC.RECONVERGENT B0 ;  /* 0x0000000000007941 */ /* 0x000fea0003800200 */
.L_x_1544:
        /* <DEDUP_REMOVED lines=14> */
[-C--:B------:R-:W-:Y:S02]  /*3fc0*/  FFMA.FTZ R109, R147, R116.reuse, R117 ;  /* 0x00000074936d7223 */ /* 0x080fe40000010075 */
        /* <DEDUP_REMOVED lines=72> */
.L_x_1558:
        /* <DEDUP_REMOVED lines=75> */
.L_x_1557:
[----:B0-----:R-:W0:Y:S02]  /*4900*/  LDC.64 R108, c[0x0][0x478] ;  /* 0x00011e00ff6c7b82 */ /* 0x001e240000000a00 */
[----:B0-----:R-:W-:-:S04]  /*4910*/  ISETP.NE.U32.AND P6, PT, R108, RZ, PT ;  /* 0x000000ff6c00720c */ /* 0x001fc80003fc5070 */
[----:B------:R-:W-:-:S13]  /*4920*/  ISETP.NE.AND.EX P6, PT, R109, RZ, PT, P6 ;  /* 0x000000ff6d00720c */ /* 0x000fda0003fc5360 */
[----:B------:R-:W-:Y:S05]  /*4930*/  @!P6 BRA `(.L_x_1560) ;  /* 0x00000004002ce947 */ /* 0x000fea0003800000 */
[-CC-:B------:R-:W-:Y:S01]  /*4940*/  FFMA.FTZ R101, R153, R116.reuse, R117.reuse ;  /* 0x0000007499657223 */ /* 0x180fe20000010075 */
[----:B------:R-:W-:Y:S01]  /*4950*/  LOP3.LUT P0, RZ, R127, 0xff0000, RZ, 0xc0, !PT ;  /* 0x00ff00007fff7812 */ /* 0x000fe2000780c0ff */
[-C--:B------:R-:W-:Y:S02]  /*4960*/  FFMA.FTZ R189, R147, R116.reuse, R117 ;  /* 0x0000007493bd7223 */ /* 0x080fe40000010075 */
        /* <DEDUP_REMOVED lines=72> */
.L_x_1560:
        /* <DEDUP_REMOVED lines=75> */
.L_x_1556:
        /* <DEDUP_REMOVED lines=10> */
[-C--:B------:R-:W-:Y:S01]  /*5340*/  FFMA.FTZ R114, R160, R116.reuse, R117 ;  /* 0x00000074a0727223 */ /* 0x080fe20000010075 */
[----:B------:R-:W-:Y:S02]  /*5350*/  FADD.FTZ R101, R162, -R101 ;  /* 0x80000065a2657221 */ /* 0x000fe40000010000 */
[----:B------:R-:W-:Y:S01]  /*5360*/  FADD.FTZ R104, R157, -R104 ;  /* 0x800000689d687221 */ /* 0x000fe20000010000 */
[----:B------:R-:W-:Y:S01]  /*5370*/  FADD.FTZ R114, R159, -R114 ;  /* 0x800000729f727221 */ /* 0x000fe20000010000 */
[C---:B-----5:R-:W-:Y:S01]  /*5380*/  FFMA.FTZ R106, R132.reuse, R101, R90 ;  /* 0x00000065846a7223 */ /* 0x060fe2000001005a */
[----:B------:R-:W-:Y:S01]  /*5390*/  FFMA.FTZ R101, R147, R116, R117 ;  /* 0x0000007493657223 */ /* 0x000fe20000010075 */
        /* <DEDUP_REMOVED lines=45> */
.L_x_1562:
        /* <DEDUP_REMOVED lines=54> */
.L_x_1561:
        /* <DEDUP_REMOVED lines=11> */
[C---:B-----5:R-:W-:Y:S01]  /*5a80*/  FMUL.FTZ R106, R132.reuse, R101 ;  /* 0x00000065846a7220 */ /* 0x060fe20000410000 */
[-C--:B------:R-:W-:Y:S01]  /*5a90*/  FFMA.FTZ R101, R147, R116.reuse, R117 ;  /* 0x0000007493657223 */ /* 0x080fe20000010075 */
        /* <DEDUP_REMOVED lines=45> */
.L_x_1563:
        /* <DEDUP_REMOVED lines=53> */
.L_x_1559:
        /* <DEDUP_REMOVED lines=11> */
.L_x_1555:
[----:B------:R-:W-:Y:S05]  /*6170*/  BSYNC.RECONVERGENT B0 ;  /* 0x0000000000007941 */ /* 0x000fea0003800200 */
.L_x_1554:
        /* <DEDUP_REMOVED lines=87> */
.L_x_1568:
        /* <DEDUP_REMOVED lines=75> */
.L_x_1567:
[----:B0--3--:R-:W0:Y:S02]  /*6ba0*/  LDC.64 R108, c[0x0][0x478] ;  /* 0x00011e00ff6c7b82 */ /* 0x009e240000000a00 */
[----:B0-----:R-:W-:-:S04]  /*6bb0*/  ISETP.NE.U32.AND P6, PT, R108, RZ, PT ;  /* 0x000000ff6c00720c */ /* 0x001fc80003fc5070 */
[----:B------:R-:W-:-:S13]  /*6bc0*/  ISETP.NE.AND.EX P6, PT, R109, RZ, PT, P6 ;  /* 0x000000ff6d00720c */ /* 0x000fda0003fc5360 */
[----:B------:R-:W-:Y:S05]  /*6bd0*/  @!P6 BRA `(.L_x_1570) ;  /* 0x00000004002ce947 */ /* 0x000fea0003800000 */
[-CC-:B------:R-:W-:Y:S01]  /*6be0*/  FFMA.FTZ R100, R186, R116.reuse, R117.reuse ;  /* 0x00000074ba647223 */ /* 0x180fe20000010075 */
[----:B------:R-:W-:Y:S01]  /*6bf0*/  ISETP.GE.U32.AND P0, PT, R124, RZ, PT ;  /* 0x000000ff7c00720c */ /* 0x000fe20003f06070 */
[-C--:B------:R-:W-:Y:S02]  /*6c00*/  FFMA.FTZ R101, R175, R116.reuse, R117 ;  /* 0x00000074af657223 */ /* 0x080fe40000010075 */
        /* <DEDUP_REMOVED lines=72> */
.L_x_1570:
        /* <DEDUP_REMOVED lines=75> */
.L_x_1566:
        /* <DEDUP_REMOVED lines=17> */
[----:B------:R-:W-:Y:S01]  /*7650*/  FFMA.FTZ R101, R163, R116, R117 ;  /* 0x00000074a3657223 */ /* 0x000fe20000010075 */
        /* <DEDUP_REMOVED lines=43> */
.L_x_1572:
        /* <DEDUP_REMOVED lines=54> */
.L_x_1571:
[----:B0--3--:R-:W0:Y:S02]  /*7c70*/  LDC.64 R112, c[0x0][0x478] ;  /* 0x00011e00ff707b82 */ /* 0x009e240000000a00 */
[----:B0-----:R-:W-:-:S04]  /*7c80*/  ISETP.NE.U32.AND P6, PT, R112, RZ, PT ;  /* 0x000000ff7000720c */ /* 0x001fc80003fc5070 */
[----:B------:R-:W-:-:S13]  /*7c90*/  ISETP.NE.AND.EX P6, PT, R113, RZ, PT, P6 ;  /* 0x000000ff7100720c */ /* 0x000fda0003fc5360 */
[----:B------:R-:W-:Y:S05]  /*7ca0*/  @!P6 BRA `(.L_x_1573) ;  /* 0x0000000000d8e947 */ /* 0x000fea0003800000 */
[-CC-:B------:R-:W-:Y:S01]  /*7cb0*/  FFMA.FTZ R100, R186, R116.reuse, R117.reuse ;  /* 0x00000074ba647223 */ /* 0x180fe20000010075 */
[-CC-:B------:R-:W-:Y:S01]  /*7cc0*/  FFMA.FTZ R101, R175, R116.reuse, R117.reuse ;  /* 0x00000074af657223 */ /* 0x180fe20000010075 */
[----:B------:R-:W-:Y:S01]  /*7cd0*/  ISETP.GE.U32.AND P0, PT, R124, RZ, PT ;  /* 0x000000ff7c00720c */ /* 0x000fe20003f06070 */
[-C--:B------:R-:W-:Y:S01]  /*7ce0*/  FFMA.FTZ R104, R174, R116.reuse, R117 ;  /* 0x00000074ae687223 */ /* 0x080fe20000010075 */
[----:B------:R-:W-:Y:S01]  /*7cf0*/  FADD.FTZ R107, R183, -R100 ;  /* 0x80000064b76b7221 */ /* 0x000fe20000010000 */
[----:B------:R-:W-:Y:S01]  /*7d00*/  FADD.FTZ R101, R184, -R101 ;  /* 0x80000065b8657221 */ /* 0x000fe20000010000 */
[----:B------:R-:W-:Y:S01]  /*7d10*/  ISETP.GE.U32.AND.EX P0, PT, R125, 0x1000000, PT, P0 ;  /* 0x010000007d00780c */ /* 0x000fe20003f06100 */
[----:B------:R-:W-:Y:S01]  /*7d20*/  FADD.FTZ R103, R179, -R104 ;  /* 0x80000068b3677221 */ /* 0x000fe20000010000 */
[C---:B-----5:R-:W-:Y:S01]  /*7d30*/  FMUL.FTZ R107, R132.reuse, R107 ;  /* 0x0000006b846b7220 */ /* 0x060fe20000410000 */
[C---:B------:R-:W-:Y:S01]  /*7d40*/  FMUL.FTZ R106, R132.reuse, R101 ;  /* 0x00000065846a7220 */ /* 0x040fe20000410000 */
[-CC-:B------:R-:W-:Y:S01]  /*7d50*/  FFMA.FTZ R101, R163, R116.reuse, R117.reuse ;  /* 0x00000074a3657223 */ /* 0x180fe20000010075 */
        /* <DEDUP_REMOVED lines=43> */
.L_x_1573:
        /* <DEDUP_REMOVED lines=53> */
.L_x_1569:
        /* <DEDUP_REMOVED lines=10> */
.L_x_1565:
[----:B------:R-:W-:Y:S05]  /*8400*/  BSYNC.RECONVERGENT B0 ;  /* 0x0000000000007941 */ /* 0x000fea0003800200 */
.L_x_1564:
[----:B------:R-:W-:Y:S01]  /*8410*/  ISETP.NE.AND P0, PT, R185, RZ, PT ;  /* 0x000000ffb900720c */ /* 0x000fe20003f05270 */
[----:B------:R-:W-:-:S12]  /*8420*/  UPLOP3.LUT UP1, UPT, UPT, UPT, UP1, 0x40, 0x4 ;  /* 0x000000000004789c */ /* 0x000fd80003f2e810 */
[----:B------:R-:W-:Y:S05]  /*8430*/  @!P0 BRA `(.L_x_1574) ;  /* 0xffffff8000548947 */ /* 0x000fea000383ffff */
.L_x_1535:
[----:B------:R-:W1:Y:S08]  /*8440*/  S2UR UR4, SR_CTAID.X ;  /* 0x00000000000479c3 */ /* 0x000e700000002500 */
[----:B------:R-:W2:Y:S08]  /*8450*/  LDC.64 R4, c[0x0][0x440] ;  /* 0x00011000ff047b82 */ /* 0x000eb00000000a00 */
[----:B------:R-:W0:Y:S08]  /*8460*/  LDC.64 R6, c[0x0][0x448] ;  /* 0x00011200ff067b82 */ /* 0x000e300000000a00 */
[----:B------:R-:W3:Y:S01]  /*8470*/  LDC.64 R8, c[0x0][0x440] ;  /* 0x00011000ff087b82 */ /* 0x000ee20000000a00 */
[----:B-1----:R-:W-:-:S05]  /*8480*/  IMAD R3, R2, UR4, RZ ;  /* 0x0000000402037c24 */ /* 0x002fca000f8e02ff */
[----:B-----5:R-:W-:Y:S02]  /*8490*/  LEA.HI R61, R3, R120, RZ, 0x1d ;  /* 0x00000078033d7211 */ /* 0x020fe400078fe8ff */
        /* <DEDUP_REMOVED lines=25> */
.L_x_1575:
        /* <DEDUP_REMOVED lines=13> */
.L_x_3828:


//--------------------- .text._ZN10layer_norm22ln_bwd_finalize_kernelINS_22Kernel_traits_finalizeILj3072Ef13__nv_bfloat16fS2_fjLb0ELj1024ELj4ENS_18Kernel_traits_baseILj3072EfS2_fS2_fjLj1024EEEEELb0ELb1EEEvNS_9BwdParamsE --------------------------
	.section	.text._ZN10layer_norm22ln_bwd_finalize_kernelINS_22Kernel_traits_finalizeILj3072Ef13__nv_bfloat16fS2_fjLb0ELj1024ELj4ENS_18Kernel_traits_baseILj3072EfS2_fS2_fjLj1024EEEEELb0ELb1EEEvNS_9BwdParamsE,"ax",@progbits
	.align	128
        .global         _ZN10layer_norm22ln_bwd_finalize_kernelINS_22Kernel_traits_finalizeILj3072Ef13__nv_bfloat16fS2_fjLb0ELj1024ELj4ENS_18Kernel_traits_baseILj3072EfS2_fS2_fjLj1024EEEEELb0ELb1EEEvNS_9BwdParamsE
        .type           _ZN10layer_norm22ln_bwd_finalize_kernelINS_22Kernel_traits_finalizeILj3072Ef13__nv_bfloat16fS2_fjLb0ELj1024ELj4ENS_18Kernel_traits_baseILj3072EfS2_fS2_fjLj1024EEEEELb0ELb1EEEvNS_9BwdParamsE,@function
        .size           _ZN10layer_norm22ln_bwd_finalize_kernelINS_22Kernel_traits_finalizeILj3072Ef13__nv_bfloat16fS2_fjLb0ELj1024ELj4ENS_18Kernel_traits_baseILj3072EfS2_fS2_fjLj1024EEEEELb0ELb1EEEvNS_9BwdParamsE,(.L_x_3829 - _ZN10layer_norm22ln_bwd_finalize_kernelINS_22Kernel_traits_finalizeILj3072Ef13__nv_bfloat16fS2_fjLb0ELj1024ELj4ENS_18Kernel_traits_baseILj3072EfS2_fS2_fjLj1024EEEEELb0ELb1EEEvNS_9BwdParamsE)
        .other          _ZN10layer_norm22ln_bwd_finalize_kernelINS_22Kernel_traits_finalizeILj3072Ef13__nv_bfloat16fS2_fjLb0ELj1024ELj4ENS_18Kernel_traits_baseILj3072EfS2_fS2_fjLj1024EEEEELb0ELb1EEEvNS_9BwdParamsE,@"STO_CUDA_ENTRY STV_DEFAULT"
_ZN10layer_norm22ln_bwd_finalize_kernelINS_22Kernel_traits_finalizeILj3072Ef13__nv_bfloat16fS2_fjLb0ELj1024ELj4ENS_18Kernel_traits_baseILj3072EfS2_fS2_fjLj1024EEEEELb0ELb1EEEvNS_9BwdParamsE:
.text._ZN10layer_norm22ln_bwd_finalize_kernelINS_22Kernel_traits_finalizeILj3072Ef13__nv_bfloat16fS2_fjLb0ELj1024ELj4ENS_18Kernel_traits_baseILj3072EfS2_fS2_fjLj1024EEEEELb0ELb1EEEvNS_9BwdParamsE:
        /* <DEDUP_REMOVED lines=81> */
.L_x_1580:
        /* <DEDUP_REMOVED lines=118> */
.L_x_1579:
[----:B------:R-:W-:Y:S05]  /*0c70*/  BSYNC.RECONVERGENT B1 ;  /* 0x0000000000017941 */ /* 0x000fea0003800200 */
.L_x_1578:
        /* <DEDUP_REMOVED lines=77> */
.L_x_1582:
[----:B------:R-:W-:Y:S05]  /*1150*/  BSYNC.RECONVERGENT B1 ;  /* 0x0000000000017941 */ /* 0x000fea0003800200 */
.L_x_1581:
        /* <DEDUP_REMOVED lines=38> */
.L_x_1584:
[----:B------:R-:W-:Y:S05]  /*13c0*/  BSYNC.RECONVERGENT B1 ;  /* 0x0000000000017941 */ /* 0x000fea0003800200 */
.L_x_1583:
        /* <DEDUP_REMOVED lines=8> */
.L_x_1585:
        /* <DEDUP_REMOVED lines=10> */
.L_x_1577:
[----:B------:R-:W-:Y:S05]  /*14f0*/  BSYNC.RECONVERGENT B0 ;  /* 0x0000000000007941 */ /* 0x000fea0003800200 */
.L_x_1576:
        /* <DEDUP_REMOVED lines=55> */
.L_x_1586:
        /* <DEDUP_REMOVED lines=9> */
.L_x_3829:


//--------------------- .text._ZN10layer_norm40ln_parallel_residual_bwd_finalize_kernelINS_22Kernel_traits_finalizeILj3072Ef13__nv_bfloat16fS2_fjLb0ELj1024ELj4ENS_18Kernel_traits_baseILj3072EfS2_fS2_fjLj1024EEEEELb1EEEvNS_9BwdParamsE --------------------------
	.section	.text._ZN10layer_norm40ln_parallel_residual_bwd_finalize_kernelINS_22Kernel_traits_finalizeILj3072Ef13__nv_bfloat16fS2_fjLb0ELj1024ELj4ENS_18Kernel_traits_baseILj3072EfS2_fS2_fjLj1024EEEEELb1EEEvNS_9BwdParamsE,"ax",@progbits
	.align	128
        .global         _ZN10layer_norm40ln_parallel_residual_bwd_finalize_kernelINS_22Kernel_traits_finalizeILj3072Ef13__nv_bfloat16fS2_fjLb0ELj1024ELj4ENS_18Kernel_traits_baseILj3072EfS2_fS2_fjLj1024EEEEELb1EEEvNS_9BwdParamsE
        .type           _ZN10layer_norm40ln_parallel_residual_bwd_finalize_kernelINS_22Kernel_traits_finalizeILj3072Ef13__nv_bfloat16fS2_fjLb0ELj1024ELj4ENS_18Kernel_traits_baseILj3072EfS2_fS2_fjLj1024EEEEELb1EEEvNS_9BwdParamsE,@function
        .size           _ZN10layer_norm40ln_parallel_residual_bwd_finalize_kernelINS_22Kernel_traits_finalizeILj3072Ef13__nv_bfloat16fS2_fjLb0ELj1024ELj4ENS_18Kernel_traits_baseILj3072EfS2_fS2_fjLj1024EEEEELb1EEEvNS_9BwdParamsE,(.L_x_3830 - _ZN10layer_norm40ln_parallel_residual_bwd_finalize_kernelINS_22Kernel_traits_finalizeILj3072Ef13__nv_bfloat16fS2_fjLb0ELj1024ELj4ENS_18Kernel_traits_baseILj3072EfS2_fS2_fjLj1024EEEEELb1EEEvNS_9BwdParamsE)
        .other          _ZN10layer_norm40ln_parallel_residual_bwd_finalize_kernelINS_22Kernel_traits_finalizeILj3072Ef13__nv_bfloat16fS2_fjLb0ELj1024ELj4ENS_18Kernel_traits_baseILj3072EfS2_fS2_fjLj1024EEEEELb1EEEvNS_9BwdParamsE,@"STO_CUDA_ENTRY STV_DEFAULT"
_ZN10layer_norm40ln_parallel_residual_bwd_finalize_kernelINS_22Kernel_traits_finalizeILj3072Ef13__nv_bfloat16fS2_fjLb0ELj1024ELj4ENS_18Kernel_traits_baseILj3072EfS2_fS2_fjLj1024EEEEELb1EEEvNS_9BwdParamsE:
.text._ZN10layer_norm40ln_parallel_residual_bwd_finalize_kernelINS_22Kernel_traits_finalizeILj3072Ef13__nv_bfloat16fS2_fjLb0ELj1024ELj4ENS_18Kernel_traits_baseILj3072EfS2_fS2_fjLj1024EEEEELb1EEEvNS_9BwdParamsE:
        /* <DEDUP_REMOVED lines=60> */
.L_x_1591:
        /* <DEDUP_REMOVED lines=112> */
.L_x_1590:
[----:B------:R-:W-:Y:S05]  /*0ac0*/  BSYNC.RECONVERGENT B1 ;  /* 0x0000000000017941 */ /* 0x000fea0003800200 */
.L_x_1589:
        /* <DEDUP_REMOVED lines=66> */
.L_x_1593:
[----:B------:R-:W-:Y:S05]  /*0ef0*/  BSYNC.RECONVERGENT B1 ;  /* 0x0000000000017941 */ /* 0x000fea0003800200 */
.L_x_1592:
        /* <DEDUP_REMOVED lines=37> */
.L_x_1595:
[----:B------:R-:W-:Y:S05]  /*1150*/  BSYNC.RECONVERGENT B1 ;  /* 0x0000000000017941 */ /* 0x000fea0003800200 */
.L_x_1594:
        /* <DEDUP_REMOVED lines=19> */
.L_x_1588:
[----:B------:R-:W-:Y:S05]  /*1290*/  BSYNC.RECONVERGENT B0 ;  /* 0x0000000000007941 */ /* 0x000fea0003800200 */
.L_x_1587:
        /* <DEDUP_REMOVED lines=88> */
.L_x_1596:
        /* <DEDUP_REMOVED lines=14> */
.L_x_3830:


//--------------------- .text._ZN10layer_norm31ln_parallel_residual_bwd_kernelINS_13Kernel_traitsIf13__nv_bfloat16fS2_fjLj3072ELj1ELj1ELj4ELj16ENS_18Kernel_traits_baseILj3072EfS2_fS2_fjLj128EEEEELb1ELb1ELb1EEEvNS_9BwdParamsE --------------------------
	.section	.text._ZN10layer_norm31ln_parallel_residual_bwd_kernelINS_13Kernel_traitsIf13__nv_bfloat16fS2_fjLj3072ELj1ELj1ELj4ELj16ENS_18Kernel_traits_baseILj3072EfS2_fS2_fjLj128EEEEELb1ELb1ELb1EEEvNS_9BwdParamsE,"ax",@progbits
	.align	128
        .global         _ZN10layer_norm31ln_parallel_residual_bwd_kernelINS_13Kernel_traitsIf13__nv_bfloat16fS2_fjLj3072ELj1ELj1ELj4ELj16ENS_18Kernel_traits_baseILj3072EfS2_fS2_fjLj128EEEEELb1ELb1ELb1EEEvNS_9BwdParamsE
        .type           _ZN10layer_norm31ln_parallel_residual_bwd_kernelINS_13Kernel_traitsIf13__nv_bfloat16fS2_fjLj3072ELj1ELj1ELj4ELj16ENS_18Kernel_traits_baseILj3072EfS2_fS2_fjLj128EEEEELb1ELb1ELb1EEEvNS_9BwdParamsE,@function
        .size           _ZN10layer_norm31ln_parallel_residual_bwd_kernelINS_13Kernel_traitsIf13__nv_bfloat16fS2_fjLj3072ELj1ELj1ELj4ELj16ENS_18Kernel_traits_baseILj3072EfS2_fS2_fjLj128EEEEELb1ELb1ELb1EEEvNS_9BwdParamsE,(.L_x_3831 - _ZN10layer_norm31ln_parallel_residual_bwd_kernelINS_13Kernel_traitsIf13__nv_bfloat16fS2_fjLj3072ELj1ELj1ELj4ELj16ENS_18Kernel_traits_baseILj3072EfS2_fS2_fjLj128EEEEELb1ELb1ELb1EEEvNS_9BwdParamsE)
        .other          _ZN10layer_norm31ln_parallel_residual_bwd_kernelINS_13Kernel_traitsIf13__nv_bfloat16fS2_fjLj3072ELj1ELj1ELj4ELj16ENS_18Kernel_traits_baseILj3072EfS2_fS2_fjLj128EEEEELb1ELb1ELb1EEEvNS_9BwdParamsE,@"STO_CUDA_ENTRY STV_DEFAULT"
_ZN10layer_norm31ln_parallel_residual_bwd_kernelINS_13Kernel_traitsIf13__nv_bfloat16fS2_fjLj3072ELj1ELj1ELj4ELj16ENS_18Kernel_traits_baseILj3072EfS2_fS2_fjLj128EEEEELb1ELb1ELb1EEEvNS_9BwdParamsE:
.text._ZN10layer_norm31ln_parallel_residual_bwd_kernelINS_13Kernel_traitsIf13__nv_bfloat16fS2_fjLj3072ELj1ELj1ELj4ELj16ENS_18Kernel_traits_baseILj3072EfS2_fS2_fjLj128EEEEELb1ELb1ELb1EEEvNS_9BwdParamsE:
        /* <DEDUP_REMOVED lines=54> */
[----:B------:R-:W-:Y:S01]  /*0360*/  UPLOP3.LUT UP1, UPT, UPT, UPT, UPT, 0x40, 0x4 ;  /* 0x000000000004789c */ /* 0x000fe20003f2e870 */
[----:B-1----:R-:W-:Y:S01]  /*0370*/  IMAD.WIDE.U32 R2, R76, 0x20, R2 ;  /* 0x000000204c027825 */ /* 0x002fe200078e0002 */
[----:B------:R-:W1:Y:S04]  /*0380*/  LDCU UR6, c[0x0][0x408] ;  /* 0x00008100ff0677ac */ /* 0x000e680008000800 */
[----:B0-----:R0:W5:Y:S01]  /*0390*/  LDG.E.128 R24, desc[UR10][R2.64] ;  /* 0x0000000a02187981 */ /* 0x001162000c1e1d00 */
[----:B------:R-:W2:Y:S03]  /*03a0*/  LDCU UR13, c[0x0][0x388] ;  /* 0x00007100ff0d77ac */ /* 0x000ea60008000800 */
[----:B------:R0:W5:Y:S01]  /*03b0*/  LDG.E.128 R20, desc[UR10][R2.64+0x10] ;  /* 0x0000100a02147981 */ /* 0x000162000c1e1d00 */
[----:B------:R-:W3:Y:S03]  /*03c0*/  LDCU.U8 UR12, c[0x0][0x410] ;  /* 0x00008200ff0c77ac */ /* 0x000ee60008000000 */
[----:B------:R0:W5:Y:S01]  /*03d0*/  LDG.E.128 R16, desc[UR10][R2.64+0x1000] ;  /* 0x0010000a02107981 */ /* 0x000162000c1e1d00 */
[----:B------:R-:W4:Y:S03]  /*03e0*/  LDCU UR18, c[0x0][0x400] ;  /* 0x00008000ff1277ac */ /* 0x000f260008000800 */
[----:B------:R0:W5:Y:S01]  /*03f0*/  LDG.E.128 R12, desc[UR10][R2.64+0x1010] ;  /* 0x0010100a020c7981 */ /* 0x000162000c1e1d00 */
[----:B------:R-:W0:Y:S03]  /*0400*/  LDCU.64 UR8, c[0x0][0x478] ;  /* 0x00008f00ff0877ac */ /* 0x000e260008000a00 */
[----:B------:R0:W5:Y:S01]  /*0410*/  LDG.E.128 R8, desc[UR10][R2.64+0x2000] ;  /* 0x0020000a02087981 */ /* 0x000162000c1e1d00 */
[----:B------:R-:W0:Y:S03]  /*0420*/  LDCU.64 UR14, c[0x0][0x438] ;  /* 0x00008700ff0e77ac */ /* 0x000e260008000a00 */
[----:B------:R0:W5:Y:S01]  /*0430*/  LDG.E.128 R4, desc[UR10][R2.64+0x2010] ;  /* 0x0020100a02047981 */ /* 0x000162000c1e1d00 */
[----:B------:R-:W-:-:S02]  /*0440*/  CS2R R108, SRZ ;  /* 0x00000000006c7805 */ /* 0x000fc4000001ff00 */
[----:B------:R-:W-:Y:S02]  /*0450*/  CS2R R106, SRZ ;  /* 0x00000000006a7805 */ /* 0x000fe4000001ff00 */
[----:B------:R-:W-:Y:S02]  /*0460*/  CS2R R104, SRZ ;  /* 0x0000000000687805 */ /* 0x000fe4000001ff00 */
[----:B------:R-:W-:Y:S01]  /*0470*/  MOV R153, RZ ;  /* 0x000000ff00997202 */ /* 0x000fe20000000f00 */
[----:B-1234-:R-:W0:Y:S06]  /*0480*/  LDCU.64 UR16, c[0x0][0x470] ;  /* 0x00008e00ff1077ac */ /* 0x01ee2c0008000a00 */
.L_x_1624:
[----:B------:R-:W1:Y:S01]  /*0490*/  LDC.64 R78, c[0x0][0x3c0] ;  /* 0x0000f000ff4e7b82 */ /* 0x000e620000000a00 */
[----:B------:R-:W-:-:S05]  /*04a0*/  IMAD R0, R152, UR13, RZ ;  /* 0x0000000d98007c24 */ /* 0x000fca000f8e02ff */
[----:B--2---:R-:W-:Y:S02]  /*04b0*/  SHF.R.S32.HI R65, RZ, 0x1f, R0 ;  /* 0x0000001fff417819 */ /* 0x004fe40000011400 */
[----:B------:R-:W2:Y:S02]  /*04c0*/  LDC.64 R162, c[0x0][0x3a8] ;  /* 0x0000ea00ffa27b82 */ /* 0x000ea40000000a00 */
[----:B------:R-:W-:-:S04]  /*04d0*/  LEA.HI R65, R65, R0, RZ, 0x3 ;  /* 0x0000000041417211 */ /* 0x000fc800078f18ff */
[----:B------:R-:W-:Y:S02]  /*04e0*/  LEA.HI.SX32 R156, R65, R76, 0x1d ;  /* 0x0000004c419c7211 */ /* 0x000fe400078feaff */
[----:B------:R-:W3:Y:S01]  /*04f0*/  LDC.64 R94, c[0x0][0x428] ;  /* 0x00010a00ff5e7b82 */ /* 0x000ee20000000a00 */
[----:B-1----:R-:W-:-:S07]  /*0500*/  IMAD.WIDE R78, R152, 0x4, R78 ;  /* 0x00000004984e7825 */ /* 0x002fce00078e024e */
[----:B------:R-:W1:Y:S01]  /*0510*/  LDC.64 R102, c[0x0][0x3c8] ;  /* 0x0000f200ff667b82 */ /* 0x000e620000000a00 */
[----:B------:R-:W4:Y:S01]  /*0520*/  LDG.E R0, desc[UR10][R78.64] ;  /* 0x0000000a4e007981 */ /* 0x000f22000c1e1900 */
[----:B--2---:R-:W-:-:S05]  /*0530*/  IMAD.WIDE.U32 R92, R156, 0x20, R162 ;  /* 0x000000209c5c7825 */ /* 0x004fca00078e00a2 */
[----:B------:R-:W2:Y:S01]  /*0540*/  LDG.E.128 R96, desc[UR10][R92.64] ;  /* 0x0000000a5c607981 */ /* 0x000ea2000c1e1d00 */
[C---:B------:R-:W-:Y:S01]  /*0550*/  IADD3 R155, PT, PT, R156.reuse, 0x80, RZ ;  /* 0x000000809c9b7810 */ /* 0x040fe20007ffe0ff */
[C---:B---3--:R-:W-:Y:S01]  /*0560*/  IMAD.WIDE.U32 R64, R156.reuse, 0x10, R94 ;  /* 0x000000109c407825 */ /* 0x048fe200078e005e */
[----:B------:R-:W-:Y:S01]  /*0570*/  IADD3 R151, PT, PT, R156, 0x100, RZ ;  /* 0x000001009c977810 */ /* 0x000fe20007ffe0ff */
[----:B------:R-:W3:Y:S02]  /*0580*/  LDG.E.128 R68, desc[UR10][R92.64+0x10] ;  /* 0x0000100a5c447981 */ /* 0x000ee4000c1e1d00 */
[--C-:B------:R-:W-:Y:S02]  /*0590*/  IMAD.WIDE.U32 R160, R155, 0x20, R162.reuse ;  /* 0x000000209ba07825 */ /* 0x100fe400078e00a2 */
[----:B------:R-:W3:Y:S02]  /*05a0*/  LDG.E.128 R64, desc[UR10][R64.64] ;  /* 0x0000000a40407981 */ /* 0x000ee4000c1e1d00 */
[----:B------:R-:W-:-:S02]  /*05b0*/  IMAD.WIDE.U32 R162, R151, 0x20, R162 ;  /* 0x0000002097a27825 */ /* 0x000fc400078e00a2 */
[----:B------:R-:W3:Y:S02]  /*05c0*/  LDG.E.128 R72, desc[UR10][R160.64] ;  /* 0x0000000aa0487981 */ /* 0x000ee4000c1e1d00 */
[--C-:B------:R-:W-:Y:S02]  /*05d0*/  IMAD.WIDE.U32 R76, R155, 0x10, R94.reuse ;  /* 0x000000109b4c7825 */ /* 0x100fe400078e005e */
[----:B------:R-:W3:Y:S02]  /*05e0*/  LDG.E.128 R88, desc[UR10][R162.64+0x10] ;  /* 0x0000100aa2587981 */ /* 0x000ee4000c1e1d00 */
[----:B------:R-:W-:Y:S02]  /*05f0*/  IMAD.WIDE.U32 R94, R151, 0x10, R94 ;  /* 0x00000010975e7825 */ /* 0x000fe400078e005e */
[----:B------:R0:W3:Y:S02]  /*0600*/  LDG.E.128 R80, desc[UR10][R160.64+0x10] ;  /* 0x0000100aa0507981 */ /* 0x0000e4000c1e1d00 */
[----:B-1----:R-:W-:-:S02]  /*0610*/  IMAD.WIDE R102, R152, 0x4, R102 ;  /* 0x0000000498667825 */ /* 0x002fc400078e0266 */
[----:B------:R-:W3:Y:S04]  /*0620*/  LDG.E.128 R84, desc[UR10][R162.64] ;  /* 0x0000000aa2547981 */ /* 0x000ee8000c1e1d00 */
[----:B------:R1:W3:Y:S01]  /*0630*/  LDG.E R154, desc[UR10][R102.64] ;  /* 0x0000000a669a7981 */ /* 0x0002e2000c1e1900 */
[----:B0-----:R-:W-:Y:S01]  /*0640*/  ISETP.NE.U32.AND P0, PT, RZ, UR16, PT ;  /* 0x00000010ff007c0c */ /* 0x001fe2000bf05070 */
[----:B------:R-:W0:Y:S02]  /*0650*/  LDC.64 R160, c[0x0][0x3b0] ;  /* 0x0000ec00ffa07b82 */ /* 0x000e240000000a00 */
[----:B------:R-:W3:Y:S04]  /*0660*/  LDG.E.128 R92, desc[UR10][R94.64] ;  /* 0x0000000a5e5c7981 */ /* 0x000ee8000c1e1d00 */
[----:B------:R-:W3:Y:S01]  /*0670*/  LDG.E.128 R76, desc[UR10][R76.64] ;  /* 0x0000000a4c4c7981 */ /* 0x000ee2000c1e1d00 */
[----:B------:R-:W-:-:S13]  /*0680*/  ISETP.NE.AND.EX P0, PT, RZ, UR17, PT, P0 ;  /* 0x00000011ff007c0c */ /* 0x000fda000bf05300 */
[----:B------:R-:W1:Y:S01]  /*0690*/  @P0 LDC.64 R164, c[0x0][0x3b8] ;  /* 0x0000ee00ffa40b82 */ /* 0x000e620000000a00 */
[----:B------:R-:W-:Y:S02]  /*06a0*/  ISETP.NE.AND P3, PT, RZ, UR12, PT ;  /* 0x0000000cff007c0c */ /* 0x000fe4000bf65270 */
[----:B------:R-:W-:-:S05]  /*06b0*/  ISETP.NE.U32.AND P1, PT, RZ, UR14, PT ;  /* 0x0000000eff007c0c */ /* 0x000fca000bf25070 */
[----:B------:R-:W0:Y:S08]  /*06c0*/  @P0 LDC.64 R168, c[0x0][0x3b8] ;  /* 0x0000ee00ffa80b82 */ /* 0x000e300000000a00 */
[----:B------:R-:W0:Y:S01]  /*06d0*/  @P0 LDC.64 R172, c[0x0][0x3b8] ;  /* 0x0000ee00ffac0b82 */ /* 0x000e220000000a00 */
[----:B-1----:R-:W-:-:S05]  /*06e0*/  @P0 IMAD.WIDE.U32 R102, R156, 0x8, R164 ;  /* 0x000000089c660825 */ /* 0x002fca00078e00a4 */
[----:B-----5:R0:W5:Y:S02]  /*06f0*/  @P0 LDG.E.64 R158, desc[UR10][R102.64] ;  /* 0x0000000a669e0981 */ /* 0x020164000c1e1b00 */
[----:B0-----:R-:W-:-:S06]  /*0700*/  IMAD.WIDE.U32 R102, R156, 0x8, R160 ;  /* 0x000000089c667825 */ /* 0x001fcc00078e00a0 */
[----:B------:R-:W5:Y:S01]  /*0710*/  LDG.E.64 R102, desc[UR10][R102.64] ;  /* 0x0000000a66667981 */ /* 0x000f62000c1e1b00 */
[----:B------:R-:W-:-:S13]  /*0720*/  ISETP.NE.AND.EX P1, PT, RZ, UR15, PT, P1 ;  /* 0x0000000fff007c0c */ /* 0x000fda000bf25310 */
[----:B------:R-:W0:Y:S08]  /*0730*/  @P1 LDC.64 R166, c[0x0][0x438] ;  /* 0x00010e00ffa61b82 */ /* 0x000e300000000a00 */
[----:B------:R-:W1:Y:S08]  /*0740*/  @P1 LDC.64 R170, c[0x0][0x438] ;  /* 0x00010e00ffaa1b82 */ /* 0x000e700000000a00 */
[----:B------:R-:W0:Y:S01]  /*0750*/  @P1 LDC.64 R162, c[0x0][0x438] ;  /* 0x00010e00ffa21b82 */ /* 0x000e220000000a00 */
[----:B------:R-:W-:-:S04]  /*0760*/  @P0 IMAD.WIDE.U32 R164, R155, 0x8, R168 ;  /* 0x000000089ba40825 */ /* 0x000fc800078e00a8 */
[C---:B------:R-:W-:Y:S01]  /*0770*/  @P0 IMAD.WIDE.U32 R168, R151.reuse, 0x8, R172 ;  /* 0x0000000897a80825 */ /* 0x040fe200078e00ac */
[----:B------:R-:W5:Y:S04]  /*0780*/  @P0 LDG.E.64 R2, desc[UR10][R164.64] ;  /* 0x0000000aa4020981 */ /* 0x000f68000c1e1b00 */
[----:B------:R1:W5:Y:S02]  /*0790*/  @P0 LDG.E.64 R100, desc[UR10][R168.64] ;  /* 0x0000000aa8640981 */ /* 0x000364000c1e1b00 */
[----:B-1----:R-:W-:-:S04]  /*07a0*/  IMAD.WIDE.U32 R168, R151, 0x8, R160 ;  /* 0x0000000897a87825 */ /* 0x002fc800078e00a0 */
[----:B0-----:R-:W-:-:S05]  /*07b0*/  @P1 IMAD.WIDE.U32 R162, R156, 0x20, R162 ;  /* 0x000000209ca21825 */ /* 0x001fca00078e00a2 */
[----:B------:R-:W5:Y:S04]  /*07c0*/  @P1 LDG.E.128 R28, desc[UR10][R162.64] ;  /* 0x0000000aa21c1981 */ /* 0x000f68000c1e1d00 */
[----:B------:R0:W5:Y:S01]  /*07d0*/  @P1 LDG.E.128 R32, desc[UR10][R162.64+0x10] ;  /* 0x0000100aa2201981 */ /* 0x000162000c1e1d00 */
[----:B----4-:R-:W-:-:S05]  /*07e0*/  FSEL R0, R0, RZ, !P3 ;  /* 0x000000ff00007208 */ /* 0x010fca0005800000 */
[C---:B--2---:R-:W-:Y:S01]  /*07f0*/  FADD.FTZ R177, -R0.reuse, R98 ;  /* 0x0000006200b17221 */ /* 0x044fe20000010100 */
[----:B------:R-:W-:Y:S01]  /*0800*/  FADD.FTZ R179, -R0, R99 ;  /* 0x0000006300b37221 */ /* 0x000fe20000010100 */
[----:B------:R-:W-:-:S06]  /*0810*/  IMAD.WIDE.U32 R98, R155, 0x8, R160 ;  /* 0x000000089b627825 */ /* 0x000fcc00078e00a0 */
[----:B------:R-:W5:Y:S01]  /*0820*/  LDG.E.64 R98, desc[UR10][R98.64] ;  /* 0x0000000a62627981 */ /* 0x000f62000c1e1b00 */
[C---:B------:R-:W-:Y:S01]  /*0830*/  FADD.FTZ R173, -R0.reuse, R96 ;  /* 0x0000006000ad7221 */ /* 0x040fe20000010100 */
[----:B------:R-:W-:Y:S01]  /*0840*/  FADD.FTZ R175, -R0, R97 ;  /* 0x0000006100af7221 */ /* 0x000fe20000010100 */
[----:B------:R-:W-:Y:S01]  /*0850*/  @P1 IMAD.WIDE.U32 R96, R155, 0x20, R166 ;  /* 0x000000209b601825 */ /* 0x000fe200078e00a6 */
[----:B---3--:R-:W-:-:S03]  /*0860*/  PRMT R160, R64, 0x7632, R160 ;  /* 0x0000763240a07816 */ /* 0x008fc600000000a0 */
[----:B------:R-:W-:Y:S01]  /*0870*/  @P1 IMAD.WIDE.U32 R166, R151, 0x20, R170 ;  /* 0x0000002097a61825 */ /* 0x000fe200078e00aa */
[----:B------:R-:W-:-:S03]  /*0880*/  SHF.L.U32 R157, R64, 0x10, RZ ;  /* 0x00000010409d7819 */ /* 0x000fc600000006ff */
[C---:B------:R-:W-:Y:S01]  /*0890*/  FADD.FTZ R171, -R0.reuse, R69 ;  /* 0x0000004500ab7221 */ /* 0x040fe20000010100 */
[C---:B0-----:R-:W-:Y:S01]  /*08a0*/  PRMT R162, R65.reuse, 0x7632, R162 ;  /* 0x0000763241a27816 */ /* 0x041fe200000000a2 */
[C---:B------:R-:W-:Y:S01]  /*08b0*/  FADD.FTZ R183, -R0.reuse, R71 ;  /* 0x0000004700b77221 */ /* 0x040fe20000010100 */
[----:B------:R-:W5:Y:S01]  /*08c0*/  @P1 LDG.E.128 R44, desc[UR10][R166.64] ;  /* 0x0000000aa62c1981 */ /* 0x000f62000c1e1d00 */
[----:B------:R-:W-:Y:S01]  /*08d0*/  SHF.L.U32 R161, R65, 0x10, RZ ;  /* 0x0000001041a17819 */ /* 0x000fe200000006ff */
[C---:B------:R-:W-:Y:S02]  /*08e0*/  FADD.FTZ R69, -R0.reuse, R89 ;  /* 0x0000005900457221 */ /* 0x040fe40000010100 */
[----:B------:R0:W5:Y:S01]  /*08f0*/  @P1 LDG.E.128 R48, desc[UR10][R166.64+0x10] ;  /* 0x0000100aa6301981 */ /* 0x000162000c1e1d00 */
[C---:B------:R-:W-:Y:S01]  /*0900*/  SHF.L.U32 R165, R67.reuse, 0x10, RZ ;  /* 0x0000001043a57819 */ /* 0x040fe200000006ff */
        /* <DEDUP_REMOVED lines=8> */
[C---:B0-----:R-:W-:Y:S01]  /*0990*/  FADD.FTZ R167, -R0.reuse, R68 ;  /* 0x0000004400a77221 */ /* 0x041fe20000010100 */
[----:B------:R-:W-:Y:S01]  /*09a0*/  PRMT R166, R67, 0x7632, R166 ;  /* 0x0000763243a67816 */ /* 0x000fe200000000a6 */
        /* <DEDUP_REMOVED lines=13> */
[----:B------:R-:W5:Y:S01]  /*0a80*/  @P1 LDG.E.128 R36, desc[UR10][R96.64] ;  /* 0x0000000a60241981 */ /* 0x000f62000c1e1d00 */
[----:B------:R-:W-:-:S02]  /*0a90*/  PRMT R66, R94, 0x7632, R66 ;  /* 0x000076325e427816 */ /* 0x000fc40000000042 */
[----:B------:R-:W-:Y:S01]  /*0aa0*/  SHF.L.U32 R85, R94, 0x10, RZ ;  /* 0x000000105e557819 */ /* 0x000fe200000006ff */
[----:B------:R-:W-:Y:S01]  /*0ab0*/  FMUL.FTZ R94, R154, R171 ;  /* 0x000000ab9a5e7220 */ /* 0x000fe20000410000 */
[C---:B------:R-:W-:Y:S01]  /*0ac0*/  PRMT R178, R76.reuse, 0x7632, R178 ;  /* 0x000076324cb27816 */ /* 0x040fe200000000b2 */
[----:B------:R-:W-:Y:S01]  /*0ad0*/  FMUL.FTZ R171, R25, R68 ;  /* 0x0000004419ab7220 */ /* 0x000fe20000410000 */
[----:B------:R-:W-:Y:S01]  /*0ae0*/  SHF.L.U32 R73, R76, 0x10, RZ ;  /* 0x000000104c497819 */ /* 0x000fe200000006ff */
        /* <DEDUP_REMOVED lines=19> */
[----:B------:R-:W5:Y:S01]  /*0c20*/  @P1 LDG.E.128 R40, desc[UR10][R96.64+0x10] ;  /* 0x0000100a60281981 */ /* 0x000f62000c1e1d00 */
[----:B------:R-:W-:Y:S01]  /*0c30*/  FFMA.FTZ R179, R167, R86, R76 ;  /* 0x00000056a7b37223 */ /* 0x000fe2000001004c */
[----:B------:R-:W-:-:S02]  /*0c40*/  PRMT R198, R92, 0x7632, R198 ;  /* 0x000076325cc67816 */ /* 0x000fc400000000c6 */
[----:B------:R-:W-:Y:S01]  /*0c50*/  SHF.L.U32 R83, R92, 0x10, RZ ;  /* 0x000000105c537819 */ /* 0x000fe200000006ff */
[----:B------:R-:W-:Y:S01]  /*0c60*/  FMUL.FTZ R88, R22, R165 ;  /* 0x000000a516587220 */ /* 0x000fe20000410000 */
[----:B------:R-:W-:Y:S01]  /*0c70*/  SHF.L.U32 R92, R166, 0x10, RZ ;  /* 0x00000010a65c7819 */ /* 0x000fe200000006ff */
[----:B------:R-:W-:Y:S01]  /*0c80*/  FFMA.FTZ R76, R94, R175, R179 ;  /* 0x000000af5e4c7223 */ /* 0x000fe200000100b3 */
[----:B------:R0:W5:Y:S03]  /*0c90*/  LDG.E.64 R96, desc[UR10][R168.64] ;  /* 0x0000000aa8607981 */ /* 0x000166000c1e1b00 */
[----:B------:R-:W-:Y:S01]  /*0ca0*/  FMUL.FTZ R177, R23, R92 ;  /* 0x0000005c17b17220 */ /* 0x000fe20000410000 */
[C---:B------:R-:W-:Y:S01]  /*0cb0*/  FMUL.FTZ R160, R154.reuse, R183 ;  /* 0x000000b79aa07220 */ /* 0x040fe20000410000 */
[----:B0-----:R-:W-:Y:S01]  /*0cc0*/  FMUL.FTZ R169, R154, R181 ;  /* 0x000000b59aa97220 */ /* 0x001fe20000410000 */
[----:B------:R-:W-:Y:S01]  /*0cd0*/  FADD.FTZ R181, R175, R162 ;  /* 0x000000a2afb57221 */ /* 0x000fe20000010000 */
[----:B------:R-:W-:-:S02]  /*0ce0*/  SHF.L.U32 R178, R178, 0x10, RZ ;  /* 0x00000010b2b27819 */ /* 0x000fc400000006ff */
[----:B------:R-:W-:Y:S01]  /*0cf0*/  FFMA.FTZ R179, R169, R88, R76 ;  /* 0x00000058a9b37223 */ /* 0x000fe2000001004c */
[----:B------:R-:W-:Y:S01]  /*0d00*/  FADD.FTZ R166, R88, R181 ;  /* 0x000000b558a67221 */ /* 0x000fe20000010000 */
[----:B------:R-:W-:Y:S01]  /*0d10*/  FMUL.FTZ R162, R16, R73 ;  /* 0x0000004910a27220 */ /* 0x000fe20000410000 */
[----:B------:R-:W-:Y:S01]  /*0d20*/  FMUL.FTZ R81, R154, R185 ;  /* 0x000000b99a517220 */ /* 0x000fe20000410000 */
[----:B------:R-:W-:Y:S01]  /*0d30*/  FFMA.FTZ R76, R160, R177, R179 ;  /* 0x000000b1a04c7223 */ /* 0x000fe200000100b3 */
[----:B------:R-:W-:Y:S01]  /*0d40*/  FADD.FTZ R183, R177, R166 ;  /* 0x000000a6b1b77221 */ /* 0x000fe20000010000 */
        /* <DEDUP_REMOVED lines=54> */
[C---:B------:R-:W-:Y:S01]  /*10b0*/  FMUL.FTZ R190, R154.reuse, R69 ;  /* 0x000000459abe7220 */ /* 0x040fe20000410000 */
        /* <DEDUP_REMOVED lines=56> */
.L_x_1599:
[----:B------:R-:W-:Y:S05]  /*1440*/  BSYNC.RECONVERGENT B0 ;  /* 0x0000000000007941 */ /* 0x000fea0003800200 */
.L_x_1598:
[----:B------:R-:W1:Y:S08]  /*1450*/  S2UR UR5, SR_CgaCtaId ;  /* 0x00000000000579c3 */ /* 0x000e700000008800 */
[----:B------:R-:W-:Y:S01]  /*1460*/  BAR.SYNC.DEFER_BLOCKING 0x0 ;  /* 0x0000000000007b1d */ /* 0x000fe20000010000 */
[----:B------:R-:W-:Y:S01]  /*1470*/  FFMA.FTZ R149, R72, R68, R149 ;  /* 0x0000004448957223 */ /* 0x000fe20000010095 */
[----:B------:R-:W-:Y:S01]  /*1480*/  FADD.FTZ R148, R68, R148 ;  /* 0x0000009444947221 */ /* 0x000fe20000010000 */
[----:B------:R-:W-:Y:S01]  /*1490*/  FADD.FTZ R128, R73, R128 ;  /* 0x0000008049807221 */ /* 0x000fe20000010000 */
[----:B------:R-:W-:Y:S01]  /*14a0*/  FFMA.FTZ R108, R81, R73, R108 ;  /* 0x00000049516c7223 */ /* 0x000fe2000001006c */
[----:B------:R-:W-:Y:S01]  /*14b0*/  UISETP.NE.U32.AND UP0, UPT, UR16, URZ, UPT ;  /* 0x000000ff1000728c */ /* 0x000fe2000bf05070 */
[----:B------:R-:W-:-:S02]  /*14c0*/  FFMA.FTZ R145, R82, R84, R145 ;  /* 0x0000005452917223 */ /* 0x000fc40000010091 */
[----:B0-----:R-:W0:Y:S01]  /*14d0*/  LDC.64 R64, c[0x0][0x380] ;  /* 0x0000e000ff407b82 */ /* 0x001e220000000a00 */
[----:B------:R-:W-:Y:S01]  /*14e0*/  UMOV UR4, 0x400 ;  /* 0x0000040000047882 */ /* 0x000fe20000000000 */
[----:B------:R-:W-:Y:S01]  /*14f0*/  UISETP.NE.AND.EX UP0, UPT, UR17, URZ, UPT, UP0 ;  /* 0x000000ff1100728c */ /* 0x000fe2000bf05300 */
        /* <DEDUP_REMOVED lines=126> */
.L_x_1602:
        /* <DEDUP_REMOVED lines=54> */
.L_x_1601:
        /* <DEDUP_REMOVED lines=59> */
.L_x_1604:
        /* <DEDUP_REMOVED lines=54> */
.L_x_1600:
        /* <DEDUP_REMOVED lines=83> */
.L_x_1606:
        /* <DEDUP_REMOVED lines=75> */
.L_x_1605:
        /* <DEDUP_REMOVED lines=80> */
.L_x_1607:
        /* <DEDUP_REMOVED lines=74> */
.L_x_1603:
        /* <DEDUP_REMOVED lines=90> */
.L_x_1610:
        /* <DEDUP_REMOVED lines=75> */
.L_x_1609:
        /* <DEDUP_REMOVED lines=76> */
.L_x_1612:
        /* <DEDUP_REMOVED lines=75> */
.L_x_1608:
        /* <DEDUP_REMOVED lines=56> */
.L_x_1614:
        /* <DEDUP_REMOVED lines=54> */
.L_x_1613:
        /* <DEDUP_REMOVED lines=55> */
.L_x_1615:
        /* <DEDUP_REMOVED lines=53> */
.L_x_1611:
        /* <DEDUP_REMOVED lines=87> */
.L_x_1618:
        /* <DEDUP_REMOVED lines=75> */
.L_x_1617:
        /* <DEDUP_REMOVED lines=76> */
.L_x_1620:
        /* <DEDUP_REMOVED lines=75> */
.L_x_1616:
        /* <DEDUP_REMOVED lines=56> */
.L_x_1622:
        /* <DEDUP_REMOVED lines=54> */
.L_x_1621:
        /* <DEDUP_REMOVED lines=55> */
.L_x_1623:
        /* <DEDUP_REMOVED lines=53> */
.L_x_1619:
        /* <DEDUP_REMOVED lines=19> */
.L_x_1597:
[----:B------:R-:W1:Y:S08]  /*7e90*/  S2UR UR4, SR_CTAID.X ;  /* 0x00000000000479c3 */ /* 0x000e700000002500 */
[----:B------:R-:W1:Y:S08]  /*7ea0*/  LDC R15, c[0x0][0x388] ;  /* 0x0000e200ff0f7b82 */ /* 0x000e700000000800 */
[----:B------:R-:W3:Y:S08]  /*7eb0*/  LDC.64 R2, c[0x0][0x440] ;  /* 0x00011000ff027b82 */ /* 0x000ef00000000a00 */
[----:B------:R-:W4:Y:S01]  /*7ec0*/  LDC.64 R12, c[0x0][0x448] ;  /* 0x00011200ff0c7b82 */ /* 0x000f220000000a00 */
[----:B-1----:R-:W-:-:S05]  /*7ed0*/  IMAD R15, R15, UR4, RZ ;  /* 0x000000040f0f7c24 */ /* 0x002fca000f8e02ff */
[----:B------:R-:W-:-:S05]  /*7ee0*/  LEA.HI R15, R15, R76, RZ, 0x1d ;  /* 0x0000004c0f0f7211 */ /* 0x000fca00078fe8ff */
[----:B---3--:R-:W-:-:S05]  /*7ef0*/  IMAD.WIDE.U32 R2, R15, 0x20, R2 ;  /* 0x000000200f027825 */ /* 0x008fca00078e0002 */
[----:B0-----:R-:W-:Y:S01]  /*7f00*/  STG.E.128 desc[UR10][R2.64], R8 ;  /* 0x0000000802007986 */ /* 0x001fe2000c101d0a */
[----:B----4-:R-:W-:-:S03]  /*7f10*/  IMAD.WIDE.U32 R12, R15, 0x20, R12 ;  /* 0x000000200f0c7825 */ /* 0x010fc600078e000c */
        /* <DEDUP_REMOVED lines=12> */
.L_x_1625:
        /* <DEDUP_REMOVED lines=10> */
.L_x_3831:


//--------------------- .text._ZN10layer_norm31ln_parallel_residual_bwd_kernelINS_13Kernel_traitsIf6__halfS2_S2_fjLj3072ELj1ELj1ELj4ELj16ENS_18Kernel_traits_baseILj3072EfS2_S2_S2_fjLj128EEEEELb0ELb0ELb0EEEvNS_9BwdParamsE --------------------------
	.section	.text._ZN10layer_norm31ln_parallel_residual_bwd_kernelINS_13Kernel_traitsIf6__halfS2_S2_fjLj3072ELj1ELj1ELj4ELj16ENS_18Kernel_traits_baseILj3072EfS2_S2_S2_fjLj128EEEEELb0ELb0ELb0EEEvNS_9BwdParamsE,"ax",@progbits
	.align	128
        .global         _ZN10layer_norm31ln_parallel_residual_bwd_kernelINS_13Kernel_traitsIf6__halfS2_S2_fjLj3072ELj1ELj1ELj4ELj16ENS_18Kernel_traits_baseILj3072EfS2_S2_S2_fjLj128EEEEELb0ELb0ELb0EEEvNS_9BwdParamsE
        .type           _ZN10layer_norm31ln_parallel_residual_bwd_kernelINS_13Kernel_traitsIf6__halfS2_S2_fjLj3072ELj1ELj1ELj4ELj16ENS_18Kernel_traits_baseILj3072EfS2_S2_S2_fjLj128EEEEELb0ELb0ELb0EEEvNS_9BwdParamsE,@function
        .size           _ZN10layer_norm31ln_parallel_residual_bwd_kernelINS_13Kernel_traitsIf6__halfS2_S2_fjLj3072ELj1ELj1ELj4ELj16ENS_18Kernel_traits_baseILj3072EfS2_S2_S2_fjLj128EEEEELb0ELb0ELb0EEEvNS_9BwdParamsE,(.L_x_3832 - _ZN10layer_norm31ln_parallel_residual_bwd_kernelINS_13Kernel_traitsIf6__halfS2_S2_fjLj3072ELj1ELj1ELj4ELj16ENS_18Kernel_traits_baseILj3072EfS2_S2_S2_fjLj128EEEEELb0ELb0ELb0EEEvNS_9BwdParamsE)
        .other          _ZN10layer_norm31ln_parallel_residual_bwd_kernelINS_13Kernel_traitsIf6__halfS2_S2_fjLj3072ELj1ELj1ELj4ELj16ENS_18Kernel_traits_baseILj3072EfS2_S2_S2_fjLj128EEEEELb0ELb0ELb0EEEvNS_9BwdParamsE,@"STO_CUDA_ENTRY STV_DEFAULT"
_ZN10layer_norm31ln_parallel_residual_bwd_kernelINS_13Kernel_traitsIf6__halfS2_S2_fjLj3072ELj1ELj1ELj4ELj16ENS_18Kernel_traits_baseILj3072EfS2_S2_S2_fjLj128EEEEELb0ELb0ELb0EEEvNS_9BwdParamsE:
.text._ZN10layer_norm31ln_parallel_residual_bwd_kernelINS_13Kernel_traitsIf6__halfS2_S2_fjLj3072ELj1ELj1ELj4ELj16ENS_18Kernel_traits_baseILj3072EfS2_S2_S2_fjLj128EEEEELb0ELb0ELb0EEEvNS_9BwdParamsE:
        /* <DEDUP_REMOVED lines=148> */
.L_x_1665:
        /* <DEDUP_REMOVED lines=33> */
[--C-:B---3--:R-:W-:Y:S02]  /*0b50*/  HADD2.F32 R219, -RZ, R184.reuse.H0_H0 ;  /* 0x200000b8ffdb7230 */ /* 0x108fe40000004100 */
[--C-:B------:R-:W-:Y:S02]  /*0b60*/  HADD2.F32 R237, -RZ, R185.reuse.H1_H1 ;  /* 0x300000b9ffed7230 */ /* 0x100fe40000004100 */
[----:B------:R-:W-:Y:S02]  /*0b70*/  HADD2.F32 R223, -RZ, R184.H1_H1 ;  /* 0x300000b8ffdf7230 */ /* 0x000fe40000004100 */
[C---:B0-----:R-:W-:Y:S01]  /*0b80*/  FADD.FTZ R214, -R230.reuse, R219 ;  /* 0x000000dbe6d67221 */ /* 0x041fe20000010100 */
[----:B------:R-:W-:Y:S02]  /*0b90*/  HADD2.F32 R225, -RZ, R185.H0_H0 ;  /* 0x200000b9ffe17230 */ /* 0x000fe40000004100 */
[----:B------:R-:W-:Y:S01]  /*0ba0*/  FADD.FTZ R224, -R230, R237 ;  /* 0x000000ede6e07221 */ /* 0x000fe20000010100 */
[----:B--2---:R-:W-:-:S02]  /*0bb0*/  HADD2.F32 R221, -RZ, R188.H0_H0 ;  /* 0x200000bcffdd7230 */ /* 0x004fc40000004100 */
[C---:B------:R-:W-:Y:S01]  /*0bc0*/  FADD.FTZ R228, -R230.reuse, R223 ;  /* 0x000000dfe6e47221 */ /* 0x040fe20000010100 */
[----:B------:R-:W-:Y:S02]  /*0bd0*/  HADD2.F32 R216, -RZ, R188.H1_H1 ;  /* 0x300000bcffd87230 */ /* 0x000fe40000004100 */
[C---:B-----5:R-:W-:Y:S01]  /*0be0*/  FMUL.FTZ R229, R5.reuse, R214 ;  /* 0x000000d605e57220 */ /* 0x060fe20000410000 */
[--C-:B------:R-:W-:Y:S02]  /*0bf0*/  HADD2.F32 R233, -RZ, R191.reuse.H0_H0 ;  /* 0x200000bfffe97230 */ /* 0x100fe40000004100 */
[----:B------:R-:W-:Y:S01]  /*0c00*/  FADD.FTZ R214, -R230, R225 ;  /* 0x000000e1e6d67221 */ /* 0x000fe20000010100 */
[----:B------:R-:W-:Y:S02]  /*0c10*/  HADD2.F32 R188, -RZ, R191.H1_H1 ;  /* 0x300000bfffbc7230 */ /* 0x000fe40000004100 */
[----:B------:R-:W-:Y:S01]  /*0c20*/  FMUL.FTZ R224, R5, R224 ;  /* 0x000000e005e07220 */ /* 0x000fe20000410000 */
[----:B----4-:R-:W-:-:S02]  /*0c30*/  HADD2.F32 R191, -RZ, R192.H0_H0 ;  /* 0x200000c0ffbf7230 */ /* 0x010fc40000004100 */
[C---:B------:R-:W-:Y:S01]  /*0c40*/  FMUL.FTZ R228, R5.reuse, R228 ;  /* 0x000000e405e47220 */ /* 0x040fe20000410000 */
[----:B------:R-:W-:Y:S02]  /*0c50*/  HADD2.F32 R184, -RZ, R193.H1_H1 ;  /* 0x300000c1ffb87230 */ /* 0x000fe40000004100 */
[----:B------:R-:W-:Y:S01]  /*0c60*/  FMUL.FTZ R225, R5, R214 ;  /* 0x000000d605e17220 */ /* 0x000fe20000410000 */
[----:B------:R-:W-:Y:S02]  /*0c70*/  HADD2.F32 R241, -RZ, R186.H1_H1 ;  /* 0x300000bafff17230 */ /* 0x000fe40000004100 */
[----:B------:R-:W-:Y:S01]  /*0c80*/  FMUL.FTZ R227, R32, R191 ;  /* 0x000000bf20e37220 */ /* 0x000fe20000410000 */
[----:B------:R-:W-:Y:S02]  /*0c90*/  HADD2.F32 R192, -RZ, R192.H1_H1 ;  /* 0x300000c0ffc07230 */ /* 0x000fe40000004100 */
[----:B------:R-:W-:Y:S01]  /*0ca0*/  FMUL.FTZ R222, R35, R184 ;  /* 0x000000b823de7220 */ /* 0x000fe20000410000 */
[----:B------:R-:W-:-:S02]  /*0cb0*/  HADD2.F32 R218, -RZ, R189.H1_H1 ;  /* 0x300000bdffda7230 */ /* 0x000fc40000004100 */
[----:B------:R-:W-:Y:S01]  /*0cc0*/  FADD.FTZ R220, -R230, R241 ;  /* 0x000000f1e6dc7221 */ /* 0x000fe20000010100 */
[----:B------:R-:W-:Y:S02]  /*0cd0*/  HADD2.F32 R185, -RZ, R194.H0_H0 ;  /* 0x200000c2ffb97230 */ /* 0x000fe40000004100 */
[----:B------:R-:W-:Y:S01]  /*0ce0*/  FMUL.FTZ R226, R33, R192 ;  /* 0x000000c021e27220 */ /* 0x000fe20000410000 */
[----:B------:R-:W-:Y:S02]  /*0cf0*/  HADD2.F32 R239, -RZ, R186.H0_H0 ;  /* 0x200000baffef7230 */ /* 0x000fe40000004100 */
[----:B------:R-:W-:Y:S01]  /*0d00*/  FADD.FTZ R95, R95, R218 ;  /* 0x000000da5f5f7221 */ /* 0x000fe20000010000 */
[----:B------:R-:W-:Y:S02]  /*0d10*/  HADD2.F32 R194, -RZ, R194.H1_H1 ;  /* 0x300000c2ffc27230 */ /* 0x000fe40000004100 */
[----:B------:R-:W-:Y:S01]  /*0d20*/  FFMA.FTZ R222, R27, R218, R222 ;  /* 0x000000da1bde7223 */ /* 0x000fe200000100de */
[----:B------:R-:W-:-:S02]  /*0d30*/  HADD2.F32 R231, -RZ, R187.H1_H1 ;  /* 0x300000bbffe77230 */ /* 0x000fc40000004100 */
[----:B------:R-:W-:Y:S01]  /*0d40*/  FFMA.FTZ R75, R224, R218, R75 ;  /* 0x000000dae04b7223 */ /* 0x000fe2000001004b */
[--C-:B------:R-:W-:Y:S02]  /*0d50*/  HADD2.F32 R215, -RZ, R190.reuse.H0_H0 ;  /* 0x200000beffd77230 */ /* 0x100fe40000004100 */
[----:B------:R-:W-:Y:S01]  /*0d60*/  FADD.FTZ R93, R93, R216 ;  /* 0x000000d85d5d7221 */ /* 0x000fe20000010000 */
[----:B------:R-:W-:Y:S02]  /*0d70*/  HADD2.F32 R190, -RZ, R190.H1_H1 ;  /* 0x300000beffbe7230 */ /* 0x000fe40000004100 */
[-C--:B------:R-:W-:Y:S01]  /*0d80*/  FFMA.FTZ R226, R25, R216.reuse, R226 ;  /* 0x000000d819e27223 */ /* 0x080fe200000100e2 */
[----:B------:R-:W-:Y:S02]  /*0d90*/  HADD2.F32 R217, -RZ, R187.H0_H0 ;  /* 0x200000bbffd97230 */ /* 0x000fe40000004100 */
[----:B------:R-:W-:Y:S01]  /*0da0*/  FFMA.FTZ R73, R228, R216, R73 ;  /* 0x000000d8e4497223 */ /* 0x000fe20000010049 */
[----:B------:R-:W-:-:S02]  /*0db0*/  HADD2.F32 R186, -RZ, R195.H1_H1 ;  /* 0x300000c3ffba7230 */ /* 0x000fc40000004100 */
[C---:B------:R-:W-:Y:S01]  /*0dc0*/  FADD.FTZ R214, -R230.reuse, R239 ;  /* 0x000000efe6d67221 */ /* 0x040fe20000010100 */
[----:B------:R-:W-:Y:S01]  /*0dd0*/  FMUL.FTZ R218, R37, R194 ;  /* 0x000000c225da7220 */ /* 0x000fe20000410000 */
[----:B------:R-:W-:Y:S01]  /*0de0*/  FMUL.FTZ R220, R5, R220 ;  /* 0x000000dc05dc7220 */ /* 0x000fe20000410000 */
[----:B------:R-:W-:Y:S02]  /*0df0*/  HADD2.F32 R187, -RZ, R193.H0_H0 ;  /* 0x200000c1ffbb7230 */ /* 0x000fe40000004100 */
[----:B------:R-:W-:Y:S01]  /*0e00*/  FADD.FTZ R216, -R230, R231 ;  /* 0x000000e7e6d87221 */ /* 0x000fe20000010100 */
[-C--:B------:R-:W-:Y:S01]  /*0e10*/  FFMA.FTZ R227, R24, R221.reuse, R227 ;  /* 0x000000dd18e37223 */ /* 0x080fe200000100e3 */
[----:B------:R-:W-:Y:S01]  /*0e20*/  FADD.FTZ R92, R92, R221 ;  /* 0x000000dd5c5c7221 */ /* 0x000fe20000010000 */
[----:B------:R-:W-:Y:S01]  /*0e30*/  FFMA.FTZ R72, R229, R221, R72 ;  /* 0x000000dde5487223 */ /* 0x000fe20000010048 */
[----:B------:R-:W-:Y:S01]  /*0e40*/  FMUL.FTZ R221, R5, R214 ;  /* 0x000000d605dd7220 */ /* 0x000fe20000410000 */
[----:B------:R-:W-:Y:S01]  /*0e50*/  FADD.FTZ R97, R97, R190 ;  /* 0x000000be61617221 */ /* 0x000fe20000010000 */
[-C--:B------:R-:W-:Y:S01]  /*0e60*/  FFMA.FTZ R218, R29, R190.reuse, R218 ;  /* 0x000000be1dda7223 */ /* 0x080fe200000100da */
[----:B------:R-:W-:Y:S01]  /*0e70*/  FFMA.FTZ R77, R220, R190, R77 ;  /* 0x000000bedc4d7223 */ /* 0x000fe2000001004d */
[----:B------:R-:W-:-:S02]  /*0e80*/  HADD2.F32 R235, -RZ, R189.H0_H0 ;  /* 0x200000bdffeb7230 */ /* 0x000fc40000004100 */
[----:B------:R-:W-:Y:S01]  /*0e90*/  FADD.FTZ R190, -R230, R217 ;  /* 0x000000d9e6be7221 */ /* 0x000fe20000010100 */
[----:B------:R-:W-:Y:S01]  /*0ea0*/  FMUL.FTZ R214, R39, R186 ;  /* 0x000000ba27d67220 */ /* 0x000fe20000410000 */
[----:B------:R-:W-:Y:S01]  /*0eb0*/  FMUL.FTZ R216, R5, R216 ;  /* 0x000000d805d87220 */ /* 0x000fe20000410000 */
[----:B------:R-:W-:Y:S01]  /*0ec0*/  FADD.FTZ R132, R132, R191 ;  /* 0x000000bf84847221 */ /* 0x000fe20000010000 */
[C---:B------:R-:W-:Y:S01]  /*0ed0*/  FFMA.FTZ R116, R229.reuse, R191, R116 ;  /* 0x000000bfe5747223 */ /* 0x040fe20000010074 */
[----:B------:R-:W-:Y:S01]  /*0ee0*/  FMUL.FTZ R223, R34, R187 ;  /* 0x000000bb22df7220 */ /* 0x000fe20000410000 */
[----:B------:R-:W-:Y:S01]  /*0ef0*/  FADD.FTZ R191, RZ, R227 ;  /* 0x000000e3ffbf7221 */ /* 0x000fe20000010000 */
[----:B------:R-:W-:Y:S01]  /*0f00*/  FFMA.FTZ R193, R229, R227, RZ ;  /* 0x000000e3e5c17223 */ /* 0x000fe200000100ff */
[----:B------:R-:W-:Y:S01]  /*0f10*/  FMUL.FTZ R217, R5, R190 ;  /* 0x000000be05d97220 */ /* 0x000fe20000410000 */
[----:B------:R-:W-:Y:S01]  /*0f20*/  FADD.FTZ R99, R99, R188 ;  /* 0x000000bc63637221 */ /* 0x000fe20000010000 */
[-C--:B------:R-:W-:Y:S01]  /*0f30*/  FFMA.FTZ R214, R31, R188.reuse, R214 ;  /* 0x000000bc1fd67223 */ /* 0x080fe200000100d6 */
[----:B------:R-:W-:Y:S01]  /*0f40*/  FFMA.FTZ R79, R216, R188, R79 ;  /* 0x000000bcd84f7223 */ /* 0x000fe2000001004f */
[----:B------:R-:W-:Y:S01]  /*0f50*/  FFMA.FTZ R223, R26, R235, R223 ;  /* 0x000000eb1adf7223 */ /* 0x000fe200000100df */
[----:B------:R-:W-:Y:S01]  /*0f60*/  FADD.FTZ R188, R191, R226 ;  /* 0x000000e2bfbc7221 */ /* 0x000fe20000010000 */
[----:B------:R-:W-:Y:S01]  /*0f70*/  FFMA.FTZ R190, R228, R226, R193 ;  /* 0x000000e2e4be7223 */ /* 0x000fe200000100c1 */
[----:B------:R-:W-:Y:S01]  /*0f80*/  FADD.FTZ R134, R134, R187 ;  /* 0x000000bb86867221 */ /* 0x000fe20000010000 */
[C---:B------:R-:W-:Y:S01]  /*0f90*/  FFMA.FTZ R118, R225.reuse, R187, R118 ;  /* 0x000000bbe1767223 */ /* 0x040fe20000010076 */
[----:B------:R-:W-:Y:S01]  /*0fa0*/  FMUL.FTZ R219, R36, R185 ;  /* 0x000000b924db7220 */ /* 0x000fe20000410000 */
[----:B------:R-:W-:Y:S01]  /*0fb0*/  FADD.FTZ R187, R188, R223 ;  /* 0x000000dfbcbb7221 */ /* 0x000fe20000010000 */
[----:B------:R-:W-:Y:S01]  /*0fc0*/  FFMA.FTZ R191, R225, R223, R190 ;  /* 0x000000dfe1bf7223 */ /* 0x000fe200000100be */
[----:B------:R-:W-:-:S02]  /*0fd0*/  HADD2.F32 R189, -RZ, R195.H0_H0 ;  /* 0x200000c3ffbd7230 */ /* 0x000fc40000004100 */
[----:B------:R-:W-:Y:S01]  /*0fe0*/  FADD.FTZ R135, R135, R184 ;  /* 0x000000b887877221 */ /* 0x000fe20000010000 */
[----:B------:R-:W-:Y:S01]  /*0ff0*/  FFMA.FTZ R119, R224, R184, R119 ;  /* 0x000000b8e0777223 */ /* 0x000fe20000010077 */
[-C--:B------:R-:W-:Y:S01]  /*1000*/  FFMA.FTZ R219, R28, R215.reuse, R219 ;  /* 0x000000d71cdb7223 */ /* 0x080fe200000100db */
[----:B------:R-:W-:Y:S01]  /*1010*/  FADD.FTZ R184, R187, R222 ;  /* 0x000000debbb87221 */ /* 0x000fe20000010000 */
[----:B------:R-:W-:Y:S01]  /*1020*/  FFMA.FTZ R188, R224, R222, R191 ;  /* 0x000000dee0bc7223 */ /* 0x000fe200000100bf */
[----:B------:R-:W-:Y:S01]  /*1030*/  FADD.FTZ R96, R96, R215 ;  /* 0x000000d760607221 */ /* 0x000fe20000010000 */
[C---:B------:R-:W-:Y:S01]  /*1040*/  FFMA.FTZ R76, R221.reuse, R215, R76 ;  /* 0x000000d7dd4c7223 */ /* 0x040fe2000001004c */
[----:B------:R-:W-:Y:S01]  /*1050*/  FADD.FTZ R136, R136, R185 ;  /* 0x000000b988887221 */ /* 0x000fe20000010000 */
[C---:B------:R-:W-:Y:S01]  /*1060*/  FFMA.FTZ R120, R221.reuse, R185, R120 ;  /* 0x000000b9dd787223 */ /* 0x040fe20000010078 */
        /* <DEDUP_REMOVED lines=23> */
.L_x_1628:
[----:B-1-3--:R-:W-:Y:S05]  /*11e0*/  BSYNC.RECONVERGENT B0 ;  /* 0x0000000000007941 */ /* 0x00afea0003800200 */
.L_x_1627:
        /* <DEDUP_REMOVED lines=16> */
[----:B------:R-:W-:Y:S01]  /*12f0*/  IADD3 R231, PT, PT, R231, 0x80, RZ ;  /* 0x00000080e7e77810 */ /* 0x000fe20007ffe0ff */
[--C-:B---3--:R-:W-:Y:S02]  /*1300*/  HADD2.F32 R205, -RZ, R184.reuse.H0_H0 ;  /* 0x200000b8ffcd7230 */ /* 0x108fe40000004100 */
[----:B------:R-:W-:Y:S02]  /*1310*/  HADD2.F32 R204, -RZ, R184.H1_H1 ;  /* 0x300000b8ffcc7230 */ /* 0x000fe40000004100 */
[--C-:B------:R-:W-:Y:S02]  /*1320*/  HADD2.F32 R203, -RZ, R185.reuse.H0_H0 ;  /* 0x200000b9ffcb7230 */ /* 0x100fe40000004100 */
[----:B------:R-:W-:Y:S01]  /*1330*/  FADD.FTZ R140, R140, R205 ;  /* 0x000000cd8c8c7221 */ /* 0x000fe20000010000 */
[----:B------:R-:W-:Y:S02]  /*1340*/  HADD2.F32 R202, -RZ, R185.H1_H1 ;  /* 0x300000b9ffca7230 */ /* 0x000fe40000004100 */
[----:B------:R-:W-:Y:S01]  /*1350*/  FADD.FTZ R141, R141, R204 ;  /* 0x000000cc8d8d7221 */ /* 0x000fe20000010000 */
[----:B------:R-:W-:-:S02]  /*1360*/  HADD2.F32 R201, -RZ, R186.H0_H0 ;  /* 0x200000baffc97230 */ /* 0x000fc40000004100 */
[----:B------:R-:W-:Y:S01]  /*1370*/  FADD.FTZ R142, R142, R203 ;  /* 0x000000cb8e8e7221 */ /* 0x000fe20000010000 */
[----:B------:R-:W-:Y:S02]  /*1380*/  HADD2.F32 R200, -RZ, R186.H1_H1 ;  /* 0x300000baffc87230 */ /* 0x000fe40000004100 */
[----:B------:R-:W-:Y:S01]  /*1390*/  FADD.FTZ R143, R143, R202 ;  /* 0x000000ca8f8f7221 */ /* 0x000fe20000010000 */
[--C-:B------:R-:W-:Y:S02]  /*13a0*/  HADD2.F32 R185, -RZ, R187.reuse.H0_H0 ;  /* 0x200000bbffb97230 */ /* 0x100fe40000004100 */
[----:B------:R-:W-:Y:S01]  /*13b0*/  FADD.FTZ R172, R172, R201 ;  /* 0x000000c9acac7221 */ /* 0x000fe20000010000 */
[----:B------:R-:W-:Y:S02]  /*13c0*/  HADD2.F32 R184, -RZ, R187.H1_H1 ;  /* 0x300000bbffb87230 */ /* 0x000fe40000004100 */
[----:B------:R-:W-:Y:S01]  /*13d0*/  FADD.FTZ R173, R173, R200 ;  /* 0x000000c8adad7221 */ /* 0x000fe20000010000 */
[----:B----4-:R-:W-:-:S02]  /*13e0*/  HADD2.F32 R187, -RZ, R191.H0_H0 ;  /* 0x200000bfffbb7230 */ /* 0x010fc40000004100 */
[----:B------:R-:W-:Y:S01]  /*13f0*/  FADD.FTZ R174, R174, R185 ;  /* 0x000000b9aeae7221 */ /* 0x000fe20000010000 */
[----:B------:R-:W-:Y:S02]  /*1400*/  HADD2.F32 R186, -RZ, R191.H1_H1 ;  /* 0x300000bfffba7230 */ /* 0x000fe40000004100 */
[----:B------:R-:W-:Y:S01]  /*1410*/  FADD.FTZ R175, R175, R184 ;  /* 0x000000b8afaf7221 */ /* 0x000fe20000010000 */
[----:B--2---:R-:W-:Y:S02]  /*1420*/  HADD2.F32 R191, -RZ, R192.H0_H0 ;  /* 0x200000c0ffbf7230 */ /* 0x004fe40000004100 */
[----:B------:R-:W-:Y:S01]  /*1430*/  FADD.FTZ R82, R82, R187 ;  /* 0x000000bb52527221 */ /* 0x000fe20000010000 */
[--C-:B------:R-:W-:Y:S02]  /*1440*/  HADD2.F32 R207, -RZ, R188.reuse.H0_H0 ;  /* 0x200000bcffcf7230 */ /* 0x100fe40000004100 */
[----:B------:R-:W-:Y:S01]  /*1450*/  FADD.FTZ R83, R83, R186 ;  /* 0x000000ba53537221 */ /* 0x000fe20000010000 */
[----:B------:R-:W-:-:S02]  /*1460*/  HADD2.F32 R206, -RZ, R188.H1_H1 ;  /* 0x300000bcffce7230 */ /* 0x000fc40000004100 */
[----:B------:R-:W-:Y:S01]  /*1470*/  FADD.FTZ R188, -R230, R191 ;  /* 0x000000bfe6bc7221 */ /* 0x000fe20000010100 */
[----:B0-----:R-:W-:Y:S02]  /*1480*/  HADD2.F32 R199, -RZ, R192.H1_H1 ;  /* 0x300000c0ffc77230 */ /* 0x001fe40000004100 */
[----:B------:R-:W-:Y:S01]  /*1490*/  FMUL.FTZ R211, R48, R207 ;  /* 0x000000cf30d37220 */ /* 0x000fe20000410000 */
[----:B------:R-:W-:Y:S02]  /*14a0*/  HADD2.F32 R209, -RZ, R193.H0_H0 ;  /* 0x200000c1ffd17230 */ /* 0x000fe40000004100 */
[----:B-----5:R-:W-:Y:S01]  /*14b0*/  FMUL.FTZ R213, R5, R188 ;  /* 0x000000bc05d57220 */ /* 0x020fe20000410000 */
[----:B------:R-:W-:Y:S02]  /*14c0*/  HADD2.F32 R235, -RZ, R194.H0_H0 ;  /* 0x200000c2ffeb7230 */ /* 0x000fe40000004100 */
[----:B------:R-:W-:Y:S01]  /*14d0*/  FADD.FTZ R212, -R230, R199 ;  /* 0x000000c7e6d47221 */ /* 0x000fe20000010100 */
[----:B------:R-:W-:-:S02]  /*14e0*/  HADD2.F32 R233, -RZ, R189.H0_H0 ;  /* 0x200000bdffe97230 */ /* 0x000fc40000004100 */
[C---:B------:R-:W-:Y:S01]  /*14f0*/  FADD.FTZ R188, -R230.reuse, R209 ;  /* 0x000000d1e6bc7221 */ /* 0x040fe20000010100 */
[----:B------:R-:W-:Y:S02]  /*1500*/  HADD2.F32 R193, -RZ, R193.H1_H1 ;  /* 0x300000c1ffc17230 */ /* 0x000fe40000004100 */
[----:B------:R-:W-:Y:S01]  /*1510*/  FMUL.FTZ R210, R49, R206 ;  /* 0x000000ce31d27220 */ /* 0x000fe20000410000 */
[----:B------:R-:W-:Y:S02]  /*1520*/  HADD2.F32 R237, -RZ, R194.H1_H1 ;  /* 0x300000c2ffed7230 */ /* 0x000fe40000004100 */
[C---:B------:R-:W-:Y:S01]  /*1530*/  FMUL.FTZ R212, R5.reuse, R212 ;  /* 0x000000d405d47220 */ /* 0x040fe20000410000 */
[----:B------:R-:W-:Y:S01]  /*1540*/  FMUL.FTZ R209, R5, R188 ;  /* 0x000000bc05d17220 */ /* 0x000fe20000410000 */
[----:B------:R-:W-:Y:S01]  /*1550*/  FADD.FTZ R188, -R230, R235 ;  /* 0x000000ebe6bc7221 */ /* 0x000fe20000010100 */
[----:B------:R-:W-:Y:S02]  /*1560*/  HADD2.F32 R198, -RZ, R189.H1_H1 ;  /* 0x300000bdffc67230 */ /* 0x000fe40000004100 */
[----:B------:R-:W-:Y:S01]  /*1570*/  FADD.FTZ R100, R100, R207 ;  /* 0x000000cf64647221 */ /* 0x000fe20000010000 */
[----:B------:R-:W-:Y:S01]  /*1580*/  FFMA.FTZ R168, R213, R207, R168 ;  /* 0x000000cfd5a87223 */ /* 0x000fe200000100a8 */
[----:B------:R-:W-:-:S02]  /*1590*/  HADD2.F32 R189, -RZ, R190.H0_H0 ;  /* 0x200000beffbd7230 */ /* 0x000fc40000004100 */
[----:B------:R-:W-:Y:S01]  /*15a0*/  FMUL.FTZ R207, R50, R233 ;  /* 0x000000e932cf7220 */ /* 0x000fe20000410000 */
[----:B------:R-:W-:Y:S02]  /*15b0*/  HADD2.F32 R191, -RZ, R195.H0_H0 ;  /* 0x200000c3ffbf7230 */ /* 0x000fe40000004100 */
[-C--:B------:R-:W-:Y:S01]  /*15c0*/  FFMA.FTZ R211, R40, R205.reuse, R211 ;  /* 0x000000cd28d37223 */ /* 0x080fe200000100d3 */
[----:B------:R-:W-:Y:S01]  /*15d0*/  FFMA.FTZ R164, R213, R205, R164 ;  /* 0x000000cdd5a47223 */ /* 0x000fe200000100a4 */
[-C--:B------:R-:W-:Y:S01]  /*15e0*/  FFMA.FTZ R210, R41, R204.reuse, R210 ;  /* 0x000000cc29d27223 */ /* 0x080fe200000100d2 */
[----:B------:R-:W-:Y:S01]  /*15f0*/  FFMA.FTZ R165, R212, R204, R165 ;  /* 0x000000ccd4a57223 */ /* 0x000fe200000100a5 */
[C---:B------:R-:W-:Y:S01]  /*1600*/  FADD.FTZ R208, -R230.reuse, R193 ;  /* 0x000000c1e6d07221 */ /* 0x040fe20000010100 */
[----:B------:R-:W-:Y:S01]  /*1610*/  FADD.FTZ R204, -R230, R237 ;  /* 0x000000ede6cc7221 */ /* 0x000fe20000010100 */
[----:B------:R-:W-:Y:S01]  /*1620*/  FMUL.FTZ R205, R5, R188 ;  /* 0x000000bc05cd7220 */ /* 0x000fe20000410000 */
[----:B------:R-:W-:Y:S01]  /*1630*/  FADD.FTZ R101, R101, R206 ;  /* 0x000000ce65657221 */ /* 0x000fe20000010000 */
[----:B------:R-:W-:Y:S01]  /*1640*/  FFMA.FTZ R169, R212, R206, R169 ;  /* 0x000000ced4a97223 */ /* 0x000fe200000100a9 */
[-C--:B------:R-:W-:Y:S01]  /*1650*/  FFMA.FTZ R207, R42, R203.reuse, R207 ;  /* 0x000000cb2acf7223 */ /* 0x080fe200000100cf */
[----:B------:R-:W-:Y:S01]  /*1660*/  FFMA.FTZ R166, R209, R203, R166 ;  /* 0x000000cbd1a67223 */ /* 0x000fe200000100a6 */
[----:B------:R-:W-:-:S02]  /*1670*/  HADD2.F32 R190, -RZ, R190.H1_H1 ;  /* 0x300000beffbe7230 */ /* 0x000fc40000004100 */
[----:B------:R-:W-:Y:S01]  /*1680*/  FMUL.FTZ R206, R51, R198 ;  /* 0x000000c633ce7220 */ /* 0x000fe20000410000 */
[C---:B------:R-:W-:Y:S01]  /*1690*/  FMUL.FTZ R208, R5.reuse, R208 ;  /* 0x000000d005d07220 */ /* 0x040fe20000410000 */
[-C--:B------:R-:W-:Y:S01]  /*16a0*/  FMUL.FTZ R203, R52, R189.reuse ;  /* 0x000000bd34cb7220 */ /* 0x080fe20000410000 */
[----:B------:R-:W-:Y:S01]  /*16b0*/  FMUL.FTZ R204, R5, R204 ;  /* 0x000000cc05cc7220 */ /* 0x000fe20000410000 */
[----:B------:R-:W-:Y:S01]  /*16c0*/  FADD.FTZ R80, R80, R189 ;  /* 0x000000bd50507221 */ /* 0x000fe20000010000 */
[----:B------:R-:W-:Y:S01]  /*16d0*/  FFMA.FTZ R144, R205, R189, R144 ;  /* 0x000000bdcd907223 */ /* 0x000fe20000010090 */
[----:B------:R-:W-:Y:S01]  /*16e0*/  FADD.FTZ R188, -R230, R191 ;  /* 0x000000bfe6bc7221 */ /* 0x000fe20000010100 */
[----:B------:R-:W-:Y:S01]  /*16f0*/  FADD.FTZ R189, R234, R211 ;  /* 0x000000d3eabd7221 */ /* 0x000fe20000010000 */
[----:B------:R-:W-:Y:S01]  /*1700*/  FFMA.FTZ R191, R213, R211, R232 ;  /* 0x000000d3d5bf7223 */ /* 0x000fe200000100e8 */
[-C--:B------:R-:W-:Y:S01]  /*1710*/  FFMA.FTZ R206, R43, R202.reuse, R206 ;  /* 0x000000ca2bce7223 */ /* 0x080fe200000100ce */
[----:B------:R-:W-:Y:S01]  /*1720*/  FFMA.FTZ R167, R208, R202, R167 ;  /* 0x000000cad0a77223 */ /* 0x000fe200000100a7 */
[-C--:B------:R-:W-:Y:S01]  /*1730*/  FFMA.FTZ R203, R44, R201.reuse, R203 ;  /* 0x000000c92ccb7223 */ /* 0x080fe200000100cb */
        /* <DEDUP_REMOVED lines=8> */
[----:B------:R-:W-:-:S02]  /*17c0*/  HADD2.F32 R195, -RZ, R195.H1_H1 ;  /* 0x300000c3ffc37230 */ /* 0x000fc40000004100 */
[-C--:B------:R-:W-:Y:S01]  /*17d0*/  FFMA.FTZ R199, R46, R185.reuse, R199 ;  /* 0x000000b92ec77223 */ /* 0x080fe200000100c7 */
[----:B------:R-:W-:Y:S01]  /*17e0*/  FFMA.FTZ R178, R201, R185, R178 ;  /* 0x000000b9c9b27223 */ /* 0x000fe200000100b2 */
[----:B------:R-:W-:Y:S01]  /*17f0*/  FADD.FTZ R185, R188, R207 ;  /* 0x000000cfbcb97221 */ /* 0x000fe20000010000 */
[----:B------:R-:W-:Y:S01]  /*1800*/  FFMA.FTZ R189, R209, R207, R190 ;  /* 0x000000cfd1bd7223 */ /* 0x000fe200000100be */
[-C--:B------:R-:W-:Y:S01]  /*1810*/  FFMA.FTZ R202, R45, R200.reuse, R202 ;  /* 0x000000c82dca7223 */ /* 0x080fe200000100ca */
[----:B------:R-:W-:Y:S01]  /*1820*/  FFMA.FTZ R177, R204, R200, R177 ;  /* 0x000000c8ccb17223 */ /* 0x000fe200000100b1 */
        /* <DEDUP_REMOVED lines=9> */
[-C--:B------:R-:W-:Y:S01]  /*18c0*/  FFMA.FTZ R198, R47, R184.reuse, R198 ;  /* 0x000000b82fc67223 */ /* 0x080fe200000100c6 */
[----:B------:R-:W-:Y:S01]  /*18d0*/  FFMA.FTZ R179, R200, R184, R179 ;  /* 0x000000b8c8b37223 */ /* 0x000fe200000100b3 */
[----:B------:R-:W-:Y:S01]  /*18e0*/  FADD.FTZ R184, R185, R202 ;  /* 0x000000cab9b87221 */ /* 0x000fe20000010000 */
[----:B------:R-:W-:Y:S01]  /*18f0*/  FFMA.FTZ R188, R204, R202, R189 ;  /* 0x000000caccbc7223 */ /* 0x000fe200000100bd */
[C---:B------:R-:W-:Y:S01]  /*1900*/  FFMA.FTZ R146, R201.reuse, R187, R146 ;  /* 0x000000bbc9927223 */ /* 0x040fe20000010092 */
[----:B------:R-:W-:Y:S01]  /*1910*/  FADD.FTZ R102, R102, R233 ;  /* 0x000000e966667221 */ /* 0x000fe20000010000 */
[----:B------:R-:W-:Y:S01]  /*1920*/  FADD.FTZ R185, R184, R199 ;  /* 0x000000c7b8b97221 */ /* 0x000fe20000010000 */
[----:B------:R-:W-:Y:S01]  /*1930*/  FFMA.FTZ R187, R201, R199, R188 ;  /* 0x000000c7c9bb7223 */ /* 0x000fe200000100bc */
[----:B------:R-:W-:Y:S01]  /*1940*/  FFMA.FTZ R170, R209, R233, R170 ;  /* 0x000000e9d1aa7223 */ /* 0x000fe200000100aa */
[C---:B------:R-:W-:Y:S01]  /*1950*/  FFMA.FTZ R147, R200.reuse, R186, R147 ;  /* 0x000000bac8937223 */ /* 0x040fe20000010093 */
[----:B------:R-:W-:Y:S01]  /*1960*/  FADD.FTZ R234, R185, R198 ;  /* 0x000000c6b9ea7221 */ /* 0x000fe20000010000 */
[----:B------:R-:W-:-:S07]  /*1970*/  FFMA.FTZ R232, R200, R198, R187 ;  /* 0x000000c6c8e87223 */ /* 0x000fce00000100bb */
.L_x_1630:
[----:B------:R-:W-:Y:S05]  /*1980*/  BSYNC.RECONVERGENT B0 ;  /* 0x0000000000007941 */ /* 0x000fea0003800200 */
.L_x_1629:
        /* <DEDUP_REMOVED lines=16> */
[--C-:B---3--:R-:W-:Y:S02]  /*1a90*/  HADD2.F32 R189, -RZ, R9.reuse.H0_H0 ;  /* 0x20000009ffbd7230 */ /* 0x108fe40000004100 */
[----:B------:R-:W-:Y:S02]  /*1aa0*/  HADD2.F32 R193, -RZ, R10.H1_H1 ;  /* 0x3000000affc17230 */ /* 0x000fe40000004100 */
[--C-:B------:R-:W-:Y:S02]  /*1ab0*/  HADD2.F32 R185, -RZ, R8.reuse.H0_H0 ;  /* 0x20000008ffb97230 */ /* 0x100fe40000004100 */
[C---:B------:R-:W-:Y:S01]  /*1ac0*/  FADD.FTZ R238, -R230.reuse, R189 ;  /* 0x000000bde6ee7221 */ /* 0x040fe20000010100 */
[----:B------:R-:W-:Y:S02]  /*1ad0*/  HADD2.F32 R187, -RZ, R8.H1_H1 ;  /* 0x30000008ffbb7230 */ /* 0x000fe40000004100 */
[----:B------:R-:W-:Y:S01]  /*1ae0*/  FADD.FTZ R194, -R230, R193 ;  /* 0x000000c1e6c27221 */ /* 0x000fe20000010100 */
[----:B------:R-:W-:-:S02]  /*1af0*/  HADD2.F32 R9, -RZ, R9.H1_H1 ;  /* 0x30000009ff097230 */ /* 0x000fc40000004100 */
[----:B------:R-:W-:Y:S02]  /*1b00*/  HADD2.F32 R191, -RZ, R10.H0_H0 ;  /* 0x2000000affbf7230 */ /* 0x000fe40000004100 */
[C---:B------:R-:W-:Y:S01]  /*1b10*/  FADD.FTZ R196, -R230.reuse, R185 ;  /* 0x000000b9e6c47221 */ /* 0x040fe20000010100 */
[--C-:B----4-:R-:W-:Y:S02]  /*1b20*/  HADD2.F32 R193, -RZ, R16.reuse.H0_H0 ;  /* 0x20000010ffc17230 */ /* 0x110fe40000004100 */
[----:B------:R-:W-:Y:S02]  /*1b30*/  HADD2.F32 R189, -RZ, R17.H0_H0 ;  /* 0x20000011ffbd7230 */ /* 0x000fe40000004100 */
[----:B------:R-:W-:Y:S02]  /*1b40*/  HADD2.F32 R195, -RZ, R11.H0_H0 ;  /* 0x2000000bffc37230 */ /* 0x000fe40000004100 */
[C---:B------:R-:W-:Y:S01]  /*1b50*/  FADD.FTZ R236, -R230.reuse, R187 ;  /* 0x000000bbe6ec7221 */ /* 0x040fe20000010100 */
[C---:B------:R-:W-:Y:S01]  /*1b60*/  FADD.FTZ R240, -R230.reuse, R9 ;  /* 0x00000009e6f07221 */ /* 0x040fe20000010100 */
[----:B------:R-:W-:Y:S01]  /*1b70*/  FADD.FTZ R10, -R230, R191 ;  /* 0x000000bfe60a7221 */ /* 0x000fe20000010100 */
[----:B------:R-:W-:-:S02]  /*1b80*/  HADD2.F32 R190, -RZ, R16.H1_H1 ;  /* 0x30000010ffbe7230 */ /* 0x000fc40000004100 */
[----:B-----5:R-:W-:Y:S01]  /*1b90*/  FMUL.FTZ R197, R5, R196 ;  /* 0x000000c405c57220 */ /* 0x020fe20000410000 */
[----:B--2---:R-:W-:Y:S02]  /*1ba0*/  HADD2.F32 R7, -RZ, R12.H0_H0 ;  /* 0x2000000cff077230 */ /* 0x004fe40000004100 */
[----:B------:R-:W-:Y:S02]  /*1bb0*/  HADD2.F32 R9, -RZ, R13.H0_H0 ;  /* 0x2000000dff097230 */ /* 0x000fe40000004100 */
[--C-:B------:R-:W-:Y:S02]  /*1bc0*/  HADD2.F32 R191, -RZ, R15.reuse.H0_H0 ;  /* 0x2000000fffbf7230 */ /* 0x100fe40000004100 */
[----:B------:R-:W-:Y:S02]  /*1bd0*/  HADD2.F32 R192, -RZ, R15.H1_H1 ;  /* 0x3000000fffc07230 */ /* 0x000fe40000004100 */
[----:B------:R-:W-:Y:S01]  /*1be0*/  FMUL.FTZ R15, R66, R189 ;  /* 0x000000bd420f7220 */ /* 0x000fe20000410000 */
[----:B------:R-:W-:-:S02]  /*1bf0*/  HADD2.F32 R184, -RZ, R17.H1_H1 ;  /* 0x30000011ffb87230 */ /* 0x000fc40000004100 */
[C---:B------:R-:W-:Y:S01]  /*1c00*/  FMUL.FTZ R17, R5.reuse, R238 ;  /* 0x000000ee05117220 */ /* 0x040fe20000410000 */
[--C-:B------:R-:W-:Y:S02]  /*1c10*/  HADD2.F32 R187, -RZ, R19.reuse.H0_H0 ;  /* 0x20000013ffbb7230 */ /* 0x100fe40000004100 */
[----:B------:R-:W-:Y:S02]  /*1c20*/  HADD2.F32 R188, -RZ, R19.H1_H1 ;  /* 0x30000013ffbc7230 */ /* 0x000fe40000004100 */
[----:B------:R-:W-:Y:S01]  /*1c30*/  FMUL.FTZ R19, R64, R193 ;  /* 0x000000c140137220 */ /* 0x000fe20000410000 */
[----:B------:R-:W-:Y:S02]  /*1c40*/  HADD2.F32 R11, -RZ, R11.H1_H1 ;  /* 0x3000000bff0b7230 */ /* 0x000fe40000004100 */
[----:B------:R-:W-:Y:S01]  /*1c50*/  FADD.FTZ R6, -R230, R195 ;  /* 0x000000c3e6067221 */ /* 0x000fe20000010100 */
[----:B------:R-:W-:Y:S02]  /*1c60*/  HADD2.F32 R12, -RZ, R12.H1_H1 ;  /* 0x3000000cff0c7230 */ /* 0x000fe40000004100 */
[----:B------:R-:W-:Y:S01]  /*1c70*/  FMUL.FTZ R196, R5, R236 ;  /* 0x000000ec05c47220 */ /* 0x000fe20000410000 */
[----:B------:R-:W-:-:S02]  /*1c80*/  HADD2.F32 R185, -RZ, R18.H0_H0 ;  /* 0x20000012ffb97230 */ /* 0x000fc40000004100 */
        /* <DEDUP_REMOVED lines=8> */
[----:B------:R-:W-:Y:S01]  /*1d10*/  FADD.FTZ R8, -R230, R11 ;  /* 0x0000000be6087221 */ /* 0x000fe20000010100 */
[----:B------:R-:W-:Y:S01]  /*1d20*/  FMUL.FTZ R7, R70, R187 ;  /* 0x000000bb46077220 */ /* 0x000fe20000410000 */
[----:B------:R-:W-:Y:S01]  /*1d30*/  FMUL.FTZ R9, R5, R6 ;  /* 0x0000000605097220 */ /* 0x000fe20000410000 */
[----:B------:R-:W-:Y:S01]  /*1d40*/  FADD.FTZ R109, R109, R12 ;  /* 0x0000000c6d6d7221 */ /* 0x000fe20000010000 */
[-C--:B------:R-:W-:Y:S01]  /*1d50*/  FFMA.FTZ R18, R57, R12.reuse, R18 ;  /* 0x0000000c39127223 */ /* 0x080fe20000010012 */
[----:B------:R-:W-:Y:S01]  /*1d60*/  FFMA.FTZ R85, R196, R12, R85 ;  /* 0x0000000cc4557223 */ /* 0x000fe20000010055 */
[----:B------:R-:W-:Y:S01]  /*1d70*/  FMUL.FTZ R12, R5, R194 ;  /* 0x000000c2050c7220 */ /* 0x000fe20000410000 */
[----:B------:R-:W-:Y:S01]  /*1d80*/  FMUL.FTZ R194, R71, R188 ;  /* 0x000000bc47c27220 */ /* 0x000fe20000410000 */
[----:B------:R-:W-:Y:S01]  /*1d90*/  FADD.FTZ R114, R114, R191 ;  /* 0x000000bf72727221 */ /* 0x000fe20000010000 */
[----:B------:R-:W-:Y:S01]  /*1da0*/  FMUL.FTZ R8, R5, R8 ;  /* 0x0000000805087220 */ /* 0x000fe20000410000 */
[-C--:B------:R-:W-:Y:S01]  /*1db0*/  FFMA.FTZ R7, R62, R191.reuse, R7 ;  /* 0x000000bf3e077223 */ /* 0x080fe20000010007 */
[----:B------:R-:W-:Y:S01]  /*1dc0*/  FFMA.FTZ R90, R9, R191, R90 ;  /* 0x000000bf095a7223 */ /* 0x000fe2000001005a */
[----:B------:R-:W-:Y:S01]  /*1dd0*/  FADD.FTZ R148, R148, R193 ;  /* 0x000000c194947221 */ /* 0x000fe20000010000 */
[C---:B------:R-:W-:Y:S01]  /*1de0*/  FFMA.FTZ R124, R197.reuse, R193, R124 ;  /* 0x000000c1c57c7223 */ /* 0x040fe2000001007c */
[----:B------:R-:W-:Y:S01]  /*1df0*/  FADD.FTZ R191, R234, R19 ;  /* 0x00000013eabf7221 */ /* 0x000fe20000010000 */
[----:B------:R-:W-:Y:S01]  /*1e00*/  FFMA.FTZ R193, R197, R19, R232 ;  /* 0x00000013c5c17223 */ /* 0x000fe200000100e8 */
[----:B------:R-:W-:-:S02]  /*1e10*/  HADD2.F32 R230, -RZ, R13.H1_H1 ;  /* 0x3000000dffe67230 */ /* 0x000fc40000004100 */
[----:B------:R-:W-:Y:S01]  /*1e20*/  FADD.FTZ R115, R115, R192 ;  /* 0x000000c073737221 */ /* 0x000fe20000010000 */
[--C-:B------:R-:W-:Y:S02]  /*1e30*/  HADD2.F32 R195, -RZ, R14.reuse.H0_H0 ;  /* 0x2000000effc37230 */ /* 0x100fe40000004100 */
[-C--:B------:R-:W-:Y:S01]  /*1e40*/  FFMA.FTZ R6, R63, R192.reuse, R194 ;  /* 0x000000c03f067223 */ /* 0x080fe200000100c2 */
[----:B------:R-:W-:Y:S02]  /*1e50*/  HADD2.F32 R242, -RZ, R14.H1_H1 ;  /* 0x3000000efff27230 */ /* 0x000fe40000004100 */
[----:B------:R-:W-:Y:S01]  /*1e60*/  FFMA.FTZ R91, R8, R192, R91 ;  /* 0x000000c0085b7223 */ /* 0x000fe2000001005b */
[----:B------:R-:W-:Y:S01]  /*1e70*/  FADD.FTZ R149, R149, R190 ;  /* 0x000000be95957221 */ /* 0x000fe20000010000 */
[C---:B------:R-:W-:Y:S01]  /*1e80*/  FFMA.FTZ R125, R196.reuse, R190, R125 ;  /* 0x000000bec47d7223 */ /* 0x040fe2000001007d */
[----:B------:R-:W-:Y:S01]  /*1e90*/  FMUL.FTZ R14, R67, R184 ;  /* 0x000000b8430e7220 */ /* 0x000fe20000410000 */
[----:B------:R-:W-:Y:S01]  /*1ea0*/  FADD.FTZ R190, R191, R18 ;  /* 0x00000012bfbe7221 */ /* 0x000fe20000010000 */
[----:B------:R-:W-:Y:S01]  /*1eb0*/  FFMA.FTZ R192, R196, R18, R193 ;  /* 0x00000012c4c07223 */ /* 0x000fe200000100c1 */
[----:B------:R-:W-:Y:S01]  /*1ec0*/  FMUL.FTZ R16, R5, R240 ;  /* 0x000000f005107220 */ /* 0x000fe20000410000 */
[----:B------:R-:W-:Y:S01]  /*1ed0*/  FADD.FTZ R150, R150, R189 ;  /* 0x000000bd96967221 */ /* 0x000fe20000010000 */
[----:B------:R-:W-:Y:S01]  /*1ee0*/  FFMA.FTZ R126, R17, R189, R126 ;  /* 0x000000bd117e7223 */ /* 0x000fe2000001007e */
[-C--:B------:R-:W-:Y:S01]  /*1ef0*/  FFMA.FTZ R14, R59, R230.reuse, R14 ;  /* 0x000000e63b0e7223 */ /* 0x080fe2000001000e */
[----:B------:R-:W-:Y:S01]  /*1f00*/  FMUL.FTZ R11, R68, R185 ;  /* 0x000000b9440b7220 */ /* 0x000fe20000410000 */
[----:B------:R-:W-:Y:S01]  /*1f10*/  FADD.FTZ R189, R190, R15 ;  /* 0x0000000fbebd7221 */ /* 0x000fe20000010000 */
[----:B------:R-:W-:Y:S01]  /*1f20*/  FFMA.FTZ R191, R17, R15, R192 ;  /* 0x0000000f11bf7223 */ /* 0x000fe200000100c0 */
[----:B------:R-:W-:Y:S01]  /*1f30*/  FADD.FTZ R111, R111, R230 ;  /* 0x000000e66f6f7221 */ /* 0x000fe20000010000 */
[C---:B------:R-:W-:Y:S01]  /*1f40*/  FFMA.FTZ R87, R16.reuse, R230, R87 ;  /* 0x000000e610577223 */ /* 0x040fe20000010057 */
        /* <DEDUP_REMOVED lines=28> */
.L_x_1632:
[----:B------:R-:W-:Y:S05]  /*2110*/  BSYNC.RECONVERGENT B0 ;  /* 0x0000000000007941 */ /* 0x000fea0003800200 */
.L_x_1631:
        /* <DEDUP_REMOVED lines=32> */
.L_x_1634:
[----:B------:R-:W-:Y:S05]  /*2320*/  BSYNC.RECONVERGENT B0 ;  /* 0x0000000000007941 */ /* 0x000fea0003800200 */
.L_x_1633:
        /* <DEDUP_REMOVED lines=69> */
.L_x_1639:
        /* <DEDUP_REMOVED lines=33> */
.L_x_1638:
        /* <DEDUP_REMOVED lines=36> */
.L_x_1641:
        /* <DEDUP_REMOVED lines=37> */
.L_x_1637:
        /* <DEDUP_REMOVED lines=45> */
.L_x_1643:
        /* <DEDUP_REMOVED lines=41> */
.L_x_1642:
        /* <DEDUP_REMOVED lines=44> */
.L_x_1644:
        /* <DEDUP_REMOVED lines=44> */
.L_x_1640:
        /* <DEDUP_REMOVED lines=14> */
.L_x_1636:
[----:B------:R-:W-:Y:S05]  /*39e0*/  BSYNC.RECONVERGENT B0 ;  /* 0x0000000000007941 */ /* 0x000fea0003800200 */
.L_x_1635:
        /* <DEDUP_REMOVED lines=58> */
.L_x_1649:
[-CC-:B0-----:R-:W-:Y:S01]  /*3d90*/  FFMA.FTZ R188, R201, R195.reuse, R230.reuse ;  /* 0x000000c3c9bc7223 */ /* 0x181fe200000100e6 */
        /* <DEDUP_REMOVED lines=40> */
.L_x_1648:
[----:B0-----:R-:W0:Y:S02]  /*4020*/  LDC.64 R184, c[0x0][0x470] ;  /* 0x00011c00ffb87b82 */ /* 0x001e240000000a00 */
[----:B0-----:R-:W-:-:S04]  /*4030*/  ISETP.NE.U32.AND P1, PT, R184, RZ, PT ;  /* 0x000000ffb800720c */ /* 0x001fc80003f25070 */
[----:B------:R-:W-:-:S13]  /*4040*/  ISETP.NE.AND.EX P1, PT, R185, RZ, PT, P1 ;  /* 0x000000ffb900720c */ /* 0x000fda0003f25310 */
[----:B------:R-:W-:Y:S05]  /*4050*/  @!P1 BRA `(.L_x_1651) ;  /* 0x0000000000a49947 */ /* 0x000fea0003800000 */
        /* <DEDUP_REMOVED lines=41> */
.L_x_1651:
[-CC-:B------:R-:W-:Y:S01]  /*42f0*/  FFMA.FTZ R186, R201, R195.reuse, R230.reuse ;  /* 0x000000c3c9ba7223 */ /* 0x180fe200000100e6 */
[-CC-:B------:R-:W-:Y:S01]  /*4300*/  FFMA.FTZ R187, R204, R195.reuse, R230.reuse ;  /* 0x000000c3ccbb7223 */ /* 0x180fe200000100e6 */
[-C--:B------:R-:W-:Y:S01]  /*4310*/  FFMA.FTZ R184, R205, R195.reuse, R230 ;  /* 0x000000c3cdb87223 */ /* 0x080fe200000100e6 */
[--C-:B------:R-:W-:Y:S02]  /*4320*/  HADD2.F32 R189, -RZ, R22.reuse.H1_H1 ;  /* 0x30000016ffbd7230 */ /* 0x100fe40000004100 */
[----:B------:R-:W-:Y:S01]  /*4330*/  FADD.FTZ R188, R199, -R186 ;  /* 0x800000bac7bc7221 */ /* 0x000fe20000010000 */
[----:B------:R-:W-:Y:S01]  /*4340*/  FFMA.FTZ R191, R200, R195, R230 ;  /* 0x000000c3c8bf7223 */ /* 0x000fe200000100e6 */
[----:B------:R-:W-:Y:S02]  /*4350*/  HADD2.F32 R185, -RZ, R22.H0_H0 ;  /* 0x20000016ffb97230 */ /* 0x000fe40000004100 */
        /* <DEDUP_REMOVED lines=30> */
.L_x_1647:
        /* <DEDUP_REMOVED lines=45> */
.L_x_1653:
        /* <DEDUP_REMOVED lines=33> */
.L_x_1652:
        /* <DEDUP_REMOVED lines=37> */
.L_x_1654:
        /* <DEDUP_REMOVED lines=28> */
.L_x_1650:
        /* <DEDUP_REMOVED lines=10> */
.L_x_1646:
[----:B------:R-:W-:Y:S05]  /*4ed0*/  BSYNC.RECONVERGENT B0 ;  /* 0x0000000000007941 */ /* 0x000fea0003800200 */
.L_x_1645:
        /* <DEDUP_REMOVED lines=58> */
.L_x_1659:
        /* <DEDUP_REMOVED lines=41> */
.L_x_1658:
        /* <DEDUP_REMOVED lines=45> */
.L_x_1661:
        /* <DEDUP_REMOVED lines=37> */
.L_x_1657:
        /* <DEDUP_REMOVED lines=45> */
.L_x_1663:
        /* <DEDUP_REMOVED lines=33> */
.L_x_1662:
        /* <DEDUP_REMOVED lines=37> */
.L_x_1664:
        /* <DEDUP_REMOVED lines=28> */
.L_x_1660:
        /* <DEDUP_REMOVED lines=9> */
.L_x_1656:
[----:B------:R-:W-:Y:S05]  /*63b0*/  BSYNC.RECONVERGENT B0 ;  /* 0x0000000000007941 */ /* 0x000fea0003800200 */
.L_x_1655:
[----:B------:R-:W-:Y:S01]  /*63c0*/  UPLOP3.LUT UP1, UPT, UPT, UPT, UP1, 0x40, 0x4 ;  /* 0x000000000004789c */ /* 0x000fe20003f2e810 */
[----:B------:R-:W-:Y:S10]  /*63d0*/  @!P2 BRA `(.L_x_1665) ;  /* 0xffffffa40058a947 */ /* 0x000ff4000383ffff */
.L_x_1626:
        /* <DEDUP_REMOVED lines=22> */
.L_x_1667:
[----:B------:R-:W-:Y:S05]  /*6540*/  BSYNC.RECONVERGENT B0 ;  /* 0x0000000000007941 */ /* 0x000fea0003800200 */
.L_x_1666:
        /* <DEDUP_REMOVED lines=19> */
.L_x_1669:
[----:B------:R-:W-:Y:S05]  /*6680*/  BSYNC.RECONVERGENT B0 ;  /* 0x0000000000007941 */ /* 0x000fea0003800200 */
.L_x_1668:
        /* <DEDUP_REMOVED lines=18> */
.L_x_1670:
        /* <DEDUP_REMOVED lines=13> */
.L_x_3832:


//--------------------- .text._ZN10layer_norm31ln_parallel_residual_bwd_kernelINS_13Kernel_traitsIf6__halfS2_S2_fjLj3072ELj1ELj1ELj4ELj16ENS_18Kernel_traits_baseILj3072EfS2_S2_S2_fjLj128EEEEELb0ELb0ELb1EEEvNS_9BwdParamsE --------------------------
	.section	.text._ZN10layer_norm31ln_parallel_residual_bwd_kernelINS_13Kernel_traitsIf6__halfS2_S2_fjLj3072ELj1ELj1ELj4ELj16ENS_18Kernel_traits_baseILj3072EfS2_S2_S2_fjLj128EEEEELb0ELb0ELb1EEEvNS_9BwdParamsE,"ax",@progbits
	.align	128
        .global         _ZN10layer_norm31ln_parallel_residual_bwd_kernelINS_13Kernel_traitsIf6__halfS2_S2_fjLj3072ELj1ELj1ELj4ELj16ENS_18Kernel_traits_baseILj3072EfS2_S2_S2_fjLj128EEEEELb0ELb0ELb1EEEvNS_9BwdParamsE
        .type           _ZN10layer_norm31ln_parallel_residual_bwd_kernelINS_13Kernel_traitsIf6__halfS2_S2_fjLj3072ELj1ELj1ELj4ELj16ENS_18Kernel_traits_baseILj3072EfS2_S2_S2_fjLj128EEEEELb0ELb0ELb1EEEvNS_9BwdParamsE,@function
        .size           _ZN10layer_norm31ln_parallel_residual_bwd_kernelINS_13Kernel_traitsIf6__halfS2_S2_fjLj3072ELj1ELj1ELj4ELj16ENS_18Kernel_traits_baseILj3072EfS2_S2_S2_fjLj128EEEEELb0ELb0ELb1EEEvNS_9BwdParamsE,(.L_x_3833 - _ZN10layer_norm31ln_parallel_residual_bwd_kernelINS_13Kernel_traitsIf6__halfS2_S2_fjLj3072ELj1ELj1ELj4ELj16ENS_18Kernel_traits_baseILj3072EfS2_S2_S2_fjLj128EEEEELb0ELb0ELb1EEEvNS_9BwdParamsE)
        .other          _ZN10layer_norm31ln_parallel_residual_bwd_kernelINS_13Kernel_traitsIf6__halfS2_S2_fjLj3072ELj1ELj1ELj4ELj16ENS_18Kernel_traits_baseILj3072EfS2_S2_S2_fjLj128EEEEELb0ELb0ELb1EEEvNS_9BwdParamsE,@"STO_CUDA_ENTRY STV_DEFAULT"
_ZN10layer_norm31ln_parallel_residual_bwd_kernelINS_13Kernel_traitsIf6__halfS2_S2_fjLj3072ELj1ELj1ELj4ELj16ENS_18Kernel_traits_baseILj3072EfS2_S2_S2_fjLj128EEEEELb0ELb0ELb1EEEvNS_9BwdParamsE:
.text._ZN10layer_norm31ln_parallel_residual_bwd_kernelINS_13Kernel_traitsIf6__halfS2_S2_fjLj3072ELj1ELj1ELj4ELj16ENS_18Kernel_traits_baseILj3072EfS2_S2_S2_fjLj128EEEEELb0ELb0ELb1EEEvNS_9BwdParamsE:
        /* <DEDUP_REMOVED lines=128> */
.L_x_1698:
        /* <DEDUP_REMOVED lines=8> */
[----:B-1----:R-:W-:-:S07]  /*0880*/  IMAD.WIDE.U32 R132, R206, 0x10, R120 ;  /* 0x00000010ce847825 */ /* 0x002fce00078e0078 */
[----:B------:R-:W1:Y:S01]  /*0890*/  LDC.64 R108, c[0x0][0x3c8] ;  /* 0x0000f200ff6c7b82 */ /* 0x000e620000000a00 */
[C---:B--2---:R-:W-:Y:S01]  /*08a0*/  IMAD.WIDE.U32 R140, R206.reuse, 0x10, R128 ;  /* 0x00000010ce8c7825 */ /* 0x044fe200078e0080 */
[----:B------:R-:W2:Y:S01]  /*08b0*/  LDG.E.128 R132, desc[UR12][R132.64] ;  /* 0x0000000c84847981 */ /* 0x000ea2000c1e1d00 */
[----:B------:R-:W-:-:S04]  /*08c0*/  IADD3 R204, PT, PT, R206, 0x80, RZ ;  /* 0x00000080cecc7810 */ /* 0x000fc80007ffe0ff */
[----:B------:R-:W2:Y:S01]  /*08d0*/  LDG.E.128 R140, desc[UR12][R140.64] ;  /* 0x0000000c8c8c7981 */ /* 0x000ea2000c1e1d00 */
[----:B---3--:R-:W-:-:S05]  /*08e0*/  IMAD.WIDE R122, R202, 0x4, R110 ;  /* 0x00000004ca7a7825 */ /* 0x008fca00078e026e */
[----:B------:R-:W3:Y:S01]  /*08f0*/  LDG.E R223, desc[UR12][R122.64] ;  /* 0x0000000c7adf7981 */ /* 0x000ee2000c1e1900 */
[----:B----4-:R-:W-:-:S06]  /*0900*/  IMAD.WIDE.U32 R136, R206, 0x10, R124 ;  /* 0x00000010ce887825 */ /* 0x010fcc00078e007c */
[----:B------:R-:W4:Y:S01]  /*0910*/  LDG.E.128 R136, desc[UR12][R136.64] ;  /* 0x0000000c88887981 */ /* 0x000f22000c1e1d00 */
[----:B-1----:R-:W-:-:S04]  /*0920*/  IMAD.WIDE R126, R202, 0x4, R108 ;  /* 0x00000004ca7e7825 */ /* 0x002fc800078e026c */
[----:B------:R-:W-:Y:S01]  /*0930*/  IMAD.WIDE.U32 R108, R204, 0x10, R120 ;  /* 0x00000010cc6c7825 */ /* 0x000fe200078e0078 */
[----:B------:R-:W4:Y:S01]  /*0940*/  LDG.E R205, desc[UR12][R126.64] ;  /* 0x0000000c7ecd7981 */ /* 0x000f22000c1e1900 */
[----:B------:R-:W-:-:S04]  /*0950*/  IADD3 R201, PT, PT, R206, 0x100, RZ ;  /* 0x00000100cec97810 */ /* 0x000fc80007ffe0ff */
[----:B------:R-:W4:Y:S01]  /*0960*/  LDG.E.128 R108, desc[UR12][R108.64] ;  /* 0x0000000c6c6c7981 */ /* 0x000f22000c1e1d00 */
[----:B------:R-:W-:-:S04]  /*0970*/  IMAD.WIDE.U32 R116, R204, 0x10, R128 ;  /* 0x00000010cc747825 */ /* 0x000fc800078e0080 */
[----:B------:R-:W-:Y:S02]  /*0980*/  IMAD.WIDE.U32 R112, R204, 0x10, R124 ;  /* 0x00000010cc707825 */ /* 0x000fe400078e007c */
[----:B------:R-:W4:Y:S02]  /*0990*/  LDG.E.128 R116, desc[UR12][R116.64] ;  /* 0x0000000c74747981 */ /* 0x000f24000c1e1d00 */
[C---:B------:R-:W-:Y:S02]  /*09a0*/  IMAD.WIDE.U32 R120, R201.reuse, 0x10, R120 ;  /* 0x00000010c9787825 */ /* 0x040fe400078e0078 */
[----:B------:R-:W4:Y:S04]  /*09b0*/  LDG.E.128 R112, desc[UR12][R112.64] ;  /* 0x0000000c70707981 */ /* 0x000f28000c1e1d00 */
[----:B------:R-:W4:Y:S01]  /*09c0*/  LDG.E.128 R120, desc[UR12][R120.64] ;  /* 0x0000000c78787981 */ /* 0x000f22000c1e1d00 */
[----:B------:R-:W-:-:S06]  /*09d0*/  IMAD.WIDE.U32 R124, R201, 0x10, R124 ;  /* 0x00000010c97c7825 */ /* 0x000fcc00078e007c */
[----:B------:R-:W4:Y:S01]  /*09e0*/  LDG.E.128 R124, desc[UR12][R124.64] ;  /* 0x0000000c7c7c7981 */ /* 0x000f22000c1e1d00 */
[----:B------:R-:W-:-:S06]  /*09f0*/  IMAD.WIDE.U32 R128, R201, 0x10, R128 ;  /* 0x00000010c9807825 */ /* 0x000fcc00078e0080 */
[----:B------:R-:W4:Y:S01]  /*0a00*/  LDG.E.128 R128, desc[UR12][R128.64] ;  /* 0x0000000c80807981 */ /* 0x000f22000c1e1d00 */
[----:B------:R-:W-:Y:S02]  /*0a10*/  ISETP.NE.AND P0, PT, RZ, UR11, PT ;  /* 0x0000000bff007c0c */ /* 0x000fe4000bf05270 */
[----:B0-----:R-:W-:-:S04]  /*0a20*/  ISETP.NE.U32.AND P1, PT, RZ, UR14, PT ;  /* 0x0000000eff007c0c */ /* 0x001fc8000bf25070 */
[----:B------:R-:W-:Y:S01]  /*0a30*/  ISETP.NE.AND.EX P1, PT, RZ, UR15, PT, P1 ;  /* 0x0000000fff007c0c */ /* 0x000fe2000bf25310 */
[----:B--2---:R-:W-:Y:S02]  /*0a40*/  HADD2.F32 R208, -RZ, R132.H1_H1 ;  /* 0x30000084ffd07230 */ /* 0x004fe40000004100 */
[----:B------:R-:W-:Y:S02]  /*0a50*/  HADD2.F32 R212, -RZ, R140.H1_H1 ;  /* 0x3000008cffd47230 */ /* 0x000fe40000004100 */
[----:B------:R-:W-:Y:S01]  /*0a60*/  HADD2.F32 R0, -RZ, R132.H0_H0 ;  /* 0x20000084ff007230 */ /* 0x000fe20000004100 */
[----:B---3--:R-:W-:Y:S01]  /*0a70*/  FSEL R223, R223, RZ, !P0 ;  /* 0x000000ffdfdf7208 */ /* 0x008fe20004000000 */
[----:B------:R-:W-:Y:S02]  /*0a80*/  HADD2.F32 R216, -RZ, R133.H1_H1 ;  /* 0x30000085ffd87230 */ /* 0x000fe40000004100 */
[--C-:B------:R-:W-:Y:S02]  /*0a90*/  HADD2.F32 R218, -RZ, R134.reuse.H0_H0 ;  /* 0x20000086ffda7230 */ /* 0x100fe40000004100 */
[----:B------:R-:W-:-:S02]  /*0aa0*/  HADD2.F32 R220, -RZ, R134.H1_H1 ;  /* 0x30000086ffdc7230 */ /* 0x000fc40000004100 */
[----:B------:R-:W-:Y:S01]  /*0ab0*/  FADD.FTZ R208, -R223, R208 ;  /* 0x000000d0dfd07221 */ /* 0x000fe20000010100 */
[----:B------:R-:W-:Y:S02]  /*0ac0*/  HADD2.F32 R215, -RZ, R141.H1_H1 ;  /* 0x3000008dffd77230 */ /* 0x000fe40000004100 */
[--C-:B----4-:R-:W-:Y:S02]  /*0ad0*/  HADD2.F32 R207, -RZ, R136.reuse.H0_H0 ;  /* 0x20000088ffcf7230 */ /* 0x110fe40000004100 */
[----:B-----5:R-:W-:Y:S01]  /*0ae0*/  FMUL.FTZ R134, R65, R212 ;  /* 0x000000d441867220 */ /* 0x020fe20000410000 */
[----:B------:R-:W-:Y:S02]  /*0af0*/  HADD2.F32 R136, -RZ, R136.H1_H1 ;  /* 0x30000088ff887230 */ /* 0x000fe40000004100 */
[----:B------:R-:W-:Y:S01]  /*0b00*/  FADD.FTZ R0, -R223, R0 ;  /* 0x00000000df007221 */ /* 0x000fe20000010100 */
[----:B------:R-:W-:Y:S02]  /*0b10*/  HADD2.F32 R214, -RZ, R133.H0_H0 ;  /* 0x20000085ffd67230 */ /* 0x000fe40000004100 */
[----:B------:R-:W-:-:S02]  /*0b20*/  HADD2.F32 R213, -RZ, R137.H0_H0 ;  /* 0x20000089ffd57230 */ /* 0x000fc40000004100 */
[----:B------:R-:W-:Y:S01]  /*0b30*/  FMUL.FTZ R210, R205, R208 ;  /* 0x000000d0cdd27220 */ /* 0x000fe20000410000 */
[--C-:B------:R-:W-:Y:S02]  /*0b40*/  HADD2.F32 R219, -RZ, R142.reuse.H0_H0 ;  /* 0x2000008effdb7230 */ /* 0x100fe40000004100 */
[----:B------:R-:W-:Y:S02]  /*0b50*/  HADD2.F32 R222, -RZ, R142.H1_H1 ;  /* 0x3000008effde7230 */ /* 0x000fe40000004100 */
[----:B------:R-:W-:Y:S01]  /*0b60*/  FADD.FTZ R142, -R223, R216 ;  /* 0x000000d8df8e7221 */ /* 0x000fe20000010100 */
[--C-:B------:R-:W-:Y:S02]  /*0b70*/  HADD2.F32 R225, -RZ, R143.reuse.H0_H0 ;  /* 0x2000008fffe17230 */ /* 0x100fe40000004100 */
[----:B------:R-:W-:Y:S02]  /*0b80*/  HADD2.F32 R227, -RZ, R143.H1_H1 ;  /* 0x3000008fffe37230 */ /* 0x000fe40000004100 */
[----:B------:R-:W-:Y:S01]  /*0b90*/  FFMA.FTZ R143, R41, R136, R134 ;  /* 0x00000088298f7223 */ /* 0x000fe20000010086 */
[----:B------:R-:W-:-:S02]  /*0ba0*/  HADD2.F32 R137, -RZ, R137.H1_H1 ;  /* 0x30000089ff897230 */ /* 0x000fc40000004100 */
[----:B------:R-:W-:Y:S01]  /*0bb0*/  FMUL.FTZ R134, R67, R215 ;  /* 0x000000d743867220 */ /* 0x000fe20000410000 */
[----:B------:R-:W-:Y:S02]  /*0bc0*/  HADD2.F32 R209, -RZ, R140.H0_H0 ;  /* 0x2000008cffd17230 */ /* 0x000fe40000004100 */
[--C-:B------:R-:W-:Y:S02]  /*0bd0*/  HADD2.F32 R217, -RZ, R138.reuse.H0_H0 ;  /* 0x2000008affd97230 */ /* 0x100fe40000004100 */
[----:B------:R-:W-:Y:S02]  /*0be0*/  HADD2.F32 R221, -RZ, R138.H1_H1 ;  /* 0x3000008affdd7230 */ /* 0x000fe40000004100 */
[----:B------:R-:W-:Y:S01]  /*0bf0*/  FADD.FTZ R138, -R223, R220 ;  /* 0x000000dcdf8a7221 */ /* 0x000fe20000010100 */
[----:B------:R-:W-:Y:S02]  /*0c00*/  HADD2.F32 R224, -RZ, R135.H0_H0 ;  /* 0x20000087ffe07230 */ /* 0x000fe40000004100 */
[----:B------:R-:W-:Y:S01]  /*0c10*/  FMUL.FTZ R0, R205, R0 ;  /* 0x00000000cd007220 */ /* 0x000fe20000410000 */
[----:B------:R-:W-:-:S02]  /*0c20*/  HADD2.F32 R211, -RZ, R141.H0_H0 ;  /* 0x2000008dffd37230 */ /* 0x000fc40000004100 */
[----:B------:R-:W-:Y:S01]  /*0c30*/  FADD.FTZ R208, -R223, R214 ;  /* 0x000000d6dfd07221 */ /* 0x000fe20000010100 */
[----:B------:R-:W-:Y:S02]  /*0c40*/  HADD2.F32 R226, -RZ, R135.H1_H1 ;  /* 0x30000087ffe27230 */ /* 0x000fe40000004100 */
[----:B------:R-:W-:Y:S01]  /*0c50*/  FMUL.FTZ R142, R205, R142 ;  /* 0x0000008ecd8e7220 */ /* 0x000fe20000410000 */
[--C-:B------:R-:W-:Y:S02]  /*0c60*/  HADD2.F32 R133, -RZ, R139.reuse.H0_H0 ;  /* 0x2000008bff857230 */ /* 0x100fe40000004100 */
[----:B------:R-:W-:Y:S01]  /*0c70*/  FADD.FTZ R194, R212, R194 ;  /* 0x000000c2d4c27221 */ /* 0x000fe20000010000 */
[----:B------:R-:W-:Y:S02]  /*0c80*/  HADD2.F32 R132, -RZ, R139.H1_H1 ;  /* 0x3000008bff847230 */ /* 0x000fe40000004100 */
[----:B------:R-:W-:Y:S01]  /*0c90*/  FFMA.FTZ R195, R210, R212, R195 ;  /* 0x000000d4d2c37223 */ /* 0x000fe200000100c3 */
[----:B------:R-:W-:Y:S01]  /*0ca0*/  FMUL.FTZ R135, R64, R209 ;  /* 0x000000d140877220 */ /* 0x000fe20000410000 */
[----:B------:R-:W-:Y:S01]  /*0cb0*/  FADD.FTZ R140, -R223, R218 ;  /* 0x000000dadf8c7221 */ /* 0x000fe20000010100 */
[----:B------:R-:W-:Y:S01]  /*0cc0*/  FFMA.FTZ R139, R43, R137, R134 ;  /* 0x000000892b8b7223 */ /* 0x000fe20000010086 */
[----:B------:R-:W-:-:S02]  /*0cd0*/  HADD2.F32 R212, -RZ, R108.H0_H0 ;  /* 0x2000006cffd47230 */ /* 0x000fc40000004100 */
        /* <DEDUP_REMOVED lines=10> */
[----:B------:R-:W-:Y:S01]  /*0d80*/  FADD.FTZ R136, -R223, R224 ;  /* 0x000000e0df887221 */ /* 0x000fe20000010100 */
[----:B------:R-:W-:Y:S01]  /*0d90*/  FFMA.FTZ R207, R40, R207, R135 ;  /* 0x000000cf28cf7223 */ /* 0x000fe20000010087 */
[----:B------:R-:W-:Y:S01]  /*0da0*/  FMUL.FTZ R140, R205, R140 ;  /* 0x0000008ccd8c7220 */ /* 0x000fe20000410000 */
[----:B------:R-:W-:Y:S01]  /*0db0*/  FMUL.FTZ R137, R68, R219 ;  /* 0x000000db44897220 */ /* 0x000fe20000410000 */
[----:B------:R-:W-:Y:S01]  /*0dc0*/  FADD.FTZ R180, R221, R180 ;  /* 0x000000b4ddb47221 */ /* 0x000fe20000010000 */
[-C--:B------:R-:W-:Y:S01]  /*0dd0*/  FFMA.FTZ R181, R138, R221.reuse, R181 ;  /* 0x000000dd8ab57223 */ /* 0x080fe200000100b5 */
[----:B------:R-:W-:Y:S01]  /*0de0*/  FFMA.FTZ R135, R45, R221, R134 ;  /* 0x000000dd2d877223 */ /* 0x000fe20000010086 */
[----:B------:R-:W-:-:S02]  /*0df0*/  HADD2.F32 R234, -RZ, R109.H0_H0 ;  /* 0x2000006dffea7230 */ /* 0x000fc40000004100 */
[----:B------:R-:W-:Y:S01]  /*0e00*/  FADD.FTZ R212, -R223, R212 ;  /* 0x000000d4dfd47221 */ /* 0x000fe20000010100 */
[----:B------:R-:W0:Y:S01]  /*0e10*/  @P1 LDC.64 R220, c[0x0][0x438] ;  /* 0x00010e00ffdc1b82 */ /* 0x000e220000000a00 */
[----:B------:R-:W-:Y:S01]  /*0e20*/  FADD.FTZ R192, R213, R192 ;  /* 0x000000c0d5c07221 */ /* 0x000fe20000010000 */
[-C--:B------:R-:W-:Y:S01]  /*0e30*/  FFMA.FTZ R193, R208, R213.reuse, R193 ;  /* 0x000000d5d0c17223 */ /* 0x080fe200000100c1 */
[----:B------:R-:W-:Y:S01]  /*0e40*/  FFMA.FTZ R141, R42, R213, R141 ;  /* 0x000000d52a8d7223 */ /* 0x000fe2000001008d */
[----:B------:R-:W-:Y:S01]  /*0e50*/  FMUL.FTZ R136, R205, R136 ;  /* 0x00000088cd887220 */ /* 0x000fe20000410000 */
[----:B------:R-:W-:Y:S01]  /*0e60*/  FADD.FTZ R184, R217, R184 ;  /* 0x000000b8d9b87221 */ /* 0x000fe20000010000 */
[-C--:B------:R-:W-:Y:S01]  /*0e70*/  FFMA.FTZ R185, R140, R217.reuse, R185 ;  /* 0x000000d98cb97223 */ /* 0x080fe200000100b9 */
[----:B------:R-:W-:Y:S01]  /*0e80*/  FFMA.FTZ R137, R44, R217, R137 ;  /* 0x000000d92c897223 */ /* 0x000fe20000010089 */
[----:B------:R-:W-:Y:S01]  /*0e90*/  FMUL.FTZ R213, R70, R225 ;  /* 0x000000e146d57220 */ /* 0x000fe20000410000 */
[----:B------:R-:W-:-:S02]  /*0ea0*/  HADD2.F32 R217, -RZ, R117.H0_H0 ;  /* 0x20000075ffd97230 */ /* 0x000fc40000004100 */
[----:B------:R-:W-:Y:S01]  /*0eb0*/  FMUL.FTZ R216, R205, R212 ;  /* 0x000000d4cdd87220 */ /* 0x000fe20000410000 */
[C---:B------:R-:W-:Y:S01]  /*0ec0*/  FADD.FTZ R134, -R223.reuse, R226 ;  /* 0x000000e2df867221 */ /* 0x040fe20000010100 */
[----:B------:R-:W-:Y:S01]  /*0ed0*/  FADD.FTZ R212, -R223, R234 ;  /* 0x000000eadfd47221 */ /* 0x000fe20000010100 */
[----:B------:R-:W-:Y:S01]  /*0ee0*/  FADD.FTZ R176, R133, R176 ;  /* 0x000000b085b07221 */ /* 0x000fe20000010000 */
[-C--:B------:R-:W-:Y:S01]  /*0ef0*/  FFMA.FTZ R177, R136, R133.reuse, R177 ;  /* 0x0000008588b17223 */ /* 0x080fe200000100b1 */
[----:B------:R-:W-:Y:S01]  /*0f00*/  FFMA.FTZ R133, R46, R133, R213 ;  /* 0x000000852e857223 */ /* 0x000fe200000100d5 */
[----:B------:R-:W-:Y:S01]  /*0f10*/  FADD.FTZ R178, R222, R178 ;  /* 0x000000b2deb27221 */ /* 0x000fe20000010000 */
[----:B------:R-:W-:Y:S01]  /*0f20*/  FFMA.FTZ R179, R138, R222, R179 ;  /* 0x000000de8ab37223 */ /* 0x000fe200000100b3 */
[----:B------:R-:W-:Y:S02]  /*0f30*/  HADD2.F32 R213, -RZ, R113.H0_H0 ;  /* 0x20000071ffd57230 */ /* 0x000fe40000004100 */
[----:B------:R-:W-:Y:S01]  /*0f40*/  FMUL.FTZ R134, R205, R134 ;  /* 0x00000086cd867220 */ /* 0x000fe20000410000 */
[----:B------:R-:W-:-:S02]  /*0f50*/  HADD2.F32 R222, -RZ, R117.H1_H1 ;  /* 0x30000075ffde7230 */ /* 0x000fc40000004100 */
[----:B------:R-:W-:Y:S01]  /*0f60*/  FMUL.FTZ R117, R74, R217 ;  /* 0x000000d94a757220 */ /* 0x000fe20000410000 */
[----:B------:R-:W-:Y:S01]  /*0f70*/  FMUL.FTZ R212, R205, R212 ;  /* 0x000000d4cdd47220 */ /* 0x000fe20000410000 */
[----:B------:R-:W-:Y:S02]  /*0f80*/  HADD2.F32 R234, -RZ, R121.H0_H0 ;  /* 0x20000079ffea7230 */ /* 0x000fe40000004100 */
[----:B------:R-:W-:Y:S01]  /*0f90*/  FMUL.FTZ R214, R71, R227 ;  /* 0x000000e347d67220 */ /* 0x000fe20000410000 */
[----:B------:R-:W-:Y:S01]  /*0fa0*/  FADD.FTZ R182, R219, R182 ;  /* 0x000000b6dbb67221 */ /* 0x000fe20000010000 */
[----:B------:R-:W-:Y:S01]  /*0fb0*/  FFMA.FTZ R183, R140, R219, R183 ;  /* 0x000000db8cb77223 */ /* 0x000fe200000100b7 */
[--C-:B------:R-:W-:Y:S02]  /*0fc0*/  HADD2.F32 R219, -RZ, R118.reuse.H0_H0 ;  /* 0x20000076ffdb7230 */ /* 0x100fe40000004100 */
[----:B------:R-:W-:Y:S01]  /*0fd0*/  FADD.FTZ R172, R132, R172 ;  /* 0x000000ac84ac7221 */ /* 0x000fe20000010000 */
[----:B------:R-:W-:-:S02]  /*0fe0*/  HADD2.F32 R236, -RZ, R118.H1_H1 ;  /* 0x30000076ffec7230 */ /* 0x000fc40000004100 */
[-C--:B------:R-:W-:Y:S01]  /*0ff0*/  FFMA.FTZ R173, R134, R132.reuse, R173 ;  /* 0x0000008486ad7223 */ /* 0x080fe200000100ad */
[--C-:B------:R-:W-:Y:S02]  /*1000*/  HADD2.F32 R237, -RZ, R119.reuse.H0_H0 ;  /* 0x20000077ffed7230 */ /* 0x100fe40000004100 */
[----:B------:R-:W-:Y:S01]  /*1010*/  FADD.FTZ R160, R213, R160 ;  /* 0x000000a0d5a07221 */ /* 0x000fe20000010000 */
[----:B------:R-:W-:Y:S02]  /*1020*/  HADD2.F32 R242, -RZ, R119.H1_H1 ;  /* 0x30000077fff27230 */ /* 0x000fe40000004100 */
[-C--:B------:R-:W-:Y:S01]  /*1030*/  FFMA.FTZ R161, R212, R213.reuse, R161 ;  /* 0x000000d5d4a17223 */ /* 0x080fe200000100a1 */
[----:B------:R-:W-:Y:S01]  /*1040*/  FFMA.FTZ R117, R50, R213, R117 ;  /* 0x000000d532757223 */ /* 0x000fe20000010075 */
[----:B------:R-:W1:Y:S01]  /*1050*/  @P1 LDC.64 R118, c[0x0][0x438] ;  /* 0x00010e00ff761b82 */ /* 0x000e620000000a00 */
[----:B------:R-:W-:Y:S01]  /*1060*/  FFMA.FTZ R132, R47, R132, R214 ;  /* 0x000000842f847223 */ /* 0x000fe200000100d6 */
[----:B------:R-:W-:Y:S01]  /*1070*/  FADD.FTZ R213, -R223, R234 ;  /* 0x000000eadfd57221 */ /* 0x000fe20000010100 */
[----:B------:R-:W-:-:S02]  /*1080*/  HADD2.F32 R214, -RZ, R108.H1_H1 ;  /* 0x3000006cffd67230 */ /* 0x000fc40000004100 */
[----:B------:R-:W-:Y:S01]  /*1090*/  FADD.FTZ R234, RZ, R207 ;  /* 0x000000cfffea7221 */ /* 0x000fe20000010000 */
[----:B------:R-:W-:Y:S01]  /*10a0*/  FADD.FTZ R198, R209, R198 ;  /* 0x000000c6d1c67221 */ /* 0x000fe20000010000 */
[----:B------:R-:W-:Y:S01]  /*10b0*/  FFMA.FTZ R199, R0, R209, R199 ;  /* 0x000000d100c77223 */ /* 0x000fe200000100c7 */
[----:B------:R-:W-:Y:S01]  /*10c0*/  FADD.FTZ R190, R211, R190 ;  /* 0x000000bed3be7221 */ /* 0x000fe20000010000 */
[----:B------:R-:W-:Y:S01]  /*10d0*/  FFMA.FTZ R191, R208, R211, R191 ;  /* 0x000000d3d0bf7223 */ /* 0x000fe200000100bf */
[--C-:B------:R-:W-:Y:S02]  /*10e0*/  HADD2.F32 R211, -RZ, R112.reuse.H0_H0 ;  /* 0x20000070ffd37230 */ /* 0x100fe40000004100 */
[----:B------:R-:W-:Y:S01]  /*10f0*/  FADD.FTZ R234, R143, R234 ;  /* 0x000000ea8fea7221 */ /* 0x000fe20000010000 */
[----:B------:R-:W-:Y:S02]  /*1100*/  HADD2.F32 R209, -RZ, R112.H1_H1 ;  /* 0x30000070ffd17230 */ /* 0x000fe40000004100 */
[----:B------:R-:W-:Y:S01]  /*1110*/  FADD.FTZ R214, -R223, R214 ;  /* 0x000000d6dfd67221 */ /* 0x000fe20000010100 */
[----:B------:R-:W-:-:S02]  /*1120*/  HADD2.F32 R112, -RZ, R116.H1_H1 ;  /* 0x30000074ff707230 */ /* 0x000fc40000004100 */
[----:B------:R-:W-:Y:S01]  /*1130*/  FADD.FTZ R234, R141, R234 ;  /* 0x000000ea8dea7221 */ /* 0x000fe20000010000 */
[--C-:B------:R-:W-:Y:S02]  /*1140*/  HADD2.F32 R228, -RZ, R110.reuse.H0_H0 ;  /* 0x2000006effe47230 */ /* 0x100fe40000004100 */
[----:B------:R-:W-:Y:S02]  /*1150*/  HADD2.F32 R226, -RZ, R110.H1_H1 ;  /* 0x3000006effe27230 */ /* 0x000fe40000004100 */
[----:B------:R-:W-:Y:S02]  /*1160*/  HADD2.F32 R108, -RZ, R113.H1_H1 ;  /* 0x30000071ff6c7230 */ /* 0x000fe40000004100 */
[----:B------:R-:W-:Y:S01]  /*1170*/  FADD.FTZ R174, R225, R174 ;  /* 0x000000aee1ae7221 */ /* 0x000fe20000010000 */
[--C-:B------:R-:W-:Y:S02]  /*1180*/  HADD2.F32 R113, -RZ, R115.reuse.H0_H0 ;  /* 0x20000073ff717230 */ /* 0x100fe40000004100 */
[----:B------:R-:W-:Y:S01]  /*1190*/  FFMA.FTZ R175, R136, R225, R175 ;  /* 0x000000e188af7223 */ /* 0x000fe200000100af */
[----:B------:R-:W-:-:S02]  /*11a0*/  HADD2.F32 R110, -RZ, R115.H1_H1 ;  /* 0x30000073ff6e7230 */ /* 0x000fc40000004100 */
[----:B------:R-:W-:Y:S01]  /*11b0*/  FMUL.FTZ R214, R205, R214 ;  /* 0x000000d6cdd67220 */ /* 0x000fe20000410000 */
[----:B------:R-:W-:Y:S01]  /*11c0*/  HADD2.F32 R115, -RZ, R116.H0_H0 ;  /* 0x20000074ff737230 */ /* 0x000fe20000004100 */
[----:B------:R-:W2:Y:S01]  /*11d0*/  @P1 LDC.64 R224, c[0x0][0x438] ;  /* 0x00010e00ffe01b82 */ /* 0x000ea20000000a00 */
[--C-:B------:R-:W-:Y:S02]  /*11e0*/  HADD2.F32 R252, -RZ, R122.reuse.H0_H0 ;  /* 0x2000007afffc7230 */ /* 0x100fe40000004100 */
[----:B------:R-:W-:Y:S01]  /*11f0*/  FMUL.FTZ R116, R73, R112 ;  /* 0x0000007049747220 */ /* 0x000fe20000410000 */
[----:B------:R-:W-:Y:S02]  /*1200*/  HADD2.F32 R240, -RZ, R122.H1_H1 ;  /* 0x3000007afff07230 */ /* 0x000fe40000004100 */
[--C-:B------:R-:W-:Y:S02]  /*1210*/  HADD2.F32 R244, -RZ, R123.reuse.H0_H0 ;  /* 0x2000007bfff47230 */ /* 0x100fe40000004100 */
[----:B------:R-:W-:-:S02]  /*1220*/  HADD2.F32 R246, -RZ, R123.H1_H1 ;  /* 0x3000007bfff67230 */ /* 0x000fc40000004100 */
[----:B0-----:R-:W-:-:S04]  /*1230*/  @P1 IMAD.WIDE.U32 R122, R204, 0x10, R220 ;  /* 0x00000010cc7a1825 */ /* 0x001fc800078e00dc */
[----:B------:R-:W-:Y:S01]  /*1240*/  FADD.FTZ R234, R139, R234 ;  /* 0x000000ea8bea7221 */ /* 0x000fe20000010000 */
[----:B------:R-:W-:Y:S01]  /*1250*/  FADD.FTZ R164, R209, R164 ;  /* 0x000000a4d1a47221 */ /* 0x000fe20000010000 */
[-C--:B------:R-:W-:Y:S01]  /*1260*/  FFMA.FTZ R165, R214, R209.reuse, R165 ;  /* 0x000000d1d6a57223 */ /* 0x080fe200000100a5 */
[----:B------:R-:W-:Y:S01]  /*1270*/  FFMA.FTZ R209, R49, R209, R116 ;  /* 0x000000d131d17223 */ /* 0x000fe20000010074 */
[--C-:B------:R-:W-:Y:S01]  /*1280*/  HADD2.F32 R116, -RZ, R120.reuse.H0_H0 ;  /* 0x20000078ff747230 */ /* 0x100fe20000004100 */
[----:B------:R0:W5:Y:S01]  /*1290*/  @P1 LDG.E.128 R92, desc[UR12][R122.64] ;  /* 0x0000000c7a5c1981 */ /* 0x000162000c1e1d00 */
[----:B------:R-:W-:Y:S02]  /*12a0*/  HADD2.F32 R120, -RZ, R120.H1_H1 ;  /* 0x30000078ff787230 */ /* 0x000fe40000004100 */
[----:B------:R-:W-:Y:S01]  /*12b0*/  FADD.FTZ R186, R215, R186 ;  /* 0x000000bad7ba7221 */ /* 0x000fe20000010000 */
[----:B------:R-:W-:Y:S01]  /*12c0*/  FFMA.FTZ R187, R142, R215, R187 ;  /* 0x000000d78ebb7223 */ /* 0x000fe200000100bb */
[----:B------:R-:W-:-:S02]  /*12d0*/  HADD2.F32 R238, -RZ, R121.H1_H1 ;  /* 0x30000079ffee7230 */ /* 0x000fc40000004100 */
[----:B0-----:R-:W-:Y:S01]  /*12e0*/  FADD.FTZ R122, R137, R234 ;  /* 0x000000ea897a7221 */ /* 0x001fe20000010000 */
[----:B------:R-:W-:Y:S01]  /*12f0*/  FADD.FTZ R215, -R223, R120 ;  /* 0x00000078dfd77221 */ /* 0x000fe20000010100 */
[----:B-1----:R-:W-:-:S04]  /*1300*/  @P1 IMAD.WIDE.U32 R120, R201, 0x10, R118 ;  /* 0x00000010c9781825 */ /* 0x002fc800078e0076 */
[----:B------:R-:W-:Y:S01]  /*1310*/  FADD.FTZ R122, R135, R122 ;  /* 0x0000007a877a7221 */ /* 0x000fe20000010000 */
[----:B------:R-:W-:Y:S02]  /*1320*/  HADD2.F32 R218, -RZ, R109.H1_H1 ;  /* 0x3000006dffda7230 */ /* 0x000fe40000004100 */
[----:B------:R-:W-:Y:S01]  /*1330*/  FMUL.FTZ R109, R72, R115 ;  /* 0x00000073486d7220 */ /* 0x000fe20000410000 */
[--C-:B------:R-:W-:Y:S02]  /*1340*/  HADD2.F32 R245, -RZ, R125.reuse.H0_H0 ;  /* 0x2000007dfff57230 */ /* 0x100fe40000004100 */
[----:B------:R-:W-:Y:S02]  /*1350*/  HADD2.F32 R248, -RZ, R125.H1_H1 ;  /* 0x3000007dfff87230 */ /* 0x000fe40000004100 */
[----:B------:R-:W-:Y:S01]  /*1360*/  FADD.FTZ R125, R133, R122 ;  /* 0x0000007a857d7221 */ /* 0x000fe20000010000 */
[----:B------:R-:W-:Y:S01]  /*1370*/  FADD.FTZ R168, R211, R168 ;  /* 0x000000a8d3a87221 */ /* 0x000fe20000010000 */
[----:B------:R-:W-:Y:S01]  /*1380*/  FFMA.FTZ R169, R216, R211, R169 ;  /* 0x000000d3d8a97223 */ /* 0x000fe200000100a9 */
[----:B------:R0:W5:Y:S01]  /*1390*/  @P1 LDG.E.128 R96, desc[UR12][R120.64] ;  /* 0x0000000c78601981 */ /* 0x000162000c1e1d00 */
[----:B------:R-:W-:Y:S01]  /*13a0*/  FFMA.FTZ R123, R0, R207, RZ ;  /* 0x000000cf007b7223 */ /* 0x000fe200000100ff */
[----:B------:R-:W-:-:S03]  /*13b0*/  FFMA.FTZ R211, R48, R211, R109 ;  /* 0x000000d330d37223 */ /* 0x000fc6000001006d */
[----:B------:R-:W-:Y:S01]  /*13c0*/  FFMA.FTZ R123, R210, R143, R123 ;  /* 0x0000008fd27b7223 */ /* 0x000fe2000001007b */
[----:B0-----:R-:W-:Y:S01]  /*13d0*/  FADD.FTZ R120, R132, R125 ;  /* 0x0000007d84787221 */ /* 0x001fe20000010000 */
[----:B--2---:R-:W-:-:S04]  /*13e0*/  @P1 IMAD.WIDE.U32 R224, R206, 0x10, R224 ;  /* 0x00000010cee01825 */ /* 0x004fc800078e00e0 */
[----:B------:R-:W-:Y:S01]  /*13f0*/  FADD.FTZ R122, R211, R120 ;  /* 0x00000078d37a7221 */ /* 0x000fe20000010000 */
[----:B------:R-:W-:Y:S01]  /*1400*/  FFMA.FTZ R123, R208, R141, R123 ;  /* 0x0000008dd07b7223 */ /* 0x000fe2000001007b */
[----:B------:R-:W-:Y:S01]  /*1410*/  FMUL.FTZ R120, R75, R222 ;  /* 0x000000de4b787220 */ /* 0x000fe20000410000 */
[--C-:B------:R-:W-:Y:S02]  /*1420*/  HADD2.F32 R230, -RZ, R111.reuse.H0_H0 ;  /* 0x2000006fffe67230 */ /* 0x100fe40000004100 */
[----:B------:R-:W-:Y:S01]  /*1430*/  FADD.FTZ R122, R209, R122 ;  /* 0x0000007ad17a7221 */ /* 0x000fe20000010000 */
[----:B------:R-:W-:Y:S02]  /*1440*/  HADD2.F32 R232, -RZ, R111.H1_H1 ;  /* 0x3000006fffe87230 */ /* 0x000fe40000004100 */
[----:B------:R-:W-:Y:S01]  /*1450*/  FADD.FTZ R228, -R223, R228 ;  /* 0x000000e4dfe47221 */ /* 0x000fe20000010100 */
[--C-:B------:R-:W-:Y:S01]  /*1460*/  HADD2.F32 R111, -RZ, R114.reuse.H0_H0 ;  /* 0x20000072ff6f7230 */ /* 0x100fe20000004100 */
[----:B------:R0:W5:Y:S01]  /*1470*/  @P1 LDG.E.128 R88, desc[UR12][R224.64] ;  /* 0x0000000ce0581981 */ /* 0x000162000c1e1d00 */
[----:B------:R-:W-:Y:S01]  /*1480*/  FFMA.FTZ R123, R142, R139, R123 ;  /* 0x0000008b8e7b7223 */ /* 0x000fe2000001007b */
[----:B------:R-:W-:Y:S01]  /*1490*/  FADD.FTZ R170, R227, R170 ;  /* 0x000000aae3aa7221 */ /* 0x000fe20000010000 */
[----:B------:R-:W-:Y:S01]  /*14a0*/  FFMA.FTZ R171, R134, R227, R171 ;  /* 0x000000e386ab7223 */ /* 0x000fe200000100ab */
[----:B------:R-:W-:Y:S01]  /*14b0*/  FADD.FTZ R122, R117, R122 ;  /* 0x0000007a757a7221 */ /* 0x000fe20000010000 */
[----:B------:R-:W-:Y:S01]  /*14c0*/  FMUL.FTZ R121, R76, R219 ;  /* 0x000000db4c797220 */ /* 0x000fe20000410000 */
[C---:B------:R-:W-:Y:S01]  /*14d0*/  FADD.FTZ R227, -R223.reuse, R218 ;  /* 0x000000dadfe37221 */ /* 0x040fe20000010100 */
[----:B------:R-:W-:Y:S01]  /*14e0*/  FADD.FTZ R247, -R223, R116 ;  /* 0x00000074dff77221 */ /* 0x000fe20000010100 */
[----:B------:R-:W-:-:S02]  /*14f0*/  HADD2.F32 R114, -RZ, R114.H1_H1 ;  /* 0x30000072ff727230 */ /* 0x000fc40000004100 */
[----:B0-----:R-:W-:Y:S01]  /*1500*/  FFMA.FTZ R225, R51, R108, R120 ;  /* 0x0000006c33e17223 */ /* 0x001fe20000010078 */
        /* <DEDUP_REMOVED lines=17> */
[----:B------:R-:W-:Y:S01]  /*1620*/  FMUL.FTZ R121, R78, R237 ;  /* 0x000000ed4e797220 */ /* 0x000fe20000410000 */
[----:B------:R-:W-:Y:S01]  /*1630*/  FFMA.FTZ R123, R136, R133, R123 ;  /* 0x00000085887b7223 */ /* 0x000fe2000001007b */
[----:B------:R-:W-:-:S02]  /*1640*/  HADD2.F32 R221, -RZ, R128.H0_H0 ;  /* 0x20000080ffdd7230 */ /* 0x000fc40000004100 */
[----:B------:R-:W-:Y:S01]  /*1650*/  FMUL.FTZ R229, R205, R230 ;  /* 0x000000e6cde57220 */ /* 0x000fe20000410000 */
[----:B------:R-:W-:Y:S01]  /*1660*/  FADD.FTZ R125, R227, R120 ;  /* 0x00000078e37d7221 */ /* 0x000fe20000010000 */
[----:B------:R-:W-:Y:S01]  /*1670*/  FFMA.FTZ R230, R54, R113, R121 ;  /* 0x0000007136e67223 */ /* 0x000fe20000010079 */
[----:B------:R-:W-:Y:S01]  /*1680*/  FMUL.FTZ R120, R79, R242 ;  /* 0x000000f24f787220 */ /* 0x000fe20000410000 */
[----:B------:R-:W-:Y:S01]  /*1690*/  FFMA.FTZ R123, R134, R132, R123 ;  /* 0x00000084867b7223 */ /* 0x000fe2000001007b */
[----:B------:R-:W-:Y:S02]  /*16a0*/  HADD2.F32 R243, -RZ, R124.H0_H0 ;  /* 0x2000007cfff37230 */ /* 0x000fe40000004100 */
[----:B------:R-:W-:Y:S01]  /*16b0*/  FMUL.FTZ R121, R80, R221 ;  /* 0x000000dd50797220 */ /* 0x000fe20000410000 */
[----:B------:R-:W-:Y:S01]  /*16c0*/  FFMA.FTZ R231, R55, R110, R120 ;  /* 0x0000006e37e77223 */ /* 0x000fe20000010078 */
[----:B------:R-:W-:Y:S01]  /*16d0*/  FADD.FTZ R122, R230, R125 ;  /* 0x0000007de67a7221 */ /* 0x000fe20000010000 */
[----:B------:R-:W-:-:S02]  /*16e0*/  HADD2.F32 R234, -RZ, R128.H1_H1 ;  /* 0x30000080ffea7230 */ /* 0x000fc40000004100 */
[----:B------:R-:W-:Y:S01]  /*16f0*/  FFMA.FTZ R123, R216, R211, R123 ;  /* 0x000000d3d87b7223 */ /* 0x000fe2000001007b */
[----:B------:R-:W-:Y:S02]  /*1700*/  HADD2.F32 R233, -RZ, R129.H0_H0 ;  /* 0x20000081ffe97230 */ /* 0x000fe40000004100 */
[----:B------:R-:W-:Y:S01]  /*1710*/  FFMA.FTZ R120, R56, R243, R121 ;  /* 0x000000f338787223 */ /* 0x000fe20000010079 */
[----:B------:R-:W-:Y:S01]  /*1720*/  FADD.FTZ R125, R231, R122 ;  /* 0x0000007ae77d7221 */ /* 0x000fe20000010000 */
[----:B------:R-:W-:Y:S02]  /*1730*/  HADD2.F32 R250, -RZ, R124.H1_H1 ;  /* 0x3000007cfffa7230 */ /* 0x000fe40000004100 */
[----:B------:R-:W-:Y:S01]  /*1740*/  FFMA.FTZ R123, R214, R209, R123 ;  /* 0x000000d1d67b7223 */ /* 0x000fe2000001007b */
[----:B------:R-:W-:Y:S01]  /*1750*/  FMUL.FTZ R124, R81, R234 ;  /* 0x000000ea517c7220 */ /* 0x000fe20000410000 */
[--C-:B------:R-:W-:Y:S02]  /*1760*/  HADD2.F32 R119, -RZ, R126.reuse.H0_H0 ;  /* 0x2000007eff777230 */ /* 0x100fe40000004100 */
[----:B------:R-:W-:-:S02]  /*1770*/  HADD2.F32 R118, -RZ, R126.H1_H1 ;  /* 0x3000007eff767230 */ /* 0x000fc40000004100 */
[----:B------:R-:W-:Y:S01]  /*1780*/  FADD.FTZ R126, R120, R125 ;  /* 0x0000007d787e7221 */ /* 0x000fe20000010000 */
[----:B------:R-:W-:Y:S02]  /*1790*/  HADD2.F32 R240, -RZ, R129.H1_H1 ;  /* 0x30000081fff07230 */ /* 0x000fe40000004100 */
[----:B------:R-:W-:Y:S01]  /*17a0*/  FMUL.FTZ R125, R82, R233 ;  /* 0x000000e9527d7220 */ /* 0x000fe20000410000 */
[----:B------:R-:W-:Y:S01]  /*17b0*/  FFMA.FTZ R121, R57, R250, R124 ;  /* 0x000000fa39797223 */ /* 0x000fe2000001007c */
[----:B------:R-:W-:Y:S01]  /*17c0*/  FFMA.FTZ R123, R212, R117, R123 ;  /* 0x00000075d47b7223 */ /* 0x000fe2000001007b */
[----:B------:R-:W-:Y:S02]  /*17d0*/  HADD2.F32 R239, -RZ, R130.H0_H0 ;  /* 0x20000082ffef7230 */ /* 0x000fe40000004100 */
[----:B------:R-:W-:Y:S01]  /*17e0*/  FMUL.FTZ R128, R83, R240 ;  /* 0x000000f053807220 */ /* 0x000fe20000410000 */
[----:B------:R-:W-:Y:S01]  /*17f0*/  FFMA.FTZ R122, R58, R245, R125 ;  /* 0x000000f53a7a7223 */ /* 0x000fe2000001007d */
[----:B------:R-:W-:Y:S01]  /*1800*/  FFMA.FTZ R124, R224, R225, R123 ;  /* 0x000000e1e07c7223 */ /* 0x000fe2000001007b */
[----:B------:R-:W-:Y:S01]  /*1810*/  FADD.FTZ R125, R126, R121 ;  /* 0x000000797e7d7221 */ /* 0x000fe20000010000 */
[----:B------:R-:W-:-:S02]  /*1820*/  HADD2.F32 R235, -RZ, R127.H0_H0 ;  /* 0x2000007fffeb7230 */ /* 0x000fc40000004100 */
[----:B------:R-:W-:Y:S01]  /*1830*/  FFMA.FTZ R123, R59, R248, R128 ;  /* 0x000000f83b7b7223 */ /* 0x000fe20000010080 */
[----:B------:R-:W-:Y:S02]  /*1840*/  HADD2.F32 R238, -RZ, R127.H1_H1 ;  /* 0x3000007fffee7230 */ /* 0x000fe40000004100 */
[----:B------:R-:W-:Y:S01]  /*1850*/  FMUL.FTZ R226, R205, R226 ;  /* 0x000000e2cde27220 */ /* 0x000fe20000410000 */
[----:B------:R-:W-:Y:S02]  /*1860*/  HADD2.F32 R244, -RZ, R130.H1_H1 ;  /* 0x30000082fff47230 */ /* 0x000fe40000004100 */
[----:B------:R-:W-:Y:S01]  /*1870*/  FFMA.FTZ R127, R223, R228, R124 ;  /* 0x000000e4df7f7223 */ /* 0x000fe2000001007c */
[----:B------:R-:W-:Y:S01]  /*1880*/  FADD.FTZ R128, R125, R122 ;  /* 0x0000007a7d807221 */ /* 0x000fe20000010000 */
[----:B------:R-:W-:Y:S01]  /*1890*/  FMUL.FTZ R129, R84, R239 ;  /* 0x000000ef54817220 */ /* 0x000fe20000410000 */
[--C-:B------:R-:W-:Y:S02]  /*18a0*/  HADD2.F32 R241, -RZ, R131.reuse.H0_H0 ;  /* 0x20000083fff17230 */ /* 0x100fe40000004100 */
[----:B------:R-:W-:Y:S01]  /*18b0*/  FFMA.FTZ R126, R226, R227, R127 ;  /* 0x000000e3e27e7223 */ /* 0x000fe2000001007f */
[----:B------:R-:W-:-:S02]  /*18c0*/  HADD2.F32 R246, -RZ, R131.H1_H1 ;  /* 0x30000083fff67230 */ /* 0x000fc40000004100 */
[----:B------:R-:W-:Y:S01]  /*18d0*/  FADD.FTZ R131, R128, R123 ;  /* 0x0000007b80837221 */ /* 0x000fe20000010000 */
[----:B------:R-:W-:Y:S01]  /*18e0*/  FFMA.FTZ R124, R60, R119, R129 ;  /* 0x000000773c7c7223 */ /* 0x000fe20000010081 */
[----:B------:R-:W-:Y:S01]  /*18f0*/  FMUL.FTZ R128, R85, R244 ;  /* 0x000000f455807220 */ /* 0x000fe20000410000 */
        /* <DEDUP_REMOVED lines=28> */
[----:B------:R-:W-:-:S05]  /*1ac0*/  FFMA.FTZ R249, R220, R129, R249 ;  /* 0x00000081dcf97223 */ /* 0x000fca00000100f9 */
[----:B------:R-:W1:Y:S01]  /*1ad0*/  SHFL.DOWN PT, R116, R249, 0x10, 0x1f ;  /* 0x0a001f00f9747f89 */ /* 0x000e6200000e0000 */
[----:B0-----:R-:W-:-:S05]  /*1ae0*/  FADD.FTZ R109, R247, R109 ;  /* 0x0000006df76d7221 */ /* 0x001fca0000010000 */
[----:B------:R-:W0:Y:S01]  /*1af0*/  SHFL.DOWN PT, R252, R109, 0x8, 0x1f ;  /* 0x09001f006dfc7f89 */ /* 0x000e2200000e0000 */
[----:B-1----:R-:W-:-:S05]  /*1b00*/  FADD.FTZ R116, R249, R116 ;  /* 0x00000074f9747221 */ /* 0x002fca0000010000 */
[----:B------:R-:W1:Y:S01]  /*1b10*/  SHFL.DOWN PT, R247, R116, 0x8, 0x1f ;  /* 0x09001f0074f77f89 */ /* 0x000e6200000e0000 */
[----:B0-----:R-:W-:-:S05]  /*1b20*/  FADD.FTZ R252, R109, R252 ;  /* 0x000000fc6dfc7221 */ /* 0x001fca0000010000 */
[----:B------:R-:W0:Y:S01]  /*1b30*/  SHFL.DOWN PT, R251, R252, 0x4, 0x1f ;  /* 0x08801f00fcfb7f89 */ /* 0x000e2200000e0000 */
[----:B-1----:R-:W-:Y:S01]  /*1b40*/  FADD.FTZ R247, R116, R247 ;  /* 0x000000f774f77221 */ /* 0x002fe20000010000 */
[----:B0-----:R-:W-:-:S04]  /*1b50*/  FADD.FTZ R252, R252, R251 ;  /* 0x000000fbfcfc7221 */ /* 0x001fc80000010000 */
[----:B------:R-:W0:Y:S04]  /*1b60*/  SHFL.DOWN PT, R251, R247, 0x4, 0x1f ;  /* 0x08801f00f7fb7f89 */ /* 0x000e2800000e0000 */
[----:B------:R-:W1:Y:S01]  /*1b70*/  SHFL.DOWN PT, R109, R252, 0x2, 0x1f ;  /* 0x08401f00fc6d7f89 */ /* 0x000e6200000e0000 */
[----:B------:R-:W2:Y:S01]  /*1b80*/  S2R R116, SR_TID.X ;  /* 0x0000000000747919 */ /* 0x000ea20000002100 */
[----:B0-----:R-:W-:-:S05]  /*1b90*/  FADD.FTZ R251, R247, R251 ;  /* 0x000000fbf7fb7221 */ /* 0x001fca0000010000 */
[----:B------:R-:W0:Y:S01]  /*1ba0*/  SHFL.DOWN PT, R249, R251, 0x2, 0x1f ;  /* 0x08401f00fbf97f89 */ /* 0x000e2200000e0000 */
[----:B-1----:R-:W-:Y:S01]  /*1bb0*/  FADD.FTZ R247, R252, R109 ;  /* 0x0000006dfcf77221 */ /* 0x002fe20000010000 */
[----:B------:R-:W-:Y:S01]  /*1bc0*/  FADD.FTZ R156, R108, R156 ;  /* 0x0000009c6c9c7221 */ /* 0x000fe20000010000 */
[----:B------:R-:W-:-:S03]  /*1bd0*/  FFMA.FTZ R157, R224, R108, R157 ;  /* 0x0000006ce09d7223 */ /* 0x000fc6000001009d */
[----:B------:R-:W1:Y:S01]  /*1be0*/  SHFL.DOWN PT, R108, R247, 0x1, 0x1f ;  /* 0x08201f00f76c7f89 */ /* 0x000e6200000e0000 */
[----:B0-----:R-:W-:-:S05]  /*1bf0*/  FADD.FTZ R249, R251, R249 ;  /* 0x000000f9fbf97221 */ /* 0x001fca0000010000 */
[----:B------:R-:W0:Y:S01]  /*1c00*/  SHFL.DOWN PT, R109, R249, 0x1, 0x1f ;  /* 0x08201f00f96d7f89 */ /* 0x000e2200000e0000 */
[----:B--2---:R-:W-:Y:S01]  /*1c10*/  LOP3.LUT P2, RZ, R116, 0x1f, RZ, 0xc0, !PT ;  /* 0x0000001f74ff7812 */ /* 0x004fe2000784c0ff */
[----:B------:R-:W-:Y:S01]  /*1c20*/  BSSY.RECONVERGENT B0, `(.L_x_1672) ;  /* 0x000000c000007945 */ /* 0x000fe20003800200 */
[----:B-1----:R-:W-:Y:S01]  /*1c30*/  FADD.FTZ R108, R247, R108 ;  /* 0x0000006cf76c7221 */ /* 0x002fe20000010000 */
        /* <DEDUP_REMOVED lines=10> */
.L_x_1673:
[----:B------:R-:W-:Y:S05]  /*1ce0*/  BSYNC.RECONVERGENT B0 ;  /* 0x0000000000007941 */ /* 0x000fea0003800200 */
.L_x_1672:
        /* <DEDUP_REMOVED lines=120> */
.L_x_1676:
        /* <DEDUP_REMOVED lines=33> */
.L_x_1675:
        /* <DEDUP_REMOVED lines=36> */
.L_x_1678:
        /* <DEDUP_REMOVED lines=37> */
.L_x_1674:
        /* <DEDUP_REMOVED lines=45> */
.L_x_1680:
        /* <DEDUP_REMOVED lines=41> */
.L_x_1679:
        /* <DEDUP_REMOVED lines=44> */
.L_x_1681:
        /* <DEDUP_REMOVED lines=44> */
.L_x_1677:
        /* <DEDUP_REMOVED lines=16> */
[-CC-:B------:R-:W-:Y:S01]  /*36f0*/  FFMA.FTZ R212, R212, R217.reuse, R219.reuse ;  /* 0x000000d9d4d47223 */ /* 0x180fe200000100db */
[-CC-:B------:R-:W-:Y:S01]  /*3700*/  FFMA.FTZ R223, R223, R217.reuse, R219.reuse ;  /* 0x000000d9dfdf7223 */ /* 0x180fe200000100db */
[----:B0----5:R-:W-:Y:S02]  /*3710*/  HADD2.F32 R101, -RZ, R93.H0_H0 ;  /* 0x2000005dff657230 */ /* 0x021fe40000004100 */
[-C--:B------:R-:W-:Y:S01]  /*3720*/  FFMA.FTZ R216, R216, R217.reuse, R219 ;  /* 0x000000d9d8d87223 */ /* 0x080fe200000100db */
[----:B------:R-:W-:Y:S02]  /*3730*/  HADD2.F32 R103, -RZ, R94.H0_H0 ;  /* 0x2000005eff677230 */ /* 0x000fe40000004100 */
        /* <DEDUP_REMOVED lines=40> */
.L_x_1684:
        /* <DEDUP_REMOVED lines=41> */
.L_x_1683:
        /* <DEDUP_REMOVED lines=42> */
.L_x_1686:
[-CC-:B------:R-:W-:Y:S01]  /*3ef0*/  FFMA.FTZ R229, R229, R217.reuse, R219.reuse ;  /* 0x000000d9e5e57223 */ /* 0x180fe200000100db */
[-CC-:B------:R-:W-:Y:S01]  /*3f00*/  FFMA.FTZ R232, R232, R217.reuse, R219.reuse ;  /* 0x000000d9e8e87223 */ /* 0x180fe200000100db */
[-CC-:B------:R-:W-:Y:S01]  /*3f10*/  FFMA.FTZ R223, R223, R217.reuse, R219.reuse ;  /* 0x000000d9dfdf7223 */ /* 0x180fe200000100db */
[--C-:B-----5:R-:W-:Y:S02]  /*3f20*/  HADD2.F32 R0, -RZ, R95.reuse.H0_H0 ;  /* 0x2000005fff007230 */ /* 0x120fe40000004100 */
[-C--:B------:R-:W-:Y:S01]  /*3f30*/  FFMA.FTZ R212, R212, R217.reuse, R219 ;  /* 0x000000d9d4d47223 */ /* 0x080fe200000100db */
[----:B0-----:R-:W-:Y:S02]  /*3f40*/  HADD2.F32 R111, -RZ, R95.H1_H1 ;  /* 0x3000005fff6f7230 */ /* 0x001fe40000004100 */
[----:B------:R-:W-:Y:S01]  /*3f50*/  FADD.FTZ R230, R230, -R229 ;  /* 0x800000e5e6e67221 */ /* 0x000fe20000010000 */
[----:B------:R-:W-:Y:S02]  /*3f60*/  HADD2.F32 R109, -RZ, R94.H0_H0 ;  /* 0x2000005eff6d7230 */ /* 0x000fe40000004100 */
        /* <DEDUP_REMOVED lines=16> */
[--C-:B------:R-:W-:Y:S02]  /*4070*/  HADD2.F32 R109, -RZ, R92.reuse.H0_H0 ;  /* 0x2000005cff6d7230 */ /* 0x100fe40000004100 */
[----:B------:R-:W-:Y:S01]  /*4080*/  FADD.FTZ R226, R227, -R226 ;  /* 0x800000e2e3e27221 */ /* 0x000fe20000010000 */
[----:B------:R-:W-:-:S02]  /*4090*/  HADD2.F32 R111, -RZ, R92.H1_H1 ;  /* 0x3000005cff6f7230 */ /* 0x000fc40000004100 */
[C---:B------:R-:W-:Y:S01]  /*40a0*/  FFMA.FTZ R212, R205.reuse, R212, R115 ;  /* 0x000000d4cdd47223 */ /* 0x040fe20000010073 */
[C---:B------:R-:W-:Y:S01]  /*40b0*/  FFMA.FTZ R117, R205.reuse, R224, R117 ;  /* 0x000000e0cd757223 */ /* 0x040fe20000010075 */
[C---:B------:R-:W-:Y:S01]  /*40c0*/  FFMA.FTZ R119, R205.reuse, R226, R0 ;  /* 0x000000e2cd777223 */ /* 0x040fe20000010000 */
[C---:B------:R-:W-:Y:S01]  /*40d0*/  FFMA.FTZ R108, R205.reuse, R216, R109 ;  /* 0x000000d8cd6c7223 */ /* 0x040fe2000001006d */
[----:B------:R-:W-:Y:S01]  /*40e0*/  FFMA.FTZ R115, R205, R214, R111 ;  /* 0x000000d6cd737223 */ /* 0x000fe2000001006f */
[----:B------:R-:W-:Y:S02]  /*40f0*/  F2FP.F16.F32.PACK_AB R111, R133, R230 ;  /* 0x000000e6856f723e */ /* 0x000fe400000000ff */
[----:B------:R-:W-:Y:S02]  /*4100*/  F2FP.F16.F32.PACK_AB R110, R119, R110 ;  /* 0x0000006e776e723e */ /* 0x000fe400000000ff */
[----:B------:R-:W-:Y:S02]  /*4110*/  F2FP.F16.F32.PACK_AB R109, R117, R212 ;  /* 0x000000d4756d723e */ /* 0x000fe400000000ff */
[----:B------:R-:W-:Y:S01]  /*4120*/  F2FP.F16.F32.PACK_AB R108, R115, R108 ;  /* 0x0000006c736c723e */ /* 0x000fe200000000ff */
[----:B------:R-:W-:Y:S06]  /*4130*/  BRA `(.L_x_1685) ;  /* 0x0000000800187947 */ /* 0x000fec0003800000 */
.L_x_1682:
        /* <DEDUP_REMOVED lines=39> */
.L_x_1688:
        /* <DEDUP_REMOVED lines=16> */
[C---:B0-----:R-:W-:Y:S01]  /*44b0*/  FMUL.FTZ R108, R205.reuse, R216 ;  /* 0x000000d8cd6c7220 */ /* 0x041fe20000410000 */
        /* <DEDUP_REMOVED lines=16> */
.L_x_1687:
        /* <DEDUP_REMOVED lines=34> */
.L_x_1689:
        /* <DEDUP_REMOVED lines=28> */
.L_x_1685:
        /* <DEDUP_REMOVED lines=13> */
[-C--:B------:R-:W-:Y:S01]  /*4a70*/  FFMA.FTZ R213, R213, R217.reuse, R219 ;  /* 0x000000d9d5d57223 */ /* 0x080fe200000100db */
[----:B-----5:R-:W-:Y:S02]  /*4a80*/  HADD2.F32 R103, -RZ, R98.H0_H0 ;  /* 0x20000062ff677230 */ /* 0x020fe40000004100 */
[----:B------:R-:W-:Y:S01]  /*4a90*/  FADD.FTZ R126, R126, -R101 ;  /* 0x800000657e7e7221 */ /* 0x000fe20000010000 */
        /* <DEDUP_REMOVED lines=40> */
.L_x_1692:
        /* <DEDUP_REMOVED lines=41> */
.L_x_1691:
        /* <DEDUP_REMOVED lines=42> */
.L_x_1694:
[-CC-:B------:R-:W-:Y:S01]  /*5250*/  FFMA.FTZ R213, R213, R217.reuse, R219.reuse ;  /* 0x000000d9d5d57223 */ /* 0x180fe200000100db */
[-CC-:B------:R-:W-:Y:S01]  /*5260*/  FFMA.FTZ R0, R215, R217.reuse, R219.reuse ;  /* 0x000000d9d7007223 */ /* 0x180fe200000100db */
[--C-:B0----5:R-:W-:Y:S02]  /*5270*/  HADD2.F32 R115, -RZ, R99.reuse.H0_H0 ;  /* 0x20000063ff737230 */ /* 0x121fe40000004100 */
        /* <DEDUP_REMOVED lines=9> */
[----:B------:R-:W-:-:S02]  /*5310*/  HADD2.F32 R108, -RZ, R99.H1_H1 ;  /* 0x30000063ff6c7230 */ /* 0x000fc40000004100 */
[C---:B------:R-:W-:Y:S01]  /*5320*/  FFMA.FTZ R114, R205.reuse, R0, R115 ;  /* 0x00000000cd727223 */ /* 0x040fe20000010073 */
[----:B------:R-:W-:Y:S01]  /*5330*/  FFMA.FTZ R110, R205, R124, R109 ;  /* 0x0000007ccd6e7223 */ /* 0x000fe2000001006d */
[----:B------:R-:W-:Y:S01]  /*5340*/  FADD.FTZ R220, R129, -R220 ;  /* 0x800000dc81dc7221 */ /* 0x000fe20000010000 */
[----:B------:R-:W-:Y:S01]  /*5350*/  FADD.FTZ R126, R126, -R111 ;  /* 0x8000006f7e7e7221 */ /* 0x000fe20000010000 */
[----:B------:R-:W-:Y:S02]  /*5360*/  HADD2.F32 R0, -RZ, R98.H1_H1 ;  /* 0x30000062ff007230 */ /* 0x000fe40000004100 */
[----:B------:R-:W-:Y:S01]  /*5370*/  FADD.FTZ R120, R120, -R125 ;  /* 0x8000007d78787221 */ /* 0x000fe20000010000 */
[--C-:B------:R-:W-:Y:S02]  /*5380*/  HADD2.F32 R115, -RZ, R97.reuse.H0_H0 ;  /* 0x20000061ff737230 */ /* 0x100fe40000004100 */
[----:B------:R-:W-:Y:S01]  /*5390*/  FADD.FTZ R122, R122, -R131 ;  /* 0x800000837a7a7221 */ /* 0x000fe20000010000 */
[----:B------:R-:W-:-:S02]  /*53a0*/  HADD2.F32 R117, -RZ, R97.H1_H1 ;  /* 0x30000061ff757230 */ /* 0x000fc40000004100 */
        /* <DEDUP_REMOVED lines=15> */
.L_x_1690:
        /* <DEDUP_REMOVED lines=39> */
.L_x_1696:
        /* <DEDUP_REMOVED lines=33> */
.L_x_1695:
        /* <DEDUP_REMOVED lines=34> */
.L_x_1697:
        /* <DEDUP_REMOVED lines=28> */
.L_x_1693:
        /* <DEDUP_REMOVED lines=26> */
[----:B0-----:R-:W-:Y:S02]  /*5ea0*/  MOV R108, R22 ;  /* 0x00000016006c7202 */ /* 0x001fe40000000f00 */
        /* <DEDUP_REMOVED lines=79> */
.L_x_1671:
        /* <DEDUP_REMOVED lines=37> */
.L_x_1699:
        /* <DEDUP_REMOVED lines=9> */
.L_x_3833:


//--------------------- .text._ZN10layer_norm31ln_parallel_residual_bwd_kernelINS_13Kernel_traitsIf6__halfS2_S2_fjLj3072ELj1ELj1ELj4ELj16ENS_18Kernel_traits_baseILj3072EfS2_S2_S2_fjLj128EEEEELb0ELb1ELb0EEEvNS_9BwdParamsE --------------------------
	.section	.text._ZN10layer_norm31ln_parallel_residual_bwd_kernelINS_13Kernel_traitsIf6__halfS2_S2_fjLj3072ELj1ELj1ELj4ELj16ENS_18Kernel_traits_baseILj3072EfS2_S2_S2_fjLj128EEEEELb0ELb1ELb0EEEvNS_9BwdParamsE,"ax",@progbits
	.align	128
        .global         _ZN10layer_norm31ln_parallel_residual_bwd_kernelINS_13Kernel_traitsIf6__halfS2_S2_fjLj3072ELj1ELj1ELj4ELj16ENS_18Kernel_traits_baseILj3072EfS2_S2_S2_fjLj128EEEEELb0ELb1ELb0EEEvNS_9BwdParamsE
        .type           _ZN10layer_norm31ln_parallel_residual_bwd_kernelINS_13Kernel_traitsIf6__halfS2_S2_fjLj3072ELj1ELj1ELj4ELj16ENS_18Kernel_traits_baseILj3072EfS2_S2_S2_fjLj128EEEEELb0ELb1ELb0EEEvNS_9BwdParamsE,@function
        .size           _ZN10layer_norm31ln_parallel_residual_bwd_kernelINS_13Kernel_traitsIf6__halfS2_S2_fjLj3072ELj1ELj1ELj4ELj16ENS_18Kernel_traits_baseILj3072EfS2_S2_S2_fjLj128EEEEELb0ELb1ELb0EEEvNS_9BwdParamsE,(.L_x_3834 - _ZN10layer_norm31ln_parallel_residual_bwd_kernelINS_13Kernel_traitsIf6__halfS2_S2_fjLj3072ELj1ELj1ELj4ELj16ENS_18Kernel_traits_baseILj3072EfS2_S2_S2_fjLj128EEEEELb0ELb1ELb0EEEvNS_9BwdParamsE)
        .other          _ZN10layer_norm31ln_parallel_residual_bwd_kernelINS_13Kernel_traitsIf6__halfS2_S2_fjLj3072ELj1ELj1ELj4ELj16ENS_18Kernel_traits_baseILj3072EfS2_S2_S2_fjLj128EEEEELb0ELb1ELb0EEEvNS_9BwdParamsE,@"STO_CUDA_ENTRY STV_DEFAULT"
_ZN10layer_norm31ln_parallel_residual_bwd_kernelINS_13Kernel_traitsIf6__halfS2_S2_fjLj3072ELj1ELj1ELj4ELj16ENS_18Kernel_traits_baseILj3072EfS2_S2_S2_fjLj128EEEEELb0ELb1ELb0EEEvNS_9BwdParamsE:
.text._ZN10layer_norm31ln_parallel_residual_bwd_kernelINS_13Kernel_traitsIf6__halfS2_S2_fjLj3072ELj1ELj1ELj4ELj16ENS_18Kernel_traits_baseILj3072EfS2_S2_S2_fjLj128EEEEELb0ELb1ELb0EEEvNS_9BwdParamsE:
        /* <DEDUP_REMOVED lines=15> */
[----:B------:R-:W1:Y:S04]  /*00f0*/  @P1 LDC.64 R6, c[0x0][0x3d0] ;  /* 0x0000f400ff061b82 */ /* 0x000e680000000a00 */
[----:B------:R-:W-:-:S04]  /*0100*/  @P4 LOP3.LUT R3, R0, 0x80, RZ, 0xfc, !PT ;  /* 0x0000008000034812 */ /* 0x000fc800078efcff */
[----:B------:R-:W3:Y:S08]  /*0110*/  @P2 LDC.64 R8, c[0x0][0x3d0] ;  /* 0x0000f400ff082b82 */ /* 0x000ef00000000a00 */
[----:B------:R-:W4:Y:S01]  /*0120*/  @P4 LDC.64 R4, c[0x0][0x3d0] ;  /* 0x0000f400ff044b82 */ /* 0x000f220000000a00 */
[C---:B-1----:R-:W-:Y:S01]  /*0130*/  @P1 IMAD.WIDE.U32 R6, R3.reuse, 0x20, R6 ;  /* 0x0000002003061825 */ /* 0x042fe200078e0006 */
        /* <DEDUP_REMOVED lines=64> */
[----:B------:R-:W3:Y:S01]  /*0540*/  LDCU.64 UR14, c[0x0][0x470] ;  /* 0x00008e00ff0e77ac */ /* 0x000ee20008000a00 */
[----:B------:R-:W4:Y:S01]  /*0550*/  LDCU.64 UR28, c[0x0][0x438] ;  /* 0x00008700ff1c77ac */ /* 0x000f220008000a00 */
[----:B------:R-:W1:Y:S01]  /*0560*/  LDCU.64 UR12, c[0x0][0x478] ;  /* 0x00008f00ff0c77ac */ /* 0x000e620008000a00 */
[----:B------:R-:W1:Y:S01]  /*0570*/  LDCU.128 UR16, c[0x0][0x3c0] ;  /* 0x00007800ff1077ac */ /* 0x000e620008000c00 */
[----:B------:R-:W1:Y:S01]  /*0580*/  LDCU.64 UR26, c[0x0][0x380] ;  /* 0x00007000ff1a77ac */ /* 0x000e620008000a00 */
[----:B0-----:R-:W-:Y:S01]  /*0590*/  UISETP.NE.AND UP2, UPT, UR24, URZ, UPT ;  /* 0x000000ff1800728c */ /* 0x001fe2000bf45270 */
[----:B------:R-:W-:-:S10]  /*05a0*/  UMOV UR4, UR7 ;  /* 0x0000000700047c82 */ /* 0x000fd40008000000 */
.L_x_1737:
[----:B-1----:R-:W-:Y:S02]  /*05b0*/  UIMAD.WIDE UR20, UR4, 0x4, UR18 ;  /* 0x00000004041478a5 */ /* 0x002fe4000f8e0212 */
[----:B------:R-:W-:-:S04]  /*05c0*/  UIMAD.WIDE UR10, UR4, 0x4, UR16 ;  /* 0x00000004040a78a5 */ /* 0x000fc8000f8e0210 */
[----:B0-23--:R-:W-:Y:S02]  /*05d0*/  MOV R108, UR20 ;  /* 0x00000014006c7c02 */ /* 0x00dfe40008000f00 */
[----:B------:R-:W-:Y:S02]  /*05e0*/  MOV R109, UR21 ;  /* 0x00000015006d7c02 */ /* 0x000fe40008000f00 */
[----:B------:R-:W-:Y:S02]  /*05f0*/  MOV R110, UR10 ;  /* 0x0000000a006e7c02 */ /* 0x000fe40008000f00 */
[----:B------:R-:W-:Y:S01]  /*0600*/  MOV R111, UR11 ;  /* 0x0000000b006f7c02 */ /* 0x000fe20008000f00 */
[----:B------:R-:W2:Y:S04]  /*0610*/  LDG.E R108, desc[UR22][R108.64] ;  /* 0x000000166c6c7981 */ /* 0x000ea8000c1e1900 */
[----:B------:R-:W3:Y:S01]  /*0620*/  LDG.E R110, desc[UR22][R110.64] ;  /* 0x000000166e6e7981 */ /* 0x000ee2000c1e1900 */
[----:B------:R-:W-:Y:S01]  /*0630*/  UIMAD UR5, UR4, UR8, URZ ;  /* 0x00000008040572a4 */ /* 0x000fe2000f8e02ff */
        /* <DEDUP_REMOVED lines=11> */
[----:B--2---:R-:W-:Y:S02]  /*06f0*/  R2UR UR11, R108 ;  /* 0x000000006c0b72ca */ /* 0x004fe400000e0000 */
[----:B---3--:R-:W-:Y:S01]  /*0700*/  FSEL R138, R110, RZ, P0 ;  /* 0x000000ff6e8a7208 */ /* 0x008fe20000000000 */
[----:B------:R-:W-:-:S12]  /*0710*/  @!P4 BRA `(.L_x_1702) ;  /* 0x000000040050c947 */ /* 0x000fd80003800000 */
[----:B------:R-:W0:Y:S08]  /*0720*/  LDC.64 R108, c[0x0][0x3a8] ;  /* 0x0000ea00ff6c7b82 */ /* 0x000e300000000a00 */
[----:B------:R-:W1:Y:S01]  /*0730*/  LDC.64 R112, c[0x0][0x428] ;  /* 0x00010a00ff707b82 */ /* 0x000e620000000a00 */
[----:B0-----:R-:W-:-:S06]  /*0740*/  IMAD.WIDE.U32 R108, R4, 0x10, R108 ;  /* 0x00000010046c7825 */ /* 0x001fcc00078e006c */
[----:B------:R-:W2:Y:S01]  /*0750*/  LDG.E.128 R108, desc[UR22][R108.64] ;  /* 0x000000166c6c7981 */ /* 0x000ea2000c1e1d00 */
[----:B-1----:R-:W-:-:S06]  /*0760*/  IMAD.WIDE.U32 R112, R4, 0x10, R112 ;  /* 0x0000001004707825 */ /* 0x002fcc00078e0070 */
[----:B------:R-:W3:Y:S01]  /*0770*/  LDG.E.128 R112, desc[UR22][R112.64] ;  /* 0x0000001670707981 */ /* 0x000ee2000c1e1d00 */
[----:B----4-:R-:W-:-:S04]  /*0780*/  ISETP.NE.U32.AND P0, PT, RZ, UR28, PT ;  /* 0x0000001cff007c0c */ /* 0x010fc8000bf05070 */
[----:B------:R-:W-:-:S13]  /*0790*/  ISETP.NE.AND.EX P0, PT, RZ, UR29, PT, P0 ;  /* 0x0000001dff007c0c */ /* 0x000fda000bf05300 */
[----:B------:R-:W0:Y:S02]  /*07a0*/  @P0 LDC.64 R140, c[0x0][0x438] ;  /* 0x00010e00ff8c0b82 */ /* 0x000e240000000a00 */
[----:B0-----:R-:W-:-:S05]  /*07b0*/  @P0 IMAD.WIDE.U32 R140, R4, 0x10, R140 ;  /* 0x00000010048c0825 */ /* 0x001fca00078e008c */
[----:B------:R0:W5:Y:S01]  /*07c0*/  @P0 LDG.E.128 R88, desc[UR22][R140.64] ;  /* 0x000000168c580981 */ /* 0x000162000c1e1d00 */
[----:B------:R-:W-:Y:S01]  /*07d0*/  IADD3 R156, PT, PT, R4, 0x80, RZ ;  /* 0x00000080049c7810 */ /* 0x000fe20007ffe0ff */
[--C-:B--2---:R-:W-:Y:S02]  /*07e0*/  HADD2.F32 R137, -RZ, R108.reuse.H0_H0 ;  /* 0x2000006cff897230 */ /* 0x104fe40000004100 */
[----:B------:R-:W-:Y:S02]  /*07f0*/  HADD2.F32 R155, -RZ, R111.H0_H0 ;  /* 0x2000006fff9b7230 */ /* 0x000fe40000004100 */
[----:B------:R-:W-:Y:S02]  /*0800*/  HADD2.F32 R143, -RZ, R109.H0_H0 ;  /* 0x2000006dff8f7230 */ /* 0x000fe40000004100 */
[----:B------:R-:W-:Y:S01]  /*0810*/  FADD.FTZ R137, -R138, R137 ;  /* 0x000000898a897221 */ /* 0x000fe20000010100 */
[----:B------:R-:W-:Y:S02]  /*0820*/  HADD2.F32 R139, -RZ, R108.H1_H1 ;  /* 0x3000006cff8b7230 */ /* 0x000fe40000004100 */
[----:B---3--:R-:W-:-:S02]  /*0830*/  HADD2.F32 R149, -RZ, R113.H0_H0 ;  /* 0x20000071ff957230 */ /* 0x008fc40000004100 */
[C---:B------:R-:W-:Y:S01]  /*0840*/  FADD.FTZ R143, -R138.reuse, R143 ;  /* 0x0000008f8a8f7221 */ /* 0x040fe20000010100 */
[----:B------:R-:W-:Y:S02]  /*0850*/  HADD2.F32 R146, -RZ, R113.H1_H1 ;  /* 0x30000071ff927230 */ /* 0x000fe40000004100 */
[C---:B------:R-:W-:Y:S01]  /*0860*/  FADD.FTZ R113, -R138.reuse, R155 ;  /* 0x0000009b8a717221 */ /* 0x040fe20000010100 */
[----:B------:R-:W-:Y:S02]  /*0870*/  HADD2.F32 R109, -RZ, R109.H1_H1 ;  /* 0x3000006dff6d7230 */ /* 0x000fe40000004100 */
[----:B------:R-:W-:Y:S01]  /*0880*/  FMUL.FTZ R155, R137, UR11 ;  /* 0x0000000b899b7c20 */ /* 0x000fe20008410000 */
[----:B------:R-:W-:Y:S02]  /*0890*/  HADD2.F32 R153, -RZ, R112.H0_H0 ;  /* 0x20000070ff997230 */ /* 0x000fe40000004100 */
[----:B------:R-:W-:Y:S01]  /*08a0*/  FADD.FTZ R139, -R138, R139 ;  /* 0x0000008b8a8b7221 */ /* 0x000fe20000010100 */
[----:B------:R-:W-:-:S02]  /*08b0*/  HADD2.F32 R151, -RZ, R110.H1_H1 ;  /* 0x3000006eff977230 */ /* 0x000fc40000004100 */
[----:B------:R-:W-:Y:S01]  /*08c0*/  FADD.FTZ R109, -R138, R109 ;  /* 0x0000006d8a6d7221 */ /* 0x000fe20000010100 */
[----:B------:R-:W-:Y:S02]  /*08d0*/  HADD2.F32 R111, -RZ, R111.H1_H1 ;  /* 0x3000006fff6f7230 */ /* 0x000fe40000004100 */
[----:B------:R-:W-:Y:S01]  /*08e0*/  FADD.FTZ R64, R64, R153 ;  /* 0x0000009940407221 */ /* 0x000fe20000010000 */
[----:B------:R-:W-:Y:S02]  /*08f0*/  HADD2.F32 R112, -RZ, R112.H1_H1 ;  /* 0x30000070ff707230 */ /* 0x000fe40000004100 */
[-C--:B------:R-:W-:Y:S01]  /*0900*/  FFMA.FTZ R44, R155, R153.reuse, R44 ;  /* 0x000000999b2c7223 */ /* 0x080fe2000001002c */
[----:B-----5:R-:W-:Y:S01]  /*0910*/  FMUL.FTZ R153, R36, R153 ;  /* 0x0000009924997220 */ /* 0x020fe20000410000 */
[----:B------:R-:W-:Y:S02]  /*0920*/  HADD2.F32 R147, -RZ, R110.H0_H0 ;  /* 0x2000006eff937230 */ /* 0x000fe40000004100 */
[C---:B------:R-:W-:Y:S01]  /*0930*/  FADD.FTZ R144, -R138.reuse, R151 ;  /* 0x000000978a907221 */ /* 0x040fe20000010100 */
[C---:B0-----:R-:W-:Y:S01]  /*0940*/  FADD.FTZ R140, -R138.reuse, R111 ;  /* 0x0000006f8a8c7221 */ /* 0x041fe20000010100 */
[----:B------:R-:W-:Y:S01]  /*0950*/  FMUL.FTZ R152, R139, UR11 ;  /* 0x0000000b8b987c20 */ /* 0x000fe20008410000 */
[----:B------:R-:W-:Y:S01]  /*0960*/  FMUL.FTZ R151, R143, UR11 ;  /* 0x0000000b8f977c20 */ /* 0x000fe20008410000 */
[----:B------:R-:W-:Y:S01]  /*0970*/  FMUL.FTZ R148, R109, UR11 ;  /* 0x0000000b6d947c20 */ /* 0x000fe20008410000 */
[-C--:B------:R-:W-:Y:S01]  /*0980*/  FMUL.FTZ R150, R37, R112.reuse ;  /* 0x0000007025967220 */ /* 0x080fe20000410000 */
[----:B------:R-:W-:Y:S01]  /*0990*/  FADD.FTZ R109, RZ, R153 ;  /* 0x00000099ff6d7221 */ /* 0x000fe20000010000 */
[----:B------:R-:W-:Y:S01]  /*09a0*/  FFMA.FTZ R111, R155, R153, RZ ;  /* 0x000000999b6f7223 */ /* 0x000fe200000100ff */
[----:B------:R-:W-:Y:S01]  /*09b0*/  FADD.FTZ R147, -R138, R147 ;  /* 0x000000938a937221 */ /* 0x000fe20000010100 */
[----:B------:R-:W-:Y:S01]  /*09c0*/  FADD.FTZ R65, R65, R112 ;  /* 0x0000007041417221 */ /* 0x000fe20000010000 */
[----:B------:R-:W-:Y:S01]  /*09d0*/  FFMA.FTZ R45, R152, R112, R45 ;  /* 0x00000070982d7223 */ /* 0x000fe2000001002d */
[----:B------:R-:W-:Y:S01]  /*09e0*/  FADD.FTZ R66, R66, R149 ;  /* 0x0000009542427221 */ /* 0x000fe20000010000 */
[-C--:B------:R-:W-:Y:S01]  /*09f0*/  FFMA.FTZ R46, R151, R149.reuse, R46 ;  /* 0x00000095972e7223 */ /* 0x080fe2000001002e */
[----:B------:R-:W-:Y:S01]  /*0a00*/  FMUL.FTZ R149, R38, R149 ;  /* 0x0000009526957220 */ /* 0x000fe20000410000 */
[----:B------:R-:W-:Y:S01]  /*0a10*/  FADD.FTZ R110, R109, R150 ;  /* 0x000000966d6e7221 */ /* 0x000fe20000010000 */
[----:B------:R-:W-:Y:S01]  /*0a20*/  FFMA.FTZ R112, R152, R150, R111 ;  /* 0x0000009698707223 */ /* 0x000fe2000001006f */
[----:B------:R-:W-:-:S02]  /*0a30*/  HADD2.F32 R145, -RZ, R114.H0_H0 ;  /* 0x20000072ff917230 */ /* 0x000fc40000004100 */
[----:B------:R-:W-:Y:S01]  /*0a40*/  FADD.FTZ R67, R67, R146 ;  /* 0x0000009243437221 */ /* 0x000fe20000010000 */
[-C--:B------:R-:W-:Y:S01]  /*0a50*/  FFMA.FTZ R47, R148, R146.reuse, R47 ;  /* 0x00000092942f7223 */ /* 0x080fe2000001002f */
[----:B------:R-:W-:Y:S01]  /*0a60*/  FMUL.FTZ R147, R147, UR11 ;  /* 0x0000000b93937c20 */ /* 0x000fe20008410000 */
[----:B------:R-:W-:Y:S01]  /*0a70*/  FMUL.FTZ R146, R39, R146 ;  /* 0x0000009227927220 */ /* 0x000fe20000410000 */
[----:B------:R-:W-:Y:S01]  /*0a80*/  FADD.FTZ R109, R110, R149 ;  /* 0x000000956e6d7221 */ /* 0x000fe20000010000 */
[----:B------:R-:W-:Y:S01]  /*0a90*/  FFMA.FTZ R111, R151, R149, R112 ;  /* 0x00000095976f7223 */ /* 0x000fe20000010070 */
[----:B------:R-:W-:Y:S02]  /*0aa0*/  HADD2.F32 R114, -RZ, R114.H1_H1 ;  /* 0x30000072ff727230 */ /* 0x000fe40000004100 */
[----:B------:R-:W-:Y:S01]  /*0ab0*/  FADD.FTZ R68, R68, R145 ;  /* 0x0000009144447221 */ /* 0x000fe20000010000 */
[-C--:B------:R-:W-:Y:S01]  /*0ac0*/  FFMA.FTZ R48, R147, R145.reuse, R48 ;  /* 0x0000009193307223 */ /* 0x080fe20000010030 */
[----:B------:R-:W-:Y:S01]  /*0ad0*/  FMUL.FTZ R145, R40, R145 ;  /* 0x0000009128917220 */ /* 0x000fe20000410000 */
[----:B------:R-:W-:Y:S01]  /*0ae0*/  FADD.FTZ R110, R109, R146 ;  /* 0x000000926d6e7221 */ /* 0x000fe20000010000 */
[----:B------:R-:W-:Y:S01]  /*0af0*/  FFMA.FTZ R112, R148, R146, R111 ;  /* 0x0000009294707223 */ /* 0x000fe2000001006f */
[----:B------:R-:W-:-:S02]  /*0b00*/  HADD2.F32 R141, -RZ, R115.H0_H0 ;  /* 0x20000073ff8d7230 */ /* 0x000fc40000004100 */
[----:B------:R-:W-:Y:S01]  /*0b10*/  FMUL.FTZ R143, R113, UR11 ;  /* 0x0000000b718f7c20 */ /* 0x000fe20008410000 */
        /* <DEDUP_REMOVED lines=20> */
.L_x_1702:
[----:B----4-:R-:W-:Y:S05]  /*0c60*/  BSYNC.RECONVERGENT B0 ;  /* 0x0000000000007941 */ /* 0x010fea0003800200 */
.L_x_1701:
        /* <DEDUP_REMOVED lines=13> */
[----:B------:R-:W-:Y:S01]  /*0d40*/  IADD3 R156, PT, PT, R156, 0x80, RZ ;  /* 0x000000809c9c7810 */ /* 0x000fe20007ffe0ff */
[--C-:B--2---:R-:W-:Y:S02]  /*0d50*/  HADD2.F32 R115, -RZ, R9.reuse.H0_H0 ;  /* 0x20000009ff737230 */ /* 0x104fe40000004100 */
[--C-:B------:R-:W-:Y:S02]  /*0d60*/  HADD2.F32 R5, -RZ, R8.reuse.H0_H0 ;  /* 0x20000008ff057230 */ /* 0x100fe40000004100 */
[----:B------:R-:W-:Y:S02]  /*0d70*/  HADD2.F32 R117, -RZ, R9.H1_H1 ;  /* 0x30000009ff757230 */ /* 0x000fe40000004100 */
[C---:B0-----:R-:W-:Y:S01]  /*0d80*/  FADD.FTZ R7, -R138.reuse, R115 ;  /* 0x000000738a077221 */ /* 0x041fe20000010100 */
[----:B------:R-:W-:Y:S02]  /*0d90*/  HADD2.F32 R113, -RZ, R8.H1_H1 ;  /* 0x30000008ff717230 */ /* 0x000fe40000004100 */
[----:B------:R-:W-:Y:S01]  /*0da0*/  FADD.FTZ R5, -R138, R5 ;  /* 0x000000058a057221 */ /* 0x000fe20000010100 */
[----:B------:R-:W-:-:S02]  /*0db0*/  HADD2.F32 R135, -RZ, R10.H0_H0 ;  /* 0x2000000aff877230 */ /* 0x000fc40000004100 */
[C---:B------:R-:W-:Y:S01]  /*0dc0*/  FADD.FTZ R8, -R138.reuse, R117 ;  /* 0x000000758a087221 */ /* 0x040fe20000010100 */
[----:B---3--:R-:W-:Y:S02]  /*0dd0*/  HADD2.F32 R9, -RZ, R12.H0_H0 ;  /* 0x2000000cff097230 */ /* 0x008fe40000004100 */
[----:B------:R-:W-:Y:S01]  /*0de0*/  FADD.FTZ R6, -R138, R113 ;  /* 0x000000718a067221 */ /* 0x000fe20000010100 */
[--C-:B------:R-:W-:Y:S02]  /*0df0*/  HADD2.F32 R159, -RZ, R11.reuse.H0_H0 ;  /* 0x2000000bff9f7230 */ /* 0x100fe40000004100 */
[----:B------:R-:W-:Y:S01]  /*0e00*/  FMUL.FTZ R7, R7, UR11 ;  /* 0x0000000b07077c20 */ /* 0x000fe20008410000 */
[----:B------:R-:W-:Y:S02]  /*0e10*/  HADD2.F32 R161, -RZ, R11.H1_H1 ;  /* 0x3000000bffa17230 */ /* 0x000fe40000004100 */
[----:B------:R-:W-:Y:S01]  /*0e20*/  FMUL.FTZ R8, R8, UR11 ;  /* 0x0000000b08087c20 */ /* 0x000fe20008410000 */
[----:B------:R-:W-:-:S02]  /*0e30*/  HADD2.F32 R11, -RZ, R13.H0_H0 ;  /* 0x2000000dff0b7230 */ /* 0x000fc40000004100 */
[----:B------:R-:W-:Y:S01]  /*0e40*/  FMUL.FTZ R6, R6, UR11 ;  /* 0x0000000b06067c20 */ /* 0x000fe20008410000 */
[----:B------:R-:W-:Y:S02]  /*0e50*/  HADD2.F32 R112, -RZ, R13.H1_H1 ;  /* 0x3000000dff707230 */ /* 0x000fe40000004100 */
[----:B------:R-:W-:Y:S01]  /*0e60*/  FADD.FTZ R13, -R138, R135 ;  /* 0x000000878a0d7221 */ /* 0x000fe20000010100 */
[----:B------:R-:W-:Y:S02]  /*0e70*/  HADD2.F32 R12, -RZ, R12.H1_H1 ;  /* 0x3000000cff0c7230 */ /* 0x000fe40000004100 */
[----:B------:R-:W-:Y:S01]  /*0e80*/  FMUL.FTZ R135, R5, UR11 ;  /* 0x0000000b05877c20 */ /* 0x000fe20008410000 */
[----:B-----5:R-:W-:Y:S01]  /*0e90*/  FMUL.FTZ R5, R20, R9 ;  /* 0x0000000914057220 */ /* 0x020fe20000410000 */
[----:B------:R-:W-:Y:S02]  /*0ea0*/  HADD2.F32 R157, -RZ, R10.H1_H1 ;  /* 0x3000000aff9d7230 */ /* 0x000fe40000004100 */
[----:B------:R-:W-:Y:S01]  /*0eb0*/  FADD.FTZ R74, R74, R11 ;  /* 0x0000000b4a4a7221 */ /* 0x000fe20000010000 */
[----:B------:R-:W-:-:S02]  /*0ec0*/  HADD2.F32 R111, -RZ, R14.H0_H0 ;  /* 0x2000000eff6f7230 */ /* 0x000fc40000004100 */
[-C--:B------:R-:W-:Y:S01]  /*0ed0*/  FFMA.FTZ R54, R7, R11.reuse, R54 ;  /* 0x0000000b07367223 */ /* 0x080fe20000010036 */
[----:B------:R-:W-:Y:S01]  /*0ee0*/  FMUL.FTZ R10, R22, R11 ;  /* 0x0000000b160a7220 */ /* 0x000fe20000410000 */
[----:B------:R-:W-:Y:S01]  /*0ef0*/  FADD.FTZ R72, R72, R9 ;  /* 0x0000000948487221 */ /* 0x000fe20000010000 */
[----:B------:R-:W-:Y:S01]  /*0f00*/  FFMA.FTZ R52, R135, R9, R52 ;  /* 0x0000000987347223 */ /* 0x000fe20000010034 */
[----:B------:R-:W-:Y:S01]  /*0f10*/  FADD.FTZ R75, R75, R112 ;  /* 0x000000704b4b7221 */ /* 0x000fe20000010000 */
[-C--:B------:R-:W-:Y:S01]  /*0f20*/  FFMA.FTZ R55, R8, R112.reuse, R55 ;  /* 0x0000007008377223 */ /* 0x080fe20000010037 */
[----:B------:R-:W-:Y:S01]  /*0f30*/  FMUL.FTZ R11, R23, R112 ;  /* 0x00000070170b7220 */ /* 0x000fe20000410000 */
[----:B------:R-:W-:Y:S01]  /*0f40*/  FMUL.FTZ R13, R13, UR11 ;  /* 0x0000000b0d0d7c20 */ /* 0x000fe20008410000 */
[--C-:B------:R-:W-:Y:S02]  /*0f50*/  HADD2.F32 R109, -RZ, R15.reuse.H0_H0 ;  /* 0x2000000fff6d7230 */ /* 0x100fe40000004100 */
[----:B------:R-:W-:Y:S01]  /*0f60*/  FMUL.FTZ R9, R21, R12 ;  /* 0x0000000c15097220 */ /* 0x000fe20000410000 */
[----:B------:R-:W-:-:S02]  /*0f70*/  HADD2.F32 R108, -RZ, R15.H1_H1 ;  /* 0x3000000fff6c7230 */ /* 0x000fc40000004100 */
[----:B------:R-:W-:Y:S01]  /*0f80*/  FADD.FTZ R112, R139, R5 ;  /* 0x000000058b707221 */ /* 0x000fe20000010000 */
[----:B------:R-:W-:Y:S01]  /*0f90*/  FFMA.FTZ R15, R135, R5, R154 ;  /* 0x00000005870f7223 */ /* 0x000fe2000001009a */
[----:B------:R-:W-:Y:S01]  /*0fa0*/  FADD.FTZ R73, R73, R12 ;  /* 0x0000000c49497221 */ /* 0x000fe20000010000 */
[----:B------:R-:W-:Y:S01]  /*0fb0*/  FFMA.FTZ R53, R6, R12, R53 ;  /* 0x0000000c06357223 */ /* 0x000fe20000010035 */
[----:B------:R-:W-:Y:S02]  /*0fc0*/  HADD2.F32 R110, -RZ, R14.H1_H1 ;  /* 0x3000000eff6e7230 */ /* 0x000fe40000004100 */
[----:B------:R-:W-:Y:S01]  /*0fd0*/  FADD.FTZ R76, R76, R111 ;  /* 0x0000006f4c4c7221 */ /* 0x000fe20000010000 */
[-C--:B------:R-:W-:Y:S01]  /*0fe0*/  FFMA.FTZ R56, R13, R111.reuse, R56 ;  /* 0x0000006f0d387223 */ /* 0x080fe20000010038 */
[----:B------:R-:W-:Y:S01]  /*0ff0*/  FMUL.FTZ R12, R24, R111 ;  /* 0x0000006f180c7220 */ /* 0x000fe20000410000 */
[----:B------:R-:W-:Y:S01]  /*1000*/  FADD.FTZ R14, -R138, R157 ;  /* 0x0000009d8a0e7221 */ /* 0x000fe20000010100 */
[----:B------:R-:W-:Y:S01]  /*1010*/  FADD.FTZ R111, R112, R9 ;  /* 0x00000009706f7221 */ /* 0x000fe20000010000 */
[----:B------:R-:W-:Y:S01]  /*1020*/  FFMA.FTZ R112, R6, R9, R15 ;  /* 0x0000000906707223 */ /* 0x000fe2000001000f */
[----:B------:R-:W-:Y:S01]  /*1030*/  FADD.FTZ R117, -R138, R159 ;  /* 0x0000009f8a757221 */ /* 0x000fe20000010100 */
[----:B------:R-:W-:Y:S01]  /*1040*/  FMUL.FTZ R14, R14, UR11 ;  /* 0x0000000b0e0e7c20 */ /* 0x000fe20008410000 */
[----:B------:R-:W-:Y:S01]  /*1050*/  FADD.FTZ R114, R111, R10 ;  /* 0x0000000a6f727221 */ /* 0x000fe20000010000 */
[----:B------:R-:W-:Y:S01]  /*1060*/  FFMA.FTZ R111, R7, R10, R112 ;  /* 0x0000000a076f7223 */ /* 0x000fe20000010070 */
[----:B------:R-:W-:Y:S01]  /*1070*/  FADD.FTZ R77, R77, R110 ;  /* 0x0000006e4d4d7221 */ /* 0x000fe20000010000 */
[-C--:B------:R-:W-:Y:S01]  /*1080*/  FFMA.FTZ R57, R14, R110.reuse, R57 ;  /* 0x0000006e0e397223 */ /* 0x080fe20000010039 */
[----:B------:R-:W-:Y:S01]  /*1090*/  FMUL.FTZ R15, R25, R110 ;  /* 0x0000006e190f7220 */ /* 0x000fe20000410000 */
[----:B------:R-:W-:Y:S01]  /*10a0*/  FADD.FTZ R113, R114, R11 ;  /* 0x0000000b72717221 */ /* 0x000fe20000010000 */
[----:B------:R-:W-:Y:S01]  /*10b0*/  FFMA.FTZ R110, R8, R11, R111 ;  /* 0x0000000b086e7223 */ /* 0x000fe2000001006f */
[----:B------:R-:W-:Y:S01]  /*10c0*/  FMUL.FTZ R117, R117, UR11 ;  /* 0x0000000b75757c20 */ /* 0x000fe20008410000 */
[----:B------:R-:W-:Y:S01]  /*10d0*/  FADD.FTZ R78, R78, R109 ;  /* 0x0000006d4e4e7221 */ /* 0x000fe20000010000 */
[----:B------:R-:W-:Y:S01]  /*10e0*/  FADD.FTZ R112, R113, R12 ;  /* 0x0000000c71707221 */ /* 0x000fe20000010000 */
[----:B------:R-:W-:Y:S01]  /*10f0*/  FFMA.FTZ R111, R13, R12, R110 ;  /* 0x0000000c0d6f7223 */ /* 0x000fe2000001006e */
[-C--:B------:R-:W-:Y:S01]  /*1100*/  FFMA.FTZ R58, R117, R109.reuse, R58 ;  /* 0x0000006d753a7223 */ /* 0x080fe2000001003a */
[----:B------:R-:W-:Y:S01]  /*1110*/  FMUL.FTZ R116, R26, R109 ;  /* 0x0000006d1a747220 */ /* 0x000fe20000410000 */
[----:B------:R-:W-:Y:S01]  /*1120*/  FADD.FTZ R120, -R138, R161 ;  /* 0x000000a18a787221 */ /* 0x000fe20000010100 */
[----:B------:R-:W-:Y:S01]  /*1130*/  FADD.FTZ R109, R112, R15 ;  /* 0x0000000f706d7221 */ /* 0x000fe20000010000 */
[----:B------:R-:W-:Y:S01]  /*1140*/  FFMA.FTZ R110, R14, R15, R111 ;  /* 0x0000000f0e6e7223 */ /* 0x000fe2000001006f */
[----:B------:R-:W-:Y:S01]  /*1150*/  FMUL.FTZ R118, R27, R108 ;  /* 0x0000006c1b767220 */ /* 0x000fe20000410000 */
[----:B------:R-:W-:Y:S01]  /*1160*/  FMUL.FTZ R120, R120, UR11 ;  /* 0x0000000b78787c20 */ /* 0x000fe20008410000 */
[----:B------:R-:W-:Y:S01]  /*1170*/  FADD.FTZ R109, R109, R116 ;  /* 0x000000746d6d7221 */ /* 0x000fe20000010000 */
[----:B------:R-:W-:Y:S01]  /*1180*/  FFMA.FTZ R111, R117, R116, R110 ;  /* 0x00000074756f7223 */ /* 0x000fe2000001006e */
[----:B------:R-:W-:Y:S01]  /*1190*/  FADD.FTZ R79, R79, R108 ;  /* 0x0000006c4f4f7221 */ /* 0x000fe20000010000 */
[C---:B------:R-:W-:Y:S01]  /*11a0*/  FFMA.FTZ R59, R120.reuse, R108, R59 ;  /* 0x0000006c783b7223 */ /* 0x040fe2000001003b */
[----:B------:R-:W-:Y:S01]  /*11b0*/  FADD.FTZ R139, R109, R118 ;  /* 0x000000766d8b7221 */ /* 0x000fe20000010000 */
[----:B------:R-:W-:-:S07]  /*11c0*/  FFMA.FTZ R154, R120, R118, R111 ;  /* 0x00000076789a7223 */ /* 0x000fce000001006f */
.L_x_1704:
[----:B------:R-:W-:Y:S05]  /*11d0*/  BSYNC.RECONVERGENT B0 ;  /* 0x0000000000007941 */ /* 0x000fea0003800200 */
.L_x_1703:
        /* <DEDUP_REMOVED lines=13> */
[----:B--2---:R-:W-:Y:S02]  /*12b0*/  HADD2.F32 R121, -RZ, R108.H1_H1 ;  /* 0x3000006cff797230 */ /* 0x004fe40000004100 */
[----:B------:R-:W-:Y:S02]  /*12c0*/  HADD2.F32 R133, -RZ, R111.H0_H0 ;  /* 0x2000006fff857230 */ /* 0x000fe40000004100 */
[----:B------:R-:W-:Y:S02]  /*12d0*/  HADD2.F32 R125, -RZ, R109.H0_H0 ;  /* 0x2000006dff7d7230 */ /* 0x000fe40000004100 */
[----:B------:R-:W-:Y:S01]  /*12e0*/  FADD.FTZ R121, -R138, R121 ;  /* 0x000000798a797221 */ /* 0x000fe20000010100 */
[----:B------:R-:W-:Y:S02]  /*12f0*/  HADD2.F32 R111, -RZ, R111.H1_H1 ;  /* 0x3000006fff6f7230 */ /* 0x000fe40000004100 */
[----:B------:R-:W-:-:S02]  /*1300*/  HADD2.F32 R109, -RZ, R109.H1_H1 ;  /* 0x3000006dff6d7230 */ /* 0x000fc40000004100 */
[C---:B------:R-:W-:Y:S01]  /*1310*/  FADD.FTZ R125, -R138.reuse, R125 ;  /* 0x0000007d8a7d7221 */ /* 0x040fe20000010100 */
[----:B------:R-:W-:Y:S02]  /*1320*/  HADD2.F32 R119, -RZ, R108.H0_H0 ;  /* 0x2000006cff777230 */ /* 0x000fe40000004100 */
[C---:B------:R-:W-:Y:S01]  /*1330*/  FADD.FTZ R136, -R138.reuse, R111 ;  /* 0x0000006f8a887221 */ /* 0x040fe20000010100 */
[----:B------:R-:W-:Y:S02]  /*1340*/  HADD2.F32 R127, -RZ, R110.H0_H0 ;  /* 0x2000006eff7f7230 */ /* 0x000fe40000004100 */
[C---:B------:R-:W-:Y:S01]  /*1350*/  FADD.FTZ R126, -R138.reuse, R109 ;  /* 0x0000006d8a7e7221 */ /* 0x040fe20000010100 */
[----:B---3--:R-:W-:Y:S02]  /*1360*/  HADD2.F32 R111, -RZ, R112.H0_H0 ;  /* 0x20000070ff6f7230 */ /* 0x008fe40000004100 */
[----:B------:R-:W-:Y:S01]  /*1370*/  FADD.FTZ R119, -R138, R119 ;  /* 0x000000778a777221 */ /* 0x000fe20000010100 */
[----:B------:R-:W-:-:S02]  /*1380*/  HADD2.F32 R131, -RZ, R110.H1_H1 ;  /* 0x3000006eff837230 */ /* 0x000fc40000004100 */
[----:B------:R-:W-:Y:S01]  /*1390*/  FADD.FTZ R129, -R138, R127 ;  /* 0x0000007f8a817221 */ /* 0x000fe20000010100 */
[--C-:B------:R-:W-:Y:S02]  /*13a0*/  HADD2.F32 R127, -RZ, R113.reuse.H0_H0 ;  /* 0x20000071ff7f7230 */ /* 0x100fe40000004100 */
[----:B0-----:R-:W-:Y:S01]  /*13b0*/  FMUL.FTZ R122, R121, UR11 ;  /* 0x0000000b797a7c20 */ /* 0x001fe20008410000 */
[----:B------:R-:W-:Y:S02]  /*13c0*/  HADD2.F32 R110, -RZ, R113.H1_H1 ;  /* 0x30000071ff6e7230 */ /* 0x000fe40000004100 */
[----:B------:R-:W-:Y:S01]  /*13d0*/  FMUL.FTZ R121, R125, UR11 ;  /* 0x0000000b7d797c20 */ /* 0x000fe20008410000 */
[----:B------:R-:W-:Y:S02]  /*13e0*/  HADD2.F32 R112, -RZ, R112.H1_H1 ;  /* 0x30000070ff707230 */ /* 0x000fe40000004100 */
[----:B------:R-:W-:Y:S01]  /*13f0*/  FMUL.FTZ R126, R126, UR11 ;  /* 0x0000000b7e7e7c20 */ /* 0x000fe20008410000 */
[----:B------:R-:W-:Y:S01]  /*1400*/  FMUL.FTZ R119, R119, UR11 ;  /* 0x0000000b77777c20 */ /* 0x000fe20008410000 */
[----:B-----5:R-:W-:Y:S01]  /*1410*/  FMUL.FTZ R124, R28, R111 ;  /* 0x0000006f1c7c7220 */ /* 0x020fe20000410000 */
[----:B------:R-:W-:-:S02]  /*1420*/  HADD2.F32 R113, -RZ, R114.H0_H0 ;  /* 0x20000072ff717230 */ /* 0x000fc40000004100 */
[----:B------:R-:W-:Y:S01]  /*1430*/  FADD.FTZ R62, R62, R127 ;  /* 0x0000007f3e3e7221 */ /* 0x000fe20000010000 */
[-C--:B------:R-:W-:Y:S01]  /*1440*/  FFMA.FTZ R102, R121, R127.reuse, R102 ;  /* 0x0000007f79667223 */ /* 0x080fe20000010066 */
[----:B------:R-:W-:Y:S01]  /*1450*/  FMUL.FTZ R128, R30, R127 ;  /* 0x0000007f1e807220 */ /* 0x000fe20000410000 */
[----:B------:R-:W-:Y:S01]  /*1460*/  FADD.FTZ R63, R63, R110 ;  /* 0x0000006e3f3f7221 */ /* 0x000fe20000010000 */
[-C--:B------:R-:W-:Y:S01]  /*1470*/  FFMA.FTZ R103, R126, R110.reuse, R103 ;  /* 0x0000006e7e677223 */ /* 0x080fe20000010067 */
[----:B------:R-:W-:Y:S01]  /*1480*/  FMUL.FTZ R125, R31, R110 ;  /* 0x0000006e1f7d7220 */ /* 0x000fe20000410000 */
[----:B------:R-:W-:Y:S01]  /*1490*/  FMUL.FTZ R127, R129, UR11 ;  /* 0x0000000b817f7c20 */ /* 0x000fe20008410000 */
[----:B------:R-:W-:Y:S01]  /*14a0*/  FADD.FTZ R60, R60, R111 ;  /* 0x0000006f3c3c7221 */ /* 0x000fe20000010000 */
[----:B------:R-:W-:Y:S01]  /*14b0*/  FFMA.FTZ R100, R119, R111, R100 ;  /* 0x0000006f77647223 */ /* 0x000fe20000010064 */
[----:B------:R-:W-:Y:S01]  /*14c0*/  FMUL.FTZ R123, R29, R112 ;  /* 0x000000701d7b7220 */ /* 0x000fe20000410000 */
[----:B------:R-:W-:Y:S01]  /*14d0*/  FADD.FTZ R110, R139, R124 ;  /* 0x0000007c8b6e7221 */ /* 0x000fe20000010000 */
[----:B------:R-:W-:Y:S01]  /*14e0*/  FFMA.FTZ R111, R119, R124, R154 ;  /* 0x0000007c776f7223 */ /* 0x000fe2000001009a */
[----:B------:R-:W-:Y:S01]  /*14f0*/  FADD.FTZ R104, R104, R113 ;  /* 0x0000007168687221 */ /* 0x000fe20000010000 */
[-C--:B------:R-:W-:Y:S01]  /*1500*/  FFMA.FTZ R80, R127, R113.reuse, R80 ;  /* 0x000000717f507223 */ /* 0x080fe20000010050 */
[----:B------:R-:W-:Y:S01]  /*1510*/  FMUL.FTZ R130, R32, R113 ;  /* 0x0000007120827220 */ /* 0x000fe20000410000 */
[----:B------:R-:W-:Y:S01]  /*1520*/  FADD.FTZ R113, R110, R123 ;  /* 0x0000007b6e717221 */ /* 0x000fe20000010000 */
[C---:B------:R-:W-:Y:S01]  /*1530*/  FFMA.FTZ R110, R122.reuse, R123, R111 ;  /* 0x0000007b7a6e7223 */ /* 0x040fe2000001006f */
[----:B------:R-:W-:Y:S01]  /*1540*/  FADD.FTZ R61, R61, R112 ;  /* 0x000000703d3d7221 */ /* 0x000fe20000010000 */
[----:B------:R-:W-:Y:S01]  /*1550*/  FFMA.FTZ R101, R122, R112, R101 ;  /* 0x000000707a657223 */ /* 0x000fe20000010065 */
[----:B------:R-:W-:Y:S01]  /*1560*/  FADD.FTZ R112, R113, R128 ;  /* 0x0000008071707221 */ /* 0x000fe20000010000 */
[----:B------:R-:W-:Y:S01]  /*1570*/  FFMA.FTZ R111, R121, R128, R110 ;  /* 0x00000080796f7223 */ /* 0x000fe2000001006e */
[C---:B------:R-:W-:Y:S01]  /*1580*/  FADD.FTZ R132, -R138.reuse, R131 ;  /* 0x000000838a847221 */ /* 0x040fe20000010100 */
[----:B------:R-:W-:Y:S01]  /*1590*/  FADD.FTZ R131, -R138, R133 ;  /* 0x000000858a837221 */ /* 0x000fe20000010100 */
[----:B------:R-:W-:-:S02]  /*15a0*/  HADD2.F32 R114, -RZ, R114.H1_H1 ;  /* 0x30000072ff727230 */ /* 0x000fc40000004100 */
[----:B------:R-:W-:Y:S01]  /*15b0*/  FADD.FTZ R113, R112, R125 ;  /* 0x0000007d70717221 */ /* 0x000fe20000010000 */
[----:B------:R-:W-:Y:S01]  /*15c0*/  FFMA.FTZ R110, R126, R125, R111 ;  /* 0x0000007d7e6e7223 */ /* 0x000fe2000001006f */
[--C-:B------:R-:W-:Y:S02]  /*15d0*/  HADD2.F32 R109, -RZ, R115.reuse.H0_H0 ;  /* 0x20000073ff6d7230 */ /* 0x100fe40000004100 */
        /* <DEDUP_REMOVED lines=21> */
.L_x_1706:
[----:B------:R-:W-:Y:S05]  /*1730*/  BSYNC.RECONVERGENT B0 ;  /* 0x0000000000007941 */ /* 0x000fea0003800200 */
.L_x_1705:
        /* <DEDUP_REMOVED lines=77> */
[--C-:B------:R-:W-:Y:S01]  /*1c10*/  FFMA.FTZ R112, R147, UR20, R154.reuse ;  /* 0x0000001493707c23 */ /* 0x100fe2000801009a */
[--C-:B------:R-:W-:Y:S01]  /*1c20*/  FFMA.FTZ R114, R143, UR20, R154.reuse ;  /* 0x000000148f727c23 */ /* 0x100fe2000801009a */
[----:B------:R-:W-:Y:S01]  /*1c30*/  FMUL.FTZ R108, R108, UR11 ;  /* 0x0000000b6c6c7c20 */ /* 0x000fe20008410000 */
[----:B------:R-:W-:Y:S01]  /*1c40*/  FMUL.FTZ R109, R109, UR11 ;  /* 0x0000000b6d6d7c20 */ /* 0x000fe20008410000 */
[----:B------:R-:W-:Y:S01]  /*1c50*/  FFMA.FTZ R138, R140, UR20, R154 ;  /* 0x000000148c8a7c23 */ /* 0x000fe2000801009a */
[----:B------:R-:W-:Y:S01]  /*1c60*/  FADD.FTZ R110, R149, -R110 ;  /* 0x8000006e956e7221 */ /* 0x000fe20000010000 */
[----:B------:R-:W-:Y:S01]  /*1c70*/  FADD.FTZ R111, R146, -R111 ;  /* 0x8000006f926f7221 */ /* 0x000fe20000010000 */
[----:B------:R-:W-:Y:S01]  /*1c80*/  FADD.FTZ R112, R145, -R112 ;  /* 0x8000007091707221 */ /* 0x000fe20000010000 */
[----:B------:R-:W-:Y:S01]  /*1c90*/  F2FP.F16.F32.PACK_AB R108, R109, R108 ;  /* 0x0000006c6d6c723e */ /* 0x000fe200000000ff */
[----:B------:R-:W-:Y:S01]  /*1ca0*/  FFMA.FTZ R109, R144, UR20, R154 ;  /* 0x00000014906d7c23 */ /* 0x000fe2000801009a */
[----:B------:R-:W-:Y:S01]  /*1cb0*/  FADD.FTZ R114, R141, -R114 ;  /* 0x800000728d727221 */ /* 0x000fe20000010000 */
[----:B------:R-:W-:Y:S01]  /*1cc0*/  FADD.FTZ R138, R137, -R138 ;  /* 0x8000008a898a7221 */ /* 0x000fe20000010000 */
[----:B------:R-:W-:Y:S01]  /*1cd0*/  FMUL.FTZ R112, R112, UR11 ;  /* 0x0000000b70707c20 */ /* 0x000fe20008410000 */
[----:B------:R-:W-:Y:S01]  /*1ce0*/  FADD.FTZ R113, R142, -R109 ;  /* 0x8000006d8e717221 */ /* 0x000fe20000010000 */
[----:B------:R-:W-:Y:S01]  /*1cf0*/  FMUL.FTZ R109, R110, UR11 ;  /* 0x0000000b6e6d7c20 */ /* 0x000fe20008410000 */
[----:B------:R-:W-:Y:S01]  /*1d00*/  FMUL.FTZ R110, R111, UR11 ;  /* 0x0000000b6f6e7c20 */ /* 0x000fe20008410000 */
[----:B------:R-:W-:Y:S01]  /*1d10*/  FMUL.FTZ R111, R114, UR11 ;  /* 0x0000000b726f7c20 */ /* 0x000fe20008410000 */
[----:B------:R-:W-:Y:S01]  /*1d20*/  FMUL.FTZ R113, R113, UR11 ;  /* 0x0000000b71717c20 */ /* 0x000fe20008410000 */
[----:B------:R-:W-:-:S02]  /*1d30*/  FMUL.FTZ R138, R138, UR11 ;  /* 0x0000000b8a8a7c20 */ /* 0x000fc40008410000 */
[----:B------:R-:W-:Y:S02]  /*1d40*/  F2FP.F16.F32.PACK_AB R109, R110, R109 ;  /* 0x0000006d6e6d723e */ /* 0x000fe400000000ff */
[----:B------:R-:W-:Y:S02]  /*1d50*/  F2FP.F16.F32.PACK_AB R110, R113, R112 ;  /* 0x00000070716e723e */ /* 0x000fe400000000ff */
[----:B------:R-:W-:Y:S01]  /*1d60*/  F2FP.F16.F32.PACK_AB R111, R138, R111 ;  /* 0x0000006f8a6f723e */ /* 0x000fe200000000ff */
[----:B------:R-:W-:Y:S06]  /*1d70*/  BRA `(.L_x_1712) ;  /* 0x0000001000787947 */ /* 0x000fec0003800000 */
.L_x_1711:
        /* <DEDUP_REMOVED lines=33> */
.L_x_1710:
        /* <DEDUP_REMOVED lines=38> */
.L_x_1713:
        /* <DEDUP_REMOVED lines=37> */
.L_x_1709:
        /* <DEDUP_REMOVED lines=11> */
[--C-:B------:R-:W-:Y:S02]  /*24f0*/  HADD2.F32 R111, -RZ, R91.reuse.H0_H0 ;  /* 0x2000005bff6f7230 */ /* 0x100fe40000004100 */
[--C-:B------:R-:W-:Y:S01]  /*2500*/  FFMA.FTZ R112, R140, UR20, R154.reuse ;  /* 0x000000148c707c23 */ /* 0x100fe2000801009a */
[----:B------:R-:W-:Y:S01]  /*2510*/  FFMA.FTZ R109, R144, UR20, R154 ;  /* 0x00000014906d7c23 */ /* 0x000fe2000801009a */
[----:B------:R-:W-:Y:S01]  /*2520*/  FADD.FTZ R110, R141, -R108 ;  /* 0x8000006c8d6e7221 */ /* 0x000fe20000010000 */
[----:B------:R-:W-:Y:S02]  /*2530*/  HADD2.F32 R108, -RZ, R91.H1_H1 ;  /* 0x3000005bff6c7230 */ /* 0x000fe40000004100 */
[----:B------:R-:W-:Y:S01]  /*2540*/  FADD.FTZ R113, R137, -R112 ;  /* 0x8000007089717221 */ /* 0x000fe20000010000 */
[----:B------:R-:W-:Y:S01]  /*2550*/  FADD.FTZ R112, R142, -R109 ;  /* 0x8000006d8e707221 */ /* 0x000fe20000010000 */
[----:B------:R-:W-:Y:S01]  /*2560*/  FFMA.FTZ R111, R110, UR11, R111 ;  /* 0x0000000b6e6f7c23 */ /* 0x000fe2000801006f */
[----:B------:R-:W-:Y:S01]  /*2570*/  FFMA.FTZ R110, R147, UR20, R154 ;  /* 0x00000014936e7c23 */ /* 0x000fe2000801009a */
[----:B------:R-:W-:Y:S01]  /*2580*/  FFMA.FTZ R108, R113, UR11, R108 ;  /* 0x0000000b716c7c23 */ /* 0x000fe2000801006c */
[----:B------:R-:W-:-:S02]  /*2590*/  HADD2.F32 R109, -RZ, R90.H1_H1 ;  /* 0x3000005aff6d7230 */ /* 0x000fc40000004100 */
[----:B------:R-:W-:Y:S01]  /*25a0*/  FADD.FTZ R113, R145, -R110 ;  /* 0x8000006e91717221 */ /* 0x000fe20000010000 */
[----:B------:R-:W-:Y:S01]  /*25b0*/  HADD2.F32 R110, -RZ, R90.H0_H0 ;  /* 0x2000005aff6e7230 */ /* 0x000fe20000004100 */
[----:B------:R-:W-:Y:S01]  /*25c0*/  F2FP.F16.F32.PACK_AB R111, R108, R111 ;  /* 0x0000006f6c6f723e */ /* 0x000fe200000000ff */
[----:B------:R-:W-:Y:S01]  /*25d0*/  FFMA.FTZ R109, R112, UR11, R109 ;  /* 0x0000000b706d7c23 */ /* 0x000fe2000801006d */
[----:B------:R-:W-:Y:S02]  /*25e0*/  FFMA.FTZ R112, R151, UR20, R154 ;  /* 0x0000001497707c23 */ /* 0x000fe4000801009a */
[----:B------:R-:W-:Y:S01]  /*25f0*/  FFMA.FTZ R110, R113, UR11, R110 ;  /* 0x0000000b716e7c23 */ /* 0x000fe2000801006e */
[----:B------:R-:W-:Y:S01]  /*2600*/  FFMA.FTZ R113, R148, UR20, R154 ;  /* 0x0000001494717c23 */ /* 0x000fe2000801009a */
[----:B------:R-:W-:Y:S01]  /*2610*/  FADD.FTZ R115, R149, -R112 ;  /* 0x8000007095737221 */ /* 0x000fe20000010000 */
[--C-:B------:R-:W-:Y:S02]  /*2620*/  HADD2.F32 R112, -RZ, R89.reuse.H0_H0 ;  /* 0x20000059ff707230 */ /* 0x100fe40000004100 */
[----:B------:R-:W-:Y:S01]  /*2630*/  FADD.FTZ R138, R146, -R113 ;  /* 0x80000071928a7221 */ /* 0x000fe20000010000 */
[----:B------:R-:W-:Y:S01]  /*2640*/  HADD2.F32 R113, -RZ, R89.H1_H1 ;  /* 0x30000059ff717230 */ /* 0x000fe20000004100 */
[----:B------:R-:W-:Y:S01]  /*2650*/  F2FP.F16.F32.PACK_AB R110, R109, R110 ;  /* 0x0000006e6d6e723e */ /* 0x000fe200000000ff */
[----:B------:R-:W-:Y:S01]  /*2660*/  FFMA.FTZ R114, R115, UR11, R112 ;  /* 0x0000000b73727c23 */ /* 0x000fe20008010070 */
[----:B------:R-:W-:-:S02]  /*2670*/  FFMA.FTZ R112, R155, UR20, R154 ;  /* 0x000000149b707c23 */ /* 0x000fc4000801009a */
[----:B------:R-:W-:Y:S01]  /*2680*/  FFMA.FTZ R115, R138, UR11, R113 ;  /* 0x0000000b8a737c23 */ /* 0x000fe20008010071 */
[----:B------:R-:W-:Y:S01]  /*2690*/  FFMA.FTZ R113, R152, UR20, R154 ;  /* 0x0000001498717c23 */ /* 0x000fe2000801009a */
[----:B------:R-:W-:Y:S01]  /*26a0*/  FADD.FTZ R139, R153, -R112 ;  /* 0x80000070998b7221 */ /* 0x000fe20000010000 */
[--C-:B------:R-:W-:Y:S02]  /*26b0*/  HADD2.F32 R112, -RZ, R88.reuse.H0_H0 ;  /* 0x20000058ff707230 */ /* 0x100fe40000004100 */
[----:B------:R-:W-:Y:S01]  /*26c0*/  FADD.FTZ R138, R150, -R113 ;  /* 0x80000071968a7221 */ /* 0x000fe20000010000 */
[----:B------:R-:W-:Y:S01]  /*26d0*/  HADD2.F32 R113, -RZ, R88.H1_H1 ;  /* 0x30000058ff717230 */ /* 0x000fe20000004100 */
[----:B------:R-:W-:Y:S01]  /*26e0*/  F2FP.F16.F32.PACK_AB R109, R115, R114 ;  /* 0x00000072736d723e */ /* 0x000fe200000000ff */
[----:B------:R-:W-:-:S03]  /*26f0*/  FFMA.FTZ R112, R139, UR11, R112 ;  /* 0x0000000b8b707c23 */ /* 0x000fc60008010070 */
[----:B------:R-:W-:-:S05]  /*2700*/  FFMA.FTZ R113, R138, UR11, R113 ;  /* 0x0000000b8a717c23 */ /* 0x000fca0008010071 */
[----:B------:R-:W-:Y:S01]  /*2710*/  F2FP.F16.F32.PACK_AB R108, R113, R112 ;  /* 0x00000070716c723e */ /* 0x000fe200000000ff */
[----:B------:R-:W-:Y:S06]  /*2720*/  BRA `(.L_x_1712) ;  /* 0x00000008000c7947 */ /* 0x000fec0003800000 */
.L_x_1715:
[--C-:B------:R-:W-:Y:S01]  /*2730*/  FFMA.FTZ R96, R155, UR20, R154.reuse ;  /* 0x000000149b607c23 */ /* 0x100fe2000801009a */
[----:B------:R-:W-:Y:S02]  /*2740*/  HADD2.F32 R97, -RZ, R88.H0_H0 ;  /* 0x20000058ff617230 */ /* 0x000fe40000004100 */
[----:B------:R-:W-:Y:S01]  /*2750*/  FFMA.FTZ R98, R151, UR20, R154 ;  /* 0x0000001497627c23 */ /* 0x000fe2000801009a */
[----:B------:R-:W-:Y:S02]  /*2760*/  HADD2.F32 R109, -RZ, R89.H0_H0 ;  /* 0x20000059ff6d7230 */ /* 0x000fe40000004100 */
[----:B------:R-:W-:Y:S01]  /*2770*/  FADD.FTZ R96, R153, -R96 ;  /* 0x8000006099607221 */ /* 0x000fe20000010000 */
[----:B------:R-:W-:Y:S01]  /*2780*/  FFMA.FTZ R110, R143, UR20, R154 ;  /* 0x000000148f6e7c23 */ /* 0x000fe2000801009a */
[----:B------:R-:W-:Y:S01]  /*2790*/  FADD.FTZ R98, R149, -R98 ;  /* 0x8000006295627221 */ /* 0x000fe20000010000 */
[--C-:B------:R-:W-:Y:S01]  /*27a0*/  FFMA.FTZ R99, R144, UR20, R154.reuse ;  /* 0x0000001490637c23 */ /* 0x100fe2000801009a */
[----:B------:R-:W-:Y:S01]  /*27b0*/  FFMA.FTZ R108, R96, UR11, R97 ;  /* 0x0000000b606c7c23 */ /* 0x000fe20008010061 */
[----:B------:R-:W-:Y:S01]  /*27c0*/  FFMA.FTZ R96, R147, UR20, R154 ;  /* 0x0000001493607c23 */ /* 0x000fe2000801009a */
[----:B------:R-:W-:-:S02]  /*27d0*/  HADD2.F32 R97, -RZ, R90.H0_H0 ;  /* 0x2000005aff617230 */ /* 0x000fc40000004100 */
[----:B------:R-:W-:Y:S01]  /*27e0*/  FADD.FTZ R111, R141, -R110 ;  /* 0x8000006e8d6f7221 */ /* 0x000fe20000010000 */
[----:B------:R-:W-:Y:S01]  /*27f0*/  FFMA.FTZ R109, R98, UR11, R109 ;  /* 0x0000000b626d7c23 */ /* 0x000fe2000801006d */
[----:B------:R-:W-:Y:S01]  /*2800*/  FADD.FTZ R96, R145, -R96 ;  /* 0x8000006091607221 */ /* 0x000fe20000010000 */
[----:B------:R-:W-:Y:S02]  /*2810*/  HADD2.F32 R98, -RZ, R90.H1_H1 ;  /* 0x3000005aff627230 */ /* 0x000fe40000004100 */
[----:B------:R-:W-:Y:S01]  /*2820*/  FADD.FTZ R99, R142, -R99 ;  /* 0x800000638e637221 */ /* 0x000fe20000010000 */
[--C-:B------:R-:W-:Y:S02]  /*2830*/  HADD2.F32 R112, -RZ, R91.reuse.H0_H0 ;  /* 0x2000005bff707230 */ /* 0x100fe40000004100 */
[----:B------:R-:W-:Y:S01]  /*2840*/  FFMA.FTZ R110, R96, UR11, R97 ;  /* 0x0000000b606e7c23 */ /* 0x000fe20008010061 */
[----:B------:R-:W-:Y:S01]  /*2850*/  FFMA.FTZ R96, R140, UR20, R154 ;  /* 0x000000148c607c23 */ /* 0x000fe2000801009a */
[----:B------:R-:W-:-:S02]  /*2860*/  HADD2.F32 R115, -RZ, R91.H1_H1 ;  /* 0x3000005bff737230 */ /* 0x000fc40000004100 */
[----:B------:R-:W-:Y:S01]  /*2870*/  FFMA.FTZ R113, R99, UR11, R98 ;  /* 0x0000000b63717c23 */ /* 0x000fe20008010062 */
[----:B------:R-:W-:Y:S01]  /*2880*/  FFMA.FTZ R97, R152, UR20, R154 ;  /* 0x0000001498617c23 */ /* 0x000fe2000801009a */
[----:B------:R-:W-:Y:S01]  /*2890*/  FADD.FTZ R96, R137, -R96 ;  /* 0x8000006089607221 */ /* 0x000fe20000010000 */
[----:B------:R-:W-:Y:S01]  /*28a0*/  FFMA.FTZ R99, R148, UR20, R154 ;  /* 0x0000001494637c23 */ /* 0x000fe2000801009a */
[----:B------:R-:W-:Y:S01]  /*28b0*/  FFMA.FTZ R111, R111, UR11, R112 ;  /* 0x0000000b6f6f7c23 */ /* 0x000fe20008010070 */
[----:B------:R-:W-:Y:S02]  /*28c0*/  HADD2.F32 R98, -RZ, R89.H1_H1 ;  /* 0x30000059ff627230 */ /* 0x000fe40000004100 */
[----:B------:R-:W-:Y:S01]  /*28d0*/  FFMA.FTZ R112, R96, UR11, R115 ;  /* 0x0000000b60707c23 */ /* 0x000fe20008010073 */
[----:B------:R-:W-:Y:S02]  /*28e0*/  HADD2.F32 R96, -RZ, R88.H1_H1 ;  /* 0x30000058ff607230 */ /* 0x000fe40000004100 */
[----:B------:R-:W-:Y:S01]  /*28f0*/  FADD.FTZ R97, R150, -R97 ;  /* 0x8000006196617221 */ /* 0x000fe20000010000 */
[----:B------:R-:W-:Y:S01]  /*2900*/  FADD.FTZ R99, R146, -R99 ;  /* 0x8000006392637221 */ /* 0x000fe20000010000 */
[----:B------:R-:W-:-:S02]  /*2910*/  F2FP.F16.F32.PACK_AB R110, R113, R110 ;  /* 0x0000006e716e723e */ /* 0x000fc400000000ff */
[----:B------:R-:W-:Y:S01]  /*2920*/  FFMA.FTZ R97, R97, UR11, R96 ;  /* 0x0000000b61617c23 */ /* 0x000fe20008010060 */
[----:B------:R-:W-:Y:S01]  /*2930*/  FFMA.FTZ R98, R99, UR11, R98 ;  /* 0x0000000b63627c23 */ /* 0x000fe20008010062 */
[----:B------:R-:W-:-:S03]  /*2940*/  F2FP.F16.F32.PACK_AB R111, R112, R111 ;  /* 0x0000006f706f723e */ /* 0x000fc600000000ff */
[----:B------:R-:W-:Y:S02]  /*2950*/  F2FP.F16.F32.PACK_AB R108, R97, R108 ;  /* 0x0000006c616c723e */ /* 0x000fe400000000ff */
[----:B------:R-:W-:Y:S02]  /*2960*/  F2FP.F16.F32.PACK_AB R109, R98, R109 ;  /* 0x0000006d626d723e */ /* 0x000fe400000000ff */
[----:B------:R-:W-:Y:S02]  /*2970*/  MOV R99, R111 ;  /* 0x0000006f00637202 */ /* 0x000fe40000000f00 */
[----:B------:R-:W-:Y:S02]  /*2980*/  MOV R98, R110 ;  /* 0x0000006e00627202 */ /* 0x000fe40000000f00 */
[----:B------:R-:W-:Y:S02]  /*2990*/  MOV R97, R109 ;  /* 0x0000006d00617202 */ /* 0x000fe40000000f00 */
[----:B------:R-:W-:Y:S01]  /*29a0*/  MOV R96, R108 ;  /* 0x0000006c00607202 */ /* 0x000fe20000000f00 */
[----:B------:R-:W-:Y:S06]  /*29b0*/  BRA `(.L_x_1712) ;  /* 0x0000000400687947 */ /* 0x000fec0003800000 */
.L_x_1714:
[----:B------:R-:W-:Y:S01]  /*29c0*/  UMOV UR9, UR14 ;  /* 0x0000000e00097c82 */ /* 0x000fe20008000000 */
[----:B------:R-:W-:Y:S01]  /*29d0*/  UMOV UR10, UR15 ;  /* 0x0000000f000a7c82 */ /* 0x000fe20008000000 */
[----:B------:R-:W-:-:S04]  /*29e0*/  UISETP.NE.U32.AND UP0, UPT, UR9, URZ, UPT ;  /* 0x000000ff0900728c */ /* 0x000fc8000bf05070 */
[----:B------:R-:W-:-:S09]  /*29f0*/  UISETP.NE.AND.EX UP0, UPT, UR10, URZ, UPT, UP0 ;  /* 0x000000ff0a00728c */ /* 0x000fd2000bf05300 */
[----:B------:R-:W-:Y:S05]  /*2a00*/  BRA.U UP0, `(.L_x_1716) ;  /* 0x0000000100a47547 */ /* 0x000fea000b800000 */
        /* <DEDUP_REMOVED lines=41> */
.L_x_1716:
[--C-:B------:R-:W-:Y:S01]  /*2ca0*/  FFMA.FTZ R84, R155, UR20, R154.reuse ;  /* 0x000000149b547c23 */ /* 0x100fe2000801009a */
[--C-:B------:R-:W-:Y:S01]  /*2cb0*/  FFMA.FTZ R86, R151, UR20, R154.reuse ;  /* 0x0000001497567c23 */ /* 0x100fe2000801009a */
[--C-:B------:R-:W-:Y:S01]  /*2cc0*/  FFMA.FTZ R98, R143, UR20, R154.reuse ;  /* 0x000000148f627c23 */ /* 0x100fe2000801009a */
[----:B------:R-:W-:Y:S02]  /*2cd0*/  HADD2.F32 R85, -RZ, R88.H0_H0 ;  /* 0x20000058ff557230 */ /* 0x000fe40000004100 */
[----:B------:R-:W-:Y:S01]  /*2ce0*/  FFMA.FTZ R96, R147, UR20, R154 ;  /* 0x0000001493607c23 */ /* 0x000fe2000801009a */
[----:B------:R-:W-:Y:S02]  /*2cf0*/  HADD2.F32 R87, -RZ, R89.H0_H0 ;  /* 0x20000059ff577230 */ /* 0x000fe40000004100 */
[----:B------:R-:W-:Y:S01]  /*2d00*/  FADD.FTZ R84, R153, -R84 ;  /* 0x8000005499547221 */ /* 0x000fe20000010000 */
[----:B------:R-:W-:Y:S02]  /*2d10*/  HADD2.F32 R99, -RZ, R91.H0_H0 ;  /* 0x2000005bff637230 */ /* 0x000fe40000004100 */
[----:B------:R-:W-:Y:S01]  /*2d20*/  FADD.FTZ R86, R149, -R86 ;  /* 0x8000005695567221 */ /* 0x000fe20000010000 */
[----:B------:R-:W-:Y:S01]  /*2d30*/  FADD.FTZ R98, R141, -R98 ;  /* 0x800000628d627221 */ /* 0x000fe20000010000 */
[----:B------:R-:W-:-:S02]  /*2d40*/  HADD2.F32 R97, -RZ, R90.H0_H0 ;  /* 0x2000005aff617230 */ /* 0x000fc40000004100 */
[----:B------:R-:W-:Y:S01]  /*2d50*/  FADD.FTZ R96, R145, -R96 ;  /* 0x8000006091607221 */ /* 0x000fe20000010000 */
[----:B------:R-:W-:Y:S01]  /*2d60*/  FFMA.FTZ R108, R84, UR11, R85 ;  /* 0x0000000b546c7c23 */ /* 0x000fe20008010055 */
[----:B------:R-:W-:Y:S01]  /*2d70*/  FFMA.FTZ R86, R86, UR11, R87 ;  /* 0x0000000b56567c23 */ /* 0x000fe20008010057 */
[----:B------:R-:W-:Y:S01]  /*2d80*/  FFMA.FTZ R111, R98, UR11, R99 ;  /* 0x0000000b626f7c23 */ /* 0x000fe20008010063 */
[--C-:B------:R-:W-:Y:S01]  /*2d90*/  FFMA.FTZ R110, R140, UR20, R154.reuse ;  /* 0x000000148c6e7c23 */ /* 0x100fe2000801009a */
[--C-:B------:R-:W-:Y:S01]  /*2da0*/  FFMA.FTZ R85, R152, UR20, R154.reuse ;  /* 0x0000001498557c23 */ /* 0x100fe2000801009a */
[--C-:B------:R-:W-:Y:S01]  /*2db0*/  FFMA.FTZ R87, R148, UR20, R154.reuse ;  /* 0x0000001494577c23 */ /* 0x100fe2000801009a */
[----:B------:R-:W-:Y:S01]  /*2dc0*/  FFMA.FTZ R99, R144, UR20, R154 ;  /* 0x0000001490637c23 */ /* 0x000fe2000801009a */
[----:B------:R-:W-:Y:S01]  /*2dd0*/  FFMA.FTZ R97, R96, UR11, R97 ;  /* 0x0000000b60617c23 */ /* 0x000fe20008010061 */
        /* <DEDUP_REMOVED lines=24> */
.L_x_1712:
        /* <DEDUP_REMOVED lines=14> */
.L_x_1708:
[----:B------:R-:W-:Y:S05]  /*3040*/  BSYNC.RECONVERGENT B0 ;  /* 0x0000000000007941 */ /* 0x000fea0003800200 */
.L_x_1707:
[----:B------:R-:W-:Y:S04]  /*3050*/  BSSY.RECONVERGENT B0, `(.L_x_1717) ;  /* 0x000014e000007945 */ /* 0x000fe80003800200 */
[----:B------:R-:W-:Y:S05]  /*3060*/  @!P1 BRA `(.L_x_1718) ;  /* 0x0000001400309947 */ /* 0x000fea0003800000 */
[----:B------:R-:W-:-:S04]  /*3070*/  UISETP.NE.U32.AND UP0, UPT, UR28, URZ, UPT ;  /* 0x000000ff1c00728c */ /* 0x000fc8000bf05070 */
[----:B------:R-:W-:-:S09]  /*3080*/  UISETP.NE.AND.EX UP0, UPT, UR29, URZ, UPT, UP0 ;  /* 0x000000ff1d00728c */ /* 0x000fd2000bf05300 */
[----:B------:R-:W-:Y:S05]  /*3090*/  BRA.U !UP0, `(.L_x_1719) ;  /* 0x0000000908b47547 */ /* 0x000fea000b800000 */
        /* <DEDUP_REMOVED lines=51> */
.L_x_1721:
[--C-:B0-----:R-:W-:Y:S01]  /*33d0*/  FFMA.FTZ R84, R135, UR20, R154.reuse ;  /* 0x0000001487547c23 */ /* 0x101fe2000801009a */
[----:B------:R-:W-:Y:S02]  /*33e0*/  HADD2.F32 R85, -RZ, R92.H0_H0 ;  /* 0x2000005cff557230 */ /* 0x000fe40000004100 */
[----:B------:R-:W-:Y:S01]  /*33f0*/  FFMA.FTZ R87, R7, UR20, R154 ;  /* 0x0000001407577c23 */ /* 0x000fe2000801009a */
[----:B------:R-:W-:Y:S02]  /*3400*/  HADD2.F32 R86, -RZ, R93.H0_H0 ;  /* 0x2000005dff567230 */ /* 0x000fe40000004100 */
[----:B------:R-:W-:Y:S01]  /*3410*/  FADD.FTZ R84, R5, -R84 ;  /* 0x8000005405547221 */ /* 0x000fe20000010000 */
[--C-:B------:R-:W-:Y:S01]  /*3420*/  FFMA.FTZ R111, R117, UR20, R154.reuse ;  /* 0x00000014756f7c23 */ /* 0x100fe2000801009a */
[----:B------:R-:W-:Y:S01]  /*3430*/  FADD.FTZ R87, R10, -R87 ;  /* 0x800000570a577221 */ /* 0x000fe20000010000 */
[----:B------:R-:W-:Y:S02]  /*3440*/  HADD2.F32 R112, -RZ, R95.H0_H0 ;  /* 0x2000005fff707230 */ /* 0x000fe40000004100 */
[----:B------:R-:W-:Y:S01]  /*3450*/  FFMA.FTZ R108, R84, UR11, R85 ;  /* 0x0000000b546c7c23 */ /* 0x000fe20008010055 */
[----:B------:R-:W-:Y:S01]  /*3460*/  FFMA.FTZ R85, R13, UR20, R154 ;  /* 0x000000140d557c23 */ /* 0x000fe2000801009a */
[----:B------:R-:W-:-:S02]  /*3470*/  HADD2.F32 R84, -RZ, R94.H0_H0 ;  /* 0x2000005eff547230 */ /* 0x000fc40000004100 */
[----:B------:R-:W-:Y:S01]  /*3480*/  FFMA.FTZ R109, R87, UR11, R86 ;  /* 0x0000000b576d7c23 */ /* 0x000fe20008010056 */
[----:B------:R-:W-:Y:S01]  /*3490*/  FFMA.FTZ R86, R14, UR20, R154 ;  /* 0x000000140e567c23 */ /* 0x000fe2000801009a */
[----:B------:R-:W-:Y:S01]  /*34a0*/  FADD.FTZ R85, R12, -R85 ;  /* 0x800000550c557221 */ /* 0x000fe20000010000 */
[----:B------:R-:W-:Y:S01]  /*34b0*/  FADD.FTZ R111, R116, -R111 ;  /* 0x8000006f746f7221 */ /* 0x000fe20000010000 */
[----:B------:R-:W-:Y:S02]  /*34c0*/  HADD2.F32 R87, -RZ, R94.H1_H1 ;  /* 0x3000005eff577230 */ /* 0x000fe40000004100 */
[----:B------:R-:W-:Y:S01]  /*34d0*/  FADD.FTZ R86, R15, -R86 ;  /* 0x800000560f567221 */ /* 0x000fe20000010000 */
[----:B------:R-:W-:Y:S01]  /*34e0*/  FFMA.FTZ R110, R85, UR11, R84 ;  /* 0x0000000b556e7c23 */ /* 0x000fe20008010054 */
[----:B------:R-:W-:Y:S01]  /*34f0*/  FFMA.FTZ R85, R120, UR20, R154 ;  /* 0x0000001478557c23 */ /* 0x000fe2000801009a */
[----:B------:R-:W-:Y:S01]  /*3500*/  FFMA.FTZ R111, R111, UR11, R112 ;  /* 0x0000000b6f6f7c23 */ /* 0x000fe20008010070 */
[----:B------:R-:W-:-:S02]  /*3510*/  HADD2.F32 R112, -RZ, R95.H1_H1 ;  /* 0x3000005fff707230 */ /* 0x000fc40000004100 */
[----:B------:R-:W-:Y:S01]  /*3520*/  FFMA.FTZ R113, R86, UR11, R87 ;  /* 0x0000000b56717c23 */ /* 0x000fe20008010057 */
[----:B------:R-:W-:Y:S01]  /*3530*/  FADD.FTZ R85, R118, -R85 ;  /* 0x8000005576557221 */ /* 0x000fe20000010000 */
[--C-:B------:R-:W-:Y:S01]  /*3540*/  FFMA.FTZ R84, R6, UR20, R154.reuse ;  /* 0x0000001406547c23 */ /* 0x100fe2000801009a */
        /* <DEDUP_REMOVED lines=17> */
.L_x_1720:
[----:B------:R-:W-:-:S04]  /*3660*/  UISETP.NE.U32.AND UP4, UPT, UR14, URZ, UPT ;  /* 0x000000ff0e00728c */ /* 0x000fc8000bf85070 */
[----:B------:R-:W-:-:S09]  /*3670*/  UISETP.NE.AND.EX UP4, UPT, UR15, URZ, UPT, UP4 ;  /* 0x000000ff0f00728c */ /* 0x000fd2000bf85340 */
[----:B------:R-:W-:Y:S05]  /*3680*/  BRA.U !UP4, `(.L_x_1723) ;  /* 0x000000010ca47547 */ /* 0x000fea000b800000 */
        /* <DEDUP_REMOVED lines=41> */
.L_x_1723:
[--C-:B0-----:R-:W-:Y:S01]  /*3920*/  FFMA.FTZ R109, R117, UR20, R154.reuse ;  /* 0x00000014756d7c23 */ /* 0x101fe2000801009a */
[--C-:B------:R-:W-:Y:S01]  /*3930*/  FFMA.FTZ R111, R120, UR20, R154.reuse ;  /* 0x00000014786f7c23 */ /* 0x100fe2000801009a */
[--C-:B------:R-:W-:Y:S02]  /*3940*/  HADD2.F32 R108, -RZ, R95.reuse.H0_H0 ;  /* 0x2000005fff6c7230 */ /* 0x100fe40000004100 */
[----:B------:R-:W-:Y:S01]  /*3950*/  FFMA.FTZ R110, R14, UR20, R154 ;  /* 0x000000140e6e7c23 */ /* 0x000fe2000801009a */
[----:B------:R-:W-:Y:S01]  /*3960*/  FADD.FTZ R109, R116, -R109 ;  /* 0x8000006d746d7221 */ /* 0x000fe20000010000 */
[----:B------:R-:W-:Y:S02]  /*3970*/  HADD2.F32 R113, -RZ, R95.H1_H1 ;  /* 0x3000005fff717230 */ /* 0x000fe40000004100 */
[----:B------:R-:W-:Y:S01]  /*3980*/  FADD.FTZ R112, R118, -R111 ;  /* 0x8000006f76707221 */ /* 0x000fe20000010000 */
[----:B------:R-:W-:Y:S02]  /*3990*/  HADD2.F32 R115, -RZ, R93.H1_H1 ;  /* 0x3000005dff737230 */ /* 0x000fe40000004100 */
[----:B------:R-:W-:Y:S01]  /*39a0*/  FFMA.FTZ R111, R109, UR11, R108 ;  /* 0x0000000b6d6f7c23 */ /* 0x000fe2000801006c */
[----:B------:R-:W-:Y:S01]  /*39b0*/  FFMA.FTZ R109, R13, UR20, R154 ;  /* 0x000000140d6d7c23 */ /* 0x000fe2000801009a */
[----:B------:R-:W-:Y:S01]  /*39c0*/  FFMA.FTZ R108, R112, UR11, R113 ;  /* 0x0000000b706c7c23 */ /* 0x000fe20008010071 */
[----:B------:R-:W-:Y:S01]  /*39d0*/  FADD.FTZ R112, R15, -R110 ;  /* 0x8000006e0f707221 */ /* 0x000fe20000010000 */
[----:B------:R-:W-:-:S02]  /*39e0*/  HADD2.F32 R110, -RZ, R94.H0_H0 ;  /* 0x2000005eff6e7230 */ /* 0x000fc40000004100 */
[----:B------:R-:W-:Y:S01]  /*39f0*/  FADD.FTZ R109, R12, -R109 ;  /* 0x8000006d0c6d7221 */ /* 0x000fe20000010000 */
[----:B------:R-:W-:Y:S01]  /*3a00*/  HADD2.F32 R113, -RZ, R94.H1_H1 ;  /* 0x3000005eff717230 */ /* 0x000fe20000004100 */
[----:B------:R-:W-:Y:S02]  /*3a10*/  F2FP.F16.F32.PACK_AB R111, R108, R111 ;  /* 0x0000006f6c6f723e */ /* 0x000fe400000000ff */
[----:B------:R-:W-:Y:S02]  /*3a20*/  FFMA.FTZ R109, R109, UR11, R110 ;  /* 0x0000000b6d6d7c23 */ /* 0x000fe4000801006e */
[----:B------:R-:W-:Y:S01]  /*3a30*/  FFMA.FTZ R110, R112, UR11, R113 ;  /* 0x0000000b706e7c23 */ /* 0x000fe20008010071 */
[--C-:B------:R-:W-:Y:S01]  /*3a40*/  FFMA.FTZ R112, R8, UR20, R154.reuse ;  /* 0x0000001408707c23 */ /* 0x100fe2000801009a */
[----:B------:R-:W-:-:S03]  /*3a50*/  FFMA.FTZ R113, R7, UR20, R154 ;  /* 0x0000001407717c23 */ /* 0x000fc6000801009a */
[----:B------:R-:W-:Y:S01]  /*3a60*/  FADD.FTZ R114, R11, -R112 ;  /* 0x800000700b727221 */ /* 0x000fe20000010000 */
[----:B------:R-:W-:Y:S02]  /*3a70*/  HADD2.F32 R112, -RZ, R93.H0_H0 ;  /* 0x2000005dff707230 */ /* 0x000fe40000004100 */
[----:B------:R-:W-:Y:S01]  /*3a80*/  FADD.FTZ R113, R10, -R113 ;  /* 0x800000710a717221 */ /* 0x000fe20000010000 */
[----:B------:R-:W-:Y:S01]  /*3a90*/  F2FP.F16.F32.PACK_AB R110, R110, R109 ;  /* 0x0000006d6e6e723e */ /* 0x000fe200000000ff */
[----:B------:R-:W-:Y:S01]  /*3aa0*/  FFMA.FTZ R139, R114, UR11, R115 ;  /* 0x0000000b728b7c23 */ /* 0x000fe20008010073 */
[----:B------:R-:W-:Y:S01]  /*3ab0*/  FFMA.FTZ R114, R6, UR20, R154 ;  /* 0x0000001406727c23 */ /* 0x000fe2000801009a */
[----:B------:R-:W-:Y:S01]  /*3ac0*/  FFMA.FTZ R138, R113, UR11, R112 ;  /* 0x0000000b718a7c23 */ /* 0x000fe20008010070 */
[----:B------:R-:W-:Y:S01]  /*3ad0*/  FFMA.FTZ R112, R135, UR20, R154 ;  /* 0x0000001487707c23 */ /* 0x000fe2000801009a */
[--C-:B------:R-:W-:Y:S02]  /*3ae0*/  HADD2.F32 R113, -RZ, R92.reuse.H0_H0 ;  /* 0x2000005cff717230 */ /* 0x100fe40000004100 */
[----:B------:R-:W-:Y:S01]  /*3af0*/  FADD.FTZ R114, R9, -R114 ;  /* 0x8000007209727221 */ /* 0x000fe20000010000 */
[----:B------:R-:W-:-:S02]  /*3b00*/  HADD2.F32 R115, -RZ, R92.H1_H1 ;  /* 0x3000005cff737230 */ /* 0x000fc40000004100 */
[----:B------:R-:W-:Y:S01]  /*3b10*/  FADD.FTZ R112, R5, -R112 ;  /* 0x8000007005707221 */ /* 0x000fe20000010000 */
[----:B------:R-:W-:-:S03]  /*3b20*/  F2FP.F16.F32.PACK_AB R109, R139, R138 ;  /* 0x0000008a8b6d723e */ /* 0x000fc600000000ff */
[----:B------:R-:W-:Y:S01]  /*3b30*/  FFMA.FTZ R112, R112, UR11, R113 ;  /* 0x0000000b70707c23 */ /* 0x000fe20008010071 */
[----:B------:R-:W-:-:S05]  /*3b40*/  FFMA.FTZ R115, R114, UR11, R115 ;  /* 0x0000000b72737c23 */ /* 0x000fca0008010073 */
[----:B------:R-:W-:Y:S01]  /*3b50*/  F2FP.F16.F32.PACK_AB R108, R115, R112 ;  /* 0x00000070736c723e */ /* 0x000fe200000000ff */
[----:B------:R-:W-:Y:S06]  /*3b60*/  BRA `(.L_x_1722) ;  /* 0x0000000800307947 */ /* 0x000fec0003800000 */
.L_x_1719:
        /* <DEDUP_REMOVED lines=43> */
.L_x_1725:
        /* <DEDUP_REMOVED lines=33> */
.L_x_1724:
        /* <DEDUP_REMOVED lines=36> */
.L_x_1726:
[--C-:B0-----:R-:W-:Y:S01]  /*4270*/  FFMA.FTZ R108, R135, UR20, R154.reuse ;  /* 0x00000014876c7c23 */ /* 0x101fe2000801009a */
[--C-:B------:R-:W-:Y:S01]  /*4280*/  FFMA.FTZ R110, R6, UR20, R154.reuse ;  /* 0x00000014066e7c23 */ /* 0x100fe2000801009a */
[--C-:B------:R-:W-:Y:S01]  /*4290*/  FFMA.FTZ R111, R7, UR20, R154.reuse ;  /* 0x00000014076f7c23 */ /* 0x100fe2000801009a */
[----:B------:R-:W-:Y:S01]  /*42a0*/  FFMA.FTZ R114, R14, UR20, R154 ;  /* 0x000000140e727c23 */ /* 0x000fe2000801009a */
[----:B------:R-:W-:Y:S01]  /*42b0*/  FADD.FTZ R108, R5, -R108 ;  /* 0x8000006c056c7221 */ /* 0x000fe20000010000 */
[----:B------:R-:W-:Y:S01]  /*42c0*/  FADD.FTZ R110, R9, -R110 ;  /* 0x8000006e096e7221 */ /* 0x000fe20000010000 */
[--C-:B------:R-:W-:Y:S01]  /*42d0*/  FFMA.FTZ R115, R120, UR20, R154.reuse ;  /* 0x0000001478737c23 */ /* 0x100fe2000801009a */
[----:B------:R-:W-:Y:S01]  /*42e0*/  FADD.FTZ R111, R10, -R111 ;  /* 0x8000006f0a6f7221 */ /* 0x000fe20000010000 */
[----:B------:R-:W-:Y:S01]  /*42f0*/  FMUL.FTZ R108, R108, UR11 ;  /* 0x0000000b6c6c7c20 */ /* 0x000fe20008410000 */
[----:B------:R-:W-:Y:S01]  /*4300*/  FMUL.FTZ R109, R110, UR11 ;  /* 0x0000000b6e6d7c20 */ /* 0x000fe20008410000 */
[----:B------:R-:W-:Y:S01]  /*4310*/  FFMA.FTZ R110, R8, UR20, R154 ;  /* 0x00000014086e7c23 */ /* 0x000fe2000801009a */
[----:B------:R-:W-:Y:S01]  /*4320*/  FADD.FTZ R114, R15, -R114 ;  /* 0x800000720f727221 */ /* 0x000fe20000010000 */
[----:B------:R-:W-:-:S02]  /*4330*/  FADD.FTZ R115, R118, -R115 ;  /* 0x8000007376737221 */ /* 0x000fc40000010000 */
[----:B------:R-:W-:Y:S01]  /*4340*/  F2FP.F16.F32.PACK_AB R108, R109, R108 ;  /* 0x0000006c6d6c723e */ /* 0x000fe200000000ff */
[----:B------:R-:W-:Y:S01]  /*4350*/  FFMA.FTZ R109, R13, UR20, R154 ;  /* 0x000000140d6d7c23 */ /* 0x000fe2000801009a */
[----:B------:R-:W-:-:S03]  /*4360*/  FADD.FTZ R110, R11, -R110 ;  /* 0x8000006e0b6e7221 */ /* 0x000fc60000010000 */
[----:B------:R-:W-:Y:S01]  /*4370*/  FADD.FTZ R112, R12, -R109 ;  /* 0x8000006d0c707221 */ /* 0x000fe20000010000 */
[----:B------:R-:W-:Y:S01]  /*4380*/  FFMA.FTZ R109, R117, UR20, R154 ;  /* 0x00000014756d7c23 */ /* 0x000fe2000801009a */
[----:B------:R-:W-:Y:S02]  /*4390*/  FMUL.FTZ R110, R110, UR11 ;  /* 0x0000000b6e6e7c20 */ /* 0x000fe40008410000 */
[----:B------:R-:W-:Y:S01]  /*43a0*/  FMUL.FTZ R112, R112, UR11 ;  /* 0x0000000b70707c20 */ /* 0x000fe20008410000 */
[----:B------:R-:W-:Y:S01]  /*43b0*/  FADD.FTZ R113, R116, -R109 ;  /* 0x8000006d74717221 */ /* 0x000fe20000010000 */
[----:B------:R-:W-:Y:S01]  /*43c0*/  FMUL.FTZ R109, R111, UR11 ;  /* 0x0000000b6f6d7c20 */ /* 0x000fe20008410000 */
[----:B------:R-:W-:Y:S01]  /*43d0*/  FMUL.FTZ R111, R114, UR11 ;  /* 0x0000000b726f7c20 */ /* 0x000fe20008410000 */
[----:B------:R-:W-:Y:S01]  /*43e0*/  FMUL.FTZ R114, R115, UR11 ;  /* 0x0000000b73727c20 */ /* 0x000fe20008410000 */
[----:B------:R-:W-:Y:S02]  /*43f0*/  FMUL.FTZ R113, R113, UR11 ;  /* 0x0000000b71717c20 */ /* 0x000fe40008410000 */
[----:B------:R-:W-:-:S02]  /*4400*/  F2FP.F16.F32.PACK_AB R109, R110, R109 ;  /* 0x0000006d6e6d723e */ /* 0x000fc400000000ff */
[----:B------:R-:W-:Y:S02]  /*4410*/  F2FP.F16.F32.PACK_AB R110, R111, R112 ;  /* 0x000000706f6e723e */ /* 0x000fe400000000ff */
[----:B------:R-:W-:-:S07]  /*4420*/  F2FP.F16.F32.PACK_AB R111, R114, R113 ;  /* 0x00000071726f723e */ /* 0x000fce00000000ff */
.L_x_1722:
[----:B------:R-:W0:Y:S01]  /*4430*/  @UP0 LDCU.64 UR30, c[0x0][0x478] ;  /* 0x00008f00ff1e07ac */ /* 0x000e220008000a00 */
[----:B------:R-:W-:Y:S01]  /*4440*/  PLOP3.LUT P0, PT, PT, PT, UP0, 0x80, 0x8 ;  /* 0x000000000008781c */ /* 0x000fe20003f0f008 */
[----:B------:R-:W1:Y:S01]  /*4450*/  LDC.64 R112, c[0x0][0x468] ;  /* 0x00011a00ff707b82 */ /* 0x000e620000000a00 */
[----:B------:R-:W-:Y:S01]  /*4460*/  HFMA2 R115, -RZ, RZ, 0, 9.5367431640625e-07 ;  /* 0x00000010ff737431 */ /* 0x000fe200000001ff */
[----:B------:R-:W-:Y:S02]  /*4470*/  PLOP3.LUT P3, PT, PT, PT, UP0, 0x80, 0x8 ;  /* 0x000000000008781c */ /* 0x000fe40003f6f008 */
[----:B------:R-:W-:-:S08]  /*4480*/  MOV R139, 0x10 ;  /* 0x00000010008b7802 */ /* 0x000fd00000000f00 */
[----:B0-----:R-:W-:Y:S01]  /*4490*/  @P0 IMAD.WIDE.U32 R114, R4, R115, UR30 ;  /* 0x0000001e04720e25 */ /* 0x001fe2000f8e0073 */
[----:B------:R-:W0:Y:S01]  /*44a0*/  @UP4 LDCU.64 UR30, c[0x0][0x470] ;  /* 0x00008e00ff1e47ac */ /* 0x000e220008000a00 */
[----:B------:R-:W-:-:S03]  /*44b0*/  PLOP3.LUT P0, PT, PT, PT, UP4, 0x80, 0x8 ;  /* 0x000000000008781c */ /* 0x000fc60003f0f048 */
[----:B------:R2:W-:Y:S01]  /*44c0*/  @P3 STG.E.128 desc[UR22][R114.64], R84 ;  /* 0x0000005472003986 */ /* 0x0005e2000c101d16 */
[----:B------:R-:W-:Y:S01]  /*44d0*/  PLOP3.LUT P3, PT, PT, PT, UP4, 0x80, 0x8 ;  /* 0x000000000008781c */ /* 0x000fe20003f6f048 */
[----:B-1----:R-:W-:-:S05]  /*44e0*/  IMAD.WIDE.U32 R112, R4, 0x10, R112 ;  /* 0x0000001004707825 */ /* 0x002fca00078e0070 */
[----:B------:R2:W-:Y:S03]  /*44f0*/  STG.E.128 desc[UR22][R112.64], R108 ;  /* 0x0000006c70007986 */ /* 0x0005e6000c101d16 */
[C---:B0-----:R-:W-:Y:S01]  /*4500*/  @P0 IMAD.WIDE.U32 R138, R4.reuse, R139, UR30 ;  /* 0x0000001e048a0e25 */ /* 0x041fe2000f8e008b */
[----:B------:R-:W-:-:S04]  /*4510*/  IADD3 R4, PT, PT, R4, 0x80, RZ ;  /* 0x0000008004047810 */ /* 0x000fc80007ffe0ff */
[----:B------:R2:W-:Y:S03]  /*4520*/  @P3 STG.E.128 desc[UR22][R138.64], R96 ;  /* 0x000000608a003986 */ /* 0x0005e6000c101d16 */
.L_x_1718:
[----:B------:R-:W-:Y:S05]  /*4530*/  BSYNC.RECONVERGENT B0 ;  /* 0x0000000000007941 */ /* 0x000fea0003800200 */
.L_x_1717:
        /* <DEDUP_REMOVED lines=11> */
[--C-:B0-2---:R-:W-:Y:S01]  /*45f0*/  FFMA.FTZ R87, R121, UR20, R154.reuse ;  /* 0x0000001479577c23 */ /* 0x105fe2000801009a */
        /* <DEDUP_REMOVED lines=44> */
.L_x_1731:
[--C-:B0-2---:R-:W-:Y:S01]  /*48c0*/  FFMA.FTZ R85, R119, UR20, R154.reuse ;  /* 0x0000001477557c23 */ /* 0x105fe2000801009a */
[----:B------:R-:W-:Y:S02]  /*48d0*/  HADD2.F32 R108, -RZ, R16.H0_H0 ;  /* 0x20000010ff6c7230 */ /* 0x000fe40000004100 */
[--C-:B------:R-:W-:Y:S01]  /*48e0*/  FFMA.FTZ R87, R121, UR20, R154.reuse ;  /* 0x0000001479577c23 */ /* 0x100fe2000801009a */
[----:B------:R-:W-:Y:S02]  /*48f0*/  HADD2.F32 R84, -RZ, R17.H0_H0 ;  /* 0x20000011ff547230 */ /* 0x000fe40000004100 */
[----:B------:R-:W-:Y:S01]  /*4900*/  FADD.FTZ R85, R124, -R85 ;  /* 0x800000557c557221 */ /* 0x000fe20000010000 */
[----:B------:R-:W-:Y:S02]  /*4910*/  HADD2.F32 R86, -RZ, R18.H0_H0 ;  /* 0x20000012ff567230 */ /* 0x000fe40000004100 */
[--C-:B------:R-:W-:Y:S01]  /*4920*/  FFMA.FTZ R110, R136, UR20, R154.reuse ;  /* 0x00000014886e7c23 */ /* 0x100fe2000801009a */
[----:B------:R-:W-:Y:S01]  /*4930*/  FFMA.FTZ R109, R131, UR20, R154 ;  /* 0x00000014836d7c23 */ /* 0x000fe2000801009a */
[----:B------:R-:W-:Y:S01]  /*4940*/  FFMA.FTZ R108, R85, UR11, R108 ;  /* 0x0000000b556c7c23 */ /* 0x000fe2000801006c */
[----:B------:R-:W-:Y:S01]  /*4950*/  FFMA.FTZ R85, R127, UR20, R154 ;  /* 0x000000147f557c23 */ /* 0x000fe2000801009a */
[----:B------:R-:W-:Y:S01]  /*4960*/  FADD.FTZ R87, R128, -R87 ;  /* 0x8000005780577221 */ /* 0x000fe20000010000 */
[----:B------:R-:W-:-:S02]  /*4970*/  HADD2.F32 R112, -RZ, R19.H0_H0 ;  /* 0x20000013ff707230 */ /* 0x000fc40000004100 */
[----:B------:R-:W-:Y:S01]  /*4980*/  FADD.FTZ R111, R134, -R109 ;  /* 0x8000006d866f7221 */ /* 0x000fe20000010000 */
[----:B------:R-:W-:Y:S01]  /*4990*/  FADD.FTZ R85, R130, -R85 ;  /* 0x8000005582557221 */ /* 0x000fe20000010000 */
[----:B------:R-:W-:Y:S01]  /*49a0*/  FADD.FTZ R113, R133, -R110 ;  /* 0x8000006e85717221 */ /* 0x000fe20000010000 */
[----:B------:R-:W-:Y:S01]  /*49b0*/  FFMA.FTZ R109, R87, UR11, R84 ;  /* 0x0000000b576d7c23 */ /* 0x000fe20008010054 */
[----:B------:R-:W-:Y:S01]  /*49c0*/  FFMA.FTZ R84, R122, UR20, R154 ;  /* 0x000000147a547c23 */ /* 0x000fe2000801009a */
[----:B------:R-:W-:Y:S01]  /*49d0*/  FFMA.FTZ R110, R85, UR11, R86 ;  /* 0x0000000b556e7c23 */ /* 0x000fe20008010056 */
[--C-:B------:R-:W-:Y:S01]  /*49e0*/  FFMA.FTZ R86, R126, UR20, R154.reuse ;  /* 0x000000147e567c23 */ /* 0x100fe2000801009a */
[----:B------:R-:W-:Y:S01]  /*49f0*/  FFMA.FTZ R154, R132, UR20, R154 ;  /* 0x00000014849a7c23 */ /* 0x000fe2000801009a */
[----:B------:R-:W-:Y:S02]  /*4a00*/  HADD2.F32 R114, -RZ, R19.H1_H1 ;  /* 0x30000013ff727230 */ /* 0x000fe40000004100 */
[----:B------:R-:W-:Y:S01]  /*4a10*/  FFMA.FTZ R112, R111, UR11, R112 ;  /* 0x0000000b6f707c23 */ /* 0x000fe20008010070 */
[----:B------:R-:W-:-:S02]  /*4a20*/  HADD2.F32 R111, -RZ, R18.H1_H1 ;  /* 0x30000012ff6f7230 */ /* 0x000fc40000004100 */
[----:B------:R-:W-:Y:S01]  /*4a30*/  FADD.FTZ R84, R123, -R84 ;  /* 0x800000547b547221 */ /* 0x000fe20000010000 */
[----:B------:R-:W-:Y:S02]  /*4a40*/  HADD2.F32 R87, -RZ, R17.H1_H1 ;  /* 0x30000011ff577230 */ /* 0x000fe40000004100 */
[----:B------:R-:W-:Y:S01]  /*4a50*/  FADD.FTZ R86, R125, -R86 ;  /* 0x800000567d567221 */ /* 0x000fe20000010000 */
[----:B------:R-:W-:Y:S02]  /*4a60*/  HADD2.F32 R85, -RZ, R16.H1_H1 ;  /* 0x30000010ff557230 */ /* 0x000fe40000004100 */
[----:B------:R-:W-:Y:S01]  /*4a70*/  FADD.FTZ R154, R129, -R154 ;  /* 0x8000009a819a7221 */ /* 0x000fe20000010000 */
[----:B------:R-:W-:Y:S01]  /*4a80*/  FFMA.FTZ R115, R113, UR11, R114 ;  /* 0x0000000b71737c23 */ /* 0x000fe20008010072 */
[----:B------:R-:W-:Y:S02]  /*4a90*/  FFMA.FTZ R86, R86, UR11, R87 ;  /* 0x0000000b56567c23 */ /* 0x000fe40008010057 */
        /* <DEDUP_REMOVED lines=11> */
.L_x_1730:
[----:B------:R-:W-:-:S04]  /*4b50*/  UISETP.NE.U32.AND UP4, UPT, UR14, URZ, UPT ;  /* 0x000000ff0e00728c */ /* 0x000fc8000bf85070 */
[----:B------:R-:W-:-:S09]  /*4b60*/  UISETP.NE.AND.EX UP4, UPT, UR15, URZ, UPT, UP4 ;  /* 0x000000ff0f00728c */ /* 0x000fd2000bf85340 */
[----:B------:R-:W-:Y:S05]  /*4b70*/  BRA.U !UP4, `(.L_x_1733) ;  /* 0x000000010ca47547 */ /* 0x000fea000b800000 */
        /* <DEDUP_REMOVED lines=41> */
.L_x_1733:
[--C-:B0-2---:R-:W-:Y:S01]  /*4e10*/  FFMA.FTZ R111, R131, UR20, R154.reuse ;  /* 0x00000014836f7c23 */ /* 0x105fe2000801009a */
[--C-:B------:R-:W-:Y:S01]  /*4e20*/  FFMA.FTZ R110, R136, UR20, R154.reuse ;  /* 0x00000014886e7c23 */ /* 0x100fe2000801009a */
[----:B------:R-:W-:Y:S01]  /*4e30*/  FFMA.FTZ R109, R127, UR20, R154 ;  /* 0x000000147f6d7c23 */ /* 0x000fe2000801009a */
[--C-:B------:R-:W-:Y:S02]  /*4e40*/  HADD2.F32 R108, -RZ, R19.reuse.H0_H0 ;  /* 0x20000013ff6c7230 */ /* 0x100fe40000004100 */
[----:B------:R-:W-:Y:S01]  /*4e50*/  FADD.FTZ R111, R134, -R111 ;  /* 0x8000006f866f7221 */ /* 0x000fe20000010000 */
[----:B------:R-:W-:Y:S02]  /*4e60*/  HADD2.F32 R113, -RZ, R19.H1_H1 ;  /* 0x30000013ff717230 */ /* 0x000fe40000004100 */
[----:B------:R-:W-:Y:S01]  /*4e70*/  FADD.FTZ R112, R133, -R110 ;  /* 0x8000006e85707221 */ /* 0x000fe20000010000 */
[--C-:B------:R-:W-:Y:S02]  /*4e80*/  HADD2.F32 R110, -RZ, R18.reuse.H0_H0 ;  /* 0x20000012ff6e7230 */ /* 0x100fe40000004100 */
[----:B------:R-:W-:Y:S01]  /*4e90*/  FADD.FTZ R109, R130, -R109 ;  /* 0x8000006d826d7221 */ /* 0x000fe20000010000 */
[----:B------:R-:W-:Y:S01]  /*4ea0*/  FFMA.FTZ R111, R111, UR11, R108 ;  /* 0x0000000b6f6f7c23 */ /* 0x000fe2000801006c */
        /* <DEDUP_REMOVED lines=8> */
[----:B------:R-:W-:Y:S01]  /*4f30*/  F2FP.F16.F32.PACK_AB R111, R108, R111 ;  /* 0x0000006f6c6f723e */ /* 0x000fe200000000ff */
[----:B------:R-:W-:Y:S01]  /*4f40*/  FFMA.FTZ R139, R113, UR11, R114 ;  /* 0x0000000b718b7c23 */ /* 0x000fe20008010072 */
[----:B------:R-:W-:Y:S02]  /*4f50*/  HADD2.F32 R113, -RZ, R17.H1_H1 ;  /* 0x30000011ff717230 */ /* 0x000fe40000004100 */
[----:B------:R-:W-:Y:S01]  /*4f60*/  FFMA.FTZ R114, R109, UR11, R112 ;  /* 0x0000000b6d727c23 */ /* 0x000fe20008010070 */
[--C-:B------:R-:W-:Y:S01]  /*4f70*/  FFMA.FTZ R112, R126, UR20, R154.reuse ;  /* 0x000000147e707c23 */ /* 0x100fe2000801009a */
[--C-:B------:R-:W-:Y:S01]  /*4f80*/  FFMA.FTZ R109, R119, UR20, R154.reuse ;  /* 0x00000014776d7c23 */ /* 0x100fe2000801009a */
[----:B------:R-:W-:Y:S01]  /*4f90*/  FFMA.FTZ R154, R122, UR20, R154 ;  /* 0x000000147a9a7c23 */ /* 0x000fe2000801009a */
[----:B------:R-:W-:Y:S01]  /*4fa0*/  F2FP.F16.F32.PACK_AB R110, R139, R110 ;  /* 0x0000006e8b6e723e */ /* 0x000fe200000000ff */
[----:B------:R-:W-:Y:S01]  /*4fb0*/  FADD.FTZ R112, R125, -R112 ;  /* 0x800000707d707221 */ /* 0x000fe20000010000 */
[----:B------:R-:W-:Y:S01]  /*4fc0*/  FADD.FTZ R109, R124, -R109 ;  /* 0x8000006d7c6d7221 */ /* 0x000fe20000010000 */
[----:B------:R-:W-:-:S02]  /*4fd0*/  FADD.FTZ R154, R123, -R154 ;  /* 0x8000009a7b9a7221 */ /* 0x000fc40000010000 */
[----:B------:R-:W-:Y:S01]  /*4fe0*/  FFMA.FTZ R115, R112, UR11, R113 ;  /* 0x0000000b70737c23 */ /* 0x000fe20008010071 */
[--C-:B------:R-:W-:Y:S02]  /*4ff0*/  HADD2.F32 R112, -RZ, R16.reuse.H0_H0 ;  /* 0x20000010ff707230 */ /* 0x100fe40000004100 */
[----:B------:R-:W-:-:S03]  /*5000*/  HADD2.F32 R113, -RZ, R16.H1_H1 ;  /* 0x30000010ff717230 */ /* 0x000fc60000004100 */
[----:B------:R-:W-:Y:S01]  /*5010*/  FFMA.FTZ R112, R109, UR11, R112 ;  /* 0x0000000b6d707c23 */ /* 0x000fe20008010070 */
[----:B------:R-:W-:Y:S01]  /*5020*/  F2FP.F16.F32.PACK_AB R109, R115, R114 ;  /* 0x00000072736d723e */ /* 0x000fe200000000ff */
[----:B------:R-:W-:-:S05]  /*5030*/  FFMA.FTZ R113, R154, UR11, R113 ;  /* 0x0000000b9a717c23 */ /* 0x000fca0008010071 */
[----:B------:R-:W-:Y:S01]  /*5040*/  F2FP.F16.F32.PACK_AB R108, R113, R112 ;  /* 0x00000070716c723e */ /* 0x000fe200000000ff */
[----:B------:R-:W-:Y:S06]  /*5050*/  BRA `(.L_x_1732) ;  /* 0x0000000800307947 */ /* 0x000fec0003800000 */
.L_x_1729:
        /* <DEDUP_REMOVED lines=43> */
.L_x_1735:
        /* <DEDUP_REMOVED lines=33> */
.L_x_1734:
        /* <DEDUP_REMOVED lines=36> */
.L_x_1736:
[--C-:B0-2---:R-:W-:Y:S01]  /*5760*/  FFMA.FTZ R109, R119, UR20, R154.reuse ;  /* 0x00000014776d7c23 */ /* 0x105fe2000801009a */
        /* <DEDUP_REMOVED lines=26> */
[----:B------:R-:W-:-:S07]  /*5910*/  F2FP.F16.F32.PACK_AB R111, R138, R113 ;  /* 0x000000718a6f723e */ /* 0x000fce00000000ff */
.L_x_1732:
        /* <DEDUP_REMOVED lines=13> */
[----:B0-----:R-:W-:-:S05]  /*59f0*/  @P0 IMAD.WIDE.U32 R138, R4, R139, UR30 ;  /* 0x0000001e048a0e25 */ /* 0x001fca000f8e008b */
[----:B------:R3:W-:Y:S02]  /*5a00*/  @P3 STG.E.128 desc[UR22][R138.64], R96 ;  /* 0x000000608a003986 */ /* 0x0007e4000c101d16 */
.L_x_1728:
[----:B------:R-:W-:Y:S05]  /*5a10*/  BSYNC.RECONVERGENT B0 ;  /* 0x0000000000007941 */ /* 0x000fea0003800200 */
.L_x_1727:
[----:B------:R-:W-:Y:S01]  /*5a20*/  UPLOP3.LUT UP1, UPT, UPT, UPT, UP1, 0x40, 0x4 ;  /* 0x000000000004789c */ /* 0x000fe20003f2e810 */
[----:B------:R-:W-:Y:S10]  /*5a30*/  BRA.U !UP3, `(.L_x_1737) ;  /* 0xffffffa90bdc7547 */ /* 0x000ff4000b83ffff */
.L_x_1700:
[----:B------:R-:W1:Y:S01]  /*5a40*/  LDC.64 R2, c[0x0][0x440] ;  /* 0x00011000ff027b82 */ /* 0x000e620000000a00 */
[----:B------:R-:W-:-:S06]  /*5a50*/  UIMAD UR5, UR7, UR8, URZ ;  /* 0x00000008070572a4 */ /* 0x000fcc000f8e02ff */
[----:B------:R-:W-:Y:S01]  /*5a60*/  MOV R11, UR5 ;  /* 0x00000005000b7c02 */ /* 0x000fe20008000f00 */
[----:B------:R-:W4:Y:S03]  /*5a70*/  LDC.64 R4, c[0x0][0x448] ;  /* 0x00011200ff047b82 */ /* 0x000f260000000a00 */
[----:B------:R-:W-:-:S05]  /*5a80*/  LEA.HI R11, R11, R0, RZ, 0x1d ;  /* 0x000000000b0b7211 */ /* 0x000fca00078fe8ff */
        /* <DEDUP_REMOVED lines=26> */
.L_x_1738:
        /* <DEDUP_REMOVED lines=13> */
.L_x_3834:


//--------------------- .text._ZN10layer_norm31ln_parallel_residual_bwd_kernelINS_13Kernel_traitsIf6__halfS2_S2_fjLj3072ELj1ELj1ELj4ELj16ENS_18Kernel_traits_baseILj3072EfS2_S2_S2_fjLj128EEEEELb0ELb1ELb1EEEvNS_9BwdParamsE --------------------------
	.section	.text._ZN10layer_norm31ln_parallel_residual_bwd_kernelINS_13Kernel_traitsIf6__halfS2_S2_fjLj3072ELj1ELj1ELj4ELj16ENS_18Kernel_traits_baseILj3072EfS2_S2_S2_fjLj128EEEEELb0ELb1ELb1EEEvNS_9BwdParamsE,"ax",@progbits
	.align	128
        .global         _ZN10layer_norm31ln_parallel_residual_bwd_kernelINS_13Kernel_traitsIf6__halfS2_S2_fjLj3072ELj1ELj1ELj4ELj16ENS_18Kernel_traits_baseILj3072EfS2_S2_S2_fjLj128EEEEELb0ELb1ELb1EEEvNS_9BwdParamsE
        .type           _ZN10layer_norm31ln_parallel_residual_bwd_kernelINS_13Kernel_traitsIf6__halfS2_S2_fjLj3072ELj1ELj1ELj4ELj16ENS_18Kernel_traits_baseILj3072EfS2_S2_S2_fjLj128EEEEELb0ELb1ELb1EEEvNS_9BwdParamsE,@function
        .size           _ZN10layer_norm31ln_parallel_residual_bwd_kernelINS_13Kernel_traitsIf6__halfS2_S2_fjLj3072ELj1ELj1ELj4ELj16ENS_18Kernel_traits_baseILj3072EfS2_S2_S2_fjLj128EEEEELb0ELb1ELb1EEEvNS_9BwdParamsE,(.L_x_3835 - _ZN10layer_norm31ln_parallel_residual_bwd_kernelINS_13Kernel_traitsIf6__halfS2_S2_fjLj3072ELj1ELj1ELj4ELj16ENS_18Kernel_traits_baseILj3072EfS2_S2_S2_fjLj128EEEEELb0ELb1ELb1EEEvNS_9BwdParamsE)
        .other          _ZN10layer_norm31ln_parallel_residual_bwd_kernelINS_13Kernel_traitsIf6__halfS2_S2_fjLj3072ELj1ELj1ELj4ELj16ENS_18Kernel_traits_baseILj3072EfS2_S2_S2_fjLj128EEEEELb0ELb1ELb1EEEvNS_9BwdParamsE,@"STO_CUDA_ENTRY STV_DEFAULT"
_ZN10layer_norm31ln_parallel_residual_bwd_kernelINS_13Kernel_traitsIf6__halfS2_S2_fjLj3072ELj1ELj1ELj4ELj16ENS_18Kernel_traits_baseILj3072EfS2_S2_S2_fjLj128EEEEELb0ELb1ELb1EEEvNS_9BwdParamsE:
.text._ZN10layer_norm31ln_parallel_residual_bwd_kernelINS_13Kernel_traitsIf6__halfS2_S2_fjLj3072ELj1ELj1ELj4ELj16ENS_18Kernel_traits_baseILj3072EfS2_S2_S2_fjLj128EEEEELb0ELb1ELb1EEEvNS_9BwdParamsE:
        /* <DEDUP_REMOVED lines=47> */
[----:B--2---:R-:W-:Y:S01]  /*02f0*/  UISETP.NE.U32.AND UP0, UPT, UR4, URZ, UPT ;  /* 0x000000ff0400728c */ /* 0x004fe2000bf05070 */
[----:B------:R-:W-:Y:S02]  /*0300*/  CS2R R108, SRZ ;  /* 0x00000000006c7805 */ /* 0x000fe4000001ff00 */
[----:B------:R-:W-:Y:S02]  /*0310*/  CS2R R110, SRZ ;  /* 0x00000000006e7805 */ /* 0x000fe4000001ff00 */
[----:B------:R-:W-:Y:S01]  /*0320*/  CS2R R112, SRZ ;  /* 0x0000000000707805 */ /* 0x000fe2000001ff00 */
[----:B------:R-:W-:Y:S01]  /*0330*/  UISETP.NE.AND.EX UP0, UPT, UR5, URZ, UPT, UP0 ;  /* 0x000000ff0500728c */ /* 0x000fe2000bf05300 */
[----:B-1----:R-:W-:Y:S01]  /*0340*/  IMAD.WIDE.U32 R2, R102, 0x20, R2 ;  /* 0x0000002066027825 */ /* 0x002fe200078e0002 */
[----:B---3--:R-:W-:Y:S01]  /*0350*/  UISETP.NE.AND UP1, UPT, UR20, URZ, UPT ;  /* 0x000000ff1400728c */ /* 0x008fe2000bf25270 */
[----:B------:R-:W-:-:S02]  /*0360*/  CS2R R114, SRZ ;  /* 0x0000000000727805 */ /* 0x000fc4000001ff00 */
[----:B------:R-:W-:Y:S02]  /*0370*/  CS2R R116, SRZ ;  /* 0x0000000000747805 */ /* 0x000fe4000001ff00 */
[----:B------:R-:W-:Y:S01]  /*0380*/  CS2R R16, SRZ ;  /* 0x0000000000107805 */ /* 0x000fe2000001ff00 */
[----:B0-----:R-:W5:Y:S01]  /*0390*/  LDG.E.128 R28, desc[UR18][R2.64] ;  /* 0x00000012021c7981 */ /* 0x001f62000c1e1d00 */
        /* <DEDUP_REMOVED lines=8> */
[----:B------:R-:W-:Y:S01]  /*0420*/  PLOP3.LUT P4, PT, PT, PT, UP1, 0x80, 0x8 ;  /* 0x000000000008781c */ /* 0x000fe20003f8f018 */
[----:B------:R-:W0:Y:S01]  /*0430*/  LDCU UR21, c[0x0][0x388] ;  /* 0x00007100ff1577ac */ /* 0x000e220008000800 */
[----:B------:R-:W-:Y:S01]  /*0440*/  PLOP3.LUT P1, PT, PT, PT, UP0, 0x80, 0x8 ;  /* 0x000000000008781c */ /* 0x000fe20003f2f008 */
[----:B------:R-:W5:Y:S01]  /*0450*/  LDG.E.128 R40, desc[UR18][R2.64+0x1010] ;  /* 0x0010101202287981 */ /* 0x000f62000c1e1d00 */
[----:B------:R-:W-:Y:S01]  /*0460*/  MOV R119, RZ ;  /* 0x000000ff00777202 */ /* 0x000fe20000000f00 */
[----:B------:R-:W1:Y:S02]  /*0470*/  LDCU UR24, c[0x0][0x400] ;  /* 0x00008000ff1877ac */ /* 0x000e640008000800 */
[----:B------:R-:W5:Y:S01]  /*0480*/  LDG.E.128 R44, desc[UR18][R2.64+0x2000] ;  /* 0x00200012022c7981 */ /* 0x000f62000c1e1d00 */
[----:B------:R-:W2:Y:S03]  /*0490*/  LDCU.64 UR8, c[0x0][0x470] ;  /* 0x00008e00ff0877ac */ /* 0x000ea60008000a00 */
[----:B------:R3:W5:Y:S01]  /*04a0*/  LDG.E.128 R48, desc[UR18][R2.64+0x2010] ;  /* 0x0020101202307981 */ /* 0x000762000c1e1d00 */
[----:B------:R-:W4:Y:S01]  /*04b0*/  LDCU.64 UR26, c[0x0][0x438] ;  /* 0x00008700ff1a77ac */ /* 0x000f220008000a00 */
[----:B------:R-:W0:Y:S01]  /*04c0*/  LDCU.64 UR10, c[0x0][0x478] ;  /* 0x00008f00ff0a77ac */ /* 0x000e220008000a00 */
[----:B---3--:R-:W-:Y:S01]  /*04d0*/  CS2R R2, SRZ ;  /* 0x0000000000027805 */ /* 0x008fe2000001ff00 */
[----:B------:R-:W3:Y:S01]  /*04e0*/  LDCU.128 UR12, c[0x0][0x3c0] ;  /* 0x00007800ff0c77ac */ /* 0x000ee20008000c00 */
[----:B------:R-:W0:Y:S01]  /*04f0*/  LDCU.64 UR22, c[0x0][0x380] ;  /* 0x00007000ff1677ac */ /* 0x000e220008000a00 */
[----:B-1----:R-:W-:-:S05]  /*0500*/  UMOV UR4, UR7 ;  /* 0x0000000700047c82 */ /* 0x002fca0008000000 */
.L_x_1764:
[----:B0-----:R-:W1:Y:S01]  /*0510*/  LDC.64 R72, c[0x0][0x428] ;  /* 0x00010a00ff487b82 */ /* 0x001e620000000a00 */
[----:B0-----:R-:W-:Y:S02]  /*0520*/  UIMAD UR5, UR4, UR21, URZ ;  /* 0x00000015040572a4 */ /* 0x001fe4000f8e02ff */
[----:B---3--:R-:W-:Y:S02]  /*0530*/  UIMAD.WIDE UR16, UR4, 0x4, UR14 ;  /* 0x00000004041078a5 */ /* 0x008fe4000f8e020e */
[----:B------:R-:W-:-:S03]  /*0540*/  USHF.R.S32.HI UR6, URZ, 0x1f, UR5 ;  /* 0x0000001fff067899 */ /* 0x000fc60008011405 */
[----:B------:R-:W0:Y:S01]  /*0550*/  LDC.64 R74, c[0x0][0x3a8] ;  /* 0x0000ea00ff4a7b82 */ /* 0x000e220000000a00 */
[----:B------:R-:W-:Y:S01]  /*0560*/  ULEA.HI UR6, UR6, UR5, URZ, 0x3 ;  /* 0x0000000506067291 */ /* 0x000fe2000f8f18ff */
[----:B------:R-:W-:Y:S02]  /*0570*/  MOV R92, UR16 ;  /* 0x00000010005c7c02 */ /* 0x000fe40008000f00 */
[----:B------:R-:W-:-:S03]  /*0580*/  MOV R93, UR17 ;  /* 0x00000011005d7c02 */ /* 0x000fc60008000f00 */
[----:B------:R-:W-:Y:S01]  /*0590*/  MOV R77, UR6 ;  /* 0x00000006004d7c02 */ /* 0x000fe20008000f00 */
[----:B------:R-:W-:Y:S01]  /*05a0*/  UIMAD.WIDE UR16, UR4, 0x4, UR12 ;  /* 0x00000004041078a5 */ /* 0x000fe2000f8e020c */
[----:B------:R3:W2:Y:S02]  /*05b0*/  LDG.E R0, desc[UR18][R92.64] ;  /* 0x000000125c007981 */ /* 0x0006a4000c1e1900 */
[----:B------:R-:W-:-:S03]  /*05c0*/  LEA.HI.SX32 R122, R77, R102, 0x1d ;  /* 0x000000664d7a7211 */ /* 0x000fc600078feaff */
[----:B------:R-:W-:Y:S02]  /*05d0*/  MOV R124, UR16 ;  /* 0x00000010007c7c02 */ /* 0x000fe40008000f00 */
[C---:B-1----:R-:W-:Y:S01]  /*05e0*/  IMAD.WIDE.U32 R80, R122.reuse, 0x10, R72 ;  /* 0x000000107a507825 */ /* 0x042fe200078e0048 */
[----:B------:R-:W-:Y:S02]  /*05f0*/  MOV R125, UR17 ;  /* 0x00000011007d7c02 */ /* 0x000fe40008000f00 */
[----:B------:R-:W-:-:S03]  /*0600*/  IADD3 R121, PT, PT, R122, 0x80, RZ ;  /* 0x000000807a797810 */ /* 0x000fc60007ffe0ff */
[----:B------:R-:W4:Y:S01]  /*0610*/  LDG.E.128 R80, desc[UR18][R80.64] ;  /* 0x0000001250507981 */ /* 0x000f22000c1e1d00 */
[C-C-:B0-----:R-:W-:Y:S01]  /*0620*/  IMAD.WIDE.U32 R76, R122.reuse, 0x10, R74.reuse ;  /* 0x000000107a4c7825 */ /* 0x141fe200078e004a */
[----:B------:R-:W-:Y:S02]  /*0630*/  IADD3 R118, PT, PT, R122, 0x100, RZ ;  /* 0x000001007a767810 */ /* 0x000fe40007ffe0ff */
[----:B------:R-:W4:Y:S04]  /*0640*/  LDG.E R124, desc[UR18][R124.64] ;  /* 0x000000127c7c7981 */ /* 0x000f28000c1e1900 */
[----:B------:R-:W4:Y:S01]  /*0650*/  LDG.E.128 R76, desc[UR18][R76.64] ;  /* 0x000000124c4c7981 */ /* 0x000f22000c1e1d00 */
[----:B------:R-:W-:-:S04]  /*0660*/  IMAD.WIDE.U32 R84, R121, 0x10, R74 ;  /* 0x0000001079547825 */ /* 0x000fc800078e004a */
[----:B------:R-:W-:Y:S02]  /*0670*/  IMAD.WIDE.U32 R88, R121, 0x10, R72 ;  /* 0x0000001079587825 */ /* 0x000fe400078e0048 */
[----:B------:R-:W4:Y:S02]  /*0680*/  LDG.E.128 R84, desc[UR18][R84.64] ;  /* 0x0000001254547981 */ /* 0x000f24000c1e1d00 */
[C---:B---3--:R-:W-:Y:S02]  /*0690*/  IMAD.WIDE.U32 R92, R118.reuse, 0x10, R74 ;  /* 0x00000010765c7825 */ /* 0x048fe400078e004a */
[----:B------:R-:W3:Y:S04]  /*06a0*/  LDG.E.128 R88, desc[UR18][R88.64] ;  /* 0x0000001258587981 */ /* 0x000ee8000c1e1d00 */
[----:B------:R-:W3:Y:S01]  /*06b0*/  LDG.E.128 R92, desc[UR18][R92.64] ;  /* 0x000000125c5c7981 */ /* 0x000ee2000c1e1d00 */
[----:B------:R-:W-:-:S06]  /*06c0*/  IMAD.WIDE.U32 R72, R118, 0x10, R72 ;  /* 0x0000001076487825 */ /* 0x000fcc00078e0048 */
[----:B------:R-:W3:Y:S01]  /*06d0*/  LDG.E.128 R72, desc[UR18][R72.64] ;  /* 0x0000001248487981 */ /* 0x000ee2000c1e1d00 */
[----:B--2---:R-:W-:Y:S01]  /*06e0*/  R2UR UR16, R0 ;  /* 0x00000000001072ca */ /* 0x004fe200000e0000 */
        /* <DEDUP_REMOVED lines=14> */
[--C-:B---3--:R-:W-:Y:S02]  /*07d0*/  HADD2.F32 R77, -RZ, R91.reuse.H0_H0 ;  /* 0x2000005bff4d7230 */ /* 0x108fe40000004100 */
[----:B------:R-:W-:Y:S02]  /*07e0*/  HADD2.F32 R76, -RZ, R91.H1_H1 ;  /* 0x3000005bff4c7230 */ /* 0x000fe40000004100 */
[----:B------:R-:W-:Y:S01]  /*07f0*/  FADD.FTZ R143, -R82, R143 ;  /* 0x0000008f528f7221 */ /* 0x000fe20000010100 */
[----:B------:R-:W-:Y:S02]  /*0800*/  HADD2.F32 R140, -RZ, R80.H1_H1 ;  /* 0x30000050ff8c7230 */ /* 0x000fe40000004100 */
[----:B------:R-:W-:Y:S01]  /*0810*/  FADD.FTZ R117, R141, R117 ;  /* 0x000000758d757221 */ /* 0x000fe20000010000 */
[----:B------:R-:W-:-:S02]  /*0820*/  HADD2.F32 R91, -RZ, R95.H0_H0 ;  /* 0x2000005fff5b7230 */ /* 0x000fc40000004100 */
[----:B------:R-:W-:Y:S01]  /*0830*/  FMUL.FTZ R139, R139, UR16 ;  /* 0x000000108b8b7c20 */ /* 0x000fe20008410000 */
[-C--:B------:R-:W-:Y:S01]  /*0840*/  FFMA.FTZ R119, R0, R141.reuse, R119 ;  /* 0x0000008d00777223 */ /* 0x080fe20000010077 */
[----:B-----5:R-:W-:Y:S01]  /*0850*/  FMUL.FTZ R141, R28, R141 ;  /* 0x0000008d1c8d7220 */ /* 0x020fe20000410000 */
        /* <DEDUP_REMOVED lines=208> */
[----:B------:R1:W5:Y:S01]  /*1560*/  @P1 LDG.E.128 R60, desc[UR18][R162.64] ;  /* 0x00000012a23c1981 */ /* 0x000362000c1e1d00 */
        /* <DEDUP_REMOVED lines=86> */
.L_x_1742:
        /* <DEDUP_REMOVED lines=33> */
.L_x_1741:
        /* <DEDUP_REMOVED lines=36> */
.L_x_1744:
        /* <DEDUP_REMOVED lines=37> */
.L_x_1740:
        /* <DEDUP_REMOVED lines=45> */
.L_x_1746:
        /* <DEDUP_REMOVED lines=41> */
.L_x_1745:
        /* <DEDUP_REMOVED lines=44> */
.L_x_1747:
        /* <DEDUP_REMOVED lines=44> */
.L_x_1743:
        /* <DEDUP_REMOVED lines=63> */
.L_x_1750:
        /* <DEDUP_REMOVED lines=41> */
.L_x_1749:
        /* <DEDUP_REMOVED lines=42> */
.L_x_1752:
        /* <DEDUP_REMOVED lines=37> */
.L_x_1748:
        /* <DEDUP_REMOVED lines=39> */
.L_x_1754:
        /* <DEDUP_REMOVED lines=33> */
.L_x_1753:
        /* <DEDUP_REMOVED lines=34> */
.L_x_1755:
        /* <DEDUP_REMOVED lines=28> */
.L_x_1751:
        /* <DEDUP_REMOVED lines=56> */
.L_x_1758:
        /* <DEDUP_REMOVED lines=41> */
.L_x_1757:
        /* <DEDUP_REMOVED lines=42> */
.L_x_1760:
        /* <DEDUP_REMOVED lines=37> */
.L_x_1756:
        /* <DEDUP_REMOVED lines=39> */
.L_x_1762:
        /* <DEDUP_REMOVED lines=33> */
.L_x_1761:
        /* <DEDUP_REMOVED lines=34> */
.L_x_1763:
        /* <DEDUP_REMOVED lines=28> */
.L_x_1759:
        /* <DEDUP_REMOVED lines=58> */
.L_x_1739:
        /* <DEDUP_REMOVED lines=20> */
.L_x_1765:
        /* <DEDUP_REMOVED lines=10> */
.L_x_3835:


//--------------------- .text._ZN10layer_norm31ln_parallel_residual_bwd_kernelINS_13Kernel_traitsIf6__halfS2_S2_fjLj3072ELj1ELj1ELj4ELj16ENS_18Kernel_traits_baseILj3072EfS2_S2_S2_fjLj128EEEEELb1ELb0ELb0EEEvNS_9BwdParamsE --------------------------
	.section	.text._ZN10layer_norm31ln_parallel_residual_bwd_kernelINS_13Kernel_traitsIf6__halfS2_S2_fjLj3072ELj1ELj1ELj4ELj16ENS_18Kernel_traits_baseILj3072EfS2_S2_S2_fjLj128EEEEELb1ELb0ELb0EEEvNS_9BwdParamsE,"ax",@progbits
	.align	128
        .global         _ZN10layer_norm31ln_parallel_residual_bwd_kernelINS_13Kernel_traitsIf6__halfS2_S2_fjLj3072ELj1ELj1ELj4ELj16ENS_18Kernel_traits_baseILj3072EfS2_S2_S2_fjLj128EEEEELb1ELb0ELb0EEEvNS_9BwdParamsE
        .type           _ZN10layer_norm31ln_parallel_residual_bwd_kernelINS_13Kernel_traitsIf6__halfS2_S2_fjLj3072ELj1ELj1ELj4ELj16ENS_18Kernel_traits_baseILj3072EfS2_S2_S2_fjLj128EEEEELb1ELb0ELb0EEEvNS_9BwdParamsE,@function
        .size           _ZN10layer_norm31ln_parallel_residual_bwd_kernelINS_13Kernel_traitsIf6__halfS2_S2_fjLj3072ELj1ELj1ELj4ELj16ENS_18Kernel_traits_baseILj3072EfS2_S2_S2_fjLj128EEEEELb1ELb0ELb0EEEvNS_9BwdParamsE,(.L_x_3836 - _ZN10layer_norm31ln_parallel_residual_bwd_kernelINS_13Kernel_traitsIf6__halfS2_S2_fjLj3072ELj1ELj1ELj4ELj16ENS_18Kernel_traits_baseILj3072EfS2_S2_S2_fjLj128EEEEELb1ELb0ELb0EEEvNS_9BwdParamsE)
        .other          _ZN10layer_norm31ln_parallel_residual_bwd_kernelINS_13Kernel_traitsIf6__halfS2_S2_fjLj3072ELj1ELj1ELj4ELj16ENS_18Kernel_traits_baseILj3072EfS2_S2_S2_fjLj128EEEEELb1ELb0ELb0EEEvNS_9BwdParamsE,@"STO_CUDA_ENTRY STV_DEFAULT"
_ZN10layer_norm31ln_parallel_residual_bwd_kernelINS_13Kernel_traitsIf6__halfS2_S2_fjLj3072ELj1ELj1ELj4ELj16ENS_18Kernel_traits_baseILj3072EfS2_S2_S2_fjLj128EEEEELb1ELb0ELb0EEEvNS_9BwdParamsE:
.text._ZN10layer_norm31ln_parallel_residual_bwd_kernelINS_13Kernel_traitsIf6__halfS2_S2_fjLj3072ELj1ELj1ELj4ELj16ENS_18Kernel_traits_baseILj3072EfS2_S2_S2_fjLj128EEEEELb1ELb0ELb0EEEvNS_9BwdParamsE:
        /* <DEDUP_REMOVED lines=13> */
[----:B------:R-:W0:Y:S01]  /*00d0*/  LDCU UR4, c[0x0][0x384] ;  /* 0x00007080ff0477ac */ /* 0x000e220008000800 */
[----:B------:R-:W-:Y:S02]  /*00e0*/  LEA.HI.SX32 R4, R5, R4, 0x1d ;  /* 0x0000000405047211 */ /* 0x000fe400078feaff */
[----:B------:R-:W-:Y:S02]  /*00f0*/  MOV R5, R192 ;  /* 0x000000c000057202 */ /* 0x000fe40000000f00 */
[C---:B------:R-:W-:Y:S02]  /*0100*/  ISETP.GE.U32.AND P2, PT, R4.reuse, 0x80, PT ;  /* 0x000000800400780c */ /* 0x040fe40003f46070 */
[----:B------:R-:W0:Y:S01]  /*0110*/  LDC.64 R18, c[0x0][0x3d8] ;  /* 0x0000f600ff127b82 */ /* 0x000e220000000a00 */
        /* <DEDUP_REMOVED lines=133> */
.L_x_1805:
        /* <DEDUP_REMOVED lines=40> */
[----:B-1----:R-:W-:-:S05]  /*0bf0*/  @P1 IMAD.WIDE.U32 R8, R2, 0x8, R8 ;  /* 0x0000000802081825 */ /* 0x002fca00078e0008 */
[----:B------:R-:W5:Y:S01]  /*0c00*/  @P1 LDG.E.64 R242, desc[UR16][R8.64] ;  /* 0x0000001008f21981 */ /* 0x000f62000c1e1b00 */
[----:B------:R-:W-:-:S03]  /*0c10*/  @P0 IMAD.WIDE.U32 R238, R2, 0x10, R232 ;  /* 0x0000001002ee0825 */ /* 0x000fc600078e00e8 */
[----:B------:R-:W5:Y:S04]  /*0c20*/  LDG.E.64 R232, desc[UR16][R200.64] ;  /* 0x00000010c8e87981 */ /* 0x000f68000c1e1b00 */
[----:B------:R0:W5:Y:S02]  /*0c30*/  @P0 LDG.E.128 R160, desc[UR16][R238.64] ;  /* 0x00000010eea00981 */ /* 0x000164000c1e1d00 */
[----:B0-----:R-:W-:Y:S01]  /*0c40*/  IADD3 R238, PT, PT, R2, 0x80, RZ ;  /* 0x0000008002ee7810 */ /* 0x001fe20007ffe0ff */
[--C-:B---3--:R-:W-:Y:S02]  /*0c50*/  HADD2.F32 R0, -RZ, R184.reuse.H0_H0 ;  /* 0x200000b8ff007230 */ /* 0x108fe40000004100 */
[----:B------:R-:W-:Y:S02]  /*0c60*/  HADD2.F32 R184, -RZ, R184.H1_H1 ;  /* 0x300000b8ffb87230 */ /* 0x000fe40000004100 */
[----:B------:R-:W-:-:S02]  /*0c70*/  HADD2.F32 R8, -RZ, R185.H0_H0 ;  /* 0x200000b9ff087230 */ /* 0x000fc40000004100 */
[--C-:B----4-:R-:W-:Y:S02]  /*0c80*/  HADD2.F32 R209, -RZ, R188.reuse.H0_H0 ;  /* 0x200000bcffd17230 */ /* 0x110fe40000004100 */
[C---:B------:R-:W-:Y:S01]  /*0c90*/  FADD.FTZ R10, -R227.reuse, R184 ;  /* 0x000000b8e30a7221 */ /* 0x040fe20000010100 */
[----:B------:R-:W-:Y:S02]  /*0ca0*/  HADD2.F32 R188, -RZ, R188.H1_H1 ;  /* 0x300000bcffbc7230 */ /* 0x000fe40000004100 */
[C---:B------:R-:W-:Y:S01]  /*0cb0*/  FADD.FTZ R0, -R227.reuse, R0 ;  /* 0x00000000e3007221 */ /* 0x040fe20000010100 */
[----:B------:R-:W-:Y:S01]  /*0cc0*/  FADD.FTZ R9, -R227, R8 ;  /* 0x00000008e3097221 */ /* 0x000fe20000010100 */
[----:B------:R-:W-:Y:S01]  /*0cd0*/  FMUL.FTZ R10, R10, UR11 ;  /* 0x0000000b0a0a7c20 */ /* 0x000fe20008410000 */
[--C-:B--2---:R-:W-:Y:S02]  /*0ce0*/  HADD2.F32 R7, -RZ, R192.reuse.H0_H0 ;  /* 0x200000c0ff077230 */ /* 0x104fe40000004100 */
[----:B-----5:R-:W-:Y:S01]  /*0cf0*/  FMUL.FTZ R8, R33, R188 ;  /* 0x000000bc21087220 */ /* 0x020fe20000410000 */
[----:B------:R-:W-:-:S02]  /*0d00*/  HADD2.F32 R192, -RZ, R192.H1_H1 ;  /* 0x300000c0ffc07230 */ /* 0x000fc40000004100 */
[----:B------:R-:W-:Y:S01]  /*0d10*/  FMUL.FTZ R211, R32, R209 ;  /* 0x000000d120d37220 */ /* 0x000fe20000410000 */
[----:B------:R-:W-:Y:S01]  /*0d20*/  FMUL.FTZ R3, R0, UR11 ;  /* 0x0000000b00037c20 */ /* 0x000fe20008410000 */
[----:B------:R-:W-:Y:S02]  /*0d30*/  HADD2.F32 R239, -RZ, R189.H0_H0 ;  /* 0x200000bdffef7230 */ /* 0x000fe40000004100 */
[----:B------:R-:W-:Y:S01]  /*0d40*/  FADD.FTZ R89, R89, R192 ;  /* 0x000000c059597221 */ /* 0x000fe20000010000 */
[-C--:B------:R-:W-:Y:S01]  /*0d50*/  FFMA.FTZ R8, R25, R192.reuse, R8 ;  /* 0x000000c019087223 */ /* 0x080fe20000010008 */
[----:B------:R-:W-:Y:S01]  /*0d60*/  FFMA.FTZ R73, R10, R192, R73 ;  /* 0x000000c00a497223 */ /* 0x000fe20000010049 */
[----:B------:R-:W-:Y:S02]  /*0d70*/  HADD2.F32 R192, -RZ, R185.H1_H1 ;  /* 0x300000b9ffc07230 */ /* 0x000fe40000004100 */
[----:B------:R-:W-:Y:S01]  /*0d80*/  FADD.FTZ R88, R88, R7 ;  /* 0x0000000758587221 */ /* 0x000fe20000010000 */
[----:B------:R-:W-:-:S02]  /*0d90*/  HADD2.F32 R198, -RZ, R186.H0_H0 ;  /* 0x200000baffc67230 */ /* 0x000fc40000004100 */
[-C--:B------:R-:W-:Y:S01]  /*0da0*/  FFMA.FTZ R0, R24, R7.reuse, R211 ;  /* 0x0000000718007223 */ /* 0x080fe200000100d3 */
[----:B------:R-:W-:Y:S01]  /*0db0*/  FFMA.FTZ R72, R3, R7, R72 ;  /* 0x0000000703487223 */ /* 0x000fe20000010048 */
[----:B------:R-:W-:Y:S02]  /*0dc0*/  HADD2.F32 R201, -RZ, R193.H0_H0 ;  /* 0x200000c1ffc97230 */ /* 0x000fe40000004100 */
[----:B------:R-:W-:Y:S01]  /*0dd0*/  FMUL.FTZ R7, R34, R239 ;  /* 0x000000ef22077220 */ /* 0x000fe20000410000 */
[----:B------:R-:W-:Y:S02]  /*0de0*/  HADD2.F32 R186, -RZ, R186.H1_H1 ;  /* 0x300000baffba7230 */ /* 0x000fe40000004100 */
[----:B------:R-:W-:Y:S01]  /*0df0*/  FMUL.FTZ R9, R9, UR11 ;  /* 0x0000000b09097c20 */ /* 0x000fe20008410000 */
[----:B------:R-:W-:Y:S02]  /*0e00*/  HADD2.F32 R184, -RZ, R189.H1_H1 ;  /* 0x300000bdffb87230 */ /* 0x000fe40000004100 */
[----:B------:R-:W-:Y:S01]  /*0e10*/  FADD.FTZ R192, -R227, R192 ;  /* 0x000000c0e3c07221 */ /* 0x000fe20000010100 */
[----:B------:R-:W-:Y:S01]  /*0e20*/  FADD.FTZ R137, R137, R188 ;  /* 0x000000bc89897221 */ /* 0x000fe20000010000 */
[----:B------:R-:W-:Y:S01]  /*0e30*/  FFMA.FTZ R117, R10, R188, R117 ;  /* 0x000000bc0a757223 */ /* 0x000fe20000010075 */
[----:B------:R-:W-:Y:S01]  /*0e40*/  FADD.FTZ R90, R90, R201 ;  /* 0x000000c95a5a7221 */ /* 0x000fe20000010000 */
[-C--:B------:R-:W-:Y:S01]  /*0e50*/  FFMA.FTZ R7, R26, R201.reuse, R7 ;  /* 0x000000c91a077223 */ /* 0x080fe20000010007 */
[----:B------:R-:W-:Y:S01]  /*0e60*/  FFMA.FTZ R74, R9, R201, R74 ;  /* 0x000000c9094a7223 */ /* 0x000fe2000001004a */
[----:B------:R-:W-:-:S02]  /*0e70*/  HADD2.F32 R185, -RZ, R190.H0_H0 ;  /* 0x200000beffb97230 */ /* 0x000fc40000004100 */
[C---:B------:R-:W-:Y:S01]  /*0e80*/  FADD.FTZ R186, -R227.reuse, R186 ;  /* 0x000000bae3ba7221 */ /* 0x040fe20000010100 */
[----:B------:R-:W-:Y:S02]  /*0e90*/  HADD2.F32 R188, -RZ, R187.H0_H0 ;  /* 0x200000bbffbc7230 */ /* 0x000fe40000004100 */
[----:B------:R-:W-:Y:S01]  /*0ea0*/  FADD.FTZ R201, -R227, R198 ;  /* 0x000000c6e3c97221 */ /* 0x000fe20000010100 */
[----:B------:R-:W-:Y:S02]  /*0eb0*/  HADD2.F32 R200, -RZ, R193.H1_H1 ;  /* 0x300000c1ffc87230 */ /* 0x000fe40000004100 */
[----:B------:R-:W-:Y:S01]  /*0ec0*/  FMUL.FTZ R202, R192, UR11 ;  /* 0x0000000bc0ca7c20 */ /* 0x000fe20008410000 */
[----:B------:R-:W-:Y:S02]  /*0ed0*/  HADD2.F32 R189, -RZ, R194.H0_H0 ;  /* 0x200000c2ffbd7230 */ /* 0x000fe40000004100 */
[----:B------:R-:W-:Y:S01]  /*0ee0*/  FMUL.FTZ R198, R35, R184 ;  /* 0x000000b823c67220 */ /* 0x000fe20000410000 */
[----:B------:R-:W-:Y:S01]  /*0ef0*/  FMUL.FTZ R214, R186, UR11 ;  /* 0x0000000bbad67c20 */ /* 0x000fe20008410000 */
[----:B------:R-:W-:Y:S01]  /*0f00*/  FMUL.FTZ R201, R201, UR11 ;  /* 0x0000000bc9c97c20 */ /* 0x000fe20008410000 */
[----:B------:R-:W-:Y:S01]  /*0f10*/  FMUL.FTZ R193, R36, R185 ;  /* 0x000000b924c17220 */ /* 0x000fe20000410000 */
[----:B------:R-:W-:Y:S01]  /*0f20*/  FADD.FTZ R188, -R227, R188 ;  /* 0x000000bce3bc7221 */ /* 0x000fe20000010100 */
[----:B------:R-:W-:-:S02]  /*0f30*/  HADD2.F32 R186, -RZ, R187.H1_H1 ;  /* 0x300000bbffba7230 */ /* 0x000fc40000004100 */
[----:B------:R-:W-:Y:S01]  /*0f40*/  FADD.FTZ R91, R91, R200 ;  /* 0x000000c85b5b7221 */ /* 0x000fe20000010000 */
[-C--:B------:R-:W-:Y:S01]  /*0f50*/  FFMA.FTZ R75, R202, R200.reuse, R75 ;  /* 0x000000c8ca4b7223 */ /* 0x080fe2000001004b */
[----:B------:R-:W-:Y:S01]  /*0f60*/  FFMA.FTZ R200, R27, R200, R198 ;  /* 0x000000c81bc87223 */ /* 0x000fe200000100c6 */
[----:B------:R-:W-:Y:S01]  /*0f70*/  FADD.FTZ R92, R92, R189 ;  /* 0x000000bd5c5c7221 */ /* 0x000fe20000010000 */
[-C--:B------:R-:W-:Y:S01]  /*0f80*/  FFMA.FTZ R198, R28, R189.reuse, R193 ;  /* 0x000000bd1cc67223 */ /* 0x080fe200000100c1 */
[----:B------:R-:W-:Y:S01]  /*0f90*/  FFMA.FTZ R76, R201, R189, R76 ;  /* 0x000000bdc94c7223 */ /* 0x000fe2000001004c */
[----:B------:R-:W-:Y:S01]  /*0fa0*/  FMUL.FTZ R211, R188, UR11 ;  /* 0x0000000bbcd37c20 */ /* 0x000fe20008410000 */
[--C-:B------:R-:W-:Y:S02]  /*0fb0*/  HADD2.F32 R189, -RZ, R191.reuse.H0_H0 ;  /* 0x200000bfffbd7230 */ /* 0x100fe40000004100 */
[----:B------:R-:W-:Y:S01]  /*0fc0*/  FADD.FTZ R186, -R227, R186 ;  /* 0x000000bae3ba7221 */ /* 0x000fe20000010100 */
[----:B------:R-:W-:-:S02]  /*0fd0*/  HADD2.F32 R188, -RZ, R191.H1_H1 ;  /* 0x300000bfffbc7230 */ /* 0x000fc40000004100 */
[----:B------:R-:W-:Y:S01]  /*0fe0*/  FADD.FTZ R187, RZ, R0 ;  /* 0x00000000ffbb7221 */ /* 0x000fe20000010000 */
[----:B------:R-:W-:Y:S01]  /*0ff0*/  FFMA.FTZ R191, R3, R0, RZ ;  /* 0x0000000003bf7223 */ /* 0x000fe200000100ff */
[----:B------:R-:W-:Y:S01]  /*1000*/  FADD.FTZ R139, R139, R184 ;  /* 0x000000b88b8b7221 */ /* 0x000fe20000010000 */
[----:B------:R-:W-:Y:S01]  /*1010*/  FFMA.FTZ R119, R202, R184, R119 ;  /* 0x000000b8ca777223 */ /* 0x000fe20000010077 */
[----:B------:R-:W-:Y:S01]  /*1020*/  FMUL.FTZ R226, R186, UR11 ;  /* 0x0000000bbae27c20 */ /* 0x000fe20008410000 */
[----:B------:R-:W-:Y:S01]  /*1030*/  FADD.FTZ R184, R187, R8 ;  /* 0x00000008bbb87221 */ /* 0x000fe20000010000 */
[----:B------:R-:W-:Y:S01]  /*1040*/  FFMA.FTZ R186, R10, R8, R191 ;  /* 0x000000080aba7223 */ /* 0x000fe200000100bf */
[----:B------:R-:W-:Y:S02]  /*1050*/  HADD2.F32 R190, -RZ, R190.H1_H1 ;  /* 0x300000beffbe7230 */ /* 0x000fe40000004100 */
[----:B------:R-:W-:Y:S01]  /*1060*/  FADD.FTZ R187, R184, R7 ;  /* 0x00000007b8bb7221 */ /* 0x000fe20000010000 */
[----:B------:R-:W-:Y:S01]  /*1070*/  FFMA.FTZ R191, R9, R7, R186 ;  /* 0x0000000709bf7223 */ /* 0x000fe200000100ba */
[----:B------:R-:W-:-:S02]  /*1080*/  HADD2.F32 R194, -RZ, R194.H1_H1 ;  /* 0x300000c2ffc27230 */ /* 0x000fc40000004100 */
[----:B------:R-:W-:Y:S01]  /*1090*/  FMUL.FTZ R212, R37, R190 ;  /* 0x000000be25d47220 */ /* 0x000fe20000410000 */
[----:B------:R-:W-:Y:S01]  /*10a0*/  FADD.FTZ R187, R187, R200 ;  /* 0x000000c8bbbb7221 */ /* 0x000fe20000010000 */
[----:B------:R-:W-:Y:S01]  /*10b0*/  FFMA.FTZ R191, R202, R200, R191 ;  /* 0x000000c8cabf7223 */ /* 0x000fe200000100bf */
[----:B------:R-:W-:Y:S01]  /*10c0*/  FADD.FTZ R136, R136, R209 ;  /* 0x000000d188887221 */ /* 0x000fe20000010000 */
[----:B------:R-:W-:Y:S01]  /*10d0*/  FFMA.FTZ R116, R3, R209, R116 ;  /* 0x000000d103747223 */ /* 0x000fe20000010074 */
[--C-:B------:R-:W-:Y:S02]  /*10e0*/  HADD2.F32 R209, -RZ, R195.reuse.H0_H0 ;  /* 0x200000c3ffd17230 */ /* 0x100fe40000004100 */
[----:B------:R-:W-:Y:S01]  /*10f0*/  FFMA.FTZ R212, R29, R194, R212 ;  /* 0x000000c21dd47223 */ /* 0x000fe200000100d4 */
[----:B------:R-:W-:Y:S01]  /*1100*/  FMUL.FTZ R193, R38, R189 ;  /* 0x000000bd26c17220 */ /* 0x000fe20000410000 */
[----:B------:R-:W-:Y:S01]  /*1110*/  FADD.FTZ R187, R187, R198 ;  /* 0x000000c6bbbb7221 */ /* 0x000fe20000010000 */
[----:B------:R-:W-:Y:S01]  /*1120*/  FFMA.FTZ R191, R201, R198, R191 ;  /* 0x000000c6c9bf7223 */ /* 0x000fe200000100bf */
[----:B------:R-:W-:-:S02]  /*1130*/  HADD2.F32 R224, -RZ, R195.H1_H1 ;  /* 0x300000c3ffe07230 */ /* 0x000fc40000004100 */
[----:B------:R-:W-:Y:S01]  /*1140*/  FADD.FTZ R94, R94, R209 ;  /* 0x000000d15e5e7221 */ /* 0x000fe20000010000 */
[-C--:B------:R-:W-:Y:S01]  /*1150*/  FFMA.FTZ R78, R211, R209.reuse, R78 ;  /* 0x000000d1d34e7223 */ /* 0x080fe2000001004e */
[----:B------:R-:W-:Y:S01]  /*1160*/  FFMA.FTZ R209, R30, R209, R193 ;  /* 0x000000d11ed17223 */ /* 0x000fe200000100c1 */
[----:B------:R-:W-:Y:S01]  /*1170*/  FMUL.FTZ R192, R39, R188 ;  /* 0x000000bc27c07220 */ /* 0x000fe20000410000 */
        /* <DEDUP_REMOVED lines=21> */
.L_x_1768:
[----:B------:R-:W-:Y:S05]  /*12d0*/  BSYNC.RECONVERGENT B0 ;  /* 0x0000000000007941 */ /* 0x000fea0003800200 */
.L_x_1767:
        /* <DEDUP_REMOVED lines=15> */
[----:B-1----:R-:W-:-:S05]  /*13d0*/  @P0 IMAD.WIDE.U32 R244, R238, 0x10, R230 ;  /* 0x00000010eef40825 */ /* 0x002fca00078e00e6 */
[----:B------:R-:W5:Y:S01]  /*13e0*/  @P0 LDG.E.128 R20, desc[UR16][R244.64] ;  /* 0x00000010f4140981 */ /* 0x000f62000c1e1d00 */
[----:B------:R-:W-:-:S04]  /*13f0*/  ISETP.NE.U32.AND P1, PT, RZ, UR20, PT ;  /* 0x00000014ff007c0c */ /* 0x000fc8000bf25070 */
[----:B------:R-:W-:-:S13]  /*1400*/  ISETP.NE.AND.EX P1, PT, RZ, UR21, PT, P1 ;  /* 0x00000015ff007c0c */ /* 0x000fda000bf25310 */
[----:B------:R-:W1:Y:S02]  /*1410*/  @P1 LDC.64 R196, c[0x0][0x3b8] ;  /* 0x0000ee00ffc41b82 */ /* 0x000e640000000a00 */
[----:B-1----:R-:W-:-:S05]  /*1420*/  @P1 IMAD.WIDE.U32 R196, R238, 0x8, R196 ;  /* 0x00000008eec41825 */ /* 0x002fca00078e00c4 */
[----:B------:R1:W5:Y:S01]  /*1430*/  @P1 LDG.E.64 R236, desc[UR16][R196.64] ;  /* 0x00000010c4ec1981 */ /* 0x000362000c1e1b00 */
[----:B0-----:R-:W-:-:S05]  /*1440*/  IMAD.WIDE.U32 R222, R238, 0x8, R222 ;  /* 0x00000008eede7825 */ /* 0x001fca00078e00de */
[----:B------:R0:W5:Y:S01]  /*1450*/  LDG.E.64 R230, desc[UR16][R222.64] ;  /* 0x00000010dee67981 */ /* 0x000162000c1e1b00 */
[----:B------:R-:W-:Y:S01]  /*1460*/  IADD3 R238, PT, PT, R238, 0x80, RZ ;  /* 0x00000080eeee7810 */ /* 0x000fe20007ffe0ff */
[--C-:B---3--:R-:W-:Y:S02]  /*1470*/  HADD2.F32 R6, -RZ, R184.reuse.H0_H0 ;  /* 0x200000b8ff067230 */ /* 0x108fe40000004100 */
[----:B------:R-:W-:-:S03]  /*1480*/  HADD2.F32 R184, -RZ, R184.H1_H1 ;  /* 0x300000b8ffb87230 */ /* 0x000fc60000004100 */
[C---:B------:R-:W-:Y:S02]  /*1490*/  FADD.FTZ R5, -R227.reuse, R6 ;  /* 0x00000006e3057221 */ /* 0x040fe40000010100 */
[----:B------:R-:W-:Y:S01]  /*14a0*/  FADD.FTZ R12, -R227, R184 ;  /* 0x000000b8e30c7221 */ /* 0x000fe20000010100 */
[--C-:B----4-:R-:W-:Y:S02]  /*14b0*/  HADD2.F32 R19, -RZ, R188.reuse.H0_H0 ;  /* 0x200000bcff137230 */ /* 0x110fe40000004100 */
[----:B------:R-:W-:Y:S02]  /*14c0*/  HADD2.F32 R188, -RZ, R188.H1_H1 ;  /* 0x300000bcffbc7230 */ /* 0x000fe40000004100 */
[----:B------:R-:W-:Y:S01]  /*14d0*/  FMUL.FTZ R5, R5, UR11 ;  /* 0x0000000b05057c20 */ /* 0x000fe20008410000 */
[----:B------:R-:W-:Y:S01]  /*14e0*/  FMUL.FTZ R12, R12, UR11 ;  /* 0x0000000b0c0c7c20 */ /* 0x000fe20008410000 */
[----:B-----5:R-:W-:Y:S01]  /*14f0*/  FMUL.FTZ R199, R48, R19 ;  /* 0x0000001330c77220 */ /* 0x020fe20000410000 */
[----:B--2---:R-:W-:-:S02]  /*1500*/  HADD2.F32 R11, -RZ, R192.H0_H0 ;  /* 0x200000c0ff0b7230 */ /* 0x004fc40000004100 */
[-C--:B------:R-:W-:Y:S01]  /*1510*/  FMUL.FTZ R184, R49, R188.reuse ;  /* 0x000000bc31b87220 */ /* 0x080fe20000410000 */
[----:B------:R-:W-:Y:S02]  /*1520*/  HADD2.F32 R192, -RZ, R192.H1_H1 ;  /* 0x300000c0ffc07230 */ /* 0x000fe40000004100 */
[----:B------:R-:W-:Y:S01]  /*1530*/  FADD.FTZ R101, R101, R188 ;  /* 0x000000bc65657221 */ /* 0x000fe20000010000 */
[----:B------:R-:W-:Y:S01]  /*1540*/  FFMA.FTZ R173, R12, R188, R173 ;  /* 0x000000bc0cad7223 */ /* 0x000fe200000100ad */
[----:B------:R-:W-:Y:S01]  /*1550*/  FADD.FTZ R96, R96, R11 ;  /* 0x0000000b60607221 */ /* 0x000fe20000010000 */
[-C--:B------:R-:W-:Y:S01]  /*1560*/  FFMA.FTZ R6, R40, R11.reuse, R199 ;  /* 0x0000000b28067223 */ /* 0x080fe200000100c7 */
[----:B------:R-:W-:Y:S01]  /*1570*/  FFMA.FTZ R168, R5, R11, R168 ;  /* 0x0000000b05a87223 */ /* 0x000fe200000100a8 */
[----:B------:R-:W-:Y:S01]  /*1580*/  FFMA.FTZ R11, R41, R192, R184 ;  /* 0x000000c0290b7223 */ /* 0x000fe200000100b8 */
[--C-:B------:R-:W-:Y:S02]  /*1590*/  HADD2.F32 R188, -RZ, R185.reuse.H1_H1 ;  /* 0x300000b9ffbc7230 */ /* 0x100fe40000004100 */
[----:B------:R-:W-:-:S02]  /*15a0*/  HADD2.F32 R184, -RZ, R185.H0_H0 ;  /* 0x200000b9ffb87230 */ /* 0x000fc40000004100 */
[--C-:B------:R-:W-:Y:S02]  /*15b0*/  HADD2.F32 R203, -RZ, R189.reuse.H0_H0 ;  /* 0x200000bdffcb7230 */ /* 0x100fe40000004100 */
[----:B------:R-:W-:Y:S02]  /*15c0*/  HADD2.F32 R204, -RZ, R189.H1_H1 ;  /* 0x300000bdffcc7230 */ /* 0x000fe40000004100 */
[C---:B------:R-:W-:Y:S01]  /*15d0*/  FADD.FTZ R188, -R227.reuse, R188 ;  /* 0x000000bce3bc7221 */ /* 0x040fe20000010100 */
[--C-:B------:R-:W-:Y:S02]  /*15e0*/  HADD2.F32 R189, -RZ, R190.reuse.H0_H0 ;  /* 0x200000beffbd7230 */ /* 0x100fe40000004100 */
[----:B------:R-:W-:Y:S01]  /*15f0*/  FADD.FTZ R184, -R227, R184 ;  /* 0x000000b8e3b87221 */ /* 0x000fe20000010100 */
[----:B------:R-:W-:Y:S02]  /*1600*/  HADD2.F32 R190, -RZ, R190.H1_H1 ;  /* 0x300000beffbe7230 */ /* 0x000fe40000004100 */
[----:B-1----:R-:W-:Y:S01]  /*1610*/  FMUL.FTZ R196, R188, UR11 ;  /* 0x0000000bbcc47c20 */ /* 0x002fe20008410000 */
[----:B------:R-:W-:-:S02]  /*1620*/  HADD2.F32 R185, -RZ, R194.H0_H0 ;  /* 0x200000c2ffb97230 */ /* 0x000fc40000004100 */
[----:B------:R-:W-:Y:S01]  /*1630*/  FMUL.FTZ R199, R184, UR11 ;  /* 0x0000000bb8c77c20 */ /* 0x000fe20008410000 */
[----:B------:R-:W-:Y:S02]  /*1640*/  HADD2.F32 R194, -RZ, R194.H1_H1 ;  /* 0x300000c2ffc27230 */ /* 0x000fe40000004100 */
[----:B------:R-:W-:Y:S01]  /*1650*/  FMUL.FTZ R188, R53, R190 ;  /* 0x000000be35bc7220 */ /* 0x000fe20000410000 */
[--C-:B------:R-:W-:Y:S02]  /*1660*/  HADD2.F32 R184, -RZ, R186.reuse.H0_H0 ;  /* 0x200000baffb87230 */ /* 0x100fe40000004100 */
[----:B------:R-:W-:Y:S01]  /*1670*/  FADD.FTZ R100, R100, R19 ;  /* 0x0000001364647221 */ /* 0x000fe20000010000 */
[----:B------:R-:W-:Y:S02]  /*1680*/  HADD2.F32 R186, -RZ, R186.H1_H1 ;  /* 0x300000baffba7230 */ /* 0x000fe40000004100 */
[----:B------:R-:W-:Y:S01]  /*1690*/  FFMA.FTZ R172, R5, R19, R172 ;  /* 0x0000001305ac7223 */ /* 0x000fe200000100ac */
[----:B------:R-:W-:Y:S01]  /*16a0*/  FADD.FTZ R97, R97, R192 ;  /* 0x000000c061617221 */ /* 0x000fe20000010000 */
[----:B------:R-:W-:Y:S01]  /*16b0*/  FFMA.FTZ R169, R12, R192, R169 ;  /* 0x000000c00ca97223 */ /* 0x000fe200000100a9 */
[----:B------:R-:W-:-:S02]  /*16c0*/  HADD2.F32 R19, -RZ, R193.H0_H0 ;  /* 0x200000c1ff137230 */ /* 0x000fc40000004100 */
[----:B------:R-:W-:Y:S01]  /*16d0*/  FFMA.FTZ R217, R45, R194, R188 ;  /* 0x000000c22dd97223 */ /* 0x000fe200000100bc */
[----:B------:R-:W-:Y:S02]  /*16e0*/  HADD2.F32 R192, -RZ, R193.H1_H1 ;  /* 0x300000c1ffc07230 */ /* 0x000fe40000004100 */
[----:B------:R-:W-:Y:S01]  /*16f0*/  FMUL.FTZ R197, R50, R203 ;  /* 0x000000cb32c57220 */ /* 0x000fe20000410000 */
[--C-:B------:R-:W-:Y:S02]  /*1700*/  HADD2.F32 R188, -RZ, R187.reuse.H0_H0 ;  /* 0x200000bbffbc7230 */ /* 0x100fe40000004100 */
[----:B------:R-:W-:Y:S01]  /*1710*/  FMUL.FTZ R210, R51, R204 ;  /* 0x000000cc33d27220 */ /* 0x000fe20000410000 */
[----:B------:R-:W-:Y:S01]  /*1720*/  FADD.FTZ R186, -R227, R186 ;  /* 0x000000bae3ba7221 */ /* 0x000fe20000010100 */
[----:B------:R-:W-:Y:S01]  /*1730*/  FADD.FTZ R98, R98, R19 ;  /* 0x0000001362627221 */ /* 0x000fe20000010000 */
[-C--:B------:R-:W-:Y:S01]  /*1740*/  FFMA.FTZ R197, R42, R19.reuse, R197 ;  /* 0x000000132ac57223 */ /* 0x080fe200000100c5 */
[----:B------:R-:W-:Y:S01]  /*1750*/  FFMA.FTZ R170, R199, R19, R170 ;  /* 0x00000013c7aa7223 */ /* 0x000fe200000100aa */
[----:B------:R-:W-:Y:S01]  /*1760*/  FADD.FTZ R99, R99, R192 ;  /* 0x000000c063637221 */ /* 0x000fe20000010000 */
[-C--:B------:R-:W-:Y:S01]  /*1770*/  FFMA.FTZ R19, R43, R192.reuse, R210 ;  /* 0x000000c02b137223 */ /* 0x080fe200000100d2 */
[----:B------:R-:W-:Y:S01]  /*1780*/  FFMA.FTZ R171, R196, R192, R171 ;  /* 0x000000c0c4ab7223 */ /* 0x000fe200000100ab */
[----:B------:R-:W-:Y:S01]  /*1790*/  FADD.FTZ R225, -R227, R188 ;  /* 0x000000bce3e17221 */ /* 0x000fe20000010100 */
[----:B------:R-:W-:Y:S01]  /*17a0*/  FMUL.FTZ R210, R186, UR11 ;  /* 0x0000000bbad27c20 */ /* 0x000fe20008410000 */
[----:B------:R-:W-:-:S02]  /*17b0*/  HADD2.F32 R192, -RZ, R187.H1_H1 ;  /* 0x300000bbffc07230 */ /* 0x000fc40000004100 */
[----:B------:R-:W-:Y:S01]  /*17c0*/  FADD.FTZ R188, R239, R6 ;  /* 0x00000006efbc7221 */ /* 0x000fe20000010000 */
[----:B------:R-:W-:Y:S01]  /*17d0*/  FFMA.FTZ R187, R5, R6, R240 ;  /* 0x0000000605bb7223 */ /* 0x000fe200000100f0 */
[----:B------:R-:W-:Y:S01]  /*17e0*/  FADD.FTZ R184, -R227, R184 ;  /* 0x000000b8e3b87221 */ /* 0x000fe20000010100 */
[----:B------:R-:W-:Y:S01]  /*17f0*/  FADD.FTZ R105, R105, R190 ;  /* 0x000000be69697221 */ /* 0x000fe20000010000 */
[----:B------:R-:W-:Y:S01]  /*1800*/  FFMA.FTZ R145, R210, R190, R145 ;  /* 0x000000bed2917223 */ /* 0x000fe20000010091 */
[----:B------:R-:W-:Y:S01]  /*1810*/  FADD.FTZ R188, R188, R11 ;  /* 0x0000000bbcbc7221 */ /* 0x000fe20000010000 */
[----:B------:R-:W-:Y:S01]  /*1820*/  FFMA.FTZ R190, R12, R11, R187 ;  /* 0x0000000b0cbe7223 */ /* 0x000fe200000100bb */
[----:B------:R-:W-:Y:S01]  /*1830*/  FADD.FTZ R102, R102, R203 ;  /* 0x000000cb66667221 */ /* 0x000fe20000010000 */
[C---:B------:R-:W-:Y:S01]  /*1840*/  FFMA.FTZ R174, R199.reuse, R203, R174 ;  /* 0x000000cbc7ae7223 */ /* 0x040fe200000100ae */
[----:B------:R-:W-:Y:S01]  /*1850*/  FMUL.FTZ R193, R52, R189 ;  /* 0x000000bd34c17220 */ /* 0x000fe20000410000 */
[----:B------:R-:W-:Y:S01]  /*1860*/  FMUL.FTZ R203, R184, UR11 ;  /* 0x0000000bb8cb7c20 */ /* 0x000fe20008410000 */
[----:B------:R-:W-:Y:S01]  /*1870*/  FADD.FTZ R188, R188, R197 ;  /* 0x000000c5bcbc7221 */ /* 0x000fe20000010000 */
[----:B------:R-:W-:Y:S01]  /*1880*/  FFMA.FTZ R187, R199, R197, R190 ;  /* 0x000000c5c7bb7223 */ /* 0x000fe200000100be */
[----:B------:R-:W-:Y:S01]  /*1890*/  FADD.FTZ R103, R103, R204 ;  /* 0x000000cc67677221 */ /* 0x000fe20000010000 */
[----:B------:R-:W-:Y:S01]  /*18a0*/  FFMA.FTZ R175, R196, R204, R175 ;  /* 0x000000ccc4af7223 */ /* 0x000fe200000100af */
[----:B------:R-:W-:Y:S01]  /*18b0*/  FADD.FTZ R124, R124, R185 ;  /* 0x000000b97c7c7221 */ /* 0x000fe20000010000 */
[-C--:B------:R-:W-:Y:S01]  /*18c0*/  FFMA.FTZ R204, R44, R185.reuse, R193 ;  /* 0x000000b92ccc7223 */ /* 0x080fe200000100c1 */
[----:B------:R-:W-:Y:S01]  /*18d0*/  FFMA.FTZ R176, R203, R185, R176 ;  /* 0x000000b9cbb07223 */ /* 0x000fe200000100b0 */
[----:B------:R-:W-:-:S02]  /*18e0*/  HADD2.F32 R186, -RZ, R191.H1_H1 ;  /* 0x300000bfffba7230 */ /* 0x000fc40000004100 */
[----:B------:R-:W-:Y:S01]  /*18f0*/  FADD.FTZ R104, R104, R189 ;  /* 0x000000bd68687221 */ /* 0x000fe20000010000 */
[----:B------:R-:W-:Y:S01]  /*1900*/  FFMA.FTZ R144, R203, R189, R144 ;  /* 0x000000bdcb907223 */ /* 0x000fe20000010090 */
[----:B------:R-:W-:Y:S02]  /*1910*/  HADD2.F32 R185, -RZ, R191.H0_H0 ;  /* 0x200000bfffb97230 */ /* 0x000fe40000004100 */
[----:B------:R-:W-:Y:S01]  /*1920*/  FADD.FTZ R192, -R227, R192 ;  /* 0x000000c0e3c07221 */ /* 0x000fe20000010100 */
[----:B------:R-:W-:Y:S01]  /*1930*/  FADD.FTZ R189, R188, R19 ;  /* 0x00000013bcbd7221 */ /* 0x000fe20000010000 */
[----:B------:R-:W-:Y:S01]  /*1940*/  FFMA.FTZ R188, R196, R19, R187 ;  /* 0x00000013c4bc7223 */ /* 0x000fe200000100bb */
[--C-:B------:R-:W-:Y:S02]  /*1950*/  HADD2.F32 R184, -RZ, R195.reuse.H1_H1 ;  /* 0x300000c3ffb87230 */ /* 0x100fe40000004100 */
[----:B------:R-:W-:Y:S01]  /*1960*/  FADD.FTZ R125, R125, R194 ;  /* 0x000000c27d7d7221 */ /* 0x000fe20000010000 */
[----:B------:R-:W-:Y:S01]  /*1970*/  FFMA.FTZ R177, R210, R194, R177 ;  /* 0x000000c2d2b17223 */ /* 0x000fe200000100b1 */
[----:B------:R-:W-:-:S02]  /*1980*/  HADD2.F32 R193, -RZ, R195.H0_H0 ;  /* 0x200000c3ffc17230 */ /* 0x000fc40000004100 */
[----:B------:R-:W-:Y:S01]  /*1990*/  FMUL.FTZ R194, R55, R186 ;  /* 0x000000ba37c27220 */ /* 0x000fe20000410000 */
[----:B0-----:R-:W-:Y:S01]  /*19a0*/  FMUL.FTZ R222, R192, UR11 ;  /* 0x0000000bc0de7c20 */ /* 0x001fe20008410000 */
[----:B------:R-:W-:Y:S01]  /*19b0*/  FMUL.FTZ R223, R54, R185 ;  /* 0x000000b936df7220 */ /* 0x000fe20000410000 */
[----:B------:R-:W-:Y:S01]  /*19c0*/  FADD.FTZ R190, R189, R204 ;  /* 0x000000ccbdbe7221 */ /* 0x000fe20000010000 */
[----:B------:R-:W-:Y:S01]  /*19d0*/  FFMA.FTZ R187, R203, R204, R188 ;  /* 0x000000cccbbb7223 */ /* 0x000fe200000100bc */
[----:B------:R-:W-:Y:S01]  /*19e0*/  FADD.FTZ R127, R127, R184 ;  /* 0x000000b87f7f7221 */ /* 0x000fe20000010000 */
[-C--:B------:R-:W-:Y:S01]  /*19f0*/  FFMA.FTZ R221, R47, R184.reuse, R194 ;  /* 0x000000b82fdd7223 */ /* 0x080fe200000100c2 */
[----:B------:R-:W-:Y:S01]  /*1a00*/  FFMA.FTZ R179, R222, R184, R179 ;  /* 0x000000b8deb37223 */ /* 0x000fe200000100b3 */
[----:B------:R-:W-:Y:S01]  /*1a10*/  FMUL.FTZ R225, R225, UR11 ;  /* 0x0000000be1e17c20 */ /* 0x000fe20008410000 */
[----:B------:R-:W-:Y:S01]  /*1a20*/  FFMA.FTZ R223, R46, R193, R223 ;  /* 0x000000c12edf7223 */ /* 0x000fe200000100df */
[----:B------:R-:W-:Y:S01]  /*1a30*/  FADD.FTZ R190, R190, R217 ;  /* 0x000000d9bebe7221 */ /* 0x000fe20000010000 */
[----:B------:R-:W-:-:S03]  /*1a40*/  FFMA.FTZ R184, R210, R217, R187 ;  /* 0x000000d9d2b87223 */ /* 0x000fc600000100bb */
[----:B------:R-:W-:Y:S01]  /*1a50*/  FADD.FTZ R190, R190, R223 ;  /* 0x000000dfbebe7221 */ /* 0x000fe20000010000 */
[C---:B------:R-:W-:Y:S01]  /*1a60*/  FFMA.FTZ R184, R225.reuse, R223, R184 ;  /* 0x000000dfe1b87223 */ /* 0x040fe200000100b8 */
        /* <DEDUP_REMOVED lines=8> */
.L_x_1770:
[----:B------:R-:W-:Y:S05]  /*1af0*/  BSYNC.RECONVERGENT B0 ;  /* 0x0000000000007941 */ /* 0x000fea0003800200 */
.L_x_1769:
        /* <DEDUP_REMOVED lines=24> */
[--C-:B---3--:R-:W-:Y:S02]  /*1c80*/  HADD2.F32 R18, -RZ, R192.reuse.H0_H0 ;  /* 0x200000c0ff127230 */ /* 0x108fe40000004100 */
[----:B------:R-:W-:Y:S02]  /*1c90*/  HADD2.F32 R192, -RZ, R192.H1_H1 ;  /* 0x300000c0ffc07230 */ /* 0x000fe40000004100 */
[--C-:B------:R-:W-:Y:S02]  /*1ca0*/  HADD2.F32 R208, -RZ, R193.reuse.H0_H0 ;  /* 0x200000c1ffd07230 */ /* 0x100fe40000004100 */
[C---:B------:R-:W-:Y:S01]  /*1cb0*/  FADD.FTZ R13, -R227.reuse, R18 ;  /* 0x00000012e30d7221 */ /* 0x040fe20000010100 */
[----:B------:R-:W-:Y:S02]  /*1cc0*/  HADD2.F32 R216, -RZ, R193.H1_H1 ;  /* 0x300000c1ffd87230 */ /* 0x000fe40000004100 */
[----:B------:R-:W-:Y:S01]  /*1cd0*/  FADD.FTZ R18, -R227, R192 ;  /* 0x000000c0e3127221 */ /* 0x000fe20000010100 */
[----:B----4-:R-:W-:-:S02]  /*1ce0*/  HADD2.F32 R193, -RZ, R188.H0_H0 ;  /* 0x200000bcffc17230 */ /* 0x010fc40000004100 */
[----:B------:R-:W-:Y:S02]  /*1cf0*/  HADD2.F32 R188, -RZ, R188.H1_H1 ;  /* 0x300000bcffbc7230 */ /* 0x000fe40000004100 */
[----:B------:R-:W-:Y:S01]  /*1d00*/  FMUL.FTZ R18, R18, UR11 ;  /* 0x0000000b12127c20 */ /* 0x000fe20008410000 */
[--C-:B--2---:R-:W-:Y:S02]  /*1d10*/  HADD2.F32 R16, -RZ, R184.reuse.H1_H1 ;  /* 0x300000b8ff107230 */ /* 0x104fe40000004100 */
[----:B0-----:R-:W-:Y:S02]  /*1d20*/  HADD2.F32 R15, -RZ, R184.H0_H0 ;  /* 0x200000b8ff0f7230 */ /* 0x001fe40000004100 */
[----:B-----5:R-:W-:Y:S01]  /*1d30*/  FMUL.FTZ R184, R65, R188 ;  /* 0x000000bc41b87220 */ /* 0x020fe20000410000 */
[----:B------:R-:W-:Y:S02]  /*1d40*/  HADD2.F32 R218, -RZ, R194.H0_H0 ;  /* 0x200000c2ffda7230 */ /* 0x000fe40000004100 */
[----:B------:R-:W-:Y:S01]  /*1d50*/  FADD.FTZ R109, R109, R16 ;  /* 0x000000106d6d7221 */ /* 0x000fe20000010000 */
[----:B------:R-:W-:-:S02]  /*1d60*/  HADD2.F32 R220, -RZ, R195.H0_H0 ;  /* 0x200000c3ffdc7230 */ /* 0x000fc40000004100 */
[-C--:B------:R-:W-:Y:S01]  /*1d70*/  FFMA.FTZ R81, R18, R16.reuse, R81 ;  /* 0x0000001012517223 */ /* 0x080fe20000010051 */
[----:B------:R-:W-:Y:S02]  /*1d80*/  HADD2.F32 R238, -RZ, R195.H1_H1 ;  /* 0x300000c3ffee7230 */ /* 0x000fe40000004100 */
[----:B------:R-:W-:Y:S01]  /*1d90*/  FFMA.FTZ R16, R57, R16, R184 ;  /* 0x0000001039107223 */ /* 0x000fe200000100b8 */
[----:B------:R-:W-:Y:S02]  /*1da0*/  HADD2.F32 R194, -RZ, R194.H1_H1 ;  /* 0x300000c2ffc27230 */ /* 0x000fe40000004100 */
[----:B------:R-:W-:Y:S01]  /*1db0*/  FMUL.FTZ R13, R13, UR11 ;  /* 0x0000000b0d0d7c20 */ /* 0x000fe20008410000 */
[--C-:B------:R-:W-:Y:S02]  /*1dc0*/  HADD2.F32 R195, -RZ, R185.reuse.H0_H0 ;  /* 0x200000b9ffc37230 */ /* 0x100fe40000004100 */
[----:B------:R-:W-:Y:S02]  /*1dd0*/  HADD2.F32 R192, -RZ, R185.H1_H1 ;  /* 0x300000b9ffc07230 */ /* 0x000fe40000004100 */
[----:B-1----:R-:W-:Y:S01]  /*1de0*/  FADD.FTZ R206, -R227, R216 ;  /* 0x000000d8e3ce7221 */ /* 0x002fe20000010100 */
[----:B------:R-:W-:-:S02]  /*1df0*/  HADD2.F32 R184, -RZ, R189.H1_H1 ;  /* 0x300000bdffb87230 */ /* 0x000fc40000004100 */
[----:B------:R-:W-:Y:S02]  /*1e00*/  HADD2.F32 R185, -RZ, R190.H0_H0 ;  /* 0x200000beffb97230 */ /* 0x000fe40000004100 */
[-C--:B------:R-:W-:Y:S01]  /*1e10*/  FMUL.FTZ R17, R64, R193.reuse ;  /* 0x000000c140117220 */ /* 0x080fe20000410000 */
[----:B------:R-:W-:Y:S02]  /*1e20*/  HADD2.F32 R215, -RZ, R189.H0_H0 ;  /* 0x200000bdffd77230 */ /* 0x000fe40000004100 */
[C---:B------:R-:W-:Y:S01]  /*1e30*/  FADD.FTZ R208, -R227.reuse, R208 ;  /* 0x000000d0e3d07221 */ /* 0x040fe20000010100 */
[----:B------:R-:W-:Y:S01]  /*1e40*/  FADD.FTZ R216, -R227, R194 ;  /* 0x000000c2e3d87221 */ /* 0x000fe20000010100 */
[----:B------:R-:W-:Y:S01]  /*1e50*/  FADD.FTZ R148, R148, R193 ;  /* 0x000000c194947221 */ /* 0x000fe20000010000 */
[----:B------:R-:W-:Y:S01]  /*1e60*/  FFMA.FTZ R128, R13, R193, R128 ;  /* 0x000000c10d807223 */ /* 0x000fe20000010080 */
[----:B------:R-:W-:Y:S02]  /*1e70*/  HADD2.F32 R189, -RZ, R186.H0_H0 ;  /* 0x200000baffbd7230 */ /* 0x000fe40000004100 */
[----:B------:R-:W-:Y:S01]  /*1e80*/  FMUL.FTZ R206, R206, UR11 ;  /* 0x0000000bcece7c20 */ /* 0x000fe20008410000 */
[----:B------:R-:W-:Y:S01]  /*1e90*/  FMUL.FTZ R194, R67, R184 ;  /* 0x000000b843c27220 */ /* 0x000fe20000410000 */
[----:B------:R-:W-:Y:S01]  /*1ea0*/  FMUL.FTZ R193, R68, R185 ;  /* 0x000000b944c17220 */ /* 0x000fe20000410000 */
[----:B------:R-:W-:-:S02]  /*1eb0*/  HADD2.F32 R190, -RZ, R190.H1_H1 ;  /* 0x300000beffbe7230 */ /* 0x000fc40000004100 */
[----:B------:R-:W-:Y:S01]  /*1ec0*/  FFMA.FTZ R14, R56, R15, R17 ;  /* 0x0000000f380e7223 */ /* 0x000fe20000010011 */
[----:B------:R-:W-:Y:S01]  /*1ed0*/  FMUL.FTZ R17, R208, UR11 ;  /* 0x0000000bd0117c20 */ /* 0x000fe20008410000 */
[----:B------:R-:W-:Y:S01]  /*1ee0*/  FADD.FTZ R111, R111, R192 ;  /* 0x000000c06f6f7221 */ /* 0x000fe20000010000 */
[-C--:B------:R-:W-:Y:S01]  /*1ef0*/  FFMA.FTZ R83, R206, R192.reuse, R83 ;  /* 0x000000c0ce537223 */ /* 0x080fe20000010053 */
[----:B------:R-:W-:Y:S01]  /*1f00*/  FFMA.FTZ R205, R59, R192, R194 ;  /* 0x000000c03bcd7223 */ /* 0x000fe200000100c2 */
[----:B------:R-:W-:Y:S01]  /*1f10*/  FFMA.FTZ R208, R60, R189, R193 ;  /* 0x000000bd3cd07223 */ /* 0x000fe200000100c1 */
[----:B------:R-:W-:Y:S01]  /*1f20*/  FADD.FTZ R149, R149, R188 ;  /* 0x000000bc95957221 */ /* 0x000fe20000010000 */
[----:B------:R-:W-:Y:S01]  /*1f30*/  FFMA.FTZ R129, R18, R188, R129 ;  /* 0x000000bc12817223 */ /* 0x000fe20000010081 */
[----:B------:R-:W-:Y:S02]  /*1f40*/  HADD2.F32 R186, -RZ, R186.H1_H1 ;  /* 0x300000baffba7230 */ /* 0x000fe40000004100 */
[----:B------:R-:W-:Y:S01]  /*1f50*/  FADD.FTZ R108, R108, R15 ;  /* 0x0000000f6c6c7221 */ /* 0x000fe20000010000 */
[----:B------:R-:W-:Y:S01]  /*1f60*/  FFMA.FTZ R80, R13, R15, R80 ;  /* 0x0000000f0d507223 */ /* 0x000fe20000010050 */
[----:B------:R-:W-:Y:S01]  /*1f70*/  FMUL.FTZ R216, R216, UR11 ;  /* 0x0000000bd8d87c20 */ /* 0x000fe20008410000 */
[----:B------:R-:W-:Y:S01]  /*1f80*/  FMUL.FTZ R188, R69, R190 ;  /* 0x000000be45bc7220 */ /* 0x000fe20000410000 */
[----:B------:R-:W-:-:S02]  /*1f90*/  HADD2.F32 R193, -RZ, R187.H0_H0 ;  /* 0x200000bbffc17230 */ /* 0x000fc40000004100 */
[-C--:B------:R-:W-:Y:S01]  /*1fa0*/  FMUL.FTZ R15, R66, R215.reuse ;  /* 0x000000d7420f7220 */ /* 0x080fe20000410000 */
[----:B------:R-:W-:Y:S02]  /*1fb0*/  HADD2.F32 R192, -RZ, R187.H1_H1 ;  /* 0x300000bbffc07230 */ /* 0x000fe40000004100 */
[----:B------:R-:W-:Y:S01]  /*1fc0*/  FADD.FTZ R239, R239, R14 ;  /* 0x0000000eefef7221 */ /* 0x000fe20000010000 */
[----:B------:R-:W-:Y:S01]  /*1fd0*/  FFMA.FTZ R187, R13, R14, R240 ;  /* 0x0000000e0dbb7223 */ /* 0x000fe200000100f0 */
[----:B------:R-:W-:Y:S01]  /*1fe0*/  FADD.FTZ R207, -R227, R218 ;  /* 0x000000dae3cf7221 */ /* 0x000fe20000010100 */
[----:B------:R-:W-:Y:S01]  /*1ff0*/  FADD.FTZ R150, R150, R215 ;  /* 0x000000d796967221 */ /* 0x000fe20000010000 */
[----:B------:R-:W-:Y:S01]  /*2000*/  FFMA.FTZ R130, R17, R215, R130 ;  /* 0x000000d711827223 */ /* 0x000fe20000010082 */
[----:B------:R-:W-:Y:S01]  /*2010*/  FADD.FTZ R113, R113, R186 ;  /* 0x000000ba71717221 */ /* 0x000fe20000010000 */
[-C--:B------:R-:W-:Y:S01]  /*2020*/  FFMA.FTZ R85, R216, R186.reuse, R85 ;  /* 0x000000bad8557223 */ /* 0x080fe20000010055 */
[----:B------:R-:W-:Y:S01]  /*2030*/  FFMA.FTZ R215, R61, R186, R188 ;  /* 0x000000ba3dd77223 */ /* 0x000fe200000100bc */
[----:B------:R-:W-:Y:S01]  /*2040*/  FFMA.FTZ R15, R58, R195, R15 ;  /* 0x000000c33a0f7223 */ /* 0x000fe2000001000f */
[----:B------:R-:W-:Y:S01]  /*2050*/  FADD.FTZ R186, R239, R16 ;  /* 0x00000010efba7221 */ /* 0x000fe20000010000 */
[----:B------:R-:W-:Y:S01]  /*2060*/  FFMA.FTZ R188, R18, R16, R187 ;  /* 0x0000001012bc7223 */ /* 0x000fe200000100bb */
[----:B------:R-:W-:-:S02]  /*2070*/  FMUL.FTZ R207, R207, UR11 ;  /* 0x0000000bcfcf7c20 */ /* 0x000fc40008410000 */
[----:B------:R-:W-:Y:S01]  /*2080*/  FADD.FTZ R186, R186, R15 ;  /* 0x0000000fbaba7221 */ /* 0x000fe20000010000 */
[----:B------:R-:W-:Y:S01]  /*2090*/  FFMA.FTZ R188, R17, R15, R188 ;  /* 0x0000000f11bc7223 */ /* 0x000fe200000100bc */
[----:B------:R-:W-:Y:S01]  /*20a0*/  FADD.FTZ R112, R112, R189 ;  /* 0x000000bd70707221 */ /* 0x000fe20000010000 */
[----:B------:R-:W-:Y:S01]  /*20b0*/  FFMA.FTZ R84, R207, R189, R84 ;  /* 0x000000bdcf547223 */ /* 0x000fe20000010054 */
[--C-:B------:R-:W-:Y:S02]  /*20c0*/  HADD2.F32 R189, -RZ, R191.reuse.H0_H0 ;  /* 0x200000bfffbd7230 */ /* 0x100fe40000004100 */
[----:B------:R-:W-:Y:S01]  /*20d0*/  FADD.FTZ R187, R186, R205 ;  /* 0x000000cdbabb7221 */ /* 0x000fe20000010000 */
[----:B------:R-:W-:Y:S02]  /*20e0*/  HADD2.F32 R194, -RZ, R191.H1_H1 ;  /* 0x300000bfffc27230 */ /* 0x000fe40000004100 */
        /* <DEDUP_REMOVED lines=9> */
[----:B------:R-:W-:Y:S01]  /*2180*/  FADD.FTZ R220, -R227, R238 ;  /* 0x000000eee3dc7221 */ /* 0x000fe20000010100 */
[----:B------:R-:W-:Y:S01]  /*2190*/  FADD.FTZ R152, R152, R185 ;  /* 0x000000b998987221 */ /* 0x000fe20000010000 */
[----:B------:R-:W-:Y:S01]  /*21a0*/  FFMA.FTZ R132, R207, R185, R132 ;  /* 0x000000b9cf847223 */ /* 0x000fe20000010084 */
[----:B------:R-:W-:Y:S01]  /*21b0*/  FMUL.FTZ R213, R213, UR11 ;  /* 0x0000000bd5d57c20 */ /* 0x000fe20008410000 */
[----:B------:R-:W-:Y:S01]  /*21c0*/  FFMA.FTZ R218, R62, R193, R195 ;  /* 0x000000c13eda7223 */ /* 0x000fe200000100c3 */
[----:B------:R-:W-:Y:S01]  /*21d0*/  FMUL.FTZ R238, R71, R194 ;  /* 0x000000c247ee7220 */ /* 0x000fe20000410000 */
        /* <DEDUP_REMOVED lines=18> */
.L_x_1772:
[----:B------:R-:W-:Y:S05]  /*2300*/  BSYNC.RECONVERGENT B0 ;  /* 0x0000000000007941 */ /* 0x000fea0003800200 */
.L_x_1771:
        /* <DEDUP_REMOVED lines=32> */
.L_x_1774:
[----:B------:R-:W-:Y:S05]  /*2510*/  BSYNC.RECONVERGENT B0 ;  /* 0x0000000000007941 */ /* 0x000fea0003800200 */
.L_x_1773:
        /* <DEDUP_REMOVED lines=68> */
[----:B------:R-:W-:Y:S01]  /*2960*/  F2FP.F16.F32.PACK_AB R187, R189, R184 ;  /* 0x000000b8bdbb723e */ /* 0x000fe200000000ff */
[--C-:B------:R-:W-:Y:S01]  /*2970*/  FFMA.FTZ R184, R9, UR10, R193.reuse ;  /* 0x0000000a09b87c23 */ /* 0x100fe200080100c1 */
[----:B------:R-:W-:Y:S01]  /*2980*/  F2FP.F16.F32.PACK_AB R186, R186, R185 ;  /* 0x000000b9baba723e */ /* 0x000fe200000000ff */
        /* <DEDUP_REMOVED lines=11> */
[C---:B------:R-:W-:Y:S01]  /*2a40*/  LOP3.LUT P6, RZ, R232.reuse, 0xff000000, RZ, 0xc0, !PT ;  /* 0xff000000e8ff7812 */ /* 0x040fe200078cc0ff */
        /* <DEDUP_REMOVED lines=11> */
.L_x_1779:
        /* <DEDUP_REMOVED lines=56> */
[----:B------:R-:W-:Y:S01]  /*2e80*/  F2FP.F16.F32.PACK_AB R184, R189, R184 ;  /* 0x000000b8bdb8723e */ /* 0x000fe200000000ff */
[----:B------:R-:W-:Y:S06]  /*2e90*/  BRA `(.L_x_1780) ;  /* 0x0000001c00547947 */ /* 0x000fec0003800000 */
.L_x_1778:
[----:B------:R-:W-:Y:S01]  /*2ea0*/  UMOV UR4, UR8 ;  /* 0x0000000800047c82 */ /* 0x000fe20008000000 */
[----:B------:R-:W-:Y:S01]  /*2eb0*/  UMOV UR5, UR9 ;  /* 0x0000000900057c82 */ /* 0x000fe20008000000 */
[----:B------:R-:W-:-:S04]  /*2ec0*/  UISETP.NE.U32.AND UP0, UPT, UR4, URZ, UPT ;  /* 0x000000ff0400728c */ /* 0x000fc8000bf05070 */
[----:B------:R-:W-:-:S09]  /*2ed0*/  UISETP.NE.AND.EX UP0, UPT, UR5, URZ, UPT, UP0 ;  /* 0x000000ff0500728c */ /* 0x000fd2000bf05300 */
[----:B------:R-:W-:Y:S05]  /*2ee0*/  BRA.U UP0, `(.L_x_1781) ;  /* 0x0000000100f87547 */ /* 0x000fea000b800000 */
[--C-:B------:R-:W-:Y:S01]  /*2ef0*/  FFMA.FTZ R186, R211, UR10, R193.reuse ;  /* 0x0000000ad3ba7c23 */ /* 0x100fe200080100c1 */
[----:B------:R-:W-:Y:S01]  /*2f00*/  FFMA.FTZ R187, R226, UR10, R193 ;  /* 0x0000000ae2bb7c23 */ /* 0x000fe200080100c1 */
[--C-:B------:R-:W-:Y:S01]  /*2f10*/  HADD2.F32 R184, -RZ, R163.reuse.H0_H0 ;  /* 0x200000a3ffb87230 */ /* 0x100fe20000004100 */
[----:B------:R-:W-:Y:S01]  /*2f20*/  ISETP.GE.U32.AND P0, PT, R232, RZ, PT ;  /* 0x000000ffe800720c */ /* 0x000fe20003f06070 */
[----:B------:R-:W-:Y:S01]  /*2f30*/  FADD.FTZ R185, R209, -R186 ;  /* 0x800000bad1b97221 */ /* 0x000fe20000010000 */
[----:B------:R-:W-:Y:S02]  /*2f40*/  HADD2.F32 R186, -RZ, R163.H1_H1 ;  /* 0x300000a3ffba7230 */ /* 0x000fe40000004100 */
[----:B------:R-:W-:Y:S01]  /*2f50*/  FADD.FTZ R187, R224, -R187 ;  /* 0x800000bbe0bb7221 */ /* 0x000fe20000010000 */
[----:B------:R-:W-:Y:S01]  /*2f60*/  FFMA.FTZ R189, R201, UR10, R193 ;  /* 0x0000000ac9bd7c23 */ /* 0x000fe200080100c1 */
[----:B------:R-:W-:Y:S01]  /*2f70*/  FFMA.FTZ R185, R185, UR11, R184 ;  /* 0x0000000bb9b97c23 */ /* 0x000fe200080100b8 */
[----:B------:R-:W-:Y:S01]  /*2f80*/  LOP3.LUT P1, RZ, R233, 0xff0000, RZ, 0xc0, !PT ;  /* 0x00ff0000e9ff7812 */ /* 0x000fe2000782c0ff */
[----:B------:R-:W-:Y:S01]  /*2f90*/  FFMA.FTZ R187, R187, UR11, R186 ;  /* 0x0000000bbbbb7c23 */ /* 0x000fe200080100ba */
[----:B------:R-:W-:-:S02]  /*2fa0*/  HADD2.F32 R184, -RZ, R162.H0_H0 ;  /* 0x200000a2ffb87230 */ /* 0x000fc40000004100 */
[----:B------:R-:W-:Y:S01]  /*2fb0*/  FMUL.FTZ R186, R185, UR23 ;  /* 0x00000017b9ba7c20 */ /* 0x000fe20008410000 */
[----:B------:R-:W-:Y:S01]  /*2fc0*/  ISETP.GE.U32.AND.EX P0, PT, R233, 0x1000000, PT, P0 ;  /* 0x01000000e900780c */ /* 0x000fe20003f06100 */
[----:B------:R-:W-:Y:S01]  /*2fd0*/  FMUL.FTZ R187, R187, UR23 ;  /* 0x00000017bbbb7c20 */ /* 0x000fe20008410000 */
[----:B------:R-:W-:Y:S01]  /*2fe0*/  FADD.FTZ R189, R198, -R189 ;  /* 0x800000bdc6bd7221 */ /* 0x000fe20000010000 */
[----:B------:R-:W-:Y:S01]  /*2ff0*/  FFMA.FTZ R191, R214, UR10, R193 ;  /* 0x0000000ad6bf7c23 */ /* 0x000fe200080100c1 */
[----:B------:R-:W-:Y:S01]  /*3000*/  FSEL R186, R186, RZ, P1 ;  /* 0x000000ffbaba7208 */ /* 0x000fe20000800000 */
[----:B------:R-:W-:Y:S01]  /*3010*/  HADD2.F32 R185, -RZ, R162.H1_H1 ;  /* 0x300000a2ffb97230 */ /* 0x000fe20000004100 */
[----:B------:R-:W-:Y:S01]  /*3020*/  FSEL R187, R187, RZ, P0 ;  /* 0x000000ffbbbb7208 */ /* 0x000fe20000000000 */
[----:B------:R-:W-:Y:S01]  /*3030*/  FFMA.FTZ R184, R189, UR11, R184 ;  /* 0x0000000bbdb87c23 */ /* 0x000fe200080100b8 */
[----:B------:R-:W-:Y:S01]  /*3040*/  FADD.FTZ R188, R212, -R191 ;  /* 0x800000bfd4bc7221 */ /* 0x000fe20000010000 */
[----:B------:R-:W-:Y:S01]  /*3050*/  LOP3.LUT P0, RZ, R233, 0xff, RZ, 0xc0, !PT ;  /* 0x000000ffe9ff7812 */ /* 0x000fe2000780c0ff */
[--C-:B------:R-:W-:Y:S01]  /*3060*/  FFMA.FTZ R191, R202, UR10, R193.reuse ;  /* 0x0000000acabf7c23 */ /* 0x100fe200080100c1 */
[----:B------:R-:W-:Y:S01]  /*3070*/  F2FP.F16.F32.PACK_AB R187, R187, R186 ;  /* 0x000000babbbb723e */ /* 0x000fe200000000ff */
[----:B------:R-:W-:Y:S01]  /*3080*/  FFMA.FTZ R186, R9, UR10, R193 ;  /* 0x0000000a09ba7c23 */ /* 0x000fe200080100c1 */
[----:B------:R-:W-:Y:S01]  /*3090*/  FMUL.FTZ R184, R184, UR23 ;  /* 0x00000017b8b87c20 */ /* 0x000fe20008410000 */
[----:B------:R-:W-:Y:S01]  /*30a0*/  FFMA.FTZ R185, R188, UR11, R185 ;  /* 0x0000000bbcb97c23 */ /* 0x000fe200080100b9 */
[----:B------:R-:W-:Y:S01]  /*30b0*/  LOP3.LUT P1, RZ, R233, 0xff00, RZ, 0xc0, !PT ;  /* 0x0000ff00e9ff7812 */ /* 0x000fe2000782c0ff */
[----:B------:R-:W-:Y:S01]  /*30c0*/  FADD.FTZ R189, R7, -R186 ;  /* 0x800000ba07bd7221 */ /* 0x000fe20000010000 */
[----:B------:R-:W-:Y:S01]  /*30d0*/  FADD.FTZ R190, R200, -R191 ;  /* 0x800000bfc8be7221 */ /* 0x000fe20000010000 */
[----:B------:R-:W-:Y:S01]  /*30e0*/  FMUL.FTZ R188, R185, UR23 ;  /* 0x00000017b9bc7c20 */ /* 0x000fe20008410000 */
[----:B------:R-:W-:Y:S01]  /*30f0*/  FSEL R186, R184, RZ, P0 ;  /* 0x000000ffb8ba7208 */ /* 0x000fe20000000000 */
[----:B------:R-:W-:-:S02]  /*3100*/  HADD2.F32 R184, -RZ, R161.H0_H0 ;  /* 0x200000a1ffb87230 */ /* 0x000fc40000004100 */
[----:B------:R-:W-:Y:S01]  /*3110*/  FFMA.FTZ R195, R10, UR10, R193 ;  /* 0x0000000a0ac37c23 */ /* 0x000fe200080100c1 */
[----:B------:R-:W-:Y:S01]  /*3120*/  HADD2.F32 R185, -RZ, R161.H1_H1 ;  /* 0x300000a1ffb97230 */ /* 0x000fe20000004100 */
[----:B------:R-:W-:Y:S01]  /*3130*/  FSEL R191, R188, RZ, P1 ;  /* 0x000000ffbcbf7208 */ /* 0x000fe20000800000 */
[----:B------:R-:W-:Y:S01]  /*3140*/  FFMA.FTZ R188, R189, UR11, R184 ;  /* 0x0000000bbdbc7c23 */ /* 0x000fe200080100b8 */
[--C-:B------:R-:W-:Y:S02]  /*3150*/  HADD2.F32 R184, -RZ, R160.reuse.H0_H0 ;  /* 0x200000a0ffb87230 */ /* 0x100fe40000004100 */
[----:B------:R-:W-:Y:S01]  /*3160*/  FFMA.FTZ R189, R190, UR11, R185 ;  /* 0x0000000bbebd7c23 */ /* 0x000fe200080100b9 */
[----:B------:R-:W-:Y:S01]  /*3170*/  FFMA.FTZ R185, R3, UR10, R193 ;  /* 0x0000000a03b97c23 */ /* 0x000fe200080100c1 */
[----:B------:R-:W-:Y:S01]  /*3180*/  F2FP.F16.F32.PACK_AB R186, R191, R186 ;  /* 0x000000babfba723e */ /* 0x000fe200000000ff */
[----:B------:R-:W-:Y:S01]  /*3190*/  FADD.FTZ R190, R8, -R195 ;  /* 0x800000c308be7221 */ /* 0x000fe20000010000 */
[----:B------:R-:W-:Y:S01]  /*31a0*/  FMUL.FTZ R189, R189, UR23 ;  /* 0x00000017bdbd7c20 */ /* 0x000fe20008410000 */
[----:B------:R-:W-:Y:S01]  /*31b0*/  FADD.FTZ R191, R0, -R185 ;  /* 0x800000b900bf7221 */ /* 0x000fe20000010000 */
[----:B------:R-:W-:Y:S01]  /*31c0*/  HADD2.F32 R185, -RZ, R160.H1_H1 ;  /* 0x300000a0ffb97230 */ /* 0x000fe20000004100 */
[----:B------:R-:W-:Y:S01]  /*31d0*/  LOP3.LUT P6, RZ, R232, 0xff000000, RZ, 0xc0, !PT ;  /* 0xff000000e8ff7812 */ /* 0x000fe200078cc0ff */
[----:B------:R-:W-:Y:S01]  /*31e0*/  FMUL.FTZ R188, R188, UR23 ;  /* 0x00000017bcbc7c20 */ /* 0x000fe20008410000 */
[----:B------:R-:W-:Y:S01]  /*31f0*/  FFMA.FTZ R184, R191, UR11, R184 ;  /* 0x0000000bbfb87c23 */ /* 0x000fe200080100b8 */
[----:B------:R-:W-:Y:S01]  /*3200*/  LOP3.LUT P5, RZ, R232, 0xff0000, RZ, 0xc0, !PT ;  /* 0x00ff0000e8ff7812 */ /* 0x000fe200078ac0ff */
[----:B------:R-:W-:Y:S01]  /*3210*/  FFMA.FTZ R185, R190, UR11, R185 ;  /* 0x0000000bbeb97c23 */ /* 0x000fe200080100b9 */
[----:B------:R-:W-:Y:S01]  /*3220*/  LOP3.LUT P1, RZ, R232, 0xff00, RZ, 0xc0, !PT ;  /* 0x0000ff00e8ff7812 */ /* 0x000fe2000782c0ff */
[----:B------:R-:W-:Y:S01]  /*3230*/  FMUL.FTZ R184, R184, UR23 ;  /* 0x00000017b8b87c20 */ /* 0x000fe20008410000 */
[----:B------:R-:W-:Y:S01]  /*3240*/  LOP3.LUT P0, RZ, R232, 0xff, RZ, 0xc0, !PT ;  /* 0x000000ffe8ff7812 */ /* 0x000fe2000780c0ff */
        /* <DEDUP_REMOVED lines=8> */
.L_x_1781:
[--C-:B------:R-:W-:Y:S01]  /*32d0*/  FFMA.FTZ R184, R211, UR10, R193.reuse ;  /* 0x0000000ad3b87c23 */ /* 0x100fe200080100c1 */
[--C-:B------:R-:W-:Y:S01]  /*32e0*/  FFMA.FTZ R165, R201, UR10, R193.reuse ;  /* 0x0000000ac9a57c23 */ /* 0x100fe200080100c1 */
[--C-:B------:R-:W-:Y:S01]  /*32f0*/  FFMA.FTZ R187, R226, UR10, R193.reuse ;  /* 0x0000000ae2bb7c23 */ /* 0x100fe200080100c1 */
[--C-:B------:R-:W-:Y:S02]  /*3300*/  HADD2.F32 R185, -RZ, R163.reuse.H0_H0 ;  /* 0x200000a3ffb97230 */ /* 0x100fe40000004100 */
[----:B------:R-:W-:Y:S01]  /*3310*/  FFMA.FTZ R167, R214, UR10, R193 ;  /* 0x0000000ad6a77c23 */ /* 0x000fe200080100c1 */
[--C-:B------:R-:W-:Y:S02]  /*3320*/  HADD2.F32 R164, -RZ, R162.reuse.H0_H0 ;  /* 0x200000a2ffa47230 */ /* 0x100fe40000004100 */
[----:B------:R-:W-:Y:S01]  /*3330*/  FADD.FTZ R184, R209, -R184 ;  /* 0x800000b8d1b87221 */ /* 0x000fe20000010000 */
[----:B------:R-:W-:Y:S02]  /*3340*/  HADD2.F32 R186, -RZ, R163.H1_H1 ;  /* 0x300000a3ffba7230 */ /* 0x000fe40000004100 */
[----:B------:R-:W-:Y:S01]  /*3350*/  FADD.FTZ R165, R198, -R165 ;  /* 0x800000a5c6a57221 */ /* 0x000fe20000010000 */
[----:B------:R-:W-:-:S02]  /*3360*/  HADD2.F32 R166, -RZ, R162.H1_H1 ;  /* 0x300000a2ffa67230 */ /* 0x000fc40000004100 */
[----:B------:R-:W-:Y:S01]  /*3370*/  FADD.FTZ R187, R224, -R187 ;  /* 0x800000bbe0bb7221 */ /* 0x000fe20000010000 */
[----:B------:R-:W-:Y:S01]  /*3380*/  FADD.FTZ R167, R212, -R167 ;  /* 0x800000a7d4a77221 */ /* 0x000fe20000010000 */
[----:B------:R-:W-:Y:S01]  /*3390*/  FFMA.FTZ R185, R184, UR11, R185 ;  /* 0x0000000bb8b97c23 */ /* 0x000fe200080100b9 */
[----:B------:R-:W-:Y:S01]  /*33a0*/  FFMA.FTZ R184, R165, UR11, R164 ;  /* 0x0000000ba5b87c23 */ /* 0x000fe200080100a4 */
[----:B------:R-:W-:Y:S01]  /*33b0*/  FFMA.FTZ R190, R187, UR11, R186 ;  /* 0x0000000bbbbe7c23 */ /* 0x000fe200080100ba */
[--C-:B------:R-:W-:Y:S01]  /*33c0*/  FFMA.FTZ R164, R9, UR10, R193.reuse ;  /* 0x0000000a09a47c23 */ /* 0x100fe200080100c1 */
[----:B------:R-:W-:Y:S01]  /*33d0*/  FFMA.FTZ R189, R167, UR11, R166 ;  /* 0x0000000ba7bd7c23 */ /* 0x000fe200080100a6 */
[----:B------:R-:W-:Y:S01]  /*33e0*/  ISETP.GE.U32.AND P0, PT, R232, RZ, PT ;  /* 0x000000ffe800720c */ /* 0x000fe20003f06070 */
[----:B------:R-:W-:Y:S01]  /*33f0*/  FFMA.FTZ R167, R202, UR10, R193 ;  /* 0x0000000acaa77c23 */ /* 0x000fe200080100c1 */
[--C-:B------:R-:W-:Y:S02]  /*3400*/  HADD2.F32 R165, -RZ, R161.reuse.H0_H0 ;  /* 0x200000a1ffa57230 */ /* 0x100fe40000004100 */
[----:B------:R-:W-:Y:S01]  /*3410*/  FMUL.FTZ R187, R190, UR23 ;  /* 0x00000017bebb7c20 */ /* 0x000fe20008410000 */
[----:B------:R-:W-:Y:S01]  /*3420*/  FMUL.FTZ R186, R185, UR23 ;  /* 0x00000017b9ba7c20 */ /* 0x000fe20008410000 */
[----:B------:R-:W-:Y:S01]  /*3430*/  FADD.FTZ R164, R7, -R164 ;  /* 0x800000a407a47221 */ /* 0x000fe20000010000 */
[C---:B------:R-:W-:Y:S01]  /*3440*/  LOP3.LUT P1, RZ, R233.reuse, 0xff0000, RZ, 0xc0, !PT ;  /* 0x00ff0000e9ff7812 */ /* 0x040fe2000782c0ff */
[----:B------:R-:W-:Y:S01]  /*3450*/  HADD2.F32 R166, -RZ, R161.H1_H1 ;  /* 0x300000a1ffa67230 */ /* 0x000fe20000004100 */
[----:B------:R-:W-:Y:S01]  /*3460*/  ISETP.GE.U32.AND.EX P0, PT, R233, 0x1000000, PT, P0 ;  /* 0x01000000e900780c */ /* 0x000fe20003f06100 */
[----:B------:R-:W-:Y:S01]  /*3470*/  FADD.FTZ R167, R200, -R167 ;  /* 0x800000a7c8a77221 */ /* 0x000fe20000010000 */
[----:B------:R-:W-:Y:S01]  /*3480*/  FFMA.FTZ R188, R164, UR11, R165 ;  /* 0x0000000ba4bc7c23 */ /* 0x000fe200080100a5 */
[----:B------:R-:W-:Y:S01]  /*3490*/  FSEL R186, R186, RZ, P1 ;  /* 0x000000ffbaba7208 */ /* 0x000fe20000800000 */
[----:B------:R-:W-:Y:S01]  /*34a0*/  FMUL.FTZ R164, R184, UR23 ;  /* 0x00000017b8a47c20 */ /* 0x000fe20008410000 */
[----:B------:R-:W-:Y:S01]  /*34b0*/  FSEL R187, R187, RZ, P0 ;  /* 0x000000ffbbbb7208 */ /* 0x000fe20000000000 */
[----:B------:R-:W-:Y:S01]  /*34c0*/  FFMA.FTZ R191, R167, UR11, R166 ;  /* 0x0000000ba7bf7c23 */ /* 0x000fe200080100a6 */
[----:B------:R-:W-:Y:S01]  /*34d0*/  LOP3.LUT P0, RZ, R233, 0xff, RZ, 0xc0, !PT ;  /* 0x000000ffe9ff7812 */ /* 0x000fe2000780c0ff */
[--C-:B------:R-:W-:Y:S01]  /*34e0*/  FFMA.FTZ R165, R3, UR10, R193.reuse ;  /* 0x0000000a03a57c23 */ /* 0x100fe200080100c1 */
[----:B------:R-:W-:Y:S01]  /*34f0*/  F2FP.F16.F32.PACK_AB R167, R190, R185 ;  /* 0x000000b9bea7723e */ /* 0x000fe200000000ff */
[----:B------:R-:W-:Y:S01]  /*3500*/  FFMA.FTZ R185, R10, UR10, R193 ;  /* 0x0000000a0ab97c23 */ /* 0x000fe200080100c1 */
[----:B------:R-:W-:Y:S01]  /*3510*/  F2FP.F16.F32.PACK_AB R187, R187, R186 ;  /* 0x000000babbbb723e */ /* 0x000fe200000000ff */
[----:B------:R-:W-:Y:S01]  /*3520*/  FADD.FTZ R165, R0, -R165 ;  /* 0x800000a500a57221 */ /* 0x000fe20000010000 */
[C---:B------:R-:W-:Y:S01]  /*3530*/  F2FP.F16.F32.PACK_AB R166, R189.reuse, R184 ;  /* 0x000000b8bda6723e */ /* 0x040fe200000000ff */
[----:B------:R-:W-:Y:S01]  /*3540*/  FMUL.FTZ R189, R189, UR23 ;  /* 0x00000017bdbd7c20 */ /* 0x000fe20008410000 */
[----:B------:R-:W-:Y:S01]  /*3550*/  FSEL R186, R164, RZ, P0 ;  /* 0x000000ffa4ba7208 */ /* 0x000fe20000000000 */
[--C-:B------:R-:W-:Y:S01]  /*3560*/  HADD2.F32 R164, -RZ, R160.reuse.H0_H0 ;  /* 0x200000a0ffa47230 */ /* 0x100fe20000004100 */
[----:B------:R-:W-:Y:S01]  /*3570*/  LOP3.LUT P1, RZ, R233, 0xff00, RZ, 0xc0, !PT ;  /* 0x0000ff00e9ff7812 */ /* 0x000fe2000782c0ff */
[----:B------:R-:W-:-:S02]  /*3580*/  HADD2.F32 R184, -RZ, R160.H1_H1 ;  /* 0x300000a0ffb87230 */ /* 0x000fc40000004100 */
[----:B------:R-:W-:Y:S01]  /*3590*/  FADD.FTZ R185, R8, -R185 ;  /* 0x800000b908b97221 */ /* 0x000fe20000010000 */
[----:B------:R-:W-:Y:S01]  /*35a0*/  LOP3.LUT P5, RZ, R232, 0xff0000, RZ, 0xc0, !PT ;  /* 0x00ff0000e8ff7812 */ /* 0x000fe200078ac0ff */
[----:B------:R-:W-:Y:S01]  /*35b0*/  FFMA.FTZ R164, R165, UR11, R164 ;  /* 0x0000000ba5a47c23 */ /* 0x000fe200080100a4 */
[----:B------:R-:W-:Y:S01]  /*35c0*/  FSEL R189, R189, RZ, P1 ;  /* 0x000000ffbdbd7208 */ /* 0x000fe20000800000 */
[----:B------:R-:W-:Y:S01]  /*35d0*/  FFMA.FTZ R185, R185, UR11, R184 ;  /* 0x0000000bb9b97c23 */ /* 0x000fe200080100b8 */
[----:B------:R-:W-:Y:S01]  /*35e0*/  F2FP.F16.F32.PACK_AB R165, R191, R188 ;  /* 0x000000bcbfa5723e */ /* 0x000fe200000000ff */
[----:B------:R-:W-:Y:S01]  /*35f0*/  FMUL.FTZ R184, R164, UR23 ;  /* 0x00000017a4b87c20 */ /* 0x000fe20008410000 */
[----:B------:R-:W-:Y:S01]  /*3600*/  F2FP.F16.F32.PACK_AB R186, R189, R186 ;  /* 0x000000babdba723e */ /* 0x000fe200000000ff */
[----:B------:R-:W-:Y:S01]  /*3610*/  FMUL.FTZ R189, R188, UR23 ;  /* 0x00000017bcbd7c20 */ /* 0x000fe20008410000 */
[----:B------:R-:W-:Y:S01]  /*3620*/  F2FP.F16.F32.PACK_AB R164, R185, R164 ;  /* 0x000000a4b9a4723e */ /* 0x000fe200000000ff */
        /* <DEDUP_REMOVED lines=9> */
[----:B------:R-:W-:Y:S02]  /*36c0*/  F2FP.F16.F32.PACK_AB R185, R191, R188 ;  /* 0x000000bcbfb9723e */ /* 0x000fe400000000ff */
[----:B------:R-:W-:Y:S01]  /*36d0*/  F2FP.F16.F32.PACK_AB R184, R189, R184 ;  /* 0x000000b8bdb8723e */ /* 0x000fe200000000ff */
[----:B------:R-:W-:Y:S06]  /*36e0*/  BRA `(.L_x_1780) ;  /* 0x0000001400407947 */ /* 0x000fec0003800000 */
.L_x_1777:
        /* <DEDUP_REMOVED lines=31> */
[----:B------:R-:W-:Y:S01]  /*38e0*/  F2FP.F16.F32.PACK_AB R159, R156, R159 ;  /* 0x0000009f9c9f723e */ /* 0x000fe200000000ff */
[----:B------:R-:W-:Y:S01]  /*38f0*/  FFMA.FTZ R156, R9, UR10, R193 ;  /* 0x0000000a099c7c23 */ /* 0x000fe200080100c1 */
[----:B------:R-:W-:Y:S01]  /*3900*/  F2FP.F16.F32.PACK_AB R187, R158, R187 ;  /* 0x000000bb9ebb723e */ /* 0x000fe200000000ff */
        /* <DEDUP_REMOVED lines=9> */
[----:B------:R-:W-:Y:S01]  /*39a0*/  LOP3.LUT P5, RZ, R233, 0xff00, RZ, 0xc0, !PT ;  /* 0x0000ff00e9ff7812 */ /* 0x000fe200078ac0ff */
[----:B------:R-:W-:Y:S01]  /*39b0*/  FMUL.FTZ R157, R157, UR11 ;  /* 0x0000000b9d9d7c20 */ /* 0x000fe20008410000 */
[----:B------:R-:W-:Y:S01]  /*39c0*/  LOP3.LUT P1, RZ, R243, 0xff00, RZ, 0xc0, !PT ;  /* 0x0000ff00f3ff7812 */ /* 0x000fe2000782c0ff */
[----:B------:R-:W-:Y:S01]  /*39d0*/  FMUL.FTZ R184, R156, UR23 ;  /* 0x000000179cb87c20 */ /* 0x000fe20008410000 */
[C---:B------:R-:W-:Y:S01]  /*39e0*/  FSEL R186, R158.reuse, RZ, P0 ;  /* 0x000000ff9eba7208 */ /* 0x040fe20000000000 */
[----:B------:R-:W-:Y:S01]  /*39f0*/  FMUL.FTZ R188, R157, UR23 ;  /* 0x000000179dbc7c20 */ /* 0x000fe20008410000 */
[----:B------:R-:W-:-:S02]  /*3a00*/  FSEL R158, R158, RZ, P6 ;  /* 0x000000ff9e9e7208 */ /* 0x000fc40003000000 */
[C---:B------:R-:W-:Y:S02]  /*3a10*/  FSEL R189, R185.reuse, RZ, P5 ;  /* 0x000000ffb9bd7208 */ /* 0x040fe40002800000 */
[C---:B------:R-:W-:Y:S02]  /*3a20*/  LOP3.LUT P0, RZ, R242.reuse, 0xff0000, RZ, 0xc0, !PT ;  /* 0x00ff0000f2ff7812 */ /* 0x040fe4000780c0ff */
[----:B------:R-:W-:Y:S02]  /*3a30*/  LOP3.LUT P6, RZ, R242, 0xff000000, RZ, 0xc0, !PT ;  /* 0xff000000f2ff7812 */ /* 0x000fe400078cc0ff */
[----:B------:R-:W-:Y:S02]  /*3a40*/  FSEL R185, R185, RZ, P1 ;  /* 0x000000ffb9b97208 */ /* 0x000fe40000800000 */
[----:B------:R-:W-:Y:S02]  /*3a50*/  FSEL R157, R184, RZ, P0 ;  /* 0x000000ffb89d7208 */ /* 0x000fe40000000000 */
[----:B------:R-:W-:-:S02]  /*3a60*/  FSEL R156, R188, RZ, P6 ;  /* 0x000000ffbc9c7208 */ /* 0x000fc40003000000 */
[----:B------:R-:W-:Y:S01]  /*3a70*/  F2FP.F16.F32.PACK_AB R158, R185, R158 ;  /* 0x0000009eb99e723e */ /* 0x000fe200000000ff */
[--C-:B------:R-:W-:Y:S01]  /*3a80*/  FFMA.FTZ R185, R3, UR10, R193.reuse ;  /* 0x0000000a03b97c23 */ /* 0x100fe200080100c1 */
[----:B------:R-:W-:Y:S01]  /*3a90*/  F2FP.F16.F32.PACK_AB R186, R189, R186 ;  /* 0x000000babdba723e */ /* 0x000fe200000000ff */
[----:B------:R-:W-:Y:S01]  /*3aa0*/  FFMA.FTZ R189, R10, UR10, R193 ;  /* 0x0000000a0abd7c23 */ /* 0x000fe200080100c1 */
[----:B------:R-:W-:Y:S01]  /*3ab0*/  F2FP.F16.F32.PACK_AB R157, R156, R157 ;  /* 0x0000009d9c9d723e */ /* 0x000fe200000000ff */
[----:B------:R-:W-:Y:S01]  /*3ac0*/  FADD.FTZ R156, R0, -R185 ;  /* 0x800000b9009c7221 */ /* 0x000fe20000010000 */
[----:B------:R-:W-:Y:S01]  /*3ad0*/  LOP3.LUT P0, RZ, R232, 0xff0000, RZ, 0xc0, !PT ;  /* 0x00ff0000e8ff7812 */ /* 0x000fe2000780c0ff */
[----:B------:R-:W-:Y:S01]  /*3ae0*/  FADD.FTZ R189, R8, -R189 ;  /* 0x800000bd08bd7221 */ /* 0x000fe20000010000 */
[----:B------:R-:W-:Y:S01]  /*3af0*/  LOP3.LUT P1, RZ, R232, 0xff000000, RZ, 0xc0, !PT ;  /* 0xff000000e8ff7812 */ /* 0x000fe2000782c0ff */
[----:B------:R-:W-:Y:S01]  /*3b00*/  FMUL.FTZ R156, R156, UR11 ;  /* 0x0000000b9c9c7c20 */ /* 0x000fe20008410000 */
[----:B------:R-:W-:Y:S01]  /*3b10*/  FSEL R184, R184, RZ, P0 ;  /* 0x000000ffb8b87208 */ /* 0x000fe20000000000 */
[----:B------:R-:W-:Y:S01]  /*3b20*/  FMUL.FTZ R189, R189, UR11 ;  /* 0x0000000bbdbd7c20 */ /* 0x000fe20008410000 */
[----:B------:R-:W-:-:S02]  /*3b30*/  FSEL R191, R188, RZ, P1 ;  /* 0x000000ffbcbf7208 */ /* 0x000fc40000800000 */
[----:B------:R-:W-:Y:S01]  /*3b40*/  LOP3.LUT P6, RZ, R232, 0xff00, RZ, 0xc0, !PT ;  /* 0x0000ff00e8ff7812 */ /* 0x000fe200078cc0ff */
[----:B------:R-:W-:Y:S01]  /*3b50*/  FMUL.FTZ R189, R189, UR23 ;  /* 0x00000017bdbd7c20 */ /* 0x000fe20008410000 */
[----:B------:R-:W-:Y:S01]  /*3b60*/  F2FP.F16.F32.PACK_AB R185, R191, R184 ;  /* 0x000000b8bfb9723e */ /* 0x000fe200000000ff */
[----:B------:R-:W-:Y:S01]  /*3b70*/  FMUL.FTZ R184, R156, UR23 ;  /* 0x000000179cb87c20 */ /* 0x000fe20008410000 */
[C---:B------:R-:W-:Y:S02]  /*3b80*/  LOP3.LUT P0, RZ, R242.reuse, 0xff, RZ, 0xc0, !PT ;  /* 0x000000fff2ff7812 */ /* 0x040fe4000780c0ff */
[----:B------:R-:W-:Y:S02]  /*3b90*/  LOP3.LUT P1, RZ, R242, 0xff00, RZ, 0xc0, !PT ;  /* 0x0000ff00f2ff7812 */ /* 0x000fe4000782c0ff */
[----:B------:R-:W-:Y:S02]  /*3ba0*/  LOP3.LUT P5, RZ, R232, 0xff, RZ, 0xc0, !PT ;  /* 0x000000ffe8ff7812 */ /* 0x000fe400078ac0ff */
[----:B------:R-:W-:-:S02]  /*3bb0*/  FSEL R191, R189, RZ, P6 ;  /* 0x000000ffbdbf7208 */ /* 0x000fc40003000000 */
[C---:B------:R-:W-:Y:S02]  /*3bc0*/  FSEL R156, R184.reuse, RZ, P0 ;  /* 0x000000ffb89c7208 */ /* 0x040fe40000000000 */
[----:B------:R-:W-:Y:S02]  /*3bd0*/  FSEL R189, R189, RZ, P1 ;  /* 0x000000ffbdbd7208 */ /* 0x000fe40000800000 */
[----:B------:R-:W-:Y:S02]  /*3be0*/  FSEL R184, R184, RZ, P5 ;  /* 0x000000ffb8b87208 */ /* 0x000fe40002800000 */
[----:B------:R-:W-:Y:S02]  /*3bf0*/  F2FP.F16.F32.PACK_AB R156, R189, R156 ;  /* 0x0000009cbd9c723e */ /* 0x000fe400000000ff */
[----:B------:R-:W-:Y:S01]  /*3c00*/  F2FP.F16.F32.PACK_AB R184, R191, R184 ;  /* 0x000000b8bfb8723e */ /* 0x000fe200000000ff */
[----:B------:R-:W-:Y:S06]  /*3c10*/  BRA `(.L_x_1780) ;  /* 0x0000000c00f47947 */ /* 0x000fec0003800000 */
.L_x_1783:
[--C-:B------:R-:W-:Y:S01]  /*3c20*/  FFMA.FTZ R156, R211, UR10, R193.reuse ;  /* 0x0000000ad39c7c23 */ /* 0x100fe200080100c1 */
[--C-:B------:R-:W-:Y:S01]  /*3c30*/  FFMA.FTZ R157, R226, UR10, R193.reuse ;  /* 0x0000000ae29d7c23 */ /* 0x100fe200080100c1 */
[----:B------:R-:W-:Y:S01]  /*3c40*/  ISETP.GE.U32.AND P1, PT, R232, RZ, PT ;  /* 0x000000ffe800720c */ /* 0x000fe20003f26070 */
[----:B------:R-:W-:Y:S01]  /*3c50*/  FFMA.FTZ R159, R214, UR10, R193 ;  /* 0x0000000ad69f7c23 */ /* 0x000fe200080100c1 */
[----:B------:R-:W-:Y:S01]  /*3c60*/  FADD.FTZ R156, R209, -R156 ;  /* 0x8000009cd19c7221 */ /* 0x000fe20000010000 */
[----:B------:R-:W-:Y:S01]  /*3c70*/  FADD.FTZ R157, R224, -R157 ;  /* 0x8000009de09d7221 */ /* 0x000fe20000010000 */
[----:B------:R-:W-:Y:S02]  /*3c80*/  LOP3.LUT P5, RZ, R233, 0xff0000, RZ, 0xc0, !PT ;  /* 0x00ff0000e9ff7812 */ /* 0x000fe400078ac0ff */
[----:B------:R-:W-:Y:S01]  /*3c90*/  FMUL.FTZ R156, R156, UR11 ;  /* 0x0000000b9c9c7c20 */ /* 0x000fe20008410000 */
[----:B------:R-:W-:Y:S01]  /*3ca0*/  FMUL.FTZ R165, R157, UR11 ;  /* 0x0000000b9da57c20 */ /* 0x000fe20008410000 */
[----:B------:R-:W-:Y:S01]  /*3cb0*/  FFMA.FTZ R157, R201, UR10, R193 ;  /* 0x0000000ac99d7c23 */ /* 0x000fe200080100c1 */
[----:B------:R-:W-:Y:S01]  /*3cc0*/  LOP3.LUT P6, RZ, R243, 0xff0000, RZ, 0xc0, !PT ;  /* 0x00ff0000f3ff7812 */ /* 0x000fe200078cc0ff */
[----:B------:R-:W-:Y:S01]  /*3cd0*/  FMUL.FTZ R158, R156, UR23 ;  /* 0x000000179c9e7c20 */ /* 0x000fe20008410000 */
[----:B------:R-:W-:Y:S01]  /*3ce0*/  ISETP.GE.U32.AND P0, PT, R242, RZ, PT ;  /* 0x000000fff200720c */ /* 0x000fe20003f06070 */
[----:B------:R-:W-:Y:S01]  /*3cf0*/  FADD.FTZ R157, R198, -R157 ;  /* 0x8000009dc69d7221 */ /* 0x000fe20000010000 */
[C---:B------:R-:W-:Y:S01]  /*3d00*/  F2FP.F16.F32.PACK_AB R167, R165.reuse, R156 ;  /* 0x0000009ca5a7723e */ /* 0x040fe200000000ff */
[----:B------:R-:W-:Y:S01]  /*3d10*/  FMUL.FTZ R165, R165, UR23 ;  /* 0x00000017a5a57c20 */ /* 0x000fe20008410000 */
[----:B------:R-:W-:Y:S01]  /*3d20*/  ISETP.GE.U32.AND.EX P1, PT, R233, 0x1000000, PT, P1 ;  /* 0x01000000e900780c */ /* 0x000fe20003f26110 */
[----:B------:R-:W-:Y:S01]  /*3d30*/  FADD.FTZ R156, R212, -R159 ;  /* 0x8000009fd49c7221 */ /* 0x000fe20000010000 */
[C---:B------:R-:W-:Y:S01]  /*3d40*/  FSEL R164, R158.reuse, RZ, P6 ;  /* 0x000000ff9ea47208 */ /* 0x040fe20003000000 */
[----:B------:R-:W-:Y:S01]  /*3d50*/  FMUL.FTZ R157, R157, UR11 ;  /* 0x0000000b9d9d7c20 */ /* 0x000fe20008410000 */
[----:B------:R-:W-:Y:S01]  /*3d60*/  FSEL R187, R158, RZ, P5 ;  /* 0x000000ff9ebb7208 */ /* 0x000fe20002800000 */
[----:B------:R-:W-:Y:S01]  /*3d70*/  FMUL.FTZ R156, R156, UR11 ;  /* 0x0000000b9c9c7c20 */ /* 0x000fe20008410000 */
[----:B------:R-:W-:-:S02]  /*3d80*/  ISETP.GE.U32.AND.EX P0, PT, R243, 0x1000000, PT, P0 ;  /* 0x01000000f300780c */ /* 0x000fc40003f06100 */
[C---:B------:R-:W-:Y:S02]  /*3d90*/  FSEL R158, R165.reuse, RZ, P1 ;  /* 0x000000ffa59e7208 */ /* 0x040fe40000800000 */
[----:B------:R-:W-:Y:S01]  /*3da0*/  FSEL R185, R165, RZ, P0 ;  /* 0x000000ffa5b97208 */ /* 0x000fe20000000000 */
[----:B------:R-:W-:Y:S01]  /*3db0*/  FMUL.FTZ R165, R156, UR23 ;  /* 0x000000179ca57c20 */ /* 0x000fe20008410000 */
[----:B------:R-:W-:Y:S01]  /*3dc0*/  F2FP.F16.F32.PACK_AB R187, R158, R187 ;  /* 0x000000bb9ebb723e */ /* 0x000fe200000000ff */
[----:B------:R-:W-:Y:S01]  /*3dd0*/  FMUL.FTZ R158, R157, UR23 ;  /* 0x000000179d9e7c20 */ /* 0x000fe20008410000 */
[----:B------:R-:W-:Y:S01]  /*3de0*/  F2FP.F16.F32.PACK_AB R166, R156, R157 ;  /* 0x0000009d9ca6723e */ /* 0x000fe200000000ff */
[--C-:B------:R-:W-:Y:S01]  /*3df0*/  FFMA.FTZ R156, R9, UR10, R193.reuse ;  /* 0x0000000a099c7c23 */ /* 0x100fe200080100c1 */
[----:B------:R-:W-:Y:S01]  /*3e00*/  FFMA.FTZ R157, R202, UR10, R193 ;  /* 0x0000000aca9d7c23 */ /* 0x000fe200080100c1 */
[C---:B------:R-:W-:Y:S02]  /*3e10*/  LOP3.LUT P1, RZ, R243.reuse, 0xff, RZ, 0xc0, !PT ;  /* 0x000000fff3ff7812 */ /* 0x040fe4000782c0ff */
[----:B------:R-:W-:Y:S01]  /*3e20*/  LOP3.LUT P6, RZ, R243, 0xff00, RZ, 0xc0, !PT ;  /* 0x0000ff00f3ff7812 */ /* 0x000fe200078cc0ff */
[----:B------:R-:W-:Y:S01]  /*3e30*/  FADD.FTZ R156, R7, -R156 ;  /* 0x8000009c079c7221 */ /* 0x000fe20000010000 */
[C---:B------:R-:W-:Y:S01]  /*3e40*/  LOP3.LUT P0, RZ, R233.reuse, 0xff, RZ, 0xc0, !PT ;  /* 0x000000ffe9ff7812 */ /* 0x040fe2000780c0ff */
[----:B------:R-:W-:Y:S01]  /*3e50*/  FADD.FTZ R157, R200, -R157 ;  /* 0x8000009dc89d7221 */ /* 0x000fe20000010000 */
[----:B------:R-:W-:Y:S01]  /*3e60*/  LOP3.LUT P5, RZ, R233, 0xff00, RZ, 0xc0, !PT ;  /* 0x0000ff00e9ff7812 */ /* 0x000fe200078ac0ff */
[----:B------:R-:W-:Y:S01]  /*3e70*/  FMUL.FTZ R156, R156, UR11 ;  /* 0x0000000b9c9c7c20 */ /* 0x000fe20008410000 */
[----:B------:R-:W-:Y:S01]  /*3e80*/  F2FP.F16.F32.PACK_AB R159, R185, R164 ;  /* 0x000000a4b99f723e */ /* 0x000fe200000000ff */
[----:B------:R-:W-:Y:S01]  /*3e90*/  FMUL.FTZ R157, R157, UR11 ;  /* 0x0000000b9d9d7c20 */ /* 0x000fe20008410000 */
[----:B------:R-:W-:-:S02]  /*3ea0*/  FSEL R164, R158, RZ, P1 ;  /* 0x000000ff9ea47208 */ /* 0x000fc40000800000 */
[----:B------:R-:W-:Y:S01]  /*3eb0*/  FSEL R185, R165, RZ, P6 ;  /* 0x000000ffa5b97208 */ /* 0x000fe20003000000 */
[----:B------:R-:W-:Y:S01]  /*3ec0*/  FMUL.FTZ R188, R157, UR23 ;  /* 0x000000179dbc7c20 */ /* 0x000fe20008410000 */
[----:B------:R-:W-:Y:S02]  /*3ed0*/  FSEL R186, R158, RZ, P0 ;  /* 0x000000ff9eba7208 */ /* 0x000fe40000000000 */
[----:B------:R-:W-:Y:S02]  /*3ee0*/  FSEL R165, R165, RZ, P5 ;  /* 0x000000ffa5a57208 */ /* 0x000fe40002800000 */
[----:B------:R-:W-:Y:S01]  /*3ef0*/  F2FP.F16.F32.PACK_AB R158, R185, R164 ;  /* 0x000000a4b99e723e */ /* 0x000fe200000000ff */
[----:B------:R-:W-:Y:S01]  /*3f00*/  FMUL.FTZ R164, R156, UR23 ;  /* 0x000000179ca47c20 */ /* 0x000fe20008410000 */
[----:B------:R-:W-:Y:S01]  /*3f10*/  F2FP.F16.F32.PACK_AB R186, R165, R186 ;  /* 0x000000baa5ba723e */ /* 0x000fe200000000ff */
[----:B------:R-:W-:Y:S01]  /*3f20*/  FFMA.FTZ R185, R10, UR10, R193 ;  /* 0x0000000a0ab97c23 */ /* 0x000fe200080100c1 */
[----:B------:R-:W-:-:S02]  /*3f30*/  LOP3.LUT P1, RZ, R242, 0xff0000, RZ, 0xc0, !PT ;  /* 0x00ff0000f2ff7812 */ /* 0x000fc4000782c0ff */
[----:B------:R-:W-:Y:S01]  /*3f40*/  F2FP.F16.F32.PACK_AB R165, R157, R156 ;  /* 0x0000009c9da5723e */ /* 0x000fe200000000ff */
[----:B------:R-:W-:Y:S01]  /*3f50*/  FFMA.FTZ R157, R3, UR10, R193 ;  /* 0x0000000a039d7c23 */ /* 0x000fe200080100c1 */
[----:B------:R-:W-:Y:S01]  /*3f60*/  LOP3.LUT P6, RZ, R242, 0xff000000, RZ, 0xc0, !PT ;  /* 0xff000000f2ff7812 */ /* 0x000fe200078cc0ff */
[----:B------:R-:W-:Y:S01]  /*3f70*/  FADD.FTZ R185, R8, -R185 ;  /* 0x800000b908b97221 */ /* 0x000fe20000010000 */
[----:B------:R-:W-:Y:S01]  /*3f80*/  FSEL R184, R164, RZ, P1 ;  /* 0x000000ffa4b87208 */ /* 0x000fe20000800000 */
[----:B------:R-:W-:Y:S01]  /*3f90*/  FADD.FTZ R156, R0, -R157 ;  /* 0x8000009d009c7221 */ /* 0x000fe20000010000 */
[----:B------:R-:W-:Y:S02]  /*3fa0*/  FSEL R189, R188, RZ, P6 ;  /* 0x000000ffbcbd7208 */ /* 0x000fe40003000000 */
[----:B------:R-:W-:Y:S01]  /*3fb0*/  LOP3.LUT P0, RZ, R232, 0xff0000, RZ, 0xc0, !PT ;  /* 0x00ff0000e8ff7812 */ /* 0x000fe2000780c0ff */
[----:B------:R-:W-:Y:S01]  /*3fc0*/  FMUL.FTZ R156, R156, UR11 ;  /* 0x0000000b9c9c7c20 */ /* 0x000fe20008410000 */
[----:B------:R-:W-:-:S02]  /*3fd0*/  LOP3.LUT P5, RZ, R232, 0xff000000, RZ, 0xc0, !PT ;  /* 0xff000000e8ff7812 */ /* 0x000fc400078ac0ff */
[----:B------:R-:W-:Y:S01]  /*3fe0*/  F2FP.F16.F32.PACK_AB R157, R189, R184 ;  /* 0x000000b8bd9d723e */ /* 0x000fe200000000ff */
[----:B------:R-:W-:Y:S01]  /*3ff0*/  FMUL.FTZ R189, R185, UR11 ;  /* 0x0000000bb9bd7c20 */ /* 0x000fe20008410000 */
[----:B------:R-:W-:Y:S02]  /*4000*/  FSEL R164, R164, RZ, P0 ;  /* 0x000000ffa4a47208 */ /* 0x000fe40000000000 */
[----:B------:R-:W-:Y:S01]  /*4010*/  FSEL R191, R188, RZ, P5 ;  /* 0x000000ffbcbf7208 */ /* 0x000fe20002800000 */
[----:B------:R-:W-:Y:S01]  /*4020*/  FMUL.FTZ R184, R189, UR23 ;  /* 0x00000017bdb87c20 */ /* 0x000fe20008410000 */
[----:B------:R-:W-:Y:S02]  /*4030*/  LOP3.LUT P5, RZ, R232, 0xff00, RZ, 0xc0, !PT ;  /* 0x0000ff00e8ff7812 */ /* 0x000fe400078ac0ff */
[----:B------:R-:W-:Y:S02]  /*4040*/  F2FP.F16.F32.PACK_AB R185, R191, R164 ;  /* 0x000000a4bfb9723e */ /* 0x000fe400000000ff */
[----:B------:R-:W-:Y:S01]  /*4050*/  F2FP.F16.F32.PACK_AB R164, R189, R156 ;  /* 0x0000009cbda4723e */ /* 0x000fe200000000ff */
[----:B------:R-:W-:Y:S01]  /*4060*/  FMUL.FTZ R156, R156, UR23 ;  /* 0x000000179c9c7c20 */ /* 0x000fe20008410000 */
[----:B------:R-:W-:-:S02]  /*4070*/  LOP3.LUT P6, RZ, R242, 0xff00, RZ, 0xc0, !PT ;  /* 0x0000ff00f2ff7812 */ /* 0x000fc400078cc0ff */
[----:B------:R-:W-:Y:S02]  /*4080*/  LOP3.LUT P1, RZ, R242, 0xff, RZ, 0xc0, !PT ;  /* 0x000000fff2ff7812 */ /* 0x000fe4000782c0ff */
[----:B------:R-:W-:Y:S02]  /*4090*/  LOP3.LUT P0, RZ, R232, 0xff, RZ, 0xc0, !PT ;  /* 0x000000ffe8ff7812 */ /* 0x000fe4000780c0ff */
[C---:B------:R-:W-:Y:S02]  /*40a0*/  FSEL R189, R184.reuse, RZ, P5 ;  /* 0x000000ffb8bd7208 */ /* 0x040fe40002800000 */
[----:B------:R-:W-:Y:S02]  /*40b0*/  FSEL R191, R184, RZ, P6 ;  /* 0x000000ffb8bf7208 */ /* 0x000fe40003000000 */
[C---:B------:R-:W-:Y:S02]  /*40c0*/  FSEL R188, R156.reuse, RZ, P1 ;  /* 0x000000ff9cbc7208 */ /* 0x040fe40000800000 */
[----:B------:R-:W-:-:S02]  /*40d0*/  FSEL R184, R156, RZ, P0 ;  /* 0x000000ff9cb87208 */ /* 0x000fc40000000000 */
[----:B------:R-:W-:Y:S02]  /*40e0*/  F2FP.F16.F32.PACK_AB R156, R191, R188 ;  /* 0x000000bcbf9c723e */ /* 0x000fe400000000ff */
[----:B------:R-:W-:Y:S01]  /*40f0*/  F2FP.F16.F32.PACK_AB R184, R189, R184 ;  /* 0x000000b8bdb8723e */ /* 0x000fe200000000ff */
[----:B------:R-:W-:Y:S06]  /*4100*/  BRA `(.L_x_1780) ;  /* 0x0000000800b87947 */ /* 0x000fec0003800000 */
.L_x_1782:
        /* <DEDUP_REMOVED lines=8> */
[--C-:B------:R-:W-:Y:S02]  /*4190*/  HADD2.F32 R185, -RZ, R163.reuse.H0_H0 ;  /* 0x200000a3ffb97230 */ /* 0x100fe40000004100 */
[----:B------:R-:W-:Y:S01]  /*41a0*/  FFMA.FTZ R159, R214, UR10, R193 ;  /* 0x0000000ad69f7c23 */ /* 0x000fe200080100c1 */
[----:B------:R-:W-:Y:S02]  /*41b0*/  HADD2.F32 R186, -RZ, R163.H1_H1 ;  /* 0x300000a3ffba7230 */ /* 0x000fe40000004100 */
[----:B------:R-:W-:Y:S01]  /*41c0*/  FADD.FTZ R184, R209, -R184 ;  /* 0x800000b8d1b87221 */ /* 0x000fe20000010000 */
[--C-:B------:R-:W-:Y:S02]  /*41d0*/  HADD2.F32 R156, -RZ, R162.reuse.H0_H0 ;  /* 0x200000a2ff9c7230 */ /* 0x100fe40000004100 */
[----:B------:R-:W-:Y:S01]  /*41e0*/  FADD.FTZ R187, R224, -R187 ;  /* 0x800000bbe0bb7221 */ /* 0x000fe20000010000 */
[----:B------:R-:W-:-:S02]  /*41f0*/  HADD2.F32 R158, -RZ, R162.H1_H1 ;  /* 0x300000a2ff9e7230 */ /* 0x000fc40000004100 */
[----:B------:R-:W-:Y:S01]  /*4200*/  FADD.FTZ R157, R198, -R157 ;  /* 0x8000009dc69d7221 */ /* 0x000fe20000010000 */
[----:B------:R-:W-:Y:S01]  /*4210*/  FADD.FTZ R159, R212, -R159 ;  /* 0x8000009fd49f7221 */ /* 0x000fe20000010000 */
[----:B------:R-:W-:Y:S01]  /*4220*/  FFMA.FTZ R184, R184, UR11, R185 ;  /* 0x0000000bb8b87c23 */ /* 0x000fe200080100b9 */
[----:B------:R-:W-:Y:S01]  /*4230*/  FFMA.FTZ R188, R187, UR11, R186 ;  /* 0x0000000bbbbc7c23 */ /* 0x000fe200080100ba */
[----:B------:R-:W-:Y:S01]  /*4240*/  FFMA.FTZ R186, R157, UR11, R156 ;  /* 0x0000000b9dba7c23 */ /* 0x000fe2000801009c */
[----:B------:R-:W-:Y:S01]  /*4250*/  ISETP.GE.U32.AND P1, PT, R232, RZ, PT ;  /* 0x000000ffe800720c */ /* 0x000fe20003f26070 */
[----:B------:R-:W-:Y:S01]  /*4260*/  FFMA.FTZ R189, R159, UR11, R158 ;  /* 0x0000000b9fbd7c23 */ /* 0x000fe2000801009e */
[----:B------:R-:W-:Y:S01]  /*4270*/  ISETP.GE.U32.AND P0, PT, R242, RZ, PT ;  /* 0x000000fff200720c */ /* 0x000fe20003f06070 */
[--C-:B------:R-:W-:Y:S01]  /*4280*/  FFMA.FTZ R156, R9, UR10, R193.reuse ;  /* 0x0000000a099c7c23 */ /* 0x100fe200080100c1 */
[----:B------:R-:W-:Y:S01]  /*4290*/  FFMA.FTZ R159, R202, UR10, R193 ;  /* 0x0000000aca9f7c23 */ /* 0x000fe200080100c1 */
[----:B------:R-:W-:Y:S01]  /*42a0*/  FMUL.FTZ R187, R184, UR23 ;  /* 0x00000017b8bb7c20 */ /* 0x000fe20008410000 */
[----:B------:R-:W-:Y:S01]  /*42b0*/  LOP3.LUT P5, RZ, R233, 0xff0000, RZ, 0xc0, !PT ;  /* 0x00ff0000e9ff7812 */ /* 0x000fe200078ac0ff */
[----:B------:R-:W-:Y:S01]  /*42c0*/  FMUL.FTZ R190, R188, UR23 ;  /* 0x00000017bcbe7c20 */ /* 0x000fe20008410000 */
[----:B------:R-:W-:Y:S01]  /*42d0*/  LOP3.LUT P6, RZ, R243, 0xff0000, RZ, 0xc0, !PT ;  /* 0x00ff0000f3ff7812 */ /* 0x000fe200078cc0ff */
[--C-:B------:R-:W-:Y:S01]  /*42e0*/  HADD2.F32 R158, -RZ, R161.reuse.H0_H0 ;  /* 0x200000a1ff9e7230 */ /* 0x100fe20000004100 */
[----:B------:R-:W-:Y:S01]  /*42f0*/  ISETP.GE.U32.AND.EX P1, PT, R233, 0x1000000, PT, P1 ;  /* 0x01000000e900780c */ /* 0x000fe20003f26110 */
[----:B------:R-:W-:Y:S01]  /*4300*/  FADD.FTZ R157, R7, -R156 ;  /* 0x8000009c079d7221 */ /* 0x000fe20000010000 */
[----:B------:R-:W-:Y:S01]  /*4310*/  ISETP.GE.U32.AND.EX P0, PT, R243, 0x1000000, PT, P0 ;  /* 0x01000000f300780c */ /* 0x000fe20003f06100 */
[----:B------:R-:W-:-:S02]  /*4320*/  HADD2.F32 R185, -RZ, R161.H1_H1 ;  /* 0x300000a1ffb97230 */ /* 0x000fc40000004100 */
[----:B------:R-:W-:Y:S01]  /*4330*/  FADD.FTZ R184, R200, -R159 ;  /* 0x8000009fc8b87221 */ /* 0x000fe20000010000 */
[C---:B------:R-:W-:Y:S01]  /*4340*/  FSEL R188, R187.reuse, RZ, P5 ;  /* 0x000000ffbbbc7208 */ /* 0x040fe20002800000 */
[----:B------:R-:W-:Y:S01]  /*4350*/  FMUL.FTZ R186, R186, UR23 ;  /* 0x00000017baba7c20 */ /* 0x000fe20008410000 */
[----:B------:R-:W-:Y:S01]  /*4360*/  FSEL R159, R187, RZ, P6 ;  /* 0x000000ffbb9f7208 */ /* 0x000fe20003000000 */
[----:B------:R-:W-:Y:S01]  /*4370*/  FFMA.FTZ R157, R157, UR11, R158 ;  /* 0x0000000b9d9d7c23 */ /* 0x000fe2000801009e */
[----:B------:R-:W-:Y:S01]  /*4380*/  FSEL R156, R190, RZ, P0 ;  /* 0x000000ffbe9c7208 */ /* 0x000fe20000000000 */
[----:B------:R-:W-:Y:S01]  /*4390*/  FFMA.FTZ R185, R184, UR11, R185 ;  /* 0x0000000bb8b97c23 */ /* 0x000fe200080100b9 */
[----:B------:R-:W-:Y:S01]  /*43a0*/  FSEL R187, R190, RZ, P1 ;  /* 0x000000ffbebb7208 */ /* 0x000fe20000800000 */
[----:B------:R-:W-:Y:S01]  /*43b0*/  FMUL.FTZ R189, R189, UR23 ;  /* 0x00000017bdbd7c20 */ /* 0x000fe20008410000 */
[----:B------:R-:W-:Y:S01]  /*43c0*/  LOP3.LUT P0, RZ, R233, 0xff, RZ, 0xc0, !PT ;  /* 0x000000ffe9ff7812 */ /* 0x000fe2000780c0ff */
[----:B------:R-:W-:Y:S01]  /*43d0*/  FMUL.FTZ R184, R157, UR23 ;  /* 0x000000179db87c20 */ /* 0x000fe20008410000 */
[----:B------:R-:W-:Y:S01]  /*43e0*/  LOP3.LUT P6, RZ, R243, 0xff, RZ, 0xc0, !PT ;  /* 0x000000fff3ff7812 */ /* 0x000fe200078cc0ff */
[----:B------:R-:W-:Y:S01]  /*43f0*/  FMUL.FTZ R190, R185, UR23 ;  /* 0x00000017b9be7c20 */ /* 0x000fe20008410000 */
[----:B------:R-:W-:-:S02]  /*4400*/  F2FP.F16.F32.PACK_AB R187, R187, R188 ;  /* 0x000000bcbbbb723e */ /* 0x000fc400000000ff */
[----:B------:R-:W-:Y:S02]  /*4410*/  LOP3.LUT P1, RZ, R243, 0xff00, RZ, 0xc0, !PT ;  /* 0x0000ff00f3ff7812 */ /* 0x000fe4000782c0ff */
[----:B------:R-:W-:Y:S02]  /*4420*/  FSEL R188, R186, RZ, P0 ;  /* 0x000000ffbabc7208 */ /* 0x000fe40000000000 */
[----:B------:R-:W-:Y:S02]  /*4430*/  LOP3.LUT P5, RZ, R233, 0xff00, RZ, 0xc0, !PT ;  /* 0x0000ff00e9ff7812 */ /* 0x000fe400078ac0ff */
[----:B------:R-:W-:Y:S02]  /*4440*/  LOP3.LUT P0, RZ, R242, 0xff0000, RZ, 0xc0, !PT ;  /* 0x00ff0000f2ff7812 */ /* 0x000fe4000780c0ff */
[----:B------:R-:W-:Y:S02]  /*4450*/  FSEL R158, R186, RZ, P6 ;  /* 0x000000ffba9e7208 */ /* 0x000fe40003000000 */
[----:B------:R-:W-:-:S02]  /*4460*/  LOP3.LUT P6, RZ, R242, 0xff000000, RZ, 0xc0, !PT ;  /* 0xff000000f2ff7812 */ /* 0x000fc400078cc0ff */
[C---:B------:R-:W-:Y:S02]  /*4470*/  FSEL R185, R189.reuse, RZ, P1 ;  /* 0x000000ffbdb97208 */ /* 0x040fe40000800000 */
[----:B------:R-:W-:Y:S01]  /*4480*/  FSEL R191, R189, RZ, P5 ;  /* 0x000000ffbdbf7208 */ /* 0x000fe20002800000 */
[----:B------:R-:W-:Y:S01]  /*4490*/  FFMA.FTZ R189, R10, UR10, R193 ;  /* 0x0000000a0abd7c23 */ /* 0x000fe200080100c1 */
[----:B------:R-:W-:Y:S02]  /*44a0*/  FSEL R157, R184, RZ, P0 ;  /* 0x000000ffb89d7208 */ /* 0x000fe40000000000 */
[----:B------:R-:W-:Y:S01]  /*44b0*/  F2FP.F16.F32.PACK_AB R159, R156, R159 ;  /* 0x0000009f9c9f723e */ /* 0x000fe200000000ff */
[----:B------:R-:W-:Y:S01]  /*44c0*/  FADD.FTZ R189, R8, -R189 ;  /* 0x800000bd08bd7221 */ /* 0x000fe20000010000 */
[----:B------:R-:W-:Y:S02]  /*44d0*/  LOP3.LUT P0, RZ, R232, 0xff0000, RZ, 0xc0, !PT ;  /* 0x00ff0000e8ff7812 */ /* 0x000fe4000780c0ff */
[----:B------:R-:W-:-:S02]  /*44e0*/  FSEL R156, R190, RZ, P6 ;  /* 0x000000ffbe9c7208 */ /* 0x000fc40003000000 */
[----:B------:R-:W-:Y:S01]  /*44f0*/  F2FP.F16.F32.PACK_AB R158, R185, R158 ;  /* 0x0000009eb99e723e */ /* 0x000fe200000000ff */
[----:B------:R-:W-:Y:S01]  /*4500*/  FFMA.FTZ R185, R3, UR10, R193 ;  /* 0x0000000a03b97c23 */ /* 0x000fe200080100c1 */
[----:B------:R-:W-:Y:S02]  /*4510*/  F2FP.F16.F32.PACK_AB R186, R191, R188 ;  /* 0x000000bcbfba723e */ /* 0x000fe400000000ff */
[----:B------:R-:W-:Y:S01]  /*4520*/  FSEL R188, R184, RZ, P0 ;  /* 0x000000ffb8bc7208 */ /* 0x000fe20000000000 */
[--C-:B------:R-:W-:Y:S01]  /*4530*/  HADD2.F32 R184, -RZ, R160.reuse.H1_H1 ;  /* 0x300000a0ffb87230 */ /* 0x100fe20000004100 */
[----:B------:R-:W-:Y:S01]  /*4540*/  F2FP.F16.F32.PACK_AB R157, R156, R157 ;  /* 0x0000009d9c9d723e */ /* 0x000fe200000000ff */
[----:B------:R-:W-:Y:S02]  /*4550*/  HADD2.F32 R156, -RZ, R160.H0_H0 ;  /* 0x200000a0ff9c7230 */ /* 0x000fe40000004100 */
[----:B------:R-:W-:Y:S01]  /*4560*/  FADD.FTZ R185, R0, -R185 ;  /* 0x800000b900b97221 */ /* 0x000fe20000010000 */
[C---:B------:R-:W-:Y:S01]  /*4570*/  LOP3.LUT P1, RZ, R232.reuse, 0xff000000, RZ, 0xc0, !PT ;  /* 0xff000000e8ff7812 */ /* 0x040fe2000782c0ff */
[----:B------:R-:W-:Y:S01]  /*4580*/  FFMA.FTZ R184, R189, UR11, R184 ;  /* 0x0000000bbdb87c23 */ /* 0x000fe200080100b8 */
[----:B------:R-:W-:Y:S01]  /*4590*/  LOP3.LUT P5, RZ, R232, 0xff00, RZ, 0xc0, !PT ;  /* 0x0000ff00e8ff7812 */ /* 0x000fe200078ac0ff */
[----:B------:R-:W-:Y:S01]  /*45a0*/  FFMA.FTZ R156, R185, UR11, R156 ;  /* 0x0000000bb99c7c23 */ /* 0x000fe2000801009c */
[----:B------:R-:W-:Y:S01]  /*45b0*/  FSEL R191, R190, RZ, P1 ;  /* 0x000000ffbebf7208 */ /* 0x000fe20000800000 */
[----:B------:R-:W-:Y:S01]  /*45c0*/  FMUL.FTZ R189, R184, UR23 ;  /* 0x00000017b8bd7c20 */ /* 0x000fe20008410000 */
[----:B------:R-:W-:Y:S01]  /*45d0*/  LOP3.LUT P1, RZ, R242, 0xff, RZ, 0xc0, !PT ;  /* 0x000000fff2ff7812 */ /* 0x000fe2000782c0ff */
[----:B------:R-:W-:Y:S01]  /*45e0*/  FMUL.FTZ R184, R156, UR23 ;  /* 0x000000179cb87c20 */ /* 0x000fe20008410000 */
[----:B------:R-:W-:-:S02]  /*45f0*/  LOP3.LUT P6, RZ, R242, 0xff00, RZ, 0xc0, !PT ;  /* 0x0000ff00f2ff7812 */ /* 0x000fc400078cc0ff */
[----:B------:R-:W-:Y:S02]  /*4600*/  LOP3.LUT P0, RZ, R232, 0xff, RZ, 0xc0, !PT ;  /* 0x000000ffe8ff7812 */ /* 0x000fe4000780c0ff */
[----:B------:R-:W-:Y:S02]  /*4610*/  F2FP.F16.F32.PACK_AB R185, R191, R188 ;  /* 0x000000bcbfb9723e */ /* 0x000fe400000000ff */
[C---:B------:R-:W-:Y:S02]  /*4620*/  FSEL R191, R189.reuse, RZ, P5 ;  /* 0x000000ffbdbf7208 */ /* 0x040fe40002800000 */
[C---:B------:R-:W-:Y:S02]  /*4630*/  FSEL R156, R184.reuse, RZ, P1 ;  /* 0x000000ffb89c7208 */ /* 0x040fe40000800000 */
[----:B------:R-:W-:Y:S02]  /*4640*/  FSEL R189, R189, RZ, P6 ;  /* 0x000000ffbdbd7208 */ /* 0x000fe40003000000 */
[----:B------:R-:W-:-:S02]  /*4650*/  FSEL R184, R184, RZ, P0 ;  /* 0x000000ffb8b87208 */ /* 0x000fc40000000000 */
[----:B------:R-:W-:Y:S02]  /*4660*/  F2FP.F16.F32.PACK_AB R156, R189, R156 ;  /* 0x0000009cbd9c723e */ /* 0x000fe400000000ff */
[----:B------:R-:W-:Y:S01]  /*4670*/  F2FP.F16.F32.PACK_AB R184, R191, R184 ;  /* 0x000000b8bfb8723e */ /* 0x000fe200000000ff */
[----:B------:R-:W-:Y:S06]  /*4680*/  BRA `(.L_x_1780) ;  /* 0x0000000400587947 */ /* 0x000fec0003800000 */
.L_x_1784:
[--C-:B------:R-:W-:Y:S01]  /*4690*/  FFMA.FTZ R157, R201, UR10, R193.reuse ;  /* 0x0000000ac99d7c23 */ /* 0x100fe200080100c1 */
[--C-:B------:R-:W-:Y:S01]  /*46a0*/  FFMA.FTZ R158, R211, UR10, R193.reuse ;  /* 0x0000000ad39e7c23 */ /* 0x100fe200080100c1 */
[----:B------:R-:W-:Y:S01]  /*46b0*/  FFMA.FTZ R165, R226, UR10, R193 ;  /* 0x0000000ae2a57c23 */ /* 0x000fe200080100c1 */
[--C-:B------:R-:W-:Y:S02]  /*46c0*/  HADD2.F32 R156, -RZ, R162.reuse.H0_H0 ;  /* 0x200000a2ff9c7230 */ /* 0x100fe40000004100 */
[----:B------:R-:W-:Y:S01]  /*46d0*/  FADD.FTZ R157, R198, -R157 ;  /* 0x8000009dc69d7221 */ /* 0x000fe20000010000 */
[--C-:B------:R-:W-:Y:S02]  /*46e0*/  HADD2.F32 R159, -RZ, R163.reuse.H0_H0 ;  /* 0x200000a3ff9f7230 */ /* 0x100fe40000004100 */
[----:B------:R-:W-:Y:S01]  /*46f0*/  FADD.FTZ R158, R209, -R158 ;  /* 0x8000009ed19e7221 */ /* 0x000fe20000010000 */
[----:B------:R-:W-:Y:S02]  /*4700*/  HADD2.F32 R164, -RZ, R163.H1_H1 ;  /* 0x300000a3ffa47230 */ /* 0x000fe40000004100 */
[----:B------:R-:W-:Y:S01]  /*4710*/  FADD.FTZ R165, R224, -R165 ;  /* 0x800000a5e0a57221 */ /* 0x000fe20000010000 */
[----:B------:R-:W-:Y:S01]  /*4720*/  FFMA.FTZ R166, R157, UR11, R156 ;  /* 0x0000000b9da67c23 */ /* 0x000fe2000801009c */
[--C-:B------:R-:W-:Y:S01]  /*4730*/  FFMA.FTZ R185, R214, UR10, R193.reuse ;  /* 0x0000000ad6b97c23 */ /* 0x100fe200080100c1 */
[--C-:B------:R-:W-:Y:S01]  /*4740*/  FFMA.FTZ R156, R9, UR10, R193.reuse ;  /* 0x0000000a099c7c23 */ /* 0x100fe200080100c1 */
[--C-:B------:R-:W-:Y:S01]  /*4750*/  FFMA.FTZ R167, R202, UR10, R193.reuse ;  /* 0x0000000acaa77c23 */ /* 0x100fe200080100c1 */
        /* <DEDUP_REMOVED lines=9> */
[----:B------:R-:W-:Y:S02]  /*47f0*/  HADD2.F32 R159, -RZ, R160.H0_H0 ;  /* 0x200000a0ff9f7230 */ /* 0x000fe40000004100 */
[----:B------:R-:W-:Y:S01]  /*4800*/  FADD.FTZ R156, R0, -R157 ;  /* 0x8000009d009c7221 */ /* 0x000fe20000010000 */
[----:B------:R-:W-:Y:S01]  /*4810*/  ISETP.GE.U32.AND P1, PT, R232, RZ, PT ;  /* 0x000000ffe800720c */ /* 0x000fe20003f26070 */
[----:B------:R-:W-:Y:S01]  /*4820*/  FMUL.FTZ R157, R186, UR23 ;  /* 0x00000017ba9d7c20 */ /* 0x000fe20008410000 */
[----:B------:R-:W-:Y:S01]  /*4830*/  LOP3.LUT P5, RZ, R233, 0xff0000, RZ, 0xc0, !PT ;  /* 0x00ff0000e9ff7812 */ /* 0x000fe200078ac0ff */
[----:B------:R-:W-:Y:S01]  /*4840*/  FFMA.FTZ R185, R185, UR11, R184 ;  /* 0x0000000bb9b97c23 */ /* 0x000fe200080100b8 */
[----:B------:R-:W-:Y:S01]  /*4850*/  LOP3.LUT P6, RZ, R243, 0xff0000, RZ, 0xc0, !PT ;  /* 0x00ff0000f3ff7812 */ /* 0x000fe200078cc0ff */
[----:B------:R-:W-:Y:S01]  /*4860*/  FFMA.FTZ R165, R158, UR11, R165 ;  /* 0x0000000b9ea57c23 */ /* 0x000fe200080100a5 */
[----:B------:R-:W-:Y:S01]  /*4870*/  FFMA.FTZ R164, R167, UR11, R164 ;  /* 0x0000000ba7a47c23 */ /* 0x000fe200080100a4 */
[----:B------:R-:W-:Y:S01]  /*4880*/  ISETP.GE.U32.AND P0, PT, R242, RZ, PT ;  /* 0x000000fff200720c */ /* 0x000fe20003f06070 */
[----:B------:R-:W-:Y:S01]  /*4890*/  FMUL.FTZ R158, R187, UR23 ;  /* 0x00000017bb9e7c20 */ /* 0x000fe20008410000 */
[----:B------:R-:W-:Y:S01]  /*48a0*/  FFMA.FTZ R156, R156, UR11, R159 ;  /* 0x0000000b9c9c7c23 */ /* 0x000fe2000801009f */
[----:B------:R-:W-:-:S02]  /*48b0*/  ISETP.GE.U32.AND.EX P1, PT, R233, 0x1000000, PT, P1 ;  /* 0x01000000e900780c */ /* 0x000fc40003f26110 */
[----:B------:R-:W-:Y:S02]  /*48c0*/  F2FP.F16.F32.PACK_AB R167, R187, R186 ;  /* 0x000000babba7723e */ /* 0x000fe400000000ff */
[C---:B------:R-:W-:Y:S02]  /*48d0*/  FSEL R187, R157.reuse, RZ, P5 ;  /* 0x000000ff9dbb7208 */ /* 0x040fe40002800000 */
[----:B------:R-:W-:Y:S01]  /*48e0*/  FSEL R159, R157, RZ, P6 ;  /* 0x000000ff9d9f7208 */ /* 0x000fe20003000000 */
[----:B------:R-:W-:Y:S01]  /*48f0*/  FMUL.FTZ R157, R166, UR23 ;  /* 0x00000017a69d7c20 */ /* 0x000fe20008410000 */
[----:B------:R-:W-:Y:S02]  /*4900*/  ISETP.GE.U32.AND.EX P0, PT, R243, 0x1000000, PT, P0 ;  /* 0x01000000f300780c */ /* 0x000fe40003f06100 */
[C---:B------:R-:W-:Y:S01]  /*4910*/  F2FP.F16.F32.PACK_AB R166, R185.reuse, R166 ;  /* 0x000000a6b9a6723e */ /* 0x040fe200000000ff */
[----:B------:R-:W-:Y:S01]  /*4920*/  FMUL.FTZ R185, R185, UR23 ;  /* 0x00000017b9b97c20 */ /* 0x000fe20008410000 */
[----:B------:R-:W-:-:S02]  /*4930*/  LOP3.LUT P5, RZ, R233, 0xff, RZ, 0xc0, !PT ;  /* 0x000000ffe9ff7812 */ /* 0x000fc400078ac0ff */
[C---:B------:R-:W-:Y:S02]  /*4940*/  LOP3.LUT P6, RZ, R243.reuse, 0xff, RZ, 0xc0, !PT ;  /* 0x000000fff3ff7812 */ /* 0x040fe400078cc0ff */
[C---:B------:R-:W-:Y:S02]  /*4950*/  FSEL R184, R158.reuse, RZ, P1 ;  /* 0x000000ff9eb87208 */ /* 0x040fe40000800000 */
[----:B------:R-:W-:Y:S02]  /*4960*/  LOP3.LUT P1, RZ, R243, 0xff00, RZ, 0xc0, !PT ;  /* 0x0000ff00f3ff7812 */ /* 0x000fe4000782c0ff */
[----:B------:R-:W-:Y:S02]  /*4970*/  FSEL R188, R158, RZ, P0 ;  /* 0x000000ff9ebc7208 */ /* 0x000fe40000000000 */
[C---:B------:R-:W-:Y:S02]  /*4980*/  FSEL R186, R157.reuse, RZ, P5 ;  /* 0x000000ff9dba7208 */ /* 0x040fe40002800000 */
[----:B------:R-:W-:-:S02]  /*4990*/  FSEL R158, R157, RZ, P6 ;  /* 0x000000ff9d9e7208 */ /* 0x000fc40003000000 */
[----:B------:R-:W-:Y:S02]  /*49a0*/  FSEL R157, R185, RZ, P1 ;  /* 0x000000ffb99d7208 */ /* 0x000fe40000800000 */
[----:B------:R-:W-:Y:S02]  /*49b0*/  LOP3.LUT P0, RZ, R233, 0xff00, RZ, 0xc0, !PT ;  /* 0x0000ff00e9ff7812 */ /* 0x000fe4000780c0ff */
[----:B------:R-:W-:Y:S01]  /*49c0*/  F2FP.F16.F32.PACK_AB R158, R157, R158 ;  /* 0x0000009e9d9e723e */ /* 0x000fe200000000ff */
[----:B------:R-:W-:Y:S01]  /*49d0*/  FFMA.FTZ R157, R10, UR10, R193 ;  /* 0x0000000a0a9d7c23 */ /* 0x000fe200080100c1 */
[----:B------:R-:W-:Y:S01]  /*49e0*/  F2FP.F16.F32.PACK_AB R187, R184, R187 ;  /* 0x000000bbb8bb723e */ /* 0x000fe200000000ff */
[----:B------:R-:W-:Y:S01]  /*49f0*/  FMUL.FTZ R184, R165, UR23 ;  /* 0x00000017a5b87c20 */ /* 0x000fe20008410000 */
[----:B------:R-:W-:Y:S01]  /*4a00*/  F2FP.F16.F32.PACK_AB R159, R188, R159 ;  /* 0x0000009fbc9f723e */ /* 0x000fe200000000ff */
[----:B------:R-:W-:Y:S01]  /*4a10*/  FMUL.FTZ R188, R164, UR23 ;  /* 0x00000017a4bc7c20 */ /* 0x000fe20008410000 */
[----:B------:R-:W-:Y:S01]  /*4a20*/  FSEL R185, R185, RZ, P0 ;  /* 0x000000ffb9b97208 */ /* 0x000fe20000000000 */
[----:B------:R-:W-:Y:S01]  /*4a30*/  FADD.FTZ R157, R8, -R157 ;  /* 0x8000009d089d7221 */ /* 0x000fe20000010000 */
[----:B------:R-:W-:Y:S01]  /*4a40*/  F2FP.F16.F32.PACK_AB R165, R164, R165 ;  /* 0x000000a5a4a5723e */ /* 0x000fe200000000ff */
[----:B------:R-:W-:Y:S01]  /*4a50*/  HADD2.F32 R164, -RZ, R160.H1_H1 ;  /* 0x300000a0ffa47230 */ /* 0x000fe20000004100 */
[----:B------:R-:W-:-:S02]  /*4a60*/  LOP3.LUT P0, RZ, R232, 0xff0000, RZ, 0xc0, !PT ;  /* 0x00ff0000e8ff7812 */ /* 0x000fc4000780c0ff */
[C---:B------:R-:W-:Y:S02]  /*4a70*/  LOP3.LUT P1, RZ, R242.reuse, 0xff0000, RZ, 0xc0, !PT ;  /* 0x00ff0000f2ff7812 */ /* 0x040fe4000782c0ff */
[----:B------:R-:W-:Y:S01]  /*4a80*/  LOP3.LUT P6, RZ, R242, 0xff000000, RZ, 0xc0, !PT ;  /* 0xff000000f2ff7812 */ /* 0x000fe200078cc0ff */
[----:B------:R-:W-:Y:S01]  /*4a90*/  FFMA.FTZ R189, R157, UR11, R164 ;  /* 0x0000000b9dbd7c23 */ /* 0x000fe200080100a4 */
[----:B------:R-:W-:Y:S02]  /*4aa0*/  F2FP.F16.F32.PACK_AB R186, R185, R186 ;  /* 0x000000bab9ba723e */ /* 0x000fe400000000ff */
[C---:B------:R-:W-:Y:S02]  /*4ab0*/  FSEL R185, R184.reuse, RZ, P0 ;  /* 0x000000ffb8b97208 */ /* 0x040fe40000000000 */
[----:B------:R-:W-:Y:S02]  /*4ac0*/  FSEL R184, R184, RZ, P1 ;  /* 0x000000ffb8b87208 */ /* 0x000fe40000800000 */
[----:B------:R-:W-:-:S02]  /*4ad0*/  FSEL R191, R188, RZ, P6 ;  /* 0x000000ffbcbf7208 */ /* 0x000fc40003000000 */
[----:B------:R-:W-:Y:S02]  /*4ae0*/  LOP3.LUT P5, RZ, R232, 0xff000000, RZ, 0xc0, !PT ;  /* 0xff000000e8ff7812 */ /* 0x000fe400078ac0ff */
[----:B------:R-:W-:Y:S01]  /*4af0*/  F2FP.F16.F32.PACK_AB R157, R191, R184 ;  /* 0x000000b8bf9d723e */ /* 0x000fe200000000ff */
[C---:B------:R-:W-:Y:S01]  /*4b00*/  FMUL.FTZ R184, R189.reuse, UR23 ;  /* 0x00000017bdb87c20 */ /* 0x040fe20008410000 */
[----:B------:R-:W-:Y:S02]  /*4b10*/  FSEL R188, R188, RZ, P5 ;  /* 0x000000ffbcbc7208 */ /* 0x000fe40002800000 */
[----:B------:R-:W-:Y:S01]  /*4b20*/  F2FP.F16.F32.PACK_AB R164, R189, R156 ;  /* 0x0000009cbda4723e */ /* 0x000fe200000000ff */
[----:B------:R-:W-:Y:S01]  /*4b30*/  FMUL.FTZ R156, R156, UR23 ;  /* 0x000000179c9c7c20 */ /* 0x000fe20008410000 */
[----:B------:R-:W-:Y:S02]  /*4b40*/  LOP3.LUT P5, RZ, R232, 0xff00, RZ, 0xc0, !PT ;  /* 0x0000ff00e8ff7812 */ /* 0x000fe400078ac0ff */
[----:B------:R-:W-:-:S02]  /*4b50*/  LOP3.LUT P6, RZ, R242, 0xff00, RZ, 0xc0, !PT ;  /* 0x0000ff00f2ff7812 */ /* 0x000fc400078cc0ff */
[----:B------:R-:W-:Y:S02]  /*4b60*/  LOP3.LUT P1, RZ, R242, 0xff, RZ, 0xc0, !PT ;  /* 0x000000fff2ff7812 */ /* 0x000fe4000782c0ff */
[----:B------:R-:W-:Y:S02]  /*4b70*/  LOP3.LUT P0, RZ, R232, 0xff, RZ, 0xc0, !PT ;  /* 0x000000ffe8ff7812 */ /* 0x000fe4000780c0ff */
[----:B------:R-:W-:Y:S02]  /*4b80*/  F2FP.F16.F32.PACK_AB R185, R188, R185 ;  /* 0x000000b9bcb9723e */ /* 0x000fe400000000ff */
[C---:B------:R-:W-:Y:S02]  /*4b90*/  FSEL R189, R184.reuse, RZ, P5 ;  /* 0x000000ffb8bd7208 */ /* 0x040fe40002800000 */
[----:B------:R-:W-:Y:S02]  /*4ba0*/  FSEL R191, R184, RZ, P6 ;  /* 0x000000ffb8bf7208 */ /* 0x000fe40003000000 */
[----:B------:R-:W-:-:S02]  /*4bb0*/  FSEL R188, R156, RZ, P1 ;  /* 0x000000ff9cbc7208 */ /* 0x000fc40000800000 */
[----:B------:R-:W-:Y:S02]  /*4bc0*/  FSEL R184, R156, RZ, P0 ;  /* 0x000000ff9cb87208 */ /* 0x000fe40000000000 */
[----:B------:R-:W-:Y:S02]  /*4bd0*/  F2FP.F16.F32.PACK_AB R156, R191, R188 ;  /* 0x000000bcbf9c723e */ /* 0x000fe400000000ff */
[----:B------:R-:W-:-:S07]  /*4be0*/  F2FP.F16.F32.PACK_AB R184, R189, R184 ;  /* 0x000000b8bdb8723e */ /* 0x000fce00000000ff */
.L_x_1780:
        /* <DEDUP_REMOVED lines=14> */
.L_x_1776:
[----:B------:R-:W-:Y:S05]  /*4cd0*/  BSYNC.RECONVERGENT B0 ;  /* 0x0000000000007941 */ /* 0x000fea0003800200 */
.L_x_1775:
        /* <DEDUP_REMOVED lines=12> */
[--C-:B------:R-:W-:Y:S02]  /*4da0*/  HADD2.F32 R157, -RZ, R23.reuse.H0_H0 ;  /* 0x20000017ff9d7230 */ /* 0x100fe40000004100 */
[--C-:B------:R-:W-:Y:S01]  /*4db0*/  FFMA.FTZ R166, R222, UR10, R193.reuse ;  /* 0x0000000adea67c23 */ /* 0x100fe200080100c1 */
[----:B------:R-:W-:Y:S02]  /*4dc0*/  HADD2.F32 R165, -RZ, R23.H1_H1 ;  /* 0x30000017ffa57230 */ /* 0x000fe40000004100 */
[----:B------:R-:W-:Y:S01]  /*4dd0*/  FADD.FTZ R156, R223, -R156 ;  /* 0x8000009cdf9c7221 */ /* 0x000fe20000010000 */
[----:B------:R-:W-:Y:S01]  /*4de0*/  FFMA.FTZ R158, R210, UR10, R193 ;  /* 0x0000000ad29e7c23 */ /* 0x000fe200080100c1 */
[----:B------:R-:W-:Y:S01]  /*4df0*/  FADD.FTZ R166, R221, -R166 ;  /* 0x800000a6dda67221 */ /* 0x000fe20000010000 */
[--C-:B------:R-:W-:Y:S02]  /*4e00*/  HADD2.F32 R159, -RZ, R22.reuse.H1_H1 ;  /* 0x30000016ff9f7230 */ /* 0x100fe40000004100 */
[----:B------:R-:W-:Y:S01]  /*4e10*/  FFMA.FTZ R164, R156, UR11, R157 ;  /* 0x0000000b9ca47c23 */ /* 0x000fe2000801009d */
[----:B------:R-:W-:Y:S01]  /*4e20*/  FFMA.FTZ R157, R203, UR10, R193 ;  /* 0x0000000acb9d7c23 */ /* 0x000fe200080100c1 */
[----:B------:R-:W-:-:S02]  /*4e30*/  HADD2.F32 R156, -RZ, R22.H0_H0 ;  /* 0x20000016ff9c7230 */ /* 0x000fc40000004100 */
[----:B------:R-:W-:Y:S01]  /*4e40*/  FADD.FTZ R158, R217, -R158 ;  /* 0x8000009ed99e7221 */ /* 0x000fe20000010000 */
[----:B------:R-:W-:Y:S01]  /*4e50*/  FFMA.FTZ R189, R166, UR11, R165 ;  /* 0x0000000ba6bd7c23 */ /* 0x000fe200080100a5 */
[----:B------:R-:W-:Y:S01]  /*4e60*/  FADD.FTZ R157, R204, -R157 ;  /* 0x8000009dcc9d7221 */ /* 0x000fe20000010000 */
[--C-:B------:R-:W-:Y:S02]  /*4e70*/  HADD2.F32 R167, -RZ, R21.reuse.H1_H1 ;  /* 0x30000015ffa77230 */ /* 0x100fe40000004100 */
[----:B------:R-:W-:Y:S01]  /*4e80*/  FFMA.FTZ R185, R158, UR11, R159 ;  /* 0x0000000b9eb97c23 */ /* 0x000fe2000801009f */
[----:B------:R-:W-:Y:S02]  /*4e90*/  HADD2.F32 R159, -RZ, R21.H0_H0 ;  /* 0x20000015ff9f7230 */ /* 0x000fe40000004100 */
[----:B------:R-:W-:Y:S01]  /*4ea0*/  FFMA.FTZ R166, R157, UR11, R156 ;  /* 0x0000000b9da67c23 */ /* 0x000fe2000801009c */
[--C-:B------:R-:W-:Y:S01]  /*4eb0*/  FFMA.FTZ R156, R199, UR10, R193.reuse ;  /* 0x0000000ac79c7c23 */ /* 0x100fe200080100c1 */
[--C-:B------:R-:W-:Y:S01]  /*4ec0*/  FFMA.FTZ R157, R5, UR10, R193.reuse ;  /* 0x0000000a059d7c23 */ /* 0x100fe200080100c1 */
[----:B------:R-:W-:Y:S01]  /*4ed0*/  FFMA.FTZ R158, R196, UR10, R193 ;  /* 0x0000000ac49e7c23 */ /* 0x000fe200080100c1 */
[----:B------:R-:W-:Y:S01]  /*4ee0*/  LOP3.LUT P5, RZ, R231, 0xff0000, RZ, 0xc0, !PT ;  /* 0x00ff0000e7ff7812 */ /* 0x000fe200078ac0ff */
[----:B------:R-:W-:Y:S01]  /*4ef0*/  FADD.FTZ R156, R197, -R156 ;  /* 0x8000009cc59c7221 */ /* 0x000fe20000010000 */
[----:B------:R-:W-:Y:S01]  /*4f00*/  LOP3.LUT P6, RZ, R237, 0xff0000, RZ, 0xc0, !PT ;  /* 0x00ff0000edff7812 */ /* 0x000fe200078cc0ff */
[----:B------:R-:W-:Y:S01]  /*4f10*/  FADD.FTZ R158, R19, -R158 ;  /* 0x8000009e139e7221 */ /* 0x000fe20000010000 */
[----:B------:R-:W-:Y:S01]  /*4f20*/  ISETP.GE.U32.AND P1, PT, R230, RZ, PT ;  /* 0x000000ffe600720c */ /* 0x000fe20003f26070 */
[----:B------:R-:W-:Y:S01]  /*4f30*/  FFMA.FTZ R165, R156, UR11, R159 ;  /* 0x0000000b9ca57c23 */ /* 0x000fe2000801009f */
[----:B------:R-:W-:Y:S01]  /*4f40*/  FADD.FTZ R156, R6, -R157 ;  /* 0x8000009d069c7221 */ /* 0x000fe20000010000 */
[----:B------:R-:W-:Y:S01]  /*4f50*/  FMUL.FTZ R157, R164, UR23 ;  /* 0x00000017a49d7c20 */ /* 0x000fe20008410000 */
[----:B------:R-:W-:Y:S01]  /*4f60*/  FFMA.FTZ R188, R158, UR11, R167 ;  /* 0x0000000b9ebc7c23 */ /* 0x000fe200080100a7 */
[----:B------:R-:W-:Y:S01]  /*4f70*/  F2FP.F16.F32.PACK_AB R167, R189, R164 ;  /* 0x000000a4bda7723e */ /* 0x000fe200000000ff */
[----:B------:R-:W-:-:S02]  /*4f80*/  HADD2.F32 R159, -RZ, R20.H0_H0 ;  /* 0x20000014ff9f7230 */ /* 0x000fc40000004100 */
[----:B------:R-:W-:Y:S01]  /*4f90*/  FMUL.FTZ R189, R189, UR23 ;  /* 0x00000017bdbd7c20 */ /* 0x000fe20008410000 */
[C---:B------:R-:W-:Y:S02]  /*4fa0*/  FSEL R187, R157.reuse, RZ, P5 ;  /* 0x000000ff9dbb7208 */ /* 0x040fe40002800000 */
[----:B------:R-:W-:Y:S01]  /*4fb0*/  ISETP.GE.U32.AND P5, PT, R236, RZ, PT ;  /* 0x000000ffec00720c */ /* 0x000fe20003fa6070 */
[----:B------:R-:W-:Y:S01]  /*4fc0*/  FFMA.FTZ R156, R156, UR11, R159 ;  /* 0x0000000b9c9c7c23 */ /* 0x000fe2000801009f */
[----:B------:R-:W-:Y:S01]  /*4fd0*/  FSEL R164, R157, RZ, P6 ;  /* 0x000000ff9da47208 */ /* 0x000fe20003000000 */
[----:B------:R-:W-:Y:S01]  /*4fe0*/  FMUL.FTZ R157, R166, UR23 ;  /* 0x00000017a69d7c20 */ /* 0x000fe20008410000 */
[----:B------:R-:W-:Y:S01]  /*4ff0*/  ISETP.GE.U32.AND.EX P1, PT, R231, 0x1000000, PT, P1 ;  /* 0x01000000e700780c */ /* 0x000fe20003f26110 */
[----:B------:R-:W-:Y:S01]  /*5000*/  FMUL.FTZ R159, R185, UR23 ;  /* 0x00000017b99f7c20 */ /* 0x000fe20008410000 */
[----:B------:R-:W-:Y:S02]  /*5010*/  LOP3.LUT P6, RZ, R231, 0xff, RZ, 0xc0, !PT ;  /* 0x000000ffe7ff7812 */ /* 0x000fe400078cc0ff */
[----:B------:R-:W-:-:S02]  /*5020*/  ISETP.GE.U32.AND.EX P5, PT, R237, 0x1000000, PT, P5 ;  /* 0x01000000ed00780c */ /* 0x000fc40003fa6150 */
[----:B------:R-:W-:Y:S02]  /*5030*/  FSEL R184, R189, RZ, P1 ;  /* 0x000000ffbdb87208 */ /* 0x000fe40000800000 */
[----:B------:R-:W-:Y:S02]  /*5040*/  LOP3.LUT P1, RZ, R237, 0xff, RZ, 0xc0, !PT ;  /* 0x000000ffedff7812 */ /* 0x000fe4000782c0ff */
[----:B------:R-:W-:Y:S02]  /*5050*/  FSEL R189, R189, RZ, P5 ;  /* 0x000000ffbdbd7208 */ /* 0x000fe40002800000 */
[----:B------:R-:W-:Y:S02]  /*5060*/  FSEL R186, R157, RZ, P6 ;  /* 0x000000ff9dba7208 */ /* 0x000fe40003000000 */
[----:B------:R-:W-:Y:S02]  /*5070*/  LOP3.LUT P5, RZ, R237, 0xff00, RZ, 0xc0, !PT ;  /* 0x0000ff00edff7812 */ /* 0x000fe400078ac0ff */
[----:B------:R-:W-:-:S02]  /*5080*/  LOP3.LUT P6, RZ, R231, 0xff00, RZ, 0xc0, !PT ;  /* 0x0000ff00e7ff7812 */ /* 0x000fc400078cc0ff */
[----:B------:R-:W-:Y:S02]  /*5090*/  F2FP.F16.F32.PACK_AB R166, R185, R166 ;  /* 0x000000a6b9a6723e */ /* 0x000fe400000000ff */
[----:B------:R-:W-:Y:S02]  /*50a0*/  FSEL R158, R157, RZ, P1 ;  /* 0x000000ff9d9e7208 */ /* 0x000fe40000800000 */
[----:B------:R-:W-:Y:S01]  /*50b0*/  F2FP.F16.F32.PACK_AB R187, R184, R187 ;  /* 0x000000bbb8bb723e */ /* 0x000fe200000000ff */
[----:B------:R-:W-:Y:S01]  /*50c0*/  FMUL.FTZ R184, R165, UR23 ;  /* 0x00000017a5b87c20 */ /* 0x000fe20008410000 */
[C---:B------:R-:W-:Y:S02]  /*50d0*/  FSEL R185, R159.reuse, RZ, P5 ;  /* 0x000000ff9fb97208 */ /* 0x040fe40002800000 */
[----:B------:R-:W-:Y:S02]  /*50e0*/  FSEL R157, R159, RZ, P6 ;  /* 0x000000ff9f9d7208 */ /* 0x000fe40003000000 */
[----:B------:R-:W-:-:S02]  /*50f0*/  LOP3.LUT P6, RZ, R230, 0xff0000, RZ, 0xc0, !PT ;  /* 0x00ff0000e6ff7812 */ /* 0x000fc400078cc0ff */
[----:B------:R-:W-:Y:S01]  /*5100*/  F2FP.F16.F32.PACK_AB R159, R189, R164 ;  /* 0x000000a4bd9f723e */ /* 0x000fe200000000ff */
[----:B------:R-:W-:Y:S01]  /*5110*/  FFMA.FTZ R164, R12, UR10, R193 ;  /* 0x0000000a0ca47c23 */ /* 0x000fe200080100c1 */
[----:B------:R-:W-:Y:S02]  /*5120*/  F2FP.F16.F32.PACK_AB R158, R185, R158 ;  /* 0x0000009eb99e723e */ /* 0x000fe400000000ff */
[C---:B------:R-:W-:Y:S01]  /*5130*/  F2FP.F16.F32.PACK_AB R165, R188.reuse, R165 ;  /* 0x000000a5bca5723e */ /* 0x040fe200000000ff */
[----:B------:R-:W-:Y:S01]  /*5140*/  FMUL.FTZ R188, R188, UR23 ;  /* 0x00000017bcbc7c20 */ /* 0x000fe20008410000 */
[----:B------:R-:W-:Y:S01]  /*5150*/  F2FP.F16.F32.PACK_AB R186, R157, R186 ;  /* 0x000000ba9dba723e */ /* 0x000fe200000000ff */
[----:B------:R-:W-:Y:S01]  /*5160*/  HADD2.F32 R157, -RZ, R20.H1_H1 ;  /* 0x30000014ff9d7230 */ /* 0x000fe20000004100 */
[----:B------:R-:W-:Y:S01]  /*5170*/  FSEL R185, R184, RZ, P6 ;  /* 0x000000ffb8b97208 */ /* 0x000fe20003000000 */
[----:B------:R-:W-:Y:S01]  /*5180*/  FADD.FTZ R164, R11, -R164 ;  /* 0x800000a40ba47221 */ /* 0x000fe20000010000 */
[----:B------:R-:W-:-:S02]  /*5190*/  LOP3.LUT P5, RZ, R236, 0xff0000, RZ, 0xc0, !PT ;  /* 0x00ff0000ecff7812 */ /* 0x000fc400078ac0ff */
[----:B------:R-:W-:Y:S01]  /*51a0*/  LOP3.LUT P6, RZ, R236, 0xff000000, RZ, 0xc0, !PT ;  /* 0xff000000ecff7812 */ /* 0x000fe200078cc0ff */
[----:B------:R-:W-:Y:S01]  /*51b0*/  FFMA.FTZ R189, R164, UR11, R157 ;  /* 0x0000000ba4bd7c23 */ /* 0x000fe2000801009d */
[----:B------:R-:W-:Y:S02]  /*51c0*/  FSEL R184, R184, RZ, P5 ;  /* 0x000000ffb8b87208 */ /* 0x000fe40002800000 */
[----:B------:R-:W-:Y:S02]  /*51d0*/  FSEL R191, R188, RZ, P6 ;  /* 0x000000ffbcbf7208 */ /* 0x000fe40003000000 */
[C---:B------:R-:W-:Y:S02]  /*51e0*/  LOP3.LUT P1, RZ, R230.reuse, 0xff000000, RZ, 0xc0, !PT ;  /* 0xff000000e6ff7812 */ /* 0x040fe4000782c0ff */
[----:B------:R-:W-:Y:S01]  /*51f0*/  F2FP.F16.F32.PACK_AB R157, R191, R184 ;  /* 0x000000b8bf9d723e */ /* 0x000fe200000000ff */
[----:B------:R-:W-:Y:S01]  /*5200*/  FMUL.FTZ R184, R189, UR23 ;  /* 0x00000017bdb87c20 */ /* 0x000fe20008410000 */
[----:B------:R-:W-:-:S02]  /*5210*/  LOP3.LUT P6, RZ, R230, 0xff00, RZ, 0xc0, !PT ;  /* 0x0000ff00e6ff7812 */ /* 0x000fc400078cc0ff */
        /* <DEDUP_REMOVED lines=14> */
.L_x_1789:
[--C-:B0-----:R-:W-:Y:S01]  /*5300*/  FFMA.FTZ R184, R222, UR10, R193.reuse ;  /* 0x0000000adeb87c23 */ /* 0x101fe200080100c1 */
[--C-:B------:R-:W-:Y:S01]  /*5310*/  FFMA.FTZ R158, R225, UR10, R193.reuse ;  /* 0x0000000ae19e7c23 */ /* 0x100fe200080100c1 */
[--C-:B------:R-:W-:Y:S02]  /*5320*/  HADD2.F32 R187, -RZ, R23.reuse.H1_H1 ;  /* 0x30000017ffbb7230 */ /* 0x100fe40000004100 */
[----:B------:R-:W-:Y:S01]  /*5330*/  FFMA.FTZ R157, R203, UR10, R193 ;  /* 0x0000000acb9d7c23 */ /* 0x000fe200080100c1 */
[----:B------:R-:W-:Y:S02]  /*5340*/  HADD2.F32 R159, -RZ, R23.H0_H0 ;  /* 0x20000017ff9f7230 */ /* 0x000fe40000004100 */
[----:B------:R-:W-:Y:S01]  /*5350*/  FADD.FTZ R184, R221, -R184 ;  /* 0x800000b8ddb87221 */ /* 0x000fe20000010000 */
[----:B------:R-:W-:Y:S01]  /*5360*/  FADD.FTZ R158, R223, -R158 ;  /* 0x8000009edf9e7221 */ /* 0x000fe20000010000 */
[--C-:B------:R-:W-:Y:S02]  /*5370*/  HADD2.F32 R156, -RZ, R22.reuse.H0_H0 ;  /* 0x20000016ff9c7230 */ /* 0x100fe40000004100 */
[----:B------:R-:W-:Y:S01]  /*5380*/  FADD.FTZ R157, R204, -R157 ;  /* 0x8000009dcc9d7221 */ /* 0x000fe20000010000 */
[----:B------:R-:W-:Y:S01]  /*5390*/  FFMA.FTZ R187, R184, UR11, R187 ;  /* 0x0000000bb8bb7c23 */ /* 0x000fe200080100bb */
[----:B------:R-:W-:Y:S01]  /*53a0*/  FFMA.FTZ R185, R158, UR11, R159 ;  /* 0x0000000b9eb97c23 */ /* 0x000fe2000801009f */
[----:B------:R-:W-:Y:S01]  /*53b0*/  FFMA.FTZ R184, R210, UR10, R193 ;  /* 0x0000000ad2b87c23 */ /* 0x000fe200080100c1 */
[----:B------:R-:W-:Y:S01]  /*53c0*/  ISETP.GE.U32.AND P1, PT, R236, RZ, PT ;  /* 0x000000ffec00720c */ /* 0x000fe20003f26070 */
[----:B------:R-:W-:Y:S01]  /*53d0*/  FFMA.FTZ R158, R157, UR11, R156 ;  /* 0x0000000b9d9e7c23 */ /* 0x000fe2000801009c */
[----:B------:R-:W-:-:S02]  /*53e0*/  HADD2.F32 R159, -RZ, R22.H1_H1 ;  /* 0x30000016ff9f7230 */ /* 0x000fc40000004100 */
[----:B------:R-:W-:Y:S01]  /*53f0*/  FFMA.FTZ R156, R199, UR10, R193 ;  /* 0x0000000ac79c7c23 */ /* 0x000fe200080100c1 */
[----:B------:R-:W-:Y:S01]  /*5400*/  FADD.FTZ R184, R217, -R184 ;  /* 0x800000b8d9b87221 */ /* 0x000fe20000010000 */
[----:B------:R-:W-:Y:S01]  /*5410*/  FMUL.FTZ R185, R185, UR23 ;  /* 0x00000017b9b97c20 */ /* 0x000fe20008410000 */
[----:B------:R-:W-:Y:S01]  /*5420*/  FMUL.FTZ R186, R187, UR23 ;  /* 0x00000017bbba7c20 */ /* 0x000fe20008410000 */
[C---:B------:R-:W-:Y:S01]  /*5430*/  LOP3.LUT P5, RZ, R237.reuse, 0xff0000, RZ, 0xc0, !PT ;  /* 0x00ff0000edff7812 */ /* 0x040fe200078ac0ff */
[--C-:B------:R-:W-:Y:S01]  /*5440*/  HADD2.F32 R157, -RZ, R21.reuse.H0_H0 ;  /* 0x20000015ff9d7230 */ /* 0x100fe20000004100 */
[----:B------:R-:W-:Y:S01]  /*5450*/  ISETP.GE.U32.AND.EX P1, PT, R237, 0x1000000, PT, P1 ;  /* 0x01000000ed00780c */ /* 0x000fe20003f26110 */
[----:B------:R-:W-:Y:S01]  /*5460*/  FADD.FTZ R156, R197, -R156 ;  /* 0x8000009cc59c7221 */ /* 0x000fe20000010000 */
[----:B------:R-:W-:Y:S01]  /*5470*/  FFMA.FTZ R184, R184, UR11, R159 ;  /* 0x0000000bb8b87c23 */ /* 0x000fe2000801009f */
[----:B------:R-:W-:Y:S01]  /*5480*/  FSEL R159, R185, RZ, P5 ;  /* 0x000000ffb99f7208 */ /* 0x000fe20002800000 */
[----:B------:R-:W-:Y:S01]  /*5490*/  FMUL.FTZ R158, R158, UR23 ;  /* 0x000000179e9e7c20 */ /* 0x000fe20008410000 */
[----:B------:R-:W-:Y:S01]  /*54a0*/  FSEL R188, R186, RZ, P1 ;  /* 0x000000ffbabc7208 */ /* 0x000fe20000800000 */
[----:B------:R-:W-:Y:S01]  /*54b0*/  FFMA.FTZ R157, R156, UR11, R157 ;  /* 0x0000000b9c9d7c23 */ /* 0x000fe2000801009d */
[----:B------:R-:W-:Y:S01]  /*54c0*/  ISETP.GE.U32.AND P1, PT, R230, RZ, PT ;  /* 0x000000ffe600720c */ /* 0x000fe20003f26070 */
[----:B------:R-:W-:Y:S01]  /*54d0*/  FFMA.FTZ R156, R196, UR10, R193 ;  /* 0x0000000ac49c7c23 */ /* 0x000fe200080100c1 */
[C---:B------:R-:W-:Y:S01]  /*54e0*/  LOP3.LUT P5, RZ, R231.reuse, 0xff0000, RZ, 0xc0, !PT ;  /* 0x00ff0000e7ff7812 */ /* 0x040fe200078ac0ff */
[----:B------:R-:W-:Y:S01]  /*54f0*/  FMUL.FTZ R184, R184, UR23 ;  /* 0x00000017b8b87c20 */ /* 0x000fe20008410000 */
[----:B------:R-:W-:Y:S01]  /*5500*/  ISETP.GE.U32.AND.EX P1, PT, R231, 0x1000000, PT, P1 ;  /* 0x01000000e700780c */ /* 0x000fe20003f26110 */
[----:B------:R-:W-:Y:S01]  /*5510*/  FADD.FTZ R156, R19, -R156 ;  /* 0x8000009c139c7221 */ /* 0x000fe20000010000 */
[----:B------:R-:W-:Y:S01]  /*5520*/  FSEL R187, R185, RZ, P5 ;  /* 0x000000ffb9bb7208 */ /* 0x000fe20002800000 */
[----:B------:R-:W-:Y:S01]  /*5530*/  HADD2.F32 R185, -RZ, R21.H1_H1 ;  /* 0x30000015ffb97230 */ /* 0x000fe20000004100 */
[----:B------:R-:W-:-:S02]  /*5540*/  F2FP.F16.F32.PACK_AB R159, R188, R159 ;  /* 0x0000009fbc9f723e */ /* 0x000fc400000000ff */
[----:B------:R-:W-:Y:S02]  /*5550*/  FSEL R188, R186, RZ, P1 ;  /* 0x000000ffbabc7208 */ /* 0x000fe40000800000 */
[----:B------:R-:W-:Y:S01]  /*5560*/  LOP3.LUT P6, RZ, R231, 0xff, RZ, 0xc0, !PT ;  /* 0x000000ffe7ff7812 */ /* 0x000fe200078cc0ff */
[----:B------:R-:W-:Y:S01]  /*5570*/  FFMA.FTZ R185, R156, UR11, R185 ;  /* 0x0000000b9cb97c23 */ /* 0x000fe200080100b9 */
[----:B------:R-:W-:Y:S01]  /*5580*/  LOP3.LUT P5, RZ, R237, 0xff, RZ, 0xc0, !PT ;  /* 0x000000ffedff7812 */ /* 0x000fe200078ac0ff */
[--C-:B------:R-:W-:Y:S01]  /*5590*/  FFMA.FTZ R156, R12, UR10, R193.reuse ;  /* 0x0000000a0c9c7c23 */ /* 0x100fe200080100c1 */
[----:B------:R-:W-:Y:S01]  /*55a0*/  LOP3.LUT P1, RZ, R231, 0xff00, RZ, 0xc0, !PT ;  /* 0x0000ff00e7ff7812 */ /* 0x000fe2000782c0ff */
[----:B------:R-:W-:Y:S01]  /*55b0*/  FMUL.FTZ R190, R185, UR23 ;  /* 0x00000017b9be7c20 */ /* 0x000fe20008410000 */
[----:B------:R-:W-:Y:S01]  /*55c0*/  F2FP.F16.F32.PACK_AB R187, R188, R187 ;  /* 0x000000bbbcbb723e */ /* 0x000fe200000000ff */
[----:B------:R-:W-:Y:S01]  /*55d0*/  FMUL.FTZ R188, R157, UR23 ;  /* 0x000000179dbc7c20 */ /* 0x000fe20008410000 */
[C---:B------:R-:W-:Y:S01]  /*55e0*/  FSEL R186, R158.reuse, RZ, P6 ;  /* 0x000000ff9eba7208 */ /* 0x040fe20003000000 */
[----:B------:R-:W-:Y:S01]  /*55f0*/  HADD2.F32 R157, -RZ, R20.H1_H1 ;  /* 0x30000014ff9d7230 */ /* 0x000fe20000004100 */
[----:B------:R-:W-:Y:S01]  /*5600*/  LOP3.LUT P6, RZ, R237, 0xff00, RZ, 0xc0, !PT ;  /* 0x0000ff00edff7812 */ /* 0x000fe200078cc0ff */
[----:B------:R-:W-:Y:S01]  /*5610*/  FADD.FTZ R156, R11, -R156 ;  /* 0x8000009c0b9c7221 */ /* 0x000fe20000010000 */
[----:B------:R-:W-:Y:S01]  /*5620*/  FSEL R158, R158, RZ, P5 ;  /* 0x000000ff9e9e7208 */ /* 0x000fe20002800000 */
[----:B------:R-:W-:Y:S01]  /*5630*/  FFMA.FTZ R185, R5, UR10, R193 ;  /* 0x0000000a05b97c23 */ /* 0x000fe200080100c1 */
[----:B------:R-:W-:-:S02]  /*5640*/  FSEL R189, R184, RZ, P1 ;  /* 0x000000ffb8bd7208 */ /* 0x000fc40000800000 */
[----:B------:R-:W-:Y:S01]  /*5650*/  LOP3.LUT P1, RZ, R236, 0xff0000, RZ, 0xc0, !PT ;  /* 0x00ff0000ecff7812 */ /* 0x000fe2000782c0ff */
[----:B------:R-:W-:Y:S01]  /*5660*/  FADD.FTZ R185, R6, -R185 ;  /* 0x800000b906b97221 */ /* 0x000fe20000010000 */
[----:B------:R-:W-:Y:S02]  /*5670*/  LOP3.LUT P5, RZ, R236, 0xff000000, RZ, 0xc0, !PT ;  /* 0xff000000ecff7812 */ /* 0x000fe400078ac0ff */
[----:B------:R-:W-:Y:S01]  /*5680*/  FSEL R191, R184, RZ, P6 ;  /* 0x000000ffb8bf7208 */ /* 0x000fe20003000000 */
[----:B------:R-:W-:Y:S01]  /*5690*/  FFMA.FTZ R184, R156, UR11, R157 ;  /* 0x0000000b9cb87c23 */ /* 0x000fe2000801009d */
[----:B------:R-:W-:Y:S01]  /*56a0*/  F2FP.F16.F32.PACK_AB R186, R189, R186 ;  /* 0x000000babdba723e */ /* 0x000fe200000000ff */
[----:B------:R-:W-:Y:S01]  /*56b0*/  HADD2.F32 R156, -RZ, R20.H0_H0 ;  /* 0x20000014ff9c7230 */ /* 0x000fe20000004100 */
[----:B------:R-:W-:Y:S01]  /*56c0*/  FSEL R189, R188, RZ, P1 ;  /* 0x000000ffbcbd7208 */ /* 0x000fe20000800000 */
[----:B------:R-:W-:Y:S01]  /*56d0*/  FMUL.FTZ R184, R184, UR23 ;  /* 0x00000017b8b87c20 */ /* 0x000fe20008410000 */
[----:B------:R-:W-:-:S02]  /*56e0*/  FSEL R194, R190, RZ, P5 ;  /* 0x000000ffbec27208 */ /* 0x000fc40002800000 */
[C---:B------:R-:W-:Y:S01]  /*56f0*/  LOP3.LUT P1, RZ, R230.reuse, 0xff0000, RZ, 0xc0, !PT ;  /* 0x00ff0000e6ff7812 */ /* 0x040fe2000782c0ff */
[----:B------:R-:W-:Y:S01]  /*5700*/  FFMA.FTZ R156, R185, UR11, R156 ;  /* 0x0000000bb99c7c23 */ /* 0x000fe2000801009c */
[----:B------:R-:W-:Y:S02]  /*5710*/  LOP3.LUT P5, RZ, R230, 0xff000000, RZ, 0xc0, !PT ;  /* 0xff000000e6ff7812 */ /* 0x000fe400078ac0ff */
[----:B------:R-:W-:Y:S01]  /*5720*/  F2FP.F16.F32.PACK_AB R157, R194, R189 ;  /* 0x000000bdc29d723e */ /* 0x000fe200000000ff */
[----:B------:R-:W-:Y:S01]  /*5730*/  FMUL.FTZ R156, R156, UR23 ;  /* 0x000000179c9c7c20 */ /* 0x000fe20008410000 */
[----:B------:R-:W-:Y:S02]  /*5740*/  FSEL R188, R188, RZ, P1 ;  /* 0x000000ffbcbc7208 */ /* 0x000fe40000800000 */
[----:B------:R-:W-:Y:S02]  /*5750*/  FSEL R189, R190, RZ, P5 ;  /* 0x000000ffbebd7208 */ /* 0x000fe40002800000 */
[----:B------:R-:W-:-:S02]  /*5760*/  LOP3.LUT P6, RZ, R230, 0xff00, RZ, 0xc0, !PT ;  /* 0x0000ff00e6ff7812 */ /* 0x000fc400078cc0ff */
[----:B------:R-:W-:Y:S02]  /*5770*/  F2FP.F16.F32.PACK_AB R185, R189, R188 ;  /* 0x000000bcbdb9723e */ /* 0x000fe400000000ff */
[----:B------:R-:W-:Y:S02]  /*5780*/  LOP3.LUT P1, RZ, R236, 0xff00, RZ, 0xc0, !PT ;  /* 0x0000ff00ecff7812 */ /* 0x000fe4000782c0ff */
[----:B------:R-:W-:Y:S02]  /*5790*/  FSEL R189, R184, RZ, P6 ;  /* 0x000000ffb8bd7208 */ /* 0x000fe40003000000 */
[----:B------:R-:W-:Y:S02]  /*57a0*/  LOP3.LUT P5, RZ, R236, 0xff, RZ, 0xc0, !PT ;  /* 0x000000ffecff7812 */ /* 0x000fe400078ac0ff */
[----:B------:R-:W-:Y:S02]  /*57b0*/  LOP3.LUT P6, RZ, R230, 0xff, RZ, 0xc0, !PT ;  /* 0x000000ffe6ff7812 */ /* 0x000fe400078cc0ff */
[----:B------:R-:W-:-:S02]  /*57c0*/  F2FP.F16.F32.PACK_AB R158, R191, R158 ;  /* 0x0000009ebf9e723e */ /* 0x000fc400000000ff */
[----:B------:R-:W-:Y:S02]  /*57d0*/  FSEL R191, R184, RZ, P1 ;  /* 0x000000ffb8bf7208 */ /* 0x000fe40000800000 */
[C---:B------:R-:W-:Y:S02]  /*57e0*/  FSEL R188, R156.reuse, RZ, P5 ;  /* 0x000000ff9cbc7208 */ /* 0x040fe40002800000 */
[----:B------:R-:W-:Y:S02]  /*57f0*/  FSEL R184, R156, RZ, P6 ;  /* 0x000000ff9cb87208 */ /* 0x000fe40003000000 */
[----:B------:R-:W-:Y:S02]  /*5800*/  F2FP.F16.F32.PACK_AB R156, R191, R188 ;  /* 0x000000bcbf9c723e */ /* 0x000fe400000000ff */
[----:B------:R-:W-:Y:S01]  /*5810*/  F2FP.F16.F32.PACK_AB R184, R189, R184 ;  /* 0x000000b8bdb8723e */ /* 0x000fe200000000ff */
[----:B------:R-:W-:Y:S06]  /*5820*/  BRA `(.L_x_1790) ;  /* 0x0000001800547947 */ /* 0x000fec0003800000 */
.L_x_1788:
[----:B------:R-:W-:-:S04]  /*5830*/  UISETP.NE.U32.AND UP0, UPT, UR8, URZ, UPT ;  /* 0x000000ff0800728c */ /* 0x000fc8000bf05070 */
[----:B------:R-:W-:-:S09]  /*5840*/  UISETP.NE.AND.EX UP0, UPT, UR9, URZ, UPT, UP0 ;  /* 0x000000ff0900728c */ /* 0x000fd2000bf05300 */
[----:B------:R-:W-:Y:S05]  /*5850*/  BRA.U !UP0, `(.L_x_1791) ;  /* 0x00000005083c7547 */ /* 0x000fea000b800000 */
[--C-:B0-----:R-:W-:Y:S01]  /*5860*/  FFMA.FTZ R156, R225, UR10, R193.reuse ;  /* 0x0000000ae19c7c23 */ /* 0x101fe200080100c1 */
[--C-:B------:R-:W-:Y:S01]  /*5870*/  FFMA.FTZ R158, R222, UR10, R193.reuse ;  /* 0x0000000ade9e7c23 */ /* 0x100fe200080100c1 */
[----:B------:R-:W-:Y:S01]  /*5880*/  LOP3.LUT P1, RZ, R237, 0xff0000, RZ, 0xc0, !PT ;  /* 0x00ff0000edff7812 */ /* 0x000fe2000782c0ff */
[--C-:B------:R-:W-:Y:S01]  /*5890*/  FFMA.FTZ R157, R203, UR10, R193.reuse ;  /* 0x0000000acb9d7c23 */ /* 0x100fe200080100c1 */
[----:B------:R-:W-:Y:S01]  /*58a0*/  FADD.FTZ R156, R223, -R156 ;  /* 0x8000009cdf9c7221 */ /* 0x000fe20000010000 */
[----:B------:R-:W-:Y:S01]  /*58b0*/  FADD.FTZ R158, R221, -R158 ;  /* 0x8000009edd9e7221 */ /* 0x000fe20000010000 */
[----:B------:R-:W-:Y:S01]  /*58c0*/  LOP3.LUT P6, RZ, R231, 0xff0000, RZ, 0xc0, !PT ;  /* 0x00ff0000e7ff7812 */ /* 0x000fe200078cc0ff */
[----:B------:R-:W-:Y:S01]  /*58d0*/  FFMA.FTZ R166, R210, UR10, R193 ;  /* 0x0000000ad2a67c23 */ /* 0x000fe200080100c1 */
[----:B------:R-:W-:Y:S01]  /*58e0*/  FMUL.FTZ R167, R156, UR11 ;  /* 0x0000000b9ca77c20 */ /* 0x000fe20008410000 */
[----:B------:R-:W-:Y:S01]  /*58f0*/  FMUL.FTZ R158, R158, UR11 ;  /* 0x0000000b9e9e7c20 */ /* 0x000fe20008410000 */
[----:B------:R-:W-:Y:S01]  /*5900*/  FADD.FTZ R157, R204, -R157 ;  /* 0x8000009dcc9d7221 */ /* 0x000fe20000010000 */
[----:B------:R-:W-:Y:S01]  /*5910*/  ISETP.GE.U32.AND P5, PT, R230, RZ, PT ;  /* 0x000000ffe600720c */ /* 0x000fe20003fa6070 */
[----:B------:R-:W-:Y:S01]  /*5920*/  FMUL.FTZ R156, R167, UR23 ;  /* 0x00000017a79c7c20 */ /* 0x000fe20008410000 */
[--C-:B------:R-:W-:Y:S01]  /*5930*/  FFMA.FTZ R184, R196, UR10, R193.reuse ;  /* 0x0000000ac4b87c23 */ /* 0x100fe200080100c1 */
[C---:B------:R-:W-:Y:S01]  /*5940*/  F2FP.F16.F32.PACK_AB R167, R158.reuse, R167 ;  /* 0x000000a79ea7723e */ /* 0x040fe200000000ff */
[----:B------:R-:W-:Y:S01]  /*5950*/  FMUL.FTZ R158, R158, UR23 ;  /* 0x000000179e9e7c20 */ /* 0x000fe20008410000 */
[----:B------:R-:W-:Y:S01]  /*5960*/  ISETP.GE.U32.AND.EX P5, PT, R231, 0x1000000, PT, P5 ;  /* 0x01000000e700780c */ /* 0x000fe20003fa6150 */
[----:B------:R-:W-:Y:S01]  /*5970*/  FADD.FTZ R184, R19, -R184 ;  /* 0x800000b813b87221 */ /* 0x000fe20000010000 */
[----:B------:R-:W-:Y:S01]  /*5980*/  FSEL R159, R156, RZ, P1 ;  /* 0x000000ff9c9f7208 */ /* 0x000fe20000800000 */
[----:B------:R-:W-:Y:S01]  /*5990*/  FFMA.FTZ R189, R5, UR10, R193 ;  /* 0x0000000a05bd7c23 */ /* 0x000fe200080100c1 */
[----:B------:R-:W-:-:S02]  /*59a0*/  ISETP.GE.U32.AND P1, PT, R236, RZ, PT ;  /* 0x000000ffec00720c */ /* 0x000fc40003f26070 */
[----:B------:R-:W-:Y:S01]  /*59b0*/  FSEL R187, R156, RZ, P6 ;  /* 0x000000ff9cbb7208 */ /* 0x000fe20003000000 */
[----:B------:R-:W-:Y:S01]  /*59c0*/  FADD.FTZ R156, R217, -R166 ;  /* 0x800000a6d99c7221 */ /* 0x000fe20000010000 */
[----:B------:R-:W-:Y:S01]  /*59d0*/  ISETP.GE.U32.AND.EX P1, PT, R237, 0x1000000, PT, P1 ;  /* 0x01000000ed00780c */ /* 0x000fe20003f26110 */
[----:B------:R-:W-:Y:S01]  /*59e0*/  FMUL.FTZ R166, R157, UR11 ;  /* 0x0000000b9da67c20 */ /* 0x000fe20008410000 */
[----:B------:R-:W-:Y:S01]  /*59f0*/  LOP3.LUT P6, RZ, R237, 0xff, RZ, 0xc0, !PT ;  /* 0x000000ffedff7812 */ /* 0x000fe200078cc0ff */
[----:B------:R-:W-:Y:S01]  /*5a00*/  FMUL.FTZ R157, R156, UR11 ;  /* 0x0000000b9c9d7c20 */ /* 0x000fe20008410000 */
[----:B------:R-:W-:Y:S01]  /*5a10*/  FSEL R164, R158, RZ, P1 ;  /* 0x000000ff9ea47208 */ /* 0x000fe20000800000 */
[----:B------:R-:W-:Y:S01]  /*5a20*/  FMUL.FTZ R156, R166, UR23 ;  /* 0x00000017a69c7c20 */ /* 0x000fe20008410000 */
[----:B------:R-:W-:Y:S02]  /*5a30*/  FSEL R158, R158, RZ, P5 ;  /* 0x000000ff9e9e7208 */ /* 0x000fe40002800000 */
[C---:B------:R-:W-:Y:S01]  /*5a40*/  F2FP.F16.F32.PACK_AB R166, R157.reuse, R166 ;  /* 0x000000a69da6723e */ /* 0x040fe200000000ff */
[----:B------:R-:W-:Y:S01]  /*5a50*/  FMUL.FTZ R157, R157, UR23 ;  /* 0x000000179d9d7c20 */ /* 0x000fe20008410000 */
[----:B------:R-:W-:Y:S01]  /*5a60*/  F2FP.F16.F32.PACK_AB R159, R164, R159 ;  /* 0x0000009fa49f723e */ /* 0x000fe200000000ff */
[----:B------:R-:W-:Y:S01]  /*5a70*/  FFMA.FTZ R164, R199, UR10, R193 ;  /* 0x0000000ac7a47c23 */ /* 0x000fe200080100c1 */
[----:B------:R-:W-:-:S02]  /*5a80*/  LOP3.LUT P5, RZ, R237, 0xff00, RZ, 0xc0, !PT ;  /* 0x0000ff00edff7812 */ /* 0x000fc400078ac0ff */
[----:B------:R-:W-:Y:S01]  /*5a90*/  F2FP.F16.F32.PACK_AB R187, R158, R187 ;  /* 0x000000bb9ebb723e */ /* 0x000fe200000000ff */
[----:B------:R-:W-:Y:S01]  /*5aa0*/  FADD.FTZ R164, R197, -R164 ;  /* 0x800000a4c5a47221 */ /* 0x000fe20000010000 */
[----:B------:R-:W-:Y:S02]  /*5ab0*/  FSEL R158, R156, RZ, P6 ;  /* 0x000000ff9c9e7208 */ /* 0x000fe40003000000 */
[----:B------:R-:W-:Y:S02]  /*5ac0*/  FSEL R165, R157, RZ, P5 ;  /* 0x000000ff9da57208 */ /* 0x000fe40002800000 */
[----:B------:R-:W-:Y:S02]  /*5ad0*/  LOP3.LUT P1, RZ, R231, 0xff, RZ, 0xc0, !PT ;  /* 0x000000ffe7ff7812 */ /* 0x000fe4000782c0ff */
[----:B------:R-:W-:Y:S01]  /*5ae0*/  F2FP.F16.F32.PACK_AB R158, R165, R158 ;  /* 0x0000009ea59e723e */ /* 0x000fe200000000ff */
[----:B------:R-:W-:Y:S01]  /*5af0*/  FMUL.FTZ R165, R164, UR11 ;  /* 0x0000000ba4a57c20 */ /* 0x000fe20008410000 */
[----:B------:R-:W-:Y:S01]  /*5b00*/  FMUL.FTZ R164, R184, UR11 ;  /* 0x0000000bb8a47c20 */ /* 0x000fe20008410000 */
[----:B------:R-:W-:Y:S01]  /*5b10*/  LOP3.LUT P6, RZ, R231, 0xff00, RZ, 0xc0, !PT ;  /* 0x0000ff00e7ff7812 */ /* 0x000fe200078cc0ff */
[----:B------:R-:W-:Y:S01]  /*5b20*/  FFMA.FTZ R184, R12, UR10, R193 ;  /* 0x0000000a0cb87c23 */ /* 0x000fe200080100c1 */
[----:B------:R-:W-:Y:S01]  /*5b30*/  FSEL R186, R156, RZ, P1 ;  /* 0x000000ff9cba7208 */ /* 0x000fe20000800000 */
[----:B------:R-:W-:Y:S01]  /*5b40*/  FMUL.FTZ R156, R165, UR23 ;  /* 0x00000017a59c7c20 */ /* 0x000fe20008410000 */
[----:B------:R-:W-:Y:S01]  /*5b50*/  FSEL R157, R157, RZ, P6 ;  /* 0x000000ff9d9d7208 */ /* 0x000fe20003000000 */
[----:B------:R-:W-:Y:S01]  /*5b60*/  FADD.FTZ R188, R11, -R184 ;  /* 0x800000b80bbc7221 */ /* 0x000fe20000010000 */
        /* <DEDUP_REMOVED lines=30> */
.L_x_1791:
[--C-:B0-----:R-:W-:Y:S01]  /*5d50*/  FFMA.FTZ R156, R225, UR10, R193.reuse ;  /* 0x0000000ae19c7c23 */ /* 0x101fe200080100c1 */
[--C-:B------:R-:W-:Y:S01]  /*5d60*/  FFMA.FTZ R158, R222, UR10, R193.reuse ;  /* 0x0000000ade9e7c23 */ /* 0x100fe200080100c1 */
[----:B------:R-:W-:Y:S01]  /*5d70*/  ISETP.GE.U32.AND P1, PT, R236, RZ, PT ;  /* 0x000000ffec00720c */ /* 0x000fe20003f26070 */
[--C-:B------:R-:W-:Y:S01]  /*5d80*/  FFMA.FTZ R157, R203, UR10, R193.reuse ;  /* 0x0000000acb9d7c23 */ /* 0x100fe200080100c1 */
[----:B------:R-:W-:Y:S01]  /*5d90*/  FADD.FTZ R156, R223, -R156 ;  /* 0x8000009cdf9c7221 */ /* 0x000fe20000010000 */
[----:B------:R-:W-:Y:S01]  /*5da0*/  FADD.FTZ R158, R221, -R158 ;  /* 0x8000009edd9e7221 */ /* 0x000fe20000010000 */
[C---:B------:R-:W-:Y:S01]  /*5db0*/  LOP3.LUT P5, RZ, R237.reuse, 0xff0000, RZ, 0xc0, !PT ;  /* 0x00ff0000edff7812 */ /* 0x040fe200078ac0ff */
        /* <DEDUP_REMOVED lines=15> */
[----:B------:R-:W-:Y:S02]  /*5eb0*/  ISETP.GE.U32.AND P1, PT, R230, RZ, PT ;  /* 0x000000ffe600720c */ /* 0x000fe40003f26070 */
[----:B------:R-:W-:Y:S01]  /*5ec0*/  F2FP.F16.F32.PACK_AB R159, R158, R159 ;  /* 0x0000009f9e9f723e */ /* 0x000fe200000000ff */
[--C-:B------:R-:W-:Y:S01]  /*5ed0*/  FFMA.FTZ R158, R196, UR10, R193.reuse ;  /* 0x0000000ac49e7c23 */ /* 0x100fe200080100c1 */
[----:B------:R-:W-:Y:S01]  /*5ee0*/  FSEL R187, R156, RZ, P5 ;  /* 0x000000ff9cbb7208 */ /* 0x000fe20002800000 */
[----:B------:R-:W-:Y:S01]  /*5ef0*/  FFMA.FTZ R156, R199, UR10, R193 ;  /* 0x0000000ac79c7c23 */ /* 0x000fe200080100c1 */
[----:B------:R-:W-:Y:S01]  /*5f00*/  ISETP.GE.U32.AND.EX P1, PT, R231, 0x1000000, PT, P1 ;  /* 0x01000000e700780c */ /* 0x000fe20003f26110 */
[----:B------:R-:W-:Y:S01]  /*5f10*/  FADD.FTZ R158, R19, -R158 ;  /* 0x8000009e139e7221 */ /* 0x000fe20000010000 */
[----:B------:R-:W-:Y:S01]  /*5f20*/  LOP3.LUT P5, RZ, R237, 0xff, RZ, 0xc0, !PT ;  /* 0x000000ffedff7812 */ /* 0x000fe200078ac0ff */
[----:B------:R-:W-:Y:S01]  /*5f30*/  FADD.FTZ R156, R197, -R156 ;  /* 0x8000009cc59c7221 */ /* 0x000fe20000010000 */
[----:B------:R-:W-:Y:S01]  /*5f40*/  FSEL R190, R185, RZ, P1 ;  /* 0x000000ffb9be7208 */ /* 0x000fe20000800000 */
[----:B------:R-:W-:Y:S01]  /*5f50*/  FMUL.FTZ R185, R184, UR23 ;  /* 0x00000017b8b97c20 */ /* 0x000fe20008410000 */
[----:B------:R-:W-:Y:S01]  /*5f60*/  LOP3.LUT P1, RZ, R231, 0xff00, RZ, 0xc0, !PT ;  /* 0x0000ff00e7ff7812 */ /* 0x000fe2000782c0ff */
[----:B------:R-:W-:Y:S01]  /*5f70*/  FMUL.FTZ R156, R156, UR11 ;  /* 0x0000000b9c9c7c20 */ /* 0x000fe20008410000 */
[----:B------:R-:W-:Y:S01]  /*5f80*/  FMUL.FTZ R158, R158, UR11 ;  /* 0x0000000b9e9e7c20 */ /* 0x000fe20008410000 */
[----:B------:R-:W-:-:S02]  /*5f90*/  FSEL R184, R157, RZ, P5 ;  /* 0x000000ff9db87208 */ /* 0x000fc40002800000 */
[----:B------:R-:W-:Y:S01]  /*5fa0*/  FMUL.FTZ R188, R156, UR23 ;  /* 0x000000179cbc7c20 */ /* 0x000fe20008410000 */
        /* <DEDUP_REMOVED lines=8> */
[----:B------:R-:W-:Y:S02]  /*6030*/  FSEL R185, R185, RZ, P6 ;  /* 0x000000ffb9b97208 */ /* 0x000fe40003000000 */
[----:B------:R-:W-:Y:S01]  /*6040*/  F2FP.F16.F32.PACK_AB R157, R156, R157 ;  /* 0x0000009d9c9d723e */ /* 0x000fe200000000ff */
[--C-:B------:R-:W-:Y:S01]  /*6050*/  FFMA.FTZ R156, R12, UR10, R193.reuse ;  /* 0x0000000a0c9c7c23 */ /* 0x100fe200080100c1 */
[----:B------:R-:W-:Y:S01]  /*6060*/  F2FP.F16.F32.PACK_AB R158, R185, R184 ;  /* 0x000000b8b99e723e */ /* 0x000fe200000000ff */
        /* <DEDUP_REMOVED lines=22> */
[----:B------:R-:W-:Y:S02]  /*61d0*/  F2FP.F16.F32.PACK_AB R156, R191, R188 ;  /* 0x000000bcbf9c723e */ /* 0x000fe400000000ff */
[----:B------:R-:W-:Y:S01]  /*61e0*/  F2FP.F16.F32.PACK_AB R184, R189, R184 ;  /* 0x000000b8bdb8723e */ /* 0x000fe200000000ff */
[----:B------:R-:W-:Y:S06]  /*61f0*/  BRA `(.L_x_1790) ;  /* 0x0000000c00e07947 */ /* 0x000fec0003800000 */
.L_x_1787:
        /* <DEDUP_REMOVED lines=9> */
[--C-:B------:R-:W-:Y:S02]  /*6290*/  HADD2.F32 R185, -RZ, R23.reuse.H0_H0 ;  /* 0x20000017ffb97230 */ /* 0x100fe40000004100 */
[----:B------:R-:W-:Y:S01]  /*62a0*/  FFMA.FTZ R165, R203, UR10, R193 ;  /* 0x0000000acba57c23 */ /* 0x000fe200080100c1 */
[----:B------:R-:W-:Y:S02]  /*62b0*/  HADD2.F32 R187, -RZ, R23.H1_H1 ;  /* 0x30000017ffbb7230 */ /* 0x000fe40000004100 */
[----:B------:R-:W-:Y:S01]  /*62c0*/  FADD.FTZ R184, R223, -R184 ;  /* 0x800000b8dfb87221 */ /* 0x000fe20000010000 */
[----:B------:R-:W-:Y:S01]  /*62d0*/  FADD.FTZ R186, R221, -R186 ;  /* 0x800000baddba7221 */ /* 0x000fe20000010000 */
[----:B------:R-:W-:-:S02]  /*62e0*/  HADD2.F32 R167, -RZ, R22.H1_H1 ;  /* 0x30000016ffa77230 */ /* 0x000fc40000004100 */
[----:B------:R-:W-:Y:S01]  /*62f0*/  FADD.FTZ R166, R217, -R166 ;  /* 0x800000a6d9a67221 */ /* 0x000fe20000010000 */
[----:B------:R-:W-:Y:S02]  /*6300*/  HADD2.F32 R164, -RZ, R22.H0_H0 ;  /* 0x20000016ffa47230 */ /* 0x000fe40000004100 */
[----:B------:R-:W-:Y:S01]  /*6310*/  FADD.FTZ R165, R204, -R165 ;  /* 0x800000a5cca57221 */ /* 0x000fe20000010000 */
[----:B------:R-:W-:Y:S01]  /*6320*/  FFMA.FTZ R184, R184, UR11, R185 ;  /* 0x0000000bb8b87c23 */ /* 0x000fe200080100b9 */
[----:B------:R-:W-:Y:S01]  /*6330*/  FFMA.FTZ R187, R186, UR11, R187 ;  /* 0x0000000bbabb7c23 */ /* 0x000fe200080100bb */
[----:B------:R-:W-:Y:S01]  /*6340*/  ISETP.GE.U32.AND P1, PT, R230, RZ, PT ;  /* 0x000000ffe600720c */ /* 0x000fe20003f26070 */
[----:B------:R-:W-:Y:S01]  /*6350*/  FFMA.FTZ R190, R166, UR11, R167 ;  /* 0x0000000ba6be7c23 */ /* 0x000fe200080100a7 */
[----:B------:R-:W-:Y:S01]  /*6360*/  FFMA.FTZ R185, R165, UR11, R164 ;  /* 0x0000000ba5b97c23 */ /* 0x000fe200080100a4 */
[--C-:B------:R-:W-:Y:S01]  /*6370*/  FFMA.FTZ R166, R196, UR10, R193.reuse ;  /* 0x0000000ac4a67c23 */ /* 0x100fe200080100c1 */
[----:B------:R-:W-:Y:S01]  /*6380*/  FFMA.FTZ R164, R199, UR10, R193 ;  /* 0x0000000ac7a47c23 */ /* 0x000fe200080100c1 */
[----:B------:R-:W-:Y:S01]  /*6390*/  FMUL.FTZ R188, R187, UR23 ;  /* 0x00000017bbbc7c20 */ /* 0x000fe20008410000 */
[----:B------:R-:W-:Y:S01]  /*63a0*/  FMUL.FTZ R186, R184, UR23 ;  /* 0x00000017b8ba7c20 */ /* 0x000fe20008410000 */
[C---:B------:R-:W-:Y:S01]  /*63b0*/  LOP3.LUT P5, RZ, R231.reuse, 0xff0000, RZ, 0xc0, !PT ;  /* 0x00ff0000e7ff7812 */ /* 0x040fe200078ac0ff */
[--C-:B------:R-:W-:Y:S01]  /*63c0*/  HADD2.F32 R167, -RZ, R21.reuse.H1_H1 ;  /* 0x30000015ffa77230 */ /* 0x100fe20000004100 */
[----:B------:R-:W-:Y:S01]  /*63d0*/  ISETP.GE.U32.AND.EX P1, PT, R231, 0x1000000, PT, P1 ;  /* 0x01000000e700780c */ /* 0x000fe20003f26110 */
[----:B------:R-:W-:-:S02]  /*63e0*/  HADD2.F32 R165, -RZ, R21.H0_H0 ;  /* 0x20000015ffa57230 */ /* 0x000fc40000004100 */
[----:B------:R-:W-:Y:S01]  /*63f0*/  FADD.FTZ R166, R19, -R166 ;  /* 0x800000a613a67221 */ /* 0x000fe20000010000 */
[----:B------:R-:W-:Y:S01]  /*6400*/  FADD.FTZ R164, R197, -R164 ;  /* 0x800000a4c5a47221 */ /* 0x000fe20000010000 */
[----:B------:R-:W-:Y:S02]  /*6410*/  FSEL R189, R188, RZ, P1 ;  /* 0x000000ffbcbd7208 */ /* 0x000fe40000800000 */
[----:B------:R-:W-:Y:S01]  /*6420*/  FSEL R186, R186, RZ, P5 ;  /* 0x000000ffbaba7208 */ /* 0x000fe20002800000 */
[----:B------:R-:W-:Y:S01]  /*6430*/  FFMA.FTZ R191, R166, UR11, R167 ;  /* 0x0000000ba6bf7c23 */ /* 0x000fe200080100a7 */
[----:B------:R-:W-:Y:S01]  /*6440*/  FFMA.FTZ R188, R164, UR11, R165 ;  /* 0x0000000ba4bc7c23 */ /* 0x000fe200080100a5 */
[----:B------:R-:W-:Y:S01]  /*6450*/  F2FP.F16.F32.PACK_AB R167, R187, R184 ;  /* 0x000000b8bba7723e */ /* 0x000fe200000000ff */
[--C-:B------:R-:W-:Y:S01]  /*6460*/  FFMA.FTZ R164, R12, UR10, R193.reuse ;  /* 0x0000000a0ca47c23 */ /* 0x100fe200080100c1 */
[----:B------:R-:W-:Y:S01]  /*6470*/  F2FP.F16.F32.PACK_AB R187, R189, R186 ;  /* 0x000000babdbb723e */ /* 0x000fe200000000ff */
[----:B------:R-:W-:Y:S01]  /*6480*/  FMUL.FTZ R186, R185, UR23 ;  /* 0x00000017b9ba7c20 */ /* 0x000fe20008410000 */
[C---:B------:R-:W-:Y:S01]  /*6490*/  F2FP.F16.F32.PACK_AB R166, R190.reuse, R185 ;  /* 0x000000b9bea6723e */ /* 0x040fe200000000ff */
[----:B------:R-:W-:Y:S01]  /*64a0*/  FMUL.FTZ R190, R190, UR23 ;  /* 0x00000017bebe7c20 */ /* 0x000fe20008410000 */
[----:B------:R-:W-:Y:S01]  /*64b0*/  LOP3.LUT P1, RZ, R231, 0xff, RZ, 0xc0, !PT ;  /* 0x000000ffe7ff7812 */ /* 0x000fe2000782c0ff */
[----:B------:R-:W-:Y:S01]  /*64c0*/  FFMA.FTZ R165, R5, UR10, R193 ;  /* 0x0000000a05a57c23 */ /* 0x000fe200080100c1 */
[----:B------:R-:W-:Y:S01]  /*64d0*/  LOP3.LUT P5, RZ, R231, 0xff00, RZ, 0xc0, !PT ;  /* 0x0000ff00e7ff7812 */ /* 0x000fe200078ac0ff */
[----:B------:R-:W-:Y:S01]  /*64e0*/  FADD.FTZ R184, R11, -R164 ;  /* 0x800000a40bb87221 */ /* 0x000fe20000010000 */
[----:B------:R-:W-:-:S02]  /*64f0*/  HADD2.F32 R164, -RZ, R20.H0_H0 ;  /* 0x20000014ffa47230 */ /* 0x000fc40000004100 */
[----:B------:R-:W-:Y:S01]  /*6500*/  FADD.FTZ R165, R6, -R165 ;  /* 0x800000a506a57221 */ /* 0x000fe20000010000 */
[----:B------:R-:W-:Y:S01]  /*6510*/  HADD2.F32 R185, -RZ, R20.H1_H1 ;  /* 0x30000014ffb97230 */ /* 0x000fe20000004100 */
[----:B------:R-:W-:Y:S02]  /*6520*/  FSEL R186, R186, RZ, P1 ;  /* 0x000000ffbaba7208 */ /* 0x000fe40000800000 */
[----:B------:R-:W-:Y:S01]  /*6530*/  FSEL R189, R190, RZ, P5 ;  /* 0x000000ffbebd7208 */ /* 0x000fe20002800000 */
[----:B------:R-:W-:Y:S01]  /*6540*/  FFMA.FTZ R164, R165, UR11, R164 ;  /* 0x0000000ba5a47c23 */ /* 0x000fe200080100a4 */
[----:B------:R-:W-:Y:S01]  /*6550*/  FFMA.FTZ R185, R184, UR11, R185 ;  /* 0x0000000bb8b97c23 */ /* 0x000fe200080100b9 */
[----:B------:R-:W-:Y:S02]  /*6560*/  LOP3.LUT P6, RZ, R230, 0xff0000, RZ, 0xc0, !PT ;  /* 0x00ff0000e6ff7812 */ /* 0x000fe400078cc0ff */
[----:B------:R-:W-:Y:S01]  /*6570*/  F2FP.F16.F32.PACK_AB R186, R189, R186 ;  /* 0x000000babdba723e */ /* 0x000fe200000000ff */
[----:B------:R-:W-:Y:S01]  /*6580*/  FMUL.FTZ R189, R188, UR23 ;  /* 0x00000017bcbd7c20 */ /* 0x000fe20008410000 */
[----:B------:R-:W-:Y:S01]  /*6590*/  FMUL.FTZ R184, R164, UR23 ;  /* 0x00000017a4b87c20 */ /* 0x000fe20008410000 */
[C---:B------:R-:W-:Y:S01]  /*65a0*/  F2FP.F16.F32.PACK_AB R165, R191.reuse, R188 ;  /* 0x000000bcbfa5723e */ /* 0x040fe200000000ff */
[----:B------:R-:W-:Y:S01]  /*65b0*/  FMUL.FTZ R191, R191, UR23 ;  /* 0x00000017bfbf7c20 */ /* 0x000fe20008410000 */
[C---:B------:R-:W-:Y:S01]  /*65c0*/  F2FP.F16.F32.PACK_AB R164, R185.reuse, R164 ;  /* 0x000000a4b9a4723e */ /* 0x040fe200000000ff */
        /* <DEDUP_REMOVED lines=9> */
[----:B------:R-:W-:Y:S01]  /*6660*/  F2FP.F16.F32.PACK_AB R184, R189, R184 ;  /* 0x000000b8bdb8723e */ /* 0x000fe200000000ff */
[----:B------:R-:W-:Y:S06]  /*6670*/  BRA `(.L_x_1790) ;  /* 0x0000000800c07947 */ /* 0x000fec0003800000 */
.L_x_1793:
[--C-:B0-----:R-:W-:Y:S01]  /*6680*/  FFMA.FTZ R184, R225, UR10, R193.reuse ;  /* 0x0000000ae1b87c23 */ /* 0x101fe200080100c1 */
[----:B------:R-:W-:Y:S01]  /*6690*/  FFMA.FTZ R186, R222, UR10, R193 ;  /* 0x0000000adeba7c23 */ /* 0x000fe200080100c1 */
[--C-:B------:R-:W-:Y:S01]  /*66a0*/  HADD2.F32 R185, -RZ, R23.reuse.H0_H0 ;  /* 0x20000017ffb97230 */ /* 0x100fe20000004100 */
[----:B------:R-:W-:Y:S01]  /*66b0*/  ISETP.GE.U32.AND P1, PT, R230, RZ, PT ;  /* 0x000000ffe600720c */ /* 0x000fe20003f26070 */
[----:B------:R-:W-:Y:S01]  /*66c0*/  FADD.FTZ R184, R223, -R184 ;  /* 0x800000b8dfb87221 */ /* 0x000fe20000010000 */
[----:B------:R-:W-:Y:S02]  /*66d0*/  HADD2.F32 R189, -RZ, R23.H1_H1 ;  /* 0x30000017ffbd7230 */ /* 0x000fe40000004100 */
[----:B------:R-:W-:Y:S01]  /*66e0*/  FADD.FTZ R186, R221, -R186 ;  /* 0x800000baddba7221 */ /* 0x000fe20000010000 */
[----:B------:R-:W-:Y:S01]  /*66f0*/  LOP3.LUT P5, RZ, R231, 0xff0000, RZ, 0xc0, !PT ;  /* 0x00ff0000e7ff7812 */ /* 0x000fe200078ac0ff */
[----:B------:R-:W-:Y:S01]  /*6700*/  FFMA.FTZ R187, R184, UR11, R185 ;  /* 0x0000000bb8bb7c23 */ /* 0x000fe200080100b9 */
[----:B------:R-:W-:Y:S01]  /*6710*/  FFMA.FTZ R185, R203, UR10, R193 ;  /* 0x0000000acbb97c23 */ /* 0x000fe200080100c1 */
[----:B------:R-:W-:Y:S01]  /*6720*/  FFMA.FTZ R189, R186, UR11, R189 ;  /* 0x0000000bbabd7c23 */ /* 0x000fe200080100bd */
[----:B------:R-:W-:-:S02]  /*6730*/  HADD2.F32 R184, -RZ, R22.H0_H0 ;  /* 0x20000016ffb87230 */ /* 0x000fc40000004100 */
[----:B------:R-:W-:Y:S01]  /*6740*/  FFMA.FTZ R186, R210, UR10, R193 ;  /* 0x0000000ad2ba7c23 */ /* 0x000fe200080100c1 */
[----:B------:R-:W-:Y:S01]  /*6750*/  FADD.FTZ R185, R204, -R185 ;  /* 0x800000b9ccb97221 */ /* 0x000fe20000010000 */
[----:B------:R-:W-:Y:S01]  /*6760*/  FMUL.FTZ R188, R187, UR23 ;  /* 0x00000017bbbc7c20 */ /* 0x000fe20008410000 */
[----:B------:R-:W-:Y:S01]  /*6770*/  FMUL.FTZ R190, R189, UR23 ;  /* 0x00000017bdbe7c20 */ /* 0x000fe20008410000 */
[----:B------:R-:W-:Y:S01]  /*6780*/  ISETP.GE.U32.AND.EX P1, PT, R231, 0x1000000, PT, P1 ;  /* 0x01000000e700780c */ /* 0x000fe20003f26110 */
[----:B------:R-:W-:Y:S02]  /*6790*/  HADD2.F32 R187, -RZ, R22.H1_H1 ;  /* 0x30000016ffbb7230 */ /* 0x000fe40000004100 */
[----:B------:R-:W-:Y:S01]  /*67a0*/  FADD.FTZ R186, R217, -R186 ;  /* 0x800000bad9ba7221 */ /* 0x000fe20000010000 */
[----:B------:R-:W-:Y:S01]  /*67b0*/  FFMA.FTZ R185, R185, UR11, R184 ;  /* 0x0000000bb9b97c23 */ /* 0x000fe200080100b8 */
[----:B------:R-:W-:Y:S01]  /*67c0*/  FSEL R189, R188, RZ, P5 ;  /* 0x000000ffbcbd7208 */ /* 0x000fe20002800000 */
[----:B------:R-:W-:Y:S01]  /*67d0*/  FFMA.FTZ R184, R199, UR10, R193 ;  /* 0x0000000ac7b87c23 */ /* 0x000fe200080100c1 */
[----:B------:R-:W-:Y:S01]  /*67e0*/  FSEL R190, R190, RZ, P1 ;  /* 0x000000ffbebe7208 */ /* 0x000fe20000800000 */
[----:B------:R-:W-:Y:S01]  /*67f0*/  FFMA.FTZ R188, R186, UR11, R187 ;  /* 0x0000000bbabc7c23 */ /* 0x000fe200080100bb */
[----:B------:R-:W-:Y:S01]  /*6800*/  FMUL.FTZ R185, R185, UR23 ;  /* 0x00000017b9b97c20 */ /* 0x000fe20008410000 */
[----:B------:R-:W-:Y:S01]  /*6810*/  LOP3.LUT P1, RZ, R231, 0xff, RZ, 0xc0, !PT ;  /* 0x000000ffe7ff7812 */ /* 0x000fe2000782c0ff */
[----:B------:R-:W-:Y:S01]  /*6820*/  FFMA.FTZ R186, R196, UR10, R193 ;  /* 0x0000000ac4ba7c23 */ /* 0x000fe200080100c1 */
[----:B------:R-:W-:Y:S01]  /*6830*/  F2FP.F16.F32.PACK_AB R187, R190, R189 ;  /* 0x000000bdbebb723e */ /* 0x000fe200000000ff */
[----:B------:R-:W-:Y:S01]  /*6840*/  FMUL.FTZ R190, R188, UR23 ;  /* 0x00000017bcbe7c20 */ /* 0x000fe20008410000 */
[----:B------:R-:W-:Y:S01]  /*6850*/  FSEL R188, R185, RZ, P1 ;  /* 0x000000ffb9bc7208 */ /* 0x000fe20000800000 */
[--C-:B------:R-:W-:Y:S01]  /*6860*/  HADD2.F32 R185, -RZ, R21.reuse.H0_H0 ;  /* 0x20000015ffb97230 */ /* 0x100fe20000004100 */
[----:B------:R-:W-:Y:S01]  /*6870*/  LOP3.LUT P5, RZ, R231, 0xff00, RZ, 0xc0, !PT ;  /* 0x0000ff00e7ff7812 */ /* 0x000fe200078ac0ff */
[----:B------:R-:W-:Y:S01]  /*6880*/  FADD.FTZ R184, R197, -R184 ;  /* 0x800000b8c5b87221 */ /* 0x000fe20000010000 */
[----:B------:R-:W-:-:S02]  /*6890*/  HADD2.F32 R189, -RZ, R21.H1_H1 ;  /* 0x30000015ffbd7230 */ /* 0x000fc40000004100 */
[----:B------:R-:W-:Y:S01]  /*68a0*/  FADD.FTZ R186, R19, -R186 ;  /* 0x800000ba13ba7221 */ /* 0x000fe20000010000 */
[----:B------:R-:W-:Y:S01]  /*68b0*/  FSEL R195, R190, RZ, P5 ;  /* 0x000000ffbec37208 */ /* 0x000fe20002800000 */
[----:B------:R-:W-:Y:S01]  /*68c0*/  FFMA.FTZ R190, R184, UR11, R185 ;  /* 0x0000000bb8be7c23 */ /* 0x000fe200080100b9 */
[----:B------:R-:W-:Y:S01]  /*68d0*/  FFMA.FTZ R184, R12, UR10, R193 ;  /* 0x0000000a0cb87c23 */ /* 0x000fe200080100c1 */
[----:B------:R-:W-:Y:S01]  /*68e0*/  FFMA.FTZ R191, R186, UR11, R189 ;  /* 0x0000000bbabf7c23 */ /* 0x000fe200080100bd */
[----:B------:R-:W-:Y:S01]  /*68f0*/  FFMA.FTZ R185, R5, UR10, R193 ;  /* 0x0000000a05b97c23 */ /* 0x000fe200080100c1 */
[----:B------:R-:W-:Y:S01]  /*6900*/  F2FP.F16.F32.PACK_AB R186, R195, R188 ;  /* 0x000000bcc3ba723e */ /* 0x000fe200000000ff */
[----:B------:R-:W-:Y:S01]  /*6910*/  FADD.FTZ R188, R11, -R184 ;  /* 0x800000b80bbc7221 */ /* 0x000fe20000010000 */
[--C-:B------:R-:W-:Y:S02]  /*6920*/  HADD2.F32 R184, -RZ, R20.reuse.H0_H0 ;  /* 0x20000014ffb87230 */ /* 0x100fe40000004100 */
[----:B------:R-:W-:Y:S01]  /*6930*/  FADD.FTZ R185, R6, -R185 ;  /* 0x800000b906b97221 */ /* 0x000fe20000010000 */
[----:B------:R-:W-:-:S02]  /*6940*/  HADD2.F32 R189, -RZ, R20.H1_H1 ;  /* 0x30000014ffbd7230 */ /* 0x000fc40000004100 */
[----:B------:R-:W-:Y:S01]  /*6950*/  FMUL.FTZ R190, R190, UR23 ;  /* 0x00000017bebe7c20 */ /* 0x000fe20008410000 */
[----:B------:R-:W-:Y:S01]  /*6960*/  LOP3.LUT P6, RZ, R230, 0xff0000, RZ, 0xc0, !PT ;  /* 0x00ff0000e6ff7812 */ /* 0x000fe200078cc0ff */
[----:B------:R-:W-:Y:S01]  /*6970*/  FFMA.FTZ R184, R185, UR11, R184 ;  /* 0x0000000bb9b87c23 */ /* 0x000fe200080100b8 */
[----:B------:R-:W-:Y:S01]  /*6980*/  FMUL.FTZ R191, R191, UR23 ;  /* 0x00000017bfbf7c20 */ /* 0x000fe20008410000 */
[----:B------:R-:W-:Y:S01]  /*6990*/  FFMA.FTZ R188, R188, UR11, R189 ;  /* 0x0000000bbcbc7c23 */ /* 0x000fe200080100bd */
[----:B------:R-:W-:Y:S01]  /*69a0*/  FSEL R185, R190, RZ, P6 ;  /* 0x000000ffbeb97208 */ /* 0x000fe20003000000 */
[----:B------:R-:W-:Y:S01]  /*69b0*/  FMUL.FTZ R184, R184, UR23 ;  /* 0x00000017b8b87c20 */ /* 0x000fe20008410000 */
[----:B------:R-:W-:Y:S01]  /*69c0*/  LOP3.LUT P1, RZ, R230, 0xff000000, RZ, 0xc0, !PT ;  /* 0xff000000e6ff7812 */ /* 0x000fe2000782c0ff */
        /* <DEDUP_REMOVED lines=9> */
.L_x_1792:
        /* <DEDUP_REMOVED lines=23> */
[----:B------:R-:W-:Y:S01]  /*6bd0*/  FFMA.FTZ R188, R196, UR10, R193 ;  /* 0x0000000ac4bc7c23 */ /* 0x000fe200080100c1 */
[----:B------:R-:W-:-:S02]  /*6be0*/  LOP3.LUT P6, RZ, R231, 0xff, RZ, 0xc0, !PT ;  /* 0x000000ffe7ff7812 */ /* 0x000fc400078cc0ff */
[----:B------:R-:W-:Y:S02]  /*6bf0*/  LOP3.LUT P5, RZ, R231, 0xff00, RZ, 0xc0, !PT ;  /* 0x0000ff00e7ff7812 */ /* 0x000fe400078ac0ff */
[----:B------:R-:W-:Y:S02]  /*6c00*/  FSEL R186, R186, RZ, P1 ;  /* 0x000000ffbaba7208 */ /* 0x000fe40000800000 */
[----:B------:R-:W-:Y:S02]  /*6c10*/  FSEL R164, R164, RZ, P6 ;  /* 0x000000ffa4a47208 */ /* 0x000fe40003000000 */
[----:B------:R-:W-:Y:S02]  /*6c20*/  FSEL R185, R167, RZ, P5 ;  /* 0x000000ffa7b97208 */ /* 0x000fe40002800000 */
[----:B------:R-:W-:Y:S01]  /*6c30*/  F2FP.F16.F32.PACK_AB R167, R189, R184 ;  /* 0x000000b8bda7723e */ /* 0x000fe200000000ff */
[--C-:B------:R-:W-:Y:S01]  /*6c40*/  FFMA.FTZ R184, R199, UR10, R193.reuse ;  /* 0x0000000ac7b87c23 */ /* 0x100fe200080100c1 */
[----:B------:R-:W-:Y:S01]  /*6c50*/  F2FP.F16.F32.PACK_AB R187, R186, R187 ;  /* 0x000000bbbabb723e */ /* 0x000fe200000000ff */
[----:B------:R-:W-:Y:S01]  /*6c60*/  FADD.FTZ R189, R19, -R188 ;  /* 0x800000bc13bd7221 */ /* 0x000fe20000010000 */
[----:B------:R-:W-:Y:S01]  /*6c70*/  F2FP.F16.F32.PACK_AB R166, R166, R165 ;  /* 0x000000a5a6a6723e */ /* 0x000fe200000000ff */
[--C-:B------:R-:W-:Y:S01]  /*6c80*/  FFMA.FTZ R165, R5, UR10, R193.reuse ;  /* 0x0000000a05a57c23 */ /* 0x100fe200080100c1 */
        /* <DEDUP_REMOVED lines=8> */
[----:B------:R-:W-:Y:S01]  /*6d10*/  LOP3.LUT P6, RZ, R230, 0xff0000, RZ, 0xc0, !PT ;  /* 0x00ff0000e6ff7812 */ /* 0x000fe200078cc0ff */
[----:B------:R-:W-:Y:S01]  /*6d20*/  FMUL.FTZ R185, R184, UR11 ;  /* 0x0000000bb8b97c20 */ /* 0x000fe20008410000 */
        /* <DEDUP_REMOVED lines=16> */
.L_x_1794:
        /* <DEDUP_REMOVED lines=17> */
[C---:B------:R-:W-:Y:S01]  /*6f40*/  ISETP.GE.U32.AND.EX P1, PT, R231.reuse, 0x1000000, PT, P1 ;  /* 0x01000000e700780c */ /* 0x040fe20003f26110 */
[----:B------:R-:W-:Y:S01]  /*6f50*/  FMUL.FTZ R184, R184, UR23 ;  /* 0x00000017b8b87c20 */ /* 0x000fe20008410000 */
[----:B------:R-:W-:Y:S01]  /*6f60*/  FSEL R186, R186, RZ, P5 ;  /* 0x000000ffbaba7208 */ /* 0x000fe20002800000 */
[----:B------:R-:W-:Y:S01]  /*6f70*/  FFMA.FTZ R190, R196, UR10, R193 ;  /* 0x0000000ac4be7c23 */ /* 0x000fe200080100c1 */
[----:B------:R-:W-:-:S02]  /*6f80*/  LOP3.LUT P6, RZ, R231, 0xff, RZ, 0xc0, !PT ;  /* 0x000000ffe7ff7812 */ /* 0x000fc400078cc0ff */
[----:B------:R-:W-:Y:S01]  /*6f90*/  LOP3.LUT P5, RZ, R231, 0xff00, RZ, 0xc0, !PT ;  /* 0x0000ff00e7ff7812 */ /* 0x000fe200078ac0ff */
[----:B------:R-:W-:Y:S01]  /*6fa0*/  FADD.FTZ R190, R19, -R190 ;  /* 0x800000be13be7221 */ /* 0x000fe20000010000 */
[----:B------:R-:W-:Y:S01]  /*6fb0*/  FSEL R187, R188, RZ, P1 ;  /* 0x000000ffbcbb7208 */ /* 0x000fe20000800000 */
[--C-:B------:R-:W-:Y:S01]  /*6fc0*/  FFMA.FTZ R188, R199, UR10, R193.reuse ;  /* 0x0000000ac7bc7c23 */ /* 0x100fe200080100c1 */
[----:B------:R-:W-:Y:S01]  /*6fd0*/  FSEL R185, R185, RZ, P6 ;  /* 0x000000ffb9b97208 */ /* 0x000fe20003000000 */
[----:B------:R-:W-:Y:S01]  /*6fe0*/  FMUL.FTZ R190, R190, UR11 ;  /* 0x0000000bbebe7c20 */ /* 0x000fe20008410000 */
[----:B------:R-:W-:Y:S01]  /*6ff0*/  FSEL R184, R184, RZ, P5 ;  /* 0x000000ffb8b87208 */ /* 0x000fe20002800000 */
[----:B------:R-:W-:Y:S01]  /*7000*/  FADD.FTZ R188, R197, -R188 ;  /* 0x800000bcc5bc7221 */ /* 0x000fe20000010000 */
[----:B------:R-:W-:Y:S01]  /*7010*/  F2FP.F16.F32.PACK_AB R187, R187, R186 ;  /* 0x000000babbbb723e */ /* 0x000fe200000000ff */
[----:B------:R-:W-:Y:S01]  /*7020*/  FMUL.FTZ R190, R190, UR23 ;  /* 0x00000017bebe7c20 */ /* 0x000fe20008410000 */
[----:B------:R-:W-:Y:S01]  /*7030*/  F2FP.F16.F32.PACK_AB R186, R184, R185 ;  /* 0x000000b9b8ba723e */ /* 0x000fe200000000ff */
[--C-:B------:R-:W-:Y:S01]  /*7040*/  FFMA.FTZ R184, R12, UR10, R193.reuse ;  /* 0x0000000a0cb87c23 */ /* 0x100fe200080100c1 */
[----:B------:R-:W-:Y:S01]  /*7050*/  FFMA.FTZ R185, R5, UR10, R193 ;  /* 0x0000000a05b97c23 */ /* 0x000fe200080100c1 */
[----:B------:R-:W-:Y:S01]  /*7060*/  FMUL.FTZ R188, R188, UR11 ;  /* 0x0000000bbcbc7c20 */ /* 0x000fe20008410000 */
[----:B------:R-:W-:Y:S01]  /*7070*/  LOP3.LUT P6, RZ, R230, 0xff0000, RZ, 0xc0, !PT ;  /* 0x00ff0000e6ff7812 */ /* 0x000fe200078cc0ff */
[----:B------:R-:W-:Y:S01]  /*7080*/  FADD.FTZ R184, R11, -R184 ;  /* 0x800000b80bb87221 */ /* 0x000fe20000010000 */
[----:B------:R-:W-:Y:S01]  /*7090*/  FADD.FTZ R185, R6, -R185 ;  /* 0x800000b906b97221 */ /* 0x000fe20000010000 */
[----:B------:R-:W-:Y:S01]  /*70a0*/  FMUL.FTZ R188, R188, UR23 ;  /* 0x00000017bcbc7c20 */ /* 0x000fe20008410000 */
[----:B------:R-:W-:Y:S01]  /*70b0*/  LOP3.LUT P5, RZ, R230, 0xff00, RZ, 0xc0, !PT ;  /* 0x0000ff00e6ff7812 */ /* 0x000fe200078ac0ff */
[----:B------:R-:W-:Y:S01]  /*70c0*/  FMUL.FTZ R184, R184, UR11 ;  /* 0x0000000bb8b87c20 */ /* 0x000fe20008410000 */
[----:B------:R-:W-:Y:S01]  /*70d0*/  FMUL.FTZ R185, R185, UR11 ;  /* 0x0000000bb9b97c20 */ /* 0x000fe20008410000 */
[----:B------:R-:W-:-:S02]  /*70e0*/  LOP3.LUT P1, RZ, R230, 0xff000000, RZ, 0xc0, !PT ;  /* 0xff000000e6ff7812 */ /* 0x000fc4000782c0ff */
[----:B------:R-:W-:Y:S01]  /*70f0*/  FMUL.FTZ R184, R184, UR23 ;  /* 0x00000017b8b87c20 */ /* 0x000fe20008410000 */
[----:B------:R-:W-:Y:S01]  /*7100*/  FMUL.FTZ R185, R185, UR23 ;  /* 0x00000017b9b97c20 */ /* 0x000fe20008410000 */
[----:B------:R-:W-:Y:S02]  /*7110*/  FSEL R188, R188, RZ, P6 ;  /* 0x000000ffbcbc7208 */ /* 0x000fe40003000000 */
[----:B------:R-:W-:Y:S02]  /*7120*/  LOP3.LUT P6, RZ, R230, 0xff, RZ, 0xc0, !PT ;  /* 0x000000ffe6ff7812 */ /* 0x000fe400078cc0ff */
[----:B------:R-:W-:Y:S02]  /*7130*/  FSEL R189, R184, RZ, P5 ;  /* 0x000000ffb8bd7208 */ /* 0x000fe40002800000 */
[----:B------:R-:W-:Y:S02]  /*7140*/  FSEL R191, R190, RZ, P1 ;  /* 0x000000ffbebf7208 */ /* 0x000fe40000800000 */
[----:B------:R-:W-:-:S02]  /*7150*/  FSEL R184, R185, RZ, P6 ;  /* 0x000000ffb9b87208 */ /* 0x000fc40003000000 */
[----:B------:R-:W-:Y:S02]  /*7160*/  F2FP.F16.F32.PACK_AB R185, R191, R188 ;  /* 0x000000bcbfb9723e */ /* 0x000fe400000000ff */
[----:B------:R-:W-:-:S07]  /*7170*/  F2FP.F16.F32.PACK_AB R184, R189, R184 ;  /* 0x000000b8bdb8723e */ /* 0x000fce00000000ff */
.L_x_1790:
        /* <DEDUP_REMOVED lines=13> */
.L_x_1786:
[----:B------:R-:W-:Y:S05]  /*7250*/  BSYNC.RECONVERGENT B0 ;  /* 0x0000000000007941 */ /* 0x000fea0003800200 */
.L_x_1785:
        /* <DEDUP_REMOVED lines=12> */
[--C-:B------:R-:W-:Y:S02]  /*7320*/  HADD2.F32 R156, -RZ, R183.reuse.H0_H0 ;  /* 0x200000b7ff9c7230 */ /* 0x100fe40000004100 */
[----:B------:R-:W-:Y:S01]  /*7330*/  FFMA.FTZ R158, R216, UR10, R193 ;  /* 0x0000000ad89e7c23 */ /* 0x000fe200080100c1 */
[--C-:B------:R-:W-:Y:S02]  /*7340*/  HADD2.F32 R159, -RZ, R182.reuse.H1_H1 ;  /* 0x300000b6ff9f7230 */ /* 0x100fe40000004100 */
[----:B------:R-:W-:Y:S01]  /*7350*/  FADD.FTZ R157, R218, -R157 ;  /* 0x8000009dda9d7221 */ /* 0x000fe20000010000 */
[--C-:B------:R-:W-:Y:S01]  /*7360*/  FFMA.FTZ R164, R220, UR10, R193.reuse ;  /* 0x0000000adca47c23 */ /* 0x100fe200080100c1 */
[----:B------:R-:W-:Y:S01]  /*7370*/  FADD.FTZ R158, R215, -R158 ;  /* 0x8000009ed79e7221 */ /* 0x000fe20000010000 */
[----:B------:R-:W-:Y:S02]  /*7380*/  HADD2.F32 R165, -RZ, R183.H1_H1 ;  /* 0x300000b7ffa57230 */ /* 0x000fe40000004100 */
[----:B------:R-:W-:Y:S01]  /*7390*/  FFMA.FTZ R184, R157, UR11, R156 ;  /* 0x0000000b9db87c23 */ /* 0x000fe2000801009c */
[----:B------:R-:W-:Y:S01]  /*73a0*/  FFMA.FTZ R157, R207, UR10, R193 ;  /* 0x0000000acf9d7c23 */ /* 0x000fe200080100c1 */
[----:B------:R-:W-:-:S02]  /*73b0*/  HADD2.F32 R156, -RZ, R182.H0_H0 ;  /* 0x200000b6ff9c7230 */ /* 0x000fc40000004100 */
[----:B------:R-:W-:Y:S01]  /*73c0*/  FFMA.FTZ R185, R158, UR11, R159 ;  /* 0x0000000b9eb97c23 */ /* 0x000fe2000801009f */
[----:B------:R-:W-:Y:S01]  /*73d0*/  FADD.FTZ R164, R219, -R164 ;  /* 0x800000a4dba47221 */ /* 0x000fe20000010000 */
[----:B------:R-:W-:Y:S01]  /*73e0*/  FADD.FTZ R157, R208, -R157 ;  /* 0x8000009dd09d7221 */ /* 0x000fe20000010000 */
[--C-:B------:R-:W-:Y:S02]  /*73f0*/  HADD2.F32 R159, -RZ, R181.reuse.H0_H0 ;  /* 0x200000b5ff9f7230 */ /* 0x100fe40000004100 */
[----:B------:R-:W-:Y:S01]  /*7400*/  FFMA.FTZ R158, R206, UR10, R193 ;  /* 0x0000000ace9e7c23 */ /* 0x000fe200080100c1 */
[----:B------:R-:W-:Y:S01]  /*7410*/  FFMA.FTZ R189, R164, UR11, R165 ;  /* 0x0000000ba4bd7c23 */ /* 0x000fe200080100a5 */
[----:B------:R-:W-:Y:S01]  /*7420*/  FFMA.FTZ R166, R157, UR11, R156 ;  /* 0x0000000b9da67c23 */ /* 0x000fe2000801009c */
[--C-:B------:R-:W-:Y:S01]  /*7430*/  FFMA.FTZ R156, R17, UR10, R193.reuse ;  /* 0x0000000a119c7c23 */ /* 0x100fe200080100c1 */
[----:B------:R-:W-:Y:S01]  /*7440*/  FFMA.FTZ R157, R13, UR10, R193 ;  /* 0x0000000a0d9d7c23 */ /* 0x000fe200080100c1 */
[----:B------:R-:W-:-:S02]  /*7450*/  HADD2.F32 R167, -RZ, R181.H1_H1 ;  /* 0x300000b5ffa77230 */ /* 0x000fc40000004100 */
[----:B------:R-:W-:Y:S01]  /*7460*/  FADD.FTZ R158, R205, -R158 ;  /* 0x8000009ecd9e7221 */ /* 0x000fe20000010000 */
[----:B------:R-:W-:Y:S01]  /*7470*/  FADD.FTZ R156, R15, -R156 ;  /* 0x8000009c0f9c7221 */ /* 0x000fe20000010000 */
[----:B------:R-:W-:Y:S01]  /*7480*/  LOP3.LUT P1, RZ, R229, 0xff0000, RZ, 0xc0, !PT ;  /* 0x00ff0000e5ff7812 */ /* 0x000fe2000782c0ff */
[----:B------:R-:W-:Y:S01]  /*7490*/  FFMA.FTZ R193, R18, UR10, R193 ;  /* 0x0000000a12c17c23 */ /* 0x000fe200080100c1 */
[----:B------:R-:W-:Y:S01]  /*74a0*/  ISETP.GE.U32.AND P5, PT, R228, RZ, PT ;  /* 0x000000ffe400720c */ /* 0x000fe20003fa6070 */
[----:B------:R-:W-:Y:S01]  /*74b0*/  FFMA.FTZ R165, R156, UR11, R159 ;  /* 0x0000000b9ca57c23 */ /* 0x000fe2000801009f */
[----:B------:R-:W-:Y:S01]  /*74c0*/  FADD.FTZ R156, R14, -R157 ;  /* 0x8000009d0e9c7221 */ /* 0x000fe20000010000 */
[----:B------:R-:W-:Y:S01]  /*74d0*/  FMUL.FTZ R157, R184, UR23 ;  /* 0x00000017b89d7c20 */ /* 0x000fe20008410000 */
[----:B------:R-:W-:Y:S02]  /*74e0*/  HADD2.F32 R159, -RZ, R180.H0_H0 ;  /* 0x200000b4ff9f7230 */ /* 0x000fe40000004100 */
[----:B------:R-:W-:Y:S01]  /*74f0*/  FFMA.FTZ R164, R158, UR11, R167 ;  /* 0x0000000b9ea47c23 */ /* 0x000fe200080100a7 */
[----:B------:R-:W-:Y:S01]  /*7500*/  LOP3.LUT P6, RZ, R235, 0xff0000, RZ, 0xc0, !PT ;  /* 0x00ff0000ebff7812 */ /* 0x000fe200078cc0ff */
[----:B------:R-:W-:Y:S01]  /*7510*/  FMUL.FTZ R158, R189, UR23 ;  /* 0x00000017bd9e7c20 */ /* 0x000fe20008410000 */
[----:B------:R-:W-:Y:S01]  /*7520*/  FSEL R187, R157, RZ, P1 ;  /* 0x000000ff9dbb7208 */ /* 0x000fe20000800000 */
[----:B------:R-:W-:Y:S01]  /*7530*/  FFMA.FTZ R156, R156, UR11, R159 ;  /* 0x0000000b9c9c7c23 */ /* 0x000fe2000801009f */
[----:B------:R-:W-:Y:S01]  /*7540*/  ISETP.GE.U32.AND P1, PT, R234, RZ, PT ;  /* 0x000000ffea00720c */ /* 0x000fe20003f26070 */
[----:B------:R-:W-:Y:S01]  /*7550*/  FMUL.FTZ R188, R164, UR23 ;  /* 0x00000017a4bc7c20 */ /* 0x000fe20008410000 */
[----:B------:R-:W-:Y:S01]  /*7560*/  ISETP.GE.U32.AND.EX P5, PT, R229, 0x1000000, PT, P5 ;  /* 0x01000000e500780c */ /* 0x000fe20003fa6150 */
[----:B------:R-:W-:Y:S01]  /*7570*/  FADD.FTZ R193, R16, -R193 ;  /* 0x800000c110c17221 */ /* 0x000fe20000010000 */
[----:B------:R-:W-:Y:S01]  /*7580*/  FSEL R159, R157, RZ, P6 ;  /* 0x000000ff9d9f7208 */ /* 0x000fe20003000000 */
[----:B------:R-:W-:Y:S01]  /*7590*/  FMUL.FTZ R157, R166, UR23 ;  /* 0x00000017a69d7c20 */ /* 0x000fe20008410000 */
[----:B------:R-:W-:Y:S01]  /*75a0*/  F2FP.F16.F32.PACK_AB R167, R189, R184 ;  /* 0x000000b8bda7723e */ /* 0x000fe200000000ff */
[----:B------:R-:W-:Y:S01]  /*75b0*/  FMUL.FTZ R189, R185, UR23 ;  /* 0x00000017b9bd7c20 */ /* 0x000fe20008410000 */
[----:B------:R-:W-:-:S02]  /*75c0*/  ISETP.GE.U32.AND.EX P1, PT, R235, 0x1000000, PT, P1 ;  /* 0x01000000eb00780c */ /* 0x000fc40003f26110 */
[C---:B------:R-:W-:Y:S02]  /*75d0*/  LOP3.LUT P6, RZ, R235.reuse, 0xff, RZ, 0xc0, !PT ;  /* 0x000000ffebff7812 */ /* 0x040fe400078cc0ff */
[C---:B------:R-:W-:Y:S02]  /*75e0*/  FSEL R184, R158.reuse, RZ, P5 ;  /* 0x000000ff9eb87208 */ /* 0x040fe40002800000 */
[----:B------:R-:W-:Y:S02]  /*75f0*/  LOP3.LUT P5, RZ, R235, 0xff00, RZ, 0xc0, !PT ;  /* 0x0000ff00ebff7812 */ /* 0x000fe400078ac0ff */
[----:B------:R-:W-:Y:S02]  /*7600*/  FSEL R186, R158, RZ, P1 ;  /* 0x000000ff9eba7208 */ /* 0x000fe40000800000 */
[----:B------:R-:W-:Y:S02]  /*7610*/  F2FP.F16.F32.PACK_AB R166, R185, R166 ;  /* 0x000000a6b9a6723e */ /* 0x000fe400000000ff */
[----:B------:R-:W-:-:S02]  /*7620*/  FSEL R158, R157, RZ, P6 ;  /* 0x000000ff9d9e7208 */ /* 0x000fc40003000000 */
[----:B------:R-:W-:Y:S01]  /*7630*/  F2FP.F16.F32.PACK_AB R187, R184, R187 ;  /* 0x000000bbb8bb723e */ /* 0x000fe200000000ff */
[----:B------:R-:W-:Y:S01]  /*7640*/  FMUL.FTZ R184, R165, UR23 ;  /* 0x00000017a5b87c20 */ /* 0x000fe20008410000 */
[----:B------:R-:W-:Y:S02]  /*7650*/  FSEL R185, R189, RZ, P5 ;  /* 0x000000ffbdb97208 */ /* 0x000fe40002800000 */
[----:B------:R-:W-:Y:S02]  /*7660*/  LOP3.LUT P6, RZ, R229, 0xff, RZ, 0xc0, !PT ;  /* 0x000000ffe5ff7812 */ /* 0x000fe400078cc0ff */
[----:B------:R-:W-:Y:S02]  /*7670*/  LOP3.LUT P5, RZ, R234, 0xff0000, RZ, 0xc0, !PT ;  /* 0x00ff0000eaff7812 */ /* 0x000fe400078ac0ff */
[----:B------:R-:W-:Y:S01]  /*7680*/  F2FP.F16.F32.PACK_AB R165, R164, R165 ;  /* 0x000000a5a4a5723e */ /* 0x000fe200000000ff */
[----:B------:R-:W-:Y:S01]  /*7690*/  HADD2.F32 R164, -RZ, R180.H1_H1 ;  /* 0x300000b4ffa47230 */ /* 0x000fe20000004100 */
[----:B------:R-:W-:-:S02]  /*76a0*/  F2FP.F16.F32.PACK_AB R159, R186, R159 ;  /* 0x0000009fba9f723e */ /* 0x000fc400000000ff */
[----:B------:R-:W-:Y:S02]  /*76b0*/  FSEL R186, R157, RZ, P6 ;  /* 0x000000ff9dba7208 */ /* 0x000fe40003000000 */
[----:B------:R-:W-:Y:S01]  /*76c0*/  FSEL R157, R184, RZ, P5 ;  /* 0x000000ffb89d7208 */ /* 0x000fe20002800000 */
[----:B------:R-:W-:Y:S01]  /*76d0*/  FFMA.FTZ R193, R193, UR11, R164 ;  /* 0x0000000bc1c17c23 */ /* 0x000fe200080100a4 */
[----:B------:R-:W-:Y:S02]  /*76e0*/  LOP3.LUT P5, RZ, R228, 0xff0000, RZ, 0xc0, !PT ;  /* 0x00ff0000e4ff7812 */ /* 0x000fe400078ac0ff */
[----:B------:R-:W-:Y:S02]  /*76f0*/  LOP3.LUT P1, RZ, R229, 0xff00, RZ, 0xc0, !PT ;  /* 0x0000ff00e5ff7812 */ /* 0x000fe4000782c0ff */
[----:B------:R-:W-:Y:S02]  /*7700*/  LOP3.LUT P6, RZ, R234, 0xff000000, RZ, 0xc0, !PT ;  /* 0xff000000eaff7812 */ /* 0x000fe400078cc0ff */
[----:B------:R-:W-:-:S02]  /*7710*/  F2FP.F16.F32.PACK_AB R158, R185, R158 ;  /* 0x0000009eb99e723e */ /* 0x000fc400000000ff */
[----:B------:R-:W-:Y:S01]  /*7720*/  FSEL R185, R184, RZ, P5 ;  /* 0x000000ffb8b97208 */ /* 0x000fe20002800000 */
[----:B------:R-:W-:Y:S01]  /*7730*/  FMUL.FTZ R184, R193, UR23 ;  /* 0x00000017c1b87c20 */ /* 0x000fe20008410000 */
[----:B------:R-:W-:Y:S02]  /*7740*/  FSEL R189, R189, RZ, P1 ;  /* 0x000000ffbdbd7208 */ /* 0x000fe40000800000 */
[----:B------:R-:W-:Y:S02]  /*7750*/  FSEL R190, R188, RZ, P6 ;  /* 0x000000ffbcbe7208 */ /* 0x000fe40003000000 */
[C---:B------:R-:W-:Y:S02]  /*7760*/  LOP3.LUT P6, RZ, R228.reuse, 0xff000000, RZ, 0xc0, !PT ;  /* 0xff000000e4ff7812 */ /* 0x040fe400078cc0ff */
[----:B------:R-:W-:Y:S02]  /*7770*/  LOP3.LUT P1, RZ, R228, 0xff00, RZ, 0xc0, !PT ;  /* 0x0000ff00e4ff7812 */ /* 0x000fe4000782c0ff */
[----:B------:R-:W-:-:S02]  /*7780*/  F2FP.F16.F32.PACK_AB R186, R189, R186 ;  /* 0x000000babdba723e */ /* 0x000fc400000000ff */
[----:B------:R-:W-:Y:S02]  /*7790*/  F2FP.F16.F32.PACK_AB R157, R190, R157 ;  /* 0x0000009dbe9d723e */ /* 0x000fe400000000ff */
[----:B------:R-:W-:Y:S01]  /*77a0*/  F2FP.F16.F32.PACK_AB R164, R193, R156 ;  /* 0x0000009cc1a4723e */ /* 0x000fe200000000ff */
        /* <DEDUP_REMOVED lines=9> */
[----:B------:R-:W-:Y:S02]  /*7840*/  F2FP.F16.F32.PACK_AB R185, R190, R185 ;  /* 0x000000b9beb9723e */ /* 0x000fe400000000ff */
[----:B------:R-:W-:-:S02]  /*7850*/  F2FP.F16.F32.PACK_AB R156, R191, R188 ;  /* 0x000000bcbf9c723e */ /* 0x000fc400000000ff */
[----:B------:R-:W-:Y:S01]  /*7860*/  F2FP.F16.F32.PACK_AB R184, R189, R184 ;  /* 0x000000b8bdb8723e */ /* 0x000fe200000000ff */
[----:B------:R-:W-:Y:S06]  /*7870*/  BRA `(.L_x_1800) ;  /* 0x0000001c00a07947 */ /* 0x000fec0003800000 */
.L_x_1799:
[--C-:B01----:R-:W-:Y:S01]  /*7880*/  FFMA.FTZ R157, R213, UR10, R193.reuse ;  /* 0x0000000ad59d7c23 */ /* 0x103fe200080100c1 */
[--C-:B------:R-:W-:Y:S02]  /*7890*/  HADD2.F32 R156, -RZ, R183.reuse.H0_H0 ;  /* 0x200000b7ff9c7230 */ /* 0x100fe40000004100 */
[----:B------:R-:W-:Y:S01]  /*78a0*/  FFMA.FTZ R158, R220, UR10, R193 ;  /* 0x0000000adc9e7c23 */ /* 0x000fe200080100c1 */
[----:B------:R-:W-:Y:S02]  /*78b0*/  HADD2.F32 R186, -RZ, R183.H1_H1 ;  /* 0x300000b7ffba7230 */ /* 0x000fe40000004100 */
[----:B------:R-:W-:Y:S01]  /*78c0*/  FADD.FTZ R157, R218, -R157 ;  /* 0x8000009dda9d7221 */ /* 0x000fe20000010000 */
[----:B------:R-:W-:Y:S01]  /*78d0*/  LOP3.LUT P1, RZ, R229, 0xff0000, RZ, 0xc0, !PT ;  /* 0x00ff0000e5ff7812 */ /* 0x000fe2000782c0ff */
[----:B------:R-:W-:Y:S01]  /*78e0*/  FADD.FTZ R159, R219, -R158 ;  /* 0x8000009edb9f7221 */ /* 0x000fe20000010000 */
[--C-:B------:R-:W-:Y:S01]  /*78f0*/  FFMA.FTZ R158, R216, UR10, R193.reuse ;  /* 0x0000000ad89e7c23 */ /* 0x100fe200080100c1 */
[----:B------:R-:W-:Y:S01]  /*7900*/  FFMA.FTZ R184, R157, UR11, R156 ;  /* 0x0000000b9db87c23 */ /* 0x000fe2000801009c */
[----:B------:R-:W-:Y:S01]  /*7910*/  FFMA.FTZ R157, R207, UR10, R193 ;  /* 0x0000000acf9d7c23 */ /* 0x000fe200080100c1 */
[----:B------:R-:W-:Y:S01]  /*7920*/  FFMA.FTZ R188, R159, UR11, R186 ;  /* 0x0000000b9fbc7c23 */ /* 0x000fe200080100ba */
[----:B------:R-:W-:-:S02]  /*7930*/  HADD2.F32 R159, -RZ, R182.H1_H1 ;  /* 0x300000b6ff9f7230 */ /* 0x000fc40000004100 */
[----:B------:R-:W-:Y:S01]  /*7940*/  FMUL.FTZ R184, R184, UR23 ;  /* 0x00000017b8b87c20 */ /* 0x000fe20008410000 */
[----:B------:R-:W-:Y:S01]  /*7950*/  FADD.FTZ R158, R215, -R158 ;  /* 0x8000009ed79e7221 */ /* 0x000fe20000010000 */
[----:B------:R-:W-:Y:S02]  /*7960*/  HADD2.F32 R156, -RZ, R182.H0_H0 ;  /* 0x200000b6ff9c7230 */ /* 0x000fe40000004100 */
[----:B------:R-:W-:Y:S01]  /*7970*/  FADD.FTZ R157, R208, -R157 ;  /* 0x8000009dd09d7221 */ /* 0x000fe20000010000 */
[----:B------:R-:W-:Y:S01]  /*7980*/  ISETP.GE.U32.AND P5, PT, R228, RZ, PT ;  /* 0x000000ffe400720c */ /* 0x000fe20003fa6070 */
[----:B------:R-:W-:Y:S01]  /*7990*/  FFMA.FTZ R186, R158, UR11, R159 ;  /* 0x0000000b9eba7c23 */ /* 0x000fe2000801009f */
[----:B------:R-:W-:Y:S01]  /*79a0*/  FSEL R187, R184, RZ, P1 ;  /* 0x000000ffb8bb7208 */ /* 0x000fe20000800000 */
[--C-:B------:R-:W-:Y:S01]  /*79b0*/  FFMA.FTZ R158, R206, UR10, R193.reuse ;  /* 0x0000000ace9e7c23 */ /* 0x100fe200080100c1 */
[----:B------:R-:W-:Y:S01]  /*79c0*/  ISETP.GE.U32.AND P1, PT, R234, RZ, PT ;  /* 0x000000ffea00720c */ /* 0x000fe20003f26070 */
[----:B------:R-:W-:Y:S01]  /*79d0*/  FMUL.FTZ R188, R188, UR23 ;  /* 0x00000017bcbc7c20 */ /* 0x000fe20008410000 */
[----:B------:R-:W-:Y:S01]  /*79e0*/  LOP3.LUT P6, RZ, R235, 0xff0000, RZ, 0xc0, !PT ;  /* 0x00ff0000ebff7812 */ /* 0x000fe200078cc0ff */
[----:B------:R-:W-:Y:S01]  /*79f0*/  FFMA.FTZ R185, R157, UR11, R156 ;  /* 0x0000000b9db97c23 */ /* 0x000fe2000801009c */
[----:B------:R-:W-:Y:S01]  /*7a00*/  ISETP.GE.U32.AND.EX P1, PT, R235, 0x1000000, PT, P1 ;  /* 0x01000000eb00780c */ /* 0x000fe20003f26110 */
[--C-:B------:R-:W-:Y:S01]  /*7a10*/  HADD2.F32 R159, -RZ, R181.reuse.H1_H1 ;  /* 0x300000b5ff9f7230 */ /* 0x100fe20000004100 */
[----:B------:R-:W-:Y:S01]  /*7a20*/  ISETP.GE.U32.AND.EX P5, PT, R229, 0x1000000, PT, P5 ;  /* 0x01000000e500780c */ /* 0x000fe20003fa6150 */
[----:B------:R-:W-:Y:S01]  /*7a30*/  FADD.FTZ R158, R205, -R158 ;  /* 0x8000009ecd9e7221 */ /* 0x000fe20000010000 */
[----:B------:R-:W-:Y:S01]  /*7a40*/  FSEL R189, R184, RZ, P6 ;  /* 0x000000ffb8bd7208 */ /* 0x000fe20003000000 */
[----:B------:R-:W-:Y:S01]  /*7a50*/  FMUL.FTZ R185, R185, UR23 ;  /* 0x00000017b9b97c20 */ /* 0x000fe20008410000 */
[C---:B------:R-:W-:Y:S01]  /*7a60*/  FSEL R194, R188.reuse, RZ, P1 ;  /* 0x000000ffbcc27208 */ /* 0x040fe20000800000 */
[----:B------:R-:W-:Y:S01]  /*7a70*/  FFMA.FTZ R156, R17, UR10, R193 ;  /* 0x0000000a119c7c23 */ /* 0x000fe200080100c1 */
[----:B------:R-:W-:Y:S01]  /*7a80*/  FSEL R190, R188, RZ, P5 ;  /* 0x000000ffbcbe7208 */ /* 0x000fe20002800000 */
[----:B------:R-:W-:Y:S01]  /*7a90*/  FFMA.FTZ R188, R158, UR11, R159 ;  /* 0x0000000b9ebc7c23 */ /* 0x000fe2000801009f */
[----:B------:R-:W-:Y:S01]  /*7aa0*/  LOP3.LUT P6, RZ, R229, 0xff, RZ, 0xc0, !PT ;  /* 0x000000ffe5ff7812 */ /* 0x000fe200078cc0ff */
[----:B------:R-:W-:Y:S01]  /*7ab0*/  HADD2.F32 R157, -RZ, R181.H0_H0 ;  /* 0x200000b5ff9d7230 */ /* 0x000fe20000004100 */
[----:B------:R-:W-:Y:S01]  /*7ac0*/  F2FP.F16.F32.PACK_AB R159, R194, R189 ;  /* 0x000000bdc29f723e */ /* 0x000fe200000000ff */
[----:B------:R-:W-:Y:S01]  /*7ad0*/  FMUL.FTZ R189, R186, UR23 ;  /* 0x00000017babd7c20 */ /* 0x000fe20008410000 */
[----:B------:R-:W-:Y:S01]  /*7ae0*/  LOP3.LUT P5, RZ, R235, 0xff, RZ, 0xc0, !PT ;  /* 0x000000ffebff7812 */ /* 0x000fe200078ac0ff */
[----:B------:R-:W-:Y:S01]  /*7af0*/  FADD.FTZ R156, R15, -R156 ;  /* 0x8000009c0f9c7221 */ /* 0x000fe20000010000 */
[----:B------:R-:W-:Y:S01]  /*7b00*/  FSEL R186, R185, RZ, P6 ;  /* 0x000000ffb9ba7208 */ /* 0x000fe20003000000 */
[----:B------:R-:W-:Y:S01]  /*7b10*/  FMUL.FTZ R188, R188, UR23 ;  /* 0x00000017bcbc7c20 */ /* 0x000fe20008410000 */
[----:B------:R-:W-:Y:S01]  /*7b20*/  LOP3.LUT P6, RZ, R235, 0xff00, RZ, 0xc0, !PT ;  /* 0x0000ff00ebff7812 */ /* 0x000fe200078cc0ff */
[----:B------:R-:W-:Y:S01]  /*7b30*/  FFMA.FTZ R184, R156, UR11, R157 ;  /* 0x0000000b9cb87c23 */ /* 0x000fe2000801009d */
[----:B------:R-:W-:Y:S01]  /*7b40*/  FSEL R158, R185, RZ, P5 ;  /* 0x000000ffb99e7208 */ /* 0x000fe20002800000 */
[--C-:B------:R-:W-:Y:S01]  /*7b50*/  FFMA.FTZ R157, R13, UR10, R193.reuse ;  /* 0x0000000a0d9d7c23 */ /* 0x100fe200080100c1 */
[----:B------:R-:W-:Y:S01]  /*7b60*/  FSEL R185, R189, RZ, P6 ;  /* 0x000000ffbdb97208 */ /* 0x000fe20003000000 */
[----:B------:R-:W-:Y:S01]  /*7b70*/  FFMA.FTZ R193, R18, UR10, R193 ;  /* 0x0000000a12c17c23 */ /* 0x000fe200080100c1 */
[----:B------:R-:W-:Y:S01]  /*7b80*/  LOP3.LUT P1, RZ, R229, 0xff00, RZ, 0xc0, !PT ;  /* 0x0000ff00e5ff7812 */ /* 0x000fe2000782c0ff */
[--C-:B------:R-:W-:Y:S01]  /*7b90*/  HADD2.F32 R156, -RZ, R180.reuse.H0_H0 ;  /* 0x200000b4ff9c7230 */ /* 0x100fe20000004100 */
[----:B------:R-:W-:Y:S01]  /*7ba0*/  F2FP.F16.F32.PACK_AB R158, R185, R158 ;  /* 0x0000009eb99e723e */ /* 0x000fe200000000ff */
[----:B------:R-:W-:Y:S01]  /*7bb0*/  FMUL.FTZ R185, R184, UR23 ;  /* 0x00000017b8b97c20 */ /* 0x000fe20008410000 */
[----:B------:R-:W-:-:S02]  /*7bc0*/  HADD2.F32 R184, -RZ, R180.H1_H1 ;  /* 0x300000b4ffb87230 */ /* 0x000fc40000004100 */
[----:B------:R-:W-:Y:S01]  /*7bd0*/  FADD.FTZ R193, R16, -R193 ;  /* 0x800000c110c17221 */ /* 0x000fe20000010000 */
[----:B------:R-:W-:Y:S01]  /*7be0*/  FADD.FTZ R157, R14, -R157 ;  /* 0x8000009d0e9d7221 */ /* 0x000fe20000010000 */
[----:B------:R-:W-:Y:S02]  /*7bf0*/  FSEL R189, R189, RZ, P1 ;  /* 0x000000ffbdbd7208 */ /* 0x000fe40000800000 */
[C---:B------:R-:W-:Y:S01]  /*7c00*/  LOP3.LUT P5, RZ, R234.reuse, 0xff000000, RZ, 0xc0, !PT ;  /* 0xff000000eaff7812 */ /* 0x040fe200078ac0ff */
[----:B------:R-:W-:Y:S01]  /*7c10*/  FFMA.FTZ R184, R193, UR11, R184 ;  /* 0x0000000bc1b87c23 */ /* 0x000fe200080100b8 */
[----:B------:R-:W-:Y:S01]  /*7c20*/  LOP3.LUT P1, RZ, R234, 0xff0000, RZ, 0xc0, !PT ;  /* 0x00ff0000eaff7812 */ /* 0x000fe2000782c0ff */
[----:B------:R-:W-:Y:S01]  /*7c30*/  FFMA.FTZ R156, R157, UR11, R156 ;  /* 0x0000000b9d9c7c23 */ /* 0x000fe2000801009c */
[----:B------:R-:W-:Y:S01]  /*7c40*/  F2FP.F16.F32.PACK_AB R187, R190, R187 ;  /* 0x000000bbbebb723e */ /* 0x000fe200000000ff */
[----:B------:R-:W-:Y:S01]  /*7c50*/  FMUL.FTZ R184, R184, UR23 ;  /* 0x00000017b8b87c20 */ /* 0x000fe20008410000 */
[----:B------:R-:W-:Y:S01]  /*7c60*/  FSEL R190, R188, RZ, P5 ;  /* 0x000000ffbcbe7208 */ /* 0x000fe20002800000 */
[----:B------:R-:W-:Y:S01]  /*7c70*/  FMUL.FTZ R156, R156, UR23 ;  /* 0x000000179c9c7c20 */ /* 0x000fe20008410000 */
[----:B------:R-:W-:-:S02]  /*7c80*/  FSEL R157, R185, RZ, P1 ;  /* 0x000000ffb99d7208 */ /* 0x000fc40000800000 */
[C---:B------:R-:W-:Y:S02]  /*7c90*/  LOP3.LUT P5, RZ, R228.reuse, 0xff0000, RZ, 0xc0, !PT ;  /* 0x00ff0000e4ff7812 */ /* 0x040fe400078ac0ff */
[C---:B------:R-:W-:Y:S02]  /*7ca0*/  LOP3.LUT P6, RZ, R228.reuse, 0xff000000, RZ, 0xc0, !PT ;  /* 0xff000000e4ff7812 */ /* 0x040fe400078cc0ff */
[----:B------:R-:W-:Y:S02]  /*7cb0*/  LOP3.LUT P1, RZ, R228, 0xff00, RZ, 0xc0, !PT ;  /* 0x0000ff00e4ff7812 */ /* 0x000fe4000782c0ff */
[----:B------:R-:W-:Y:S02]  /*7cc0*/  F2FP.F16.F32.PACK_AB R186, R189, R186 ;  /* 0x000000babdba723e */ /* 0x000fe400000000ff */
[----:B------:R-:W-:Y:S02]  /*7cd0*/  F2FP.F16.F32.PACK_AB R157, R190, R157 ;  /* 0x0000009dbe9d723e */ /* 0x000fe400000000ff */
        /* <DEDUP_REMOVED lines=9> */
[----:B------:R-:W-:Y:S02]  /*7d70*/  F2FP.F16.F32.PACK_AB R185, R190, R185 ;  /* 0x000000b9beb9723e */ /* 0x000fe400000000ff */
[----:B------:R-:W-:Y:S02]  /*7d80*/  F2FP.F16.F32.PACK_AB R156, R191, R188 ;  /* 0x000000bcbf9c723e */ /* 0x000fe400000000ff */
[----:B------:R-:W-:Y:S01]  /*7d90*/  F2FP.F16.F32.PACK_AB R184, R189, R184 ;  /* 0x000000b8bdb8723e */ /* 0x000fe200000000ff */
[----:B------:R-:W-:Y:S06]  /*7da0*/  BRA `(.L_x_1800) ;  /* 0x0000001800547947 */ /* 0x000fec0003800000 */
.L_x_1798:
        /* <DEDUP_REMOVED lines=10> */
[----:B------:R-:W-:Y:S01]  /*7e50*/  FFMA.FTZ R186, R216, UR10, R193 ;  /* 0x0000000ad8ba7c23 */ /* 0x000fe200080100c1 */
[----:B------:R-:W-:Y:S01]  /*7e60*/  FMUL.FTZ R158, R156, UR11 ;  /* 0x0000000b9c9e7c20 */ /* 0x000fe20008410000 */
[----:B------:R-:W-:Y:S01]  /*7e70*/  FMUL.FTZ R167, R157, UR11 ;  /* 0x0000000b9da77c20 */ /* 0x000fe20008410000 */
[----:B------:R-:W-:Y:S01]  /*7e80*/  LOP3.LUT P5, RZ, R235, 0xff0000, RZ, 0xc0, !PT ;  /* 0x00ff0000ebff7812 */ /* 0x000fe200078ac0ff */
[----:B------:R-:W-:Y:S01]  /*7e90*/  FADD.FTZ R165, R208, -R165 ;  /* 0x800000a5d0a57221 */ /* 0x000fe20000010000 */
[C---:B------:R-:W-:Y:S01]  /*7ea0*/  FMUL.FTZ R157, R158.reuse, UR23 ;  /* 0x000000179e9d7c20 */ /* 0x040fe20008410000 */
[----:B------:R-:W-:Y:S01]  /*7eb0*/  FMUL.FTZ R156, R167, UR23 ;  /* 0x00000017a79c7c20 */ /* 0x000fe20008410000 */
[----:B------:R-:W-:Y:S01]  /*7ec0*/  FADD.FTZ R185, R215, -R186 ;  /* 0x800000bad7b97221 */ /* 0x000fe20000010000 */
[----:B------:R-:W-:Y:S01]  /*7ed0*/  FMUL.FTZ R166, R165, UR11 ;  /* 0x0000000ba5a67c20 */ /* 0x000fe20008410000 */
[----:B------:R-:W-:Y:S01]  /*7ee0*/  F2FP.F16.F32.PACK_AB R167, R158, R167 ;  /* 0x000000a79ea7723e */ /* 0x000fe200000000ff */
[----:B------:R-:W-:Y:S01]  /*7ef0*/  FFMA.FTZ R158, R17, UR10, R193 ;  /* 0x0000000a119e7c23 */ /* 0x000fe200080100c1 */
[----:B------:R-:W-:Y:S01]  /*7f00*/  FSEL R164, R157, RZ, P1 ;  /* 0x000000ff9da47208 */ /* 0x000fe20000800000 */
[----:B------:R-:W-:Y:S01]  /*7f10*/  FMUL.FTZ R185, R185, UR11 ;  /* 0x0000000bb9b97c20 */ /* 0x000fe20008410000 */
[----:B------:R-:W-:Y:S01]  /*7f20*/  ISETP.GE.U32.AND P1, PT, R228, RZ, PT ;  /* 0x000000ffe400720c */ /* 0x000fe20003f26070 */
[----:B------:R-:W-:Y:S01]  /*7f30*/  FADD.FTZ R158, R15, -R158 ;  /* 0x8000009e0f9e7221 */ /* 0x000fe20000010000 */
[----:B------:R-:W-:-:S02]  /*7f40*/  FSEL R159, R156, RZ, P5 ;  /* 0x000000ff9c9f7208 */ /* 0x000fc40002800000 */
[----:B------:R-:W-:Y:S01]  /*7f50*/  ISETP.GE.U32.AND.EX P1, PT, R229, 0x1000000, PT, P1 ;  /* 0x01000000e500780c */ /* 0x000fe20003f26110 */
[----:B------:R-:W-:Y:S01]  /*7f60*/  FMUL.FTZ R165, R158, UR11 ;  /* 0x0000000b9ea57c20 */ /* 0x000fe20008410000 */
[----:B------:R-:W-:Y:S01]  /*7f70*/  F2FP.F16.F32.PACK_AB R159, R164, R159 ;  /* 0x0000009fa49f723e */ /* 0x000fe200000000ff */
[----:B------:R-:W-:Y:S01]  /*7f80*/  FFMA.FTZ R164, R206, UR10, R193 ;  /* 0x0000000acea47c23 */ /* 0x000fe200080100c1 */
[----:B------:R-:W-:Y:S01]  /*7f90*/  FSEL R184, R157, RZ, P1 ;  /* 0x000000ff9db87208 */ /* 0x000fe20000800000 */
[----:B------:R-:W-:Y:S01]  /*7fa0*/  FMUL.FTZ R157, R166, UR23 ;  /* 0x00000017a69d7c20 */ /* 0x000fe20008410000 */
[C---:B------:R-:W-:Y:S02]  /*7fb0*/  LOP3.LUT P6, RZ, R229.reuse, 0xff0000, RZ, 0xc0, !PT ;  /* 0x00ff0000e5ff7812 */ /* 0x040fe400078cc0ff */
[----:B------:R-:W-:Y:S02]  /*7fc0*/  LOP3.LUT P5, RZ, R229, 0xff, RZ, 0xc0, !PT ;  /* 0x000000ffe5ff7812 */ /* 0x000fe400078ac0ff */
[----:B------:R-:W-:Y:S01]  /*7fd0*/  FSEL R187, R156, RZ, P6 ;  /* 0x000000ff9cbb7208 */ /* 0x000fe20003000000 */
[----:B------:R-:W-:Y:S01]  /*7fe0*/  FADD.FTZ R156, R205, -R164 ;  /* 0x800000a4cd9c7221 */ /* 0x000fe20000010000 */
[C---:B------:R-:W-:Y:S01]  /*7ff0*/  F2FP.F16.F32.PACK_AB R166, R185.reuse, R166 ;  /* 0x000000a6b9a6723e */ /* 0x040fe200000000ff */
[----:B------:R-:W-:Y:S01]  /*8000*/  FMUL.FTZ R185, R185, UR23 ;  /* 0x00000017b9b97c20 */ /* 0x000fe20008410000 */
[----:B------:R-:W-:Y:S01]  /*8010*/  LOP3.LUT P1, RZ, R235, 0xff, RZ, 0xc0, !PT ;  /* 0x000000ffebff7812 */ /* 0x000fe2000782c0ff */
[----:B------:R-:W-:Y:S01]  /*8020*/  FMUL.FTZ R156, R156, UR11 ;  /* 0x0000000b9c9c7c20 */ /* 0x000fe20008410000 */
[----:B------:R-:W-:Y:S01]  /*8030*/  FSEL R186, R157, RZ, P5 ;  /* 0x000000ff9dba7208 */ /* 0x000fe20002800000 */
[----:B------:R-:W-:Y:S01]  /*8040*/  FMUL.FTZ R164, R165, UR23 ;  /* 0x00000017a5a47c20 */ /* 0x000fe20008410000 */
[----:B------:R-:W-:Y:S01]  /*8050*/  LOP3.LUT P5, RZ, R235, 0xff00, RZ, 0xc0, !PT ;  /* 0x0000ff00ebff7812 */ /* 0x000fe200078ac0ff */
[----:B------:R-:W-:Y:S01]  /*8060*/  FMUL.FTZ R188, R156, UR23 ;  /* 0x000000179cbc7c20 */ /* 0x000fe20008410000 */
[----:B------:R-:W-:-:S02]  /*8070*/  LOP3.LUT P6, RZ, R229, 0xff00, RZ, 0xc0, !PT ;  /* 0x0000ff00e5ff7812 */ /* 0x000fc400078cc0ff */
[----:B------:R-:W-:Y:S02]  /*8080*/  FSEL R158, R157, RZ, P1 ;  /* 0x000000ff9d9e7208 */ /* 0x000fe40000800000 */
[C---:B------:R-:W-:Y:S02]  /*8090*/  FSEL R157, R185.reuse, RZ, P5 ;  /* 0x000000ffb99d7208 */ /* 0x040fe40002800000 */
[----:B------:R-:W-:Y:S02]  /*80a0*/  FSEL R185, R185, RZ, P6 ;  /* 0x000000ffb9b97208 */ /* 0x000fe40003000000 */
[C---:B------:R-:W-:Y:S02]  /*80b0*/  LOP3.LUT P1, RZ, R234.reuse, 0xff0000, RZ, 0xc0, !PT ;  /* 0x00ff0000eaff7812 */ /* 0x040fe4000782c0ff */
[----:B------:R-:W-:Y:S02]  /*80c0*/  LOP3.LUT P5, RZ, R234, 0xff000000, RZ, 0xc0, !PT ;  /* 0xff000000eaff7812 */ /* 0x000fe400078ac0ff */
[----:B------:R-:W-:Y:S01]  /*80d0*/  F2FP.F16.F32.PACK_AB R186, R185, R186 ;  /* 0x000000bab9ba723e */ /* 0x000fe200000000ff */
[--C-:B------:R-:W-:Y:S01]  /*80e0*/  FFMA.FTZ R185, R18, UR10, R193.reuse ;  /* 0x0000000a12b97c23 */ /* 0x100fe200080100c1 */
[----:B------:R-:W-:Y:S01]  /*80f0*/  F2FP.F16.F32.PACK_AB R165, R156, R165 ;  /* 0x000000a59ca5723e */ /* 0x000fe200000000ff */
[----:B------:R-:W-:Y:S01]  /*8100*/  FFMA.FTZ R193, R13, UR10, R193 ;  /* 0x0000000a0dc17c23 */ /* 0x000fe200080100c1 */
[----:B------:R-:W-:Y:S01]  /*8110*/  F2FP.F16.F32.PACK_AB R158, R157, R158 ;  /* 0x0000009e9d9e723e */ /* 0x000fe200000000ff */
[----:B------:R-:W-:Y:S01]  /*8120*/  FADD.FTZ R185, R16, -R185 ;  /* 0x800000b910b97221 */ /* 0x000fe20000010000 */
[----:B------:R-:W-:-:S02]  /*8130*/  FSEL R157, R164, RZ, P1 ;  /* 0x000000ffa49d7208 */ /* 0x000fc40000800000 */
[----:B------:R-:W-:Y:S01]  /*8140*/  FSEL R156, R188, RZ, P5 ;  /* 0x000000ffbc9c7208 */ /* 0x000fe20002800000 */
[----:B------:R-:W-:Y:S01]  /*8150*/  FMUL.FTZ R185, R185, UR11 ;  /* 0x0000000bb9b97c20 */ /* 0x000fe20008410000 */
[----:B------:R-:W-:Y:S02]  /*8160*/  F2FP.F16.F32.PACK_AB R187, R184, R187 ;  /* 0x000000bbb8bb723e */ /* 0x000fe400000000ff */
[----:B------:R-:W-:Y:S01]  /*8170*/  F2FP.F16.F32.PACK_AB R157, R156, R157 ;  /* 0x0000009d9c9d723e */ /* 0x000fe200000000ff */
[----:B------:R-:W-:Y:S01]  /*8180*/  FADD.FTZ R156, R14, -R193 ;  /* 0x800000c10e9c7221 */ /* 0x000fe20000010000 */
[C---:B------:R-:W-:Y:S01]  /*8190*/  LOP3.LUT P5, RZ, R228.reuse, 0xff0000, RZ, 0xc0, !PT ;  /* 0x00ff0000e4ff7812 */ /* 0x040fe200078ac0ff */
[----:B------:R-:W-:Y:S01]  /*81a0*/  FMUL.FTZ R184, R185, UR23 ;  /* 0x00000017b9b87c20 */ /* 0x000fe20008410000 */
[----:B------:R-:W-:Y:S01]  /*81b0*/  LOP3.LUT P6, RZ, R228, 0xff000000, RZ, 0xc0, !PT ;  /* 0xff000000e4ff7812 */ /* 0x000fe200078cc0ff */
[----:B------:R-:W-:Y:S01]  /*81c0*/  FMUL.FTZ R156, R156, UR11 ;  /* 0x0000000b9c9c7c20 */ /* 0x000fe20008410000 */
[----:B------:R-:W-:-:S02]  /*81d0*/  LOP3.LUT P1, RZ, R228, 0xff00, RZ, 0xc0, !PT ;  /* 0x0000ff00e4ff7812 */ /* 0x000fc4000782c0ff */
[----:B------:R-:W-:Y:S02]  /*81e0*/  FSEL R190, R164, RZ, P5 ;  /* 0x000000ffa4be7208 */ /* 0x000fe40002800000 */
        /* <DEDUP_REMOVED lines=14> */
.L_x_1801:
        /* <DEDUP_REMOVED lines=13> */
[----:B------:R-:W-:Y:S01]  /*83a0*/  FFMA.FTZ R157, R207, UR10, R193 ;  /* 0x0000000acf9d7c23 */ /* 0x000fe200080100c1 */
[----:B------:R-:W-:Y:S01]  /*83b0*/  FMUL.FTZ R184, R184, UR23 ;  /* 0x00000017b8b87c20 */ /* 0x000fe20008410000 */
[----:B------:R-:W-:Y:S01]  /*83c0*/  FMUL.FTZ R188, R156, UR23 ;  /* 0x000000179cbc7c20 */ /* 0x000fe20008410000 */
[----:B------:R-:W-:Y:S01]  /*83d0*/  LOP3.LUT P6, RZ, R235, 0xff0000, RZ, 0xc0, !PT ;  /* 0x00ff0000ebff7812 */ /* 0x000fe200078cc0ff */
[----:B------:R-:W-:Y:S01]  /*83e0*/  FADD.FTZ R157, R208, -R157 ;  /* 0x8000009dd09d7221 */ /* 0x000fe20000010000 */
[----:B------:R-:W-:-:S02]  /*83f0*/  FSEL R187, R158, RZ, P5 ;  /* 0x000000ff9ebb7208 */ /* 0x000fc40002800000 */
[----:B------:R-:W-:Y:S01]  /*8400*/  ISETP.GE.U32.AND P5, PT, R234, RZ, PT ;  /* 0x000000ffea00720c */ /* 0x000fe20003fa6070 */
[----:B------:R-:W-:Y:S01]  /*8410*/  FMUL.FTZ R157, R157, UR11 ;  /* 0x0000000b9d9d7c20 */ /* 0x000fe20008410000 */
[----:B------:R-:W-:Y:S02]  /*8420*/  FSEL R159, R158, RZ, P6 ;  /* 0x000000ff9e9f7208 */ /* 0x000fe40003000000 */
[----:B------:R-:W-:Y:S01]  /*8430*/  ISETP.GE.U32.AND.EX P5, PT, R235, 0x1000000, PT, P5 ;  /* 0x01000000eb00780c */ /* 0x000fe20003fa6150 */
[----:B------:R-:W-:Y:S01]  /*8440*/  FMUL.FTZ R185, R157, UR23 ;  /* 0x000000179db97c20 */ /* 0x000fe20008410000 */
[----:B------:R-:W-:Y:S02]  /*8450*/  LOP3.LUT P6, RZ, R235, 0xff, RZ, 0xc0, !PT ;  /* 0x000000ffebff7812 */ /* 0x000fe400078cc0ff */
[C---:B------:R-:W-:Y:S02]  /*8460*/  FSEL R156, R184.reuse, RZ, P5 ;  /* 0x000000ffb89c7208 */ /* 0x040fe40002800000 */
[----:B------:R-:W-:-:S02]  /*8470*/  FSEL R184, R184, RZ, P1 ;  /* 0x000000ffb8b87208 */ /* 0x000fc40000800000 */
[----:B------:R-:W-:Y:S02]  /*8480*/  LOP3.LUT P1, RZ, R235, 0xff00, RZ, 0xc0, !PT ;  /* 0x0000ff00ebff7812 */ /* 0x000fe4000782c0ff */
[----:B------:R-:W-:Y:S01]  /*8490*/  F2FP.F16.F32.PACK_AB R187, R184, R187 ;  /* 0x000000bbb8bb723e */ /* 0x000fe200000000ff */
[--C-:B------:R-:W-:Y:S01]  /*84a0*/  FFMA.FTZ R184, R206, UR10, R193.reuse ;  /* 0x0000000aceb87c23 */ /* 0x100fe200080100c1 */
[----:B------:R-:W-:Y:S01]  /*84b0*/  F2FP.F16.F32.PACK_AB R159, R156, R159 ;  /* 0x0000009f9c9f723e */ /* 0x000fe200000000ff */
[----:B------:R-:W-:Y:S01]  /*84c0*/  FFMA.FTZ R156, R17, UR10, R193 ;  /* 0x0000000a119c7c23 */ /* 0x000fe200080100c1 */
[----:B------:R-:W-:Y:S01]  /*84d0*/  FSEL R158, R185, RZ, P6 ;  /* 0x000000ffb99e7208 */ /* 0x000fe20003000000 */
[----:B------:R-:W-:Y:S01]  /*84e0*/  FADD.FTZ R184, R205, -R184 ;  /* 0x800000b8cdb87221 */ /* 0x000fe20000010000 */
[----:B------:R-:W-:Y:S01]  /*84f0*/  FSEL R157, R188, RZ, P1 ;  /* 0x000000ffbc9d7208 */ /* 0x000fe20000800000 */
[----:B------:R-:W-:Y:S01]  /*8500*/  FADD.FTZ R156, R15, -R156 ;  /* 0x8000009c0f9c7221 */ /* 0x000fe20000010000 */
[----:B------:R-:W-:-:S02]  /*8510*/  LOP3.LUT P5, RZ, R229, 0xff, RZ, 0xc0, !PT ;  /* 0x000000ffe5ff7812 */ /* 0x000fc400078ac0ff */
[----:B------:R-:W-:Y:S01]  /*8520*/  F2FP.F16.F32.PACK_AB R158, R157, R158 ;  /* 0x0000009e9d9e723e */ /* 0x000fe200000000ff */
[----:B------:R-:W-:Y:S01]  /*8530*/  FMUL.FTZ R157, R184, UR11 ;  /* 0x0000000bb89d7c20 */ /* 0x000fe20008410000 */
[----:B------:R-:W-:Y:S01]  /*8540*/  LOP3.LUT P6, RZ, R229, 0xff00, RZ, 0xc0, !PT ;  /* 0x0000ff00e5ff7812 */ /* 0x000fe200078cc0ff */
[----:B------:R-:W-:Y:S01]  /*8550*/  FMUL.FTZ R156, R156, UR11 ;  /* 0x0000000b9c9c7c20 */ /* 0x000fe20008410000 */
[----:B------:R-:W-:Y:S02]  /*8560*/  FSEL R186, R185, RZ, P5 ;  /* 0x000000ffb9ba7208 */ /* 0x000fe40002800000 */
[----:B------:R-:W-:Y:S01]  /*8570*/  FSEL R185, R188, RZ, P6 ;  /* 0x000000ffbcb97208 */ /* 0x000fe20003000000 */
[----:B------:R-:W-:Y:S01]  /*8580*/  FMUL.FTZ R188, R157, UR23 ;  /* 0x000000179dbc7c20 */ /* 0x000fe20008410000 */
[--C-:B------:R-:W-:Y:S01]  /*8590*/  FFMA.FTZ R157, R18, UR10, R193.reuse ;  /* 0x0000000a129d7c23 */ /* 0x100fe200080100c1 */
[----:B------:R-:W-:Y:S01]  /*85a0*/  FMUL.FTZ R184, R156, UR23 ;  /* 0x000000179cb87c20 */ /* 0x000fe20008410000 */
[----:B------:R-:W-:Y:S01]  /*85b0*/  FFMA.FTZ R193, R13, UR10, R193 ;  /* 0x0000000a0dc17c23 */ /* 0x000fe200080100c1 */
[----:B------:R-:W-:Y:S01]  /*85c0*/  LOP3.LUT P1, RZ, R234, 0xff0000, RZ, 0xc0, !PT ;  /* 0x00ff0000eaff7812 */ /* 0x000fe2000782c0ff */
[----:B------:R-:W-:Y:S01]  /*85d0*/  FADD.FTZ R156, R16, -R157 ;  /* 0x8000009d109c7221 */ /* 0x000fe20000010000 */
[----:B------:R-:W-:Y:S01]  /*85e0*/  LOP3.LUT P5, RZ, R234, 0xff000000, RZ, 0xc0, !PT ;  /* 0xff000000eaff7812 */ /* 0x000fe200078ac0ff */
[----:B------:R-:W-:Y:S01]  /*85f0*/  FADD.FTZ R193, R14, -R193 ;  /* 0x800000c10ec17221 */ /* 0x000fe20000010000 */
[----:B------:R-:W-:Y:S01]  /*8600*/  F2FP.F16.F32.PACK_AB R186, R185, R186 ;  /* 0x000000bab9ba723e */ /* 0x000fe200000000ff */
[----:B------:R-:W-:Y:S01]  /*8610*/  FMUL.FTZ R156, R156, UR11 ;  /* 0x0000000b9c9c7c20 */ /* 0x000fe20008410000 */
[----:B------:R-:W-:Y:S01]  /*8620*/  FSEL R185, R184, RZ, P1 ;  /* 0x000000ffb8b97208 */ /* 0x000fe20000800000 */
[----:B------:R-:W-:Y:S01]  /*8630*/  FMUL.FTZ R193, R193, UR11 ;  /* 0x0000000bc1c17c20 */ /* 0x000fe20008410000 */
[----:B------:R-:W-:Y:S01]  /*8640*/  FSEL R190, R188, RZ, P5 ;  /* 0x000000ffbcbe7208 */ /* 0x000fe20002800000 */
[----:B------:R-:W-:Y:S01]  /*8650*/  FMUL.FTZ R156, R156, UR23 ;  /* 0x000000179c9c7c20 */ /* 0x000fe20008410000 */
[C---:B------:R-:W-:Y:S01]  /*8660*/  LOP3.LUT P5, RZ, R228.reuse, 0xff0000, RZ, 0xc0, !PT ;  /* 0x00ff0000e4ff7812 */ /* 0x040fe200078ac0ff */
[----:B------:R-:W-:Y:S01]  /*8670*/  FMUL.FTZ R193, R193, UR23 ;  /* 0x00000017c1c17c20 */ /* 0x000fe20008410000 */
[----:B------:R-:W-:-:S02]  /*8680*/  LOP3.LUT P6, RZ, R228, 0xff000000, RZ, 0xc0, !PT ;  /* 0xff000000e4ff7812 */ /* 0x000fc400078cc0ff */
[----:B------:R-:W-:Y:S02]  /*8690*/  LOP3.LUT P1, RZ, R228, 0xff00, RZ, 0xc0, !PT ;  /* 0x0000ff00e4ff7812 */ /* 0x000fe4000782c0ff */
[----:B------:R-:W-:Y:S02]  /*86a0*/  F2FP.F16.F32.PACK_AB R157, R190, R185 ;  /* 0x000000b9be9d723e */ /* 0x000fe400000000ff */
        /* <DEDUP_REMOVED lines=13> */
.L_x_1797:
        /* <DEDUP_REMOVED lines=8> */
[--C-:B------:R-:W-:Y:S01]  /*8800*/  FFMA.FTZ R165, R207, UR10, R193.reuse ;  /* 0x0000000acfa57c23 */ /* 0x100fe200080100c1 */
[--C-:B------:R-:W-:Y:S02]  /*8810*/  HADD2.F32 R185, -RZ, R182.reuse.H1_H1 ;  /* 0x300000b6ffb97230 */ /* 0x100fe40000004100 */
[----:B------:R-:W-:Y:S01]  /*8820*/  FFMA.FTZ R167, R213, UR10, R193 ;  /* 0x0000000ad5a77c23 */ /* 0x000fe200080100c1 */
[----:B------:R-:W-:Y:S01]  /*8830*/  FADD.FTZ R164, R215, -R164 ;  /* 0x800000a4d7a47221 */ /* 0x000fe20000010000 */
[----:B------:R-:W-:Y:S02]  /*8840*/  HADD2.F32 R187, -RZ, R183.H1_H1 ;  /* 0x300000b7ffbb7230 */ /* 0x000fe40000004100 */
[----:B------:R-:W-:Y:S01]  /*8850*/  FADD.FTZ R186, R219, -R186 ;  /* 0x800000badbba7221 */ /* 0x000fe20000010000 */
[----:B------:R-:W-:-:S02]  /*8860*/  HADD2.F32 R166, -RZ, R182.H0_H0 ;  /* 0x200000b6ffa67230 */ /* 0x000fc40000004100 */
[----:B------:R-:W-:Y:S01]  /*8870*/  FADD.FTZ R165, R208, -R165 ;  /* 0x800000a5d0a57221 */ /* 0x000fe20000010000 */
[----:B------:R-:W-:Y:S02]  /*8880*/  HADD2.F32 R184, -RZ, R183.H0_H0 ;  /* 0x200000b7ffb87230 */ /* 0x000fe40000004100 */
[----:B------:R-:W-:Y:S01]  /*8890*/  FADD.FTZ R167, R218, -R167 ;  /* 0x800000a7daa77221 */ /* 0x000fe20000010000 */
[----:B------:R-:W-:Y:S01]  /*88a0*/  FFMA.FTZ R189, R164, UR11, R185 ;  /* 0x0000000ba4bd7c23 */ /* 0x000fe200080100b9 */
[----:B------:R-:W-:Y:S01]  /*88b0*/  FFMA.FTZ R164, R17, UR10, R193 ;  /* 0x0000000a11a47c23 */ /* 0x000fe200080100c1 */
[----:B------:R-:W-:Y:S01]  /*88c0*/  FFMA.FTZ R190, R186, UR11, R187 ;  /* 0x0000000bbabe7c23 */ /* 0x000fe200080100bb */
[----:B------:R-:W-:Y:S01]  /*88d0*/  FFMA.FTZ R166, R165, UR11, R166 ;  /* 0x0000000ba5a67c23 */ /* 0x000fe200080100a6 */
[--C-:B------:R-:W-:Y:S01]  /*88e0*/  FFMA.FTZ R186, R206, UR10, R193.reuse ;  /* 0x0000000aceba7c23 */ /* 0x100fe200080100c1 */
[----:B------:R-:W-:Y:S01]  /*88f0*/  FFMA.FTZ R165, R13, UR10, R193 ;  /* 0x0000000a0da57c23 */ /* 0x000fe200080100c1 */
[----:B------:R-:W-:Y:S01]  /*8900*/  FFMA.FTZ R167, R167, UR11, R184 ;  /* 0x0000000ba7a77c23 */ /* 0x000fe200080100b8 */
[----:B------:R-:W-:Y:S01]  /*8910*/  FADD.FTZ R184, R15, -R164 ;  /* 0x800000a40fb87221 */ /* 0x000fe20000010000 */
[----:B------:R-:W-:-:S02]  /*8920*/  HADD2.F32 R187, -RZ, R181.H1_H1 ;  /* 0x300000b5ffbb7230 */ /* 0x000fc40000004100 */
[----:B------:R-:W-:Y:S01]  /*8930*/  FADD.FTZ R186, R205, -R186 ;  /* 0x800000bacdba7221 */ /* 0x000fe20000010000 */
[--C-:B------:R-:W-:Y:S02]  /*8940*/  HADD2.F32 R164, -RZ, R180.reuse.H0_H0 ;  /* 0x200000b4ffa47230 */ /* 0x100fe40000004100 */
[----:B------:R-:W-:Y:S01]  /*8950*/  FADD.FTZ R165, R14, -R165 ;  /* 0x800000a50ea57221 */ /* 0x000fe20000010000 */
[----:B------:R-:W-:Y:S01]  /*8960*/  HADD2.F32 R185, -RZ, R181.H0_H0 ;  /* 0x200000b5ffb97230 */ /* 0x000fe20000004100 */
[----:B------:R-:W-:Y:S01]  /*8970*/  ISETP.GE.U32.AND P1, PT, R228, RZ, PT ;  /* 0x000000ffe400720c */ /* 0x000fe20003f26070 */
[----:B------:R-:W-:Y:S01]  /*8980*/  FFMA.FTZ R188, R186, UR11, R187 ;  /* 0x0000000bbabc7c23 */ /* 0x000fe200080100bb */
[----:B------:R-:W-:Y:S01]  /*8990*/  FFMA.FTZ R164, R165, UR11, R164 ;  /* 0x0000000ba5a47c23 */ /* 0x000fe200080100a4 */
[----:B------:R-:W-:Y:S01]  /*89a0*/  FFMA.FTZ R193, R18, UR10, R193 ;  /* 0x0000000a12c17c23 */ /* 0x000fe200080100c1 */
[----:B------:R-:W-:Y:S01]  /*89b0*/  FMUL.FTZ R186, R190, UR23 ;  /* 0x00000017beba7c20 */ /* 0x000fe20008410000 */
[----:B------:R-:W-:Y:S01]  /*89c0*/  FMUL.FTZ R165, R167, UR23 ;  /* 0x00000017a7a57c20 */ /* 0x000fe20008410000 */
[C---:B------:R-:W-:Y:S01]  /*89d0*/  ISETP.GE.U32.AND.EX P1, PT, R229.reuse, 0x1000000, PT, P1 ;  /* 0x01000000e500780c */ /* 0x040fe20003f26110 */
[----:B------:R-:W-:Y:S01]  /*89e0*/  FFMA.FTZ R185, R184, UR11, R185 ;  /* 0x0000000bb8b97c23 */ /* 0x000fe200080100b9 */
[----:B------:R-:W-:Y:S01]  /*89f0*/  LOP3.LUT P5, RZ, R229, 0xff0000, RZ, 0xc0, !PT ;  /* 0x00ff0000e5ff7812 */ /* 0x000fe200078ac0ff */
[----:B------:R-:W-:-:S02]  /*8a00*/  HADD2.F32 R184, -RZ, R180.H1_H1 ;  /* 0x300000b4ffb87230 */ /* 0x000fc40000004100 */
[----:B------:R-:W-:Y:S01]  /*8a10*/  FADD.FTZ R193, R16, -R193 ;  /* 0x800000c110c17221 */ /* 0x000fe20000010000 */
[----:B------:R-:W-:Y:S02]  /*8a20*/  FSEL R186, R186, RZ, P1 ;  /* 0x000000ffbaba7208 */ /* 0x000fe40000800000 */
[----:B------:R-:W-:Y:S01]  /*8a30*/  FSEL R165, R165, RZ, P5 ;  /* 0x000000ffa5a57208 */ /* 0x000fe20002800000 */
[----:B------:R-:W-:Y:S01]  /*8a40*/  FFMA.FTZ R193, R193, UR11, R184 ;  /* 0x0000000bc1c17c23 */ /* 0x000fe200080100b8 */
[----:B------:R-:W-:Y:S01]  /*8a50*/  FMUL.FTZ R184, R189, UR23 ;  /* 0x00000017bdb87c20 */ /* 0x000fe20008410000 */
[C---:B------:R-:W-:Y:S02]  /*8a60*/  LOP3.LUT P6, RZ, R229.reuse, 0xff00, RZ, 0xc0, !PT ;  /* 0x0000ff00e5ff7812 */ /* 0x040fe400078cc0ff */
[----:B------:R-:W-:Y:S01]  /*8a70*/  F2FP.F16.F32.PACK_AB R187, R186, R165 ;  /* 0x000000a5babb723e */ /* 0x000fe200000000ff */
[----:B------:R-:W-:Y:S01]  /*8a80*/  FMUL.FTZ R165, R166, UR23 ;  /* 0x00000017a6a57c20 */ /* 0x000fe20008410000 */
[----:B------:R-:W-:Y:S01]  /*8a90*/  LOP3.LUT P5, RZ, R229, 0xff, RZ, 0xc0, !PT ;  /* 0x000000ffe5ff7812 */ /* 0x000fe200078ac0ff */
[----:B------:R-:W-:Y:S01]  /*8aa0*/  FMUL.FTZ R186, R185, UR23 ;  /* 0x00000017b9ba7c20 */ /* 0x000fe20008410000 */
[----:B------:R-:W-:-:S02]  /*8ab0*/  F2FP.F16.F32.PACK_AB R167, R190, R167 ;  /* 0x000000a7bea7723e */ /* 0x000fc400000000ff */
[----:B------:R-:W-:Y:S02]  /*8ac0*/  LOP3.LUT P1, RZ, R228, 0xff0000, RZ, 0xc0, !PT ;  /* 0x00ff0000e4ff7812 */ /* 0x000fe4000782c0ff */
[----:B------:R-:W-:Y:S02]  /*8ad0*/  F2FP.F16.F32.PACK_AB R166, R189, R166 ;  /* 0x000000a6bda6723e */ /* 0x000fe400000000ff */
[----:B------:R-:W-:Y:S01]  /*8ae0*/  FSEL R190, R184, RZ, P6 ;  /* 0x000000ffb8be7208 */ /* 0x000fe20003000000 */
[----:B------:R-:W-:Y:S01]  /*8af0*/  FMUL.FTZ R184, R164, UR23 ;  /* 0x00000017a4b87c20 */ /* 0x000fe20008410000 */
[----:B------:R-:W-:Y:S02]  /*8b00*/  FSEL R189, R165, RZ, P5 ;  /* 0x000000ffa5bd7208 */ /* 0x000fe40002800000 */
        /* <DEDUP_REMOVED lines=13> */
[----:B------:R-:W-:Y:S01]  /*8be0*/  F2FP.F16.F32.PACK_AB R184, R193, R184 ;  /* 0x000000b8c1b8723e */ /* 0x000fe200000000ff */
[----:B------:R-:W-:Y:S06]  /*8bf0*/  BRA `(.L_x_1800) ;  /* 0x0000000800c07947 */ /* 0x000fec0003800000 */
.L_x_1803:
[--C-:B01----:R-:W-:Y:S01]  /*8c00*/  FFMA.FTZ R185, R213, UR10, R193.reuse ;  /* 0x0000000ad5b97c23 */ /* 0x103fe200080100c1 */
[----:B------:R-:W-:Y:S01]  /*8c10*/  FFMA.FTZ R186, R220, UR10, R193 ;  /* 0x0000000adcba7c23 */ /* 0x000fe200080100c1 */
[--C-:B------:R-:W-:Y:S01]  /*8c20*/  HADD2.F32 R184, -RZ, R183.reuse.H0_H0 ;  /* 0x200000b7ffb87230 */ /* 0x100fe20000004100 */
[----:B------:R-:W-:Y:S01]  /*8c30*/  ISETP.GE.U32.AND P1, PT, R228, RZ, PT ;  /* 0x000000ffe400720c */ /* 0x000fe20003f26070 */
[----:B------:R-:W-:Y:S02]  /*8c40*/  HADD2.F32 R187, -RZ, R183.H1_H1 ;  /* 0x300000b7ffbb7230 */ /* 0x000fe40000004100 */
[----:B------:R-:W-:Y:S01]  /*8c50*/  FADD.FTZ R185, R218, -R185 ;  /* 0x800000b9dab97221 */ /* 0x000fe20000010000 */
[----:B------:R-:W-:Y:S01]  /*8c60*/  FADD.FTZ R186, R219, -R186 ;  /* 0x800000badbba7221 */ /* 0x000fe20000010000 */
[----:B------:R-:W-:Y:S01]  /*8c70*/  LOP3.LUT P5, RZ, R229, 0xff0000, RZ, 0xc0, !PT ;  /* 0x00ff0000e5ff7812 */ /* 0x000fe200078ac0ff */
[----:B------:R-:W-:Y:S01]  /*8c80*/  FFMA.FTZ R188, R216, UR10, R193 ;  /* 0x0000000ad8bc7c23 */ /* 0x000fe200080100c1 */
[----:B------:R-:W-:Y:S01]  /*8c90*/  FFMA.FTZ R184, R185, UR11, R184 ;  /* 0x0000000bb9b87c23 */ /* 0x000fe200080100b8 */
[----:B------:R-:W-:Y:S01]  /*8ca0*/  FFMA.FTZ R186, R186, UR11, R187 ;  /* 0x0000000bbaba7c23 */ /* 0x000fe200080100bb */
[----:B------:R-:W-:Y:S01]  /*8cb0*/  ISETP.GE.U32.AND.EX P1, PT, R229, 0x1000000, PT, P1 ;  /* 0x01000000e500780c */ /* 0x000fe20003f26110 */
[----:B------:R-:W-:Y:S01]  /*8cc0*/  FFMA.FTZ R185, R207, UR10, R193 ;  /* 0x0000000acfb97c23 */ /* 0x000fe200080100c1 */
[----:B------:R-:W-:Y:S01]  /*8cd0*/  FMUL.FTZ R184, R184, UR23 ;  /* 0x00000017b8b87c20 */ /* 0x000fe20008410000 */
[----:B------:R-:W-:Y:S01]  /*8ce0*/  FMUL.FTZ R186, R186, UR23 ;  /* 0x00000017baba7c20 */ /* 0x000fe20008410000 */
[----:B------:R-:W-:-:S02]  /*8cf0*/  HADD2.F32 R189, -RZ, R182.H1_H1 ;  /* 0x300000b6ffbd7230 */ /* 0x000fc40000004100 */
[----:B------:R-:W-:Y:S01]  /*8d00*/  FADD.FTZ R185, R208, -R185 ;  /* 0x800000b9d0b97221 */ /* 0x000fe20000010000 */
[----:B------:R-:W-:Y:S01]  /*8d10*/  FADD.FTZ R188, R215, -R188 ;  /* 0x800000bcd7bc7221 */ /* 0x000fe20000010000 */
[----:B------:R-:W-:Y:S02]  /*8d20*/  FSEL R184, R184, RZ, P5 ;  /* 0x000000ffb8b87208 */ /* 0x000fe40002800000 */
[----:B------:R-:W-:Y:S01]  /*8d30*/  FSEL R187, R186, RZ, P1 ;  /* 0x000000ffbabb7208 */ /* 0x000fe20000800000 */
[----:B------:R-:W-:Y:S02]  /*8d40*/  HADD2.F32 R186, -RZ, R182.H0_H0 ;  /* 0x200000b6ffba7230 */ /* 0x000fe40000004100 */
[----:B------:R-:W-:Y:S01]  /*8d50*/  FFMA.FTZ R191, R188, UR11, R189 ;  /* 0x0000000bbcbf7c23 */ /* 0x000fe200080100bd */
[--C-:B------:R-:W-:Y:S01]  /*8d60*/  HADD2.F32 R189, -RZ, R181.reuse.H1_H1 ;  /* 0x300000b5ffbd7230 */ /* 0x100fe20000004100 */
[----:B------:R-:W-:Y:S01]  /*8d70*/  F2FP.F16.F32.PACK_AB R187, R187, R184 ;  /* 0x000000b8bbbb723e */ /* 0x000fe200000000ff */
[----:B------:R-:W-:Y:S01]  /*8d80*/  FFMA.FTZ R184, R17, UR10, R193 ;  /* 0x0000000a11b87c23 */ /* 0x000fe200080100c1 */
[----:B------:R-:W-:Y:S01]  /*8d90*/  FFMA.FTZ R190, R185, UR11, R186 ;  /* 0x0000000bb9be7c23 */ /* 0x000fe200080100ba */
[----:B------:R-:W-:-:S02]  /*8da0*/  HADD2.F32 R185, -RZ, R181.H0_H0 ;  /* 0x200000b5ffb97230 */ /* 0x000fc40000004100 */
[----:B------:R-:W-:Y:S01]  /*8db0*/  FFMA.FTZ R186, R206, UR10, R193 ;  /* 0x0000000aceba7c23 */ /* 0x000fe200080100c1 */
[----:B------:R-:W-:Y:S01]  /*8dc0*/  FADD.FTZ R184, R15, -R184 ;  /* 0x800000b80fb87221 */ /* 0x000fe20000010000 */
[----:B------:R-:W-:Y:S01]  /*8dd0*/  FMUL.FTZ R190, R190, UR23 ;  /* 0x00000017bebe7c20 */ /* 0x000fe20008410000 */
[----:B------:R-:W-:Y:S01]  /*8de0*/  LOP3.LUT P5, RZ, R229, 0xff, RZ, 0xc0, !PT ;  /* 0x000000ffe5ff7812 */ /* 0x000fe200078ac0ff */
[----:B------:R-:W-:Y:S01]  /*8df0*/  FADD.FTZ R186, R205, -R186 ;  /* 0x800000bacdba7221 */ /* 0x000fe20000010000 */
        /* <DEDUP_REMOVED lines=9> */
[----:B------:R-:W-:Y:S01]  /*8e90*/  FMUL.FTZ R188, R188, UR23 ;  /* 0x00000017bcbc7c20 */ /* 0x000fe20008410000 */
        /* <DEDUP_REMOVED lines=11> */
[C---:B------:R-:W-:Y:S02]  /*8f50*/  LOP3.LUT P6, RZ, R228.reuse, 0xff00, RZ, 0xc0, !PT ;  /* 0x0000ff00e4ff7812 */ /* 0x040fe400078cc0ff */
[----:B------:R-:W-:Y:S02]  /*8f60*/  LOP3.LUT P1, RZ, R228, 0xff, RZ, 0xc0, !PT ;  /* 0x000000ffe4ff7812 */ /* 0x000fe4000782c0ff */
[----:B------:R-:W-:Y:S02]  /*8f70*/  FSEL R188, R189, RZ, P5 ;  /* 0x000000ffbdbc7208 */ /* 0x000fe40002800000 */
[----:B------:R-:W-:-:S02]  /*8f80*/  FSEL R189, R186, RZ, P6 ;  /* 0x000000ffbabd7208 */ /* 0x000fc40003000000 */
[----:B------:R-:W-:Y:S02]  /*8f90*/  FSEL R184, R184, RZ, P1 ;  /* 0x000000ffb8b87208 */ /* 0x000fe40000800000 */
[----:B------:R-:W-:Y:S02]  /*8fa0*/  F2FP.F16.F32.PACK_AB R186, R191, R190 ;  /* 0x000000bebfba723e */ /* 0x000fe400000000ff */
[----:B------:R-:W-:Y:S02]  /*8fb0*/  F2FP.F16.F32.PACK_AB R185, R188, R185 ;  /* 0x000000b9bcb9723e */ /* 0x000fe400000000ff */
[----:B------:R-:W-:Y:S01]  /*8fc0*/  F2FP.F16.F32.PACK_AB R184, R189, R184 ;  /* 0x000000b8bdb8723e */ /* 0x000fe200000000ff */
[----:B------:R-:W-:Y:S06]  /*8fd0*/  BRA `(.L_x_1800) ;  /* 0x0000000400c87947 */ /* 0x000fec0003800000 */
.L_x_1802:
[----:B------:R-:W-:-:S04]  /*8fe0*/  UISETP.NE.U32.AND UP0, UPT, UR8, URZ, UPT ;  /* 0x000000ff0800728c */ /* 0x000fc8000bf05070 */
[----:B------:R-:W-:-:S09]  /*8ff0*/  UISETP.NE.AND.EX UP0, UPT, UR9, URZ, UPT, UP0 ;  /* 0x000000ff0900728c */ /* 0x000fd2000bf05300 */
[----:B------:R-:W-:Y:S05]  /*9000*/  BRA.U !UP0, `(.L_x_1804) ;  /* 0x0000000108e87547 */ /* 0x000fea000b800000 */
[--C-:B01----:R-:W-:Y:S01]  /*9010*/  FFMA.FTZ R164, R220, UR10, R193.reuse ;  /* 0x0000000adca47c23 */ /* 0x103fe200080100c1 */
[----:B------:R-:W-:Y:S01]  /*9020*/  FFMA.FTZ R165, R213, UR10, R193 ;  /* 0x0000000ad5a57c23 */ /* 0x000fe200080100c1 */
[----:B------:R-:W-:Y:S02]  /*9030*/  ISETP.GE.U32.AND P1, PT, R228, RZ, PT ;  /* 0x000000ffe400720c */ /* 0x000fe40003f26070 */
[----:B------:R-:W-:Y:S01]  /*9040*/  FADD.FTZ R164, R219, -R164 ;  /* 0x800000a4dba47221 */ /* 0x000fe20000010000 */
[----:B------:R-:W-:Y:S01]  /*9050*/  FADD.FTZ R165, R218, -R165 ;  /* 0x800000a5daa57221 */ /* 0x000fe20000010000 */
[----:B------:R-:W-:Y:S02]  /*9060*/  ISETP.GE.U32.AND.EX P1, PT, R229, 0x1000000, PT, P1 ;  /* 0x01000000e500780c */ /* 0x000fe40003f26110 */
[----:B------:R-:W-:Y:S01]  /*9070*/  FMUL.FTZ R166, R164, UR11 ;  /* 0x0000000ba4a67c20 */ /* 0x000fe20008410000 */
[----:B------:R-:W-:Y:S01]  /*9080*/  FMUL.FTZ R167, R165, UR11 ;  /* 0x0000000ba5a77c20 */ /* 0x000fe20008410000 */
[----:B------:R-:W-:Y:S01]  /*9090*/  LOP3.LUT P5, RZ, R229, 0xff0000, RZ, 0xc0, !PT ;  /* 0x00ff0000e5ff7812 */ /* 0x000fe200078ac0ff */
[----:B------:R-:W-:Y:S01]  /*90a0*/  FFMA.FTZ R165, R207, UR10, R193 ;  /* 0x0000000acfa57c23 */ /* 0x000fe200080100c1 */
[C---:B------:R-:W-:Y:S01]  /*90b0*/  FMUL.FTZ R184, R166.reuse, UR23 ;  /* 0x00000017a6b87c20 */ /* 0x040fe20008410000 */
[----:B------:R-:W-:Y:S01]  /*90c0*/  FMUL.FTZ R164, R167, UR23 ;  /* 0x00000017a7a47c20 */ /* 0x000fe20008410000 */
[----:B------:R-:W-:Y:S01]  /*90d0*/  F2FP.F16.F32.PACK_AB R167, R166, R167 ;  /* 0x000000a7a6a7723e */ /* 0x000fe200000000ff */
[----:B------:R-:W-:Y:S01]  /*90e0*/  FADD.FTZ R165, R208, -R165 ;  /* 0x800000a5d0a57221 */ /* 0x000fe20000010000 */
[----:B------:R-:W-:Y:S01]  /*90f0*/  FFMA.FTZ R166, R206, UR10, R193 ;  /* 0x0000000acea67c23 */ /* 0x000fe200080100c1 */
[----:B------:R-:W-:-:S02]  /*9100*/  FSEL R187, R184, RZ, P1 ;  /* 0x000000ffb8bb7208 */ /* 0x000fc40000800000 */
[----:B------:R-:W-:Y:S01]  /*9110*/  FSEL R164, R164, RZ, P5 ;  /* 0x000000ffa4a47208 */ /* 0x000fe20002800000 */
[----:B------:R-:W-:Y:S01]  /*9120*/  FMUL.FTZ R184, R165, UR11 ;  /* 0x0000000ba5b87c20 */ /* 0x000fe20008410000 */
[----:B------:R-:W-:Y:S01]  /*9130*/  FADD.FTZ R185, R205, -R166 ;  /* 0x800000a6cdb97221 */ /* 0x000fe20000010000 */
[----:B------:R-:W-:Y:S02]  /*9140*/  LOP3.LUT P5, RZ, R229, 0xff, RZ, 0xc0, !PT ;  /* 0x000000ffe5ff7812 */ /* 0x000fe400078ac0ff */
[----:B------:R-:W-:Y:S01]  /*9150*/  F2FP.F16.F32.PACK_AB R187, R187, R164 ;  /* 0x000000a4bbbb723e */ /* 0x000fe200000000ff */
[--C-:B------:R-:W-:Y:S01]  /*9160*/  FFMA.FTZ R164, R216, UR10, R193.reuse ;  /* 0x0000000ad8a47c23 */ /* 0x100fe200080100c1 */
[----:B------:R-:W-:Y:S01]  /*9170*/  FMUL.FTZ R186, R184, UR23 ;  /* 0x00000017b8ba7c20 */ /* 0x000fe20008410000 */
[----:B------:R-:W-:Y:S02]  /*9180*/  LOP3.LUT P6, RZ, R229, 0xff00, RZ, 0xc0, !PT ;  /* 0x0000ff00e5ff7812 */ /* 0x000fe400078cc0ff */
[----:B------:R-:W-:Y:S01]  /*9190*/  FADD.FTZ R165, R215, -R164 ;  /* 0x800000a4d7a57221 */ /* 0x000fe20000010000 */
[----:B------:R-:W-:Y:S01]  /*91a0*/  FFMA.FTZ R164, R17, UR10, R193 ;  /* 0x0000000a11a47c23 */ /* 0x000fe200080100c1 */
[----:B------:R-:W-:-:S02]  /*91b0*/  LOP3.LUT P1, RZ, R228, 0xff0000, RZ, 0xc0, !PT ;  /* 0x00ff0000e4ff7812 */ /* 0x000fc4000782c0ff */
[----:B------:R-:W-:Y:S01]  /*91c0*/  FMUL.FTZ R189, R165, UR11 ;  /* 0x0000000ba5bd7c20 */ /* 0x000fe20008410000 */
[--C-:B------:R-:W-:Y:S01]  /*91d0*/  FFMA.FTZ R165, R13, UR10, R193.reuse ;  /* 0x0000000a0da57c23 */ /* 0x100fe200080100c1 */
[----:B------:R-:W-:Y:S01]  /*91e0*/  FFMA.FTZ R193, R18, UR10, R193 ;  /* 0x0000000a12c17c23 */ /* 0x000fe200080100c1 */
[----:B------:R-:W-:Y:S01]  /*91f0*/  FADD.FTZ R164, R15, -R164 ;  /* 0x800000a40fa47221 */ /* 0x000fe20000010000 */
[C---:B------:R-:W-:Y:S01]  /*9200*/  FMUL.FTZ R188, R189.reuse, UR23 ;  /* 0x00000017bdbc7c20 */ /* 0x040fe20008410000 */
        /* <DEDUP_REMOVED lines=8> */
[----:B------:R-:W-:-:S02]  /*9290*/  FSEL R186, R186, RZ, P5 ;  /* 0x000000ffbaba7208 */ /* 0x000fc40002800000 */
[----:B------:R-:W-:Y:S01]  /*92a0*/  F2FP.F16.F32.PACK_AB R165, R189, R184 ;  /* 0x000000b8bda5723e */ /* 0x000fe200000000ff */
[----:B------:R-:W-:Y:S01]  /*92b0*/  FMUL.FTZ R184, R164, UR23 ;  /* 0x00000017a4b87c20 */ /* 0x000fe20008410000 */
[----:B------:R-:W-:Y:S01]  /*92c0*/  F2FP.F16.F32.PACK_AB R164, R193, R164 ;  /* 0x000000a4c1a4723e */ /* 0x000fe200000000ff */
[----:B------:R-:W-:Y:S01]  /*92d0*/  FMUL.FTZ R189, R189, UR23 ;  /* 0x00000017bdbd7c20 */ /* 0x000fe20008410000 */
[----:B------:R-:W-:Y:S01]  /*92e0*/  FSEL R191, R188, RZ, P6 ;  /* 0x000000ffbcbf7208 */ /* 0x000fe20003000000 */
[----:B------:R-:W-:Y:S01]  /*92f0*/  FMUL.FTZ R193, R193, UR23 ;  /* 0x00000017c1c17c20 */ /* 0x000fe20008410000 */
[----:B------:R-:W-:Y:S02]  /*9300*/  FSEL R185, R185, RZ, P1 ;  /* 0x000000ffb9b97208 */ /* 0x000fe40000800000 */
[C---:B------:R-:W-:Y:S02]  /*9310*/  LOP3.LUT P5, RZ, R228.reuse, 0xff000000, RZ, 0xc0, !PT ;  /* 0xff000000e4ff7812 */ /* 0x040fe400078ac0ff */
[----:B------:R-:W-:-:S02]  /*9320*/  LOP3.LUT P6, RZ, R228, 0xff, RZ, 0xc0, !PT ;  /* 0x000000ffe4ff7812 */ /* 0x000fc400078cc0ff */
[----:B------:R-:W-:Y:S02]  /*9330*/  LOP3.LUT P1, RZ, R228, 0xff00, RZ, 0xc0, !PT ;  /* 0x0000ff00e4ff7812 */ /* 0x000fe4000782c0ff */
[----:B------:R-:W-:Y:S02]  /*9340*/  FSEL R188, R189, RZ, P5 ;  /* 0x000000ffbdbc7208 */ /* 0x000fe40002800000 */
[----:B------:R-:W-:Y:S02]  /*9350*/  FSEL R184, R184, RZ, P6 ;  /* 0x000000ffb8b87208 */ /* 0x000fe40003000000 */
[----:B------:R-:W-:Y:S02]  /*9360*/  FSEL R193, R193, RZ, P1 ;  /* 0x000000ffc1c17208 */ /* 0x000fe40000800000 */
[----:B------:R-:W-:Y:S02]  /*9370*/  F2FP.F16.F32.PACK_AB R186, R191, R186 ;  /* 0x000000babfba723e */ /* 0x000fe400000000ff */
[----:B------:R-:W-:-:S02]  /*9380*/  F2FP.F16.F32.PACK_AB R185, R188, R185 ;  /* 0x000000b9bcb9723e */ /* 0x000fc400000000ff */
[----:B------:R-:W-:Y:S01]  /*9390*/  F2FP.F16.F32.PACK_AB R184, R193, R184 ;  /* 0x000000b8c1b8723e */ /* 0x000fe200000000ff */
[----:B------:R-:W-:Y:S06]  /*93a0*/  BRA `(.L_x_1800) ;  /* 0x0000000000d47947 */ /* 0x000fec0003800000 */
.L_x_1804:
        /* <DEDUP_REMOVED lines=15> */
[--C-:B------:R-:W-:Y:S01]  /*94a0*/  FFMA.FTZ R188, R206, UR10, R193.reuse ;  /* 0x0000000acebc7c23 */ /* 0x100fe200080100c1 */
[----:B------:R-:W-:Y:S01]  /*94b0*/  FADD.FTZ R190, R215, -R190 ;  /* 0x800000bed7be7221 */ /* 0x000fe20000010000 */
[----:B------:R-:W-:Y:S01]  /*94c0*/  FSEL R184, R184, RZ, P5 ;  /* 0x000000ffb8b87208 */ /* 0x000fe20002800000 */
[----:B------:R-:W-:Y:S01]  /*94d0*/  FMUL.FTZ R185, R185, UR23 ;  /* 0x00000017b9b97c20 */ /* 0x000fe20008410000 */
[----:B------:R-:W-:Y:S01]  /*94e0*/  FSEL R187, R186, RZ, P1 ;  /* 0x000000ffbabb7208 */ /* 0x000fe20000800000 */
[----:B------:R-:W-:Y:S01]  /*94f0*/  FADD.FTZ R188, R205, -R188 ;  /* 0x800000bccdbc7221 */ /* 0x000fe20000010000 */
[----:B------:R-:W-:Y:S01]  /*9500*/  LOP3.LUT P5, RZ, R229, 0xff, RZ, 0xc0, !PT ;  /* 0x000000ffe5ff7812 */ /* 0x000fe200078ac0ff */
[----:B------:R-:W-:Y:S01]  /*9510*/  FMUL.FTZ R190, R190, UR11 ;  /* 0x0000000bbebe7c20 */ /* 0x000fe20008410000 */
[----:B------:R-:W-:Y:S01]  /*9520*/  F2FP.F16.F32.PACK_AB R187, R187, R184 ;  /* 0x000000b8bbbb723e */ /* 0x000fe200000000ff */
[--C-:B------:R-:W-:Y:S01]  /*9530*/  FFMA.FTZ R184, R17, UR10, R193.reuse ;  /* 0x0000000a11b87c23 */ /* 0x100fe200080100c1 */
[----:B------:R-:W-:Y:S01]  /*9540*/  FSEL R186, R185, RZ, P5 ;  /* 0x000000ffb9ba7208 */ /* 0x000fe20002800000 */
        /* <DEDUP_REMOVED lines=25> */
[----:B------:R-:W-:Y:S02]  /*96e0*/  F2FP.F16.F32.PACK_AB R185, R191, R188 ;  /* 0x000000bcbfb9723e */ /* 0x000fe400000000ff */
[----:B------:R-:W-:-:S07]  /*96f0*/  F2FP.F16.F32.PACK_AB R184, R189, R184 ;  /* 0x000000b8bdb8723e */ /* 0x000fce00000000ff */
.L_x_1800:
        /* <DEDUP_REMOVED lines=12> */
.L_x_1796:
[----:B------:R-:W-:Y:S05]  /*97c0*/  BSYNC.RECONVERGENT B0 ;  /* 0x0000000000007941 */ /* 0x000fea0003800200 */
.L_x_1795:
[----:B------:R-:W-:Y:S01]  /*97d0*/  UPLOP3.LUT UP1, UPT, UPT, UPT, UP1, 0x40, 0x4 ;  /* 0x000000000004789c */ /* 0x000fe20003f2e810 */
[----:B------:R-:W-:Y:S10]  /*97e0*/  BRA.U !UP3, `(.L_x_1805) ;  /* 0xffffff710b607547 */ /* 0x000ff4000b83ffff */
.L_x_1766:
        /* <DEDUP_REMOVED lines=23> */
.L_x_1807:
[----:B------:R-:W-:Y:S05]  /*9960*/  BSYNC.RECONVERGENT B0 ;  /* 0x0000000000007941 */ /* 0x000fea0003800200 */
.L_x_1806:
        /* <DEDUP_REMOVED lines=19> */
.L_x_1809:
[----:B------:R-:W-:Y:S05]  /*9aa0*/  BSYNC.RECONVERGENT B0 ;  /* 0x0000000000007941 */ /* 0x000fea0003800200 */
.L_x_1808:
        /* <DEDUP_REMOVED lines=18> */
.L_x_1810:
        /* <DEDUP_REMOVED lines=11> */
.L_x_3836:


//--------------------- .text._ZN10layer_norm31ln_parallel_residual_bwd_kernelINS_13Kernel_traitsIf6__halfS2_S2_fjLj3072ELj1ELj1ELj4ELj16ENS_18Kernel_traits_baseILj3072EfS2_S2_S2_fjLj128EEEEELb1ELb0ELb1EEEvNS_9BwdParamsE --------------------------
	.section	.text._ZN10layer_norm31ln_parallel_residual_bwd_kernelINS_13Kernel_traitsIf6__halfS2_S2_fjLj3072ELj1ELj1ELj4ELj16ENS_18Kernel_traits_baseILj3072EfS2_S2_S2_fjLj128EEEEELb1ELb0ELb1EEEvNS_9BwdParamsE,"ax",@progbits
	.align	128
        .global         _ZN10layer_norm31ln_parallel_residual_bwd_kernelINS_13Kernel_traitsIf6__halfS2_S2_fjLj3072ELj1ELj1ELj4ELj16ENS_18Kernel_traits_baseILj3072EfS2_S2_S2_fjLj128EEEEELb1ELb0ELb1EEEvNS_9BwdParamsE
        .type           _ZN10layer_norm31ln_parallel_residual_bwd_kernelINS_13Kernel_traitsIf6__halfS2_S2_fjLj3072ELj1ELj1ELj4ELj16ENS_18Kernel_traits_baseILj3072EfS2_S2_S2_fjLj128EEEEELb1ELb0ELb1EEEvNS_9BwdParamsE,@function
        .size           _ZN10layer_norm31ln_parallel_residual_bwd_kernelINS_13Kernel_traitsIf6__halfS2_S2_fjLj3072ELj1ELj1ELj4ELj16ENS_18Kernel_traits_baseILj3072EfS2_S2_S2_fjLj128EEEEELb1ELb0ELb1EEEvNS_9BwdParamsE,(.L_x_3837 - _ZN10layer_norm31ln_parallel_residual_bwd_kernelINS_13Kernel_traitsIf6__halfS2_S2_fjLj3072ELj1ELj1ELj4ELj16ENS_18Kernel_traits_baseILj3072EfS2_S2_S2_fjLj128EEEEELb1ELb0ELb1EEEvNS_9BwdParamsE)
        .other          _ZN10layer_norm31ln_parallel_residual_bwd_kernelINS_13Kernel_traitsIf6__halfS2_S2_fjLj3072ELj1ELj1ELj4ELj16ENS_18Kernel_traits_baseILj3072EfS2_S2_S2_fjLj128EEEEELb1ELb0ELb1EEEvNS_9BwdParamsE,@"STO_CUDA_ENTRY STV_DEFAULT"
_ZN10layer_norm31ln_parallel_residual_bwd_kernelINS_13Kernel_traitsIf6__halfS2_S2_fjLj3072ELj1ELj1ELj4ELj16ENS_18Kernel_traits_baseILj3072EfS2_S2_S2_fjLj128EEEEELb1ELb0ELb1EEEvNS_9BwdParamsE:
.text._ZN10layer_norm31ln_parallel_residual_bwd_kernelINS_13Kernel_traitsIf6__halfS2_S2_fjLj3072ELj1ELj1ELj4ELj16ENS_18Kernel_traits_baseILj3072EfS2_S2_S2_fjLj128EEEEELb1ELb0ELb1EEEvNS_9BwdParamsE:
        /* <DEDUP_REMOVED lines=118> */
[----:B------:R-:W-:Y:S01]  /*0760*/  MOV R208, RZ ;  /* 0x000000ff00d07202 */ /* 0x000fe20000000f00 */
        /* <DEDUP_REMOVED lines=10> */
.L_x_1838:
        /* <DEDUP_REMOVED lines=19> */
[----:B------:R-:W-:-:S05]  /*0940*/  IADD3 R210, PT, PT, R212, 0x80, RZ ;  /* 0x00000080d4d27810 */ /* 0x000fca0007ffe0ff */
[----:B0-----:R-:W-:-:S04]  /*0950*/  IMAD.WIDE.U32 R108, R210, 0x10, R122 ;  /* 0x00000010d26c7825 */ /* 0x001fc800078e007a */
[C---:B------:R-:W-:Y:S02]  /*0960*/  IMAD.WIDE.U32 R112, R210.reuse, 0x10, R128 ;  /* 0x00000010d2707825 */ /* 0x040fe400078e0080 */
[----:B------:R-:W4:Y:S02]  /*0970*/  LDG.E.128 R108, desc[UR10][R108.64] ;  /* 0x0000000a6c6c7981 */ /* 0x000f24000c1e1d00 */
[----:B------:R-:W-:Y:S02]  /*0980*/  IMAD.WIDE.U32 R116, R210, 0x10, R124 ;  /* 0x00000010d2747825 */ /* 0x000fe400078e007c */
[----:B------:R-:W4:Y:S04]  /*0990*/  LDG.E.128 R112, desc[UR10][R112.64] ;  /* 0x0000000a70707981 */ /* 0x000f28000c1e1d00 */
        /* <DEDUP_REMOVED lines=12> */
[----:B------:R-:W-:-:S07]  /*0a60*/  ISETP.NE.AND.EX P2, PT, RZ, UR15, PT, P2 ;  /* 0x0000000fff007c0c */ /* 0x000fce000bf45320 */
[----:B------:R-:W0:Y:S01]  /*0a70*/  @P0 LDC.64 R238, c[0x0][0x3b8] ;  /* 0x0000ee00ffee0b82 */ /* 0x000e220000000a00 */
[----:B--2---:R-:W-:Y:S02]  /*0a80*/  HADD2.F32 R217, -RZ, R132.H1_H1 ;  /* 0x30000084ffd97230 */ /* 0x004fe40000004100 */
[--C-:B------:R-:W-:Y:S01]  /*0a90*/  HADD2.F32 R235, -RZ, R134.reuse.H0_H0 ;  /* 0x20000086ffeb7230 */ /* 0x100fe20000004100 */
[----:B------:R-:W-:Y:S01]  /*0aa0*/  FSEL R236, R236, RZ, !P3 ;  /* 0x000000ffecec7208 */ /* 0x000fe20005800000 */
[----:B------:R-:W-:-:S04]  /*0ab0*/  HADD2.F32 R213, -RZ, R134.H1_H1 ;  /* 0x30000086ffd57230 */ /* 0x000fc80000004100 */
[----:B------:R-:W-:Y:S01]  /*0ac0*/  FADD.FTZ R220, -R236, R217 ;  /* 0x000000d9ecdc7221 */ /* 0x000fe20000010100 */
[----:B---3--:R-:W-:Y:S02]  /*0ad0*/  HADD2.F32 R134, -RZ, R140.H1_H1 ;  /* 0x3000008cff867230 */ /* 0x008fe40000004100 */
[----:B------:R-:W-:Y:S02]  /*0ae0*/  HADD2.F32 R215, -RZ, R132.H0_H0 ;  /* 0x20000084ffd77230 */ /* 0x000fe40000004100 */
[--C-:B----4-:R-:W-:Y:S02]  /*0af0*/  HADD2.F32 R219, -RZ, R136.reuse.H1_H1 ;  /* 0x30000088ffdb7230 */ /* 0x110fe40000004100 */
[--C-:B------:R-:W-:Y:S02]  /*0b00*/  HADD2.F32 R231, -RZ, R137.reuse.H0_H0 ;  /* 0x20000089ffe77230 */ /* 0x100fe40000004100 */
[----:B------:R-:W-:Y:S02]  /*0b10*/  HADD2.F32 R214, -RZ, R137.H1_H1 ;  /* 0x30000089ffd67230 */ /* 0x000fe40000004100 */
[----:B------:R-:W-:-:S02]  /*0b20*/  HADD2.F32 R221, -RZ, R136.H0_H0 ;  /* 0x20000088ffdd7230 */ /* 0x000fc40000004100 */
[----:B------:R-:W-:Y:S01]  /*0b30*/  FMUL.FTZ R220, R211, R220 ;  /* 0x000000dcd3dc7220 */ /* 0x000fe20000410000 */
[----:B------:R-:W-:Y:S02]  /*0b40*/  HADD2.F32 R137, -RZ, R140.H0_H0 ;  /* 0x2000008cff897230 */ /* 0x000fe40000004100 */
[----:B-----5:R-:W-:Y:S01]  /*0b50*/  FMUL.FTZ R140, R65, R134 ;  /* 0x00000086418c7220 */ /* 0x020fe20000410000 */
[----:B------:R-:W-:Y:S02]  /*0b60*/  HADD2.F32 R136, -RZ, R141.H1_H1 ;  /* 0x3000008dff887230 */ /* 0x000fe40000004100 */
[----:B------:R-:W-:Y:S01]  /*0b70*/  FADD.FTZ R202, R219, R202 ;  /* 0x000000cadbca7221 */ /* 0x000fe20000010000 */
[-C--:B------:R-:W-:Y:S01]  /*0b80*/  FFMA.FTZ R203, R220, R219.reuse, R203 ;  /* 0x000000dbdccb7223 */ /* 0x080fe200000100cb */
[----:B------:R-:W-:Y:S01]  /*0b90*/  FADD.FTZ R0, -R236, R215 ;  /* 0x000000d7ec007221 */ /* 0x000fe20000010100 */
[----:B------:R-:W-:Y:S01]  /*0ba0*/  FFMA.FTZ R219, R41, R219, R140 ;  /* 0x000000db29db7223 */ /* 0x000fe2000001008c */
[----:B------:R-:W-:Y:S01]  /*0bb0*/  FMUL.FTZ R140, R67, R136 ;  /* 0x00000088438c7220 */ /* 0x000fe20000410000 */
[----:B------:R-:W-:-:S02]  /*0bc0*/  HADD2.F32 R237, -RZ, R138.H0_H0 ;  /* 0x2000008affed7230 */ /* 0x000fc40000004100 */
[----:B------:R-:W-:Y:S01]  /*0bd0*/  FMUL.FTZ R0, R211, R0 ;  /* 0x00000000d3007220 */ /* 0x000fe20000410000 */
[----:B------:R-:W-:Y:S02]  /*0be0*/  HADD2.F32 R222, -RZ, R138.H1_H1 ;  /* 0x3000008affde7230 */ /* 0x000fe40000004100 */
[----:B------:R-:W-:Y:S01]  /*0bf0*/  FFMA.FTZ R215, R43, R214, R140 ;  /* 0x000000d62bd77223 */ /* 0x000fe2000001008c */
[----:B------:R-:W-:Y:S02]  /*0c00*/  HADD2.F32 R233, -RZ, R133.H1_H1 ;  /* 0x30000085ffe97230 */ /* 0x000fe40000004100 */
[--C-:B------:R-:W-:Y:S02]  /*0c10*/  HADD2.F32 R132, -RZ, R139.reuse.H0_H0 ;  /* 0x2000008bff847230 */ /* 0x100fe40000004100 */
[----:B------:R-:W-:Y:S02]  /*0c20*/  HADD2.F32 R138, -RZ, R139.H1_H1 ;  /* 0x3000008bff8a7230 */ /* 0x000fe40000004100 */
[----:B------:R-:W-:Y:S01]  /*0c30*/  FMUL.FTZ R139, R64, R137 ;  /* 0x00000089408b7220 */ /* 0x000fe20000410000 */
[----:B------:R-:W-:-:S02]  /*0c40*/  HADD2.F32 R229, -RZ, R133.H0_H0 ;  /* 0x20000085ffe57230 */ /* 0x000fc40000004100 */
[----:B------:R-:W-:Y:S01]  /*0c50*/  FADD.FTZ R140, -R236, R213 ;  /* 0x000000d5ec8c7221 */ /* 0x000fe20000010100 */
[----:B------:R-:W-:Y:S02]  /*0c60*/  HADD2.F32 R225, -RZ, R142.H0_H0 ;  /* 0x2000008effe17230 */ /* 0x000fe40000004100 */
[----:B------:R-:W-:Y:S02]  /*0c70*/  HADD2.F32 R133, -RZ, R135.H0_H0 ;  /* 0x20000087ff857230 */ /* 0x000fe40000004100 */
[----:B------:R-:W-:Y:S01]  /*0c80*/  FADD.FTZ R206, R221, R206 ;  /* 0x000000ceddce7221 */ /* 0x000fe20000010000 */
[-C--:B------:R-:W-:Y:S01]  /*0c90*/  FFMA.FTZ R208, R0, R221.reuse, R208 ;  /* 0x000000dd00d07223 */ /* 0x080fe200000100d0 */
[--C-:B------:R-:W-:Y:S02]  /*0ca0*/  HADD2.F32 R227, -RZ, R143.reuse.H0_H0 ;  /* 0x2000008fffe37230 */ /* 0x100fe40000004100 */
[----:B------:R-:W-:Y:S01]  /*0cb0*/  FFMA.FTZ R221, R40, R221, R139 ;  /* 0x000000dd28dd7223 */ /* 0x000fe2000001008b */
[----:B------:R-:W-:-:S02]  /*0cc0*/  HADD2.F32 R224, -RZ, R143.H1_H1 ;  /* 0x3000008fffe07230 */ /* 0x000fc40000004100 */
[----:B------:R-:W-:Y:S01]  /*0cd0*/  FADD.FTZ R216, -R236, R233 ;  /* 0x000000e9ecd87221 */ /* 0x000fe20000010100 */
[----:B------:R-:W-:Y:S02]  /*0ce0*/  HADD2.F32 R223, -RZ, R141.H0_H0 ;  /* 0x2000008dffdf7230 */ /* 0x000fe40000004100 */
[----:B------:R-:W-:Y:S01]  /*0cf0*/  FMUL.FTZ R139, R68, R225 ;  /* 0x000000e1448b7220 */ /* 0x000fe20000410000 */
[C---:B------:R-:W-:Y:S01]  /*0d00*/  FMUL.FTZ R143, R211.reuse, R140 ;  /* 0x0000008cd38f7220 */ /* 0x040fe20000410000 */
[C---:B------:R-:W-:Y:S01]  /*0d10*/  FADD.FTZ R218, -R236.reuse, R229 ;  /* 0x000000e5ecda7221 */ /* 0x040fe20000010100 */
[C---:B------:R-:W-:Y:S01]  /*0d20*/  FADD.FTZ R140, -R236.reuse, R133 ;  /* 0x00000085ec8c7221 */ /* 0x040fe20000010100 */
[----:B------:R-:W-:Y:S02]  /*0d30*/  HADD2.F32 R226, -RZ, R142.H1_H1 ;  /* 0x3000008effe27230 */ /* 0x000fe40000004100 */
[C---:B------:R-:W-:Y:S01]  /*0d40*/  FMUL.FTZ R216, R211.reuse, R216 ;  /* 0x000000d8d3d87220 */ /* 0x040fe20000410000 */
[----:B------:R-:W-:Y:S01]  /*0d50*/  FADD.FTZ R142, -R236, R235 ;  /* 0x000000ebec8e7221 */ /* 0x000fe20000010100 */
[----:B------:R-:W-:Y:S01]  /*0d60*/  FFMA.FTZ R213, R44, R237, R139 ;  /* 0x000000ed2cd57223 */ /* 0x000fe2000001008b */
[C---:B------:R-:W-:Y:S01]  /*0d70*/  FMUL.FTZ R218, R211.reuse, R218 ;  /* 0x000000dad3da7220 */ /* 0x040fe20000410000 */
[----:B------:R-:W-:Y:S01]  /*0d80*/  FMUL.FTZ R217, R66, R223 ;  /* 0x000000df42d97220 */ /* 0x000fe20000410000 */
[----:B------:R-:W-:Y:S01]  /*0d90*/  FMUL.FTZ R141, R211, R140 ;  /* 0x0000008cd38d7220 */ /* 0x000fe20000410000 */
[----:B------:R-:W-:Y:S01]  /*0da0*/  FMUL.FTZ R139, R70, R227 ;  /* 0x000000e3468b7220 */ /* 0x000fe20000410000 */
[----:B------:R-:W-:-:S02]  /*0db0*/  HADD2.F32 R133, -RZ, R108.H0_H0 ;  /* 0x2000006cff857230 */ /* 0x000fc40000004100 */
[----:B------:R-:W-:Y:S01]  /*0dc0*/  FADD.FTZ R194, R214, R194 ;  /* 0x000000c2d6c27221 */ /* 0x000fe20000010000 */
[----:B------:R-:W-:Y:S01]  /*0dd0*/  FFMA.FTZ R195, R216, R214, R195 ;  /* 0x000000d6d8c37223 */ /* 0x000fe200000100c3 */
[----:B------:R-:W-:Y:S01]  /*0de0*/  FMUL.FTZ R214, R211, R142 ;  /* 0x0000008ed3d67220 */ /* 0x000fe20000410000 */
[----:B------:R-:W-:Y:S02]  /*0df0*/  HADD2.F32 R135, -RZ, R135.H1_H1 ;  /* 0x30000087ff877230 */ /* 0x000fe40000004100 */
[----:B------:R-:W-:Y:S01]  /*0e00*/  FADD.FTZ R198, R231, R198 ;  /* 0x000000c6e7c67221 */ /* 0x000fe20000010000 */
[-C--:B------:R-:W-:Y:S01]  /*0e10*/  FFMA.FTZ R199, R218, R231.reuse, R199 ;  /* 0x000000e7dac77223 */ /* 0x080fe200000100c7 */
[----:B------:R-:W-:Y:S01]  /*0e20*/  FFMA.FTZ R217, R42, R231, R217 ;  /* 0x000000e72ad97223 */ /* 0x000fe200000100d9 */
[----:B------:R-:W-:Y:S01]  /*0e30*/  FMUL.FTZ R142, R69, R226 ;  /* 0x000000e2458e7220 */ /* 0x000fe20000410000 */
[----:B------:R-:W-:Y:S01]  /*0e40*/  FADD.FTZ R182, R132, R182 ;  /* 0x000000b684b67221 */ /* 0x000fe20000010000 */
[-C--:B------:R-:W-:Y:S01]  /*0e50*/  FFMA.FTZ R183, R141, R132.reuse, R183 ;  /* 0x000000848db77223 */ /* 0x080fe200000100b7 */
[----:B------:R-:W-:Y:S01]  /*0e60*/  FFMA.FTZ R139, R46, R132, R139 ;  /* 0x000000842e8b7223 */ /* 0x000fe2000001008b */
[----:B------:R-:W-:-:S02]  /*0e70*/  HADD2.F32 R231, -RZ, R112.H0_H0 ;  /* 0x20000070ffe77230 */ /* 0x000fc40000004100 */
[----:B------:R-:W-:Y:S01]  /*0e80*/  FADD.FTZ R132, -R236, R133 ;  /* 0x00000085ec847221 */ /* 0x000fe20000010100 */
[----:B------:R-:W-:Y:S01]  /*0e90*/  FADD.FTZ R186, R222, R186 ;  /* 0x000000badeba7221 */ /* 0x000fe20000010000 */
[-C--:B------:R-:W-:Y:S01]  /*0ea0*/  FFMA.FTZ R187, R143, R222.reuse, R187 ;  /* 0x000000de8fbb7223 */ /* 0x080fe200000100bb */
[----:B------:R-:W-:Y:S01]  /*0eb0*/  FFMA.FTZ R142, R45, R222, R142 ;  /* 0x000000de2d8e7223 */ /* 0x000fe2000001008e */
[----:B------:R-:W-:Y:S02]  /*0ec0*/  HADD2.F32 R133, -RZ, R116.H0_H0 ;  /* 0x20000074ff857230 */ /* 0x000fe40000004100 */
[----:B------:R-:W-:Y:S01]  /*0ed0*/  FADD.FTZ R222, -R236, R135 ;  /* 0x00000087ecde7221 */ /* 0x000fe20000010100 */
[----:B------:R-:W-:Y:S01]  /*0ee0*/  FMUL.FTZ R132, R211, R132 ;  /* 0x00000084d3847220 */ /* 0x000fe20000410000 */
[----:B------:R-:W-:Y:S01]  /*0ef0*/  FMUL.FTZ R135, R72, R231 ;  /* 0x000000e748877220 */ /* 0x000fe20000410000 */
[----:B------:R-:W-:Y:S02]  /*0f00*/  FADD.FTZ R174, R133, R174 ;  /* 0x000000ae85ae7221 */ /* 0x000fe40000010000 */
[-C--:B------:R-:W-:Y:S01]  /*0f10*/  FFMA.FTZ R175, R132, R133.reuse, R175 ;  /* 0x0000008584af7223 */ /* 0x080fe200000100af */
[----:B------:R-:W-:Y:S01]  /*0f20*/  FFMA.FTZ R133, R48, R133, R135 ;  /* 0x0000008530857223 */ /* 0x000fe20000010087 */
[----:B------:R-:W-:-:S02]  /*0f30*/  HADD2.F32 R135, -RZ, R109.H0_H0 ;  /* 0x2000006dff877230 */ /* 0x000fc40000004100 */
[----:B------:R-:W-:Y:S01]  /*0f40*/  FADD.FTZ R192, R136, R192 ;  /* 0x000000c088c07221 */ /* 0x000fe20000010000 */
[----:B------:R-:W-:Y:S01]  /*0f50*/  FFMA.FTZ R193, R216, R136, R193 ;  /* 0x00000088d8c17223 */ /* 0x000fe200000100c1 */
[----:B------:R-:W-:Y:S02]  /*0f60*/  HADD2.F32 R136, -RZ, R116.H1_H1 ;  /* 0x30000074ff887230 */ /* 0x000fe40000004100 */
[----:B------:R-:W-:Y:S01]  /*0f70*/  FADD.FTZ R204, R137, R204 ;  /* 0x000000cc89cc7221 */ /* 0x000fe20000010000 */
[----:B------:R-:W-:Y:S01]  /*0f80*/  FFMA.FTZ R205, R0, R137, R205 ;  /* 0x0000008900cd7223 */ /* 0x000fe200000100cd */
[----:B------:R-:W-:Y:S02]  /*0f90*/  HADD2.F32 R116, -RZ, R112.H1_H1 ;  /* 0x30000070ff747230 */ /* 0x000fe40000004100 */
[----:B------:R-:W-:Y:S01]  /*0fa0*/  FADD.FTZ R112, -R236, R135 ;  /* 0x00000087ec707221 */ /* 0x000fe20000010100 */
[----:B------:R-:W-:Y:S02]  /*0fb0*/  HADD2.F32 R137, -RZ, R108.H1_H1 ;  /* 0x3000006cff897230 */ /* 0x000fe40000004100 */
[----:B------:R-:W-:Y:S01]  /*0fc0*/  FADD.FTZ R200, R134, R200 ;  /* 0x000000c886c87221 */ /* 0x000fe20000010000 */
[----:B------:R-:W-:Y:S01]  /*0fd0*/  FFMA.FTZ R201, R220, R134, R201 ;  /* 0x00000086dcc97223 */ /* 0x000fe200000100c9 */
[----:B------:R-:W-:Y:S01]  /*0fe0*/  FMUL.FTZ R135, R211, R112 ;  /* 0x00000070d3877220 */ /* 0x000fe20000410000 */
[----:B------:R-:W-:-:S02]  /*0ff0*/  HADD2.F32 R134, -RZ, R117.H0_H0 ;  /* 0x20000075ff867230 */ /* 0x000fc40000004100 */
[----:B------:R-:W-:Y:S01]  /*1000*/  FADD.FTZ R108, -R236, R137 ;  /* 0x00000089ec6c7221 */ /* 0x000fe20000010100 */
[----:B------:R-:W-:Y:S02]  /*1010*/  HADD2.F32 R112, -RZ, R117.H1_H1 ;  /* 0x30000075ff707230 */ /* 0x000fe40000004100 */
[C---:B------:R-:W-:Y:S01]  /*1020*/  FMUL.FTZ R140, R211.reuse, R222 ;  /* 0x000000ded38c7220 */ /* 0x040fe20000410000 */
[----:B------:R-:W-:Y:S02]  /*1030*/  HADD2.F32 R117, -RZ, R110.H0_H0 ;  /* 0x2000006eff757230 */ /* 0x000fe40000004100 */
[----:B------:R-:W-:Y:S01]  /*1040*/  FMUL.FTZ R137, R211, R108 ;  /* 0x0000006cd3897220 */ /* 0x000fe20000410000 */
[-C--:B------:R-:W-:Y:S01]  /*1050*/  FMUL.FTZ R228, R71, R224.reuse ;  /* 0x000000e047e47220 */ /* 0x080fe20000410000 */
[----:B------:R-:W-:Y:S01]  /*1060*/  FADD.FTZ R176, R224, R176 ;  /* 0x000000b0e0b07221 */ /* 0x000fe20000010000 */
[----:B------:R-:W-:Y:S01]  /*1070*/  FFMA.FTZ R177, R140, R224, R177 ;  /* 0x000000e08cb17223 */ /* 0x000fe200000100b1 */
[----:B------:R-:W-:Y:S01]  /*1080*/  FMUL.FTZ R108, R73, R116 ;  /* 0x00000074496c7220 */ /* 0x000fe20000410000 */
[----:B------:R-:W-:-:S02]  /*1090*/  HADD2.F32 R109, -RZ, R109.H1_H1 ;  /* 0x3000006dff6d7230 */ /* 0x000fc40000004100 */
[----:B------:R-:W-:Y:S01]  /*10a0*/  FADD.FTZ R224, -R236, R117 ;  /* 0x00000075ece07221 */ /* 0x000fe20000010100 */
[----:B------:R-:W-:Y:S02]  /*10b0*/  HADD2.F32 R117, -RZ, R110.H1_H1 ;  /* 0x3000006eff757230 */ /* 0x000fe40000004100 */
[----:B------:R-:W-:Y:S01]  /*10c0*/  FADD.FTZ R164, R136, R164 ;  /* 0x000000a488a47221 */ /* 0x000fe20000010000 */
[-C--:B------:R-:W-:Y:S01]  /*10d0*/  FFMA.FTZ R165, R137, R136.reuse, R165 ;  /* 0x0000008889a57223 */ /* 0x080fe200000100a5 */
[----:B------:R-:W-:Y:S01]  /*10e0*/  FFMA.FTZ R136, R49, R136, R108 ;  /* 0x0000008831887223 */ /* 0x000fe2000001006c */
[----:B------:R-:W-:Y:S01]  /*10f0*/  FADD.FTZ R178, R138, R178 ;  /* 0x000000b28ab27221 */ /* 0x000fe20000010000 */
[----:B------:R-:W-:Y:S01]  /*1100*/  FFMA.FTZ R179, R140, R138, R179 ;  /* 0x0000008a8cb37223 */ /* 0x000fe200000100b3 */
[--C-:B------:R-:W-:Y:S02]  /*1110*/  HADD2.F32 R230, -RZ, R113.reuse.H0_H0 ;  /* 0x20000071ffe67230 */ /* 0x100fe40000004100 */
[----:B------:R-:W-:Y:S01]  /*1120*/  FADD.FTZ R108, -R236, R109 ;  /* 0x0000006dec6c7221 */ /* 0x000fe20000010100 */
[----:B------:R-:W-:-:S02]  /*1130*/  HADD2.F32 R232, -RZ, R113.H1_H1 ;  /* 0x30000071ffe87230 */ /* 0x000fc40000004100 */
[----:B------:R-:W-:Y:S01]  /*1140*/  FFMA.FTZ R138, R47, R138, R228 ;  /* 0x0000008a2f8a7223 */ /* 0x000fe200000100e4 */
[----:B------:R-:W-:Y:S02]  /*1150*/  HADD2.F32 R235, -RZ, R114.H0_H0 ;  /* 0x20000072ffeb7230 */ /* 0x000fe40000004100 */
[----:B------:R-:W-:Y:S01]  /*1160*/  FADD.FTZ R228, -R236, R117 ;  /* 0x00000075ece47221 */ /* 0x000fe20000010100 */
[----:B------:R-:W-:Y:S01]  /*1170*/  FADD.FTZ R188, R225, R188 ;  /* 0x000000bce1bc7221 */ /* 0x000fe20000010000 */
[----:B------:R-:W-:Y:S01]  /*1180*/  FFMA.FTZ R189, R214, R225, R189 ;  /* 0x000000e1d6bd7223 */ /* 0x000fe200000100bd */
[----:B------:R-:W-:Y:S02]  /*1190*/  HADD2.F32 R117, -RZ, R111.H0_H0 ;  /* 0x2000006fff757230 */ /* 0x000fe40000004100 */
[----:B------:R-:W-:Y:S01]  /*11a0*/  FADD.FTZ R196, R223, R196 ;  /* 0x000000c4dfc47221 */ /* 0x000fe20000010000 */
[----:B------:R-:W-:Y:S01]  /*11b0*/  FFMA.FTZ R197, R218, R223, R197 ;  /* 0x000000dfdac57223 */ /* 0x000fe200000100c5 */
[----:B------:R-:W-:-:S02]  /*11c0*/  HADD2.F32 R222, -RZ, R118.H0_H0 ;  /* 0x20000076ffde7230 */ /* 0x000fc40000004100 */
[----:B------:R-:W-:Y:S01]  /*11d0*/  FMUL.FTZ R225, R211, R108 ;  /* 0x0000006cd3e17220 */ /* 0x000fe20000410000 */
[----:B------:R-:W-:Y:S01]  /*11e0*/  FMUL.FTZ R223, R74, R230 ;  /* 0x000000e64adf7220 */ /* 0x000fe20000410000 */
[----:B------:R-:W-:Y:S01]  /*11f0*/  FMUL.FTZ R108, R75, R232 ;  /* 0x000000e84b6c7220 */ /* 0x000fe20000410000 */
[----:B------:R-:W-:Y:S01]  /*1200*/  FMUL.FTZ R109, R76, R235 ;  /* 0x000000eb4c6d7220 */ /* 0x000fe20000410000 */
[----:B------:R-:W-:Y:S01]  /*1210*/  FMUL.FTZ R224, R211, R224 ;  /* 0x000000e0d3e07220 */ /* 0x000fe20000410000 */
[----:B------:R-:W-:Y:S01]  /*1220*/  FADD.FTZ R190, R237, R190 ;  /* 0x000000beedbe7221 */ /* 0x000fe20000010000 */
[----:B------:R-:W-:Y:S01]  /*1230*/  FFMA.FTZ R191, R214, R237, R191 ;  /* 0x000000edd6bf7223 */ /* 0x000fe200000100bf */
[----:B------:R-:W-:Y:S01]  /*1240*/  FADD.FTZ R184, R226, R184 ;  /* 0x000000b8e2b87221 */ /* 0x000fe20000010000 */
[----:B------:R-:W-:Y:S01]  /*1250*/  FFMA.FTZ R185, R143, R226, R185 ;  /* 0x000000e28fb97223 */ /* 0x000fe200000100b9 */
[----:B------:R-:W-:Y:S02]  /*1260*/  HADD2.F32 R237, -RZ, R115.H0_H0 ;  /* 0x20000073ffed7230 */ /* 0x000fe40000004100 */
[----:B------:R-:W-:Y:S01]  /*1270*/  FADD.FTZ R160, R134, R160 ;  /* 0x000000a086a07221 */ /* 0x000fe20000010000 */
[-C--:B------:R-:W-:Y:S01]  /*1280*/  FFMA.FTZ R161, R135, R134.reuse, R161 ;  /* 0x0000008687a17223 */ /* 0x080fe200000100a1 */
[----:B------:R-:W-:Y:S01]  /*1290*/  FADD.FTZ R226, -R236, R117 ;  /* 0x00000075ece27221 */ /* 0x000fe20000010100 */
[----:B------:R-:W-:Y:S01]  /*12a0*/  FFMA.FTZ R134, R50, R134, R223 ;  /* 0x0000008632867223 */ /* 0x000fe200000100df */
[----:B------:R-:W-:Y:S01]  /*12b0*/  FADD.FTZ R37, R222, R37 ;  /* 0x00000025de257221 */ /* 0x000fe20000010000 */
[----:B------:R-:W-:Y:S01]  /*12c0*/  FFMA.FTZ R153, R224, R222, R153 ;  /* 0x000000dee0997223 */ /* 0x000fe20000010099 */
[----:B------:R-:W-:Y:S01]  /*12d0*/  FFMA.FTZ R223, R51, R112, R108 ;  /* 0x0000007033df7223 */ /* 0x000fe2000001006c */
[----:B------:R-:W-:Y:S01]  /*12e0*/  FFMA.FTZ R222, R52, R222, R109 ;  /* 0x000000de34de7223 */ /* 0x000fe2000001006d */
[----:B------:R-:W-:Y:S01]  /*12f0*/  HADD2.F32 R229, -RZ, R119.H0_H0 ;  /* 0x20000077ffe57230 */ /* 0x000fe20000004100 */
[----:B------:R-:W1:Y:S01]  /*1300*/  @P0 LDC.64 R108, c[0x0][0x3b8] ;  /* 0x0000ee00ff6c0b82 */ /* 0x000e620000000a00 */
[----:B------:R-:W-:Y:S01]  /*1310*/  FMUL.FTZ R226, R211, R226 ;  /* 0x000000e2d3e27220 */ /* 0x000fe20000410000 */
[----:B------:R-:W-:Y:S01]  /*1320*/  FMUL.FTZ R117, R78, R237 ;  /* 0x000000ed4e757220 */ /* 0x000fe20000410000 */
[----:B------:R-:W-:Y:S01]  /*1330*/  FADD.FTZ R162, R116, R162 ;  /* 0x000000a274a27221 */ /* 0x000fe20000010000 */
[----:B------:R-:W-:Y:S01]  /*1340*/  FADD.FTZ R35, R229, R35 ;  /* 0x00000023e5237221 */ /* 0x000fe20000010000 */
[-C--:B------:R-:W-:Y:S01]  /*1350*/  FFMA.FTZ R151, R226, R229.reuse, R151 ;  /* 0x000000e5e2977223 */ /* 0x080fe20000010097 */
[----:B------:R-:W-:Y:S01]  /*1360*/  FFMA.FTZ R229, R54, R229, R117 ;  /* 0x000000e536e57223 */ /* 0x000fe20000010075 */
[----:B------:R-:W-:-:S02]  /*1370*/  FFMA.FTZ R163, R137, R116, R163 ;  /* 0x0000007489a37223 */ /* 0x000fc400000100a3 */
[----:B------:R-:W2:Y:S01]  /*1380*/  @P2 LDC.64 R116, c[0x0][0x438] ;  /* 0x00010e00ff742b82 */ /* 0x000ea20000000a00 */
[----:B------:R-:W-:Y:S02]  /*1390*/  HADD2.F32 R114, -RZ, R114.H1_H1 ;  /* 0x30000072ff727230 */ /* 0x000fe40000004100 */
[----:B------:R-:W-:Y:S01]  /*13a0*/  FMUL.FTZ R228, R211, R228 ;  /* 0x000000e4d3e47220 */ /* 0x000fe20000410000 */
[----:B------:R-:W-:Y:S02]  /*13b0*/  FADD.FTZ R180, R227, R180 ;  /* 0x000000b4e3b47221 */ /* 0x000fe40000010000 */
[-C--:B------:R-:W-:Y:S01]  /*13c0*/  FMUL.FTZ R110, R77, R114.reuse ;  /* 0x000000724d6e7220 */ /* 0x080fe20000410000 */
[----:B------:R-:W-:Y:S01]  /*13d0*/  FADD.FTZ R15, R114, R15 ;  /* 0x0000000f720f7221 */ /* 0x000fe20000010000 */
[----:B------:R-:W-:Y:S01]  /*13e0*/  FFMA.FTZ R3, R228, R114, R3 ;  /* 0x00000072e4037223 */ /* 0x000fe20000010003 */
[----:B------:R-:W-:Y:S01]  /*13f0*/  FADD.FTZ R114, RZ, R221 ;  /* 0x000000ddff727221 */ /* 0x000fe20000010000 */
[----:B------:R-:W-:Y:S01]  /*1400*/  FFMA.FTZ R181, R141, R227, R181 ;  /* 0x000000e38db57223 */ /* 0x000fe200000100b5 */
[----:B-1----:R-:W-:-:S04]  /*1410*/  @P0 IMAD.WIDE.U32 R108, R210, 0x8, R108 ;  /* 0x00000008d26c0825 */ /* 0x002fc800078e006c */
[----:B------:R-:W-:Y:S01]  /*1420*/  HADD2.F32 R227, -RZ, R118.H1_H1 ;  /* 0x30000076ffe37230 */ /* 0x000fe20000004100 */
[----:B------:R1:W5:Y:S01]  /*1430*/  @P0 LDG.E.64 R168, desc[UR10][R108.64] ;  /* 0x0000000a6ca80981 */ /* 0x000362000c1e1b00 */
[----:B------:R-:W-:Y:S01]  /*1440*/  FADD.FTZ R118, R219, R114 ;  /* 0x00000072db767221 */ /* 0x000fe20000010000 */
[----:B-1----:R-:W-:Y:S02]  /*1450*/  HADD2.F32 R108, -RZ, R115.H1_H1 ;  /* 0x30000073ff6c7230 */ /* 0x002fe40000004100 */
[----:B--2---:R-:W-:Y:S02]  /*1460*/  @P2 IMAD.WIDE.U32 R114, R212, 0x10, R116 ;  /* 0x00000010d4722825 */ /* 0x004fe400078e0074 */
[----:B------:R-:W1:Y:S02]  /*1470*/  LDC.64 R116, c[0x0][0x3b0] ;  /* 0x0000ec00ff747b82 */ /* 0x000e640000000a00 */
[----:B------:R-:W-:Y:S01]  /*1480*/  FADD.FTZ R156, R112, R156 ;  /* 0x0000009c709c7221 */ /* 0x000fe20000010000 */
[----:B------:R-:W-:Y:S01]  /*1490*/  FFMA.FTZ R157, R225, R112, R157 ;  /* 0x00000070e19d7223 */ /* 0x000fe2000001009d */
[----:B------:R-:W-:Y:S01]  /*14a0*/  FADD.FTZ R36, R227, R36 ;  /* 0x00000024e3247221 */ /* 0x000fe20000010000 */
[----:B------:R-:W-:Y:S01]  /*14b0*/  FFMA.FTZ R152, R228, R227, R152 ;  /* 0x000000e3e4987223 */ /* 0x000fe20000010098 */
[----:B------:R-:W-:-:S02]  /*14c0*/  HADD2.F32 R233, -RZ, R111.H1_H1 ;  /* 0x3000006fffe97230 */ /* 0x000fc40000004100 */
[----:B------:R-:W-:Y:S01]  /*14d0*/  FADD.FTZ R172, R231, R172 ;  /* 0x000000ace7ac7221 */ /* 0x000fe20000010000 */
[----:B------:R-:W-:Y:S01]  /*14e0*/  FFMA.FTZ R173, R132, R231, R173 ;  /* 0x000000e784ad7223 */ /* 0x000fe200000100ad */
[----:B------:R-:W2:Y:S01]  /*14f0*/  @P0 LDC.64 R112, c[0x0][0x3b8] ;  /* 0x0000ee00ff700b82 */ /* 0x000ea20000000a00 */
[----:B------:R-:W-:Y:S01]  /*1500*/  FADD.FTZ R14, R235, R14 ;  /* 0x0000000eeb0e7221 */ /* 0x000fe20000010000 */
[----:B------:R-:W-:Y:S01]  /*1510*/  FFMA.FTZ R2, R224, R235, R2 ;  /* 0x000000ebe0027223 */ /* 0x000fe20000010002 */
[----:B------:R-:W-:Y:S01]  /*1520*/  FADD.FTZ R16, R237, R16 ;  /* 0x00000010ed107221 */ /* 0x000fe20000010000 */
[----:B------:R-:W-:Y:S01]  /*1530*/  FFMA.FTZ R4, R226, R237, R4 ;  /* 0x000000ede2047223 */ /* 0x000fe20000010004 */
[----:B------:R-:W-:Y:S01]  /*1540*/  FADD.FTZ R118, R217, R118 ;  /* 0x00000076d9767221 */ /* 0x000fe20000010000 */
[--C-:B------:R-:W-:Y:S02]  /*1550*/  HADD2.F32 R241, -RZ, R122.reuse.H0_H0 ;  /* 0x2000007afff17230 */ /* 0x100fe40000004100 */
[----:B------:R-:W-:-:S02]  /*1560*/  HADD2.F32 R243, -RZ, R122.H1_H1 ;  /* 0x3000007afff37230 */ /* 0x000fc40000004100 */
[----:B------:R-:W-:Y:S02]  /*1570*/  HADD2.F32 R245, -RZ, R123.H0_H0 ;  /* 0x2000007bfff57230 */ /* 0x000fe40000004100 */
[----:B------:R-:W-:Y:S01]  /*1580*/  FADD.FTZ R158, R230, R158 ;  /* 0x0000009ee69e7221 */ /* 0x000fe20000010000 */
[----:B------:R-:W-:Y:S01]  /*1590*/  FFMA.FTZ R159, R135, R230, R159 ;  /* 0x000000e6879f7223 */ /* 0x000fe2000001009f */
[----:B------:R-:W-:Y:S01]  /*15a0*/  FADD.FTZ R154, R232, R154 ;  /* 0x0000009ae89a7221 */ /* 0x000fe20000010000 */
[----:B------:R-:W-:Y:S01]  /*15b0*/  FFMA.FTZ R155, R225, R232, R155 ;  /* 0x000000e8e19b7223 */ /* 0x000fe2000001009b */
[----:B------:R-:W-:Y:S01]  /*15c0*/  HADD2.F32 R119, -RZ, R119.H1_H1 ;  /* 0x30000077ff777230 */ /* 0x000fe20000004100 */
[----:B------:R-:W5:Y:S01]  /*15d0*/  @P2 LDG.E.128 R92, desc[UR10][R114.64] ;  /* 0x0000000a725c2981 */ /* 0x000f62000c1e1d00 */
[----:B-1----:R-:W-:-:S04]  /*15e0*/  IMAD.WIDE.U32 R248, R212, 0x8, R116 ;  /* 0x00000008d4f87825 */ /* 0x002fc800078e0074 */
[--C-:B------:R-:W-:Y:S02]  /*15f0*/  IMAD.WIDE.U32 R246, R210, 0x8, R116.reuse ;  /* 0x00000008d2f67825 */ /* 0x100fe400078e0074 */
[----:B------:R-:W5:Y:S02]  /*1600*/  LDG.E.64 R248, desc[UR10][R248.64] ;  /* 0x0000000af8f87981 */ /* 0x000f64000c1e1b00 */
[----:B------:R-:W-:Y:S02]  /*1610*/  IMAD.WIDE.U32 R116, R207, 0x8, R116 ;  /* 0x00000008cf747825 */ /* 0x000fe400078e0074 */
[----:B------:R-:W5:Y:S04]  /*1620*/  LDG.E.64 R246, desc[UR10][R246.64] ;  /* 0x0000000af6f67981 */ /* 0x000f68000c1e1b00 */
[----:B------:R-:W5:Y:S01]  /*1630*/  LDG.E.64 R116, desc[UR10][R116.64] ;  /* 0x0000000a74747981 */ /* 0x000f62000c1e1b00 */
[----:B------:R-:W-:Y:S01]  /*1640*/  FFMA.FTZ R227, R53, R227, R110 ;  /* 0x000000e335e37223 */ /* 0x000fe2000001006e */
[----:B--2---:R-:W-:Y:S01]  /*1650*/  @P0 IMAD.WIDE.U32 R112, R212, 0x8, R112 ;  /* 0x00000008d4700825 */ /* 0x004fe200078e0070 */
[----:B------:R-:W1:Y:S03]  /*1660*/  @P2 LDC.64 R110, c[0x0][0x438] ;  /* 0x00010e00ff6e2b82 */ /* 0x000e660000000a00 */
[--C-:B------:R-:W-:Y:S01]  /*1670*/  HADD2.F32 R231, -RZ, R120.reuse.H0_H0 ;  /* 0x20000078ffe77230 */ /* 0x100fe20000004100 */
[----:B------:R2:W5:Y:S01]  /*1680*/  @P0 LDG.E.64 R166, desc[UR10][R112.64] ;  /* 0x0000000a70a60981 */ /* 0x000562000c1e1b00 */
[----:B------:R-:W-:-:S02]  /*1690*/  HADD2.F32 R235, -RZ, R120.H1_H1 ;  /* 0x30000078ffeb7230 */ /* 0x000fc40000004100 */
[--C-:B------:R-:W-:Y:S02]  /*16a0*/  HADD2.F32 R237, -RZ, R121.reuse.H0_H0 ;  /* 0x20000079ffed7230 */ /* 0x100fe40000004100 */
[----:B------:R-:W-:Y:S02]  /*16b0*/  HADD2.F32 R121, -RZ, R121.H1_H1 ;  /* 0x30000079ff797230 */ /* 0x000fe40000004100 */
[----:B------:R-:W-:Y:S01]  /*16c0*/  HADD2.F32 R123, -RZ, R123.H1_H1 ;  /* 0x3000007bff7b7230 */ /* 0x000fe20000004100 */
[----:B--2---:R-:W2:Y:S01]  /*16d0*/  @P2 LDC.64 R112, c[0x0][0x438] ;  /* 0x00010e00ff702b82 */ /* 0x004ea20000000a00 */
[----:B------:R-:W-:Y:S01]  /*16e0*/  FADD.FTZ R230, R215, R118 ;  /* 0x00000076d7e67221 */ /* 0x000fe20000010000 */
        /* <DEDUP_REMOVED lines=10> */
[----:B------:R-:W-:Y:S01]  /*1790*/  FADD.FTZ R123, R213, R230 ;  /* 0x000000e6d57b7221 */ /* 0x000fe20000010000 */
[----:B------:R-:W-:-:S02]  /*17a0*/  FMUL.FTZ R122, R211, R122 ;  /* 0x0000007ad37a7220 */ /* 0x000fc40000410000 */
[-C--:B------:R-:W-:Y:S01]  /*17b0*/  FFMA.FTZ R121, R55, R119.reuse, R118 ;  /* 0x0000007737797223 */ /* 0x080fe20000010076 */
[----:B------:R-:W-:Y:S01]  /*17c0*/  FADD.FTZ R118, R142, R123 ;  /* 0x0000007b8e767221 */ /* 0x000fe20000010000 */
[----:B------:R-:W-:Y:S01]  /*17d0*/  FADD.FTZ R34, R119, R34 ;  /* 0x0000002277227221 */ /* 0x000fe20000010000 */
[----:B------:R-:W-:Y:S01]  /*17e0*/  FFMA.FTZ R150, R122, R119, R150 ;  /* 0x000000777a967223 */ /* 0x000fe20000010096 */
[----:B------:R-:W-:Y:S01]  /*17f0*/  FFMA.FTZ R119, R0, R221, RZ ;  /* 0x000000dd00777223 */ /* 0x000fe200000100ff */
[----:B------:R-:W-:Y:S01]  /*1800*/  FADD.FTZ R123, R139, R118 ;  /* 0x000000768b7b7221 */ /* 0x000fe20000010000 */
[----:B-1----:R-:W-:-:S04]  /*1810*/  @P2 IMAD.WIDE.U32 R110, R207, 0x10, R110 ;  /* 0x00000010cf6e2825 */ /* 0x002fc800078e006e */
[----:B------:R-:W-:Y:S01]  /*1820*/  FFMA.FTZ R119, R220, R219, R119 ;  /* 0x000000dbdc777223 */ /* 0x000fe20000010077 */
[----:B------:R-:W-:Y:S01]  /*1830*/  FADD.FTZ R118, R138, R123 ;  /* 0x0000007b8a767221 */ /* 0x000fe20000010000 */
[----:B------:R-:W-:Y:S01]  /*1840*/  HADD2.F32 R114, -RZ, R125.H1_H1 ;  /* 0x3000007dff727230 */ /* 0x000fe20000004100 */
[----:B------:R1:W5:Y:S01]  /*1850*/  @P2 LDG.E.128 R100, desc[UR10][R110.64] ;  /* 0x0000000a6e642981 */ /* 0x000362000c1e1d00 */
[----:B------:R-:W-:Y:S01]  /*1860*/  FFMA.FTZ R119, R218, R217, R119 ;  /* 0x000000d9da777223 */ /* 0x000fe20000010077 */
[----:B--2---:R-:W-:-:S04]  /*1870*/  @P2 IMAD.WIDE.U32 R112, R210, 0x10, R112 ;  /* 0x00000010d2702825 */ /* 0x004fc800078e0070 */
[----:B------:R-:W-:Y:S01]  /*1880*/  FFMA.FTZ R123, R216, R215, R119 ;  /* 0x000000d7d87b7223 */ /* 0x000fe20000010077 */
[----:B------:R2:W5:Y:S01]  /*1890*/  @P2 LDG.E.128 R96, desc[UR10][R112.64] ;  /* 0x0000000a70602981 */ /* 0x000562000c1e1d00 */
[----:B-1----:R-:W-:Y:S02]  /*18a0*/  HADD2.F32 R111, -RZ, R125.H0_H0 ;  /* 0x2000007dff6f7230 */ /* 0x002fe40000004100 */
[----:B------:R-:W-:Y:S01]  /*18b0*/  FADD.FTZ R125, R133, R118 ;  /* 0x00000076857d7221 */ /* 0x000fe20000010000 */
[----:B------:R-:W-:-:S03]  /*18c0*/  HADD2.F32 R110, -RZ, R124.H0_H0 ;  /* 0x2000007cff6e7230 */ /* 0x000fc60000004100 */
[----:B------:R-:W-:Y:S01]  /*18d0*/  FADD.FTZ R125, R136, R125 ;  /* 0x0000007d887d7221 */ /* 0x000fe20000010000 */
[----:B------:R-:W-:Y:S02]  /*18e0*/  HADD2.F32 R115, -RZ, R126.H1_H1 ;  /* 0x3000007eff737230 */ /* 0x000fe40000004100 */
[----:B--2---:R-:W-:Y:S02]  /*18f0*/  HADD2.F32 R112, -RZ, R124.H1_H1 ;  /* 0x3000007cff707230 */ /* 0x004fe40000004100 */
[----:B------:R-:W-:Y:S01]  /*1900*/  FFMA.FTZ R124, R214, R213, R123 ;  /* 0x000000d5d67c7223 */ /* 0x000fe2000001007b */
[----:B------:R-:W-:Y:S02]  /*1910*/  HADD2.F32 R113, -RZ, R126.H0_H0 ;  /* 0x2000007eff717230 */ /* 0x000fe40000004100 */
[----:B------:R-:W-:Y:S01]  /*1920*/  FADD.FTZ R126, R134, R125 ;  /* 0x0000007d867e7221 */ /* 0x000fe20000010000 */
[----:B------:R-:W-:-:S03]  /*1930*/  FFMA.FTZ R124, R143, R142, R124 ;  /* 0x0000008e8f7c7223 */ /* 0x000fc6000001007c */
[----:B------:R-:W-:Y:S01]  /*1940*/  FADD.FTZ R125, R223, R126 ;  /* 0x0000007edf7d7221 */ /* 0x000fe20000010000 */
[----:B------:R-:W-:Y:S01]  /*1950*/  FFMA.FTZ R123, R141, R139, R124 ;  /* 0x0000008b8d7b7223 */ /* 0x000fe2000001007c */
[----:B0-----:R-:W-:-:S04]  /*1960*/  @P0 IMAD.WIDE.U32 R238, R207, 0x8, R238 ;  /* 0x00000008cfee0825 */ /* 0x001fc800078e00ee */
[----:B------:R-:W-:Y:S01]  /*1970*/  FADD.FTZ R124, R222, R125 ;  /* 0x0000007dde7c7221 */ /* 0x000fe20000010000 */
[----:B------:R-:W-:Y:S01]  /*1980*/  FFMA.FTZ R123, R140, R138, R123 ;  /* 0x0000008a8c7b7223 */ /* 0x000fe2000001007b */
[--C-:B------:R-:W-:Y:S02]  /*1990*/  HADD2.F32 R237, -RZ, R128.reuse.H0_H0 ;  /* 0x20000080ffed7230 */ /* 0x100fe40000004100 */
[----:B------:R-:W-:Y:S01]  /*19a0*/  FADD.FTZ R126, R227, R124 ;  /* 0x0000007ce37e7221 */ /* 0x000fe20000010000 */
[----:B------:R0:W5:Y:S01]  /*19b0*/  @P0 LDG.E.64 R170, desc[UR10][R238.64] ;  /* 0x0000000aeeaa0981 */ /* 0x000162000c1e1b00 */
[----:B------:R-:W-:Y:S01]  /*19c0*/  FFMA.FTZ R124, R132, R133, R123 ;  /* 0x00000085847c7223 */ /* 0x000fe2000001007b */
[----:B------:R-:W-:Y:S01]  /*19d0*/  FMUL.FTZ R123, R80, R237 ;  /* 0x000000ed507b7220 */ /* 0x000fe20000410000 */
[----:B------:R-:W-:Y:S02]  /*19e0*/  HADD2.F32 R240, -RZ, R129.H1_H1 ;  /* 0x30000081fff07230 */ /* 0x000fe40000004100 */
[----:B0-----:R-:W-:-:S02]  /*19f0*/  HADD2.F32 R238, -RZ, R128.H1_H1 ;  /* 0x30000080ffee7230 */ /* 0x001fc40000004100 */
[----:B------:R-:W-:Y:S01]  /*1a00*/  FADD.FTZ R128, R229, R126 ;  /* 0x0000007ee5807221 */ /* 0x000fe20000010000 */
[----:B------:R-:W-:Y:S01]  /*1a10*/  FFMA.FTZ R123, R56, R110, R123 ;  /* 0x0000006e387b7223 */ /* 0x000fe2000001007b */
[----:B------:R-:W-:Y:S01]  /*1a20*/  FFMA.FTZ R126, R137, R136, R124 ;  /* 0x00000088897e7223 */ /* 0x000fe2000001007c */
[----:B------:R-:W-:Y:S02]  /*1a30*/  HADD2.F32 R239, -RZ, R129.H0_H0 ;  /* 0x20000081ffef7230 */ /* 0x000fe40000004100 */
[----:B------:R-:W-:Y:S01]  /*1a40*/  FADD.FTZ R128, R121, R128 ;  /* 0x0000008079807221 */ /* 0x000fe20000010000 */
[----:B------:R-:W-:Y:S01]  /*1a50*/  FMUL.FTZ R124, R81, R238 ;  /* 0x000000ee517c7220 */ /* 0x000fe20000410000 */
[----:B------:R-:W-:Y:S02]  /*1a60*/  FFMA.FTZ R126, R135, R134, R126 ;  /* 0x00000086877e7223 */ /* 0x000fe4000001007e */
        /* <DEDUP_REMOVED lines=13> */
[----:B------:R-:W-:-:S02]  /*1b40*/  HADD2.F32 R243, -RZ, R131.H0_H0 ;  /* 0x20000083fff37230 */ /* 0x000fc40000004100 */
[----:B------:R-:W-:Y:S01]  /*1b50*/  FMUL.FTZ R245, R84, R241 ;  /* 0x000000f154f57220 */ /* 0x000fe20000410000 */
[----:B------:R-:W-:Y:S02]  /*1b60*/  HADD2.F32 R244, -RZ, R131.H1_H1 ;  /* 0x30000083fff47230 */ /* 0x000fe40000004100 */
[----:B------:R-:W-:Y:S01]  /*1b70*/  FADD.FTZ R131, R128, R125 ;  /* 0x0000007d80837221 */ /* 0x000fe20000010000 */
[----:B------:R-:W-:Y:S01]  /*1b80*/  FMUL.FTZ R127, R211, R120 ;  /* 0x00000078d37f7220 */ /* 0x000fe20000410000 */
[----:B------:R-:W-:Y:S01]  /*1b90*/  FFMA.FTZ R129, R228, R227, R129 ;  /* 0x000000e3e4817223 */ /* 0x000fe20000010081 */
[----:B------:R-:W-:Y:S01]  /*1ba0*/  FFMA.FTZ R128, R60, R113, R245 ;  /* 0x000000713c807223 */ /* 0x000fe200000100f5 */
[----:B------:R-:W-:Y:S01]  /*1bb0*/  FMUL.FTZ R120, R85, R242 ;  /* 0x000000f255787220 */ /* 0x000fe20000410000 */
[----:B------:R-:W-:Y:S01]  /*1bc0*/  FADD.FTZ R245, R131, R126 ;  /* 0x0000007e83f57221 */ /* 0x000fe20000010000 */
        /* <DEDUP_REMOVED lines=60> */
.L_x_1813:
[----:B------:R-:W-:Y:S05]  /*1f90*/  BSYNC.RECONVERGENT B0 ;  /* 0x0000000000007941 */ /* 0x000fea0003800200 */
.L_x_1812:
        /* <DEDUP_REMOVED lines=121> */
.L_x_1816:
        /* <DEDUP_REMOVED lines=47> */
[----:B------:R-:W-:Y:S02]  /*2a20*/  F2FP.F16.F32.PACK_AB R107, R107, R104 ;  /* 0x000000686b6b723e */ /* 0x000fe400000000ff */
[----:B------:R-:W-:Y:S02]  /*2a30*/  F2FP.F16.F32.PACK_AB R104, R113, R0 ;  /* 0x000000007168723e */ /* 0x000fe400000000ff */
        /* <DEDUP_REMOVED lines=9> */
.L_x_1815:
[----:B------:R-:W-:Y:S01]  /*2ad0*/  UMOV UR4, UR8 ;  /* 0x0000000800047c82 */ /* 0x000fe20008000000 */
[----:B------:R-:W-:Y:S01]  /*2ae0*/  UMOV UR5, UR9 ;  /* 0x0000000900057c82 */ /* 0x000fe20008000000 */
[----:B------:R-:W-:-:S04]  /*2af0*/  UISETP.NE.U32.AND UP0, UPT, UR4, URZ, UPT ;  /* 0x000000ff0400728c */ /* 0x000fc8000bf05070 */
[----:B------:R-:W-:-:S09]  /*2b00*/  UISETP.NE.AND.EX UP0, UPT, UR5, URZ, UPT, UP0 ;  /* 0x000000ff0500728c */ /* 0x000fd2000bf05300 */
[----:B------:R-:W-:Y:S05]  /*2b10*/  BRA.U UP0, `(.L_x_1818) ;  /* 0x0000000100f87547 */ /* 0x000fea000b800000 */
[-CC-:B------:R-:W-:Y:S01]  /*2b20*/  FFMA.FTZ R109, R140, R237.reuse, R238.reuse ;  /* 0x000000ed8c6d7223 */ /* 0x180fe200000100ee */
[-CC-:B------:R-:W-:Y:S01]  /*2b30*/  FFMA.FTZ R112, R141, R237.reuse, R238.reuse ;  /* 0x000000ed8d707223 */ /* 0x180fe200000100ee */
[--C-:B-----5:R-:W-:Y:S02]  /*2b40*/  HADD2.F32 R114, -RZ, R95.reuse.H1_H1 ;  /* 0x3000005fff727230 */ /* 0x120fe40000004100 */
[-CC-:B------:R-:W-:Y:S01]  /*2b50*/  FFMA.FTZ R214, R214, R237.reuse, R238.reuse ;  /* 0x000000edd6d67223 */ /* 0x180fe200000100ee */
[----:B------:R-:W-:Y:S01]  /*2b60*/  FADD.FTZ R109, R138, -R109 ;  /* 0x8000006d8a6d7221 */ /* 0x000fe20000010000 */
[-C--:B------:R-:W-:Y:S01]  /*2b70*/  FFMA.FTZ R143, R143, R237.reuse, R238 ;  /* 0x000000ed8f8f7223 */ /* 0x080fe200000100ee */
[----:B------:R-:W-:Y:S01]  /*2b80*/  FADD.FTZ R139, R139, -R112 ;  /* 0x800000708b8b7221 */ /* 0x000fe20000010000 */
[----:B------:R-:W-:Y:S01]  /*2b90*/  FFMA.FTZ R118, R0, R237, R238 ;  /* 0x000000ed00767223 */ /* 0x000fe200000100ee */
[----:B------:R-:W-:Y:S02]  /*2ba0*/  HADD2.F32 R112, -RZ, R95.H0_H0 ;  /* 0x2000005fff707230 */ /* 0x000fe40000004100 */
[----:B------:R-:W-:Y:S01]  /*2bb0*/  FFMA.FTZ R119, R211, R109, R114 ;  /* 0x0000006dd3777223 */ /* 0x000fe20000010072 */
[----:B------:R-:W-:-:S02]  /*2bc0*/  HADD2.F32 R0, -RZ, R94.H0_H0 ;  /* 0x2000005eff007230 */ /* 0x000fc40000004100 */
[----:B------:R-:W-:Y:S01]  /*2bd0*/  FADD.FTZ R113, R213, -R214 ;  /* 0x800000d6d5717221 */ /* 0x000fe20000010000 */
[----:B------:R-:W-:Y:S02]  /*2be0*/  HADD2.F32 R114, -RZ, R94.H1_H1 ;  /* 0x3000005eff727230 */ /* 0x000fe40000004100 */
[----:B------:R-:W-:Y:S01]  /*2bf0*/  FADD.FTZ R115, R142, -R143 ;  /* 0x8000008f8e737221 */ /* 0x000fe20000010000 */
[-CC-:B------:R-:W-:Y:S01]  /*2c00*/  FFMA.FTZ R108, R220, R237.reuse, R238.reuse ;  /* 0x000000eddc6c7223 */ /* 0x180fe200000100ee */
[-CC-:B------:R-:W-:Y:S01]  /*2c10*/  FFMA.FTZ R110, R218, R237.reuse, R238.reuse ;  /* 0x000000edda6e7223 */ /* 0x180fe200000100ee */
[----:B------:R-:W-:Y:S01]  /*2c20*/  FFMA.FTZ R216, R216, R237, R238 ;  /* 0x000000edd8d87223 */ /* 0x000fe200000100ee */
[----:B------:R-:W-:Y:S01]  /*2c30*/  FADD.FTZ R221, R221, -R118 ;  /* 0x80000076dddd7221 */ /* 0x000fe20000010000 */
[C---:B------:R-:W-:Y:S01]  /*2c40*/  FFMA.FTZ R118, R211.reuse, R139, R112 ;  /* 0x0000008bd3767223 */ /* 0x040fe20000010070 */
[----:B------:R-:W-:Y:S01]  /*2c50*/  FFMA.FTZ R113, R211, R113, R0 ;  /* 0x00000071d3717223 */ /* 0x000fe20000010000 */
[----:B------:R-:W-:-:S02]  /*2c60*/  HADD2.F32 R111, -RZ, R93.H0_H0 ;  /* 0x2000005dff6f7230 */ /* 0x000fc40000004100 */
[----:B------:R-:W-:Y:S01]  /*2c70*/  FFMA.FTZ R115, R211, R115, R114 ;  /* 0x00000073d3737223 */ /* 0x000fe20000010072 */
[----:B------:R-:W-:Y:S02]  /*2c80*/  HADD2.F32 R112, -RZ, R93.H1_H1 ;  /* 0x3000005dff707230 */ /* 0x000fe40000004100 */
[----:B------:R-:W-:Y:S01]  /*2c90*/  FADD.FTZ R108, R219, -R108 ;  /* 0x8000006cdb6c7221 */ /* 0x000fe20000010000 */
[--C-:B------:R-:W-:Y:S02]  /*2ca0*/  HADD2.F32 R0, -RZ, R92.reuse.H0_H0 ;  /* 0x2000005cff007230 */ /* 0x100fe40000004100 */
[----:B------:R-:W-:Y:S01]  /*2cb0*/  FADD.FTZ R110, R217, -R110 ;  /* 0x8000006ed96e7221 */ /* 0x000fe20000010000 */
[----:B------:R-:W-:Y:S02]  /*2cc0*/  HADD2.F32 R109, -RZ, R92.H1_H1 ;  /* 0x3000005cff6d7230 */ /* 0x000fe40000004100 */
        /* <DEDUP_REMOVED lines=33> */
[----:B------:R-:W-:Y:S01]  /*2ee0*/  F2FP.F16.F32.PACK_AB R108, R113, R0 ;  /* 0x00000000716c723e */ /* 0x000fe200000000ff */
[----:B------:R-:W-:Y:S06]  /*2ef0*/  BRA `(.L_x_1817) ;  /* 0x0000001800487947 */ /* 0x000fec0003800000 */
.L_x_1818:
[-CC-:B------:R-:W-:Y:S01]  /*2f00*/  FFMA.FTZ R104, R141, R237.reuse, R238.reuse ;  /* 0x000000ed8d687223 */ /* 0x180fe200000100ee */
[-CC-:B------:R-:W-:Y:S01]  /*2f10*/  FFMA.FTZ R105, R140, R237.reuse, R238.reuse ;  /* 0x000000ed8c697223 */ /* 0x180fe200000100ee */
[-CC-:B------:R-:W-:Y:S01]  /*2f20*/  FFMA.FTZ R214, R214, R237.reuse, R238.reuse ;  /* 0x000000edd6d67223 */ /* 0x180fe200000100ee */
[----:B------:R-:W-:Y:S01]  /*2f30*/  FFMA.FTZ R143, R143, R237, R238 ;  /* 0x000000ed8f8f7223 */ /* 0x000fe200000100ee */
[--C-:B-----5:R-:W-:Y:S02]  /*2f40*/  HADD2.F32 R106, -RZ, R95.reuse.H0_H0 ;  /* 0x2000005fff6a7230 */ /* 0x120fe40000004100 */
[----:B------:R-:W-:Y:S01]  /*2f50*/  FADD.FTZ R104, R139, -R104 ;  /* 0x800000688b687221 */ /* 0x000fe20000010000 */
[----:B------:R-:W-:Y:S01]  /*2f60*/  FADD.FTZ R138, R138, -R105 ;  /* 0x800000698a8a7221 */ /* 0x000fe20000010000 */
[----:B------:R-:W-:Y:S02]  /*2f70*/  HADD2.F32 R105, -RZ, R94.H0_H0 ;  /* 0x2000005eff697230 */ /* 0x000fe40000004100 */
[----:B------:R-:W-:Y:S01]  /*2f80*/  FADD.FTZ R214, R213, -R214 ;  /* 0x800000d6d5d67221 */ /* 0x000fe20000010000 */
[----:B------:R-:W-:-:S02]  /*2f90*/  HADD2.F32 R111, -RZ, R95.H1_H1 ;  /* 0x3000005fff6f7230 */ /* 0x000fc40000004100 */
[-CC-:B------:R-:W-:Y:S01]  /*2fa0*/  FFMA.FTZ R218, R218, R237.reuse, R238.reuse ;  /* 0x000000eddada7223 */ /* 0x180fe200000100ee */
[----:B------:R-:W-:Y:S02]  /*2fb0*/  HADD2.F32 R109, -RZ, R94.H1_H1 ;  /* 0x3000005eff6d7230 */ /* 0x000fe40000004100 */
[-C--:B------:R-:W-:Y:S01]  /*2fc0*/  FFMA.FTZ R216, R216, R237.reuse, R238 ;  /* 0x000000edd8d87223 */ /* 0x080fe200000100ee */
[----:B------:R-:W-:Y:S01]  /*2fd0*/  FADD.FTZ R142, R142, -R143 ;  /* 0x8000008f8e8e7221 */ /* 0x000fe20000010000 */
[C---:B------:R-:W-:Y:S01]  /*2fe0*/  FFMA.FTZ R107, R211.reuse, R104, R106 ;  /* 0x00000068d36b7223 */ /* 0x040fe2000001006a */
[-CC-:B------:R-:W-:Y:S01]  /*2ff0*/  FFMA.FTZ R0, R0, R237.reuse, R238.reuse ;  /* 0x000000ed00007223 */ /* 0x180fe200000100ee */
[----:B------:R-:W-:Y:S01]  /*3000*/  FFMA.FTZ R220, R220, R237, R238 ;  /* 0x000000eddcdc7223 */ /* 0x000fe200000100ee */
[--C-:B------:R-:W-:Y:S02]  /*3010*/  HADD2.F32 R104, -RZ, R93.reuse.H0_H0 ;  /* 0x2000005dff687230 */ /* 0x100fe40000004100 */
[----:B------:R-:W-:Y:S01]  /*3020*/  FFMA.FTZ R106, R211, R214, R105 ;  /* 0x000000d6d36a7223 */ /* 0x000fe20000010069 */
[----:B------:R-:W-:-:S02]  /*3030*/  HADD2.F32 R115, -RZ, R93.H1_H1 ;  /* 0x3000005dff737230 */ /* 0x000fc40000004100 */
[----:B------:R-:W-:Y:S01]  /*3040*/  FADD.FTZ R218, R217, -R218 ;  /* 0x800000dad9da7221 */ /* 0x000fe20000010000 */
[----:B------:R-:W-:Y:S01]  /*3050*/  FADD.FTZ R216, R215, -R216 ;  /* 0x800000d8d7d87221 */ /* 0x000fe20000010000 */
[C---:B------:R-:W-:Y:S01]  /*3060*/  FFMA.FTZ R138, R211.reuse, R138, R111 ;  /* 0x0000008ad38a7223 */ /* 0x040fe2000001006f */
[----:B------:R-:W-:Y:S01]  /*3070*/  FFMA.FTZ R139, R211, R142, R109 ;  /* 0x0000008ed38b7223 */ /* 0x000fe2000001006d */
[--C-:B------:R-:W-:Y:S01]  /*3080*/  HADD2.F32 R105, -RZ, R92.reuse.H0_H0 ;  /* 0x2000005cff697230 */ /* 0x100fe20000004100 */
[----:B------:R-:W-:Y:S01]  /*3090*/  ISETP.GE.U32.AND P1, PT, R248, RZ, PT ;  /* 0x000000fff800720c */ /* 0x000fe20003f26070 */
[----:B------:R-:W-:Y:S02]  /*30a0*/  HADD2.F32 R113, -RZ, R92.H1_H1 ;  /* 0x3000005cff717230 */ /* 0x000fe40000004100 */
[----:B------:R-:W-:Y:S01]  /*30b0*/  FADD.FTZ R0, R221, -R0 ;  /* 0x80000000dd007221 */ /* 0x000fe20000010000 */
        /* <DEDUP_REMOVED lines=13> */
[----:B------:R-:W-:Y:S01]  /*3190*/  LOP3.LUT P5, RZ, R249, 0xff00, RZ, 0xc0, !PT ;  /* 0x0000ff00f9ff7812 */ /* 0x000fe200078ac0ff */
[----:B------:R-:W-:Y:S01]  /*31a0*/  FMUL.FTZ R112, R0, UR6 ;  /* 0x0000000600707c20 */ /* 0x000fe20008410000 */
[C---:B------:R-:W-:Y:S01]  /*31b0*/  F2FP.F16.F32.PACK_AB R105, R119.reuse, R104 ;  /* 0x000000687769723e */ /* 0x040fe200000000ff */
[----:B------:R-:W-:Y:S01]  /*31c0*/  FMUL.FTZ R119, R119, UR6 ;  /* 0x0000000677777c20 */ /* 0x000fe20008410000 */
[----:B------:R-:W-:Y:S01]  /*31d0*/  FSEL R111, R111, RZ, P1 ;  /* 0x000000ff6f6f7208 */ /* 0x000fe20000800000 */
[----:B------:R-:W-:Y:S01]  /*31e0*/  FMUL.FTZ R114, R113, UR6 ;  /* 0x0000000671727c20 */ /* 0x000fe20008410000 */
[----:B------:R-:W-:-:S02]  /*31f0*/  FSEL R108, R108, RZ, P3 ;  /* 0x000000ff6c6c7208 */ /* 0x000fc40001800000 */
[----:B------:R-:W-:Y:S02]  /*3200*/  FSEL R110, R110, RZ, P6 ;  /* 0x000000ff6e6e7208 */ /* 0x000fe40003000000 */
[----:B------:R-:W-:Y:S02]  /*3210*/  FSEL R109, R109, RZ, P5 ;  /* 0x000000ff6d6d7208 */ /* 0x000fe40002800000 */
[C---:B------:R-:W-:Y:S02]  /*3220*/  LOP3.LUT P1, RZ, R248.reuse, 0xff0000, RZ, 0xc0, !PT ;  /* 0x00ff0000f8ff7812 */ /* 0x040fe4000782c0ff */
[C---:B------:R-:W-:Y:S02]  /*3230*/  LOP3.LUT P3, RZ, R248.reuse, 0xff000000, RZ, 0xc0, !PT ;  /* 0xff000000f8ff7812 */ /* 0x040fe4000786c0ff */
[C---:B------:R-:W-:Y:S02]  /*3240*/  LOP3.LUT P6, RZ, R248.reuse, 0xff, RZ, 0xc0, !PT ;  /* 0x000000fff8ff7812 */ /* 0x040fe400078cc0ff */
[----:B------:R-:W-:-:S02]  /*3250*/  LOP3.LUT P5, RZ, R248, 0xff00, RZ, 0xc0, !PT ;  /* 0x0000ff00f8ff7812 */ /* 0x000fc400078ac0ff */
[----:B------:R-:W-:Y:S02]  /*3260*/  F2FP.F16.F32.PACK_AB R104, R113, R0 ;  /* 0x000000007168723e */ /* 0x000fe400000000ff */
        /* <DEDUP_REMOVED lines=11> */
.L_x_1814:
        /* <DEDUP_REMOVED lines=16> */
[----:B------:R-:W-:Y:S01]  /*3420*/  FMUL.FTZ R138, R211, R138 ;  /* 0x0000008ad38a7220 */ /* 0x000fe20000410000 */
        /* <DEDUP_REMOVED lines=9> */
[----:B------:R-:W-:Y:S01]  /*34c0*/  LOP3.LUT P3, RZ, R249, 0xff0000, RZ, 0xc0, !PT ;  /* 0x00ff0000f9ff7812 */ /* 0x000fe2000786c0ff */
[----:B------:R-:W-:Y:S01]  /*34d0*/  FMUL.FTZ R214, R214, UR6 ;  /* 0x00000006d6d67c20 */ /* 0x000fe20008410000 */
[----:B------:R-:W-:Y:S01]  /*34e0*/  LOP3.LUT P6, RZ, R167, 0xff0000, RZ, 0xc0, !PT ;  /* 0x00ff0000a7ff7812 */ /* 0x000fe200078cc0ff */
[C---:B------:R-:W-:Y:S01]  /*34f0*/  FMUL.FTZ R142, R211.reuse, R142 ;  /* 0x0000008ed38e7220 */ /* 0x040fe20000410000 */
[----:B------:R-:W-:Y:S01]  /*3500*/  FSEL R108, R138, RZ, P5 ;  /* 0x000000ff8a6c7208 */ /* 0x000fe20002800000 */
[----:B------:R-:W-:Y:S01]  /*3510*/  FMUL.FTZ R218, R211, R218 ;  /* 0x000000dad3da7220 */ /* 0x000fe20000410000 */
[----:B------:R-:W-:Y:S01]  /*3520*/  LOP3.LUT P5, RZ, R249, 0xff, RZ, 0xc0, !PT ;  /* 0x000000fff9ff7812 */ /* 0x000fe200078ac0ff */
[-CC-:B------:R-:W-:Y:S01]  /*3530*/  FFMA.FTZ R216, R216, R237.reuse, R238.reuse ;  /* 0x000000edd8d87223 */ /* 0x180fe200000100ee */
[----:B------:R-:W-:Y:S01]  /*3540*/  ISETP.GE.U32.AND.EX P1, PT, R167, 0x1000000, PT, P1 ;  /* 0x01000000a700780c */ /* 0x000fe20003f26110 */
[----:B------:R-:W-:Y:S01]  /*3550*/  FMUL.FTZ R142, R142, UR6 ;  /* 0x000000068e8e7c20 */ /* 0x000fe20008410000 */
[----:B------:R-:W-:Y:S01]  /*3560*/  FSEL R111, R88, RZ, P3 ;  /* 0x000000ff586f7208 */ /* 0x000fe20001800000 */
[----:B------:R-:W-:Y:S01]  /*3570*/  FMUL.FTZ R218, R218, UR6 ;  /* 0x00000006dada7c20 */ /* 0x000fe20008410000 */
[----:B------:R-:W-:Y:S01]  /*3580*/  FSEL R91, R88, RZ, P6 ;  /* 0x000000ff585b7208 */ /* 0x000fe20003000000 */
[-C--:B------:R-:W-:Y:S01]  /*3590*/  FFMA.FTZ R0, R0, R237.reuse, R238 ;  /* 0x000000ed00007223 */ /* 0x080fe200000100ee */
[----:B------:R-:W-:Y:S01]  /*35a0*/  FSEL R88, R138, RZ, P1 ;  /* 0x000000ff8a587208 */ /* 0x000fe20000800000 */
[----:B------:R-:W-:Y:S01]  /*35b0*/  FADD.FTZ R216, R215, -R216 ;  /* 0x800000d8d7d87221 */ /* 0x000fe20000010000 */
[----:B------:R-:W-:Y:S01]  /*35c0*/  FSEL R110, R214, RZ, P5 ;  /* 0x000000ffd66e7208 */ /* 0x000fe20002800000 */
[----:B------:R-:W-:Y:S01]  /*35d0*/  FFMA.FTZ R220, R220, R237, R238 ;  /* 0x000000eddcdc7223 */ /* 0x000fe200000100ee */
[----:B------:R-:W-:Y:S01]  /*35e0*/  LOP3.LUT P3, RZ, R167, 0xff, RZ, 0xc0, !PT ;  /* 0x000000ffa7ff7812 */ /* 0x000fe2000786c0ff */
[----:B------:R-:W-:Y:S01]  /*35f0*/  FADD.FTZ R0, R221, -R0 ;  /* 0x80000000dd007221 */ /* 0x000fe20000010000 */
[----:B------:R-:W-:Y:S01]  /*3600*/  LOP3.LUT P1, RZ, R167, 0xff00, RZ, 0xc0, !PT ;  /* 0x0000ff00a7ff7812 */ /* 0x000fe2000782c0ff */
[----:B------:R-:W-:Y:S01]  /*3610*/  FMUL.FTZ R216, R211, R216 ;  /* 0x000000d8d3d87220 */ /* 0x000fe20000410000 */
[----:B------:R-:W-:Y:S01]  /*3620*/  LOP3.LUT P5, RZ, R248, 0xff0000, RZ, 0xc0, !PT ;  /* 0x00ff0000f8ff7812 */ /* 0x000fe200078ac0ff */
[----:B------:R-:W-:Y:S01]  /*3630*/  FADD.FTZ R220, R219, -R220 ;  /* 0x800000dcdbdc7221 */ /* 0x000fe20000010000 */
[----:B------:R-:W-:Y:S01]  /*3640*/  FSEL R90, R214, RZ, P3 ;  /* 0x000000ffd65a7208 */ /* 0x000fe20001800000 */
[----:B------:R-:W-:Y:S01]  /*3650*/  FMUL.FTZ R216, R216, UR6 ;  /* 0x00000006d8d87c20 */ /* 0x000fe20008410000 */
[----:B------:R-:W-:Y:S01]  /*3660*/  FSEL R89, R142, RZ, P1 ;  /* 0x000000ff8e597208 */ /* 0x000fe20000800000 */
[C---:B------:R-:W-:Y:S01]  /*3670*/  FMUL.FTZ R0, R211.reuse, R0 ;  /* 0x00000000d3007220 */ /* 0x040fe20000410000 */
[----:B------:R-:W-:Y:S01]  /*3680*/  FSEL R109, R218, RZ, P5 ;  /* 0x000000ffda6d7208 */ /* 0x000fe20002800000 */
[----:B------:R-:W-:Y:S01]  /*3690*/  FMUL.FTZ R220, R211, R220 ;  /* 0x000000dcd3dc7220 */ /* 0x000fe20000410000 */
[----:B------:R-:W-:-:S02]  /*36a0*/  LOP3.LUT P5, RZ, R166, 0xff0000, RZ, 0xc0, !PT ;  /* 0x00ff0000a6ff7812 */ /* 0x000fc400078ac0ff */
[----:B------:R-:W-:Y:S01]  /*36b0*/  F2FP.F16.F32.PACK_AB R90, R89, R90 ;  /* 0x0000005a595a723e */ /* 0x000fe200000000ff */
[----:B------:R-:W-:Y:S01]  /*36c0*/  FMUL.FTZ R220, R220, UR6 ;  /* 0x00000006dcdc7c20 */ /* 0x000fe20008410000 */
[----:B------:R-:W-:Y:S02]  /*36d0*/  FSEL R89, R218, RZ, P5 ;  /* 0x000000ffda597208 */ /* 0x000fe40002800000 */
[----:B------:R-:W-:Y:S02]  /*36e0*/  LOP3.LUT P5, RZ, R166, 0xff000000, RZ, 0xc0, !PT ;  /* 0xff000000a6ff7812 */ /* 0x000fe400078ac0ff */
[----:B------:R-:W-:Y:S02]  /*36f0*/  LOP3.LUT P6, RZ, R249, 0xff00, RZ, 0xc0, !PT ;  /* 0x0000ff00f9ff7812 */ /* 0x000fe400078cc0ff */
[----:B------:R-:W-:Y:S02]  /*3700*/  LOP3.LUT P3, RZ, R248, 0xff000000, RZ, 0xc0, !PT ;  /* 0xff000000f8ff7812 */ /* 0x000fe4000786c0ff */
[----:B------:R-:W-:Y:S01]  /*3710*/  F2FP.F16.F32.PACK_AB R111, R108, R111 ;  /* 0x0000006f6c6f723e */ /* 0x000fe200000000ff */
        /* <DEDUP_REMOVED lines=8> */
[----:B------:R-:W-:Y:S02]  /*37a0*/  F2FP.F16.F32.PACK_AB R91, R88, R91 ;  /* 0x0000005b585b723e */ /* 0x000fe400000000ff */
[----:B------:R-:W-:Y:S02]  /*37b0*/  F2FP.F16.F32.PACK_AB R110, R113, R110 ;  /* 0x0000006e716e723e */ /* 0x000fe400000000ff */
[----:B------:R-:W-:Y:S02]  /*37c0*/  FSEL R88, R108, RZ, P5 ;  /* 0x000000ff6c587208 */ /* 0x000fe40002800000 */
[C---:B------:R-:W-:Y:S02]  /*37d0*/  FSEL R115, R220.reuse, RZ, P6 ;  /* 0x000000ffdc737208 */ /* 0x040fe40003000000 */
[----:B------:R-:W-:Y:S02]  /*37e0*/  FSEL R113, R220, RZ, P3 ;  /* 0x000000ffdc717208 */ /* 0x000fe40001800000 */
[----:B------:R-:W-:-:S02]  /*37f0*/  FSEL R108, R108, RZ, P1 ;  /* 0x000000ff6c6c7208 */ /* 0x000fc40000800000 */
[----:B------:R-:W-:Y:S02]  /*3800*/  F2FP.F16.F32.PACK_AB R89, R0, R89 ;  /* 0x000000590059723e */ /* 0x000fe400000000ff */
[----:B------:R-:W-:Y:S02]  /*3810*/  F2FP.F16.F32.PACK_AB R109, R112, R109 ;  /* 0x0000006d706d723e */ /* 0x000fe400000000ff */
[----:B------:R-:W-:Y:S02]  /*3820*/  F2FP.F16.F32.PACK_AB R88, R113, R88 ;  /* 0x000000587158723e */ /* 0x000fe400000000ff */
[----:B------:R-:W-:Y:S01]  /*3830*/  F2FP.F16.F32.PACK_AB R108, R115, R108 ;  /* 0x0000006c736c723e */ /* 0x000fe200000000ff */
[----:B------:R-:W-:Y:S06]  /*3840*/  BRA `(.L_x_1817) ;  /* 0x0000000c00f47947 */ /* 0x000fec0003800000 */
.L_x_1820:
        /* <DEDUP_REMOVED lines=8> */
[----:B------:R-:W-:Y:S01]  /*38d0*/  FMUL.FTZ R107, R211, R88 ;  /* 0x00000058d36b7220 */ /* 0x000fe20000410000 */
[----:B-----5:R-:W-:Y:S01]  /*38e0*/  LOP3.LUT P6, RZ, R249, 0xff0000, RZ, 0xc0, !PT ;  /* 0x00ff0000f9ff7812 */ /* 0x020fe200078cc0ff */
[----:B------:R-:W-:Y:S01]  /*38f0*/  FMUL.FTZ R138, R211, R138 ;  /* 0x0000008ad38a7220 */ /* 0x000fe20000410000 */
[----:B------:R-:W-:Y:S01]  /*3900*/  LOP3.LUT P5, RZ, R167, 0xff0000, RZ, 0xc0, !PT ;  /* 0x00ff0000a7ff7812 */ /* 0x000fe200078ac0ff */
[----:B------:R-:W-:Y:S01]  /*3910*/  FMUL.FTZ R88, R107, UR6 ;  /* 0x000000066b587c20 */ /* 0x000fe20008410000 */
[----:B------:R-:W-:Y:S01]  /*3920*/  FMUL.FTZ R106, R211, R214 ;  /* 0x000000d6d36a7220 */ /* 0x000fe20000410000 */
[----:B------:R-:W-:Y:S01]  /*3930*/  FADD.FTZ R142, R142, -R143 ;  /* 0x8000008f8e8e7221 */ /* 0x000fe20000010000 */
[----:B------:R-:W-:Y:S01]  /*3940*/  ISETP.GE.U32.AND P3, PT, R166, RZ, PT ;  /* 0x000000ffa600720c */ /* 0x000fe20003f66070 */
[----:B------:R-:W-:Y:S01]  /*3950*/  FADD.FTZ R218, R217, -R218 ;  /* 0x800000dad9da7221 */ /* 0x000fe20000010000 */
[----:B------:R-:W-:Y:S01]  /*3960*/  ISETP.GE.U32.AND P1, PT, R248, RZ, PT ;  /* 0x000000fff800720c */ /* 0x000fe20003f26070 */
[----:B------:R-:W-:Y:S01]  /*3970*/  FMUL.FTZ R89, R138, UR6 ;  /* 0x000000068a597c20 */ /* 0x000fe20008410000 */
[C---:B------:R-:W-:Y:S01]  /*3980*/  FSEL R111, R88.reuse, RZ, P6 ;  /* 0x000000ff586f7208 */ /* 0x040fe20003000000 */
[----:B------:R-:W-:Y:S01]  /*3990*/  FMUL.FTZ R91, R211, R142 ;  /* 0x0000008ed35b7220 */ /* 0x000fe20000410000 */
[----:B------:R-:W-:Y:S01]  /*39a0*/  FSEL R108, R88, RZ, P5 ;  /* 0x000000ff586c7208 */ /* 0x000fe20002800000 */
[----:B------:R-:W-:Y:S01]  /*39b0*/  FMUL.FTZ R88, R106, UR6 ;  /* 0x000000066a587c20 */ /* 0x000fe20008410000 */
[----:B------:R-:W-:Y:S01]  /*39c0*/  LOP3.LUT P6, RZ, R249, 0xff, RZ, 0xc0, !PT ;  /* 0x000000fff9ff7812 */ /* 0x000fe200078cc0ff */
[-C--:B------:R-:W-:Y:S01]  /*39d0*/  FFMA.FTZ R216, R216, R237.reuse, R238 ;  /* 0x000000edd8d87223 */ /* 0x080fe200000100ee */
[----:B------:R-:W-:Y:S01]  /*39e0*/  LOP3.LUT P5, RZ, R167, 0xff, RZ, 0xc0, !PT ;  /* 0x000000ffa7ff7812 */ /* 0x000fe200078ac0ff */
[----:B------:R-:W-:Y:S01]  /*39f0*/  FMUL.FTZ R105, R211, R218 ;  /* 0x000000dad3697220 */ /* 0x000fe20000410000 */
[----:B------:R-:W-:Y:S01]  /*3a00*/  ISETP.GE.U32.AND.EX P3, PT, R167, 0x1000000, PT, P3 ;  /* 0x01000000a700780c */ /* 0x000fe20003f66130 */
[----:B------:R-:W-:Y:S01]  /*3a10*/  FMUL.FTZ R104, R91, UR6 ;  /* 0x000000065b687c20 */ /* 0x000fe20008410000 */
[----:B------:R-:W-:Y:S01]  /*3a20*/  ISETP.GE.U32.AND.EX P1, PT, R249, 0x1000000, PT, P1 ;  /* 0x01000000f900780c */ /* 0x000fe20003f26110 */
[----:B------:R-:W-:Y:S01]  /*3a30*/  FADD.FTZ R216, R215, -R216 ;  /* 0x800000d8d7d87221 */ /* 0x000fe20000010000 */
[----:B------:R-:W-:Y:S01]  /*3a40*/  FSEL R113, R89, RZ, P3 ;  /* 0x000000ff59717208 */ /* 0x000fe20001800000 */
[-CC-:B------:R-:W-:Y:S01]  /*3a50*/  FFMA.FTZ R220, R220, R237.reuse, R238.reuse ;  /* 0x000000eddcdc7223 */ /* 0x180fe200000100ee */
[----:B------:R-:W-:Y:S01]  /*3a60*/  FSEL R110, R88, RZ, P6 ;  /* 0x000000ff586e7208 */ /* 0x000fe20003000000 */
[----:B------:R-:W-:Y:S01]  /*3a70*/  FFMA.FTZ R0, R0, R237, R238 ;  /* 0x000000ed00007223 */ /* 0x000fe200000100ee */
[----:B------:R-:W-:Y:S01]  /*3a80*/  FSEL R90, R88, RZ, P5 ;  /* 0x000000ff585a7208 */ /* 0x000fe20002800000 */
[----:B------:R-:W-:Y:S01]  /*3a90*/  FMUL.FTZ R88, R105, UR6 ;  /* 0x0000000669587c20 */ /* 0x000fe20008410000 */
[----:B------:R-:W-:Y:S01]  /*3aa0*/  FSEL R112, R89, RZ, P1 ;  /* 0x000000ff59707208 */ /* 0x000fe20000800000 */
[----:B------:R-:W-:Y:S01]  /*3ab0*/  FMUL.FTZ R216, R211, R216 ;  /* 0x000000d8d3d87220 */ /* 0x000fe20000410000 */
[----:B------:R-:W-:Y:S01]  /*3ac0*/  LOP3.LUT P3, RZ, R167, 0xff00, RZ, 0xc0, !PT ;  /* 0x0000ff00a7ff7812 */ /* 0x000fe2000786c0ff */
[----:B------:R-:W-:Y:S01]  /*3ad0*/  FADD.FTZ R220, R219, -R220 ;  /* 0x800000dcdbdc7221 */ /* 0x000fe20000010000 */
[----:B------:R-:W-:Y:S01]  /*3ae0*/  LOP3.LUT P6, RZ, R248, 0xff0000, RZ, 0xc0, !PT ;  /* 0x00ff0000f8ff7812 */ /* 0x000fe200078cc0ff */
[----:B------:R-:W-:Y:S01]  /*3af0*/  FADD.FTZ R0, R221, -R0 ;  /* 0x80000000dd007221 */ /* 0x000fe20000010000 */
[----:B------:R-:W-:-:S02]  /*3b00*/  FSEL R109, R104, RZ, P3 ;  /* 0x000000ff686d7208 */ /* 0x000fc40001800000 */
[----:B------:R-:W-:Y:S01]  /*3b10*/  F2FP.F16.F32.PACK_AB R111, R112, R111 ;  /* 0x0000006f706f723e */ /* 0x000fe200000000ff */
[----:B------:R-:W-:Y:S01]  /*3b20*/  FMUL.FTZ R0, R211, R0 ;  /* 0x00000000d3007220 */ /* 0x000fe20000410000 */
[----:B------:R-:W-:Y:S02]  /*3b30*/  FSEL R112, R88, RZ, P6 ;  /* 0x000000ff58707208 */ /* 0x000fe40003000000 */
[----:B------:R-:W-:Y:S02]  /*3b40*/  LOP3.LUT P6, RZ, R166, 0xff0000, RZ, 0xc0, !PT ;  /* 0x00ff0000a6ff7812 */ /* 0x000fe400078cc0ff */
[----:B------:R-:W-:Y:S01]  /*3b50*/  F2FP.F16.F32.PACK_AB R90, R109, R90 ;  /* 0x0000005a6d5a723e */ /* 0x000fe200000000ff */
[----:B------:R-:W-:Y:S01]  /*3b60*/  FMUL.FTZ R109, R211, R220 ;  /* 0x000000dcd36d7220 */ /* 0x000fe20000410000 */
[C---:B------:R-:W-:Y:S01]  /*3b70*/  F2FP.F16.F32.PACK_AB R105, R216.reuse, R105 ;  /* 0x00000069d869723e */ /* 0x040fe200000000ff */
[----:B------:R-:W-:Y:S01]  /*3b80*/  FMUL.FTZ R216, R216, UR6 ;  /* 0x00000006d8d87c20 */ /* 0x000fe20008410000 */
[----:B------:R-:W-:-:S02]  /*3b90*/  LOP3.LUT P1, RZ, R249, 0xff00, RZ, 0xc0, !PT ;  /* 0x0000ff00f9ff7812 */ /* 0x000fc4000782c0ff */
[----:B------:R-:W-:Y:S02]  /*3ba0*/  LOP3.LUT P5, RZ, R248, 0xff000000, RZ, 0xc0, !PT ;  /* 0xff000000f8ff7812 */ /* 0x000fe400078ac0ff */
[----:B------:R-:W-:Y:S01]  /*3bb0*/  FSEL R114, R88, RZ, P6 ;  /* 0x000000ff58727208 */ /* 0x000fe20003000000 */
[C---:B------:R-:W-:Y:S01]  /*3bc0*/  FMUL.FTZ R88, R109.reuse, UR6 ;  /* 0x000000066d587c20 */ /* 0x040fe20008410000 */
[----:B------:R-:W-:Y:S02]  /*3bd0*/  LOP3.LUT P6, RZ, R166, 0xff000000, RZ, 0xc0, !PT ;  /* 0xff000000a6ff7812 */ /* 0x000fe400078cc0ff */
[----:B------:R-:W-:Y:S02]  /*3be0*/  FSEL R89, R104, RZ, P1 ;  /* 0x000000ff68597208 */ /* 0x000fe40000800000 */
[----:B------:R-:W-:Y:S02]  /*3bf0*/  FSEL R119, R216, RZ, P5 ;  /* 0x000000ffd8777208 */ /* 0x000fe40002800000 */
[----:B------:R-:W-:Y:S01]  /*3c00*/  F2FP.F16.F32.PACK_AB R104, R109, R0 ;  /* 0x000000006d68723e */ /* 0x000fe200000000ff */
[----:B------:R-:W-:Y:S01]  /*3c10*/  FMUL.FTZ R0, R0, UR6 ;  /* 0x0000000600007c20 */ /* 0x000fe20008410000 */
[----:B------:R-:W-:-:S02]  /*3c20*/  LOP3.LUT P1, RZ, R248, 0xff00, RZ, 0xc0, !PT ;  /* 0x0000ff00f8ff7812 */ /* 0x000fc4000782c0ff */
[----:B------:R-:W-:Y:S02]  /*3c30*/  LOP3.LUT P5, RZ, R166, 0xff00, RZ, 0xc0, !PT ;  /* 0x0000ff00a6ff7812 */ /* 0x000fe400078ac0ff */
[----:B------:R-:W-:Y:S02]  /*3c40*/  FSEL R109, R216, RZ, P6 ;  /* 0x000000ffd86d7208 */ /* 0x000fe40003000000 */
[----:B------:R-:W-:Y:S02]  /*3c50*/  LOP3.LUT P3, RZ, R248, 0xff, RZ, 0xc0, !PT ;  /* 0x000000fff8ff7812 */ /* 0x000fe4000786c0ff */
        /* <DEDUP_REMOVED lines=14> */
.L_x_1819:
        /* <DEDUP_REMOVED lines=9> */
[----:B------:R-:W-:Y:S01]  /*3dd0*/  FADD.FTZ R90, R139, -R90 ;  /* 0x8000005a8b5a7221 */ /* 0x000fe20000010000 */
[----:B------:R-:W-:Y:S02]  /*3de0*/  HADD2.F32 R109, -RZ, R95.H1_H1 ;  /* 0x3000005fff6d7230 */ /* 0x000fe40000004100 */
[----:B------:R-:W-:Y:S01]  /*3df0*/  FADD.FTZ R138, R138, -R89 ;  /* 0x800000598a8a7221 */ /* 0x000fe20000010000 */
[--C-:B------:R-:W-:Y:S02]  /*3e00*/  HADD2.F32 R89, -RZ, R94.reuse.H0_H0 ;  /* 0x2000005eff597230 */ /* 0x100fe40000004100 */
[----:B------:R-:W-:Y:S01]  /*3e10*/  FFMA.FTZ R90, R211, R90, R108 ;  /* 0x0000005ad35a7223 */ /* 0x000fe2000001006c */
[----:B------:R-:W-:Y:S01]  /*3e20*/  FADD.FTZ R214, R213, -R214 ;  /* 0x800000d6d5d67221 */ /* 0x000fe20000010000 */
[-CC-:B------:R-:W-:Y:S01]  /*3e30*/  FFMA.FTZ R88, R218, R237.reuse, R238.reuse ;  /* 0x000000edda587223 */ /* 0x180fe200000100ee */
[----:B------:R-:W-:Y:S01]  /*3e40*/  FFMA.FTZ R143, R143, R237, R238 ;  /* 0x000000ed8f8f7223 */ /* 0x000fe200000100ee */
[C---:B------:R-:W-:Y:S01]  /*3e50*/  FFMA.FTZ R109, R211.reuse, R138, R109 ;  /* 0x0000008ad36d7223 */ /* 0x040fe2000001006d */
[----:B------:R-:W-:Y:S01]  /*3e60*/  FMUL.FTZ R90, R90, UR6 ;  /* 0x000000065a5a7c20 */ /* 0x000fe20008410000 */
[----:B------:R-:W-:Y:S01]  /*3e70*/  ISETP.GE.U32.AND P1, PT, R248, RZ, PT ;  /* 0x000000fff800720c */ /* 0x000fe20003f26070 */
[----:B------:R-:W-:Y:S01]  /*3e80*/  HADD2.F32 R91, -RZ, R94.H1_H1 ;  /* 0x3000005eff5b7230 */ /* 0x000fe20000004100 */
[----:B------:R-:W-:Y:S01]  /*3e90*/  ISETP.GE.U32.AND P3, PT, R166, RZ, PT ;  /* 0x000000ffa600720c */ /* 0x000fe20003f66070 */
[----:B------:R-:W-:Y:S01]  /*3ea0*/  FFMA.FTZ R89, R211, R214, R89 ;  /* 0x000000d6d3597223 */ /* 0x000fe20000010059 */
[----:B------:R-:W-:Y:S01]  /*3eb0*/  LOP3.LUT P6, RZ, R249, 0xff0000, RZ, 0xc0, !PT ;  /* 0x00ff0000f9ff7812 */ /* 0x000fe200078cc0ff */
[----:B------:R-:W-:-:S02]  /*3ec0*/  HADD2.F32 R112, -RZ, R93.H0_H0 ;  /* 0x2000005dff707230 */ /* 0x000fc40000004100 */
[----:B------:R-:W-:Y:S01]  /*3ed0*/  FADD.FTZ R88, R217, -R88 ;  /* 0x80000058d9587221 */ /* 0x000fe20000010000 */
[----:B------:R-:W-:Y:S01]  /*3ee0*/  FADD.FTZ R142, R142, -R143 ;  /* 0x8000008f8e8e7221 */ /* 0x000fe20000010000 */
[----:B------:R-:W-:Y:S01]  /*3ef0*/  FMUL.FTZ R109, R109, UR6 ;  /* 0x000000066d6d7c20 */ /* 0x000fe20008410000 */
[----:B------:R-:W-:Y:S01]  /*3f00*/  ISETP.GE.U32.AND.EX P1, PT, R249, 0x1000000, PT, P1 ;  /* 0x01000000f900780c */ /* 0x000fe20003f26110 */
[----:B------:R-:W-:Y:S01]  /*3f10*/  FMUL.FTZ R89, R89, UR6 ;  /* 0x0000000659597c20 */ /* 0x000fe20008410000 */
[----:B------:R-:W-:Y:S01]  /*3f20*/  ISETP.GE.U32.AND.EX P3, PT, R167, 0x1000000, PT, P3 ;  /* 0x01000000a700780c */ /* 0x000fe20003f66130 */
[----:B------:R-:W-:Y:S01]  /*3f30*/  FFMA.FTZ R142, R211, R142, R91 ;  /* 0x0000008ed38e7223 */ /* 0x000fe2000001005b */
[----:B------:R-:W-:Y:S01]  /*3f40*/  LOP3.LUT P5, RZ, R167, 0xff0000, RZ, 0xc0, !PT ;  /* 0x00ff0000a7ff7812 */ /* 0x000fe200078ac0ff */
[-C--:B------:R-:W-:Y:S01]  /*3f50*/  FFMA.FTZ R0, R0, R237.reuse, R238 ;  /* 0x000000ed00007223 */ /* 0x080fe200000100ee */
[----:B------:R-:W-:Y:S01]  /*3f60*/  FSEL R114, R90, RZ, P6 ;  /* 0x000000ff5a727208 */ /* 0x000fe20003000000 */
[----:B------:R-:W-:Y:S01]  /*3f70*/  FFMA.FTZ R88, R211, R88, R112 ;  /* 0x00000058d3587223 */ /* 0x000fe20000010070 */
[----:B------:R-:W-:Y:S01]  /*3f80*/  LOP3.LUT P6, RZ, R249, 0xff, RZ, 0xc0, !PT ;  /* 0x000000fff9ff7812 */ /* 0x000fe200078cc0ff */
[-C--:B------:R-:W-:Y:S01]  /*3f90*/  FFMA.FTZ R216, R216, R237.reuse, R238 ;  /* 0x000000edd8d87223 */ /* 0x080fe200000100ee */
[C---:B------:R-:W-:Y:S01]  /*3fa0*/  FSEL R115, R109.reuse, RZ, P1 ;  /* 0x000000ff6d737208 */ /* 0x040fe20000800000 */
[----:B------:R-:W-:Y:S01]  /*3fb0*/  FMUL.FTZ R142, R142, UR6 ;  /* 0x000000068e8e7c20 */ /* 0x000fe20008410000 */
[----:B------:R-:W-:Y:S01]  /*3fc0*/  FSEL R108, R109, RZ, P3 ;  /* 0x000000ff6d6c7208 */ /* 0x000fe20001800000 */
[--C-:B------:R-:W-:Y:S01]  /*3fd0*/  HADD2.F32 R109, -RZ, R92.reuse.H0_H0 ;  /* 0x2000005cff6d7230 */ /* 0x100fe20000004100 */
[----:B------:R-:W-:Y:S01]  /*3fe0*/  FSEL R91, R90, RZ, P5 ;  /* 0x000000ff5a5b7208 */ /* 0x000fe20002800000 */
[----:B------:R-:W-:Y:S01]  /*3ff0*/  FADD.FTZ R0, R221, -R0 ;  /* 0x80000000dd007221 */ /* 0x000fe20000010000 */
[----:B------:R-:W-:Y:S01]  /*4000*/  LOP3.LUT P5, RZ, R167, 0xff, RZ, 0xc0, !PT ;  /* 0x000000ffa7ff7812 */ /* 0x000fe200078ac0ff */
[----:B------:R-:W-:Y:S01]  /*4010*/  FMUL.FTZ R88, R88, UR6 ;  /* 0x0000000658587c20 */ /* 0x000fe20008410000 */
[----:B------:R-:W-:Y:S01]  /*4020*/  FSEL R110, R89, RZ, P6 ;  /* 0x000000ff596e7208 */ /* 0x000fe20003000000 */
[----:B------:R-:W-:Y:S01]  /*4030*/  HADD2.F32 R112, -RZ, R93.H1_H1 ;  /* 0x3000005dff707230 */ /* 0x000fe20000004100 */
[----:B------:R-:W-:Y:S01]  /*4040*/  LOP3.LUT P3, RZ, R167, 0xff00, RZ, 0xc0, !PT ;  /* 0x0000ff00a7ff7812 */ /* 0x000fe2000786c0ff */
[----:B------:R-:W-:Y:S01]  /*4050*/  FADD.FTZ R216, R215, -R216 ;  /* 0x800000d8d7d87221 */ /* 0x000fe20000010000 */
[----:B------:R-:W-:Y:S01]  /*4060*/  LOP3.LUT P6, RZ, R248, 0xff0000, RZ, 0xc0, !PT ;  /* 0x00ff0000f8ff7812 */ /* 0x000fe200078cc0ff */
[----:B------:R-:W-:Y:S01]  /*4070*/  FFMA.FTZ R220, R220, R237, R238 ;  /* 0x000000eddcdc7223 */ /* 0x000fe200000100ee */
[----:B------:R-:W-:Y:S01]  /*4080*/  FSEL R90, R89, RZ, P5 ;  /* 0x000000ff595a7208 */ /* 0x000fe20002800000 */
[C---:B------:R-:W-:Y:S01]  /*4090*/  FFMA.FTZ R0, R211.reuse, R0, R109 ;  /* 0x00000000d3007223 */ /* 0x040fe2000001006d */
[----:B------:R-:W-:Y:S01]  /*40a0*/  FSEL R89, R142, RZ, P3 ;  /* 0x000000ff8e597208 */ /* 0x000fe20001800000 */
[----:B------:R-:W-:Y:S01]  /*40b0*/  FFMA.FTZ R112, R211, R216, R112 ;  /* 0x000000d8d3707223 */ /* 0x000fe20000010070 */
[----:B------:R-:W-:Y:S01]  /*40c0*/  FSEL R109, R88, RZ, P6 ;  /* 0x000000ff586d7208 */ /* 0x000fe20003000000 */
[----:B------:R-:W-:Y:S01]  /*40d0*/  HADD2.F32 R111, -RZ, R92.H1_H1 ;  /* 0x3000005cff6f7230 */ /* 0x000fe20000004100 */
[----:B------:R-:W-:Y:S01]  /*40e0*/  LOP3.LUT P6, RZ, R166, 0xff0000, RZ, 0xc0, !PT ;  /* 0x00ff0000a6ff7812 */ /* 0x000fe200078cc0ff */
[----:B------:R-:W-:Y:S01]  /*40f0*/  FADD.FTZ R220, R219, -R220 ;  /* 0x800000dcdbdc7221 */ /* 0x000fe20000010000 */
[----:B------:R-:W-:Y:S01]  /*4100*/  F2FP.F16.F32.PACK_AB R90, R89, R90 ;  /* 0x0000005a595a723e */ /* 0x000fe200000000ff */
[----:B------:R-:W-:Y:S01]  /*4110*/  FMUL.FTZ R112, R112, UR6 ;  /* 0x0000000670707c20 */ /* 0x000fe20008410000 */
[----:B------:R-:W-:Y:S01]  /*4120*/  FSEL R89, R88, RZ, P6 ;  /* 0x000000ff58597208 */ /* 0x000fe20003000000 */
[----:B------:R-:W-:Y:S01]  /*4130*/  FFMA.FTZ R220, R211, R220, R111 ;  /* 0x000000dcd3dc7223 */ /* 0x000fe2000001006f */
[----:B------:R-:W-:-:S02]  /*4140*/  LOP3.LUT P6, RZ, R166, 0xff000000, RZ, 0xc0, !PT ;  /* 0xff000000a6ff7812 */ /* 0x000fc400078cc0ff */
[----:B------:R-:W-:Y:S01]  /*4150*/  LOP3.LUT P1, RZ, R249, 0xff00, RZ, 0xc0, !PT ;  /* 0x0000ff00f9ff7812 */ /* 0x000fe2000782c0ff */
[----:B------:R-:W-:Y:S01]  /*4160*/  FMUL.FTZ R220, R220, UR6 ;  /* 0x00000006dcdc7c20 */ /* 0x000fe20008410000 */
[----:B------:R-:W-:Y:S02]  /*4170*/  LOP3.LUT P5, RZ, R248, 0xff000000, RZ, 0xc0, !PT ;  /* 0xff000000f8ff7812 */ /* 0x000fe400078ac0ff */
[----:B------:R-:W-:Y:S01]  /*4180*/  F2FP.F16.F32.PACK_AB R91, R108, R91 ;  /* 0x0000005b6c5b723e */ /* 0x000fe200000000ff */
[----:B------:R-:W-:Y:S01]  /*4190*/  FMUL.FTZ R108, R0, UR6 ;  /* 0x00000006006c7c20 */ /* 0x000fe20008410000 */
[----:B------:R-:W-:Y:S02]  /*41a0*/  F2FP.F16.F32.PACK_AB R111, R115, R114 ;  /* 0x00000072736f723e */ /* 0x000fe400000000ff */
[----:B------:R-:W-:Y:S02]  /*41b0*/  FSEL R0, R112, RZ, P6 ;  /* 0x000000ff70007208 */ /* 0x000fe40003000000 */
[----:B------:R-:W-:-:S02]  /*41c0*/  FSEL R113, R142, RZ, P1 ;  /* 0x000000ff8e717208 */ /* 0x000fc40000800000 */
[----:B------:R-:W-:Y:S02]  /*41d0*/  FSEL R114, R112, RZ, P5 ;  /* 0x000000ff70727208 */ /* 0x000fe40002800000 */
[----:B------:R-:W-:Y:S02]  /*41e0*/  LOP3.LUT P6, RZ, R166, 0xff, RZ, 0xc0, !PT ;  /* 0x000000ffa6ff7812 */ /* 0x000fe400078cc0ff */
[C---:B------:R-:W-:Y:S02]  /*41f0*/  LOP3.LUT P1, RZ, R248.reuse, 0xff00, RZ, 0xc0, !PT ;  /* 0x0000ff00f8ff7812 */ /* 0x040fe4000782c0ff */
[----:B------:R-:W-:Y:S02]  /*4200*/  LOP3.LUT P3, RZ, R248, 0xff, RZ, 0xc0, !PT ;  /* 0x000000fff8ff7812 */ /* 0x000fe4000786c0ff */
[----:B------:R-:W-:Y:S02]  /*4210*/  LOP3.LUT P5, RZ, R166, 0xff00, RZ, 0xc0, !PT ;  /* 0x0000ff00a6ff7812 */ /* 0x000fe400078ac0ff */
[----:B------:R-:W-:-:S02]  /*4220*/  F2FP.F16.F32.PACK_AB R110, R113, R110 ;  /* 0x0000006e716e723e */ /* 0x000fc400000000ff */
[----:B------:R-:W-:Y:S02]  /*4230*/  FSEL R88, R108, RZ, P6 ;  /* 0x000000ff6c587208 */ /* 0x000fe40003000000 */
[C---:B------:R-:W-:Y:S02]  /*4240*/  FSEL R115, R220.reuse, RZ, P1 ;  /* 0x000000ffdc737208 */ /* 0x040fe40000800000 */
[----:B------:R-:W-:Y:S02]  /*4250*/  FSEL R113, R220, RZ, P5 ;  /* 0x000000ffdc717208 */ /* 0x000fe40002800000 */
[----:B------:R-:W-:Y:S02]  /*4260*/  FSEL R108, R108, RZ, P3 ;  /* 0x000000ff6c6c7208 */ /* 0x000fe40001800000 */
[----:B------:R-:W-:Y:S02]  /*4270*/  F2FP.F16.F32.PACK_AB R89, R0, R89 ;  /* 0x000000590059723e */ /* 0x000fe400000000ff */
[----:B------:R-:W-:-:S02]  /*4280*/  F2FP.F16.F32.PACK_AB R109, R114, R109 ;  /* 0x0000006d726d723e */ /* 0x000fc400000000ff */
[----:B------:R-:W-:Y:S02]  /*4290*/  F2FP.F16.F32.PACK_AB R88, R113, R88 ;  /* 0x000000587158723e */ /* 0x000fe400000000ff */
[----:B------:R-:W-:Y:S01]  /*42a0*/  F2FP.F16.F32.PACK_AB R108, R115, R108 ;  /* 0x0000006c736c723e */ /* 0x000fe200000000ff */
[----:B------:R-:W-:Y:S06]  /*42b0*/  BRA `(.L_x_1817) ;  /* 0x0000000400587947 */ /* 0x000fec0003800000 */
.L_x_1821:
[-CC-:B------:R-:W-:Y:S01]  /*42c0*/  FFMA.FTZ R88, R141, R237.reuse, R238.reuse ;  /* 0x000000ed8d587223 */ /* 0x180fe200000100ee */
[-CC-:B------:R-:W-:Y:S01]  /*42d0*/  FFMA.FTZ R89, R140, R237.reuse, R238.reuse ;  /* 0x000000ed8c597223 */ /* 0x180fe200000100ee */
[-C--:B------:R-:W-:Y:S01]  /*42e0*/  FFMA.FTZ R214, R214, R237.reuse, R238 ;  /* 0x000000edd6d67223 */ /* 0x080fe200000100ee */
[--C-:B-----5:R-:W-:Y:S02]  /*42f0*/  HADD2.F32 R90, -RZ, R95.reuse.H0_H0 ;  /* 0x2000005fff5a7230 */ /* 0x120fe40000004100 */
[----:B------:R-:W-:Y:S01]  /*4300*/  FADD.FTZ R88, R139, -R88 ;  /* 0x800000588b587221 */ /* 0x000fe20000010000 */
[----:B------:R-:W-:Y:S02]  /*4310*/  HADD2.F32 R105, -RZ, R95.H1_H1 ;  /* 0x3000005fff697230 */ /* 0x000fe40000004100 */
[----:B------:R-:W-:Y:S01]  /*4320*/  FADD.FTZ R138, R138, -R89 ;  /* 0x800000598a8a7221 */ /* 0x000fe20000010000 */
[--C-:B------:R-:W-:Y:S02]  /*4330*/  HADD2.F32 R89, -RZ, R94.reuse.H0_H0 ;  /* 0x2000005eff597230 */ /* 0x100fe40000004100 */
[----:B------:R-:W-:Y:S01]  /*4340*/  FADD.FTZ R214, R213, -R214 ;  /* 0x800000d6d5d67221 */ /* 0x000fe20000010000 */
[-C--:B------:R-:W-:Y:S01]  /*4350*/  FFMA.FTZ R143, R143, R237.reuse, R238 ;  /* 0x000000ed8f8f7223 */ /* 0x080fe200000100ee */
[C---:B------:R-:W-:Y:S01]  /*4360*/  FFMA.FTZ R107, R211.reuse, R88, R90 ;  /* 0x00000058d36b7223 */ /* 0x040fe2000001005a */
[C---:B------:R-:W-:Y:S01]  /*4370*/  FFMA.FTZ R88, R211.reuse, R138, R105 ;  /* 0x0000008ad3587223 */ /* 0x040fe20000010069 */
[----:B------:R-:W-:Y:S01]  /*4380*/  HADD2.F32 R91, -RZ, R94.H1_H1 ;  /* 0x3000005eff5b7230 */ /* 0x000fe20000004100 */
[----:B------:R-:W-:Y:S01]  /*4390*/  ISETP.GE.U32.AND P1, PT, R248, RZ, PT ;  /* 0x000000fff800720c */ /* 0x000fe20003f26070 */
[----:B------:R-:W-:Y:S01]  /*43a0*/  FADD.FTZ R142, R142, -R143 ;  /* 0x8000008f8e8e7221 */ /* 0x000fe20000010000 */
[----:B------:R-:W-:Y:S01]  /*43b0*/  ISETP.GE.U32.AND P3, PT, R166, RZ, PT ;  /* 0x000000ffa600720c */ /* 0x000fe20003f66070 */
[----:B------:R-:W-:Y:S01]  /*43c0*/  FFMA.FTZ R106, R211, R214, R89 ;  /* 0x000000d6d36a7223 */ /* 0x000fe20000010059 */
[----:B------:R-:W-:Y:S01]  /*43d0*/  FMUL.FTZ R89, R107, UR6 ;  /* 0x000000066b597c20 */ /* 0x000fe20008410000 */
[----:B------:R-:W-:Y:S01]  /*43e0*/  LOP3.LUT P6, RZ, R249, 0xff0000, RZ, 0xc0, !PT ;  /* 0x00ff0000f9ff7812 */ /* 0x000fe200078cc0ff */
[----:B------:R-:W-:Y:S01]  /*43f0*/  FMUL.FTZ R90, R88, UR6 ;  /* 0x00000006585a7c20 */ /* 0x000fe20008410000 */
[----:B------:R-:W-:Y:S01]  /*4400*/  LOP3.LUT P5, RZ, R167, 0xff0000, RZ, 0xc0, !PT ;  /* 0x00ff0000a7ff7812 */ /* 0x000fe200078ac0ff */
[----:B------:R-:W-:Y:S01]  /*4410*/  FFMA.FTZ R115, R211, R142, R91 ;  /* 0x0000008ed3737223 */ /* 0x000fe2000001005b */
        /* <DEDUP_REMOVED lines=9> */
[-C--:B------:R-:W-:Y:S01]  /*44b0*/  FFMA.FTZ R0, R0, R237.reuse, R238 ;  /* 0x000000ed00007223 */ /* 0x080fe200000100ee */
[----:B------:R-:W-:Y:S01]  /*44c0*/  FSEL R139, R90, RZ, P3 ;  /* 0x000000ff5a8b7208 */ /* 0x000fe20001800000 */
[----:B------:R-:W-:Y:S01]  /*44d0*/  FMUL.FTZ R90, R115, UR6 ;  /* 0x00000006735a7c20 */ /* 0x000fe20008410000 */
[----:B------:R-:W-:Y:S01]  /*44e0*/  LOP3.LUT P6, RZ, R249, 0xff, RZ, 0xc0, !PT ;  /* 0x000000fff9ff7812 */ /* 0x000fe200078cc0ff */
[--C-:B------:R-:W-:Y:S01]  /*44f0*/  HADD2.F32 R109, -RZ, R93.reuse.H1_H1 ;  /* 0x3000005dff6d7230 */ /* 0x100fe20000004100 */
[----:B------:R-:W-:Y:S01]  /*4500*/  LOP3.LUT P5, RZ, R167, 0xff, RZ, 0xc0, !PT ;  /* 0x000000ffa7ff7812 */ /* 0x000fe200078ac0ff */
[--C-:B------:R-:W-:Y:S01]  /*4510*/  HADD2.F32 R91, -RZ, R92.reuse.H0_H0 ;  /* 0x2000005cff5b7230 */ /* 0x100fe20000004100 */
[----:B------:R-:W-:Y:S01]  /*4520*/  LOP3.LUT P1, RZ, R249, 0xff00, RZ, 0xc0, !PT ;  /* 0x0000ff00f9ff7812 */ /* 0x000fe2000782c0ff */
[----:B------:R-:W-:Y:S01]  /*4530*/  FADD.FTZ R216, R215, -R216 ;  /* 0x800000d8d7d87221 */ /* 0x000fe20000010000 */
[----:B------:R-:W-:Y:S01]  /*4540*/  LOP3.LUT P3, RZ, R167, 0xff00, RZ, 0xc0, !PT ;  /* 0x0000ff00a7ff7812 */ /* 0x000fe2000786c0ff */
[----:B------:R-:W-:Y:S01]  /*4550*/  FADD.FTZ R0, R221, -R0 ;  /* 0x80000000dd007221 */ /* 0x000fe20000010000 */
[C---:B------:R-:W-:Y:S01]  /*4560*/  FSEL R110, R89.reuse, RZ, P6 ;  /* 0x000000ff596e7208 */ /* 0x040fe20003000000 */
[----:B------:R-:W-:Y:S01]  /*4570*/  FFMA.FTZ R220, R220, R237, R238 ;  /* 0x000000eddcdc7223 */ /* 0x000fe200000100ee */
[----:B------:R-:W-:Y:S01]  /*4580*/  FSEL R108, R89, RZ, P5 ;  /* 0x000000ff596c7208 */ /* 0x000fe20002800000 */
[----:B------:R-:W-:Y:S01]  /*4590*/  HADD2.F32 R105, -RZ, R92.H1_H1 ;  /* 0x3000005cff697230 */ /* 0x000fe20000004100 */
[C---:B------:R-:W-:Y:S01]  /*45a0*/  FSEL R89, R90.reuse, RZ, P1 ;  /* 0x000000ff5a597208 */ /* 0x040fe20000800000 */
[----:B------:R-:W-:Y:S01]  /*45b0*/  FADD.FTZ R220, R219, -R220 ;  /* 0x800000dcdbdc7221 */ /* 0x000fe20000010000 */
[----:B------:R-:W-:Y:S01]  /*45c0*/  FSEL R119, R90, RZ, P3 ;  /* 0x000000ff5a777208 */ /* 0x000fe20001800000 */
[----:B------:R-:W-:Y:S01]  /*45d0*/  HADD2.F32 R90, -RZ, R93.H0_H0 ;  /* 0x2000005dff5a7230 */ /* 0x000fe20000004100 */
[----:B------:R-:W-:Y:S01]  /*45e0*/  LOP3.LUT P6, RZ, R248, 0xff0000, RZ, 0xc0, !PT ;  /* 0x00ff0000f8ff7812 */ /* 0x000fe200078cc0ff */
[C---:B------:R-:W-:Y:S01]  /*45f0*/  FFMA.FTZ R113, R211.reuse, R216, R109 ;  /* 0x000000d8d3717223 */ /* 0x040fe2000001006d */
[----:B------:R-:W-:Y:S01]  /*4600*/  FFMA.FTZ R0, R211, R0, R91 ;  /* 0x00000000d3007223 */ /* 0x000fe2000001005b */
[----:B------:R-:W-:Y:S01]  /*4610*/  F2FP.F16.F32.PACK_AB R91, R139, R112 ;  /* 0x000000708b5b723e */ /* 0x000fe200000000ff */
[C---:B------:R-:W-:Y:S01]  /*4620*/  FFMA.FTZ R90, R211.reuse, R218, R90 ;  /* 0x000000dad35a7223 */ /* 0x040fe2000001005a */
[----:B------:R-:W-:Y:S01]  /*4630*/  FFMA.FTZ R109, R211, R220, R105 ;  /* 0x000000dcd36d7223 */ /* 0x000fe20000010069 */
[----:B------:R-:W-:-:S02]  /*4640*/  F2FP.F16.F32.PACK_AB R111, R114, R111 ;  /* 0x0000006f726f723e */ /* 0x000fc400000000ff */
[----:B------:R-:W-:Y:S01]  /*4650*/  FMUL.FTZ R104, R90, UR6 ;  /* 0x000000065a687c20 */ /* 0x000fe20008410000 */
[C---:B------:R-:W-:Y:S01]  /*4660*/  F2FP.F16.F32.PACK_AB R105, R113.reuse, R90 ;  /* 0x0000005a7169723e */ /* 0x040fe200000000ff */
[----:B------:R-:W-:Y:S01]  /*4670*/  FMUL.FTZ R113, R113, UR6 ;  /* 0x0000000671717c20 */ /* 0x000fe20008410000 */
[----:B------:R-:W-:Y:S02]  /*4680*/  LOP3.LUT P5, RZ, R248, 0xff000000, RZ, 0xc0, !PT ;  /* 0xff000000f8ff7812 */ /* 0x000fe400078ac0ff */
[----:B------:R-:W-:Y:S02]  /*4690*/  FSEL R112, R104, RZ, P6 ;  /* 0x000000ff68707208 */ /* 0x000fe40003000000 */
[----:B------:R-:W-:Y:S02]  /*46a0*/  LOP3.LUT P6, RZ, R166, 0xff0000, RZ, 0xc0, !PT ;  /* 0x00ff0000a6ff7812 */ /* 0x000fe400078cc0ff */
[----:B------:R-:W-:Y:S01]  /*46b0*/  F2FP.F16.F32.PACK_AB R107, R88, R107 ;  /* 0x0000006b586b723e */ /* 0x000fe200000000ff */
[----:B------:R-:W-:Y:S01]  /*46c0*/  FMUL.FTZ R88, R109, UR6 ;  /* 0x000000066d587c20 */ /* 0x000fe20008410000 */
[----:B------:R-:W-:-:S02]  /*46d0*/  FSEL R114, R104, RZ, P6 ;  /* 0x000000ff68727208 */ /* 0x000fc40003000000 */
[----:B------:R-:W-:Y:S02]  /*46e0*/  LOP3.LUT P6, RZ, R166, 0xff000000, RZ, 0xc0, !PT ;  /* 0xff000000a6ff7812 */ /* 0x000fe400078cc0ff */
        /* <DEDUP_REMOVED lines=19> */
.L_x_1817:
        /* <DEDUP_REMOVED lines=15> */
[--C-:B0-----:R-:W-:Y:S02]  /*4910*/  HADD2.F32 R88, -RZ, R99.reuse.H0_H0 ;  /* 0x20000063ff587230 */ /* 0x101fe40000004100 */
[-CC-:B------:R-:W-:Y:S01]  /*4920*/  FFMA.FTZ R89, R224, R237.reuse, R238.reuse ;  /* 0x000000ede0597223 */ /* 0x180fe200000100ee */
[-C--:B------:R-:W-:Y:S01]  /*4930*/  FFMA.FTZ R122, R122, R237.reuse, R238 ;  /* 0x000000ed7a7a7223 */ /* 0x080fe200000100ee */
[----:B------:R-:W-:Y:S01]  /*4940*/  FADD.FTZ R226, R229, -R226 ;  /* 0x800000e2e5e27221 */ /* 0x000fe20000010000 */
[----:B------:R-:W-:Y:S02]  /*4950*/  HADD2.F32 R91, -RZ, R98.H0_H0 ;  /* 0x20000062ff5b7230 */ /* 0x000fe40000004100 */
[-C--:B------:R-:W-:Y:S01]  /*4960*/  FFMA.FTZ R228, R228, R237.reuse, R238 ;  /* 0x000000ede4e47223 */ /* 0x080fe200000100ee */
[----:B------:R-:W-:Y:S01]  /*4970*/  FADD.FTZ R222, R222, -R89 ;  /* 0x80000059dede7221 */ /* 0x000fe20000010000 */
[----:B------:R-:W-:Y:S01]  /*4980*/  FFMA.FTZ R107, R211, R226, R88 ;  /* 0x000000e2d36b7223 */ /* 0x000fe20000010058 */
[----:B------:R-:W-:Y:S01]  /*4990*/  FFMA.FTZ R135, R135, R237, R238 ;  /* 0x000000ed87877223 */ /* 0x000fe200000100ee */
[----:B------:R-:W-:-:S02]  /*49a0*/  HADD2.F32 R109, -RZ, R99.H1_H1 ;  /* 0x30000063ff6d7230 */ /* 0x000fc40000004100 */
[----:B------:R-:W-:Y:S01]  /*49b0*/  FFMA.FTZ R0, R225, R237, R238 ;  /* 0x000000ede1007223 */ /* 0x000fe200000100ee */
[----:B------:R-:W-:Y:S01]  /*49c0*/  FMUL.FTZ R88, R107, UR6 ;  /* 0x000000066b587c20 */ /* 0x000fe20008410000 */
[----:B------:R-:W-:Y:S01]  /*49d0*/  FADD.FTZ R122, R121, -R122 ;  /* 0x8000007a797a7221 */ /* 0x000fe20000010000 */
[----:B------:R-:W-:Y:S01]  /*49e0*/  LOP3.LUT P5, RZ, R247, 0xff0000, RZ, 0xc0, !PT ;  /* 0x00ff0000f7ff7812 */ /* 0x000fe200078ac0ff */
[----:B------:R-:W-:Y:S02]  /*49f0*/  HADD2.F32 R105, -RZ, R98.H1_H1 ;  /* 0x30000062ff697230 */ /* 0x000fe40000004100 */
[----:B------:R-:W-:Y:S01]  /*4a00*/  FADD.FTZ R228, R227, -R228 ;  /* 0x800000e4e3e47221 */ /* 0x000fe20000010000 */
[--C-:B------:R-:W-:Y:S02]  /*4a10*/  HADD2.F32 R89, -RZ, R97.reuse.H0_H0 ;  /* 0x20000061ff597230 */ /* 0x100fe40000004100 */
[----:B------:R-:W-:Y:S01]  /*4a20*/  FFMA.FTZ R106, R211, R222, R91 ;  /* 0x000000ded36a7223 */ /* 0x000fe2000001005b */
[----:B------:R-:W-:Y:S01]  /*4a30*/  FADD.FTZ R134, R134, -R135 ;  /* 0x8000008786867221 */ /* 0x000fe20000010000 */
[----:B------:R-:W-:-:S02]  /*4a40*/  HADD2.F32 R91, -RZ, R97.H1_H1 ;  /* 0x30000061ff5b7230 */ /* 0x000fc40000004100 */
[----:B------:R-:W-:Y:S01]  /*4a50*/  FADD.FTZ R0, R223, -R0 ;  /* 0x80000000df007221 */ /* 0x000fe20000010000 */
[C---:B------:R-:W-:Y:S01]  /*4a60*/  FFMA.FTZ R122, R211.reuse, R122, R109 ;  /* 0x0000007ad37a7223 */ /* 0x040fe2000001006d */
[----:B------:R-:W-:Y:S01]  /*4a70*/  FSEL R115, R88, RZ, P5 ;  /* 0x000000ff58737208 */ /* 0x000fe20002800000 */
[C---:B------:R-:W-:Y:S01]  /*4a80*/  FFMA.FTZ R111, R211.reuse, R228, R105 ;  /* 0x000000e4d36f7223 */ /* 0x040fe20000010069 */
[----:B------:R-:W-:Y:S01]  /*4a90*/  ISETP.GE.U32.AND P3, PT, R246, RZ, PT ;  /* 0x000000fff600720c */ /* 0x000fe20003f66070 */
[----:B------:R-:W-:Y:S01]  /*4aa0*/  FFMA.FTZ R105, R211, R134, R89 ;  /* 0x00000086d3697223 */ /* 0x000fe20000010059 */
[----:B------:R-:W-:Y:S01]  /*4ab0*/  LOP3.LUT P6, RZ, R169, 0xff0000, RZ, 0xc0, !PT ;  /* 0x00ff0000a9ff7812 */ /* 0x000fe200078cc0ff */
[----:B------:R-:W-:Y:S01]  /*4ac0*/  FFMA.FTZ R90, R211, R0, R91 ;  /* 0x00000000d35a7223 */ /* 0x000fe2000001005b */
[----:B------:R-:W-:Y:S01]  /*4ad0*/  ISETP.GE.U32.AND P5, PT, R168, RZ, PT ;  /* 0x000000ffa800720c */ /* 0x000fe20003fa6070 */
[----:B------:R-:W-:Y:S01]  /*4ae0*/  FMUL.FTZ R89, R122, UR6 ;  /* 0x000000067a597c20 */ /* 0x000fe20008410000 */
[----:B------:R-:W-:Y:S01]  /*4af0*/  ISETP.GE.U32.AND.EX P3, PT, R247, 0x1000000, PT, P3 ;  /* 0x01000000f700780c */ /* 0x000fe20003f66130 */
[----:B------:R-:W-:Y:S01]  /*4b00*/  FMUL.FTZ R0, R106, UR6 ;  /* 0x000000066a007c20 */ /* 0x000fe20008410000 */
[----:B------:R-:W-:Y:S01]  /*4b10*/  FSEL R91, R88, RZ, P6 ;  /* 0x000000ff585b7208 */ /* 0x000fe20003000000 */
[-CC-:B------:R-:W-:Y:S01]  /*4b20*/  FFMA.FTZ R132, R132, R237.reuse, R238.reuse ;  /* 0x000000ed84847223 */ /* 0x180fe200000100ee */
[----:B------:R-:W-:Y:S01]  /*4b30*/  ISETP.GE.U32.AND.EX P5, PT, R169, 0x1000000, PT, P5 ;  /* 0x01000000a900780c */ /* 0x000fe20003fa6150 */
[----:B------:R-:W-:Y:S01]  /*4b40*/  FFMA.FTZ R137, R137, R237, R238 ;  /* 0x000000ed89897223 */ /* 0x000fe200000100ee */
[----:B------:R-:W-:Y:S01]  /*4b50*/  LOP3.LUT P6, RZ, R247, 0xff, RZ, 0xc0, !PT ;  /* 0x000000fff7ff7812 */ /* 0x000fe200078cc0ff */
[----:B------:R-:W-:Y:S01]  /*4b60*/  FADD.FTZ R132, R133, -R132 ;  /* 0x8000008485847221 */ /* 0x000fe20000010000 */
[C---:B------:R-:W-:Y:S01]  /*4b70*/  FSEL R134, R89.reuse, RZ, P3 ;  /* 0x000000ff59867208 */ /* 0x040fe20001800000 */
        /* <DEDUP_REMOVED lines=8> */
[----:B------:R-:W-:Y:S02]  /*4c00*/  LOP3.LUT P3, RZ, R169, 0xff, RZ, 0xc0, !PT ;  /* 0x000000ffa9ff7812 */ /* 0x000fe4000786c0ff */
[C---:B------:R-:W-:Y:S02]  /*4c10*/  FSEL R119, R89.reuse, RZ, P5 ;  /* 0x000000ff59777208 */ /* 0x040fe40002800000 */
[----:B------:R-:W-:Y:S01]  /*4c20*/  FSEL R133, R89, RZ, P6 ;  /* 0x000000ff59857208 */ /* 0x000fe20003000000 */
[--C-:B------:R-:W-:Y:S01]  /*4c30*/  HADD2.F32 R89, -RZ, R96.reuse.H1_H1 ;  /* 0x30000060ff597230 */ /* 0x100fe20000004100 */
[----:B------:R-:W-:Y:S01]  /*4c40*/  FSEL R108, R0, RZ, P3 ;  /* 0x000000ff006c7208 */ /* 0x000fe20001800000 */
[----:B------:R-:W-:Y:S01]  /*4c50*/  HADD2.F32 R0, -RZ, R96.H0_H0 ;  /* 0x20000060ff007230 */ /* 0x000fe20000004100 */
[C---:B------:R-:W-:Y:S02]  /*4c60*/  LOP3.LUT P6, RZ, R246.reuse, 0xff000000, RZ, 0xc0, !PT ;  /* 0xff000000f6ff7812 */ /* 0x040fe400078cc0ff */
[----:B------:R-:W-:Y:S01]  /*4c70*/  LOP3.LUT P3, RZ, R246, 0xff0000, RZ, 0xc0, !PT ;  /* 0x00ff0000f6ff7812 */ /* 0x000fe2000786c0ff */
[C---:B------:R-:W-:Y:S01]  /*4c80*/  FFMA.FTZ R89, R211.reuse, R136, R89 ;  /* 0x00000088d3597223 */ /* 0x040fe20000010059 */
[----:B------:R-:W-:Y:S01]  /*4c90*/  LOP3.LUT P5, RZ, R168, 0xff0000, RZ, 0xc0, !PT ;  /* 0x00ff0000a8ff7812 */ /* 0x000fe200078ac0ff */
[----:B------:R-:W-:Y:S01]  /*4ca0*/  FFMA.FTZ R0, R211, R132, R0 ;  /* 0x00000084d3007223 */ /* 0x000fe20000010000 */
[----:B------:R-:W-:-:S02]  /*4cb0*/  FSEL R118, R104, RZ, P6 ;  /* 0x000000ff68767208 */ /* 0x000fc40003000000 */
[C---:B------:R-:W-:Y:S02]  /*4cc0*/  FSEL R109, R88.reuse, RZ, P3 ;  /* 0x000000ff586d7208 */ /* 0x040fe40001800000 */
[----:B------:R-:W-:Y:S01]  /*4cd0*/  FSEL R114, R88, RZ, P5 ;  /* 0x000000ff58727208 */ /* 0x000fe20002800000 */
[----:B------:R-:W-:Y:S01]  /*4ce0*/  FMUL.FTZ R88, R89, UR6 ;  /* 0x0000000659587c20 */ /* 0x000fe20008410000 */
[----:B------:R-:W-:Y:S02]  /*4cf0*/  LOP3.LUT P6, RZ, R168, 0xff000000, RZ, 0xc0, !PT ;  /* 0xff000000a8ff7812 */ /* 0x000fe400078cc0ff */
[----:B------:R-:W-:Y:S02]  /*4d00*/  LOP3.LUT P3, RZ, R246, 0xff00, RZ, 0xc0, !PT ;  /* 0x0000ff00f6ff7812 */ /* 0x000fe4000786c0ff */
[----:B------:R-:W-:Y:S02]  /*4d10*/  F2FP.F16.F32.PACK_AB R106, R111, R106 ;  /* 0x0000006a6f6a723e */ /* 0x000fe400000000ff */
[----:B------:R-:W-:-:S02]  /*4d20*/  FSEL R121, R104, RZ, P6 ;  /* 0x000000ff68797208 */ /* 0x000fc40003000000 */
        /* <DEDUP_REMOVED lines=9> */
[----:B------:R-:W-:Y:S02]  /*4dc0*/  F2FP.F16.F32.PACK_AB R90, R133, R108 ;  /* 0x0000006c855a723e */ /* 0x000fe400000000ff */
[----:B------:R-:W-:Y:S02]  /*4dd0*/  FSEL R119, R88, RZ, P6 ;  /* 0x000000ff58777208 */ /* 0x000fe40003000000 */
[C---:B------:R-:W-:Y:S02]  /*4de0*/  FSEL R88, R0.reuse, RZ, P3 ;  /* 0x000000ff00587208 */ /* 0x040fe40001800000 */
[----:B------:R-:W-:-:S02]  /*4df0*/  FSEL R108, R0, RZ, P5 ;  /* 0x000000ff006c7208 */ /* 0x000fc40002800000 */
[----:B------:R-:W-:Y:S02]  /*4e00*/  F2FP.F16.F32.PACK_AB R107, R122, R107 ;  /* 0x0000006b7a6b723e */ /* 0x000fe400000000ff */
[----:B------:R-:W-:Y:S02]  /*4e10*/  F2FP.F16.F32.PACK_AB R91, R138, R91 ;  /* 0x0000005b8a5b723e */ /* 0x000fe400000000ff */
[----:B------:R-:W-:Y:S02]  /*4e20*/  F2FP.F16.F32.PACK_AB R89, R121, R114 ;  /* 0x000000727959723e */ /* 0x000fe400000000ff */
[----:B------:R-:W-:Y:S02]  /*4e30*/  F2FP.F16.F32.PACK_AB R109, R118, R109 ;  /* 0x0000006d766d723e */ /* 0x000fe400000000ff */
[----:B------:R-:W-:Y:S02]  /*4e40*/  F2FP.F16.F32.PACK_AB R88, R119, R88 ;  /* 0x000000587758723e */ /* 0x000fe400000000ff */
[----:B------:R-:W-:Y:S01]  /*4e50*/  F2FP.F16.F32.PACK_AB R108, R115, R108 ;  /* 0x0000006c736c723e */ /* 0x000fe200000000ff */
[----:B------:R-:W-:Y:S06]  /*4e60*/  BRA `(.L_x_1825) ;  /* 0x0000001c00807947 */ /* 0x000fec0003800000 */
.L_x_1824:
[-CC-:B------:R-:W-:Y:S01]  /*4e70*/  FFMA.FTZ R226, R226, R237.reuse, R238.reuse ;  /* 0x000000ede2e27223 */ /* 0x180fe200000100ee */
[--C-:B0-----:R-:W-:Y:S02]  /*4e80*/  HADD2.F32 R88, -RZ, R99.reuse.H0_H0 ;  /* 0x20000063ff587230 */ /* 0x101fe40000004100 */
[-CC-:B------:R-:W-:Y:S01]  /*4e90*/  FFMA.FTZ R89, R224, R237.reuse, R238.reuse ;  /* 0x000000ede0597223 */ /* 0x180fe200000100ee */
        /* <DEDUP_REMOVED lines=9> */
[----:B------:R-:W-:Y:S01]  /*4f30*/  FMUL.FTZ R88, R88, UR6 ;  /* 0x0000000658587c20 */ /* 0x000fe20008410000 */
[----:B------:R-:W-:-:S02]  /*4f40*/  HADD2.F32 R109, -RZ, R98.H1_H1 ;  /* 0x30000062ff6d7230 */ /* 0x000fc40000004100 */
[C---:B------:R-:W-:Y:S01]  /*4f50*/  FFMA.FTZ R122, R211.reuse, R122, R111 ;  /* 0x0000007ad37a7223 */ /* 0x040fe2000001006f */
[--C-:B------:R-:W-:Y:S02]  /*4f60*/  HADD2.F32 R89, -RZ, R97.reuse.H0_H0 ;  /* 0x20000061ff597230 */ /* 0x100fe40000004100 */
[----:B------:R-:W-:Y:S01]  /*4f70*/  FFMA.FTZ R222, R211, R222, R91 ;  /* 0x000000ded3de7223 */ /* 0x000fe2000001005b */
[----:B------:R-:W-:Y:S01]  /*4f80*/  LOP3.LUT P5, RZ, R247, 0xff0000, RZ, 0xc0, !PT ;  /* 0x00ff0000f7ff7812 */ /* 0x000fe200078ac0ff */
        /* <DEDUP_REMOVED lines=8> */
[----:B------:R-:W-:Y:S01]  /*5010*/  FMUL.FTZ R222, R222, UR6 ;  /* 0x00000006dede7c20 */ /* 0x000fe20008410000 */
[----:B------:R-:W-:-:S02]  /*5020*/  HADD2.F32 R91, -RZ, R97.H1_H1 ;  /* 0x30000061ff5b7230 */ /* 0x000fc40000004100 */
[C---:B------:R-:W-:Y:S01]  /*5030*/  FFMA.FTZ R109, R211.reuse, R228, R109 ;  /* 0x000000e4d36d7223 */ /* 0x040fe2000001006d */
[----:B------:R-:W-:Y:S01]  /*5040*/  FFMA.FTZ R89, R211, R134, R89 ;  /* 0x00000086d3597223 */ /* 0x000fe20000010059 */
[----:B------:R-:W-:Y:S01]  /*5050*/  ISETP.GE.U32.AND P5, PT, R168, RZ, PT ;  /* 0x000000ffa800720c */ /* 0x000fe20003fa6070 */
[----:B------:R-:W-:Y:S01]  /*5060*/  FADD.FTZ R0, R223, -R0 ;  /* 0x80000000df007221 */ /* 0x000fe20000010000 */
[----:B------:R-:W-:Y:S01]  /*5070*/  ISETP.GE.U32.AND.EX P3, PT, R247, 0x1000000, PT, P3 ;  /* 0x01000000f700780c */ /* 0x000fe20003f66130 */
[-CC-:B------:R-:W-:Y:S01]  /*5080*/  FFMA.FTZ R137, R137, R237.reuse, R238.reuse ;  /* 0x000000ed89897223 */ /* 0x180fe200000100ee */
[----:B------:R-:W-:Y:S01]  /*5090*/  LOP3.LUT P6, RZ, R247, 0xff, RZ, 0xc0, !PT ;  /* 0x000000fff7ff7812 */ /* 0x000fe200078cc0ff */
[----:B------:R-:W-:Y:S01]  /*50a0*/  FFMA.FTZ R132, R132, R237, R238 ;  /* 0x000000ed84847223 */ /* 0x000fe200000100ee */
[----:B------:R-:W-:Y:S01]  /*50b0*/  ISETP.GE.U32.AND.EX P5, PT, R169, 0x1000000, PT, P5 ;  /* 0x01000000a900780c */ /* 0x000fe20003fa6150 */
[----:B------:R-:W-:Y:S01]  /*50c0*/  FMUL.FTZ R109, R109, UR6 ;  /* 0x000000066d6d7c20 */ /* 0x000fe20008410000 */
[----:B------:R-:W-:Y:S01]  /*50d0*/  FSEL R134, R122, RZ, P3 ;  /* 0x000000ff7a867208 */ /* 0x000fe20001800000 */
[----:B------:R-:W-:Y:S01]  /*50e0*/  FMUL.FTZ R88, R89, UR6 ;  /* 0x0000000659587c20 */ /* 0x000fe20008410000 */
[----:B------:R-:W-:Y:S01]  /*50f0*/  FSEL R110, R222, RZ, P6 ;  /* 0x000000ffde6e7208 */ /* 0x000fe20003000000 */
[----:B------:R-:W-:Y:S01]  /*5100*/  FFMA.FTZ R91, R211, R0, R91 ;  /* 0x00000000d35b7223 */ /* 0x000fe2000001005b */
[C---:B------:R-:W-:Y:S01]  /*5110*/  LOP3.LUT P3, RZ, R169.reuse, 0xff, RZ, 0xc0, !PT ;  /* 0x000000ffa9ff7812 */ /* 0x040fe2000786c0ff */
[--C-:B------:R-:W-:Y:S01]  /*5120*/  HADD2.F32 R89, -RZ, R96.reuse.H1_H1 ;  /* 0x30000060ff597230 */ /* 0x100fe20000004100 */
[----:B------:R-:W-:Y:S01]  /*5130*/  LOP3.LUT P6, RZ, R169, 0xff00, RZ, 0xc0, !PT ;  /* 0x0000ff00a9ff7812 */ /* 0x000fe200078cc0ff */
[----:B------:R-:W-:Y:S01]  /*5140*/  FADD.FTZ R136, R136, -R137 ;  /* 0x8000008988887221 */ /* 0x000fe20000010000 */
[----:B------:R-:W-:Y:S01]  /*5150*/  FADD.FTZ R132, R133, -R132 ;  /* 0x8000008485847221 */ /* 0x000fe20000010000 */
[----:B------:R-:W-:Y:S01]  /*5160*/  FSEL R115, R122, RZ, P5 ;  /* 0x000000ff7a737208 */ /* 0x000fe20002800000 */
[----:B------:R-:W-:Y:S01]  /*5170*/  FMUL.FTZ R90, R91, UR6 ;  /* 0x000000065b5a7c20 */ /* 0x000fe20008410000 */
[----:B------:R-:W-:Y:S01]  /*5180*/  LOP3.LUT P5, RZ, R247, 0xff00, RZ, 0xc0, !PT ;  /* 0x0000ff00f7ff7812 */ /* 0x000fe200078ac0ff */
[----:B------:R-:W-:Y:S01]  /*5190*/  HADD2.F32 R0, -RZ, R96.H0_H0 ;  /* 0x20000060ff007230 */ /* 0x000fe20000004100 */
[----:B------:R-:W-:Y:S01]  /*51a0*/  FSEL R222, R222, RZ, P3 ;  /* 0x000000ffdede7208 */ /* 0x000fe20001800000 */
[----:B------:R-:W-:Y:S01]  /*51b0*/  FFMA.FTZ R89, R211, R136, R89 ;  /* 0x00000088d3597223 */ /* 0x000fe20000010059 */
[----:B------:R-:W-:-:S02]  /*51c0*/  FSEL R133, R109, RZ, P6 ;  /* 0x000000ff6d857208 */ /* 0x000fc40003000000 */
[C---:B------:R-:W-:Y:S01]  /*51d0*/  LOP3.LUT P3, RZ, R246.reuse, 0xff0000, RZ, 0xc0, !PT ;  /* 0x00ff0000f6ff7812 */ /* 0x040fe2000786c0ff */
[----:B------:R-:W-:Y:S01]  /*51e0*/  FMUL.FTZ R89, R89, UR6 ;  /* 0x0000000659597c20 */ /* 0x000fe20008410000 */
[----:B------:R-:W-:Y:S01]  /*51f0*/  LOP3.LUT P6, RZ, R246, 0xff000000, RZ, 0xc0, !PT ;  /* 0xff000000f6ff7812 */ /* 0x000fe200078cc0ff */
[----:B------:R-:W-:Y:S01]  /*5200*/  FFMA.FTZ R0, R211, R132, R0 ;  /* 0x00000084d3007223 */ /* 0x000fe20000010000 */
[----:B------:R-:W-:Y:S02]  /*5210*/  FSEL R119, R109, RZ, P5 ;  /* 0x000000ff6d777208 */ /* 0x000fe40002800000 */
[----:B------:R-:W-:Y:S01]  /*5220*/  FSEL R109, R88, RZ, P3 ;  /* 0x000000ff586d7208 */ /* 0x000fe20001800000 */
[----:B------:R-:W-:Y:S01]  /*5230*/  FMUL.FTZ R0, R0, UR6 ;  /* 0x0000000600007c20 */ /* 0x000fe20008410000 */
[----:B------:R-:W-:Y:S02]  /*5240*/  FSEL R118, R90, RZ, P6 ;  /* 0x000000ff5a767208 */ /* 0x000fe40003000000 */
[----:B------:R-:W-:-:S02]  /*5250*/  LOP3.LUT P5, RZ, R168, 0xff0000, RZ, 0xc0, !PT ;  /* 0x00ff0000a8ff7812 */ /* 0x000fc400078ac0ff */
[----:B------:R-:W-:Y:S02]  /*5260*/  LOP3.LUT P3, RZ, R246, 0xff00, RZ, 0xc0, !PT ;  /* 0x0000ff00f6ff7812 */ /* 0x000fe4000786c0ff */
[----:B------:R-:W-:Y:S02]  /*5270*/  LOP3.LUT P6, RZ, R168, 0xff000000, RZ, 0xc0, !PT ;  /* 0xff000000a8ff7812 */ /* 0x000fe400078cc0ff */
[----:B------:R-:W-:Y:S02]  /*5280*/  F2FP.F16.F32.PACK_AB R91, R115, R108 ;  /* 0x0000006c735b723e */ /* 0x000fe400000000ff */
[----:B------:R-:W-:Y:S02]  /*5290*/  FSEL R114, R88, RZ, P5 ;  /* 0x000000ff58727208 */ /* 0x000fe40002800000 */
[----:B------:R-:W-:Y:S02]  /*52a0*/  FSEL R121, R90, RZ, P6 ;  /* 0x000000ff5a797208 */ /* 0x000fe40003000000 */
[----:B------:R-:W-:-:S02]  /*52b0*/  FSEL R115, R89, RZ, P3 ;  /* 0x000000ff59737208 */ /* 0x000fc40001800000 */
[----:B------:R-:W-:Y:S02]  /*52c0*/  LOP3.LUT P5, RZ, R246, 0xff, RZ, 0xc0, !PT ;  /* 0x000000fff6ff7812 */ /* 0x000fe400078ac0ff */
[C---:B------:R-:W-:Y:S02]  /*52d0*/  LOP3.LUT P6, RZ, R168.reuse, 0xff00, RZ, 0xc0, !PT ;  /* 0x0000ff00a8ff7812 */ /* 0x040fe400078cc0ff */
[----:B------:R-:W-:Y:S02]  /*52e0*/  LOP3.LUT P3, RZ, R168, 0xff, RZ, 0xc0, !PT ;  /* 0x000000ffa8ff7812 */ /* 0x000fe4000786c0ff */
        /* <DEDUP_REMOVED lines=11> */
.L_x_1823:
        /* <DEDUP_REMOVED lines=8> */
[-CC-:B------:R-:W-:Y:S01]  /*5420*/  FFMA.FTZ R89, R224, R237.reuse, R238.reuse ;  /* 0x000000ede0597223 */ /* 0x180fe200000100ee */
[C---:B------:R-:W-:Y:S01]  /*5430*/  FMUL.FTZ R107, R211.reuse, R226 ;  /* 0x000000e2d36b7220 */ /* 0x040fe20000410000 */
[-C--:B------:R-:W-:Y:S01]  /*5440*/  FFMA.FTZ R228, R228, R237.reuse, R238 ;  /* 0x000000ede4e47223 */ /* 0x080fe200000100ee */
[----:B------:R-:W-:Y:S01]  /*5450*/  FMUL.FTZ R90, R211, R90 ;  /* 0x0000005ad35a7220 */ /* 0x000fe20000410000 */
[----:B------:R-:W-:Y:S01]  /*5460*/  FADD.FTZ R106, R222, -R89 ;  /* 0x80000059de6a7221 */ /* 0x000fe20000010000 */
[----:B------:R-:W-:Y:S01]  /*5470*/  FMUL.FTZ R0, R107, UR6 ;  /* 0x000000066b007c20 */ /* 0x000fe20008410000 */
[----:B------:R-:W-:Y:S01]  /*5480*/  ISETP.GE.U32.AND P3, PT, R246, RZ, PT ;  /* 0x000000fff600720c */ /* 0x000fe20003f66070 */
[----:B------:R-:W-:Y:S01]  /*5490*/  FADD.FTZ R228, R227, -R228 ;  /* 0x800000e4e3e47221 */ /* 0x000fe20000010000 */
[-CC-:B------:R-:W-:Y:S01]  /*54a0*/  FFMA.FTZ R135, R135, R237.reuse, R238.reuse ;  /* 0x000000ed87877223 */ /* 0x180fe200000100ee */
[----:B------:R-:W-:Y:S01]  /*54b0*/  LOP3.LUT P6, RZ, R169, 0xff0000, RZ, 0xc0, !PT ;  /* 0x00ff0000a9ff7812 */ /* 0x000fe200078cc0ff */
[----:B------:R-:W-:Y:S01]  /*54c0*/  FMUL.FTZ R88, R90, UR6 ;  /* 0x000000065a587c20 */ /* 0x000fe20008410000 */
[----:B------:R-:W-:Y:S01]  /*54d0*/  FSEL R111, R0, RZ, P5 ;  /* 0x000000ff006f7208 */ /* 0x000fe20002800000 */
[C---:B------:R-:W-:Y:S01]  /*54e0*/  FMUL.FTZ R106, R211.reuse, R106 ;  /* 0x0000006ad36a7220 */ /* 0x040fe20000410000 */
[----:B------:R-:W-:Y:S01]  /*54f0*/  ISETP.GE.U32.AND P5, PT, R168, RZ, PT ;  /* 0x000000ffa800720c */ /* 0x000fe20003fa6070 */
[----:B------:R-:W-:Y:S01]  /*5500*/  FMUL.FTZ R89, R211, R228 ;  /* 0x000000e4d3597220 */ /* 0x000fe20000410000 */
[----:B------:R-:W-:Y:S01]  /*5510*/  ISETP.GE.U32.AND.EX P3, PT, R247, 0x1000000, PT, P3 ;  /* 0x01000000f700780c */ /* 0x000fe20003f66130 */
[----:B------:R-:W-:Y:S01]  /*5520*/  FADD.FTZ R134, R134, -R135 ;  /* 0x8000008786867221 */ /* 0x000fe20000010000 */
[----:B------:R-:W-:Y:S01]  /*5530*/  ISETP.GE.U32.AND.EX P5, PT, R169, 0x1000000, PT, P5 ;  /* 0x01000000a900780c */ /* 0x000fe20003fa6150 */
[-CC-:B------:R-:W-:Y:S01]  /*5540*/  FFMA.FTZ R137, R137, R237.reuse, R238.reuse ;  /* 0x000000ed89897223 */ /* 0x180fe200000100ee */
[----:B------:R-:W-:Y:S01]  /*5550*/  FSEL R91, R0, RZ, P6 ;  /* 0x000000ff005b7208 */ /* 0x000fe20003000000 */
[----:B------:R-:W-:Y:S01]  /*5560*/  FMUL.FTZ R0, R106, UR6 ;  /* 0x000000066a007c20 */ /* 0x000fe20008410000 */
[C---:B------:R-:W-:Y:S01]  /*5570*/  FSEL R104, R88.reuse, RZ, P3 ;  /* 0x000000ff58687208 */ /* 0x040fe20001800000 */
[----:B------:R-:W-:Y:S01]  /*5580*/  FMUL.FTZ R105, R211, R134 ;  /* 0x00000086d3697220 */ /* 0x000fe20000410000 */
        /* <DEDUP_REMOVED lines=12> */
[----:B------:R-:W-:Y:S02]  /*5650*/  LOP3.LUT P3, RZ, R246, 0xff0000, RZ, 0xc0, !PT ;  /* 0x00ff0000f6ff7812 */ /* 0x000fe4000786c0ff */
[----:B------:R-:W-:Y:S02]  /*5660*/  LOP3.LUT P5, RZ, R168, 0xff0000, RZ, 0xc0, !PT ;  /* 0x00ff0000a8ff7812 */ /* 0x000fe400078ac0ff */
[C---:B------:R-:W-:Y:S02]  /*5670*/  FSEL R109, R0.reuse, RZ, P3 ;  /* 0x000000ff006d7208 */ /* 0x040fe40001800000 */
[----:B------:R-:W-:Y:S01]  /*5680*/  FSEL R114, R0, RZ, P5 ;  /* 0x000000ff00727208 */ /* 0x000fe20002800000 */
[----:B------:R-:W-:Y:S01]  /*5690*/  FMUL.FTZ R0, R211, R138 ;  /* 0x0000008ad3007220 */ /* 0x000fe20000410000 */
[----:B------:R-:W-:-:S02]  /*56a0*/  LOP3.LUT P6, RZ, R169, 0xff00, RZ, 0xc0, !PT ;  /* 0x0000ff00a9ff7812 */ /* 0x000fc400078cc0ff */
[----:B------:R-:W-:Y:S01]  /*56b0*/  F2FP.F16.F32.PACK_AB R107, R90, R107 ;  /* 0x0000006b5a6b723e */ /* 0x000fe200000000ff */
[----:B------:R-:W-:Y:S01]  /*56c0*/  FMUL.FTZ R90, R0, UR6 ;  /* 0x00000006005a7c20 */ /* 0x000fe20008410000 */
[----:B------:R-:W-:Y:S02]  /*56d0*/  FSEL R135, R88, RZ, P6 ;  /* 0x000000ff58877208 */ /* 0x000fe40003000000 */
[----:B------:R-:W-:Y:S02]  /*56e0*/  LOP3.LUT P6, RZ, R246, 0xff000000, RZ, 0xc0, !PT ;  /* 0xff000000f6ff7812 */ /* 0x000fe400078cc0ff */
[----:B------:R-:W-:Y:S01]  /*56f0*/  F2FP.F16.F32.PACK_AB R106, R89, R106 ;  /* 0x0000006a596a723e */ /* 0x000fe200000000ff */
[C---:B------:R-:W-:Y:S01]  /*5700*/  FMUL.FTZ R89, R211.reuse, R136 ;  /* 0x00000088d3597220 */ /* 0x040fe20000410000 */
[----:B------:R-:W-:Y:S01]  /*5710*/  F2FP.F16.F32.PACK_AB R105, R0, R105 ;  /* 0x000000690069723e */ /* 0x000fe200000000ff */
[----:B------:R-:W-:Y:S01]  /*5720*/  FMUL.FTZ R0, R211, R132 ;  /* 0x00000084d3007220 */ /* 0x000fe20000410000 */
[----:B------:R-:W-:Y:S01]  /*5730*/  F2FP.F16.F32.PACK_AB R91, R118, R91 ;  /* 0x0000005b765b723e */ /* 0x000fe200000000ff */
[----:B------:R-:W-:Y:S01]  /*5740*/  FMUL.FTZ R88, R89, UR6 ;  /* 0x0000000659587c20 */ /* 0x000fe20008410000 */
[----:B------:R-:W-:-:S02]  /*5750*/  FSEL R118, R90, RZ, P6 ;  /* 0x000000ff5a767208 */ /* 0x000fc40003000000 */
[----:B------:R-:W-:Y:S02]  /*5760*/  LOP3.LUT P6, RZ, R168, 0xff000000, RZ, 0xc0, !PT ;  /* 0xff000000a8ff7812 */ /* 0x000fe400078cc0ff */
[----:B------:R-:W-:Y:S02]  /*5770*/  LOP3.LUT P3, RZ, R246, 0xff00, RZ, 0xc0, !PT ;  /* 0x0000ff00f6ff7812 */ /* 0x000fe4000786c0ff */
[----:B------:R-:W-:Y:S02]  /*5780*/  F2FP.F16.F32.PACK_AB R111, R104, R111 ;  /* 0x0000006f686f723e */ /* 0x000fe400000000ff */
[----:B------:R-:W-:Y:S02]  /*5790*/  FSEL R121, R90, RZ, P6 ;  /* 0x000000ff5a797208 */ /* 0x000fe40003000000 */
[----:B------:R-:W-:Y:S01]  /*57a0*/  F2FP.F16.F32.PACK_AB R104, R89, R0 ;  /* 0x000000005968723e */ /* 0x000fe200000000ff */
[----:B------:R-:W-:Y:S01]  /*57b0*/  FMUL.FTZ R0, R0, UR6 ;  /* 0x0000000600007c20 */ /* 0x000fe20008410000 */
[----:B------:R-:W-:-:S02]  /*57c0*/  LOP3.LUT P6, RZ, R168, 0xff00, RZ, 0xc0, !PT ;  /* 0x0000ff00a8ff7812 */ /* 0x000fc400078cc0ff */
[----:B------:R-:W-:Y:S02]  /*57d0*/  FSEL R115, R88, RZ, P3 ;  /* 0x000000ff58737208 */ /* 0x000fe40001800000 */
[----:B------:R-:W-:Y:S02]  /*57e0*/  LOP3.LUT P5, RZ, R246, 0xff, RZ, 0xc0, !PT ;  /* 0x000000fff6ff7812 */ /* 0x000fe400078ac0ff */
[----:B------:R-:W-:Y:S02]  /*57f0*/  LOP3.LUT P3, RZ, R168, 0xff, RZ, 0xc0, !PT ;  /* 0x000000ffa8ff7812 */ /* 0x000fe4000786c0ff */
[----:B------:R-:W-:Y:S02]  /*5800*/  F2FP.F16.F32.PACK_AB R110, R119, R110 ;  /* 0x0000006e776e723e */ /* 0x000fe400000000ff */
[----:B------:R-:W-:Y:S02]  /*5810*/  F2FP.F16.F32.PACK_AB R90, R135, R108 ;  /* 0x0000006c875a723e */ /* 0x000fe400000000ff */
[----:B------:R-:W-:-:S02]  /*5820*/  FSEL R119, R88, RZ, P6 ;  /* 0x000000ff58777208 */ /* 0x000fc40003000000 */
[C---:B------:R-:W-:Y:S02]  /*5830*/  FSEL R88, R0.reuse, RZ, P3 ;  /* 0x000000ff00587208 */ /* 0x040fe40001800000 */
[----:B------:R-:W-:Y:S02]  /*5840*/  FSEL R108, R0, RZ, P5 ;  /* 0x000000ff006c7208 */ /* 0x000fe40002800000 */
[----:B------:R-:W-:Y:S02]  /*5850*/  F2FP.F16.F32.PACK_AB R89, R121, R114 ;  /* 0x000000727959723e */ /* 0x000fe400000000ff */
[----:B------:R-:W-:Y:S02]  /*5860*/  F2FP.F16.F32.PACK_AB R109, R118, R109 ;  /* 0x0000006d766d723e */ /* 0x000fe400000000ff */
[----:B------:R-:W-:Y:S02]  /*5870*/  F2FP.F16.F32.PACK_AB R88, R119, R88 ;  /* 0x000000587758723e */ /* 0x000fe400000000ff */
[----:B------:R-:W-:Y:S01]  /*5880*/  F2FP.F16.F32.PACK_AB R108, R115, R108 ;  /* 0x0000006c736c723e */ /* 0x000fe200000000ff */
[----:B------:R-:W-:Y:S06]  /*5890*/  BRA `(.L_x_1825) ;  /* 0x0000001000f47947 */ /* 0x000fec0003800000 */
.L_x_1826:
[-CC-:B------:R-:W-:Y:S01]  /*58a0*/  FFMA.FTZ R226, R226, R237.reuse, R238.reuse ;  /* 0x000000ede2e27223 */ /* 0x180fe200000100ee */
[-CC-:B------:R-:W-:Y:S01]  /*58b0*/  FFMA.FTZ R122, R122, R237.reuse, R238.reuse ;  /* 0x000000ed7a7a7223 */ /* 0x180fe200000100ee */
[-CC-:B0-----:R-:W-:Y:S01]  /*58c0*/  FFMA.FTZ R89, R224, R237.reuse, R238.reuse ;  /* 0x000000ede0597223 */ /* 0x181fe200000100ee */
[-C--:B------:R-:W-:Y:S01]  /*58d0*/  FFMA.FTZ R228, R228, R237.reuse, R238 ;  /* 0x000000ede4e47223 */ /* 0x080fe200000100ee */
        /* <DEDUP_REMOVED lines=71> */
.L_x_1822:
[----:B------:R-:W-:Y:S05]  /*5d50*/  @!P2 BRA `(.L_x_1827) ;  /* 0x000000080004a947 */ /* 0x000fea0003800000 */
[----:B------:R-:W-:Y:S05]  /*5d60*/  @!P1 BRA `(.L_x_1828) ;  /* 0x0000000400089947 */ /* 0x000fea0003800000 */
[-CC-:B------:R-:W-:Y:S01]  /*5d70*/  FFMA.FTZ R122, R122, R237.reuse, R238.reuse ;  /* 0x000000ed7a7a7223 */ /* 0x180fe200000100ee */
[-CC-:B0-----:R-:W-:Y:S01]  /*5d80*/  FFMA.FTZ R105, R224, R237.reuse, R238.reuse ;  /* 0x000000ede0697223 */ /* 0x181fe200000100ee */
[-CC-:B------:R-:W-:Y:S01]  /*5d90*/  FFMA.FTZ R135, R135, R237.reuse, R238.reuse ;  /* 0x000000ed87877223 */ /* 0x180fe200000100ee */
[-CC-:B------:R-:W-:Y:S01]  /*5da0*/  FFMA.FTZ R0, R225, R237.reuse, R238.reuse ;  /* 0x000000ede1007223 */ /* 0x180fe200000100ee */
[-C--:B------:R-:W-:Y:S01]  /*5db0*/  FFMA.FTZ R132, R132, R237.reuse, R238 ;  /* 0x000000ed84847223 */ /* 0x080fe200000100ee */
[----:B------:R-:W-:Y:S02]  /*5dc0*/  HADD2.F32 R111, -RZ, R99.H1_H1 ;  /* 0x30000063ff6f7230 */ /* 0x000fe40000004100 */
[----:B------:R-:W-:Y:S01]  /*5dd0*/  FADD.FTZ R122, R121, -R122 ;  /* 0x8000007a797a7221 */ /* 0x000fe20000010000 */
[----:B------:R-:W-:Y:S01]  /*5de0*/  FADD.FTZ R222, R222, -R105 ;  /* 0x80000069dede7221 */ /* 0x000fe20000010000 */
[-CC-:B------:R-:W-:Y:S01]  /*5df0*/  FFMA.FTZ R226, R226, R237.reuse, R238.reuse ;  /* 0x000000ede2e27223 */ /* 0x180fe200000100ee */
[----:B------:R-:W-:Y:S01]  /*5e00*/  FFMA.FTZ R228, R228, R237, R238 ;  /* 0x000000ede4e47223 */ /* 0x000fe200000100ee */
[----:B------:R-:W-:-:S02]  /*5e10*/  HADD2.F32 R105, -RZ, R97.H0_H0 ;  /* 0x20000061ff697230 */ /* 0x000fc40000004100 */
[----:B------:R-:W-:Y:S01]  /*5e20*/  FADD.FTZ R134, R134, -R135 ;  /* 0x8000008786867221 */ /* 0x000fe20000010000 */
[----:B------:R-:W-:Y:S01]  /*5e30*/  FADD.FTZ R104, R223, -R0 ;  /* 0x80000000df687221 */ /* 0x000fe20000010000 */
[----:B------:R-:W-:Y:S01]  /*5e40*/  FADD.FTZ R132, R133, -R132 ;  /* 0x8000008485847221 */ /* 0x000fe20000010000 */
[----:B------:R-:W-:Y:S02]  /*5e50*/  HADD2.F32 R0, -RZ, R99.H0_H0 ;  /* 0x20000063ff007230 */ /* 0x000fe40000004100 */
[----:B------:R-:W-:Y:S01]  /*5e60*/  FFMA.FTZ R133, R211, R122, R111 ;  /* 0x0000007ad3857223 */ /* 0x000fe2000001006f */
[----:B------:R-:W-:Y:S01]  /*5e70*/  FADD.FTZ R226, R229, -R226 ;  /* 0x800000e2e5e27221 */ /* 0x000fe20000010000 */
[--C-:B------:R-:W-:Y:S01]  /*5e80*/  HADD2.F32 R109, -RZ, R98.reuse.H1_H1 ;  /* 0x30000062ff6d7230 */ /* 0x100fe20000004100 */
[----:B------:R-:W-:Y:S01]  /*5e90*/  ISETP.GE.U32.AND P3, PT, R246, RZ, PT ;  /* 0x000000fff600720c */ /* 0x000fe20003f66070 */
[----:B------:R-:W-:Y:S01]  /*5ea0*/  FADD.FTZ R228, R227, -R228 ;  /* 0x800000e4e3e47221 */ /* 0x000fe20000010000 */
[----:B------:R-:W-:Y:S01]  /*5eb0*/  FFMA.FTZ R134, R211, R134, R105 ;  /* 0x00000086d3867223 */ /* 0x000fe20000010069 */
[----:B------:R-:W-:-:S02]  /*5ec0*/  HADD2.F32 R107, -RZ, R98.H0_H0 ;  /* 0x20000062ff6b7230 */ /* 0x000fc40000004100 */
[----:B------:R-:W-:Y:S01]  /*5ed0*/  FMUL.FTZ R105, R133, UR6 ;  /* 0x0000000685697c20 */ /* 0x000fe20008410000 */
[----:B------:R-:W-:Y:S01]  /*5ee0*/  FFMA.FTZ R226, R211, R226, R0 ;  /* 0x000000e2d3e27223 */ /* 0x000fe20000010000 */
[----:B------:R-:W-:Y:S01]  /*5ef0*/  ISETP.GE.U32.AND.EX P3, PT, R247, 0x1000000, PT, P3 ;  /* 0x01000000f700780c */ /* 0x000fe20003f66130 */
[C---:B------:R-:W-:Y:S01]  /*5f00*/  FFMA.FTZ R115, R211.reuse, R228, R109 ;  /* 0x000000e4d3737223 */ /* 0x040fe2000001006d */
[----:B------:R-:W-:Y:S01]  /*5f10*/  FFMA.FTZ R222, R211, R222, R107 ;  /* 0x000000ded3de7223 */ /* 0x000fe2000001006b */
[----:B------:R-:W-:Y:S01]  /*5f20*/  FMUL.FTZ R106, R226, UR6 ;  /* 0x00000006e26a7c20 */ /* 0x000fe20008410000 */
[----:B------:R-:W-:Y:S01]  /*5f30*/  FSEL R122, R105, RZ, P3 ;  /* 0x000000ff697a7208 */ /* 0x000fe20001800000 */
[----:B------:R-:W-:Y:S01]  /*5f40*/  FMUL.FTZ R105, R115, UR6 ;  /* 0x0000000673697c20 */ /* 0x000fe20008410000 */
[----:B------:R-:W-:Y:S01]  /*5f50*/  LOP3.LUT P5, RZ, R247, 0xff0000, RZ, 0xc0, !PT ;  /* 0x00ff0000f7ff7812 */ /* 0x000fe200078ac0ff */
        /* <DEDUP_REMOVED lines=35> */
.L_x_1828:
[-CC-:B------:R-:W-:Y:S01]  /*6190*/  FFMA.FTZ R122, R122, R237.reuse, R238.reuse ;  /* 0x000000ed7a7a7223 */ /* 0x180fe200000100ee */
[-CC-:B------:R-:W-:Y:S01]  /*61a0*/  FFMA.FTZ R226, R226, R237.reuse, R238.reuse ;  /* 0x000000ede2e27223 */ /* 0x180fe200000100ee */
[--C-:B0-----:R-:W-:Y:S02]  /*61b0*/  HADD2.F32 R108, -RZ, R99.reuse.H1_H1 ;  /* 0x30000063ff6c7230 */ /* 0x101fe40000004100 */
[-C--:B------:R-:W-:Y:S01]  /*61c0*/  FFMA.FTZ R109, R224, R237.reuse, R238 ;  /* 0x000000ede06d7223 */ /* 0x080fe200000100ee */
[----:B------:R-:W-:Y:S01]  /*61d0*/  FADD.FTZ R122, R121, -R122 ;  /* 0x8000007a797a7221 */ /* 0x000fe20000010000 */
[-C--:B------:R-:W-:Y:S01]  /*61e0*/  FFMA.FTZ R228, R228, R237.reuse, R238 ;  /* 0x000000ede4e47223 */ /* 0x080fe200000100ee */
[----:B------:R-:W-:Y:S02]  /*61f0*/  HADD2.F32 R111, -RZ, R99.H0_H0 ;  /* 0x20000063ff6f7230 */ /* 0x000fe40000004100 */
[----:B------:R-:W-:Y:S01]  /*6200*/  FADD.FTZ R226, R229, -R226 ;  /* 0x800000e2e5e27221 */ /* 0x000fe20000010000 */
[----:B------:R-:W-:Y:S01]  /*6210*/  FFMA.FTZ R135, R135, R237, R238 ;  /* 0x000000ed87877223 */ /* 0x000fe200000100ee */
[----:B------:R-:W-:Y:S01]  /*6220*/  FFMA.FTZ R122, R211, R122, R108 ;  /* 0x0000007ad37a7223 */ /* 0x000fe2000001006c */
[----:B------:R-:W-:Y:S01]  /*6230*/  FADD.FTZ R222, R222, -R109 ;  /* 0x8000006ddede7221 */ /* 0x000fe20000010000 */
[----:B------:R-:W-:-:S02]  /*6240*/  HADD2.F32 R108, -RZ, R98.H1_H1 ;  /* 0x30000062ff6c7230 */ /* 0x000fc40000004100 */
[----:B------:R-:W-:Y:S01]  /*6250*/  FADD.FTZ R228, R227, -R228 ;  /* 0x800000e4e3e47221 */ /* 0x000fe20000010000 */
[----:B------:R-:W-:Y:S01]  /*6260*/  HADD2.F32 R109, -RZ, R98.H0_H0 ;  /* 0x20000062ff6d7230 */ /* 0x000fe20000004100 */
[----:B------:R-:W-:Y:S01]  /*6270*/  ISETP.GE.U32.AND P3, PT, R246, RZ, PT ;  /* 0x000000fff600720c */ /* 0x000fe20003f66070 */
[----:B------:R-:W-:Y:S01]  /*6280*/  FFMA.FTZ R226, R211, R226, R111 ;  /* 0x000000e2d3e27223 */ /* 0x000fe2000001006f */
[--C-:B------:R-:W-:Y:S02]  /*6290*/  HADD2.F32 R115, -RZ, R97.reuse.H0_H0 ;  /* 0x20000061ff737230 */ /* 0x100fe40000004100 */
[-CC-:B------:R-:W-:Y:S01]  /*62a0*/  FFMA.FTZ R0, R225, R237.reuse, R238.reuse ;  /* 0x000000ede1007223 */ /* 0x180fe200000100ee */
[----:B------:R-:W-:Y:S01]  /*62b0*/  FADD.FTZ R134, R134, -R135 ;  /* 0x8000008786867221 */ /* 0x000fe20000010000 */
[-CC-:B------:R-:W-:Y:S01]  /*62c0*/  FFMA.FTZ R137, R137, R237.reuse, R238.reuse ;  /* 0x000000ed89897223 */ /* 0x180fe200000100ee */
[----:B------:R-:W-:Y:S01]  /*62d0*/  FFMA.FTZ R132, R132, R237, R238 ;  /* 0x000000ed84847223 */ /* 0x000fe200000100ee */
[----:B------:R-:W-:Y:S01]  /*62e0*/  FMUL.FTZ R122, R122, UR6 ;  /* 0x000000067a7a7c20 */ /* 0x000fe20008410000 */
[----:B------:R-:W-:Y:S01]  /*62f0*/  FFMA.FTZ R108, R211, R228, R108 ;  /* 0x000000e4d36c7223 */ /* 0x000fe2000001006c */
[----:B------:R-:W-:Y:S01]  /*6300*/  ISETP.GE.U32.AND.EX P3, PT, R247, 0x1000000, PT, P3 ;  /* 0x01000000f700780c */ /* 0x000fe20003f66130 */
[----:B------:R-:W-:Y:S01]  /*6310*/  FFMA.FTZ R222, R211, R222, R109 ;  /* 0x000000ded3de7223 */ /* 0x000fe2000001006d */
[----:B------:R-:W-:-:S02]  /*6320*/  HADD2.F32 R119, -RZ, R97.H1_H1 ;  /* 0x30000061ff777230 */ /* 0x000fc40000004100 */
[----:B------:R-:W-:Y:S01]  /*6330*/  FMUL.FTZ R226, R226, UR6 ;  /* 0x00000006e2e27c20 */ /* 0x000fe20008410000 */
[----:B------:R-:W-:Y:S01]  /*6340*/  FADD.FTZ R0, R223, -R0 ;  /* 0x80000000df007221 */ /* 0x000fe20000010000 */
[--C-:B------:R-:W-:Y:S02]  /*6350*/  HADD2.F32 R111, -RZ, R96.reuse.H1_H1 ;  /* 0x30000060ff6f7230 */ /* 0x100fe40000004100 */
[----:B------:R-:W-:Y:S01]  /*6360*/  FFMA.FTZ R115, R211, R134, R115 ;  /* 0x00000086d3737223 */ /* 0x000fe20000010073 */
[----:B------:R-:W-:Y:S01]  /*6370*/  HADD2.F32 R109, -RZ, R96.H0_H0 ;  /* 0x20000060ff6d7230 */ /* 0x000fe20000004100 */
[----:B------:R-:W-:Y:S01]  /*6380*/  LOP3.LUT P5, RZ, R247, 0xff0000, RZ, 0xc0, !PT ;  /* 0x00ff0000f7ff7812 */ /* 0x000fe200078ac0ff */
[----:B------:R-:W-:Y:S01]  /*6390*/  FADD.FTZ R136, R136, -R137 ;  /* 0x8000008988887221 */ /* 0x000fe20000010000 */
[----:B------:R-:W-:Y:S01]  /*63a0*/  FADD.FTZ R132, R133, -R132 ;  /* 0x8000008485847221 */ /* 0x000fe20000010000 */
[----:B------:R-:W-:Y:S01]  /*63b0*/  FSEL R133, R122, RZ, P3 ;  /* 0x000000ff7a857208 */ /* 0x000fe20001800000 */
[----:B------:R-:W-:Y:S01]  /*63c0*/  FMUL.FTZ R108, R108, UR6 ;  /* 0x000000066c6c7c20 */ /* 0x000fe20008410000 */
[----:B------:R-:W-:Y:S01]  /*63d0*/  FMUL.FTZ R222, R222, UR6 ;  /* 0x00000006dede7c20 */ /* 0x000fe20008410000 */
[----:B------:R-:W-:Y:S01]  /*63e0*/  LOP3.LUT P3, RZ, R247, 0xff00, RZ, 0xc0, !PT ;  /* 0x0000ff00f7ff7812 */ /* 0x000fe2000786c0ff */
[----:B------:R-:W-:Y:S01]  /*63f0*/  FFMA.FTZ R0, R211, R0, R119 ;  /* 0x00000000d3007223 */ /* 0x000fe20000010077 */
[----:B------:R-:W-:Y:S01]  /*6400*/  LOP3.LUT P6, RZ, R247, 0xff, RZ, 0xc0, !PT ;  /* 0x000000fff7ff7812 */ /* 0x000fe200078cc0ff */
[----:B------:R-:W-:Y:S01]  /*6410*/  FMUL.FTZ R115, R115, UR6 ;  /* 0x0000000673737c20 */ /* 0x000fe20008410000 */
[----:B------:R-:W-:Y:S01]  /*6420*/  FSEL R226, R226, RZ, P5 ;  /* 0x000000ffe2e27208 */ /* 0x000fe20002800000 */
[C---:B------:R-:W-:Y:S01]  /*6430*/  FFMA.FTZ R111, R211.reuse, R136, R111 ;  /* 0x00000088d36f7223 */ /* 0x040fe2000001006f */
[----:B------:R-:W-:Y:S01]  /*6440*/  FFMA.FTZ R109, R211, R132, R109 ;  /* 0x00000084d36d7223 */ /* 0x000fe2000001006d */
[----:B------:R-:W-:-:S02]  /*6450*/  LOP3.LUT P5, RZ, R246, 0xff0000, RZ, 0xc0, !PT ;  /* 0x00ff0000f6ff7812 */ /* 0x000fc400078ac0ff */
[----:B------:R-:W-:Y:S01]  /*6460*/  FSEL R121, R108, RZ, P3 ;  /* 0x000000ff6c797208 */ /* 0x000fe20001800000 */
[----:B------:R-:W-:Y:S01]  /*6470*/  FMUL.FTZ R108, R0, UR6 ;  /* 0x00000006006c7c20 */ /* 0x000fe20008410000 */
[----:B------:R-:W-:Y:S01]  /*6480*/  FSEL R110, R222, RZ, P6 ;  /* 0x000000ffde6e7208 */ /* 0x000fe20003000000 */
[----:B------:R-:W-:Y:S01]  /*6490*/  FMUL.FTZ R111, R111, UR6 ;  /* 0x000000066f6f7c20 */ /* 0x000fe20008410000 */
[C---:B------:R-:W-:Y:S01]  /*64a0*/  LOP3.LUT P6, RZ, R246.reuse, 0xff000000, RZ, 0xc0, !PT ;  /* 0xff000000f6ff7812 */ /* 0x040fe200078cc0ff */
[----:B------:R-:W-:Y:S01]  /*64b0*/  FMUL.FTZ R109, R109, UR6 ;  /* 0x000000066d6d7c20 */ /* 0x000fe20008410000 */
[----:B------:R-:W-:Y:S02]  /*64c0*/  FSEL R0, R115, RZ, P5 ;  /* 0x000000ff73007208 */ /* 0x000fe40002800000 */
[C---:B------:R-:W-:Y:S02]  /*64d0*/  LOP3.LUT P3, RZ, R246.reuse, 0xff00, RZ, 0xc0, !PT ;  /* 0x0000ff00f6ff7812 */ /* 0x040fe4000786c0ff */
[----:B------:R-:W-:-:S02]  /*64e0*/  LOP3.LUT P5, RZ, R246, 0xff, RZ, 0xc0, !PT ;  /* 0x000000fff6ff7812 */ /* 0x000fc400078ac0ff */
        /* <DEDUP_REMOVED lines=8> */
.L_x_1827:
[----:B------:R-:W-:Y:S05]  /*6570*/  @!P1 BRA `(.L_x_1829) ;  /* 0x0000000000e89947 */ /* 0x000fea0003800000 */
[-CC-:B------:R-:W-:Y:S01]  /*6580*/  FFMA.FTZ R122, R122, R237.reuse, R238.reuse ;  /* 0x000000ed7a7a7223 */ /* 0x180fe200000100ee */
[-CC-:B------:R-:W-:Y:S01]  /*6590*/  FFMA.FTZ R226, R226, R237.reuse, R238.reuse ;  /* 0x000000ede2e27223 */ /* 0x180fe200000100ee */
[-C--:B0-----:R-:W-:Y:S01]  /*65a0*/  FFMA.FTZ R105, R224, R237.reuse, R238 ;  /* 0x000000ede0697223 */ /* 0x081fe200000100ee */
        /* <DEDUP_REMOVED lines=21> */
[----:B------:R-:W-:Y:S01]  /*6700*/  LOP3.LUT P6, RZ, R247, 0xff, RZ, 0xc0, !PT ;  /* 0x000000fff7ff7812 */ /* 0x000fe200078cc0ff */
[----:B------:R-:W-:Y:S01]  /*6710*/  FMUL.FTZ R111, R211, R228 ;  /* 0x000000e4d36f7220 */ /* 0x000fe20000410000 */
[----:B------:R-:W-:Y:S01]  /*6720*/  FADD.FTZ R104, R223, -R104 ;  /* 0x80000068df687221 */ /* 0x000fe20000010000 */
[----:B------:R-:W-:Y:S01]  /*6730*/  FADD.FTZ R132, R133, -R132 ;  /* 0x8000008485847221 */ /* 0x000fe20000010000 */
[----:B------:R-:W-:Y:S01]  /*6740*/  FADD.FTZ R136, R136, -R137 ;  /* 0x8000008988887221 */ /* 0x000fe20000010000 */
[----:B------:R-:W-:Y:S01]  /*6750*/  FSEL R121, R0, RZ, P5 ;  /* 0x000000ff00797208 */ /* 0x000fe20002800000 */
[----:B------:R-:W-:Y:S01]  /*6760*/  FMUL.FTZ R108, R111, UR6 ;  /* 0x000000066f6c7c20 */ /* 0x000fe20008410000 */
[----:B------:R-:W-:Y:S01]  /*6770*/  FMUL.FTZ R0, R105, UR6 ;  /* 0x0000000669007c20 */ /* 0x000fe20008410000 */
[----:B------:R-:W-:Y:S01]  /*6780*/  FSEL R118, R107, RZ, P6 ;  /* 0x000000ff6b767208 */ /* 0x000fe20003000000 */
[----:B------:R-:W-:Y:S01]  /*6790*/  FMUL.FTZ R110, R211, R104 ;  /* 0x00000068d36e7220 */ /* 0x000fe20000410000 */
[----:B------:R-:W-:Y:S01]  /*67a0*/  LOP3.LUT P3, RZ, R247, 0xff00, RZ, 0xc0, !PT ;  /* 0x0000ff00f7ff7812 */ /* 0x000fe2000786c0ff */
[----:B------:R-:W-:Y:S01]  /*67b0*/  FMUL.FTZ R104, R211, R132 ;  /* 0x00000084d3687220 */ /* 0x000fe20000410000 */
[----:B------:R-:W-:-:S02]  /*67c0*/  LOP3.LUT P5, RZ, R246, 0xff0000, RZ, 0xc0, !PT ;  /* 0x00ff0000f6ff7812 */ /* 0x000fc400078ac0ff */
[----:B------:R-:W-:Y:S01]  /*67d0*/  F2FP.F16.F32.PACK_AB R107, R109, R226 ;  /* 0x000000e26d6b723e */ /* 0x000fe200000000ff */
[----:B------:R-:W-:Y:S01]  /*67e0*/  FMUL.FTZ R109, R211, R136 ;  /* 0x00000088d36d7220 */ /* 0x000fe20000410000 */
[----:B------:R-:W-:Y:S02]  /*67f0*/  FSEL R119, R108, RZ, P3 ;  /* 0x000000ff6c777208 */ /* 0x000fe40001800000 */
[----:B------:R-:W-:Y:S01]  /*6800*/  FSEL R114, R0, RZ, P5 ;  /* 0x000000ff00727208 */ /* 0x000fe20002800000 */
[----:B------:R-:W-:Y:S01]  /*6810*/  FMUL.FTZ R0, R104, UR6 ;  /* 0x0000000668007c20 */ /* 0x000fe20008410000 */
[----:B------:R-:W-:Y:S01]  /*6820*/  F2FP.F16.F32.PACK_AB R106, R111, R106 ;  /* 0x0000006a6f6a723e */ /* 0x000fe200000000ff */
        /* <DEDUP_REMOVED lines=15> */
.L_x_1829:
[-CC-:B------:R-:W-:Y:S01]  /*6920*/  FFMA.FTZ R122, R122, R237.reuse, R238.reuse ;  /* 0x000000ed7a7a7223 */ /* 0x180fe200000100ee */
[-CC-:B------:R-:W-:Y:S01]  /*6930*/  FFMA.FTZ R226, R226, R237.reuse, R238.reuse ;  /* 0x000000ede2e27223 */ /* 0x180fe200000100ee */
[-CC-:B------:R-:W-:Y:S01]  /*6940*/  FFMA.FTZ R135, R135, R237.reuse, R238.reuse ;  /* 0x000000ed87877223 */ /* 0x180fe200000100ee */
[-C--:B0-----:R-:W-:Y:S01]  /*6950*/  FFMA.FTZ R109, R224, R237.reuse, R238 ;  /* 0x000000ede06d7223 */ /* 0x081fe200000100ee */
        /* <DEDUP_REMOVED lines=49> */
.L_x_1825:
        /* <DEDUP_REMOVED lines=19> */
[C---:B------:R-:W-:Y:S01]  /*6da0*/  FFMA.FTZ R107, R211.reuse, R130, R88 ;  /* 0x00000082d36b7223 */ /* 0x040fe20000010058 */
[----:B------:R-:W-:Y:S01]  /*6db0*/  FADD.FTZ R128, R128, -R233 ;  /* 0x800000e980807221 */ /* 0x000fe20000010000 */
[----:B------:R-:W-:Y:S01]  /*6dc0*/  FFMA.FTZ R230, R211, R230, R109 ;  /* 0x000000e6d3e67223 */ /* 0x000fe2000001006d */
[----:B------:R-:W-:Y:S01]  /*6dd0*/  LOP3.LUT P6, RZ, R117, 0xff0000, RZ, 0xc0, !PT ;  /* 0x00ff000075ff7812 */ /* 0x000fe200078cc0ff */
[----:B------:R-:W-:Y:S01]  /*6de0*/  FMUL.FTZ R88, R107, UR6 ;  /* 0x000000066b587c20 */ /* 0x000fe20008410000 */
[----:B------:R-:W-:Y:S01]  /*6df0*/  LOP3.LUT P5, RZ, R171, 0xff0000, RZ, 0xc0, !PT ;  /* 0x00ff0000abff7812 */ /* 0x000fe200078ac0ff */
[----:B------:R-:W-:Y:S01]  /*6e00*/  FFMA.FTZ R106, R211, R128, R91 ;  /* 0x00000080d36a7223 */ /* 0x000fe2000001005b */
[----:B------:R-:W-:Y:S01]  /*6e10*/  ISETP.GE.U32.AND P2, PT, R116, RZ, PT ;  /* 0x000000ff7400720c */ /* 0x000fe20003f46070 */
[-C--:B------:R-:W-:Y:S01]  /*6e20*/  FFMA.FTZ R234, R234, R237.reuse, R238 ;  /* 0x000000edeaea7223 */ /* 0x080fe200000100ee */
[----:B------:R-:W-:Y:S01]  /*6e30*/  ISETP.GE.U32.AND P3, PT, R170, RZ, PT ;  /* 0x000000ffaa00720c */ /* 0x000fe20003f66070 */
[----:B------:R-:W-:Y:S01]  /*6e40*/  FMUL.FTZ R90, R230, UR6 ;  /* 0x00000006e65a7c20 */ /* 0x000fe20008410000 */
[C---:B------:R-:W-:Y:S01]  /*6e50*/  FSEL R114, R88.reuse, RZ, P6 ;  /* 0x000000ff58727208 */ /* 0x040fe20003000000 */
[----:B------:R-:W-:Y:S01]  /*6e60*/  HADD2.F32 R105, -RZ, R102.H1_H1 ;  /* 0x30000066ff697230 */ /* 0x000fe20000004100 */
[----:B------:R-:W-:Y:S01]  /*6e70*/  FSEL R108, R88, RZ, P5 ;  /* 0x000000ff586c7208 */ /* 0x000fe20002800000 */
[----:B------:R-:W-:Y:S01]  /*6e80*/  FMUL.FTZ R88, R106, UR6 ;  /* 0x000000066a587c20 */ /* 0x000fe20008410000 */
[----:B------:R-:W-:Y:S01]  /*6e90*/  ISETP.GE.U32.AND.EX P2, PT, R117, 0x1000000, PT, P2 ;  /* 0x010000007500780c */ /* 0x000fe20003f46120 */
[----:B------:R-:W-:Y:S01]  /*6ea0*/  FADD.FTZ R234, R129, -R234 ;  /* 0x800000ea81ea7221 */ /* 0x000fe20000010000 */
[----:B------:R-:W-:Y:S01]  /*6eb0*/  ISETP.GE.U32.AND.EX P3, PT, R171, 0x1000000, PT, P3 ;  /* 0x01000000ab00780c */ /* 0x000fe20003f66130 */
[-C--:B------:R-:W-:Y:S01]  /*6ec0*/  FFMA.FTZ R0, R231, R237.reuse, R238 ;  /* 0x000000ede7007223 */ /* 0x080fe200000100ee */
[----:B------:R-:W-:Y:S01]  /*6ed0*/  LOP3.LUT P6, RZ, R117, 0xff, RZ, 0xc0, !PT ;  /* 0x000000ff75ff7812 */ /* 0x000fe200078cc0ff */
[----:B------:R-:W-:Y:S01]  /*6ee0*/  FFMA.FTZ R109, R211, R234, R105 ;  /* 0x000000ead36d7223 */ /* 0x000fe20000010069 */
[----:B------:R-:W-:Y:S01]  /*6ef0*/  LOP3.LUT P5, RZ, R171, 0xff, RZ, 0xc0, !PT ;  /* 0x000000ffabff7812 */ /* 0x000fe200078ac0ff */
[----:B------:R-:W-:Y:S01]  /*6f00*/  FADD.FTZ R0, R125, -R0 ;  /* 0x800000007d007221 */ /* 0x000fe20000010000 */
[----:B------:R-:W-:Y:S01]  /*6f10*/  FSEL R119, R90, RZ, P2 ;  /* 0x000000ff5a777208 */ /* 0x000fe20001000000 */
[-CC-:B------:R-:W-:Y:S01]  /*6f20*/  FFMA.FTZ R89, R232, R237.reuse, R238.reuse ;  /* 0x000000ede8597223 */ /* 0x180fe200000100ee */
[----:B------:R-:W-:Y:S01]  /*6f30*/  FSEL R121, R90, RZ, P3 ;  /* 0x000000ff5a797208 */ /* 0x000fe20001800000 */
[----:B------:R-:W-:Y:S01]  /*6f40*/  FMUL.FTZ R91, R109, UR6 ;  /* 0x000000066d5b7c20 */ /* 0x000fe20008410000 */
[C---:B------:R-:W-:Y:S01]  /*6f50*/  FSEL R110, R88.reuse, RZ, P6 ;  /* 0x000000ff586e7208 */ /* 0x040fe20003000000 */
[-C--:B------:R-:W-:Y:S01]  /*6f60*/  FFMA.FTZ R131, R131, R237.reuse, R238 ;  /* 0x000000ed83837223 */ /* 0x080fe200000100ee */
[----:B------:R-:W-:Y:S01]  /*6f70*/  FSEL R90, R88, RZ, P5 ;  /* 0x000000ff585a7208 */ /* 0x000fe20002800000 */
[--C-:B------:R-:W-:Y:S01]  /*6f80*/  HADD2.F32 R88, -RZ, R101.reuse.H0_H0 ;  /* 0x20000065ff587230 */ /* 0x100fe20000004100 */
[----:B------:R-:W-:Y:S01]  /*6f90*/  LOP3.LUT P2, RZ, R117, 0xff00, RZ, 0xc0, !PT ;  /* 0x0000ff0075ff7812 */ /* 0x000fe2000784c0ff */
[----:B------:R-:W-:Y:S01]  /*6fa0*/  HADD2.F32 R105, -RZ, R101.H1_H1 ;  /* 0x30000065ff697230 */ /* 0x000fe20000004100 */
[----:B------:R-:W-:Y:S01]  /*6fb0*/  LOP3.LUT P3, RZ, R171, 0xff00, RZ, 0xc0, !PT ;  /* 0x0000ff00abff7812 */ /* 0x000fe2000786c0ff */
[----:B------:R-:W-:Y:S01]  /*6fc0*/  FADD.FTZ R126, R126, -R89 ;  /* 0x800000597e7e7221 */ /* 0x000fe20000010000 */
[----:B------:R-:W-:Y:S01]  /*6fd0*/  FFMA.FTZ R0, R211, R0, R88 ;  /* 0x00000000d3007223 */ /* 0x000fe20000010058 */
[----:B------:R-:W-:Y:S01]  /*6fe0*/  FSEL R115, R91, RZ, P2 ;  /* 0x000000ff5b737208 */ /* 0x000fe20001000000 */
[----:B------:R-:W-:Y:S01]  /*6ff0*/  FFMA.FTZ R238, R127, R237, R238 ;  /* 0x000000ed7fee7223 */ /* 0x000fe200000100ee */
[----:B------:R-:W-:Y:S01]  /*7000*/  FSEL R117, R91, RZ, P3 ;  /* 0x000000ff5b757208 */ /* 0x000fe20001800000 */
[----:B------:R-:W-:Y:S01]  /*7010*/  FMUL.FTZ R88, R0, UR6 ;  /* 0x0000000600587c20 */ /* 0x000fe20008410000 */
[----:B------:R-:W-:Y:S01]  /*7020*/  LOP3.LUT P6, RZ, R116, 0xff0000, RZ, 0xc0, !PT ;  /* 0x00ff000074ff7812 */ /* 0x000fe200078cc0ff */
[----:B------:R-:W-:-:S02]  /*7030*/  HADD2.F32 R91, -RZ, R100.H1_H1 ;  /* 0x30000064ff5b7230 */ /* 0x000fc40000004100 */
        /* <DEDUP_REMOVED lines=37> */
.L_x_1832:
[-CC-:B0-----:R-:W-:Y:S01]  /*7290*/  FFMA.FTZ R91, R236, R237.reuse, R238.reuse ;  /* 0x000000edec5b7223 */ /* 0x181fe200000100ee */
[--C-:B------:R-:W-:Y:S01]  /*72a0*/  HADD2.F32 R88, -RZ, R103.reuse.H1_H1 ;  /* 0x30000067ff587230 */ /* 0x100fe20000004100 */
[----:B------:R-:W-:Y:S01]  /*72b0*/  ISETP.GE.U32.AND P2, PT, R116, RZ, PT ;  /* 0x000000ff7400720c */ /* 0x000fe20003f46070 */
[-CC-:B------:R-:W-:Y:S01]  /*72c0*/  FFMA.FTZ R235, R235, R237.reuse, R238.reuse ;  /* 0x000000edebeb7223 */ /* 0x180fe200000100ee */
[----:B------:R-:W-:Y:S01]  /*72d0*/  FADD.FTZ R230, R230, -R91 ;  /* 0x8000005be6e67221 */ /* 0x000fe20000010000 */
[----:B------:R-:W-:Y:S01]  /*72e0*/  FFMA.FTZ R233, R233, R237, R238 ;  /* 0x000000ede9e97223 */ /* 0x000fe200000100ee */
[----:B------:R-:W-:Y:S01]  /*72f0*/  ISETP.GE.U32.AND.EX P5, PT, R117, 0x1000000, PT, P2 ;  /* 0x010000007500780c */ /* 0x000fe20003fa6120 */
[----:B------:R-:W-:Y:S02]  /*7300*/  HADD2.F32 R111, -RZ, R103.H0_H0 ;  /* 0x20000067ff6f7230 */ /* 0x000fe40000004100 */
[----:B------:R-:W-:Y:S01]  /*7310*/  FFMA.FTZ R88, R211, R230, R88 ;  /* 0x000000e6d3587223 */ /* 0x000fe20000010058 */
[----:B------:R-:W-:Y:S01]  /*7320*/  ISETP.GE.U32.AND P2, PT, R170, RZ, PT ;  /* 0x000000ffaa00720c */ /* 0x000fe20003f46070 */
[----:B------:R-:W-:Y:S01]  /*7330*/  FADD.FTZ R130, R130, -R235 ;  /* 0x800000eb82827221 */ /* 0x000fe20000010000 */
[----:B------:R-:W-:-:S02]  /*7340*/  HADD2.F32 R91, -RZ, R102.H0_H0 ;  /* 0x20000066ff5b7230 */ /* 0x000fc40000004100 */
[----:B------:R-:W-:Y:S01]  /*7350*/  FMUL.FTZ R88, R88, UR6 ;  /* 0x0000000658587c20 */ /* 0x000fe20008410000 */
[----:B------:R-:W-:Y:S01]  /*7360*/  ISETP.GE.U32.AND.EX P2, PT, R171, 0x1000000, PT, P2 ;  /* 0x01000000ab00780c */ /* 0x000fe20003f46120 */
[-CC-:B------:R-:W-:Y:S01]  /*7370*/  FFMA.FTZ R234, R234, R237.reuse, R238.reuse ;  /* 0x000000edeaea7223 */ /* 0x180fe200000100ee */
[----:B------:R-:W-:Y:S01]  /*7380*/  FADD.FTZ R128, R128, -R233 ;  /* 0x800000e980807221 */ /* 0x000fe20000010000 */
[----:B------:R-:W-:Y:S01]  /*7390*/  FFMA.FTZ R0, R231, R237, R238 ;  /* 0x000000ede7007223 */ /* 0x000fe200000100ee */
[----:B------:R-:W-:Y:S01]  /*73a0*/  FFMA.FTZ R111, R211, R130, R111 ;  /* 0x00000082d36f7223 */ /* 0x000fe2000001006f */
[----:B------:R-:W-:Y:S01]  /*73b0*/  HADD2.F32 R109, -RZ, R102.H1_H1 ;  /* 0x30000066ff6d7230 */ /* 0x000fe20000004100 */
[C---:B------:R-:W-:Y:S01]  /*73c0*/  FSEL R119, R88.reuse, RZ, P5 ;  /* 0x000000ff58777208 */ /* 0x040fe20002800000 */
[----:B------:R-:W-:Y:S01]  /*73d0*/  FADD.FTZ R234, R129, -R234 ;  /* 0x800000ea81ea7221 */ /* 0x000fe20000010000 */
[----:B------:R-:W-:Y:S01]  /*73e0*/  FSEL R114, R88, RZ, P2 ;  /* 0x000000ff58727208 */ /* 0x000fe20001000000 */
[----:B------:R-:W-:Y:S01]  /*73f0*/  FFMA.FTZ R91, R211, R128, R91 ;  /* 0x00000080d35b7223 */ /* 0x000fe2000001005b */
[----:B------:R-:W-:-:S02]  /*7400*/  HADD2.F32 R88, -RZ, R101.H0_H0 ;  /* 0x20000065ff587230 */ /* 0x000fc40000004100 */
[----:B------:R-:W-:Y:S01]  /*7410*/  FADD.FTZ R0, R125, -R0 ;  /* 0x800000007d007221 */ /* 0x000fe20000010000 */
[----:B------:R-:W-:Y:S01]  /*7420*/  FMUL.FTZ R111, R111, UR6 ;  /* 0x000000066f6f7c20 */ /* 0x000fe20008410000 */
[----:B------:R-:W-:Y:S01]  /*7430*/  LOP3.LUT P3, RZ, R117, 0xff0000, RZ, 0xc0, !PT ;  /* 0x00ff000075ff7812 */ /* 0x000fe2000786c0ff */
[----:B------:R-:W-:Y:S01]  /*7440*/  FFMA.FTZ R109, R211, R234, R109 ;  /* 0x000000ead36d7223 */ /* 0x000fe2000001006d */
[----:B------:R-:W-:Y:S01]  /*7450*/  LOP3.LUT P6, RZ, R171, 0xff0000, RZ, 0xc0, !PT ;  /* 0x00ff0000abff7812 */ /* 0x000fe200078cc0ff */
[----:B------:R-:W-:Y:S01]  /*7460*/  FMUL.FTZ R91, R91, UR6 ;  /* 0x000000065b5b7c20 */ /* 0x000fe20008410000 */
[----:B------:R-:W-:Y:S01]  /*7470*/  LOP3.LUT P5, RZ, R117, 0xff, RZ, 0xc0, !PT ;  /* 0x000000ff75ff7812 */ /* 0x000fe200078ac0ff */
[----:B------:R-:W-:Y:S01]  /*7480*/  FFMA.FTZ R0, R211, R0, R88 ;  /* 0x00000000d3007223 */ /* 0x000fe20000010058 */
[-CC-:B------:R-:W-:Y:S01]  /*7490*/  FFMA.FTZ R89, R232, R237.reuse, R238.reuse ;  /* 0x000000ede8597223 */ /* 0x180fe200000100ee */
[----:B------:R-:W-:Y:S01]  /*74a0*/  FSEL R108, R111, RZ, P3 ;  /* 0x000000ff6f6c7208 */ /* 0x000fe20001800000 */
[----:B------:R-:W-:Y:S01]  /*74b0*/  FMUL.FTZ R109, R109, UR6 ;  /* 0x000000066d6d7c20 */ /* 0x000fe20008410000 */
[----:B------:R-:W-:Y:S01]  /*74c0*/  FSEL R111, R111, RZ, P6 ;  /* 0x000000ff6f6f7208 */ /* 0x000fe20003000000 */
[----:B------:R-:W-:Y:S01]  /*74d0*/  FMUL.FTZ R0, R0, UR6 ;  /* 0x0000000600007c20 */ /* 0x000fe20008410000 */
[----:B------:R-:W-:Y:S01]  /*74e0*/  LOP3.LUT P6, RZ, R117, 0xff00, RZ, 0xc0, !PT ;  /* 0x0000ff0075ff7812 */ /* 0x000fe200078cc0ff */
[----:B------:R-:W-:Y:S01]  /*74f0*/  HADD2.F32 R88, -RZ, R101.H1_H1 ;  /* 0x30000065ff587230 */ /* 0x000fe20000004100 */
[----:B------:R-:W-:Y:S01]  /*7500*/  LOP3.LUT P2, RZ, R171, 0xff00, RZ, 0xc0, !PT ;  /* 0x0000ff00abff7812 */ /* 0x000fe2000784c0ff */
[-CC-:B------:R-:W-:Y:S01]  /*7510*/  FFMA.FTZ R131, R131, R237.reuse, R238.reuse ;  /* 0x000000ed83837223 */ /* 0x180fe200000100ee */
[----:B------:R-:W-:Y:S01]  /*7520*/  FSEL R110, R91, RZ, P5 ;  /* 0x000000ff5b6e7208 */ /* 0x000fe20002800000 */
[----:B------:R-:W-:Y:S01]  /*7530*/  FADD.FTZ R126, R126, -R89 ;  /* 0x800000597e7e7221 */ /* 0x000fe20000010000 */
[----:B------:R-:W-:Y:S01]  /*7540*/  LOP3.LUT P3, RZ, R171, 0xff, RZ, 0xc0, !PT ;  /* 0x000000ffabff7812 */ /* 0x000fe2000786c0ff */
[----:B------:R-:W-:Y:S01]  /*7550*/  FFMA.FTZ R238, R127, R237, R238 ;  /* 0x000000ed7fee7223 */ /* 0x000fe200000100ee */
[----:B------:R-:W-:Y:S01]  /*7560*/  LOP3.LUT P5, RZ, R116, 0xff0000, RZ, 0xc0, !PT ;  /* 0x00ff000074ff7812 */ /* 0x000fe200078ac0ff */
[--C-:B------:R-:W-:Y:S01]  /*7570*/  HADD2.F32 R89, -RZ, R100.reuse.H0_H0 ;  /* 0x20000064ff597230 */ /* 0x100fe20000004100 */
[----:B------:R-:W-:Y:S01]  /*7580*/  FSEL R115, R109, RZ, P6 ;  /* 0x000000ff6d737208 */ /* 0x000fe20003000000 */
[----:B------:R-:W-:Y:S01]  /*7590*/  FFMA.FTZ R88, R211, R126, R88 ;  /* 0x0000007ed3587223 */ /* 0x000fe20000010058 */
[----:B------:R-:W-:Y:S01]  /*75a0*/  FSEL R117, R109, RZ, P2 ;  /* 0x000000ff6d757208 */ /* 0x000fe20001000000 */
[----:B------:R-:W-:Y:S01]  /*75b0*/  FADD.FTZ R238, R123, -R238 ;  /* 0x800000ee7bee7221 */ /* 0x000fe20000010000 */
[----:B------:R-:W-:Y:S01]  /*75c0*/  FSEL R90, R91, RZ, P3 ;  /* 0x000000ff5b5a7208 */ /* 0x000fe20001800000 */
[----:B------:R-:W-:Y:S01]  /*75d0*/  HADD2.F32 R91, -RZ, R100.H1_H1 ;  /* 0x30000064ff5b7230 */ /* 0x000fe20000004100 */
[----:B------:R-:W-:Y:S01]  /*75e0*/  FSEL R109, R0, RZ, P5 ;  /* 0x000000ff006d7208 */ /* 0x000fe20002800000 */
[----:B------:R-:W-:Y:S01]  /*75f0*/  FADD.FTZ R124, R124, -R131 ;  /* 0x800000837c7c7221 */ /* 0x000fe20000010000 */
        /* <DEDUP_REMOVED lines=8> */
[----:B------:R-:W-:Y:S01]  /*7680*/  F2FP.F16.F32.PACK_AB R91, R114, R111 ;  /* 0x0000006f725b723e */ /* 0x000fe200000000ff */
[----:B------:R-:W-:Y:S01]  /*7690*/  FMUL.FTZ R124, R124, UR6 ;  /* 0x000000067c7c7c20 */ /* 0x000fe20008410000 */
[----:B------:R-:W-:-:S02]  /*76a0*/  F2FP.F16.F32.PACK_AB R111, R119, R108 ;  /* 0x0000006c776f723e */ /* 0x000fc400000000ff */
        /* <DEDUP_REMOVED lines=15> */
[----:B------:R-:W-:Y:S01]  /*77a0*/  F2FP.F16.F32.PACK_AB R108, R115, R108 ;  /* 0x0000006c736c723e */ /* 0x000fe200000000ff */
[----:B------:R-:W-:Y:S06]  /*77b0*/  BRA `(.L_x_1833) ;  /* 0x0000001800347947 */ /* 0x000fec0003800000 */
.L_x_1831:
[----:B------:R-:W-:Y:S05]  /*77c0*/  @!P1 BRA `(.L_x_1834) ;  /* 0x00000004003c9947 */ /* 0x000fea0003800000 */
[-CC-:B0-----:R-:W-:Y:S01]  /*77d0*/  FFMA.FTZ R89, R236, R237.reuse, R238.reuse ;  /* 0x000000edec597223 */ /* 0x181fe200000100ee */
[-CC-:B------:R-:W-:Y:S01]  /*77e0*/  FFMA.FTZ R235, R235, R237.reuse, R238.reuse ;  /* 0x000000edebeb7223 */ /* 0x180fe200000100ee */
[-C--:B------:R-:W-:Y:S01]  /*77f0*/  FFMA.FTZ R234, R234, R237.reuse, R238 ;  /* 0x000000edeaea7223 */ /* 0x080fe200000100ee */
[----:B------:R-:W-:Y:S01]  /*7800*/  ISETP.GE.U32.AND P2, PT, R116, RZ, PT ;  /* 0x000000ff7400720c */ /* 0x000fe20003f46070 */
[----:B------:R-:W-:Y:S01]  /*7810*/  FADD.FTZ R108, R230, -R89 ;  /* 0x80000059e66c7221 */ /* 0x000fe20000010000 */
[----:B------:R-:W-:Y:S01]  /*7820*/  FADD.FTZ R130, R130, -R235 ;  /* 0x800000eb82827221 */ /* 0x000fe20000010000 */
[----:B------:R-:W-:Y:S01]  /*7830*/  ISETP.GE.U32.AND P3, PT, R170, RZ, PT ;  /* 0x000000ffaa00720c */ /* 0x000fe20003f66070 */
[----:B------:R-:W-:Y:S01]  /*7840*/  FADD.FTZ R234, R129, -R234 ;  /* 0x800000ea81ea7221 */ /* 0x000fe20000010000 */
[----:B------:R-:W-:Y:S01]  /*7850*/  FMUL.FTZ R108, R211, R108 ;  /* 0x0000006cd36c7220 */ /* 0x000fe20000410000 */
[-CC-:B------:R-:W-:Y:S01]  /*7860*/  FFMA.FTZ R0, R231, R237.reuse, R238.reuse ;  /* 0x000000ede7007223 */ /* 0x180fe200000100ee */
[-C--:B------:R-:W-:Y:S01]  /*7870*/  FFMA.FTZ R233, R233, R237.reuse, R238 ;  /* 0x000000ede9e97223 */ /* 0x080fe200000100ee */
[----:B------:R-:W-:Y:S01]  /*7880*/  FMUL.FTZ R107, R211, R130 ;  /* 0x00000082d36b7220 */ /* 0x000fe20000410000 */
[----:B------:R-:W-:Y:S01]  /*7890*/  FMUL.FTZ R88, R108, UR6 ;  /* 0x000000066c587c20 */ /* 0x000fe20008410000 */
[----:B------:R-:W-:Y:S01]  /*78a0*/  ISETP.GE.U32.AND.EX P2, PT, R117, 0x1000000, PT, P2 ;  /* 0x010000007500780c */ /* 0x000fe20003f46120 */
[----:B------:R-:W-:Y:S01]  /*78b0*/  FMUL.FTZ R89, R211, R234 ;  /* 0x000000ead3597220 */ /* 0x000fe20000410000 */
[----:B------:R-:W-:Y:S01]  /*78c0*/  ISETP.GE.U32.AND.EX P3, PT, R171, 0x1000000, PT, P3 ;  /* 0x01000000ab00780c */ /* 0x000fe20003f66130 */
[----:B------:R-:W-:Y:S01]  /*78d0*/  FADD.FTZ R122, R125, -R0 ;  /* 0x800000007d7a7221 */ /* 0x000fe20000010000 */
[----:B------:R-:W-:Y:S01]  /*78e0*/  FADD.FTZ R106, R128, -R233 ;  /* 0x800000e9806a7221 */ /* 0x000fe20000010000 */
[----:B------:R-:W-:Y:S01]  /*78f0*/  FMUL.FTZ R0, R107, UR6 ;  /* 0x000000066b007c20 */ /* 0x000fe20008410000 */
[----:B------:R-:W-:Y:S01]  /*7900*/  LOP3.LUT P6, RZ, R117, 0xff0000, RZ, 0xc0, !PT ;  /* 0x00ff000075ff7812 */ /* 0x000fe200078cc0ff */
[-CC-:B------:R-:W-:Y:S01]  /*7910*/  FFMA.FTZ R105, R232, R237.reuse, R238.reuse ;  /* 0x000000ede8697223 */ /* 0x180fe200000100ee */
        /* <DEDUP_REMOVED lines=12> */
[----:B------:R-:W-:Y:S01]  /*79e0*/  LOP3.LUT P6, RZ, R117, 0xff, RZ, 0xc0, !PT ;  /* 0x000000ff75ff7812 */ /* 0x000fe200078cc0ff */
[----:B------:R-:W-:Y:S01]  /*79f0*/  FMUL.FTZ R104, R211, R104 ;  /* 0x00000068d3687220 */ /* 0x000fe20000410000 */
[----:B------:R-:W-:Y:S01]  /*7a00*/  FSEL R91, R0, RZ, P5 ;  /* 0x000000ff005b7208 */ /* 0x000fe20002800000 */
[----:B------:R-:W-:Y:S01]  /*7a10*/  FMUL.FTZ R0, R106, UR6 ;  /* 0x000000066a007c20 */ /* 0x000fe20008410000 */
[----:B------:R-:W-:-:S02]  /*7a20*/  FSEL R115, R88, RZ, P2 ;  /* 0x000000ff58737208 */ /* 0x000fc40001000000 */
[----:B------:R-:W-:Y:S01]  /*7a30*/  FSEL R117, R88, RZ, P3 ;  /* 0x000000ff58757208 */ /* 0x000fe20001800000 */
[----:B------:R-:W-:Y:S01]  /*7a40*/  FADD.FTZ R88, R126, -R105 ;  /* 0x800000697e587221 */ /* 0x000fe20000010000 */
[----:B------:R-:W-:Y:S01]  /*7a50*/  LOP3.LUT P5, RZ, R171, 0xff, RZ, 0xc0, !PT ;  /* 0x000000ffabff7812 */ /* 0x000fe200078ac0ff */
[C---:B------:R-:W-:Y:S01]  /*7a60*/  FMUL.FTZ R105, R211.reuse, R122 ;  /* 0x0000007ad3697220 */ /* 0x040fe20000410000 */
[C---:B------:R-:W-:Y:S01]  /*7a70*/  FSEL R110, R0.reuse, RZ, P6 ;  /* 0x000000ff006e7208 */ /* 0x040fe20003000000 */
[----:B------:R-:W-:Y:S01]  /*7a80*/  FMUL.FTZ R88, R211, R88 ;  /* 0x00000058d3587220 */ /* 0x000fe20000410000 */
[----:B------:R-:W-:Y:S01]  /*7a90*/  FSEL R90, R0, RZ, P5 ;  /* 0x000000ff005a7208 */ /* 0x000fe20002800000 */
[----:B------:R-:W-:Y:S01]  /*7aa0*/  FMUL.FTZ R0, R105, UR6 ;  /* 0x0000000669007c20 */ /* 0x000fe20008410000 */
[----:B------:R-:W-:Y:S01]  /*7ab0*/  LOP3.LUT P6, RZ, R116, 0xff0000, RZ, 0xc0, !PT ;  /* 0x00ff000074ff7812 */ /* 0x000fe200078cc0ff */
[----:B------:R-:W-:Y:S01]  /*7ac0*/  FMUL.FTZ R211, R211, R238 ;  /* 0x000000eed3d37220 */ /* 0x000fe20000410000 */
[----:B------:R-:W-:-:S02]  /*7ad0*/  F2FP.F16.F32.PACK_AB R106, R89, R106 ;  /* 0x0000006a596a723e */ /* 0x000fc400000000ff */
[----:B------:R-:W-:Y:S02]  /*7ae0*/  FSEL R109, R0, RZ, P6 ;  /* 0x000000ff006d7208 */ /* 0x000fe40003000000 */
[----:B------:R-:W-:Y:S02]  /*7af0*/  LOP3.LUT P6, RZ, R170, 0xff0000, RZ, 0xc0, !PT ;  /* 0x00ff0000aaff7812 */ /* 0x000fe400078cc0ff */
[C---:B------:R-:W-:Y:S01]  /*7b00*/  F2FP.F16.F32.PACK_AB R105, R88.reuse, R105 ;  /* 0x000000695869723e */ /* 0x040fe200000000ff */
[----:B------:R-:W-:Y:S01]  /*7b10*/  FMUL.FTZ R88, R88, UR6 ;  /* 0x0000000658587c20 */ /* 0x000fe20008410000 */
[----:B------:R-:W-:Y:S01]  /*7b20*/  FSEL R89, R0, RZ, P6 ;  /* 0x000000ff00597208 */ /* 0x000fe20003000000 */
[----:B------:R-:W-:Y:S01]  /*7b30*/  FMUL.FTZ R0, R104, UR6 ;  /* 0x0000000668007c20 */ /* 0x000fe20008410000 */
[----:B------:R-:W-:Y:S02]  /*7b40*/  LOP3.LUT P5, RZ, R116, 0xff000000, RZ, 0xc0, !PT ;  /* 0xff00000074ff7812 */ /* 0x000fe400078ac0ff */
[----:B------:R-:W-:-:S02]  /*7b50*/  LOP3.LUT P6, RZ, R170, 0xff000000, RZ, 0xc0, !PT ;  /* 0xff000000aaff7812 */ /* 0x000fc400078cc0ff */
[C---:B------:R-:W-:Y:S02]  /*7b60*/  LOP3.LUT P2, RZ, R116.reuse, 0xff00, RZ, 0xc0, !PT ;  /* 0x0000ff0074ff7812 */ /* 0x040fe4000784c0ff */
[----:B------:R-:W-:Y:S02]  /*7b70*/  LOP3.LUT P3, RZ, R116, 0xff, RZ, 0xc0, !PT ;  /* 0x000000ff74ff7812 */ /* 0x000fe4000786c0ff */
[----:B------:R-:W-:Y:S02]  /*7b80*/  F2FP.F16.F32.PACK_AB R111, R114, R111 ;  /* 0x0000006f726f723e */ /* 0x000fe400000000ff */
[----:B------:R-:W-:Y:S01]  /*7b90*/  F2FP.F16.F32.PACK_AB R104, R104, R211 ;  /* 0x000000d36868723e */ /* 0x000fe200000000ff */
[----:B------:R-:W-:Y:S01]  /*7ba0*/  FMUL.FTZ R211, R211, UR6 ;  /* 0x00000006d3d37c20 */ /* 0x000fe20008410000 */
[C---:B------:R-:W-:Y:S02]  /*7bb0*/  FSEL R114, R88.reuse, RZ, P5 ;  /* 0x000000ff58727208 */ /* 0x040fe40002800000 */
[----:B------:R-:W-:-:S02]  /*7bc0*/  FSEL R116, R88, RZ, P6 ;  /* 0x000000ff58747208 */ /* 0x000fc40003000000 */
        /* <DEDUP_REMOVED lines=15> */
.L_x_1834:
[-CC-:B0-----:R-:W-:Y:S01]  /*7cc0*/  FFMA.FTZ R91, R236, R237.reuse, R238.reuse ;  /* 0x000000edec5b7223 */ /* 0x181fe200000100ee */
[-CC-:B------:R-:W-:Y:S01]  /*7cd0*/  FFMA.FTZ R233, R233, R237.reuse, R238.reuse ;  /* 0x000000ede9e97223 */ /* 0x180fe200000100ee */
[-CC-:B------:R-:W-:Y:S01]  /*7ce0*/  FFMA.FTZ R235, R235, R237.reuse, R238.reuse ;  /* 0x000000edebeb7223 */ /* 0x180fe200000100ee */
[----:B------:R-:W-:Y:S01]  /*7cf0*/  ISETP.GE.U32.AND P2, PT, R116, RZ, PT ;  /* 0x000000ff7400720c */ /* 0x000fe20003f46070 */
[----:B------:R-:W-:Y:S01]  /*7d00*/  FADD.FTZ R230, R230, -R91 ;  /* 0x8000005be6e67221 */ /* 0x000fe20000010000 */
[----:B------:R-:W-:Y:S01]  /*7d10*/  FADD.FTZ R128, R128, -R233 ;  /* 0x800000e980807221 */ /* 0x000fe20000010000 */
[-C--:B------:R-:W-:Y:S01]  /*7d20*/  FFMA.FTZ R0, R231, R237.reuse, R238 ;  /* 0x000000ede7007223 */ /* 0x080fe200000100ee */
        /* <DEDUP_REMOVED lines=19> */
[-C--:B------:R-:W-:Y:S01]  /*7e60*/  FFMA.FTZ R131, R131, R237.reuse, R238 ;  /* 0x000000ed83837223 */ /* 0x080fe200000100ee */
        /* <DEDUP_REMOVED lines=48> */
.L_x_1830:
[----:B------:R-:W-:Y:S05]  /*8170*/  @!P2 BRA `(.L_x_1835) ;  /* 0x000000080004a947 */ /* 0x000fea0003800000 */
[----:B------:R-:W-:Y:S05]  /*8180*/  @!P1 BRA `(.L_x_1836) ;  /* 0x0000000400089947 */ /* 0x000fea0003800000 */
[-CC-:B0-----:R-:W-:Y:S01]  /*8190*/  FFMA.FTZ R107, R236, R237.reuse, R238.reuse ;  /* 0x000000edec6b7223 */ /* 0x181fe200000100ee */
[-CC-:B------:R-:W-:Y:S01]  /*81a0*/  FFMA.FTZ R233, R233, R237.reuse, R238.reuse ;  /* 0x000000ede9e97223 */ /* 0x180fe200000100ee */
[--C-:B------:R-:W-:Y:S02]  /*81b0*/  HADD2.F32 R104, -RZ, R103.reuse.H1_H1 ;  /* 0x30000067ff687230 */ /* 0x100fe40000004100 */
[-C--:B------:R-:W-:Y:S01]  /*81c0*/  FFMA.FTZ R234, R234, R237.reuse, R238 ;  /* 0x000000edeaea7223 */ /* 0x080fe200000100ee */
[----:B------:R-:W-:Y:S01]  /*81d0*/  FADD.FTZ R230, R230, -R107 ;  /* 0x8000006be6e67221 */ /* 0x000fe20000010000 */
[--C-:B------:R-:W-:Y:S02]  /*81e0*/  HADD2.F32 R107, -RZ, R102.reuse.H0_H0 ;  /* 0x20000066ff6b7230 */ /* 0x100fe40000004100 */
[----:B------:R-:W-:Y:S01]  /*81f0*/  FADD.FTZ R128, R128, -R233 ;  /* 0x800000e980807221 */ /* 0x000fe20000010000 */
[----:B------:R-:W-:Y:S02]  /*8200*/  HADD2.F32 R109, -RZ, R102.H1_H1 ;  /* 0x30000066ff6d7230 */ /* 0x000fe40000004100 */
[----:B------:R-:W-:Y:S01]  /*8210*/  FFMA.FTZ R119, R211, R230, R104 ;  /* 0x000000e6d3777223 */ /* 0x000fe20000010068 */
[----:B------:R-:W-:Y:S01]  /*8220*/  ISETP.GE.U32.AND P2, PT, R116, RZ, PT ;  /* 0x000000ff7400720c */ /* 0x000fe20003f46070 */
[----:B------:R-:W-:Y:S01]  /*8230*/  FADD.FTZ R234, R129, -R234 ;  /* 0x800000ea81ea7221 */ /* 0x000fe20000010000 */
[----:B------:R-:W-:Y:S01]  /*8240*/  FFMA.FTZ R106, R211, R128, R107 ;  /* 0x00000080d36a7223 */ /* 0x000fe2000001006b */
[----:B------:R-:W-:Y:S01]  /*8250*/  FMUL.FTZ R107, R119, UR6 ;  /* 0x00000006776b7c20 */ /* 0x000fe20008410000 */
[----:B------:R-:W-:Y:S01]  /*8260*/  ISETP.GE.U32.AND.EX P2, PT, R117, 0x1000000, PT, P2 ;  /* 0x010000007500780c */ /* 0x000fe20003f46120 */
[----:B------:R-:W-:Y:S01]  /*8270*/  FFMA.FTZ R115, R211, R234, R109 ;  /* 0x000000ead3737223 */ /* 0x000fe2000001006d */
[-CC-:B------:R-:W-:Y:S01]  /*8280*/  FFMA.FTZ R235, R235, R237.reuse, R238.reuse ;  /* 0x000000edebeb7223 */ /* 0x180fe200000100ee */
[----:B------:R-:W-:Y:S01]  /*8290*/  FMUL.FTZ R104, R106, UR6 ;  /* 0x000000066a687c20 */ /* 0x000fe20008410000 */
[----:B------:R-:W-:Y:S01]  /*82a0*/  LOP3.LUT P5, RZ, R117, 0xff, RZ, 0xc0, !PT ;  /* 0x000000ff75ff7812 */ /* 0x000fe200078ac0ff */
[----:B------:R-:W-:Y:S01]  /*82b0*/  FFMA.FTZ R105, R232, R237, R238 ;  /* 0x000000ede8697223 */ /* 0x000fe200000100ee */
[----:B------:R-:W-:Y:S01]  /*82c0*/  FSEL R121, R107, RZ, P2 ;  /* 0x000000ff6b797208 */ /* 0x000fe20001000000 */
[----:B------:R-:W-:-:S02]  /*82d0*/  HADD2.F32 R111, -RZ, R103.H0_H0 ;  /* 0x20000067ff6f7230 */ /* 0x000fc40000004100 */
[----:B------:R-:W-:Y:S01]  /*82e0*/  FMUL.FTZ R107, R115, UR6 ;  /* 0x00000006736b7c20 */ /* 0x000fe20008410000 */
[-CC-:B------:R-:W-:Y:S01]  /*82f0*/  FFMA.FTZ R131, R131, R237.reuse, R238.reuse ;  /* 0x000000ed83837223 */ /* 0x180fe200000100ee */
[-CC-:B------:R-:W-:Y:S01]  /*8300*/  FFMA.FTZ R0, R231, R237.reuse, R238.reuse ;  /* 0x000000ede7007223 */ /* 0x180fe200000100ee */
[----:B------:R-:W-:Y:S01]  /*8310*/  FADD.FTZ R130, R130, -R235 ;  /* 0x800000eb82827221 */ /* 0x000fe20000010000 */
[----:B------:R-:W-:Y:S01]  /*8320*/  LOP3.LUT P6, RZ, R117, 0xff00, RZ, 0xc0, !PT ;  /* 0x0000ff0075ff7812 */ /* 0x000fe200078cc0ff */
[----:B------:R-:W-:Y:S01]  /*8330*/  FFMA.FTZ R238, R127, R237, R238 ;  /* 0x000000ed7fee7223 */ /* 0x000fe200000100ee */
[----:B------:R-:W-:Y:S01]  /*8340*/  FSEL R110, R104, RZ, P5 ;  /* 0x000000ff686e7208 */ /* 0x000fe20002800000 */
[----:B------:R-:W-:Y:S01]  /*8350*/  FADD.FTZ R126, R126, -R105 ;  /* 0x800000697e7e7221 */ /* 0x000fe20000010000 */
[----:B------:R-:W-:Y:S01]  /*8360*/  LOP3.LUT P3, RZ, R117, 0xff0000, RZ, 0xc0, !PT ;  /* 0x00ff000075ff7812 */ /* 0x000fe2000786c0ff */
[--C-:B------:R-:W-:Y:S02]  /*8370*/  HADD2.F32 R104, -RZ, R101.reuse.H0_H0 ;  /* 0x20000065ff687230 */ /* 0x100fe40000004100 */
[----:B------:R-:W-:Y:S01]  /*8380*/  FFMA.FTZ R130, R211, R130, R111 ;  /* 0x00000082d3827223 */ /* 0x000fe2000001006f */
[----:B------:R-:W-:Y:S01]  /*8390*/  HADD2.F32 R109, -RZ, R101.H1_H1 ;  /* 0x30000065ff6d7230 */ /* 0x000fe20000004100 */
[----:B------:R-:W-:Y:S01]  /*83a0*/  FSEL R117, R107, RZ, P6 ;  /* 0x000000ff6b757208 */ /* 0x000fe20003000000 */
[----:B------:R-:W-:Y:S01]  /*83b0*/  FADD.FTZ R0, R125, -R0 ;  /* 0x800000007d007221 */ /* 0x000fe20000010000 */
[----:B------:R-:W-:-:S02]  /*83c0*/  HADD2.F32 R105, -RZ, R100.H0_H0 ;  /* 0x20000064ff697230 */ /* 0x000fc40000004100 */
[----:B------:R-:W-:Y:S01]  /*83d0*/  FADD.FTZ R238, R123, -R238 ;  /* 0x800000ee7bee7221 */ /* 0x000fe20000010000 */
[----:B------:R-:W-:Y:S02]  /*83e0*/  HADD2.F32 R107, -RZ, R100.H1_H1 ;  /* 0x30000064ff6b7230 */ /* 0x000fe40000004100 */
[----:B------:R-:W-:Y:S01]  /*83f0*/  FADD.FTZ R124, R124, -R131 ;  /* 0x800000837c7c7221 */ /* 0x000fe20000010000 */
[----:B------:R-:W-:Y:S01]  /*8400*/  FMUL.FTZ R108, R130, UR6 ;  /* 0x00000006826c7c20 */ /* 0x000fe20008410000 */
[C---:B------:R-:W-:Y:S01]  /*8410*/  FFMA.FTZ R0, R211.reuse, R0, R104 ;  /* 0x00000000d3007223 */ /* 0x040fe20000010068 */
[C---:B------:R-:W-:Y:S01]  /*8420*/  FFMA.FTZ R111, R211.reuse, R126, R109 ;  /* 0x0000007ed36f7223 */ /* 0x040fe2000001006d */
[C---:B------:R-:W-:Y:S01]  /*8430*/  FFMA.FTZ R104, R211.reuse, R238, R105 ;  /* 0x000000eed3687223 */ /* 0x040fe20000010069 */
[----:B------:R-:W-:Y:S01]  /*8440*/  FFMA.FTZ R211, R211, R124, R107 ;  /* 0x0000007cd3d37223 */ /* 0x000fe2000001006b */
[----:B------:R-:W-:Y:S01]  /*8450*/  FSEL R118, R108, RZ, P3 ;  /* 0x000000ff6c767208 */ /* 0x000fe20001800000 */
        /* <DEDUP_REMOVED lines=19> */
[----:B------:R-:W-:Y:S01]  /*8590*/  F2FP.F16.F32.PACK_AB R108, R115, R0 ;  /* 0x00000000736c723e */ /* 0x000fe200000000ff */
[----:B------:R-:W-:Y:S06]  /*85a0*/  BRA `(.L_x_1833) ;  /* 0x0000000800b87947 */ /* 0x000fec0003800000 */
.L_x_1836:
[-CC-:B0-----:R-:W-:Y:S01]  /*85b0*/  FFMA.FTZ R111, R236, R237.reuse, R238.reuse ;  /* 0x000000edec6f7223 */ /* 0x181fe200000100ee */
[-CC-:B------:R-:W-:Y:S01]  /*85c0*/  FFMA.FTZ R109, R232, R237.reuse, R238.reuse ;  /* 0x000000ede86d7223 */ /* 0x180fe200000100ee */
[--C-:B------:R-:W-:Y:S02]  /*85d0*/  HADD2.F32 R108, -RZ, R103.reuse.H1_H1 ;  /* 0x30000067ff6c7230 */ /* 0x100fe40000004100 */
[-CC-:B------:R-:W-:Y:S01]  /*85e0*/  FFMA.FTZ R233, R233, R237.reuse, R238.reuse ;  /* 0x000000ede9e97223 */ /* 0x180fe200000100ee */
[----:B------:R-:W-:Y:S01]  /*85f0*/  FADD.FTZ R230, R230, -R111 ;  /* 0x8000006fe6e67221 */ /* 0x000fe20000010000 */
[-CC-:B------:R-:W-:Y:S01]  /*8600*/  FFMA.FTZ R235, R235, R237.reuse, R238.reuse ;  /* 0x000000edebeb7223 */ /* 0x180fe200000100ee */
[----:B------:R-:W-:Y:S01]  /*8610*/  FFMA.FTZ R234, R234, R237, R238 ;  /* 0x000000edeaea7223 */ /* 0x000fe200000100ee */
[----:B------:R-:W-:Y:S01]  /*8620*/  FADD.FTZ R126, R126, -R109 ;  /* 0x8000006d7e7e7221 */ /* 0x000fe20000010000 */
[----:B------:R-:W-:Y:S02]  /*8630*/  HADD2.F32 R111, -RZ, R103.H0_H0 ;  /* 0x20000067ff6f7230 */ /* 0x000fe40000004100 */
[----:B------:R-:W-:Y:S01]  /*8640*/  FFMA.FTZ R230, R211, R230, R108 ;  /* 0x000000e6d3e67223 */ /* 0x000fe2000001006c */
[----:B------:R-:W-:-:S02]  /*8650*/  HADD2.F32 R109, -RZ, R102.H0_H0 ;  /* 0x20000066ff6d7230 */ /* 0x000fc40000004100 */
[----:B------:R-:W-:Y:S01]  /*8660*/  FADD.FTZ R128, R128, -R233 ;  /* 0x800000e980807221 */ /* 0x000fe20000010000 */
[----:B------:R-:W-:Y:S01]  /*8670*/  FADD.FTZ R130, R130, -R235 ;  /* 0x800000eb82827221 */ /* 0x000fe20000010000 */
[----:B------:R-:W-:Y:S02]  /*8680*/  HADD2.F32 R108, -RZ, R102.H1_H1 ;  /* 0x30000066ff6c7230 */ /* 0x000fe40000004100 */
[-CC-:B------:R-:W-:Y:S01]  /*8690*/  FFMA.FTZ R131, R131, R237.reuse, R238.reuse ;  /* 0x000000ed83837223 */ /* 0x180fe200000100ee */
[-C--:B------:R-:W-:Y:S01]  /*86a0*/  FFMA.FTZ R0, R231, R237.reuse, R238 ;  /* 0x000000ede7007223 */ /* 0x080fe200000100ee */
[----:B------:R-:W-:Y:S01]  /*86b0*/  FADD.FTZ R234, R129, -R234 ;  /* 0x800000ea81ea7221 */ /* 0x000fe20000010000 */
[----:B------:R-:W-:Y:S01]  /*86c0*/  FFMA.FTZ R238, R127, R237, R238 ;  /* 0x000000ed7fee7223 */ /* 0x000fe200000100ee */
        /* <DEDUP_REMOVED lines=44> */
.L_x_1835:
[----:B------:R-:W-:Y:S05]  /*8990*/  @!P1 BRA `(.L_x_1837) ;  /* 0x0000000000e89947 */ /* 0x000fea0003800000 */
[-CC-:B0-----:R-:W-:Y:S01]  /*89a0*/  FFMA.FTZ R107, R236, R237.reuse, R238.reuse ;  /* 0x000000edec6b7223 */ /* 0x181fe200000100ee */
[-CC-:B------:R-:W-:Y:S01]  /*89b0*/  FFMA.FTZ R233, R233, R237.reuse, R238.reuse ;  /* 0x000000ede9e97223 */ /* 0x180fe200000100ee */
[-CC-:B------:R-:W-:Y:S01]  /*89c0*/  FFMA.FTZ R235, R235, R237.reuse, R238.reuse ;  /* 0x000000edebeb7223 */ /* 0x180fe200000100ee */
[-CC-:B------:R-:W-:Y:S01]  /*89d0*/  FFMA.FTZ R234, R234, R237.reuse, R238.reuse ;  /* 0x000000edeaea7223 */ /* 0x180fe200000100ee */
[----:B------:R-:W-:Y:S01]  /*89e0*/  FADD.FTZ R230, R230, -R107 ;  /* 0x8000006be6e67221 */ /* 0x000fe20000010000 */
[----:B------:R-:W-:Y:S01]  /*89f0*/  FADD.FTZ R128, R128, -R233 ;  /* 0x800000e980807221 */ /* 0x000fe20000010000 */
[-CC-:B------:R-:W-:Y:S01]  /*8a00*/  FFMA.FTZ R0, R231, R237.reuse, R238.reuse ;  /* 0x000000ede7007223 */ /* 0x180fe200000100ee */
[-CC-:B------:R-:W-:Y:S01]  /*8a10*/  FFMA.FTZ R105, R232, R237.reuse, R238.reuse ;  /* 0x000000ede8697223 */ /* 0x180fe200000100ee */
[C---:B------:R-:W-:Y:S01]  /*8a20*/  FMUL.FTZ R121, R211.reuse, R230 ;  /* 0x000000e6d3797220 */ /* 0x040fe20000410000 */
[----:B------:R-:W-:Y:S01]  /*8a30*/  FADD.FTZ R130, R130, -R235 ;  /* 0x800000eb82827221 */ /* 0x000fe20000010000 */
[----:B------:R-:W-:Y:S01]  /*8a40*/  ISETP.GE.U32.AND P2, PT, R116, RZ, PT ;  /* 0x000000ff7400720c */ /* 0x000fe20003f46070 */
[----:B------:R-:W-:Y:S01]  /*8a50*/  FMUL.FTZ R106, R211, R128 ;  /* 0x00000080d36a7220 */ /* 0x000fe20000410000 */
[-C--:B------:R-:W-:Y:S01]  /*8a60*/  FFMA.FTZ R131, R131, R237.reuse, R238 ;  /* 0x000000ed83837223 */ /* 0x080fe200000100ee */
[----:B------:R-:W-:Y:S01]  /*8a70*/  FADD.FTZ R234, R129, -R234 ;  /* 0x800000ea81ea7221 */ /* 0x000fe20000010000 */
[----:B------:R-:W-:Y:S01]  /*8a80*/  FFMA.FTZ R238, R127, R237, R238 ;  /* 0x000000ed7fee7223 */ /* 0x000fe200000100ee */
[----:B------:R-:W-:Y:S01]  /*8a90*/  FMUL.FTZ R107, R121, UR6 ;  /* 0x00000006796b7c20 */ /* 0x000fe20008410000 */
[----:B------:R-:W-:Y:S01]  /*8aa0*/  FMUL.FTZ R130, R211, R130 ;  /* 0x00000082d3827220 */ /* 0x000fe20000410000 */
[----:B------:R-:W-:Y:S01]  /*8ab0*/  ISETP.GE.U32.AND.EX P2, PT, R117, 0x1000000, PT, P2 ;  /* 0x010000007500780c */ /* 0x000fe20003f46120 */
[----:B------:R-:W-:Y:S01]  /*8ac0*/  FMUL.FTZ R104, R106, UR6 ;  /* 0x000000066a687c20 */ /* 0x000fe20008410000 */
[----:B------:R-:W-:Y:S01]  /*8ad0*/  FADD.FTZ R0, R125, -R0 ;  /* 0x800000007d007221 */ /* 0x000fe20000010000 */
[----:B------:R-:W-:Y:S01]  /*8ae0*/  FADD.FTZ R126, R126, -R105 ;  /* 0x800000697e7e7221 */ /* 0x000fe20000010000 */
[----:B------:R-:W-:Y:S01]  /*8af0*/  LOP3.LUT P6, RZ, R117, 0xff, RZ, 0xc0, !PT ;  /* 0x000000ff75ff7812 */ /* 0x000fe200078cc0ff */
[----:B------:R-:W-:Y:S01]  /*8b00*/  FMUL.FTZ R115, R211, R234 ;  /* 0x000000ead3737220 */ /* 0x000fe20000410000 */
[----:B------:R-:W-:Y:S01]  /*8b10*/  FADD.FTZ R124, R124, -R131 ;  /* 0x800000837c7c7221 */ /* 0x000fe20000010000 */
[----:B------:R-:W-:Y:S01]  /*8b20*/  FADD.FTZ R238, R123, -R238 ;  /* 0x800000ee7bee7221 */ /* 0x000fe20000010000 */
[C---:B------:R-:W-:Y:S01]  /*8b30*/  LOP3.LUT P3, RZ, R117.reuse, 0xff0000, RZ, 0xc0, !PT ;  /* 0x00ff000075ff7812 */ /* 0x040fe2000786c0ff */
[----:B------:R-:W-:Y:S01]  /*8b40*/  FMUL.FTZ R108, R130, UR6 ;  /* 0x00000006826c7c20 */ /* 0x000fe20008410000 */
[----:B------:R-:W-:Y:S01]  /*8b50*/  LOP3.LUT P5, RZ, R117, 0xff00, RZ, 0xc0, !PT ;  /* 0x0000ff0075ff7812 */ /* 0x000fe200078ac0ff */
[----:B------:R-:W-:Y:S01]  /*8b60*/  FMUL.FTZ R0, R211, R0 ;  /* 0x00000000d3007220 */ /* 0x000fe20000410000 */
[----:B------:R-:W-:Y:S01]  /*8b70*/  FSEL R122, R107, RZ, P2 ;  /* 0x000000ff6b7a7208 */ /* 0x000fe20001000000 */
[----:B------:R-:W-:Y:S01]  /*8b80*/  FMUL.FTZ R111, R211, R126 ;  /* 0x0000007ed36f7220 */ /* 0x000fe20000410000 */
[----:B------:R-:W-:Y:S01]  /*8b90*/  FMUL.FTZ R107, R115, UR6 ;  /* 0x00000006736b7c20 */ /* 0x000fe20008410000 */
[----:B------:R-:W-:Y:S01]  /*8ba0*/  FSEL R117, R104, RZ, P6 ;  /* 0x000000ff68757208 */ /* 0x000fe20003000000 */
[C---:B------:R-:W-:Y:S01]  /*8bb0*/  FMUL.FTZ R109, R211.reuse, R124 ;  /* 0x0000007cd36d7220 */ /* 0x040fe20000410000 */
[----:B------:R-:W-:Y:S01]  /*8bc0*/  FMUL.FTZ R104, R211, R238 ;  /* 0x000000eed3687220 */ /* 0x000fe20000410000 */
[----:B------:R-:W-:Y:S01]  /*8bd0*/  FSEL R119, R108, RZ, P3 ;  /* 0x000000ff6c777208 */ /* 0x000fe20001800000 */
[----:B------:R-:W-:Y:S01]  /*8be0*/  FMUL.FTZ R110, R0, UR6 ;  /* 0x00000006006e7c20 */ /* 0x000fe20008410000 */
[C---:B------:R-:W-:Y:S01]  /*8bf0*/  F2FP.F16.F32.PACK_AB R105, R111.reuse, R0 ;  /* 0x000000006f69723e */ /* 0x040fe200000000ff */
        /* <DEDUP_REMOVED lines=8> */
[----:B------:R-:W-:Y:S02]  /*8c80*/  F2FP.F16.F32.PACK_AB R106, R115, R106 ;  /* 0x0000006a736a723e */ /* 0x000fe400000000ff */
        /* <DEDUP_REMOVED lines=11> */
.L_x_1837:
[-CC-:B------:R-:W-:Y:S01]  /*8d40*/  FFMA.FTZ R233, R233, R237.reuse, R238.reuse ;  /* 0x000000ede9e97223 */ /* 0x180fe200000100ee */
[-CC-:B------:R-:W-:Y:S01]  /*8d50*/  FFMA.FTZ R234, R234, R237.reuse, R238.reuse ;  /* 0x000000edeaea7223 */ /* 0x180fe200000100ee */
[-CC-:B------:R-:W-:Y:S01]  /*8d60*/  FFMA.FTZ R235, R235, R237.reuse, R238.reuse ;  /* 0x000000edebeb7223 */ /* 0x180fe200000100ee */
[-CC-:B0-----:R-:W-:Y:S01]  /*8d70*/  FFMA.FTZ R111, R236, R237.reuse, R238.reuse ;  /* 0x000000edec6f7223 */ /* 0x181fe200000100ee */
        /* <DEDUP_REMOVED lines=49> */
.L_x_1833:
        /* <DEDUP_REMOVED lines=106> */
.L_x_1811:
        /* <DEDUP_REMOVED lines=37> */
.L_x_1839:
        /* <DEDUP_REMOVED lines=16> */
.L_x_3837:


//--------------------- .text._ZN10layer_norm22ln_bwd_finalize_kernelINS_22Kernel_traits_finalizeILj3072Ef6__halfS2_S2_fjLb0ELj1024ELj4ENS_18Kernel_traits_baseILj3072EfS2_S2_S2_fjLj1024EEEEELb0ELb0EEEvNS_9BwdParamsE --------------------------
	.section	.text._ZN10layer_norm22ln_bwd_finalize_kernelINS_22Kernel_traits_finalizeILj3072Ef6__halfS2_S2_fjLb0ELj1024ELj4ENS_18Kernel_traits_baseILj3072EfS2_S2_S2_fjLj1024EEEEELb0ELb0EEEvNS_9BwdParamsE,"ax",@progbits
	.align	128
        .global         _ZN10layer_norm22ln_bwd_finalize_kernelINS_22Kernel_traits_finalizeILj3072Ef6__halfS2_S2_fjLb0ELj1024ELj4ENS_18Kernel_traits_baseILj3072EfS2_S2_S2_fjLj1024EEEEELb0ELb0EEEvNS_9BwdParamsE
        .type           _ZN10layer_norm22ln_bwd_finalize_kernelINS_22Kernel_traits_finalizeILj3072Ef6__halfS2_S2_fjLb0ELj1024ELj4ENS_18Kernel_traits_baseILj3072EfS2_S2_S2_fjLj1024EEEEELb0ELb0EEEvNS_9BwdParamsE,@function
        .size           _ZN10layer_norm22ln_bwd_finalize_kernelINS_22Kernel_traits_finalizeILj3072Ef6__halfS2_S2_fjLb0ELj1024ELj4ENS_18Kernel_traits_baseILj3072EfS2_S2_S2_fjLj1024EEEEELb0ELb0EEEvNS_9BwdParamsE,(.L_x_3838 - _ZN10layer_norm22ln_bwd_finalize_kernelINS_22Kernel_traits_finalizeILj3072Ef6__halfS2_S2_fjLb0ELj1024ELj4ENS_18Kernel_traits_baseILj3072EfS2_S2_S2_fjLj1024EEEEELb0ELb0EEEvNS_9BwdParamsE)
        .other          _ZN10layer_norm22ln_bwd_finalize_kernelINS_22Kernel_traits_finalizeILj3072Ef6__halfS2_S2_fjLb0ELj1024ELj4ENS_18Kernel_traits_baseILj3072EfS2_S2_S2_fjLj1024EEEEELb0ELb0EEEvNS_9BwdParamsE,@"STO_CUDA_ENTRY STV_DEFAULT"
_ZN10layer_norm22ln_bwd_finalize_kernelINS_22Kernel_traits_finalizeILj3072Ef6__halfS2_S2_fjLb0ELj1024ELj4ENS_18Kernel_traits_baseILj3072EfS2_S2_S2_fjLj1024EEEEELb0ELb0EEEvNS_9BwdParamsE:
.text._ZN10layer_norm22ln_bwd_finalize_kernelINS_22Kernel_traits_finalizeILj3072Ef6__halfS2_S2_fjLb0ELj1024ELj4ENS_18Kernel_traits_baseILj3072EfS2_S2_S2_fjLj1024EEEEELb0ELb0EEEvNS_9BwdParamsE:
        /* <DEDUP_REMOVED lines=82> */
.L_x_1844:
        /* <DEDUP_REMOVED lines=118> */
.L_x_1843:
[----:B------:R-:W-:Y:S05]  /*0c80*/  BSYNC.RECONVERGENT B1 ;  /* 0x0000000000017941 */ /* 0x000fea0003800200 */
.L_x_1842:
        /* <DEDUP_REMOVED lines=75> */
.L_x_1846:
[----:B------:R-:W-:Y:S05]  /*1140*/  BSYNC.RECONVERGENT B1 ;  /* 0x0000000000017941 */ /* 0x000fea0003800200 */
.L_x_1845:
        /* <DEDUP_REMOVED lines=37> */
.L_x_1848:
[----:B------:R-:W-:Y:S05]  /*13a0*/  BSYNC.RECONVERGENT B1 ;  /* 0x0000000000017941 */ /* 0x000fea0003800200 */
.L_x_1847:
[----:B------:R-:W-:Y:S05]  /*13b0*/  @!P1 BRA `(.L_x_1841) ;  /* 0x0000000000409947 */ /* 0x000fea0003800000 */
[----:B------:R-:W0:Y:S01]  /*13c0*/  LDC.64 R6, c[0x0][0x440] ;  /* 0x00011000ff067b82 */ /* 0x000e220000000a00 */
[----:B------:R-:W-:Y:S01]  /*13d0*/  IMAD R59, R2, R56, R59 ;  /* 0x00000038023b7224 */ /* 0x000fe200078e023b */
[----:B------:R-:W-:Y:S02]  /*13e0*/  LOP3.LUT R8, R8, 0x1f, RZ, 0xc0, !PT ;  /* 0x0000001f08087812 */ /* 0x000fe400078ec0ff */
[----:B------:R-:W-:Y:S02]  /*13f0*/  IADD3 R9, PT, PT, -R9, RZ, RZ ;  /* 0x000000ff09097210 */ /* 0x000fe40007ffe1ff */
[----:B------:R-:W-:Y:S02]  /*1400*/  IADD3 R59, PT, PT, R8, R59, RZ ;  /* 0x0000003b083b7210 */ /* 0x000fe40007ffe0ff */
[----:B------:R-:W1:Y:S05]  /*1410*/  LDC.64 R10, c[0x0][0x448] ;  /* 0x00011200ff0a7b82 */ /* 0x000e6a0000000a00 */
.L_x_1849:
        /* <DEDUP_REMOVED lines=10> */
.L_x_1841:
[----:B------:R-:W-:Y:S05]  /*14c0*/  BSYNC.RECONVERGENT B0 ;  /* 0x0000000000007941 */ /* 0x000fea0003800200 */
.L_x_1840:
        /* <DEDUP_REMOVED lines=57> */
.L_x_1850:
        /* <DEDUP_REMOVED lines=10> */
.L_x_3838:


//--------------------- .text._ZN10layer_norm40ln_parallel_residual_bwd_finalize_kernelINS_22Kernel_traits_finalizeILj3072Ef6__halfS2_S2_fjLb0ELj1024ELj4ENS_18Kernel_traits_baseILj3072EfS2_S2_S2_fjLj1024EEEEELb0EEEvNS_9BwdParamsE --------------------------
	.section	.text._ZN10layer_norm40ln_parallel_residual_bwd_finalize_kernelINS_22Kernel_traits_finalizeILj3072Ef6__halfS2_S2_fjLb0ELj1024ELj4ENS_18Kernel_traits_baseILj3072EfS2_S2_S2_fjLj1024EEEEELb0EEEvNS_9BwdParamsE,"ax",@progbits
	.align	128
        .global         _ZN10layer_norm40ln_parallel_residual_bwd_finalize_kernelINS_22Kernel_traits_finalizeILj3072Ef6__halfS2_S2_fjLb0ELj1024ELj4ENS_18Kernel_traits_baseILj3072EfS2_S2_S2_fjLj1024EEEEELb0EEEvNS_9BwdParamsE
        .type           _ZN10layer_norm40ln_parallel_residual_bwd_finalize_kernelINS_22Kernel_traits_finalizeILj3072Ef6__halfS2_S2_fjLb0ELj1024ELj4ENS_18Kernel_traits_baseILj3072EfS2_S2_S2_fjLj1024EEEEELb0EEEvNS_9BwdParamsE,@function
        .size           _ZN10layer_norm40ln_parallel_residual_bwd_finalize_kernelINS_22Kernel_traits_finalizeILj3072Ef6__halfS2_S2_fjLb0ELj1024ELj4ENS_18Kernel_traits_baseILj3072EfS2_S2_S2_fjLj1024EEEEELb0EEEvNS_9BwdParamsE,(.L_x_3839 - _ZN10layer_norm40ln_parallel_residual_bwd_finalize_kernelINS_22Kernel_traits_finalizeILj3072Ef6__halfS2_S2_fjLb0ELj1024ELj4ENS_18Kernel_traits_baseILj3072EfS2_S2_S2_fjLj1024EEEEELb0EEEvNS_9BwdParamsE)
        .other          _ZN10layer_norm40ln_parallel_residual_bwd_finalize_kernelINS_22Kernel_traits_finalizeILj3072Ef6__halfS2_S2_fjLb0ELj1024ELj4ENS_18Kernel_traits_baseILj3072EfS2_S2_S2_fjLj1024EEEEELb0EEEvNS_9BwdParamsE,@"STO_CUDA_ENTRY STV_DEFAULT"
_ZN10layer_norm40ln_parallel_residual_bwd_finalize_kernelINS_22Kernel_traits_finalizeILj3072Ef6__halfS2_S2_fjLb0ELj1024ELj4ENS_18Kernel_traits_baseILj3072EfS2_S2_S2_fjLj1024EEEEELb0EEEvNS_9BwdParamsE:
.text._ZN10layer_norm40ln_parallel_residual_bwd_finalize_kernelINS_22Kernel_traits_finalizeILj3072Ef6__halfS2_S2_fjLb0ELj1024ELj4ENS_18Kernel_traits_baseILj3072EfS2_S2_S2_fjLj1024EEEEELb0EEEvNS_9BwdParamsE:
        /* <DEDUP_REMOVED lines=60> */
.L_x_1855:
        /* <DEDUP_REMOVED lines=112> */
.L_x_1854:
[----:B------:R-:W-:Y:S05]  /*0ac0*/  BSYNC.RECONVERGENT B1 ;  /* 0x0000000000017941 */ /* 0x000fea0003800200 */
.L_x_1853:
        /* <DEDUP_REMOVED lines=65> */
.L_x_1857:
[----:B------:R-:W-:Y:S05]  /*0ee0*/  BSYNC.RECONVERGENT B1 ;  /* 0x0000000000017941 */ /* 0x000fea0003800200 */
.L_x_1856:
        /* <DEDUP_REMOVED lines=36> */
.L_x_1859:
[----:B------:R-:W-:Y:S05]  /*1130*/  BSYNC.RECONVERGENT B1 ;  /* 0x0000000000017941 */ /* 0x000fea0003800200 */
.L_x_1858:
        /* <DEDUP_REMOVED lines=18> */
.L_x_1852:
[----:B------:R-:W-:Y:S05]  /*1260*/  BSYNC.RECONVERGENT B0 ;  /* 0x0000000000007941 */ /* 0x000fea0003800200 */
.L_x_1851:
        /* <DEDUP_REMOVED lines=90> */
.L_x_1860:
        /* <DEDUP_REMOVED lines=15> */
.L_x_3839:


//--------------------- .text._ZN10layer_norm31ln_parallel_residual_bwd_kernelINS_13Kernel_traitsIf6__halfS2_S2_fjLj3072ELj1ELj1ELj4ELj16ENS_18Kernel_traits_baseILj3072EfS2_S2_S2_fjLj128EEEEELb1ELb1ELb0EEEvNS_9BwdParamsE --------------------------
	.section	.text._ZN10layer_norm31ln_parallel_residual_bwd_kernelINS_13Kernel_traitsIf6__halfS2_S2_fjLj3072ELj1ELj1ELj4ELj16ENS_18Kernel_traits_baseILj3072EfS2_S2_S2_fjLj128EEEEELb1ELb1ELb0EEEvNS_9BwdParamsE,"ax",@progbits
	.align	128
        .global         _ZN10layer_norm31ln_parallel_residual_bwd_kernelINS_13Kernel_traitsIf6__halfS2_S2_fjLj3072ELj1ELj1ELj4ELj16ENS_18Kernel_traits_baseILj3072EfS2_S2_S2_fjLj128EEEEELb1ELb1ELb0EEEvNS_9BwdParamsE
        .type           _ZN10layer_norm31ln_parallel_residual_bwd_kernelINS_13Kernel_traitsIf6__halfS2_S2_fjLj3072ELj1ELj1ELj4ELj16ENS_18Kernel_traits_baseILj3072EfS2_S2_S2_fjLj128EEEEELb1ELb1ELb0EEEvNS_9BwdParamsE,@function
        .size           _ZN10layer_norm31ln_parallel_residual_bwd_kernelINS_13Kernel_traitsIf6__halfS2_S2_fjLj3072ELj1ELj1ELj4ELj16ENS_18Kernel_traits_baseILj3072EfS2_S2_S2_fjLj128EEEEELb1ELb1ELb0EEEvNS_9BwdParamsE,(.L_x_3840 - _ZN10layer_norm31ln_parallel_residual_bwd_kernelINS_13Kernel_traitsIf6__halfS2_S2_fjLj3072ELj1ELj1ELj4ELj16ENS_18Kernel_traits_baseILj3072EfS2_S2_S2_fjLj128EEEEELb1ELb1ELb0EEEvNS_9BwdParamsE)
        .other          _ZN10layer_norm31ln_parallel_residual_bwd_kernelINS_13Kernel_traitsIf6__halfS2_S2_fjLj3072ELj1ELj1ELj4ELj16ENS_18Kernel_traits_baseILj3072EfS2_S2_S2_fjLj128EEEEELb1ELb1ELb0EEEvNS_9BwdParamsE,@"STO_CUDA_ENTRY STV_DEFAULT"
_ZN10layer_norm31ln_parallel_residual_bwd_kernelINS_13Kernel_traitsIf6__halfS2_S2_fjLj3072ELj1ELj1ELj4ELj16ENS_18Kernel_traits_baseILj3072EfS2_S2_S2_fjLj128EEEEELb1ELb1ELb0EEEvNS_9BwdParamsE:
.text._ZN10layer_norm31ln_parallel_residual_bwd_kernelINS_13Kernel_traitsIf6__halfS2_S2_fjLj3072ELj1ELj1ELj4ELj16ENS_18Kernel_traits_baseILj3072EfS2_S2_S2_fjLj128EEEEELb1ELb1ELb0EEEvNS_9BwdParamsE:
        /* <DEDUP_REMOVED lines=91> */
.L_x_1898:
        /* <DEDUP_REMOVED lines=26> */
[----:B----4-:R-:W-:Y:S01]  /*0750*/  ISETP.NE.U32.AND P4, PT, RZ, UR10, PT ;  /* 0x0000000aff007c0c */ /* 0x010fe2000bf85070 */
        /* <DEDUP_REMOVED lines=11> */
[--C-:B---3--:R-:W-:Y:S02]  /*0810*/  HADD2.F32 R152, -RZ, R96.reuse.H0_H0 ;  /* 0x20000060ff987230 */ /* 0x108fe40000004100 */
[--C-:B------:R-:W-:Y:S02]  /*0820*/  HADD2.F32 R154, -RZ, R97.reuse.H0_H0 ;  /* 0x20000061ff9a7230 */ /* 0x100fe40000004100 */
[----:B------:R-:W-:Y:S02]  /*0830*/  HADD2.F32 R156, -RZ, R97.H1_H1 ;  /* 0x30000061ff9c7230 */ /* 0x000fe40000004100 */
[----:B------:R-:W-:Y:S01]  /*0840*/  FADD.FTZ R3, -R167, R152 ;  /* 0x00000098a7037221 */ /* 0x000fe20000010100 */
[----:B------:R-:W-:Y:S02]  /*0850*/  HADD2.F32 R96, -RZ, R96.H1_H1 ;  /* 0x30000060ff607230 */ /* 0x000fe40000004100 */
[----:B------:R-:W-:-:S02]  /*0860*/  HADD2.F32 R97, -RZ, R100.H0_H0 ;  /* 0x20000064ff617230 */ /* 0x000fc40000004100 */
[----:B-----5:R-:W-:Y:S01]  /*0870*/  FMUL.FTZ R3, R114, R3 ;  /* 0x0000000372037220 */ /* 0x020fe20000410000 */
[----:B------:R-:W-:Y:S02]  /*0880*/  HADD2.F32 R100, -RZ, R100.H1_H1 ;  /* 0x30000064ff647230 */ /* 0x000fe40000004100 */
[--C-:B------:R-:W-:Y:S02]  /*0890*/  HADD2.F32 R168, -RZ, R99.reuse.H0_H0 ;  /* 0x20000063ffa87230 */ /* 0x100fe40000004100 */
[----:B0-----:R-:W-:Y:S01]  /*08a0*/  FMUL.FTZ R150, R68, R97 ;  /* 0x0000006144967220 */ /* 0x001fe20000410000 */
[----:B------:R-:W-:Y:S02]  /*08b0*/  HADD2.F32 R170, -RZ, R99.H1_H1 ;  /* 0x30000063ffaa7230 */ /* 0x000fe40000004100 */
[C---:B------:R-:W-:Y:S01]  /*08c0*/  FADD.FTZ R99, -R167.reuse, R96 ;  /* 0x00000060a7637221 */ /* 0x040fe20000010100 */
[--C-:B------:R-:W-:Y:S02]  /*08d0*/  HADD2.F32 R158, -RZ, R98.reuse.H0_H0 ;  /* 0x20000062ff9e7230 */ /* 0x100fe40000004100 */
[----:B------:R-:W-:Y:S01]  /*08e0*/  FADD.FTZ R147, -R167, R154 ;  /* 0x0000009aa7937221 */ /* 0x000fe20000010100 */
[----:B------:R-:W-:-:S02]  /*08f0*/  HADD2.F32 R166, -RZ, R98.H1_H1 ;  /* 0x30000062ffa67230 */ /* 0x000fc40000004100 */
[----:B------:R-:W-:Y:S01]  /*0900*/  FADD.FTZ R36, R36, R97 ;  /* 0x0000006124247221 */ /* 0x000fe20000010000 */
[--C-:B------:R-:W-:Y:S02]  /*0910*/  HADD2.F32 R151, -RZ, R101.reuse.H0_H0 ;  /* 0x20000065ff977230 */ /* 0x100fe40000004100 */
[----:B------:R-:W-:Y:S01]  /*0920*/  FFMA.FTZ R60, R3, R97, R60 ;  /* 0x00000061033c7223 */ /* 0x000fe2000001003c */
[----:B------:R-:W-:Y:S02]  /*0930*/  HADD2.F32 R98, -RZ, R101.H1_H1 ;  /* 0x30000065ff627230 */ /* 0x000fe40000004100 */
[----:B------:R-:W-:Y:S01]  /*0940*/  FADD.FTZ R101, -R167, R156 ;  /* 0x0000009ca7657221 */ /* 0x000fe20000010100 */
[----:B-1----:R-:W-:Y:S01]  /*0950*/  FMUL.FTZ R149, R69, R100 ;  /* 0x0000006445957220 */ /* 0x002fe20000410000 */
[----:B------:R-:W-:Y:S01]  /*0960*/  FADD.FTZ R96, RZ, R150 ;  /* 0x00000096ff607221 */ /* 0x000fe20000010000 */
[C---:B------:R-:W-:Y:S01]  /*0970*/  FMUL.FTZ R148, R114.reuse, R99 ;  /* 0x0000006372947220 */ /* 0x040fe20000410000 */
[----:B------:R-:W-:Y:S01]  /*0980*/  FFMA.FTZ R97, R3, R150, RZ ;  /* 0x0000009603617223 */ /* 0x000fe200000100ff */
[C---:B------:R-:W-:Y:S01]  /*0990*/  FMUL.FTZ R147, R114.reuse, R147 ;  /* 0x0000009372937220 */ /* 0x040fe20000410000 */
[----:B------:R-:W-:Y:S01]  /*09a0*/  FMUL.FTZ R152, R114, R101 ;  /* 0x0000006572987220 */ /* 0x000fe20000410000 */
[----:B------:R-:W-:Y:S01]  /*09b0*/  FADD.FTZ R99, R96, R149 ;  /* 0x0000009560637221 */ /* 0x000fe20000010000 */
[----:B------:R-:W-:Y:S01]  /*09c0*/  FMUL.FTZ R154, R70, R151 ;  /* 0x00000097469a7220 */ /* 0x000fe20000410000 */
[----:B------:R-:W-:Y:S01]  /*09d0*/  FFMA.FTZ R96, R148, R149, R97 ;  /* 0x0000009594607223 */ /* 0x000fe20000010061 */
[----:B------:R-:W-:Y:S01]  /*09e0*/  FADD.FTZ R38, R38, R151 ;  /* 0x0000009726267221 */ /* 0x000fe20000010000 */
[----:B------:R-:W-:Y:S01]  /*09f0*/  FFMA.FTZ R62, R147, R151, R62 ;  /* 0x00000097933e7223 */ /* 0x000fe2000001003e */
[----:B------:R-:W-:-:S02]  /*0a00*/  HADD2.F32 R155, -RZ, R102.H0_H0 ;  /* 0x20000066ff9b7230 */ /* 0x000fc40000004100 */
[----:B------:R-:W-:Y:S01]  /*0a10*/  FADD.FTZ R153, -R167, R158 ;  /* 0x0000009ea7997221 */ /* 0x000fe20000010100 */
[----:B------:R-:W-:Y:S01]  /*0a20*/  FADD.FTZ R39, R39, R98 ;  /* 0x0000006227277221 */ /* 0x000fe20000010000 */
[-C--:B------:R-:W-:Y:S01]  /*0a30*/  FFMA.FTZ R63, R152, R98.reuse, R63 ;  /* 0x00000062983f7223 */ /* 0x080fe2000001003f */
[----:B------:R-:W-:Y:S01]  /*0a40*/  FMUL.FTZ R151, R71, R98 ;  /* 0x0000006247977220 */ /* 0x000fe20000410000 */
[----:B------:R-:W-:Y:S01]  /*0a50*/  FADD.FTZ R98, R99, R154 ;  /* 0x0000009a63627221 */ /* 0x000fe20000010000 */
[----:B------:R-:W-:Y:S01]  /*0a60*/  FFMA.FTZ R97, R147, R154, R96 ;  /* 0x0000009a93617223 */ /* 0x000fe20000010060 */
[----:B------:R-:W-:Y:S02]  /*0a70*/  HADD2.F32 R102, -RZ, R102.H1_H1 ;  /* 0x30000066ff667230 */ /* 0x000fe40000004100 */
[----:B------:R-:W-:Y:S01]  /*0a80*/  FMUL.FTZ R153, R114, R153 ;  /* 0x0000009972997220 */ /* 0x000fe20000410000 */
[--C-:B------:R-:W-:Y:S02]  /*0a90*/  HADD2.F32 R159, -RZ, R103.reuse.H0_H0 ;  /* 0x20000067ff9f7230 */ /* 0x100fe40000004100 */
[----:B------:R-:W-:Y:S01]  /*0aa0*/  FMUL.FTZ R156, R64, R155 ;  /* 0x0000009b409c7220 */ /* 0x000fe20000410000 */
[----:B------:R-:W-:-:S02]  /*0ab0*/  HADD2.F32 R172, -RZ, R103.H1_H1 ;  /* 0x30000067ffac7230 */ /* 0x000fc40000004100 */
[C---:B------:R-:W-:Y:S01]  /*0ac0*/  FADD.FTZ R103, -R167.reuse, R166 ;  /* 0x000000a6a7677221 */ /* 0x040fe20000010100 */
[----:B------:R-:W-:Y:S01]  /*0ad0*/  FADD.FTZ R99, R98, R151 ;  /* 0x0000009762637221 */ /* 0x000fe20000010000 */
[----:B------:R-:W-:Y:S01]  /*0ae0*/  FFMA.FTZ R96, R152, R151, R97 ;  /* 0x0000009798607223 */ /* 0x000fe20000010061 */
[----:B------:R-:W-:Y:S01]  /*0af0*/  FADD.FTZ R157, -R167, R168 ;  /* 0x000000a8a79d7221 */ /* 0x000fe20000010100 */
[----:B------:R-:W-:Y:S01]  /*0b00*/  FADD.FTZ R32, R32, R155 ;  /* 0x0000009b20207221 */ /* 0x000fe20000010000 */
[----:B------:R-:W-:Y:S01]  /*0b10*/  FFMA.FTZ R56, R153, R155, R56 ;  /* 0x0000009b99387223 */ /* 0x000fe20000010038 */
[C---:B------:R-:W-:Y:S01]  /*0b20*/  FMUL.FTZ R158, R114.reuse, R103 ;  /* 0x00000067729e7220 */ /* 0x040fe20000410000 */
        /* <DEDUP_REMOVED lines=23> */
.L_x_1863:
[----:B----4-:R-:W-:Y:S05]  /*0ca0*/  BSYNC.RECONVERGENT B0 ;  /* 0x0000000000007941 */ /* 0x010fea0003800200 */
.L_x_1862:
        /* <DEDUP_REMOVED lines=21> */
[----:B------:R-:W-:Y:S01]  /*0e00*/  IADD3 R169, PT, PT, R169, 0x80, RZ ;  /* 0x00000080a9a97810 */ /* 0x000fe20007ffe0ff */
[--C-:B---3--:R-:W-:Y:S02]  /*0e10*/  HADD2.F32 R120, -RZ, R96.reuse.H0_H0 ;  /* 0x20000060ff787230 */ /* 0x108fe40000004100 */
[--C-:B------:R-:W-:Y:S02]  /*0e20*/  HADD2.F32 R122, -RZ, R97.reuse.H0_H0 ;  /* 0x20000061ff7a7230 */ /* 0x100fe40000004100 */
[----:B------:R-:W-:Y:S02]  /*0e30*/  HADD2.F32 R124, -RZ, R97.H1_H1 ;  /* 0x30000061ff7c7230 */ /* 0x000fe40000004100 */
[----:B------:R-:W-:Y:S01]  /*0e40*/  FADD.FTZ R115, -R167, R120 ;  /* 0x00000078a7737221 */ /* 0x000fe20000010100 */
[----:B------:R-:W-:Y:S02]  /*0e50*/  HADD2.F32 R96, -RZ, R96.H1_H1 ;  /* 0x30000060ff607230 */ /* 0x000fe40000004100 */
[----:B----4-:R-:W-:-:S02]  /*0e60*/  HADD2.F32 R97, -RZ, R100.H0_H0 ;  /* 0x20000064ff617230 */ /* 0x010fc40000004100 */
[----:B-----5:R-:W-:Y:S01]  /*0e70*/  FMUL.FTZ R115, R114, R115 ;  /* 0x0000007372737220 */ /* 0x020fe20000410000 */
[----:B------:R-:W-:Y:S02]  /*0e80*/  HADD2.F32 R100, -RZ, R100.H1_H1 ;  /* 0x30000064ff647230 */ /* 0x000fe40000004100 */
[--C-:B------:R-:W-:Y:S02]  /*0e90*/  HADD2.F32 R130, -RZ, R99.reuse.H0_H0 ;  /* 0x20000063ff827230 */ /* 0x100fe40000004100 */
[----:B0-----:R-:W-:Y:S01]  /*0ea0*/  FMUL.FTZ R118, R84, R97 ;  /* 0x0000006154767220 */ /* 0x001fe20000410000 */
[----:B------:R-:W-:Y:S02]  /*0eb0*/  HADD2.F32 R172, -RZ, R99.H1_H1 ;  /* 0x30000063ffac7230 */ /* 0x000fe40000004100 */
[C---:B------:R-:W-:Y:S01]  /*0ec0*/  FADD.FTZ R99, -R167.reuse, R96 ;  /* 0x00000060a7637221 */ /* 0x040fe20000010100 */
[--C-:B------:R-:W-:Y:S02]  /*0ed0*/  HADD2.F32 R126, -RZ, R98.reuse.H0_H0 ;  /* 0x20000062ff7e7230 */ /* 0x100fe40000004100 */
[----:B-1----:R-:W-:Y:S01]  /*0ee0*/  FADD.FTZ R117, -R167, R122 ;  /* 0x0000007aa7757221 */ /* 0x002fe20000010100 */
[----:B------:R-:W-:-:S02]  /*0ef0*/  HADD2.F32 R128, -RZ, R98.H1_H1 ;  /* 0x30000062ff807230 */ /* 0x000fc40000004100 */
[----:B------:R-:W-:Y:S01]  /*0f00*/  FADD.FTZ R28, R28, R97 ;  /* 0x000000611c1c7221 */ /* 0x000fe20000010000 */
[--C-:B------:R-:W-:Y:S02]  /*0f10*/  HADD2.F32 R121, -RZ, R101.reuse.H0_H0 ;  /* 0x20000065ff797230 */ /* 0x100fe40000004100 */
[----:B------:R-:W-:Y:S01]  /*0f20*/  FFMA.FTZ R52, R115, R97, R52 ;  /* 0x0000006173347223 */ /* 0x000fe20000010034 */
[----:B------:R-:W-:Y:S02]  /*0f30*/  HADD2.F32 R98, -RZ, R101.H1_H1 ;  /* 0x30000065ff627230 */ /* 0x000fe40000004100 */
[----:B------:R-:W-:Y:S01]  /*0f40*/  FADD.FTZ R101, -R167, R124 ;  /* 0x0000007ca7657221 */ /* 0x000fe20000010100 */
[----:B------:R-:W-:Y:S01]  /*0f50*/  FMUL.FTZ R119, R85, R100 ;  /* 0x0000006455777220 */ /* 0x000fe20000410000 */
[----:B------:R-:W-:Y:S01]  /*0f60*/  FADD.FTZ R96, R171, R118 ;  /* 0x00000076ab607221 */ /* 0x000fe20000010000 */
[C---:B------:R-:W-:Y:S01]  /*0f70*/  FMUL.FTZ R116, R114.reuse, R99 ;  /* 0x0000006372747220 */ /* 0x040fe20000410000 */
[----:B------:R-:W-:Y:S01]  /*0f80*/  FFMA.FTZ R97, R115, R118, R170 ;  /* 0x0000007673617223 */ /* 0x000fe200000100aa */
        /* <DEDUP_REMOVED lines=48> */
.L_x_1865:
[----:B------:R-:W-:Y:S05]  /*1290*/  BSYNC.RECONVERGENT B0 ;  /* 0x0000000000007941 */ /* 0x000fea0003800200 */
.L_x_1864:
        /* <DEDUP_REMOVED lines=21> */
[--C-:B---3--:R-:W-:Y:S02]  /*13f0*/  HADD2.F32 R136, -RZ, R100.reuse.H0_H0 ;  /* 0x20000064ff887230 */ /* 0x108fe40000004100 */
[----:B------:R-:W-:Y:S02]  /*1400*/  HADD2.F32 R100, -RZ, R100.H1_H1 ;  /* 0x30000064ff647230 */ /* 0x000fe40000004100 */
[--C-:B------:R-:W-:Y:S02]  /*1410*/  HADD2.F32 R138, -RZ, R101.reuse.H0_H0 ;  /* 0x20000065ff8a7230 */ /* 0x100fe40000004100 */
[----:B------:R-:W-:Y:S02]  /*1420*/  HADD2.F32 R140, -RZ, R101.H1_H1 ;  /* 0x30000065ff8c7230 */ /* 0x000fe40000004100 */
[--C-:B------:R-:W-:Y:S02]  /*1430*/  HADD2.F32 R144, -RZ, R103.reuse.H0_H0 ;  /* 0x20000067ff907230 */ /* 0x100fe40000004100 */
[----:B------:R-:W-:-:S02]  /*1440*/  HADD2.F32 R146, -RZ, R103.H1_H1 ;  /* 0x30000067ff927230 */ /* 0x000fc40000004100 */
[C---:B------:R-:W-:Y:S01]  /*1450*/  FADD.FTZ R103, -R167.reuse, R100 ;  /* 0x00000064a7677221 */ /* 0x040fe20000010100 */
[--C-:B----4-:R-:W-:Y:S02]  /*1460*/  HADD2.F32 R101, -RZ, R96.reuse.H0_H0 ;  /* 0x20000060ff657230 */ /* 0x110fe40000004100 */
[----:B------:R-:W-:Y:S01]  /*1470*/  FADD.FTZ R131, -R167, R136 ;  /* 0x00000088a7837221 */ /* 0x000fe20000010100 */
[----:B------:R-:W-:Y:S02]  /*1480*/  HADD2.F32 R96, -RZ, R96.H1_H1 ;  /* 0x30000060ff607230 */ /* 0x000fe40000004100 */
[----:B0----5:R-:W-:Y:S01]  /*1490*/  FMUL.FTZ R132, R114, R103 ;  /* 0x0000006772847220 */ /* 0x021fe20000410000 */
[--C-:B------:R-:W-:Y:S02]  /*14a0*/  HADD2.F32 R142, -RZ, R102.reuse.H0_H0 ;  /* 0x20000066ff8e7230 */ /* 0x100fe40000004100 */
[----:B-1----:R-:W-:Y:S01]  /*14b0*/  FMUL.FTZ R134, R76, R101 ;  /* 0x000000654c867220 */ /* 0x002fe20000410000 */
[----:B------:R-:W-:-:S02]  /*14c0*/  HADD2.F32 R102, -RZ, R102.H1_H1 ;  /* 0x30000066ff667230 */ /* 0x000fc40000004100 */
[----:B------:R-:W-:Y:S01]  /*14d0*/  FMUL.FTZ R131, R114, R131 ;  /* 0x0000008372837220 */ /* 0x000fe20000410000 */
[----:B------:R-:W-:Y:S01]  /*14e0*/  FADD.FTZ R21, R21, R96 ;  /* 0x0000006015157221 */ /* 0x000fe20000010000 */
[-C--:B------:R-:W-:Y:S01]  /*14f0*/  FFMA.FTZ R45, R132, R96.reuse, R45 ;  /* 0x00000060842d7223 */ /* 0x080fe2000001002d */
[----:B------:R-:W-:Y:S01]  /*1500*/  FMUL.FTZ R135, R77, R96 ;  /* 0x000000604d877220 */ /* 0x000fe20000410000 */
[----:B------:R-:W-:Y:S01]  /*1510*/  FADD.FTZ R133, -R167, R138 ;  /* 0x0000008aa7857221 */ /* 0x000fe20000010100 */
[--C-:B------:R-:W-:Y:S02]  /*1520*/  HADD2.F32 R137, -RZ, R97.reuse.H0_H0 ;  /* 0x20000061ff897230 */ /* 0x100fe40000004100 */
[----:B------:R-:W-:Y:S01]  /*1530*/  FADD.FTZ R96, R171, R134 ;  /* 0x00000086ab607221 */ /* 0x000fe20000010000 */
[----:B------:R-:W-:Y:S02]  /*1540*/  HADD2.F32 R100, -RZ, R97.H1_H1 ;  /* 0x30000061ff647230 */ /* 0x000fe40000004100 */
[----:B------:R-:W-:Y:S01]  /*1550*/  FFMA.FTZ R97, R131, R134, R170 ;  /* 0x0000008683617223 */ /* 0x000fe200000100aa */
[C---:B------:R-:W-:Y:S01]  /*1560*/  FADD.FTZ R139, -R167.reuse, R140 ;  /* 0x0000008ca78b7221 */ /* 0x040fe20000010100 */
[C---:B------:R-:W-:Y:S01]  /*1570*/  FADD.FTZ R141, -R167.reuse, R142 ;  /* 0x0000008ea78d7221 */ /* 0x040fe20000010100 */
[C---:B------:R-:W-:Y:S01]  /*1580*/  FADD.FTZ R145, -R167.reuse, R102 ;  /* 0x00000066a7917221 */ /* 0x040fe20000010100 */
[C---:B------:R-:W-:Y:S01]  /*1590*/  FADD.FTZ R169, -R167.reuse, R144 ;  /* 0x00000090a7a97221 */ /* 0x040fe20000010100 */
[----:B------:R-:W-:Y:S01]  /*15a0*/  FADD.FTZ R173, -R167, R146 ;  /* 0x00000092a7ad7221 */ /* 0x000fe20000010100 */
[----:B------:R-:W-:-:S02]  /*15b0*/  HADD2.F32 R167, -RZ, R99.H0_H0 ;  /* 0x20000063ffa77230 */ /* 0x000fc40000004100 */
[----:B------:R-:W-:Y:S01]  /*15c0*/  FMUL.FTZ R133, R114, R133 ;  /* 0x0000008572857220 */ /* 0x000fe20000410000 */
[----:B------:R-:W-:Y:S02]  /*15d0*/  HADD2.F32 R172, -RZ, R99.H1_H1 ;  /* 0x30000063ffac7230 */ /* 0x000fe40000004100 */
[----:B------:R-:W-:Y:S01]  /*15e0*/  FADD.FTZ R99, R96, R135 ;  /* 0x0000008760637221 */ /* 0x000fe20000010000 */
[----:B------:R-:W-:Y:S01]  /*15f0*/  FMUL.FTZ R138, R78, R137 ;  /* 0x000000894e8a7220 */ /* 0x000fe20000410000 */
[----:B------:R-:W-:Y:S01]  /*1600*/  FFMA.FTZ R96, R132, R135, R97 ;  /* 0x0000008784607223 */ /* 0x000fe20000010061 */
[--C-:B------:R-:W-:Y:S02]  /*1610*/  HADD2.F32 R143, -RZ, R98.reuse.H0_H0 ;  /* 0x20000062ff8f7230 */ /* 0x100fe40000004100 */
[----:B------:R-:W-:Y:S01]  /*1620*/  FADD.FTZ R22, R22, R137 ;  /* 0x0000008916167221 */ /* 0x000fe20000010000 */
[----:B------:R-:W-:Y:S02]  /*1630*/  HADD2.F32 R102, -RZ, R98.H1_H1 ;  /* 0x30000062ff667230 */ /* 0x000fe40000004100 */
        /* <DEDUP_REMOVED lines=35> */
.L_x_1867:
[----:B------:R-:W-:Y:S05]  /*1870*/  BSYNC.RECONVERGENT B0 ;  /* 0x0000000000007941 */ /* 0x000fea0003800200 */
.L_x_1866:
        /* <DEDUP_REMOVED lines=26> */
[----:B------:R-:W-:Y:S01]  /*1a20*/  @!P4 LEA R169, R111, R98, 0x3 ;  /* 0x000000626fa9c211 */ /* 0x000fe200078e18ff */
[----:B0-----:R-:W-:Y:S01]  /*1a30*/  FADD.FTZ R103, R100, R103 ;  /* 0x0000006764677221 */ /* 0x001fe20000010000 */
[C---:B------:R-:W-:Y:S02]  /*1a40*/  IADD3 R100, PT, PT, R167.reuse, 0x3030, RZ ;  /* 0x00003030a7647810 */ /* 0x040fe40007ffe0ff */
[----:B------:R-:W-:Y:S01]  /*1a50*/  @!P3 IADD3 R100, PT, PT, R167, 0x3010, RZ ;  /* 0x00003010a764b810 */ /* 0x000fe20007ffe0ff */
[----:B--2---:R-:W-:Y:S01]  /*1a60*/  FADD.FTZ R102, R101, R102 ;  /* 0x0000006665667221 */ /* 0x004fe20000010000 */
[----:B------:R-:W0:Y:S01]  /*1a70*/  SHFL.DOWN PT, R96, R103, 0x1, 0x1f ;  /* 0x08201f0067607f89 */ /* 0x000e2200000e0000 */
[----:B-1----:R-:W-:-:S03]  /*1a80*/  IADD3 R113, PT, PT, R113, R170, RZ ;  /* 0x000000aa71717210 */ /* 0x002fc60007ffe0ff */
[----:B------:R-:W1:Y:S01]  /*1a90*/  SHFL.DOWN PT, R97, R102, 0x1, 0x1f ;  /* 0x08201f0066617f89 */ /* 0x000e6200000e0000 */
[----:B------:R-:W-:-:S04]  /*1aa0*/  ISETP.GE.AND P2, PT, R113, R171, PT ;  /* 0x000000ab7100720c */ /* 0x000fc80003f46270 */
        /* <DEDUP_REMOVED lines=74> */
[----:B------:R-:W-:Y:S02]  /*1f50*/  F2FP.F16.F32.PACK_AB R98, R170, R169 ;  /* 0x000000a9aa62723e */ /* 0x000fe400000000ff */
[----:B------:R-:W-:Y:S01]  /*1f60*/  FSEL R167, R103, RZ, P4 ;  /* 0x000000ff67a77208 */ /* 0x000fe20002000000 */
[----:B------:R-:W-:Y:S01]  /*1f70*/  FMUL.FTZ R97, R97, UR13 ;  /* 0x0000000d61617c20 */ /* 0x000fe20008410000 */
[----:B------:R-:W-:-:S04]  /*1f80*/  LOP3.LUT P4, RZ, R104, 0xff00, RZ, 0xc0, !PT ;  /* 0x0000ff0068ff7812 */ /* 0x000fc8000788c0ff */
[----:B------:R-:W-:Y:S02]  /*1f90*/  FSEL R103, R99, RZ, P4 ;  /* 0x000000ff63677208 */ /* 0x000fe40002000000 */
[----:B------:R-:W-:Y:S02]  /*1fa0*/  LOP3.LUT P4, RZ, R104, 0xff, RZ, 0xc0, !PT ;  /* 0x000000ff68ff7812 */ /* 0x000fe4000788c0ff */
[----:B------:R-:W-:Y:S02]  /*1fb0*/  F2FP.F16.F32.PACK_AB R99, R172, R171 ;  /* 0x000000abac63723e */ /* 0x000fe400000000ff */
[----:B------:R-:W-:Y:S02]  /*1fc0*/  FSEL R96, R97, RZ, P4 ;  /* 0x000000ff61607208 */ /* 0x000fe40002000000 */
[----:B------:R-:W-:Y:S02]  /*1fd0*/  F2FP.F16.F32.PACK_AB R97, R167, R102 ;  /* 0x00000066a761723e */ /* 0x000fe400000000ff */
[----:B------:R-:W-:Y:S01]  /*1fe0*/  F2FP.F16.F32.PACK_AB R96, R103, R96 ;  /* 0x000000606760723e */ /* 0x000fe200000000ff */
[----:B------:R-:W-:Y:S06]  /*1ff0*/  BRA `(.L_x_1873) ;  /* 0x0000002000247947 */ /* 0x000fec0003800000 */
.L_x_1872:
        /* <DEDUP_REMOVED lines=42> */
[----:B------:R-:W-:Y:S01]  /*22a0*/  F2FP.F16.F32.PACK_AB R91, R173, R98 ;  /* 0x00000062ad5b723e */ /* 0x000fe200000000ff */
[----:B------:R-:W-:Y:S01]  /*22b0*/  FMUL.FTZ R89, R88, UR13 ;  /* 0x0000000d58597c20 */ /* 0x000fe20008410000 */
[----:B------:R-:W-:Y:S01]  /*22c0*/  FSEL R167, R96, RZ, P4 ;  /* 0x000000ff60a77208 */ /* 0x000fe20002000000 */
[----:B------:R-:W-:Y:S01]  /*22d0*/  FMUL.FTZ R98, R97, UR13 ;  /* 0x0000000d61627c20 */ /* 0x000fe20008410000 */
[----:B------:R-:W-:-:S02]  /*22e0*/  LOP3.LUT P4, RZ, R104, 0xff, RZ, 0xc0, !PT ;  /* 0x000000ff68ff7812 */ /* 0x000fc4000788c0ff */
[----:B------:R-:W-:Y:S02]  /*22f0*/  F2FP.F16.F32.PACK_AB R90, R172, R103 ;  /* 0x00000067ac5a723e */ /* 0x000fe400000000ff */
[----:B------:R-:W-:Y:S02]  /*2300*/  FSEL R96, R89, RZ, P4 ;  /* 0x000000ff59607208 */ /* 0x000fe40002000000 */
[----:B------:R-:W-:Y:S02]  /*2310*/  LOP3.LUT P4, RZ, R104, 0xff00, RZ, 0xc0, !PT ;  /* 0x0000ff0068ff7812 */ /* 0x000fe4000788c0ff */
[----:B------:R-:W-:Y:S02]  /*2320*/  F2FP.F16.F32.PACK_AB R89, R170, R99 ;  /* 0x00000063aa59723e */ /* 0x000fe400000000ff */
[----:B------:R-:W-:Y:S02]  /*2330*/  FSEL R103, R98, RZ, P4 ;  /* 0x000000ff62677208 */ /* 0x000fe40002000000 */
[----:B------:R-:W-:-:S02]  /*2340*/  F2FP.F16.F32.PACK_AB R88, R97, R88 ;  /* 0x000000586158723e */ /* 0x000fc400000000ff */
[----:B------:R-:W-:Y:S02]  /*2350*/  F2FP.F16.F32.PACK_AB R99, R178, R171 ;  /* 0x000000abb263723e */ /* 0x000fe400000000ff */
[----:B------:R-:W-:Y:S02]  /*2360*/  F2FP.F16.F32.PACK_AB R98, R176, R169 ;  /* 0x000000a9b062723e */ /* 0x000fe400000000ff */
[----:B------:R-:W-:Y:S02]  /*2370*/  F2FP.F16.F32.PACK_AB R97, R167, R102 ;  /* 0x00000066a761723e */ /* 0x000fe400000000ff */
[----:B------:R-:W-:Y:S01]  /*2380*/  F2FP.F16.F32.PACK_AB R96, R103, R96 ;  /* 0x000000606760723e */ /* 0x000fe200000000ff */
[----:B------:R-:W-:Y:S06]  /*2390*/  BRA `(.L_x_1873) ;  /* 0x0000001c003c7947 */ /* 0x000fec0003800000 */
.L_x_1871:
[----:B------:R-:W-:-:S04]  /*23a0*/  UISETP.NE.U32.AND UP0, UPT, UR4, URZ, UPT ;  /* 0x000000ff0400728c */ /* 0x000fc8000bf05070 */
[----:B------:R-:W-:-:S09]  /*23b0*/  UISETP.NE.AND.EX UP0, UPT, UR5, URZ, UPT, UP0 ;  /* 0x000000ff0500728c */ /* 0x000fd2000bf05300 */
[----:B------:R-:W-:Y:S05]  /*23c0*/  BRA.U UP0, `(.L_x_1874) ;  /* 0x0000000100f87547 */ /* 0x000fea000b800000 */
[-CC-:B------:R-:W-:Y:S01]  /*23d0*/  FFMA.FTZ R171, R157, R100.reuse, R101.reuse ;  /* 0x000000649dab7223 */ /* 0x180fe20000010065 */
[--C-:B------:R-:W-:Y:S02]  /*23e0*/  HADD2.F32 R103, -RZ, R15.reuse.H0_H0 ;  /* 0x2000000fff677230 */ /* 0x100fe40000004100 */
[-CC-:B------:R-:W-:Y:S01]  /*23f0*/  FFMA.FTZ R96, R168, R100.reuse, R101.reuse ;  /* 0x00000064a8607223 */ /* 0x180fe20000010065 */
[-C--:B------:R-:W-:Y:S01]  /*2400*/  FFMA.FTZ R98, R158, R100.reuse, R101 ;  /* 0x000000649e627223 */ /* 0x080fe20000010065 */
[----:B------:R-:W-:Y:S01]  /*2410*/  FADD.FTZ R171, R166, -R171 ;  /* 0x800000aba6ab7221 */ /* 0x000fe20000010000 */
[----:B------:R-:W-:Y:S02]  /*2420*/  HADD2.F32 R167, -RZ, R15.H1_H1 ;  /* 0x3000000fffa77230 */ /* 0x000fe40000004100 */
[----:B------:R-:W-:Y:S01]  /*2430*/  FADD.FTZ R102, R159, -R96 ;  /* 0x800000609f667221 */ /* 0x000fe20000010000 */
[--C-:B------:R-:W-:Y:S02]  /*2440*/  HADD2.F32 R99, -RZ, R14.reuse.H1_H1 ;  /* 0x3000000eff637230 */ /* 0x100fe40000004100 */
[C---:B-----5:R-:W-:Y:S01]  /*2450*/  FFMA.FTZ R103, R114.reuse, R171, R103 ;  /* 0x000000ab72677223 */ /* 0x060fe20000010067 */
[----:B------:R-:W-:Y:S01]  /*2460*/  FADD.FTZ R98, R155, -R98 ;  /* 0x800000629b627221 */ /* 0x000fe20000010000 */
[----:B------:R-:W-:Y:S01]  /*2470*/  LOP3.LUT P4, RZ, R105, 0xff0000, RZ, 0xc0, !PT ;  /* 0x00ff000069ff7812 */ /* 0x000fe2000788c0ff */
[----:B------:R-:W-:Y:S01]  /*2480*/  FFMA.FTZ R169, R153, R100, R101 ;  /* 0x0000006499a97223 */ /* 0x000fe20000010065 */
[----:B------:R-:W-:Y:S01]  /*2490*/  FMUL.FTZ R103, R103, UR13 ;  /* 0x0000000d67677c20 */ /* 0x000fe20008410000 */
[C---:B------:R-:W-:Y:S01]  /*24a0*/  FFMA.FTZ R167, R114.reuse, R102, R167 ;  /* 0x0000006672a77223 */ /* 0x040fe200000100a7 */
[----:B------:R-:W-:Y:S01]  /*24b0*/  FFMA.FTZ R102, R114, R98, R99 ;  /* 0x0000006272667223 */ /* 0x000fe20000010063 */
[-C--:B------:R-:W-:Y:S01]  /*24c0*/  FFMA.FTZ R99, R147, R100.reuse, R101 ;  /* 0x0000006493637223 */ /* 0x080fe20000010065 */
[----:B------:R-:W-:Y:S01]  /*24d0*/  HADD2.F32 R97, -RZ, R14.H0_H0 ;  /* 0x2000000eff617230 */ /* 0x000fe20000004100 */
[----:B------:R-:W-:Y:S01]  /*24e0*/  FSEL R171, R103, RZ, P4 ;  /* 0x000000ff67ab7208 */ /* 0x000fe20002000000 */
[----:B------:R-:W-:Y:S01]  /*24f0*/  FADD.FTZ R96, R156, -R169 ;  /* 0x800000a99c607221 */ /* 0x000fe20000010000 */
[----:B------:R-:W-:Y:S01]  /*2500*/  FFMA.FTZ R170, R152, R100, R101 ;  /* 0x0000006498aa7223 */ /* 0x000fe20000010065 */
[----:B------:R-:W-:Y:S01]  /*2510*/  ISETP.GE.U32.AND P4, PT, R104, RZ, PT ;  /* 0x000000ff6800720c */ /* 0x000fe20003f86070 */
[----:B------:R-:W-:Y:S01]  /*2520*/  FADD.FTZ R98, R154, -R99 ;  /* 0x800000639a627221 */ /* 0x000fe20000010000 */
[----:B------:R-:W-:-:S02]  /*2530*/  HADD2.F32 R99, -RZ, R13.H1_H1 ;  /* 0x3000000dff637230 */ /* 0x000fc40000004100 */
[----:B------:R-:W-:Y:S01]  /*2540*/  FMUL.FTZ R167, R167, UR13 ;  /* 0x0000000da7a77c20 */ /* 0x000fe20008410000 */
[----:B------:R-:W-:Y:S01]  /*2550*/  FFMA.FTZ R96, R114, R96, R97 ;  /* 0x0000006072607223 */ /* 0x000fe20000010061 */
[----:B------:R-:W-:Y:S01]  /*2560*/  FADD.FTZ R170, R151, -R170 ;  /* 0x800000aa97aa7221 */ /* 0x000fe20000010000 */
[----:B------:R-:W-:Y:S01]  /*2570*/  ISETP.GE.U32.AND.EX P4, PT, R105, 0x1000000, PT, P4 ;  /* 0x010000006900780c */ /* 0x000fe20003f86140 */
[----:B------:R-:W-:Y:S02]  /*2580*/  HADD2.F32 R97, -RZ, R13.H0_H0 ;  /* 0x2000000dff617230 */ /* 0x000fe40000004100 */
[----:B------:R-:W-:Y:S01]  /*2590*/  FMUL.FTZ R96, R96, UR13 ;  /* 0x0000000d60607c20 */ /* 0x000fe20008410000 */
[----:B------:R-:W-:Y:S01]  /*25a0*/  FFMA.FTZ R99, R114, R170, R99 ;  /* 0x000000aa72637223 */ /* 0x000fe20000010063 */
[----:B------:R-:W-:Y:S01]  /*25b0*/  FSEL R172, R167, RZ, P4 ;  /* 0x000000ffa7ac7208 */ /* 0x000fe20002000000 */
[----:B------:R-:W-:Y:S01]  /*25c0*/  FFMA.FTZ R170, R148, R100, R101 ;  /* 0x0000006494aa7223 */ /* 0x000fe20000010065 */
[----:B------:R-:W-:Y:S01]  /*25d0*/  LOP3.LUT P4, RZ, R105, 0xff, RZ, 0xc0, !PT ;  /* 0x000000ff69ff7812 */ /* 0x000fe2000788c0ff */
[----:B------:R-:W-:Y:S01]  /*25e0*/  FFMA.FTZ R98, R114, R98, R97 ;  /* 0x0000006272627223 */ /* 0x000fe20000010061 */
[----:B------:R-:W-:-:S02]  /*25f0*/  HADD2.F32 R97, -RZ, R12.H1_H1 ;  /* 0x3000000cff617230 */ /* 0x000fc40000004100 */
[----:B------:R-:W-:Y:S01]  /*2600*/  FADD.FTZ R170, R149, -R170 ;  /* 0x800000aa95aa7221 */ /* 0x000fe20000010000 */
[----:B------:R-:W-:Y:S01]  /*2610*/  FMUL.FTZ R102, R102, UR13 ;  /* 0x0000000d66667c20 */ /* 0x000fe20008410000 */
[----:B------:R-:W-:Y:S01]  /*2620*/  FSEL R169, R96, RZ, P4 ;  /* 0x000000ff60a97208 */ /* 0x000fe20002000000 */
[----:B------:R-:W-:Y:S01]  /*2630*/  FMUL.FTZ R98, R98, UR13 ;  /* 0x0000000d62627c20 */ /* 0x000fe20008410000 */
[----:B------:R-:W-:Y:S01]  /*2640*/  LOP3.LUT P4, RZ, R105, 0xff00, RZ, 0xc0, !PT ;  /* 0x0000ff0069ff7812 */ /* 0x000fe2000788c0ff */
[----:B------:R-:W-:Y:S01]  /*2650*/  FFMA.FTZ R96, R114, R170, R97 ;  /* 0x000000aa72607223 */ /* 0x000fe20000010061 */
[----:B------:R-:W-:Y:S01]  /*2660*/  FFMA.FTZ R103, R3, R100, R101 ;  /* 0x0000006403677223 */ /* 0x000fe20000010065 */
[----:B------:R-:W-:Y:S01]  /*2670*/  FMUL.FTZ R99, R99, UR13 ;  /* 0x0000000d63637c20 */ /* 0x000fe20008410000 */
[----:B------:R-:W-:Y:S01]  /*2680*/  FSEL R170, R102, RZ, P4 ;  /* 0x000000ff66aa7208 */ /* 0x000fe20002000000 */
[----:B------:R-:W-:Y:S01]  /*2690*/  HADD2.F32 R97, -RZ, R12.H0_H0 ;  /* 0x2000000cff617230 */ /* 0x000fe20000004100 */
[----:B------:R-:W-:Y:S01]  /*26a0*/  LOP3.LUT P4, RZ, R104, 0xff0000, RZ, 0xc0, !PT ;  /* 0x00ff000068ff7812 */ /* 0x000fe2000788c0ff */
[----:B------:R-:W-:Y:S01]  /*26b0*/  FADD.FTZ R103, R150, -R103 ;  /* 0x8000006796677221 */ /* 0x000fe20000010000 */
[----:B------:R-:W-:-:S02]  /*26c0*/  FMUL.FTZ R96, R96, UR13 ;  /* 0x0000000d60607c20 */ /* 0x000fc40008410000 */
[----:B------:R-:W-:Y:S01]  /*26d0*/  FSEL R102, R98, RZ, P4 ;  /* 0x000000ff62667208 */ /* 0x000fe20002000000 */
[----:B------:R-:W-:Y:S01]  /*26e0*/  FFMA.FTZ R97, R114, R103, R97 ;  /* 0x0000006772617223 */ /* 0x000fe20000010061 */
[----:B------:R-:W-:Y:S02]  /*26f0*/  LOP3.LUT P4, RZ, R104, 0xff000000, RZ, 0xc0, !PT ;  /* 0xff00000068ff7812 */ /* 0x000fe4000788c0ff */
[----:B------:R-:W-:Y:S01]  /*2700*/  F2FP.F16.F32.PACK_AB R98, R170, R169 ;  /* 0x000000a9aa62723e */ /* 0x000fe200000000ff */
[----:B------:R-:W-:Y:S01]  /*2710*/  FMUL.FTZ R97, R97, UR13 ;  /* 0x0000000d61617c20 */ /* 0x000fe20008410000 */
[----:B------:R-:W-:Y:S02]  /*2720*/  FSEL R167, R99, RZ, P4 ;  /* 0x000000ff63a77208 */ /* 0x000fe40002000000 */
[----:B------:R-:W-:Y:S02]  /*2730*/  LOP3.LUT P4, RZ, R104, 0xff00, RZ, 0xc0, !PT ;  /* 0x0000ff0068ff7812 */ /* 0x000fe4000788c0ff */
[----:B------:R-:W-:-:S02]  /*2740*/  F2FP.F16.F32.PACK_AB R99, R172, R171 ;  /* 0x000000abac63723e */ /* 0x000fc400000000ff */
[----:B------:R-:W-:Y:S02]  /*2750*/  FSEL R103, R96, RZ, P4 ;  /* 0x000000ff60677208 */ /* 0x000fe40002000000 */
[----:B------:R-:W-:-:S04]  /*2760*/  LOP3.LUT P4, RZ, R104, 0xff, RZ, 0xc0, !PT ;  /* 0x000000ff68ff7812 */ /* 0x000fc8000788c0ff */
[----:B------:R-:W-:Y:S02]  /*2770*/  FSEL R96, R97, RZ, P4 ;  /* 0x000000ff61607208 */ /* 0x000fe40002000000 */
[----:B------:R-:W-:Y:S02]  /*2780*/  F2FP.F16.F32.PACK_AB R97, R167, R102 ;  /* 0x00000066a761723e */ /* 0x000fe400000000ff */
[----:B------:R-:W-:Y:S01]  /*2790*/  F2FP.F16.F32.PACK_AB R96, R103, R96 ;  /* 0x000000606760723e */ /* 0x000fe200000000ff */
[----:B------:R-:W-:Y:S06]  /*27a0*/  BRA `(.L_x_1873) ;  /* 0x0000001800387947 */ /* 0x000fec0003800000 */
.L_x_1874:
[-CC-:B------:R-:W-:Y:S01]  /*27b0*/  FFMA.FTZ R89, R157, R100.reuse, R101.reuse ;  /* 0x000000649d597223 */ /* 0x180fe20000010065 */
[-C--:B------:R-:W-:Y:S01]  /*27c0*/  FFMA.FTZ R88, R168, R100.reuse, R101 ;  /* 0x00000064a8587223 */ /* 0x080fe20000010065 */
[--C-:B------:R-:W-:Y:S01]  /*27d0*/  HADD2.F32 R91, -RZ, R15.reuse.H0_H0 ;  /* 0x2000000fff5b7230 */ /* 0x100fe20000004100 */
[----:B------:R-:W-:Y:S01]  /*27e0*/  ISETP.GE.U32.AND P4, PT, R104, RZ, PT ;  /* 0x000000ff6800720c */ /* 0x000fe20003f86070 */
[----:B------:R-:W-:Y:S01]  /*27f0*/  FADD.FTZ R89, R166, -R89 ;  /* 0x80000059a6597221 */ /* 0x000fe20000010000 */
[----:B------:R-:W-:Y:S02]  /*2800*/  HADD2.F32 R90, -RZ, R15.H1_H1 ;  /* 0x3000000fff5a7230 */ /* 0x000fe40000004100 */
[----:B------:R-:W-:Y:S01]  /*2810*/  FADD.FTZ R97, R159, -R88 ;  /* 0x800000589f617221 */ /* 0x000fe20000010000 */
[-C--:B------:R-:W-:Y:S01]  /*2820*/  FFMA.FTZ R88, R158, R100.reuse, R101 ;  /* 0x000000649e587223 */ /* 0x080fe20000010065 */
[C---:B-----5:R-:W-:Y:S01]  /*2830*/  FFMA.FTZ R98, R114.reuse, R89, R91 ;  /* 0x0000005972627223 */ /* 0x060fe2000001005b */
[-CC-:B------:R-:W-:Y:S01]  /*2840*/  FFMA.FTZ R89, R147, R100.reuse, R101.reuse ;  /* 0x0000006493597223 */ /* 0x180fe20000010065 */
[----:B------:R-:W-:Y:S01]  /*2850*/  FFMA.FTZ R173, R114, R97, R90 ;  /* 0x0000006172ad7223 */ /* 0x000fe2000001005a */
[----:B------:R-:W-:Y:S01]  /*2860*/  FFMA.FTZ R91, R153, R100, R101 ;  /* 0x00000064995b7223 */ /* 0x000fe20000010065 */
[----:B------:R-:W-:-:S02]  /*2870*/  HADD2.F32 R90, -RZ, R14.H1_H1 ;  /* 0x3000000eff5a7230 */ /* 0x000fc40000004100 */
[----:B------:R-:W-:Y:S01]  /*2880*/  FADD.FTZ R99, R155, -R88 ;  /* 0x800000589b637221 */ /* 0x000fe20000010000 */
[--C-:B------:R-:W-:Y:S02]  /*2890*/  HADD2.F32 R88, -RZ, R13.reuse.H0_H0 ;  /* 0x2000000dff587230 */ /* 0x100fe40000004100 */
[----:B------:R-:W-:Y:S01]  /*28a0*/  FADD.FTZ R89, R154, -R89 ;  /* 0x800000599a597221 */ /* 0x000fe20000010000 */
[----:B------:R-:W-:Y:S01]  /*28b0*/  FMUL.FTZ R96, R173, UR13 ;  /* 0x0000000dad607c20 */ /* 0x000fe20008410000 */
[----:B------:R-:W-:Y:S01]  /*28c0*/  HADD2.F32 R97, -RZ, R14.H0_H0 ;  /* 0x2000000eff617230 */ /* 0x000fe20000004100 */
[C---:B------:R-:W-:Y:S01]  /*28d0*/  ISETP.GE.U32.AND.EX P4, PT, R105.reuse, 0x1000000, PT, P4 ;  /* 0x010000006900780c */ /* 0x040fe20003f86140 */
[----:B------:R-:W-:Y:S01]  /*28e0*/  FADD.FTZ R91, R156, -R91 ;  /* 0x8000005b9c5b7221 */ /* 0x000fe20000010000 */
[C---:B------:R-:W-:Y:S01]  /*28f0*/  FFMA.FTZ R172, R114.reuse, R99, R90 ;  /* 0x0000006372ac7223 */ /* 0x040fe2000001005a */
[----:B------:R-:W-:Y:S01]  /*2900*/  FFMA.FTZ R99, R114, R89, R88 ;  /* 0x0000005972637223 */ /* 0x000fe20000010058 */
[----:B------:R-:W-:Y:S01]  /*2910*/  FFMA.FTZ R88, R152, R100, R101 ;  /* 0x0000006498587223 */ /* 0x000fe20000010065 */
[----:B------:R-:W-:Y:S01]  /*2920*/  FMUL.FTZ R90, R98, UR13 ;  /* 0x0000000d625a7c20 */ /* 0x000fe20008410000 */
[----:B------:R-:W-:Y:S01]  /*2930*/  FSEL R178, R96, RZ, P4 ;  /* 0x000000ff60b27208 */ /* 0x000fe20002000000 */
[----:B------:R-:W-:Y:S01]  /*2940*/  FFMA.FTZ R103, R114, R91, R97 ;  /* 0x0000005b72677223 */ /* 0x000fe20000010061 */
[----:B------:R-:W-:Y:S01]  /*2950*/  LOP3.LUT P4, RZ, R105, 0xff0000, RZ, 0xc0, !PT ;  /* 0x00ff000069ff7812 */ /* 0x000fe2000788c0ff */
[----:B------:R-:W-:-:S02]  /*2960*/  HADD2.F32 R91, -RZ, R13.H1_H1 ;  /* 0x3000000dff5b7230 */ /* 0x000fc40000004100 */
[----:B------:R-:W-:Y:S01]  /*2970*/  FADD.FTZ R89, R151, -R88 ;  /* 0x8000005897597221 */ /* 0x000fe20000010000 */
[----:B------:R-:W-:Y:S01]  /*2980*/  FMUL.FTZ R88, R103, UR13 ;  /* 0x0000000d67587c20 */ /* 0x000fe20008410000 */
[----:B------:R-:W-:Y:S01]  /*2990*/  FSEL R171, R90, RZ, P4 ;  /* 0x000000ff5aab7208 */ /* 0x000fe20002000000 */
[----:B------:R-:W-:Y:S01]  /*29a0*/  FMUL.FTZ R97, R172, UR13 ;  /* 0x0000000dac617c20 */ /* 0x000fe20008410000 */
[----:B------:R-:W-:Y:S01]  /*29b0*/  LOP3.LUT P4, RZ, R105, 0xff, RZ, 0xc0, !PT ;  /* 0x000000ff69ff7812 */ /* 0x000fe2000788c0ff */
[----:B------:R-:W-:Y:S01]  /*29c0*/  FFMA.FTZ R170, R114, R89, R91 ;  /* 0x0000005972aa7223 */ /* 0x000fe2000001005b */
[-CC-:B------:R-:W-:Y:S01]  /*29d0*/  FFMA.FTZ R89, R3, R100.reuse, R101.reuse ;  /* 0x0000006403597223 */ /* 0x180fe20000010065 */
[----:B------:R-:W-:Y:S01]  /*29e0*/  HADD2.F32 R91, -RZ, R12.H0_H0 ;  /* 0x2000000cff5b7230 */ /* 0x000fe20000004100 */
[----:B------:R-:W-:Y:S01]  /*29f0*/  FSEL R169, R88, RZ, P4 ;  /* 0x000000ff58a97208 */ /* 0x000fe20002000000 */
[----:B------:R-:W-:Y:S01]  /*2a00*/  FFMA.FTZ R90, R148, R100, R101 ;  /* 0x00000064945a7223 */ /* 0x000fe20000010065 */
[----:B------:R-:W-:Y:S01]  /*2a10*/  LOP3.LUT P4, RZ, R105, 0xff00, RZ, 0xc0, !PT ;  /* 0x0000ff0069ff7812 */ /* 0x000fe2000788c0ff */
[----:B------:R-:W-:Y:S01]  /*2a20*/  FADD.FTZ R89, R150, -R89 ;  /* 0x8000005996597221 */ /* 0x000fe20000010000 */
[----:B------:R-:W-:-:S02]  /*2a30*/  FMUL.FTZ R96, R99, UR13 ;  /* 0x0000000d63607c20 */ /* 0x000fc40008410000 */
[----:B------:R-:W-:Y:S01]  /*2a40*/  FSEL R176, R97, RZ, P4 ;  /* 0x000000ff61b07208 */ /* 0x000fe20002000000 */
[----:B------:R-:W-:Y:S01]  /*2a50*/  FFMA.FTZ R88, R114, R89, R91 ;  /* 0x0000005972587223 */ /* 0x000fe2000001005b */
[----:B------:R-:W-:Y:S01]  /*2a60*/  LOP3.LUT P4, RZ, R104, 0xff0000, RZ, 0xc0, !PT ;  /* 0x00ff000068ff7812 */ /* 0x000fe2000788c0ff */
[----:B------:R-:W-:Y:S02]  /*2a70*/  HADD2.F32 R91, -RZ, R12.H1_H1 ;  /* 0x3000000cff5b7230 */ /* 0x000fe40000004100 */
[----:B------:R-:W-:Y:S01]  /*2a80*/  FADD.FTZ R89, R149, -R90 ;  /* 0x8000005a95597221 */ /* 0x000fe20000010000 */
[----:B------:R-:W-:Y:S01]  /*2a90*/  FMUL.FTZ R90, R170, UR13 ;  /* 0x0000000daa5a7c20 */ /* 0x000fe20008410000 */
[----:B------:R-:W-:Y:S02]  /*2aa0*/  FSEL R102, R96, RZ, P4 ;  /* 0x000000ff60667208 */ /* 0x000fe40002000000 */
[----:B------:R-:W-:Y:S01]  /*2ab0*/  LOP3.LUT P4, RZ, R104, 0xff000000, RZ, 0xc0, !PT ;  /* 0xff00000068ff7812 */ /* 0x000fe2000788c0ff */
[----:B------:R-:W-:Y:S01]  /*2ac0*/  FFMA.FTZ R97, R114, R89, R91 ;  /* 0x0000005972617223 */ /* 0x000fe2000001005b */
[----:B------:R-:W-:Y:S01]  /*2ad0*/  FMUL.FTZ R89, R88, UR13 ;  /* 0x0000000d58597c20 */ /* 0x000fe20008410000 */
[----:B------:R-:W-:-:S02]  /*2ae0*/  F2FP.F16.F32.PACK_AB R91, R173, R98 ;  /* 0x00000062ad5b723e */ /* 0x000fc400000000ff */
[----:B------:R-:W-:Y:S01]  /*2af0*/  FSEL R167, R90, RZ, P4 ;  /* 0x000000ff5aa77208 */ /* 0x000fe20002000000 */
[----:B------:R-:W-:Y:S01]  /*2b00*/  FMUL.FTZ R98, R97, UR13 ;  /* 0x0000000d61627c20 */ /* 0x000fe20008410000 */
[----:B------:R-:W-:Y:S02]  /*2b10*/  LOP3.LUT P4, RZ, R104, 0xff, RZ, 0xc0, !PT ;  /* 0x000000ff68ff7812 */ /* 0x000fe4000788c0ff */
[----:B------:R-:W-:Y:S02]  /*2b20*/  F2FP.F16.F32.PACK_AB R90, R172, R103 ;  /* 0x00000067ac5a723e */ /* 0x000fe400000000ff */
[----:B------:R-:W-:Y:S02]  /*2b30*/  FSEL R96, R89, RZ, P4 ;  /* 0x000000ff59607208 */ /* 0x000fe40002000000 */
[----:B------:R-:W-:Y:S02]  /*2b40*/  LOP3.LUT P4, RZ, R104, 0xff00, RZ, 0xc0, !PT ;  /* 0x0000ff0068ff7812 */ /* 0x000fe4000788c0ff */
[----:B------:R-:W-:-:S02]  /*2b50*/  F2FP.F16.F32.PACK_AB R89, R170, R99 ;  /* 0x00000063aa59723e */ /* 0x000fc400000000ff */
[----:B------:R-:W-:Y:S02]  /*2b60*/  FSEL R103, R98, RZ, P4 ;  /* 0x000000ff62677208 */ /* 0x000fe40002000000 */
[----:B------:R-:W-:Y:S02]  /*2b70*/  F2FP.F16.F32.PACK_AB R88, R97, R88 ;  /* 0x000000586158723e */ /* 0x000fe400000000ff */
[----:B------:R-:W-:Y:S02]  /*2b80*/  F2FP.F16.F32.PACK_AB R99, R178, R171 ;  /* 0x000000abb263723e */ /* 0x000fe400000000ff */
[----:B------:R-:W-:Y:S02]  /*2b90*/  F2FP.F16.F32.PACK_AB R98, R176, R169 ;  /* 0x000000a9b062723e */ /* 0x000fe400000000ff */
[----:B------:R-:W-:Y:S02]  /*2ba0*/  F2FP.F16.F32.PACK_AB R97, R167, R102 ;  /* 0x00000066a761723e */ /* 0x000fe400000000ff */
[----:B------:R-:W-:Y:S01]  /*2bb0*/  F2FP.F16.F32.PACK_AB R96, R103, R96 ;  /* 0x000000606760723e */ /* 0x000fe200000000ff */
[----:B------:R-:W-:Y:S06]  /*2bc0*/  BRA `(.L_x_1873) ;  /* 0x0000001400307947 */ /* 0x000fec0003800000 */
.L_x_1870:
        /* <DEDUP_REMOVED lines=37> */
[----:B------:R-:W-:Y:S01]  /*2e20*/  F2FP.F16.F32.PACK_AB R95, R92, R95 ;  /* 0x0000005f5c5f723e */ /* 0x000fe200000000ff */
        /* <DEDUP_REMOVED lines=19> */
[----:B------:R-:W-:Y:S02]  /*2f60*/  F2FP.F16.F32.PACK_AB R94, R97, R94 ;  /* 0x0000005e615e723e */ /* 0x000fe400000000ff */
[----:B------:R-:W-:Y:S01]  /*2f70*/  FSEL R169, R93, RZ, P4 ;  /* 0x000000ff5da97208 */ /* 0x000fe20002000000 */
[----:B------:R-:W-:Y:S01]  /*2f80*/  FMUL.FTZ R98, R99, UR13 ;  /* 0x0000000d63627c20 */ /* 0x000fe20008410000 */
[----:B------:R-:W-:Y:S02]  /*2f90*/  LOP3.LUT P4, RZ, R160, 0xff0000, RZ, 0xc0, !PT ;  /* 0x00ff0000a0ff7812 */ /* 0x000fe4000788c0ff */
[----:B------:R-:W-:-:S02]  /*2fa0*/  F2FP.F16.F32.PACK_AB R99, R176, R173 ;  /* 0x000000adb063723e */ /* 0x000fc400000000ff */
[----:B------:R-:W-:Y:S02]  /*2fb0*/  FSEL R93, R93, RZ, P4 ;  /* 0x000000ff5d5d7208 */ /* 0x000fe40002000000 */
[----:B------:R-:W-:-:S04]  /*2fc0*/  LOP3.LUT P4, RZ, R104, 0xff000000, RZ, 0xc0, !PT ;  /* 0xff00000068ff7812 */ /* 0x000fc8000788c0ff */
[----:B------:R-:W-:Y:S02]  /*2fd0*/  FSEL R170, R96, RZ, P4 ;  /* 0x000000ff60aa7208 */ /* 0x000fe40002000000 */
[----:B------:R-:W-:Y:S02]  /*2fe0*/  LOP3.LUT P4, RZ, R160, 0xff000000, RZ, 0xc0, !PT ;  /* 0xff000000a0ff7812 */ /* 0x000fe4000788c0ff */
[----:B------:R-:W-:Y:S02]  /*2ff0*/  F2FP.F16.F32.PACK_AB R97, R170, R169 ;  /* 0x000000a9aa61723e */ /* 0x000fe400000000ff */
[----:B------:R-:W-:Y:S02]  /*3000*/  FSEL R96, R96, RZ, P4 ;  /* 0x000000ff60607208 */ /* 0x000fe40002000000 */
[----:B------:R-:W-:Y:S02]  /*3010*/  LOP3.LUT P4, RZ, R104, 0xff00, RZ, 0xc0, !PT ;  /* 0x0000ff0068ff7812 */ /* 0x000fe4000788c0ff */
[----:B------:R-:W-:-:S02]  /*3020*/  F2FP.F16.F32.PACK_AB R93, R96, R93 ;  /* 0x0000005d605d723e */ /* 0x000fc400000000ff */
[----:B------:R-:W-:Y:S02]  /*3030*/  FSEL R167, R103, RZ, P4 ;  /* 0x000000ff67a77208 */ /* 0x000fe40002000000 */
[----:B------:R-:W-:-:S04]  /*3040*/  LOP3.LUT P4, RZ, R160, 0xff00, RZ, 0xc0, !PT ;  /* 0x0000ff00a0ff7812 */ /* 0x000fc8000788c0ff */
[----:B------:R-:W-:Y:S02]  /*3050*/  FSEL R103, R103, RZ, P4 ;  /* 0x000000ff67677208 */ /* 0x000fe40002000000 */
        /* <DEDUP_REMOVED lines=8> */
.L_x_1876:
        /* <DEDUP_REMOVED lines=41> */
[----:B------:R-:W-:Y:S01]  /*3370*/  F2FP.F16.F32.PACK_AB R98, R173, R98 ;  /* 0x00000062ad62723e */ /* 0x000fe200000000ff */
[----:B------:R-:W-:Y:S01]  /*3380*/  FADD.FTZ R91, R149, -R88 ;  /* 0x80000058955b7221 */ /* 0x000fe20000010000 */
[----:B------:R-:W-:Y:S01]  /*3390*/  FSEL R172, R90, RZ, P4 ;  /* 0x000000ff5aac7208 */ /* 0x000fe20002000000 */
[----:B------:R-:W-:Y:S01]  /*33a0*/  FMUL.FTZ R88, R95, UR13 ;  /* 0x0000000d5f587c20 */ /* 0x000fe20008410000 */
[----:B------:R-:W-:Y:S01]  /*33b0*/  LOP3.LUT P4, RZ, R104, 0xff0000, RZ, 0xc0, !PT ;  /* 0x00ff000068ff7812 */ /* 0x000fe2000788c0ff */
[----:B------:R-:W-:Y:S01]  /*33c0*/  FMUL.FTZ R93, R114, R91 ;  /* 0x0000005b725d7220 */ /* 0x000fe20000410000 */
[----:B------:R-:W-:-:S02]  /*33d0*/  F2FP.F16.F32.PACK_AB R91, R167, R92 ;  /* 0x0000005ca75b723e */ /* 0x000fc400000000ff */
        /* <DEDUP_REMOVED lines=9> */
[----:B------:R-:W-:Y:S02]  /*3470*/  F2FP.F16.F32.PACK_AB R97, R170, R97 ;  /* 0x00000061aa61723e */ /* 0x000fe400000000ff */
[----:B------:R-:W-:Y:S01]  /*3480*/  FSEL R169, R88, RZ, P4 ;  /* 0x000000ff58a97208 */ /* 0x000fe20002000000 */
[----:B------:R-:W-:Y:S01]  /*3490*/  FMUL.FTZ R88, R114, R89 ;  /* 0x0000005972587220 */ /* 0x000fe20000410000 */
[----:B------:R-:W-:Y:S02]  /*34a0*/  LOP3.LUT P4, RZ, R104, 0xff00, RZ, 0xc0, !PT ;  /* 0x0000ff0068ff7812 */ /* 0x000fe4000788c0ff */
[----:B------:R-:W-:Y:S01]  /*34b0*/  F2FP.F16.F32.PACK_AB R89, R95, R94 ;  /* 0x0000005e5f59723e */ /* 0x000fe200000000ff */
[----:B------:R-:W-:Y:S01]  /*34c0*/  FMUL.FTZ R92, R88, UR13 ;  /* 0x0000000d585c7c20 */ /* 0x000fe20008410000 */
[----:B------:R-:W-:-:S02]  /*34d0*/  FSEL R103, R90, RZ, P4 ;  /* 0x000000ff5a677208 */ /* 0x000fc40002000000 */
[----:B------:R-:W-:Y:S02]  /*34e0*/  LOP3.LUT P4, RZ, R160, 0xff00, RZ, 0xc0, !PT ;  /* 0x0000ff00a0ff7812 */ /* 0x000fe4000788c0ff */
[----:B------:R-:W-:Y:S02]  /*34f0*/  F2FP.F16.F32.PACK_AB R88, R93, R88 ;  /* 0x000000585d58723e */ /* 0x000fe400000000ff */
[----:B------:R-:W-:Y:S02]  /*3500*/  FSEL R167, R90, RZ, P4 ;  /* 0x000000ff5aa77208 */ /* 0x000fe40002000000 */
[----:B------:R-:W-:Y:S02]  /*3510*/  LOP3.LUT P4, RZ, R104, 0xff, RZ, 0xc0, !PT ;  /* 0x000000ff68ff7812 */ /* 0x000fe4000788c0ff */
[----:B------:R-:W-:Y:S02]  /*3520*/  F2FP.F16.F32.PACK_AB R90, R99, R96 ;  /* 0x00000060635a723e */ /* 0x000fe400000000ff */
[----:B------:R-:W-:-:S02]  /*3530*/  FSEL R96, R92, RZ, P4 ;  /* 0x000000ff5c607208 */ /* 0x000fc40002000000 */
[----:B------:R-:W-:Y:S02]  /*3540*/  LOP3.LUT P4, RZ, R160, 0xff, RZ, 0xc0, !PT ;  /* 0x000000ffa0ff7812 */ /* 0x000fe4000788c0ff */
[----:B------:R-:W-:Y:S02]  /*3550*/  F2FP.F16.F32.PACK_AB R95, R178, R177 ;  /* 0x000000b1b25f723e */ /* 0x000fe400000000ff */
[----:B------:R-:W-:Y:S02]  /*3560*/  FSEL R92, R92, RZ, P4 ;  /* 0x000000ff5c5c7208 */ /* 0x000fe40002000000 */
[----:B------:R-:W-:Y:S02]  /*3570*/  F2FP.F16.F32.PACK_AB R99, R179, R176 ;  /* 0x000000b0b363723e */ /* 0x000fe400000000ff */
[----:B------:R-:W-:Y:S02]  /*3580*/  F2FP.F16.F32.PACK_AB R94, R172, R171 ;  /* 0x000000abac5e723e */ /* 0x000fe400000000ff */
[----:B------:R-:W-:-:S02]  /*3590*/  F2FP.F16.F32.PACK_AB R93, R169, R102 ;  /* 0x00000066a95d723e */ /* 0x000fc400000000ff */
[----:B------:R-:W-:Y:S02]  /*35a0*/  F2FP.F16.F32.PACK_AB R92, R167, R92 ;  /* 0x0000005ca75c723e */ /* 0x000fe400000000ff */
[----:B------:R-:W-:Y:S01]  /*35b0*/  F2FP.F16.F32.PACK_AB R96, R103, R96 ;  /* 0x000000606760723e */ /* 0x000fe200000000ff */
[----:B------:R-:W-:Y:S06]  /*35c0*/  BRA `(.L_x_1873) ;  /* 0x0000000800b07947 */ /* 0x000fec0003800000 */
.L_x_1875:
[----:B------:R-:W-:-:S04]  /*35d0*/  UISETP.NE.U32.AND UP0, UPT, UR4, URZ, UPT ;  /* 0x000000ff0400728c */ /* 0x000fc8000bf05070 */
[----:B------:R-:W-:-:S09]  /*35e0*/  UISETP.NE.AND.EX UP0, UPT, UR5, URZ, UPT, UP0 ;  /* 0x000000ff0500728c */ /* 0x000fd2000bf05300 */
[----:B------:R-:W-:Y:S05]  /*35f0*/  BRA.U UP0, `(.L_x_1877) ;  /* 0x00000005004c7547 */ /* 0x000fea000b800000 */
[-CC-:B------:R-:W-:Y:S01]  /*3600*/  FFMA.FTZ R93, R157, R100.reuse, R101.reuse ;  /* 0x000000649d5d7223 */ /* 0x180fe20000010065 */
[--C-:B------:R-:W-:Y:S02]  /*3610*/  HADD2.F32 R95, -RZ, R15.reuse.H0_H0 ;  /* 0x2000000fff5f7230 */ /* 0x100fe40000004100 */
[-C--:B------:R-:W-:Y:S01]  /*3620*/  FFMA.FTZ R92, R168, R100.reuse, R101 ;  /* 0x00000064a85c7223 */ /* 0x080fe20000010065 */
[----:B------:R-:W-:Y:S01]  /*3630*/  LOP3.LUT P4, RZ, R105, 0xff0000, RZ, 0xc0, !PT ;  /* 0x00ff000069ff7812 */ /* 0x000fe2000788c0ff */
[----:B------:R-:W-:Y:S01]  /*3640*/  FADD.FTZ R93, R166, -R93 ;  /* 0x8000005da65d7221 */ /* 0x000fe20000010000 */
[----:B------:R-:W-:Y:S02]  /*3650*/  HADD2.F32 R97, -RZ, R15.H1_H1 ;  /* 0x3000000fff617230 */ /* 0x000fe40000004100 */
[----:B------:R-:W-:Y:S02]  /*3660*/  HADD2.F32 R99, -RZ, R14.H1_H1 ;  /* 0x3000000eff637230 */ /* 0x000fe40000004100 */
[----:B-----5:R-:W-:Y:S01]  /*3670*/  FFMA.FTZ R93, R114, R93, R95 ;  /* 0x0000005d725d7223 */ /* 0x020fe2000001005f */
[----:B------:R-:W-:Y:S01]  /*3680*/  FADD.FTZ R95, R159, -R92 ;  /* 0x8000005c9f5f7221 */ /* 0x000fe20000010000 */
[----:B------:R-:W-:Y:S01]  /*3690*/  FFMA.FTZ R92, R158, R100, R101 ;  /* 0x000000649e5c7223 */ /* 0x000fe20000010065 */
[----:B------:R-:W-:-:S02]  /*36a0*/  HADD2.F32 R103, -RZ, R13.H1_H1 ;  /* 0x3000000dff677230 */ /* 0x000fc40000004100 */
[----:B------:R-:W-:Y:S01]  /*36b0*/  FMUL.FTZ R93, R93, UR13 ;  /* 0x0000000d5d5d7c20 */ /* 0x000fe20008410000 */
[----:B------:R-:W-:-:S04]  /*36c0*/  FFMA.FTZ R97, R114, R95, R97 ;  /* 0x0000005f72617223 */ /* 0x000fc80000010061 */
[----:B------:R-:W-:Y:S01]  /*36d0*/  FSEL R173, R93, RZ, P4 ;  /* 0x000000ff5dad7208 */ /* 0x000fe20002000000 */
[----:B------:R-:W-:Y:S01]  /*36e0*/  FMUL.FTZ R96, R97, UR13 ;  /* 0x0000000d61607c20 */ /* 0x000fe20008410000 */
[----:B------:R-:W-:Y:S01]  /*36f0*/  LOP3.LUT P4, RZ, R161, 0xff0000, RZ, 0xc0, !PT ;  /* 0x00ff0000a1ff7812 */ /* 0x000fe2000788c0ff */
[----:B------:R-:W-:-:S03]  /*3700*/  HADD2.F32 R97, -RZ, R14.H0_H0 ;  /* 0x2000000eff617230 */ /* 0x000fc60000004100 */
        /* <DEDUP_REMOVED lines=10> */
[-C--:B------:R-:W-:Y:S01]  /*37b0*/  FFMA.FTZ R93, R147, R100.reuse, R101 ;  /* 0x00000064935d7223 */ /* 0x080fe20000010065 */
[----:B------:R-:W-:Y:S01]  /*37c0*/  FFMA.FTZ R99, R114, R97, R99 ;  /* 0x0000006172637223 */ /* 0x000fe20000010063 */
[----:B------:R-:W-:Y:S01]  /*37d0*/  ISETP.GE.U32.AND.EX P4, PT, R161, 0x1000000, PT, P4 ;  /* 0x01000000a100780c */ /* 0x000fe20003f86140 */
[----:B------:R-:W-:Y:S02]  /*37e0*/  HADD2.F32 R97, -RZ, R13.H0_H0 ;  /* 0x2000000dff617230 */ /* 0x000fe40000004100 */
[----:B------:R-:W-:Y:S01]  /*37f0*/  FADD.FTZ R93, R154, -R93 ;  /* 0x8000005d9a5d7221 */ /* 0x000fe20000010000 */
[----:B------:R-:W-:Y:S01]  /*3800*/  FMUL.FTZ R98, R99, UR13 ;  /* 0x0000000d63627c20 */ /* 0x000fe20008410000 */
[----:B------:R-:W-:Y:S01]  /*3810*/  FSEL R92, R96, RZ, P4 ;  /* 0x000000ff605c7208 */ /* 0x000fe20002000000 */
[-C--:B------:R-:W-:Y:S01]  /*3820*/  FFMA.FTZ R96, R152, R100.reuse, R101 ;  /* 0x0000006498607223 */ /* 0x080fe20000010065 */
[----:B------:R-:W-:Y:S01]  /*3830*/  LOP3.LUT P4, RZ, R105, 0xff, RZ, 0xc0, !PT ;  /* 0x000000ff69ff7812 */ /* 0x000fe2000788c0ff */
[----:B------:R-:W-:Y:S01]  /*3840*/  FFMA.FTZ R93, R114, R93, R97 ;  /* 0x0000005d725d7223 */ /* 0x000fe20000010061 */
[----:B------:R-:W-:Y:S01]  /*3850*/  F2FP.F16.F32.PACK_AB R95, R92, R95 ;  /* 0x0000005f5c5f723e */ /* 0x000fe200000000ff */
[----:B------:R-:W-:Y:S01]  /*3860*/  FADD.FTZ R99, R151, -R96 ;  /* 0x8000006097637221 */ /* 0x000fe20000010000 */
[----:B------:R-:W-:Y:S01]  /*3870*/  FSEL R171, R94, RZ, P4 ;  /* 0x000000ff5eab7208 */ /* 0x000fe20002000000 */
[----:B------:R-:W-:Y:S01]  /*3880*/  FMUL.FTZ R93, R93, UR13 ;  /* 0x0000000d5d5d7c20 */ /* 0x000fe20008410000 */
[----:B------:R-:W-:Y:S01]  /*3890*/  LOP3.LUT P4, RZ, R161, 0xff, RZ, 0xc0, !PT ;  /* 0x000000ffa1ff7812 */ /* 0x000fe2000788c0ff */
[----:B------:R-:W-:-:S03]  /*38a0*/  FFMA.FTZ R96, R148, R100, R101 ;  /* 0x0000006494607223 */ /* 0x000fc60000010065 */
[----:B------:R-:W-:Y:S02]  /*38b0*/  FSEL R94, R94, RZ, P4 ;  /* 0x000000ff5e5e7208 */ /* 0x000fe40002000000 */
[----:B------:R-:W-:-:S04]  /*38c0*/  LOP3.LUT P4, RZ, R105, 0xff00, RZ, 0xc0, !PT ;  /* 0x0000ff0069ff7812 */ /* 0x000fc8000788c0ff */
[----:B------:R-:W-:Y:S02]  /*38d0*/  FSEL R172, R98, RZ, P4 ;  /* 0x000000ff62ac7208 */ /* 0x000fe40002000000 */
[----:B------:R-:W-:-:S04]  /*38e0*/  LOP3.LUT P4, RZ, R161, 0xff00, RZ, 0xc0, !PT ;  /* 0x0000ff00a1ff7812 */ /* 0x000fc8000788c0ff */
[----:B------:R-:W-:Y:S01]  /*38f0*/  FSEL R97, R98, RZ, P4 ;  /* 0x000000ff62617208 */ /* 0x000fe20002000000 */
[----:B------:R-:W-:Y:S01]  /*3900*/  FFMA.FTZ R98, R114, R99, R103 ;  /* 0x0000006372627223 */ /* 0x000fe20000010067 */
[----:B------:R-:W-:Y:S01]  /*3910*/  LOP3.LUT P4, RZ, R104, 0xff0000, RZ, 0xc0, !PT ;  /* 0x00ff000068ff7812 */ /* 0x000fe2000788c0ff */
[--C-:B------:R-:W-:Y:S02]  /*3920*/  HADD2.F32 R103, -RZ, R12.reuse.H1_H1 ;  /* 0x3000000cff677230 */ /* 0x100fe40000004100 */
[----:B------:R-:W-:Y:S01]  /*3930*/  FADD.FTZ R99, R149, -R96 ;  /* 0x8000006095637221 */ /* 0x000fe20000010000 */
[----:B------:R-:W-:Y:S01]  /*3940*/  FMUL.FTZ R98, R98, UR13 ;  /* 0x0000000d62627c20 */ /* 0x000fe20008410000 */
[----:B------:R-:W-:Y:S02]  /*3950*/  FSEL R169, R93, RZ, P4 ;  /* 0x000000ff5da97208 */ /* 0x000fe40002000000 */
[----:B------:R-:W-:Y:S01]  /*3960*/  LOP3.LUT P4, RZ, R160, 0xff0000, RZ, 0xc0, !PT ;  /* 0x00ff0000a0ff7812 */ /* 0x000fe2000788c0ff */
[----:B------:R-:W-:Y:S01]  /*3970*/  FFMA.FTZ R96, R114, R99, R103 ;  /* 0x0000006372607223 */ /* 0x000fe20000010067 */
[----:B------:R-:W-:Y:S01]  /*3980*/  FFMA.FTZ R99, R3, R100, R101 ;  /* 0x0000006403637223 */ /* 0x000fe20000010065 */
[----:B------:R-:W-:Y:S01]  /*3990*/  HADD2.F32 R103, -RZ, R12.H0_H0 ;  /* 0x2000000cff677230 */ /* 0x000fe20000004100 */
[----:B------:R-:W-:Y:S01]  /*39a0*/  FSEL R93, R93, RZ, P4 ;  /* 0x000000ff5d5d7208 */ /* 0x000fe20002000000 */
[----:B------:R-:W-:Y:S01]  /*39b0*/  FMUL.FTZ R102, R96, UR13 ;  /* 0x0000000d60667c20 */ /* 0x000fe20008410000 */
[----:B------:R-:W-:Y:S01]  /*39c0*/  LOP3.LUT P4, RZ, R104, 0xff000000, RZ, 0xc0, !PT ;  /* 0xff00000068ff7812 */ /* 0x000fe2000788c0ff */
[----:B------:R-:W-:Y:S01]  /*39d0*/  FADD.FTZ R99, R150, -R99 ;  /* 0x8000006396637221 */ /* 0x000fe20000010000 */
[----:B------:R-:W-:-:S02]  /*39e0*/  F2FP.F16.F32.PACK_AB R94, R97, R94 ;  /* 0x0000005e615e723e */ /* 0x000fc400000000ff */
[----:B------:R-:W-:Y:S01]  /*39f0*/  FSEL R170, R98, RZ, P4 ;  /* 0x000000ff62aa7208 */ /* 0x000fe20002000000 */
[----:B------:R-:W-:Y:S01]  /*3a00*/  FFMA.FTZ R99, R114, R99, R103 ;  /* 0x0000006372637223 */ /* 0x000fe20000010067 */
[----:B------:R-:W-:Y:S02]  /*3a10*/  LOP3.LUT P4, RZ, R160, 0xff000000, RZ, 0xc0, !PT ;  /* 0xff000000a0ff7812 */ /* 0x000fe4000788c0ff */
[----:B------:R-:W-:Y:S02]  /*3a20*/  F2FP.F16.F32.PACK_AB R97, R170, R169 ;  /* 0x000000a9aa61723e */ /* 0x000fe400000000ff */
[----:B------:R-:W-:Y:S01]  /*3a30*/  FSEL R96, R98, RZ, P4 ;  /* 0x000000ff62607208 */ /* 0x000fe20002000000 */
[----:B------:R-:W-:Y:S01]  /*3a40*/  FMUL.FTZ R98, R99, UR13 ;  /* 0x0000000d63627c20 */ /* 0x000fe20008410000 */
[----:B------:R-:W-:Y:S02]  /*3a50*/  LOP3.LUT P4, RZ, R104, 0xff00, RZ, 0xc0, !PT ;  /* 0x0000ff0068ff7812 */ /* 0x000fe4000788c0ff */
[----:B------:R-:W-:-:S02]  /*3a60*/  F2FP.F16.F32.PACK_AB R93, R96, R93 ;  /* 0x0000005d605d723e */ /* 0x000fc400000000ff */
[----:B------:R-:W-:Y:S02]  /*3a70*/  FSEL R167, R102, RZ, P4 ;  /* 0x000000ff66a77208 */ /* 0x000fe40002000000 */
[----:B------:R-:W-:Y:S02]  /*3a80*/  LOP3.LUT P4, RZ, R160, 0xff00, RZ, 0xc0, !PT ;  /* 0x0000ff00a0ff7812 */ /* 0x000fe4000788c0ff */
[----:B------:R-:W-:Y:S02]  /*3a90*/  F2FP.F16.F32.PACK_AB R99, R176, R173 ;  /* 0x000000adb063723e */ /* 0x000fe400000000ff */
        /* <DEDUP_REMOVED lines=9> */
.L_x_1877:
[-CC-:B------:R-:W-:Y:S01]  /*3b30*/  FFMA.FTZ R89, R157, R100.reuse, R101.reuse ;  /* 0x000000649d597223 */ /* 0x180fe20000010065 */
[----:B------:R-:W-:Y:S01]  /*3b40*/  HADD2.F32 R91, -RZ, R15.H0_H0 ;  /* 0x2000000fff5b7230 */ /* 0x000fe20000004100 */
[----:B------:R-:W-:Y:S01]  /*3b50*/  LOP3.LUT P4, RZ, R105, 0xff0000, RZ, 0xc0, !PT ;  /* 0x00ff000069ff7812 */ /* 0x000fe2000788c0ff */
[----:B------:R-:W-:Y:S01]  /*3b60*/  FFMA.FTZ R90, R168, R100, R101 ;  /* 0x00000064a85a7223 */ /* 0x000fe20000010065 */
[----:B------:R-:W-:-:S04]  /*3b70*/  FADD.FTZ R89, R166, -R89 ;  /* 0x80000059a6597221 */ /* 0x000fc80000010000 */
[----:B-----5:R-:W-:Y:S01]  /*3b80*/  FFMA.FTZ R167, R114, R89, R91 ;  /* 0x0000005972a77223 */ /* 0x020fe2000001005b */
[----:B------:R-:W-:Y:S02]  /*3b90*/  HADD2.F32 R91, -RZ, R15.H1_H1 ;  /* 0x3000000fff5b7230 */ /* 0x000fe40000004100 */
[----:B------:R-:W-:Y:S01]  /*3ba0*/  FADD.FTZ R89, R159, -R90 ;  /* 0x8000005a9f597221 */ /* 0x000fe20000010000 */
[----:B------:R-:W-:-:S03]  /*3bb0*/  FMUL.FTZ R88, R167, UR13 ;  /* 0x0000000da7587c20 */ /* 0x000fc60008410000 */
[----:B------:R-:W-:Y:S01]  /*3bc0*/  FFMA.FTZ R178, R114, R89, R91 ;  /* 0x0000005972b27223 */ /* 0x000fe2000001005b */
[----:B------:R-:W-:Y:S01]  /*3bd0*/  FFMA.FTZ R89, R153, R100, R101 ;  /* 0x0000006499597223 */ /* 0x000fe20000010065 */
[----:B------:R-:W-:Y:S01]  /*3be0*/  HADD2.F32 R91, -RZ, R14.H0_H0 ;  /* 0x2000000eff5b7230 */ /* 0x000fe20000004100 */
        /* <DEDUP_REMOVED lines=8> */
[----:B------:R-:W-:Y:S02]  /*3c70*/  HADD2.F32 R91, -RZ, R14.H1_H1 ;  /* 0x3000000eff5b7230 */ /* 0x000fe40000004100 */
        /* <DEDUP_REMOVED lines=8> */
[----:B------:R-:W-:-:S02]  /*3d00*/  HADD2.F32 R91, -RZ, R13.H0_H0 ;  /* 0x2000000dff5b7230 */ /* 0x000fc40000004100 */
[----:B------:R-:W-:Y:S01]  /*3d10*/  FADD.FTZ R89, R154, -R89 ;  /* 0x800000599a597221 */ /* 0x000fe20000010000 */
[----:B------:R-:W-:-:S03]  /*3d20*/  ISETP.GE.U32.AND.EX P4, PT, R161, 0x1000000, PT, P4 ;  /* 0x01000000a100780c */ /* 0x000fc60003f86140 */
[----:B------:R-:W-:Y:S01]  /*3d30*/  FFMA.FTZ R94, R114, R89, R91 ;  /* 0x00000059725e7223 */ /* 0x000fe2000001005b */
[----:B------:R-:W-:Y:S01]  /*3d40*/  FSEL R180, R90, RZ, P4 ;  /* 0x000000ff5ab47208 */ /* 0x000fe20002000000 */
[----:B------:R-:W-:Y:S01]  /*3d50*/  HADD2.F32 R91, -RZ, R13.H1_H1 ;  /* 0x3000000dff5b7230 */ /* 0x000fe20000004100 */
[----:B------:R-:W-:Y:S01]  /*3d60*/  LOP3.LUT P4, RZ, R105, 0xff, RZ, 0xc0, !PT ;  /* 0x000000ff69ff7812 */ /* 0x000fe2000788c0ff */
[----:B------:R-:W-:-:S03]  /*3d70*/  FMUL.FTZ R90, R94, UR13 ;  /* 0x0000000d5e5a7c20 */ /* 0x000fc60008410000 */
[----:B------:R-:W-:Y:S02]  /*3d80*/  FSEL R98, R88, RZ, P4 ;  /* 0x000000ff58627208 */ /* 0x000fe40002000000 */
[----:B------:R-:W-:-:S04]  /*3d90*/  LOP3.LUT P4, RZ, R161, 0xff, RZ, 0xc0, !PT ;  /* 0x000000ffa1ff7812 */ /* 0x000fc8000788c0ff */
[----:B------:R-:W-:Y:S01]  /*3da0*/  FSEL R171, R88, RZ, P4 ;  /* 0x000000ff58ab7208 */ /* 0x000fe20002000000 */
[----:B------:R-:W-:Y:S01]  /*3db0*/  FFMA.FTZ R88, R152, R100, R101 ;  /* 0x0000006498587223 */ /* 0x000fe20000010065 */
[----:B------:R-:W-:-:S03]  /*3dc0*/  LOP3.LUT P4, RZ, R105, 0xff00, RZ, 0xc0, !PT ;  /* 0x0000ff0069ff7812 */ /* 0x000fc6000788c0ff */
[----:B------:R-:W-:Y:S01]  /*3dd0*/  FADD.FTZ R89, R151, -R88 ;  /* 0x8000005897597221 */ /* 0x000fe20000010000 */
[----:B------:R-:W-:Y:S01]  /*3de0*/  FSEL R173, R92, RZ, P4 ;  /* 0x000000ff5cad7208 */ /* 0x000fe20002000000 */
[-C--:B------:R-:W-:Y:S01]  /*3df0*/  FFMA.FTZ R88, R148, R100.reuse, R101 ;  /* 0x0000006494587223 */ /* 0x080fe20000010065 */
[----:B------:R-:W-:Y:S01]  /*3e00*/  LOP3.LUT P4, RZ, R161, 0xff00, RZ, 0xc0, !PT ;  /* 0x0000ff00a1ff7812 */ /* 0x000fe2000788c0ff */
[----:B------:R-:W-:Y:S01]  /*3e10*/  FFMA.FTZ R95, R114, R89, R91 ;  /* 0x00000059725f7223 */ /* 0x000fe2000001005b */
[--C-:B------:R-:W-:Y:S02]  /*3e20*/  HADD2.F32 R91, -RZ, R12.reuse.H1_H1 ;  /* 0x3000000cff5b7230 */ /* 0x100fe40000004100 */
[----:B------:R-:W-:Y:S01]  /*3e30*/  FADD.FTZ R89, R149, -R88 ;  /* 0x8000005895597221 */ /* 0x000fe20000010000 */
[----:B------:R-:W-:Y:S01]  /*3e40*/  FSEL R172, R92, RZ, P4 ;  /* 0x000000ff5cac7208 */ /* 0x000fe20002000000 */
[----:B------:R-:W-:Y:S01]  /*3e50*/  FMUL.FTZ R88, R95, UR13 ;  /* 0x0000000d5f587c20 */ /* 0x000fe20008410000 */
[----:B------:R-:W-:Y:S01]  /*3e60*/  LOP3.LUT P4, RZ, R104, 0xff0000, RZ, 0xc0, !PT ;  /* 0x00ff000068ff7812 */ /* 0x000fe2000788c0ff */
[----:B------:R-:W-:Y:S01]  /*3e70*/  FFMA.FTZ R93, R114, R89, R91 ;  /* 0x00000059725d7223 */ /* 0x000fe2000001005b */
[----:B------:R-:W-:Y:S01]  /*3e80*/  FFMA.FTZ R89, R3, R100, R101 ;  /* 0x0000006403597223 */ /* 0x000fe20000010065 */
[----:B------:R-:W-:Y:S01]  /*3e90*/  HADD2.F32 R91, -RZ, R12.H0_H0 ;  /* 0x2000000cff5b7230 */ /* 0x000fe20000004100 */
[----:B------:R-:W-:-:S02]  /*3ea0*/  FSEL R97, R90, RZ, P4 ;  /* 0x000000ff5a617208 */ /* 0x000fc40002000000 */
[----:B------:R-:W-:Y:S01]  /*3eb0*/  LOP3.LUT P4, RZ, R160, 0xff0000, RZ, 0xc0, !PT ;  /* 0x00ff0000a0ff7812 */ /* 0x000fe2000788c0ff */
[----:B------:R-:W-:Y:S01]  /*3ec0*/  FADD.FTZ R89, R150, -R89 ;  /* 0x8000005996597221 */ /* 0x000fe20000010000 */
[----:B------:R-:W-:Y:S02]  /*3ed0*/  F2FP.F16.F32.PACK_AB R98, R173, R98 ;  /* 0x00000062ad62723e */ /* 0x000fe400000000ff */
[----:B------:R-:W-:Y:S01]  /*3ee0*/  FSEL R102, R90, RZ, P4 ;  /* 0x000000ff5a667208 */ /* 0x000fe20002000000 */
[----:B------:R-:W-:Y:S01]  /*3ef0*/  FMUL.FTZ R90, R93, UR13 ;  /* 0x0000000d5d5a7c20 */ /* 0x000fe20008410000 */
[----:B------:R-:W-:-:S04]  /*3f00*/  LOP3.LUT P4, RZ, R104, 0xff000000, RZ, 0xc0, !PT ;  /* 0xff00000068ff7812 */ /* 0x000fc8000788c0ff */
[----:B------:R-:W-:Y:S02]  /*3f10*/  FSEL R170, R88, RZ, P4 ;  /* 0x000000ff58aa7208 */ /* 0x000fe40002000000 */
[----:B------:R-:W-:Y:S02]  /*3f20*/  LOP3.LUT P4, RZ, R160, 0xff000000, RZ, 0xc0, !PT ;  /* 0xff000000a0ff7812 */ /* 0x000fe4000788c0ff */
[----:B------:R-:W-:Y:S02]  /*3f30*/  F2FP.F16.F32.PACK_AB R97, R170, R97 ;  /* 0x00000061aa61723e */ /* 0x000fe400000000ff */
[----:B------:R-:W-:Y:S01]  /*3f40*/  FSEL R169, R88, RZ, P4 ;  /* 0x000000ff58a97208 */ /* 0x000fe20002000000 */
[----:B------:R-:W-:Y:S01]  /*3f50*/  FFMA.FTZ R88, R114, R89, R91 ;  /* 0x0000005972587223 */ /* 0x000fe2000001005b */
        /* <DEDUP_REMOVED lines=17> */
[----:B------:R-:W-:Y:S02]  /*4070*/  F2FP.F16.F32.PACK_AB R92, R167, R92 ;  /* 0x0000005ca75c723e */ /* 0x000fe400000000ff */
[----:B------:R-:W-:-:S07]  /*4080*/  F2FP.F16.F32.PACK_AB R96, R103, R96 ;  /* 0x000000606760723e */ /* 0x000fce00000000ff */
.L_x_1873:
        /* <DEDUP_REMOVED lines=14> */
.L_x_1869:
[----:B------:R-:W-:Y:S05]  /*4170*/  BSYNC.RECONVERGENT B0 ;  /* 0x0000000000007941 */ /* 0x000fea0003800200 */
.L_x_1868:
        /* <DEDUP_REMOVED lines=12> */
[----:B0-----:R-:W-:Y:S01]  /*4240*/  FFMA.FTZ R89, R127, R100, R101 ;  /* 0x000000647f597223 */ /* 0x001fe20000010065 */
[----:B------:R-:W-:Y:S01]  /*4250*/  HADD2.F32 R91, -RZ, R11.H0_H0 ;  /* 0x2000000bff5b7230 */ /* 0x000fe20000004100 */
[----:B------:R-:W-:Y:S02]  /*4260*/  LOP3.LUT P6, RZ, R107, 0xff0000, RZ, 0xc0, !PT ;  /* 0x00ff00006bff7812 */ /* 0x000fe400078cc0ff */
        /* <DEDUP_REMOVED lines=12> */
[----:B------:R-:W-:Y:S01]  /*4330*/  FFMA.FTZ R89, R123, R100, R101 ;  /* 0x000000647b597223 */ /* 0x000fe20000010065 */
[----:B------:R-:W-:Y:S02]  /*4340*/  HADD2.F32 R91, -RZ, R10.H0_H0 ;  /* 0x2000000aff5b7230 */ /* 0x000fe40000004100 */
[----:B------:R-:W-:Y:S01]  /*4350*/  FMUL.FTZ R88, R179, UR13 ;  /* 0x0000000db3587c20 */ /* 0x000fe20008410000 */
[----:B------:R-:W-:-:S04]  /*4360*/  FADD.FTZ R89, R124, -R89 ;  /* 0x800000597c597221 */ /* 0x000fc80000010000 */
[----:B------:R-:W-:Y:S01]  /*4370*/  FSEL R180, R88, RZ, P6 ;  /* 0x000000ff58b47208 */ /* 0x000fe20003000000 */
[----:B------:R-:W-:Y:S01]  /*4380*/  FFMA.FTZ R90, R114, R89, R91 ;  /* 0x00000059725a7223 */ /* 0x000fe2000001005b */
[----:B------:R-:W-:Y:S01]  /*4390*/  ISETP.GE.U32.AND P6, PT, R162, RZ, PT ;  /* 0x000000ffa200720c */ /* 0x000fe20003fc6070 */
[----:B------:R-:W-:-:S03]  /*43a0*/  HADD2.F32 R91, -RZ, R10.H1_H1 ;  /* 0x3000000aff5b7230 */ /* 0x000fc60000004100 */
        /* <DEDUP_REMOVED lines=10> */
[----:B------:R-:W-:Y:S01]  /*4450*/  FFMA.FTZ R99, R114, R89, R91 ;  /* 0x0000005972637223 */ /* 0x000fe2000001005b */
[----:B------:R-:W-:Y:S01]  /*4460*/  FFMA.FTZ R89, R117, R100, R101 ;  /* 0x0000006475597223 */ /* 0x000fe20000010065 */
[--C-:B------:R-:W-:Y:S02]  /*4470*/  HADD2.F32 R91, -RZ, R9.reuse.H0_H0 ;  /* 0x20000009ff5b7230 */ /* 0x100fe40000004100 */
[C---:B------:R-:W-:Y:S01]  /*4480*/  FMUL.FTZ R88, R99.reuse, UR13 ;  /* 0x0000000d63587c20 */ /* 0x040fe20008410000 */
[----:B------:R-:W-:Y:S01]  /*4490*/  FADD.FTZ R89, R122, -R89 ;  /* 0x800000597a597221 */ /* 0x000fe20000010000 */
[----:B------:R-:W-:Y:S02]  /*44a0*/  F2FP.F16.F32.PACK_AB R90, R99, R90 ;  /* 0x0000005a635a723e */ /* 0x000fe400000000ff */
[----:B------:R-:W-:Y:S01]  /*44b0*/  F2FP.F16.F32.PACK_AB R99, R180, R177 ;  /* 0x000000b1b463723e */ /* 0x000fe200000000ff */
[----:B------:R-:W-:Y:S01]  /*44c0*/  FFMA.FTZ R94, R114, R89, R91 ;  /* 0x00000059725e7223 */ /* 0x000fe2000001005b */
[----:B------:R-:W-:Y:S01]  /*44d0*/  FSEL R173, R88, RZ, P6 ;  /* 0x000000ff58ad7208 */ /* 0x000fe20003000000 */
[----:B------:R-:W-:Y:S01]  /*44e0*/  HADD2.F32 R91, -RZ, R9.H1_H1 ;  /* 0x30000009ff5b7230 */ /* 0x000fe20000004100 */
[----:B------:R-:W-:-:S02]  /*44f0*/  LOP3.LUT P6, RZ, R163, 0xff00, RZ, 0xc0, !PT ;  /* 0x0000ff00a3ff7812 */ /* 0x000fc400078cc0ff */
        /* <DEDUP_REMOVED lines=21> */
[----:B------:R-:W-:Y:S01]  /*4650*/  FFMA.FTZ R89, R115, R100, R101 ;  /* 0x0000006473597223 */ /* 0x000fe20000010065 */
[----:B------:R-:W-:Y:S02]  /*4660*/  HADD2.F32 R91, -RZ, R8.H0_H0 ;  /* 0x20000008ff5b7230 */ /* 0x000fe40000004100 */
[----:B------:R-:W-:Y:S01]  /*4670*/  FMUL.FTZ R88, R93, UR13 ;  /* 0x0000000d5d587c20 */ /* 0x000fe20008410000 */
[----:B------:R-:W-:-:S04]  /*4680*/  FADD.FTZ R89, R118, -R89 ;  /* 0x8000005976597221 */ /* 0x000fc80000010000 */
[----:B------:R-:W-:Y:S02]  /*4690*/  FSEL R103, R88, RZ, P6 ;  /* 0x000000ff58677208 */ /* 0x000fe40003000000 */
[----:B------:R-:W-:-:S04]  /*46a0*/  LOP3.LUT P6, RZ, R162, 0xff00, RZ, 0xc0, !PT ;  /* 0x0000ff00a2ff7812 */ /* 0x000fc800078cc0ff */
[----:B------:R-:W-:Y:S01]  /*46b0*/  FSEL R167, R88, RZ, P6 ;  /* 0x000000ff58a77208 */ /* 0x000fe20003000000 */
[----:B------:R-:W-:Y:S01]  /*46c0*/  FFMA.FTZ R88, R114, R89, R91 ;  /* 0x0000005972587223 */ /* 0x000fe2000001005b */
[----:B------:R-:W-:Y:S02]  /*46d0*/  LOP3.LUT P6, RZ, R106, 0xff, RZ, 0xc0, !PT ;  /* 0x000000ff6aff7812 */ /* 0x000fe400078cc0ff */
[----:B------:R-:W-:Y:S01]  /*46e0*/  F2FP.F16.F32.PACK_AB R91, R179, R176 ;  /* 0x000000b0b35b723e */ /* 0x000fe200000000ff */
[----:B------:R-:W-:Y:S01]  /*46f0*/  FMUL.FTZ R89, R88, UR13 ;  /* 0x0000000d58597c20 */ /* 0x000fe20008410000 */
[----:B------:R-:W-:Y:S02]  /*4700*/  F2FP.F16.F32.PACK_AB R88, R93, R88 ;  /* 0x000000585d58723e */ /* 0x000fe400000000ff */
        /* <DEDUP_REMOVED lines=8> */
[----:B------:R-:W-:Y:S01]  /*4790*/  F2FP.F16.F32.PACK_AB R92, R167, R92 ;  /* 0x0000005ca75c723e */ /* 0x000fe200000000ff */
[----:B------:R-:W-:Y:S06]  /*47a0*/  BRA `(.L_x_1883) ;  /* 0x0000001c00ac7947 */ /* 0x000fec0003800000 */
.L_x_1882:
[-CC-:B0-----:R-:W-:Y:S01]  /*47b0*/  FFMA.FTZ R93, R127, R100.reuse, R101.reuse ;  /* 0x000000647f5d7223 */ /* 0x181fe20000010065 */
[----:B------:R-:W-:Y:S01]  /*47c0*/  HADD2.F32 R95, -RZ, R11.H0_H0 ;  /* 0x2000000bff5f7230 */ /* 0x000fe20000004100 */
[----:B------:R-:W-:Y:S01]  /*47d0*/  LOP3.LUT P6, RZ, R107, 0xff0000, RZ, 0xc0, !PT ;  /* 0x00ff00006bff7812 */ /* 0x000fe200078cc0ff */
[----:B------:R-:W-:Y:S01]  /*47e0*/  FFMA.FTZ R92, R130, R100, R101 ;  /* 0x00000064825c7223 */ /* 0x000fe20000010065 */
[----:B------:R-:W-:-:S04]  /*47f0*/  FADD.FTZ R93, R128, -R93 ;  /* 0x8000005d805d7221 */ /* 0x000fc80000010000 */
[----:B-----5:R-:W-:Y:S01]  /*4800*/  FFMA.FTZ R93, R114, R93, R95 ;  /* 0x0000005d725d7223 */ /* 0x020fe2000001005f */
[----:B------:R-:W-:-:S03]  /*4810*/  HADD2.F32 R95, -RZ, R11.H1_H1 ;  /* 0x3000000bff5f7230 */ /* 0x000fc60000004100 */
        /* <DEDUP_REMOVED lines=9> */
[----:B------:R-:W-:Y:S02]  /*48b0*/  HADD2.F32 R95, -RZ, R10.H0_H0 ;  /* 0x2000000aff5f7230 */ /* 0x000fe40000004100 */
[----:B------:R-:W-:-:S05]  /*48c0*/  FMUL.FTZ R93, R93, UR13 ;  /* 0x0000000d5d5d7c20 */ /* 0x000fca0008410000 */
[----:B------:R-:W-:Y:S02]  /*48d0*/  FSEL R176, R93, RZ, P6 ;  /* 0x000000ff5db07208 */ /* 0x000fe40003000000 */
[----:B------:R-:W-:Y:S02]  /*48e0*/  ISETP.GE.U32.AND P6, PT, R162, RZ, PT ;  /* 0x000000ffa200720c */ /* 0x000fe40003fc6070 */
[----:B------:R-:W-:Y:S02]  /*48f0*/  F2FP.F16.F32.PACK_AB R99, R176, R99 ;  /* 0x00000063b063723e */ /* 0x000fe400000000ff */
[----:B------:R-:W-:-:S04]  /*4900*/  ISETP.GE.U32.AND.EX P6, PT, R163, 0x1000000, PT, P6 ;  /* 0x01000000a300780c */ /* 0x000fc80003fc6160 */
        /* <DEDUP_REMOVED lines=14> */
[----:B------:R-:W-:-:S03]  /*49f0*/  HADD2.F32 R95, -RZ, R9.H0_H0 ;  /* 0x20000009ff5f7230 */ /* 0x000fc60000004100 */
[----:B------:R-:W-:-:S05]  /*4a00*/  FMUL.FTZ R93, R93, UR13 ;  /* 0x0000000d5d5d7c20 */ /* 0x000fca0008410000 */
[----:B------:R-:W-:Y:S02]  /*4a10*/  FSEL R171, R93, RZ, P6 ;  /* 0x000000ff5dab7208 */ /* 0x000fe40003000000 */
[----:B------:R-:W-:Y:S02]  /*4a20*/  LOP3.LUT P6, RZ, R163, 0xff00, RZ, 0xc0, !PT ;  /* 0x0000ff00a3ff7812 */ /* 0x000fe400078cc0ff */
[----:B------:R-:W-:Y:S02]  /*4a30*/  F2FP.F16.F32.PACK_AB R98, R171, R98 ;  /* 0x00000062ab62723e */ /* 0x000fe400000000ff */
[----:B------:R-:W-:Y:S01]  /*4a40*/  FSEL R173, R93, RZ, P6 ;  /* 0x000000ff5dad7208 */ /* 0x000fe20003000000 */
[----:B------:R-:W-:Y:S01]  /*4a50*/  FFMA.FTZ R93, R117, R100, R101 ;  /* 0x00000064755d7223 */ /* 0x000fe20000010065 */
[----:B------:R-:W-:Y:S02]  /*4a60*/  LOP3.LUT P6, RZ, R106, 0xff0000, RZ, 0xc0, !PT ;  /* 0x00ff00006aff7812 */ /* 0x000fe400078cc0ff */
[----:B------:R-:W-:Y:S01]  /*4a70*/  F2FP.F16.F32.PACK_AB R94, R173, R94 ;  /* 0x0000005ead5e723e */ /* 0x000fe200000000ff */
        /* <DEDUP_REMOVED lines=11> */
[----:B------:R-:W-:-:S03]  /*4b30*/  HADD2.F32 R95, -RZ, R8.H1_H1 ;  /* 0x30000008ff5f7230 */ /* 0x000fc60000004100 */
        /* <DEDUP_REMOVED lines=8> */
[----:B------:R-:W-:-:S03]  /*4bc0*/  HADD2.F32 R95, -RZ, R8.H0_H0 ;  /* 0x20000008ff5f7230 */ /* 0x000fc60000004100 */
        /* <DEDUP_REMOVED lines=8> */
[----:B------:R-:W-:-:S03]  /*4c50*/  F2FP.F16.F32.PACK_AB R95, R177, R172 ;  /* 0x000000acb15f723e */ /* 0x000fc600000000ff */
        /* <DEDUP_REMOVED lines=8> */
.L_x_1881:
        /* <DEDUP_REMOVED lines=20> */
[----:B------:R-:W-:-:S03]  /*4e20*/  F2FP.F16.F32.PACK_AB R91, R178, R91 ;  /* 0x0000005bb25b723e */ /* 0x000fc600000000ff */
        /* <DEDUP_REMOVED lines=62> */
.L_x_1884:
        /* <DEDUP_REMOVED lines=17> */
[----:B------:R-:W-:Y:S02]  /*5320*/  F2FP.F16.F32.PACK_AB R99, R172, R99 ;  /* 0x00000063ac63723e */ /* 0x000fe400000000ff */
[----:B------:R-:W-:-:S04]  /*5330*/  ISETP.GE.U32.AND.EX P6, PT, R163, 0x1000000, PT, P6 ;  /* 0x01000000a300780c */ /* 0x000fc80003fc6160 */
[----:B------:R-:W-:Y:S01]  /*5340*/  FSEL R176, R93, RZ, P6 ;  /* 0x000000ff5db07208 */ /* 0x000fe20003000000 */
[----:B------:R-:W-:Y:S01]  /*5350*/  FFMA.FTZ R93, R123, R100, R101 ;  /* 0x000000647b5d7223 */ /* 0x000fe20000010065 */
[----:B------:R-:W-:Y:S02]  /*5360*/  LOP3.LUT P6, RZ, R107, 0xff, RZ, 0xc0, !PT ;  /* 0x000000ff6bff7812 */ /* 0x000fe400078cc0ff */
        /* <DEDUP_REMOVED lines=32> */
[----:B------:R-:W-:Y:S02]  /*5570*/  F2FP.F16.F32.PACK_AB R97, R170, R97 ;  /* 0x00000061aa61723e */ /* 0x000fe400000000ff */
        /* <DEDUP_REMOVED lines=20> */
.L_x_1880:
        /* <DEDUP_REMOVED lines=8> */
[--C-:B------:R-:W-:Y:S01]  /*5740*/  HADD2.F32 R91, -RZ, R11.reuse.H1_H1 ;  /* 0x3000000bff5b7230 */ /* 0x100fe20000004100 */
[----:B------:R-:W-:Y:S01]  /*5750*/  ISETP.GE.U32.AND P6, PT, R106, RZ, PT ;  /* 0x000000ff6a00720c */ /* 0x000fe20003fc6070 */
[-C--:B------:R-:W-:Y:S01]  /*5760*/  FFMA.FTZ R90, R116, R100.reuse, R101 ;  /* 0x00000064745a7223 */ /* 0x080fe20000010065 */
[----:B------:R-:W-:Y:S02]  /*5770*/  FADD.FTZ R89, R129, -R88 ;  /* 0x8000005881597221 */ /* 0x000fe40000010000 */
[----:B------:R-:W-:Y:S02]  /*5780*/  ISETP.GE.U32.AND.EX P6, PT, R107, 0x1000000, PT, P6 ;  /* 0x010000006b00780c */ /* 0x000fe40003fc6160 */
[----:B-----5:R-:W-:Y:S01]  /*5790*/  FFMA.FTZ R178, R114, R89, R91 ;  /* 0x0000005972b27223 */ /* 0x020fe2000001005b */
[----:B------:R-:W-:Y:S01]  /*57a0*/  FFMA.FTZ R89, R127, R100, R101 ;  /* 0x000000647f597223 */ /* 0x000fe20000010065 */
[----:B------:R-:W-:-:S02]  /*57b0*/  HADD2.F32 R91, -RZ, R11.H0_H0 ;  /* 0x2000000bff5b7230 */ /* 0x000fc40000004100 */
[----:B------:R-:W-:Y:S01]  /*57c0*/  FMUL.FTZ R88, R178, UR13 ;  /* 0x0000000db2587c20 */ /* 0x000fe20008410000 */
[----:B------:R-:W-:-:S04]  /*57d0*/  FADD.FTZ R89, R128, -R89 ;  /* 0x8000005980597221 */ /* 0x000fc80000010000 */
[----:B------:R-:W-:Y:S01]  /*57e0*/  FFMA.FTZ R173, R114, R89, R91 ;  /* 0x0000005972ad7223 */ /* 0x000fe2000001005b */
[----:B------:R-:W-:Y:S01]  /*57f0*/  FFMA.FTZ R89, R123, R100, R101 ;  /* 0x000000647b597223 */ /* 0x000fe20000010065 */
[----:B------:R-:W-:Y:S01]  /*5800*/  HADD2.F32 R91, -RZ, R10.H0_H0 ;  /* 0x2000000aff5b7230 */ /* 0x000fe20000004100 */
[----:B------:R-:W-:Y:S01]  /*5810*/  FSEL R177, R88, RZ, P6 ;  /* 0x000000ff58b17208 */ /* 0x000fe20003000000 */
[----:B------:R-:W-:Y:S01]  /*5820*/  FMUL.FTZ R88, R173, UR13 ;  /* 0x0000000dad587c20 */ /* 0x000fe20008410000 */
[----:B------:R-:W-:Y:S01]  /*5830*/  FADD.FTZ R89, R124, -R89 ;  /* 0x800000597c597221 */ /* 0x000fe20000010000 */
[----:B------:R-:W-:-:S03]  /*5840*/  LOP3.LUT P6, RZ, R107, 0xff0000, RZ, 0xc0, !PT ;  /* 0x00ff00006bff7812 */ /* 0x000fc600078cc0ff */
[----:B------:R-:W-:Y:S01]  /*5850*/  FFMA.FTZ R169, R114, R89, R91 ;  /* 0x0000005972a97223 */ /* 0x000fe2000001005b */
[----:B------:R-:W-:Y:S01]  /*5860*/  FSEL R176, R88, RZ, P6 ;  /* 0x000000ff58b07208 */ /* 0x000fe20003000000 */
[----:B------:R-:W-:Y:S01]  /*5870*/  HADD2.F32 R91, -RZ, R10.H1_H1 ;  /* 0x3000000aff5b7230 */ /* 0x000fe20000004100 */
[----:B------:R-:W-:Y:S01]  /*5880*/  LOP3.LUT P6, RZ, R107, 0xff, RZ, 0xc0, !PT ;  /* 0x000000ff6bff7812 */ /* 0x000fe200078cc0ff */
[----:B------:R-:W-:-:S05]  /*5890*/  FMUL.FTZ R88, R169, UR13 ;  /* 0x0000000da9587c20 */ /* 0x000fca0008410000 */
        /* <DEDUP_REMOVED lines=23> */
[----:B------:R-:W-:Y:S01]  /*5a10*/  FSEL R167, R88, RZ, P6 ;  /* 0x000000ff58a77208 */ /* 0x000fe20003000000 */
[----:B------:R-:W-:Y:S01]  /*5a20*/  FFMA.FTZ R88, R114, R89, R91 ;  /* 0x0000005972587223 */ /* 0x000fe2000001005b */
[----:B------:R-:W-:Y:S01]  /*5a30*/  LOP3.LUT P6, RZ, R106, 0xff, RZ, 0xc0, !PT ;  /* 0x000000ff6aff7812 */ /* 0x000fe200078cc0ff */
[----:B------:R-:W-:Y:S02]  /*5a40*/  HADD2.F32 R91, -RZ, R8.H1_H1 ;  /* 0x30000008ff5b7230 */ /* 0x000fe40000004100 */
[----:B------:R-:W-:-:S05]  /*5a50*/  FMUL.FTZ R89, R88, UR13 ;  /* 0x0000000d58597c20 */ /* 0x000fca0008410000 */
[----:B------:R-:W-:Y:S01]  /*5a60*/  FSEL R96, R89, RZ, P6 ;  /* 0x000000ff59607208 */ /* 0x000fe20003000000 */
[----:B------:R-:W-:Y:S01]  /*5a70*/  FADD.FTZ R89, R119, -R90 ;  /* 0x8000005a77597221 */ /* 0x000fe20000010000 */
[----:B------:R-:W-:Y:S02]  /*5a80*/  LOP3.LUT P6, RZ, R106, 0xff00, RZ, 0xc0, !PT ;  /* 0x0000ff006aff7812 */ /* 0x000fe400078cc0ff */
[----:B------:R-:W-:Y:S01]  /*5a90*/  F2FP.F16.F32.PACK_AB R90, R172, R169 ;  /* 0x000000a9ac5a723e */ /* 0x000fe200000000ff */
[----:B------:R-:W-:Y:S01]  /*5aa0*/  FFMA.FTZ R97, R114, R89, R91 ;  /* 0x0000005972617223 */ /* 0x000fe2000001005b */
[----:B------:R-:W-:-:S03]  /*5ab0*/  F2FP.F16.F32.PACK_AB R91, R178, R173 ;  /* 0x000000adb25b723e */ /* 0x000fc600000000ff */
[C---:B------:R-:W-:Y:S01]  /*5ac0*/  FMUL.FTZ R89, R97.reuse, UR13 ;  /* 0x0000000d61597c20 */ /* 0x040fe20008410000 */
[----:B------:R-:W-:Y:S02]  /*5ad0*/  F2FP.F16.F32.PACK_AB R88, R97, R88 ;  /* 0x000000586158723e */ /* 0x000fe400000000ff */
[----:B------:R-:W-:Y:S02]  /*5ae0*/  F2FP.F16.F32.PACK_AB R97, R167, R102 ;  /* 0x00000066a761723e */ /* 0x000fe400000000ff */
[----:B------:R-:W-:Y:S02]  /*5af0*/  FSEL R103, R89, RZ, P6 ;  /* 0x000000ff59677208 */ /* 0x000fe40003000000 */
[----:B------:R-:W-:Y:S02]  /*5b00*/  F2FP.F16.F32.PACK_AB R89, R99, R98 ;  /* 0x000000626359723e */ /* 0x000fe400000000ff */
[----:B------:R-:W-:Y:S02]  /*5b10*/  F2FP.F16.F32.PACK_AB R99, R177, R176 ;  /* 0x000000b0b163723e */ /* 0x000fe400000000ff */
[----:B------:R-:W-:-:S02]  /*5b20*/  F2FP.F16.F32.PACK_AB R98, R171, R170 ;  /* 0x000000aaab62723e */ /* 0x000fc400000000ff */
[----:B------:R-:W-:Y:S01]  /*5b30*/  F2FP.F16.F32.PACK_AB R96, R103, R96 ;  /* 0x000000606760723e */ /* 0x000fe200000000ff */
[----:B------:R-:W-:Y:S06]  /*5b40*/  BRA `(.L_x_1883) ;  /* 0x0000000800c47947 */ /* 0x000fec0003800000 */
.L_x_1886:
[-CC-:B------:R-:W-:Y:S01]  /*5b50*/  FFMA.FTZ R97, R127, R100.reuse, R101.reuse ;  /* 0x000000647f617223 */ /* 0x180fe20000010065 */
[----:B------:R-:W-:Y:S01]  /*5b60*/  HADD2.F32 R99, -RZ, R11.H0_H0 ;  /* 0x2000000bff637230 */ /* 0x000fe20000004100 */
[----:B------:R-:W-:Y:S01]  /*5b70*/  LOP3.LUT P6, RZ, R107, 0xff0000, RZ, 0xc0, !PT ;  /* 0x00ff00006bff7812 */ /* 0x000fe200078cc0ff */
[----:B------:R-:W-:Y:S01]  /*5b80*/  FFMA.FTZ R96, R130, R100, R101 ;  /* 0x0000006482607223 */ /* 0x000fe20000010065 */
[----:B------:R-:W-:-:S04]  /*5b90*/  FADD.FTZ R97, R128, -R97 ;  /* 0x8000006180617221 */ /* 0x000fc80000010000 */
[----:B-----5:R-:W-:Y:S01]  /*5ba0*/  FFMA.FTZ R97, R114, R97, R99 ;  /* 0x0000006172617223 */ /* 0x020fe20000010063 */
[----:B------:R-:W-:-:S03]  /*5bb0*/  HADD2.F32 R99, -RZ, R11.H1_H1 ;  /* 0x3000000bff637230 */ /* 0x000fc60000004100 */
[----:B------:R-:W-:-:S05]  /*5bc0*/  FMUL.FTZ R97, R97, UR13 ;  /* 0x0000000d61617c20 */ /* 0x000fca0008410000 */
        /* <DEDUP_REMOVED lines=16> */
[----:B------:R-:W-:Y:S01]  /*5cd0*/  FADD.FTZ R97, R125, -R96 ;  /* 0x800000607d617221 */ /* 0x000fe20000010000 */
[----:B------:R-:W-:Y:S01]  /*5ce0*/  LOP3.LUT P6, RZ, R107, 0xff00, RZ, 0xc0, !PT ;  /* 0x0000ff006bff7812 */ /* 0x000fe200078cc0ff */
[----:B------:R-:W-:Y:S02]  /*5cf0*/  FFMA.FTZ R96, R120, R100, R101 ;  /* 0x0000006478607223 */ /* 0x000fe40000010065 */
[----:B------:R-:W-:Y:S01]  /*5d00*/  FFMA.FTZ R97, R114, R97, R99 ;  /* 0x0000006172617223 */ /* 0x000fe20000010063 */
[----:B------:R-:W-:-:S03]  /*5d10*/  HADD2.F32 R99, -RZ, R9.H0_H0 ;  /* 0x20000009ff637230 */ /* 0x000fc60000004100 */
[----:B------:R-:W-:-:S05]  /*5d20*/  FMUL.FTZ R97, R97, UR13 ;  /* 0x0000000d61617c20 */ /* 0x000fca0008410000 */
        /* <DEDUP_REMOVED lines=16> */
[----:B------:R-:W-:Y:S01]  /*5e30*/  FADD.FTZ R97, R119, -R96 ;  /* 0x8000006077617221 */ /* 0x000fe20000010000 */
[----:B------:R-:W-:-:S03]  /*5e40*/  LOP3.LUT P6, RZ, R106, 0xff00, RZ, 0xc0, !PT ;  /* 0x0000ff006aff7812 */ /* 0x000fc600078cc0ff */
[----:B------:R-:W-:Y:S01]  /*5e50*/  FFMA.FTZ R97, R114, R97, R99 ;  /* 0x0000006172617223 */ /* 0x000fe20000010063 */
[----:B------:R-:W-:-:S03]  /*5e60*/  HADD2.F32 R99, -RZ, R8.H0_H0 ;  /* 0x20000008ff637230 */ /* 0x000fc60000004100 */
[----:B------:R-:W-:-:S05]  /*5e70*/  FMUL.FTZ R97, R97, UR13 ;  /* 0x0000000d61617c20 */ /* 0x000fca0008410000 */
        /* <DEDUP_REMOVED lines=8> */
[----:B------:R-:W-:Y:S02]  /*5f00*/  F2FP.F16.F32.PACK_AB R97, R167, R102 ;  /* 0x00000066a761723e */ /* 0x000fe400000000ff */
[----:B------:R-:W-:Y:S01]  /*5f10*/  F2FP.F16.F32.PACK_AB R96, R103, R96 ;  /* 0x000000606760723e */ /* 0x000fe200000000ff */
[----:B------:R-:W-:Y:S06]  /*5f20*/  BRA `(.L_x_1883) ;  /* 0x0000000400cc7947 */ /* 0x000fec0003800000 */
.L_x_1885:
        /* <DEDUP_REMOVED lines=51> */
[----:B------:R-:W-:Y:S01]  /*6260*/  F2FP.F16.F32.PACK_AB R90, R172, R169 ;  /* 0x000000a9ac5a723e */ /* 0x000fe200000000ff */
[----:B------:R-:W-:-:S04]  /*6270*/  FMUL.FTZ R97, R114, R89 ;  /* 0x0000005972617220 */ /* 0x000fc80000410000 */
        /* <DEDUP_REMOVED lines=9> */
.L_x_1887:
        /* <DEDUP_REMOVED lines=16> */
[----:B------:R-:W-:Y:S01]  /*6410*/  F2FP.F16.F32.PACK_AB R99, R170, R99 ;  /* 0x00000063aa63723e */ /* 0x000fe200000000ff */
        /* <DEDUP_REMOVED lines=34> */
[----:B------:R-:W-:Y:S02]  /*6640*/  F2FP.F16.F32.PACK_AB R97, R167, R102 ;  /* 0x00000066a761723e */ /* 0x000fe400000000ff */
[----:B------:R-:W-:-:S07]  /*6650*/  F2FP.F16.F32.PACK_AB R96, R103, R96 ;  /* 0x000000606760723e */ /* 0x000fce00000000ff */
.L_x_1883:
        /* <DEDUP_REMOVED lines=10> */
.L_x_1879:
[----:B------:R-:W-:Y:S05]  /*6700*/  BSYNC.RECONVERGENT B0 ;  /* 0x0000000000007941 */ /* 0x000fea0003800200 */
.L_x_1878:
        /* <DEDUP_REMOVED lines=12> */
[----:B0--3--:R-:W-:Y:S01]  /*67d0*/  FFMA.FTZ R89, R143, R100, R101 ;  /* 0x000000648f597223 */ /* 0x009fe20000010065 */
        /* <DEDUP_REMOVED lines=63> */
[----:B------:R-:W-:-:S02]  /*6bd0*/  FADD.FTZ R89, R135, -R88 ;  /* 0x8000005887597221 */ /* 0x000fc40000010000 */
[----:B------:R-:W-:Y:S02]  /*6be0*/  FADD.FTZ R101, R134, -R101 ;  /* 0x8000006586657221 */ /* 0x000fe40000010000 */
[----:B------:R-:W-:Y:S01]  /*6bf0*/  FFMA.FTZ R93, R114, R89, R91 ;  /* 0x00000059725d7223 */ /* 0x000fe2000001005b */
[----:B------:R-:W-:Y:S01]  /*6c00*/  HADD2.F32 R89, -RZ, R4.H0_H0 ;  /* 0x20000004ff597230 */ /* 0x000fe20000004100 */
[----:B------:R-:W-:Y:S02]  /*6c10*/  F2FP.F16.F32.PACK_AB R91, R179, R176 ;  /* 0x000000b0b35b723e */ /* 0x000fe400000000ff */
[----:B------:R-:W-:-:S05]  /*6c20*/  FMUL.FTZ R88, R93, UR13 ;  /* 0x0000000d5d587c20 */ /* 0x000fca0008410000 */
[----:B------:R-:W-:Y:S02]  /*6c30*/  FSEL R103, R88, RZ, P6 ;  /* 0x000000ff58677208 */ /* 0x000fe40003000000 */
[----:B------:R-:W-:-:S04]  /*6c40*/  LOP3.LUT P6, RZ, R164, 0xff00, RZ, 0xc0, !PT ;  /* 0x0000ff00a4ff7812 */ /* 0x000fc800078cc0ff */
[----:B------:R-:W-:Y:S01]  /*6c50*/  FSEL R167, R88, RZ, P6 ;  /* 0x000000ff58a77208 */ /* 0x000fe20003000000 */
[----:B------:R-:W-:Y:S01]  /*6c60*/  FFMA.FTZ R88, R114, R101, R89 ;  /* 0x0000006572587223 */ /* 0x000fe20000010059 */
        /* <DEDUP_REMOVED lines=13> */
.L_x_1892:
[-CC-:B0--3--:R-:W-:Y:S01]  /*6d40*/  FFMA.FTZ R93, R143, R100.reuse, R101.reuse ;  /* 0x000000648f5d7223 */ /* 0x189fe20000010065 */
        /* <DEDUP_REMOVED lines=56> */
[----:B------:R-:W-:Y:S02]  /*70d0*/  HADD2.F32 R95, -RZ, R4.H1_H1 ;  /* 0x30000004ff5f7230 */ /* 0x000fe40000004100 */
[----:B------:R-:W-:Y:S01]  /*70e0*/  FADD.FTZ R101, R134, -R101 ;  /* 0x8000006586657221 */ /* 0x000fe20000010000 */
        /* <DEDUP_REMOVED lines=8> */
[----:B------:R-:W-:-:S03]  /*7170*/  F2FP.F16.F32.PACK_AB R95, R177, R172 ;  /* 0x000000acb15f723e */ /* 0x000fc600000000ff */
[----:B------:R-:W-:-:S05]  /*7180*/  FMUL.FTZ R93, R93, UR13 ;  /* 0x0000000d5d5d7c20 */ /* 0x000fca0008410000 */
[----:B------:R-:W-:Y:S02]  /*7190*/  FSEL R103, R93, RZ, P6 ;  /* 0x000000ff5d677208 */ /* 0x000fe40003000000 */
[----:B------:R-:W-:-:S04]  /*71a0*/  LOP3.LUT P6, RZ, R164, 0xff00, RZ, 0xc0, !PT ;  /* 0x0000ff00a4ff7812 */ /* 0x000fc800078cc0ff */
[----:B------:R-:W-:Y:S01]  /*71b0*/  FSEL R167, R93, RZ, P6 ;  /* 0x000000ff5da77208 */ /* 0x000fe20003000000 */
[----:B------:R-:W-:Y:S01]  /*71c0*/  HADD2.F32 R93, -RZ, R4.H0_H0 ;  /* 0x20000004ff5d7230 */ /* 0x000fe20000004100 */
[----:B------:R-:W-:-:S04]  /*71d0*/  LOP3.LUT P6, RZ, R108, 0xff, RZ, 0xc0, !PT ;  /* 0x000000ff6cff7812 */ /* 0x000fc800078cc0ff */
        /* <DEDUP_REMOVED lines=9> */
.L_x_1891:
        /* <DEDUP_REMOVED lines=23> */
[----:B------:R-:W-:Y:S02]  /*73e0*/  F2FP.F16.F32.PACK_AB R91, R178, R91 ;  /* 0x0000005bb25b723e */ /* 0x000fe400000000ff */
        /* <DEDUP_REMOVED lines=59> */
.L_x_1894:
        /* <DEDUP_REMOVED lines=72> */
[----:B------:R-:W-:-:S04]  /*7c20*/  FSEL R92, R101, RZ, P6 ;  /* 0x000000ff655c7208 */ /* 0x000fc80003000000 */
[----:B------:R-:W-:Y:S01]  /*7c30*/  F2FP.F16.F32.PACK_AB R92, R167, R92 ;  /* 0x0000005ca75c723e */ /* 0x000fe200000000ff */
[----:B------:R-:W-:Y:S06]  /*7c40*/  BRA `(.L_x_1893) ;  /* 0x0000000c00e87947 */ /* 0x000fec0003800000 */
.L_x_1890:
[----:B------:R-:W-:-:S04]  /*7c50*/  UISETP.NE.U32.AND UP0, UPT, UR14, URZ, UPT ;  /* 0x000000ff0e00728c */ /* 0x000fc8000bf05070 */
[----:B------:R-:W-:-:S09]  /*7c60*/  UISETP.NE.AND.EX UP0, UPT, UR15, URZ, UPT, UP0 ;  /* 0x000000ff0f00728c */ /* 0x000fd2000bf05300 */
[----:B------:R-:W-:Y:S05]  /*7c70*/  BRA.U !UP0, `(.L_x_1895) ;  /* 0x0000000908107547 */ /* 0x000fea000b800000 */
[----:B0--3--:R-:W0:Y:S02]  /*7c80*/  LDC.64 R96, c[0x0][0x478] ;  /* 0x00011e00ff607b82 */ /* 0x009e240000000a00 */
[----:B0-----:R-:W-:-:S04]  /*7c90*/  ISETP.NE.U32.AND P5, PT, R96, RZ, PT ;  /* 0x000000ff6000720c */ /* 0x001fc80003fa5070 */
[----:B------:R-:W-:-:S13]  /*7ca0*/  ISETP.NE.AND.EX P5, PT, R97, RZ, PT, P5 ;  /* 0x000000ff6100720c */ /* 0x000fda0003fa5350 */
[----:B------:R-:W-:Y:S05]  /*7cb0*/  @!P5 BRA `(.L_x_1896) ;  /* 0x000000040008d947 */ /* 0x000fea0003800000 */
[-C--:B------:R-:W-:Y:S01]  /*7cc0*/  FFMA.FTZ R88, R146, R100.reuse, R101 ;  /* 0x0000006492587223 */ /* 0x080fe20000010065 */
[--C-:B------:R-:W-:Y:S01]  /*7cd0*/  HADD2.F32 R91, -RZ, R7.reuse.H1_H1 ;  /* 0x30000007ff5b7230 */ /* 0x100fe20000004100 */
[----:B------:R-:W-:Y:S02]  /*7ce0*/  ISETP.GE.U32.AND P6, PT, R108, RZ, PT ;  /* 0x000000ff6c00720c */ /* 0x000fe40003fc6070 */
        /* <DEDUP_REMOVED lines=26> */
[C---:B------:R-:W-:Y:S01]  /*7e90*/  FMUL.FTZ R88, R169.reuse, UR13 ;  /* 0x0000000da9587c20 */ /* 0x040fe20008410000 */
[----:B------:R-:W-:Y:S01]  /*7ea0*/  FADD.FTZ R89, R138, -R89 ;  /* 0x800000598a597221 */ /* 0x000fe20000010000 */
[----:B------:R-:W-:-:S03]  /*7eb0*/  F2FP.F16.F32.PACK_AB R90, R169, R90 ;  /* 0x0000005aa95a723e */ /* 0x000fc600000000ff */
        /* <DEDUP_REMOVED lines=10> */
[-CC-:B------:R-:W-:Y:S01]  /*7f60*/  FFMA.FTZ R89, R131, R100.reuse, R101.reuse ;  /* 0x0000006483597223 */ /* 0x180fe20000010065 */
[----:B------:R-:W-:Y:S02]  /*7f70*/  HADD2.F32 R91, -RZ, R4.H0_H0 ;  /* 0x20000004ff5b7230 */ /* 0x000fe40000004100 */
[----:B------:R-:W-:Y:S01]  /*7f80*/  FFMA.FTZ R100, R132, R100, R101 ;  /* 0x0000006484647223 */ /* 0x000fe20000010065 */
        /* <DEDUP_REMOVED lines=9> */
[----:B------:R-:W-:-:S03]  /*8020*/  LOP3.LUT P6, RZ, R108, 0xff00, RZ, 0xc0, !PT ;  /* 0x0000ff006cff7812 */ /* 0x000fc600078cc0ff */
        /* <DEDUP_REMOVED lines=11> */
.L_x_1896:
        /* <DEDUP_REMOVED lines=47> */
[----:B------:R-:W-:Y:S01]  /*83d0*/  FSEL R167, R97, RZ, P6 ;  /* 0x000000ff61a77208 */ /* 0x000fe20003000000 */
[----:B------:R-:W-:Y:S01]  /*83e0*/  FADD.FTZ R97, R135, -R96 ;  /* 0x8000006087617221 */ /* 0x000fe20000010000 */
[----:B------:R-:W-:-:S03]  /*83f0*/  LOP3.LUT P6, RZ, R108, 0xff00, RZ, 0xc0, !PT ;  /* 0x0000ff006cff7812 */ /* 0x000fc600078cc0ff */
[----:B------:R-:W-:Y:S01]  /*8400*/  FFMA.FTZ R97, R114, R97, R99 ;  /* 0x0000006172617223 */ /* 0x000fe20000010063 */
[----:B------:R-:W-:-:S03]  /*8410*/  F2FP.F16.F32.PACK_AB R99, R171, R170 ;  /* 0x000000aaab63723e */ /* 0x000fc600000000ff */
[----:B------:R-:W-:-:S05]  /*8420*/  FMUL.FTZ R97, R97, UR13 ;  /* 0x0000000d61617c20 */ /* 0x000fca0008410000 */
[----:B------:R-:W-:Y:S01]  /*8430*/  FSEL R103, R97, RZ, P6 ;  /* 0x000000ff61677208 */ /* 0x000fe20003000000 */
[----:B------:R-:W-:Y:S01]  /*8440*/  HADD2.F32 R97, -RZ, R4.H0_H0 ;  /* 0x20000004ff617230 */ /* 0x000fe20000004100 */
[----:B------:R-:W-:-:S04]  /*8450*/  LOP3.LUT P6, RZ, R108, 0xff, RZ, 0xc0, !PT ;  /* 0x000000ff6cff7812 */ /* 0x000fc800078cc0ff */
[----:B------:R-:W-:-:S04]  /*8460*/  FFMA.FTZ R97, R114, R101, R97 ;  /* 0x0000006572617223 */ /* 0x000fc80000010061 */
[----:B------:R-:W-:-:S05]  /*8470*/  FMUL.FTZ R97, R97, UR13 ;  /* 0x0000000d61617c20 */ /* 0x000fca0008410000 */
[----:B------:R-:W-:Y:S02]  /*8480*/  FSEL R96, R97, RZ, P6 ;  /* 0x000000ff61607208 */ /* 0x000fe40003000000 */
[----:B------:R-:W-:Y:S02]  /*8490*/  F2FP.F16.F32.PACK_AB R97, R167, R102 ;  /* 0x00000066a761723e */ /* 0x000fe400000000ff */
[----:B------:R-:W-:Y:S01]  /*84a0*/  F2FP.F16.F32.PACK_AB R96, R103, R96 ;  /* 0x000000606760723e */ /* 0x000fe200000000ff */
[----:B------:R-:W-:Y:S06]  /*84b0*/  BRA `(.L_x_1893) ;  /* 0x0000000400cc7947 */ /* 0x000fec0003800000 */
.L_x_1895:
        /* <DEDUP_REMOVED lines=18> */
[----:B------:R-:W-:Y:S01]  /*85e0*/  F2FP.F16.F32.PACK_AB R91, R172, R91 ;  /* 0x0000005bac5b723e */ /* 0x000fe200000000ff */
        /* <DEDUP_REMOVED lines=43> */
.L_x_1897:
        /* <DEDUP_REMOVED lines=50> */
[----:B------:R-:W-:Y:S02]  /*8bc0*/  F2FP.F16.F32.PACK_AB R97, R167, R102 ;  /* 0x00000066a761723e */ /* 0x000fe400000000ff */
[----:B------:R-:W-:-:S04]  /*8bd0*/  FSEL R96, R101, RZ, P6 ;  /* 0x000000ff65607208 */ /* 0x000fc80003000000 */
[----:B------:R-:W-:-:S07]  /*8be0*/  F2FP.F16.F32.PACK_AB R96, R103, R96 ;  /* 0x000000606760723e */ /* 0x000fce00000000ff */
.L_x_1893:
        /* <DEDUP_REMOVED lines=9> */
.L_x_1889:
[----:B------:R-:W-:Y:S05]  /*8c80*/  BSYNC.RECONVERGENT B0 ;  /* 0x0000000000007941 */ /* 0x000fea0003800200 */
.L_x_1888:
[----:B------:R-:W-:Y:S02]  /*8c90*/  ISETP.NE.AND P4, PT, R174, RZ, PT ;  /* 0x000000ffae00720c */ /* 0x000fe40003f85270 */
[----:B------:R-:W-:-:S11]  /*8ca0*/  PLOP3.LUT P3, PT, P3, PT, PT, 0x8, 0x80 ;  /* 0x000000000080781c */ /* 0x000fd60001f6e170 */
[----:B------:R-:W-:Y:S05]  /*8cb0*/  @!P4 BRA `(.L_x_1898) ;  /* 0xffffff78003cc947 */ /* 0x000fea000383ffff */
.L_x_1861:
        /* <DEDUP_REMOVED lines=30> */
.L_x_1899:
        /* <DEDUP_REMOVED lines=14> */
.L_x_3840:


//--------------------- .text._ZN10layer_norm22ln_bwd_finalize_kernelINS_22Kernel_traits_finalizeILj3072Ef6__halfS2_S2_fjLb0ELj1024ELj4ENS_18Kernel_traits_baseILj3072EfS2_S2_S2_fjLj1024EEEEELb0ELb1EEEvNS_9BwdParamsE --------------------------
	.section	.text._ZN10layer_norm22ln_bwd_finalize_kernelINS_22Kernel_traits_finalizeILj3072Ef6__halfS2_S2_fjLb0ELj1024ELj4ENS_18Kernel_traits_baseILj3072EfS2_S2_S2_fjLj1024EEEEELb0ELb1EEEvNS_9BwdParamsE,"ax",@progbits
	.align	128
        .global         _ZN10layer_norm22ln_bwd_finalize_kernelINS_22Kernel_traits_finalizeILj3072Ef6__halfS2_S2_fjLb0ELj1024ELj4ENS_18Kernel_traits_baseILj3072EfS2_S2_S2_fjLj1024EEEEELb0ELb1EEEvNS_9BwdParamsE
        .type           _ZN10layer_norm22ln_bwd_finalize_kernelINS_22Kernel_traits_finalizeILj3072Ef6__halfS2_S2_fjLb0ELj1024ELj4ENS_18Kernel_traits_baseILj3072EfS2_S2_S2_fjLj1024EEEEELb0ELb1EEEvNS_9BwdParamsE,@function
        .size           _ZN10layer_norm22ln_bwd_finalize_kernelINS_22Kernel_traits_finalizeILj3072Ef6__halfS2_S2_fjLb0ELj1024ELj4ENS_18Kernel_traits_baseILj3072EfS2_S2_S2_fjLj1024EEEEELb0ELb1EEEvNS_9BwdParamsE,(.L_x_3841 - _ZN10layer_norm22ln_bwd_finalize_kernelINS_22Kernel_traits_finalizeILj3072Ef6__halfS2_S2_fjLb0ELj1024ELj4ENS_18Kernel_traits_baseILj3072EfS2_S2_S2_fjLj1024EEEEELb0ELb1EEEvNS_9BwdParamsE)
        .other          _ZN10layer_norm22ln_bwd_finalize_kernelINS_22Kernel_traits_finalizeILj3072Ef6__halfS2_S2_fjLb0ELj1024ELj4ENS_18Kernel_traits_baseILj3072EfS2_S2_S2_fjLj1024EEEEELb0ELb1EEEvNS_9BwdParamsE,@"STO_CUDA_ENTRY STV_DEFAULT"
_ZN10layer_norm22ln_bwd_finalize_kernelINS_22Kernel_traits_finalizeILj3072Ef6__halfS2_S2_fjLb0ELj1024ELj4ENS_18Kernel_traits_baseILj3072EfS2_S2_S2_fjLj1024EEEEELb0ELb1EEEvNS_9BwdParamsE:
.text._ZN10layer_norm22ln_bwd_finalize_kernelINS_22Kernel_traits_finalizeILj3072Ef6__halfS2_S2_fjLb0ELj1024ELj4ENS_18Kernel_traits_baseILj3072EfS2_S2_S2_fjLj1024EEEEELb0ELb1EEEvNS_9BwdParamsE:
        /* <DEDUP_REMOVED lines=81> */
.L_x_1904:
        /* <DEDUP_REMOVED lines=118> */
.L_x_1903:
[----:B------:R-:W-:Y:S05]  /*0c70*/  BSYNC.RECONVERGENT B1 ;  /* 0x0000000000017941 */ /* 0x000fea0003800200 */
.L_x_1902:
        /* <DEDUP_REMOVED lines=77> */
.L_x_1906:
[----:B------:R-:W-:Y:S05]  /*1150*/  BSYNC.RECONVERGENT B1 ;  /* 0x0000000000017941 */ /* 0x000fea0003800200 */
.L_x_1905:
        /* <DEDUP_REMOVED lines=38> */
.L_x_1908:
[----:B------:R-:W-:Y:S05]  /*13c0*/  BSYNC.RECONVERGENT B1 ;  /* 0x0000000000017941 */ /* 0x000fea0003800200 */
.L_x_1907:
        /* <DEDUP_REMOVED lines=8> */
.L_x_1909:
        /* <DEDUP_REMOVED lines=10> */
.L_x_1901:
[----:B------:R-:W-:Y:S05]  /*14f0*/  BSYNC.RECONVERGENT B0 ;  /* 0x0000000000007941 */ /* 0x000fea0003800200 */
.L_x_1900:
        /* <DEDUP_REMOVED lines=55> */
.L_x_1910:
        /* <DEDUP_REMOVED lines=9> */
.L_x_3841:


//--------------------- .text._ZN10layer_norm40ln_parallel_residual_bwd_finalize_kernelINS_22Kernel_traits_finalizeILj3072Ef6__halfS2_S2_fjLb0ELj1024ELj4ENS_18Kernel_traits_baseILj3072EfS2_S2_S2_fjLj1024EEEEELb1EEEvNS_9BwdParamsE --------------------------
	.section	.text._ZN10layer_norm40ln_parallel_residual_bwd_finalize_kernelINS_22Kernel_traits_finalizeILj3072Ef6__halfS2_S2_fjLb0ELj1024ELj4ENS_18Kernel_traits_baseILj3072EfS2_S2_S2_fjLj1024EEEEELb1EEEvNS_9BwdParamsE,"ax",@progbits
	.align	128
        .global         _ZN10layer_norm40ln_parallel_residual_bwd_finalize_kernelINS_22Kernel_traits_finalizeILj3072Ef6__halfS2_S2_fjLb0ELj1024ELj4ENS_18Kernel_traits_baseILj3072EfS2_S2_S2_fjLj1024EEEEELb1EEEvNS_9BwdParamsE
        .type           _ZN10layer_norm40ln_parallel_residual_bwd_finalize_kernelINS_22Kernel_traits_finalizeILj3072Ef6__halfS2_S2_fjLb0ELj1024ELj4ENS_18Kernel_traits_baseILj3072EfS2_S2_S2_fjLj1024EEEEELb1EEEvNS_9BwdParamsE,@function
        .size           _ZN10layer_norm40ln_parallel_residual_bwd_finalize_kernelINS_22Kernel_traits_finalizeILj3072Ef6__halfS2_S2_fjLb0ELj1024ELj4ENS_18Kernel_traits_baseILj3072EfS2_S2_S2_fjLj1024EEEEELb1EEEvNS_9BwdParamsE,(.L_x_3842 - _ZN10layer_norm40ln_parallel_residual_bwd_finalize_kernelINS_22Kernel_traits_finalizeILj3072Ef6__halfS2_S2_fjLb0ELj1024ELj4ENS_18Kernel_traits_baseILj3072EfS2_S2_S2_fjLj1024EEEEELb1EEEvNS_9BwdParamsE)
        .other          _ZN10layer_norm40ln_parallel_residual_bwd_finalize_kernelINS_22Kernel_traits_finalizeILj3072Ef6__halfS2_S2_fjLb0ELj1024ELj4ENS_18Kernel_traits_baseILj3072EfS2_S2_S2_fjLj1024EEEEELb1EEEvNS_9BwdParamsE,@"STO_CUDA_ENTRY STV_DEFAULT"
_ZN10layer_norm40ln_parallel_residual_bwd_finalize_kernelINS_22Kernel_traits_finalizeILj3072Ef6__halfS2_S2_fjLb0ELj1024ELj4ENS_18Kernel_traits_baseILj3072EfS2_S2_S2_fjLj1024EEEEELb1EEEvNS_9BwdParamsE:
.text._ZN10layer_norm40ln_parallel_residual_bwd_finalize_kernelINS_22Kernel_traits_finalizeILj3072Ef6__halfS2_S2_fjLb0ELj1024ELj4ENS_18Kernel_traits_baseILj3072EfS2_S2_S2_fjLj1024EEEEELb1EEEvNS_9BwdParamsE:
        /* <DEDUP_REMOVED lines=60> */
.L_x_1915:
        /* <DEDUP_REMOVED lines=112> */
.L_x_1914:
[----:B------:R-:W-:Y:S05]  /*0ac0*/  BSYNC.RECONVERGENT B1 ;  /* 0x0000000000017941 */ /* 0x000fea0003800200 */
.L_x_1913:
        /* <DEDUP_REMOVED lines=66> */
.L_x_1917:
[----:B------:R-:W-:Y:S05]  /*0ef0*/  BSYNC.RECONVERGENT B1 ;  /* 0x0000000000017941 */ /* 0x000fea0003800200 */
.L_x_1916:
        /* <DEDUP_REMOVED lines=37> */
.L_x_1919:
[----:B------:R-:W-:Y:S05]  /*1150*/  BSYNC.RECONVERGENT B1 ;  /* 0x0000000000017941 */ /* 0x000fea0003800200 */
.L_x_1918:
        /* <DEDUP_REMOVED lines=19> */
.L_x_1912:
[----:B------:R-:W-:Y:S05]  /*1290*/  BSYNC.RECONVERGENT B0 ;  /* 0x0000000000007941 */ /* 0x000fea0003800200 */
.L_x_1911:
        /* <DEDUP_REMOVED lines=88> */
.L_x_1920:
        /* <DEDUP_REMOVED lines=14> */
.L_x_3842:


//--------------------- .text._ZN10layer_norm31ln_parallel_residual_bwd_kernelINS_13Kernel_traitsIf6__halfS2_S2_fjLj3072ELj1ELj1ELj4ELj16ENS_18Kernel_traits_baseILj3072EfS2_S2_S2_fjLj128EEEEELb1ELb1ELb1EEEvNS_9BwdParamsE --------------------------
	.section	.text._ZN10layer_norm31ln_parallel_residual_bwd_kernelINS_13Kernel_traitsIf6__halfS2_S2_fjLj3072ELj1ELj1ELj4ELj16ENS_18Kernel_traits_baseILj3072EfS2_S2_S2_fjLj128EEEEELb1ELb1ELb1EEEvNS_9BwdParamsE,"ax",@progbits
	.align	128
        .global         _ZN10layer_norm31ln_parallel_residual_bwd_kernelINS_13Kernel_traitsIf6__halfS2_S2_fjLj3072ELj1ELj1ELj4ELj16ENS_18Kernel_traits_baseILj3072EfS2_S2_S2_fjLj128EEEEELb1ELb1ELb1EEEvNS_9BwdParamsE
        .type           _ZN10layer_norm31ln_parallel_residual_bwd_kernelINS_13Kernel_traitsIf6__halfS2_S2_fjLj3072ELj1ELj1ELj4ELj16ENS_18Kernel_traits_baseILj3072EfS2_S2_S2_fjLj128EEEEELb1ELb1ELb1EEEvNS_9BwdParamsE,@function
        .size           _ZN10layer_norm31ln_parallel_residual_bwd_kernelINS_13Kernel_traitsIf6__halfS2_S2_fjLj3072ELj1ELj1ELj4ELj16ENS_18Kernel_traits_baseILj3072EfS2_S2_S2_fjLj128EEEEELb1ELb1ELb1EEEvNS_9BwdParamsE,(.L_x_3843 - _ZN10layer_norm31ln_parallel_residual_bwd_kernelINS_13Kernel_traitsIf6__halfS2_S2_fjLj3072ELj1ELj1ELj4ELj16ENS_18Kernel_traits_baseILj3072EfS2_S2_S2_fjLj128EEEEELb1ELb1ELb1EEEvNS_9BwdParamsE)
        .other          _ZN10layer_norm31ln_parallel_residual_bwd_kernelINS_13Kernel_traitsIf6__halfS2_S2_fjLj3072ELj1ELj1ELj4ELj16ENS_18Kernel_traits_baseILj3072EfS2_S2_S2_fjLj128EEEEELb1ELb1ELb1EEEvNS_9BwdParamsE,@"STO_CUDA_ENTRY STV_DEFAULT"
_ZN10layer_norm31ln_parallel_residual_bwd_kernelINS_13Kernel_traitsIf6__halfS2_S2_fjLj3072ELj1ELj1ELj4ELj16ENS_18Kernel_traits_baseILj3072EfS2_S2_S2_fjLj128EEEEELb1ELb1ELb1EEEvNS_9BwdParamsE:
.text._ZN10layer_norm31ln_parallel_residual_bwd_kernelINS_13Kernel_traitsIf6__halfS2_S2_fjLj3072ELj1ELj1ELj4ELj16ENS_18Kernel_traits_baseILj3072EfS2_S2_S2_fjLj128EEEEELb1ELb1ELb1EEEvNS_9BwdParamsE:
        /* <DEDUP_REMOVED lines=73> */
[----:B------:R-:W2:Y:S03]  /*0490*/  LDCU UR28, c[0x0][0x400] ;  /* 0x00008000ff1c77ac */ /* 0x000ea60008000800 */
[----:B------:R3:W5:Y:S01]  /*04a0*/  LDG.E.128 R48, desc[UR20][R2.64+0x2010] ;  /* 0x0020101402307981 */ /* 0x000762000c1e1d00 */
[----:B------:R-:W4:Y:S01]  /*04b0*/  LDCU.64 UR14, c[0x0][0x478] ;  /* 0x00008f00ff0e77ac */ /* 0x000f220008000a00 */
[----:B------:R-:W0:Y:S01]  /*04c0*/  LDCU.64 UR12, c[0x0][0x438] ;  /* 0x00008700ff0c77ac */ /* 0x000e220008000a00 */
[----:B---3--:R-:W-:Y:S01]  /*04d0*/  CS2R R2, SRZ ;  /* 0x0000000000027805 */ /* 0x008fe2000001ff00 */
[----:B------:R-:W3:Y:S01]  /*04e0*/  LDCU.128 UR16, c[0x0][0x3c0] ;  /* 0x00007800ff1077ac */ /* 0x000ee20008000c00 */
[----:B------:R-:W0:Y:S01]  /*04f0*/  LDCU.64 UR24, c[0x0][0x380] ;  /* 0x00007000ff1877ac */ /* 0x000e220008000a00 */
[----:B------:R-:W0:Y:S01]  /*0500*/  LDCU.64 UR26, c[0x0][0x470] ;  /* 0x00008e00ff1a77ac */ /* 0x000e220008000a00 */
[----:B-1----:R-:W-:-:S05]  /*0510*/  UMOV UR4, UR7 ;  /* 0x0000000700047c82 */ /* 0x002fca0008000000 */
.L_x_1946:
[----:B------:R-:W-:Y:S01]  /*0520*/  UIMAD UR5, UR4, UR23, URZ ;  /* 0x00000017040572a4 */ /* 0x000fe2000f8e02ff */
[----:B0-----:R-:W1:Y:S01]  /*0530*/  LDC.64 R72, c[0x0][0x428] ;  /* 0x00010a00ff487b82 */ /* 0x001e620000000a00 */
[----:B---3--:R-:W-:Y:S02]  /*0540*/  UIMAD.WIDE UR10, UR4, 0x4, UR18 ;  /* 0x00000004040a78a5 */ /* 0x008fe4000f8e0212 */
[----:B------:R-:W-:-:S04]  /*0550*/  USHF.R.S32.HI UR6, URZ, 0x1f, UR5 ;  /* 0x0000001fff067899 */ /* 0x000fc80008011405 */
[----:B------:R-:W-:Y:S01]  /*0560*/  ULEA.HI UR6, UR6, UR5, URZ, 0x3 ;  /* 0x0000000506067291 */ /* 0x000fe2000f8f18ff */
[----:B------:R-:W3:Y:S01]  /*0570*/  LDC.64 R92, c[0x0][0x3a8] ;  /* 0x0000ea00ff5c7b82 */ /* 0x000ee20000000a00 */
[----:B------:R-:W-:-:S04]  /*0580*/  MOV R74, UR10 ;  /* 0x0000000a004a7c02 */ /* 0x000fc80008000f00 */
[----:B------:R-:W-:-:S04]  /*0590*/  MOV R75, UR6 ;  /* 0x00000006004b7c02 */ /* 0x000fc80008000f00 */
[----:B------:R-:W-:Y:S02]  /*05a0*/  LEA.HI.SX32 R128, R75, R102, 0x1d ;  /* 0x000000664b807211 */ /* 0x000fe400078feaff */
[----:B------:R-:W-:Y:S01]  /*05b0*/  MOV R75, UR11 ;  /* 0x0000000b004b7c02 */ /* 0x000fe20008000f00 */
[----:B------:R-:W-:Y:S01]  /*05c0*/  UIMAD.WIDE UR10, UR4, 0x4, UR16 ;  /* 0x00000004040a78a5 */ /* 0x000fe2000f8e0210 */
[C---:B------:R-:W-:Y:S01]  /*05d0*/  IADD3 R127, PT, PT, R128.reuse, 0x80, RZ ;  /* 0x00000080807f7810 */ /* 0x040fe20007ffe0ff */
[C-C-:B-1----:R-:W-:Y:S02]  /*05e0*/  IMAD.WIDE.U32 R80, R128.reuse, 0x10, R72.reuse ;  /* 0x0000001080507825 */ /* 0x142fe400078e0048 */
[----:B------:R-:W2:Y:S02]  /*05f0*/  LDG.E R0, desc[UR20][R74.64] ;  /* 0x000000144a007981 */ /* 0x000ea4000c1e1900 */
[----:B------:R-:W-:Y:S01]  /*0600*/  MOV R132, UR10 ;  /* 0x0000000a00847c02 */ /* 0x000fe20008000f00 */
[----:B------:R-:W-:Y:S01]  /*0610*/  IMAD.WIDE.U32 R88, R127, 0x10, R72 ;  /* 0x000000107f587825 */ /* 0x000fe200078e0048 */
[----:B------:R-:W-:Y:S01]  /*0620*/  MOV R133, UR11 ;  /* 0x0000000b00857c02 */ /* 0x000fe20008000f00 */
[----:B------:R-:W4:Y:S02]  /*0630*/  LDG.E.128 R80, desc[UR20][R80.64] ;  /* 0x0000001450507981 */ /* 0x000f24000c1e1d00 */
[----:B---3--:R-:W-:-:S02]  /*0640*/  IMAD.WIDE.U32 R76, R128, 0x10, R92 ;  /* 0x00000010804c7825 */ /* 0x008fc400078e005c */
[----:B------:R-:W3:Y:S01]  /*0650*/  LDG.E.128 R88, desc[UR20][R88.64] ;  /* 0x0000001458587981 */ /* 0x000ee2000c1e1d00 */
[----:B------:R-:W-:-:S03]  /*0660*/  IADD3 R124, PT, PT, R128, 0x100, RZ ;  /* 0x00000100807c7810 */ /* 0x000fc60007ffe0ff */
[----:B------:R-:W3:Y:S04]  /*0670*/  LDG.E.128 R76, desc[UR20][R76.64] ;  /* 0x000000144c4c7981 */ /* 0x000ee8000c1e1d00 */
[----:B------:R-:W3:Y:S01]  /*0680*/  LDG.E R132, desc[UR20][R132.64] ;  /* 0x0000001484847981 */ /* 0x000ee2000c1e1900 */
[----:B------:R-:W-:-:S04]  /*0690*/  IMAD.WIDE.U32 R84, R127, 0x10, R92 ;  /* 0x000000107f547825 */ /* 0x000fc800078e005c */
[C---:B------:R-:W-:Y:S02]  /*06a0*/  IMAD.WIDE.U32 R92, R124.reuse, 0x10, R92 ;  /* 0x000000107c5c7825 */ /* 0x040fe400078e005c */
[----:B------:R-:W3:Y:S04]  /*06b0*/  LDG.E.128 R84, desc[UR20][R84.64] ;  /* 0x0000001454547981 */ /* 0x000ee8000c1e1d00 */
[----:B------:R-:W3:Y:S01]  /*06c0*/  LDG.E.128 R92, desc[UR20][R92.64] ;  /* 0x000000145c5c7981 */ /* 0x000ee2000c1e1d00 */
[----:B------:R-:W-:-:S06]  /*06d0*/  IMAD.WIDE.U32 R72, R124, 0x10, R72 ;  /* 0x000000107c487825 */ /* 0x000fcc00078e0048 */
[----:B------:R-:W3:Y:S01]  /*06e0*/  LDG.E.128 R72, desc[UR20][R72.64] ;  /* 0x0000001448487981 */ /* 0x000ee2000c1e1d00 */
[----:B--2---:R-:W-:Y:S01]  /*06f0*/  R2UR UR11, R0 ;  /* 0x00000000000b72ca */ /* 0x004fe200000e0000 */
[--C-:B----4-:R-:W-:Y:S02]  /*0700*/  HADD2.F32 R155, -RZ, R80.reuse.H0_H0 ;  /* 0x20000050ff9b7230 */ /* 0x110fe40000004100 */
[----:B------:R-:W-:Y:S02]  /*0710*/  HADD2.F32 R152, -RZ, R80.H1_H1 ;  /* 0x30000050ff987230 */ /* 0x000fe40000004100 */
[--C-:B------:R-:W-:Y:S02]  /*0720*/  HADD2.F32 R142, -RZ, R83.reuse.H0_H0 ;  /* 0x20000053ff8e7230 */ /* 0x100fe40000004100 */
[----:B------:R-:W-:Y:S02]  /*0730*/  HADD2.F32 R130, -RZ, R83.H1_H1 ;  /* 0x30000053ff827230 */ /* 0x000fe40000004100 */
[----:B---3--:R-:W-:-:S02]  /*0740*/  HADD2.F32 R83, -RZ, R90.H0_H0 ;  /* 0x2000005aff537230 */ /* 0x008fc40000004100 */
        /* <DEDUP_REMOVED lines=15> */
[----:B-----5:R-:W-:Y:S01]  /*0840*/  FMUL.FTZ R155, R28, R155 ;  /* 0x0000009b1c9b7220 */ /* 0x020fe20000410000 */
        /* <DEDUP_REMOVED lines=175> */
[----:B------:R-:W1:Y:S01]  /*1340*/  SHFL.DOWN PT, R154, R73, 0x10, 0x1f ;  /* 0x0a001f00499a7f89 */ /* 0x000e6200000e0000 */
        /* <DEDUP_REMOVED lines=9> */
[----:B-1----:R-:W-:-:S04]  /*13e0*/  FADD.FTZ R158, R73, R154 ;  /* 0x0000009a499e7221 */ /* 0x002fc80000010000 */
[----:B------:R-:W1:Y:S04]  /*13f0*/  SHFL.DOWN PT, R154, R75, 0x10, 0x1f ;  /* 0x0a001f004b9a7f89 */ /* 0x000e6800000e0000 */
[----:B------:R-:W2:Y:S01]  /*1400*/  SHFL.DOWN PT, R73, R158, 0x8, 0x1f ;  /* 0x09001f009e497f89 */ /* 0x000ea200000e0000 */
[----:B-1----:R-:W-:Y:S01]  /*1410*/  FADD.FTZ R154, R75, R154 ;  /* 0x0000009a4b9a7221 */ /* 0x002fe20000010000 */
[----:B--2---:R-:W-:-:S04]  /*1420*/  FADD.FTZ R160, R158, R73 ;  /* 0x000000499ea07221 */ /* 0x004fc80000010000 */
[----:B------:R-:W1:Y:S04]  /*1430*/  SHFL.DOWN PT, R73, R154, 0x8, 0x1f ;  /* 0x09001f009a497f89 */ /* 0x000e6800000e0000 */
[----:B------:R-:W2:Y:S01]  /*1440*/  SHFL.DOWN PT, R165, R160, 0x4, 0x1f ;  /* 0x08801f00a0a57f89 */ /* 0x000ea200000e0000 */
[----:B-1----:R-:W-:-:S05]  /*1450*/  FADD.FTZ R73, R154, R73 ;  /* 0x000000499a497221 */ /* 0x002fca0000010000 */
[----:B------:R-:W1:Y:S01]  /*1460*/  SHFL.DOWN PT, R162, R73, 0x4, 0x1f ;  /* 0x08801f0049a27f89 */ /* 0x000e6200000e0000 */
[----:B--2---:R-:W-:-:S05]  /*1470*/  FADD.FTZ R165, R160, R165 ;  /* 0x000000a5a0a57221 */ /* 0x004fca0000010000 */
[----:B------:R-:W2:Y:S01]  /*1480*/  SHFL.DOWN PT, R164, R165, 0x2, 0x1f ;  /* 0x08401f00a5a47f89 */ /* 0x000ea200000e0000 */
[----:B-1----:R-:W-:-:S05]  /*1490*/  FADD.FTZ R162, R73, R162 ;  /* 0x000000a249a27221 */ /* 0x002fca0000010000 */
[----:B------:R-:W1:Y:S01]  /*14a0*/  SHFL.DOWN PT, R75, R162, 0x2, 0x1f ;  /* 0x08401f00a24b7f89 */ /* 0x000e6200000e0000 */
[----:B------:R-:W3:Y:S01]  /*14b0*/  S2R R73, SR_CgaCtaId ;  /* 0x0000000000497919 */ /* 0x000ee20000008800 */
[----:B--2---:R-:W-:Y:S01]  /*14c0*/  FADD.FTZ R164, R165, R164 ;  /* 0x000000a4a5a47221 */ /* 0x004fe20000010000 */
[----:B------:R-:W-:Y:S01]  /*14d0*/  FADD.FTZ R96, R163, R96 ;  /* 0x00000060a3607221 */ /* 0x000fe20000010000 */
[----:B------:R-:W-:-:S03]  /*14e0*/  FFMA.FTZ R12, R87, R163, R12 ;  /* 0x000000a3570c7223 */ /* 0x000fc6000001000c */
[----:B------:R-:W2:Y:S01]  /*14f0*/  SHFL.DOWN PT, R163, R164, 0x1, 0x1f ;  /* 0x08201f00a4a37f89 */ /* 0x000ea200000e0000 */
[----:B------:R-:W-:Y:S01]  /*1500*/  LOP3.LUT P2, RZ, R102, 0x1f, RZ, 0xc0, !PT ;  /* 0x0000001f66ff7812 */ /* 0x000fe2000784c0ff */
[----:B-1----:R-:W-:-:S05]  /*1510*/  FADD.FTZ R75, R162, R75 ;  /* 0x0000004ba24b7221 */ /* 0x002fca0000010000 */
[----:B------:R-:W1:Y:S01]  /*1520*/  SHFL.DOWN PT, R158, R75, 0x1, 0x1f ;  /* 0x08201f004b9e7f89 */ /* 0x000e6200000e0000 */
[----:B------:R-:W-:Y:S02]  /*1530*/  PLOP3.LUT P0, PT, PT, PT, PT, 0x80, 0x8 ;  /* 0x000000000008781c */ /* 0x000fe40003f0f070 */
[----:B------:R-:W-:-:S04]  /*1540*/  MOV R154, 0x400 ;  /* 0x00000400009a7802 */ /* 0x000fc80000000f00 */
[----:B------:R-:W-:Y:S01]  /*1550*/  @!P2 PLOP3.LUT P0, PT, P4, PT, PT, 0x80, 0x8 ;  /* 0x000000000008a81c */ /* 0x000fe2000270f070 */
[----:B------:R-:W-:Y:S01]  /*1560*/  FADD.FTZ R97, R72, R97 ;  /* 0x0000006148617221 */ /* 0x000fe20000010000 */
[----:B------:R-:W-:Y:S01]  /*1570*/  FFMA.FTZ R13, R86, R72, R13 ;  /* 0x00000048560d7223 */ /* 0x000fe2000001000d */
[----:B---3--:R-:W-:Y:S01]  /*1580*/  LEA R154, R73, R154, 0x18 ;  /* 0x0000009a499a7211 */ /* 0x008fe200078ec0ff */
[----:B--2---:R-:W-:Y:S02]  /*1590*/  FADD.FTZ R72, R164, R163 ;  /* 0x000000a3a4487221 */ /* 0x004fe40000010000 */
[----:B------:R-:W2:Y:S01]  /*15a0*/  @P1 LDC.64 R162, c[0x0][0x438] ;  /* 0x00010e00ffa21b82 */ /* 0x000ea20000000a00 */
[----:B------:R-:W-:Y:S01]  /*15b0*/  IADD3 R164, PT, PT, R154, 0x3020, RZ ;  /* 0x000030209aa47810 */ /* 0x000fe20007ffe0ff */
[----:B-1----:R-:W-:-:S03]  /*15c0*/  FADD.FTZ R73, R75, R158 ;  /* 0x0000009e4b497221 */ /* 0x002fc60000010000 */
[----:B------:R-:W-:Y:S02]  /*15d0*/  @!P2 MOV R158, R164 ;  /* 0x000000a4009ea202 */ /* 0x000fe40000000f00 */
[----:B------:R-:W-:Y:S02]  /*15e0*/  @!P0 IADD3 R158, PT, PT, R154, 0x3000, RZ ;  /* 0x000030009a9e8810 */ /* 0x000fe40007ffe0ff */
[----:B0-----:R-:W-:-:S04]  /*15f0*/  ISETP.NE.U32.AND P0, PT, RZ, UR26, PT ;  /* 0x0000001aff007c0c */ /* 0x001fc8000bf05070 */
[----:B------:R-:W-:Y:S02]  /*1600*/  ISETP.NE.AND.EX P0, PT, RZ, UR27, PT, P0 ;  /* 0x0000001bff007c0c */ /* 0x000fe4000bf05300 */
[----:B------:R-:W-:-:S05]  /*1610*/  @!P2 LEA R75, R126, R158, 0x3 ;  /* 0x0000009e7e4ba211 */ /* 0x000fca00078e18ff */
[----:B------:R2:W-:Y:S02]  /*1620*/  @!P2 STS.64 [R75], R72 ;  /* 0x000000484b00a388 */ /* 0x0005e40000000a00 */
[----:B--2---:R-:W-:-:S04]  /*1630*/  @P1 IMAD.WIDE.U32 R72, R128, 0x10, R162 ;  /* 0x0000001080481825 */ /* 0x004fc800078e00a2 */
        /* <DEDUP_REMOVED lines=119> */
.L_x_1924:
        /* <DEDUP_REMOVED lines=58> */
.L_x_1923:
        /* <DEDUP_REMOVED lines=67> */
.L_x_1926:
        /* <DEDUP_REMOVED lines=66> */
.L_x_1922:
        /* <DEDUP_REMOVED lines=85> */
.L_x_1928:
        /* <DEDUP_REMOVED lines=79> */
.L_x_1927:
        /* <DEDUP_REMOVED lines=88> */
.L_x_1929:
        /* <DEDUP_REMOVED lines=86> */
.L_x_1925:
        /* <DEDUP_REMOVED lines=103> */
.L_x_1932:
        /* <DEDUP_REMOVED lines=83> */
.L_x_1931:
        /* <DEDUP_REMOVED lines=80> */
.L_x_1934:
        /* <DEDUP_REMOVED lines=75> */
.L_x_1930:
        /* <DEDUP_REMOVED lines=70> */
.L_x_1936:
        /* <DEDUP_REMOVED lines=62> */
.L_x_1935:
        /* <DEDUP_REMOVED lines=59> */
.L_x_1937:
        /* <DEDUP_REMOVED lines=53> */
.L_x_1933:
        /* <DEDUP_REMOVED lines=98> */
.L_x_1940:
        /* <DEDUP_REMOVED lines=83> */
.L_x_1939:
        /* <DEDUP_REMOVED lines=80> */
.L_x_1942:
        /* <DEDUP_REMOVED lines=75> */
.L_x_1938:
        /* <DEDUP_REMOVED lines=68> */
.L_x_1944:
        /* <DEDUP_REMOVED lines=62> */
.L_x_1943:
        /* <DEDUP_REMOVED lines=59> */
.L_x_1945:
        /* <DEDUP_REMOVED lines=53> */
.L_x_1941:
        /* <DEDUP_REMOVED lines=58> */
.L_x_1921:
        /* <DEDUP_REMOVED lines=20> */
.L_x_1947:
        /* <DEDUP_REMOVED lines=11> */
.L_x_3843:


//--------------------- .text._ZN10layer_norm31ln_parallel_residual_bwd_kernelINS_13Kernel_traitsI6__halfS2_fS2_fjLj3072ELj1ELj1ELj4ELj16ENS_18Kernel_traits_baseILj3072ES2_S2_fS2_fjLj128EEEEELb0ELb0ELb0EEEvNS_9BwdParamsE --------------------------
	.section	.text._ZN10layer_norm31ln_parallel_residual_bwd_kernelINS_13Kernel_traitsI6__halfS2_fS2_fjLj3072ELj1ELj1ELj4ELj16ENS_18Kernel_traits_baseILj3072ES2_S2_fS2_fjLj128EEEEELb0ELb0ELb0EEEvNS_9BwdParamsE,"ax",@progbits
	.align	128
        .global         _ZN10layer_norm31ln_parallel_residual_bwd_kernelINS_13Kernel_traitsI6__halfS2_fS2_fjLj3072ELj1ELj1ELj4ELj16ENS_18Kernel_traits_baseILj3072ES2_S2_fS2_fjLj128EEEEELb0ELb0ELb0EEEvNS_9BwdParamsE
        .type           _ZN10layer_norm31ln_parallel_residual_bwd_kernelINS_13Kernel_traitsI6__halfS2_fS2_fjLj3072ELj1ELj1ELj4ELj16ENS_18Kernel_traits_baseILj3072ES2_S2_fS2_fjLj128EEEEELb0ELb0ELb0EEEvNS_9BwdParamsE,@function
        .size           _ZN10layer_norm31ln_parallel_residual_bwd_kernelINS_13Kernel_traitsI6__halfS2_fS2_fjLj3072ELj1ELj1ELj4ELj16ENS_18Kernel_traits_baseILj3072ES2_S2_fS2_fjLj128EEEEELb0ELb0ELb0EEEvNS_9BwdParamsE,(.L_x_3844 - _ZN10layer_norm31ln_parallel_residual_bwd_kernelINS_13Kernel_traitsI6__halfS2_fS2_fjLj3072ELj1ELj1ELj4ELj16ENS_18Kernel_traits_baseILj3072ES2_S2_fS2_fjLj128EEEEELb0ELb0ELb0EEEvNS_9BwdParamsE)
        .other          _ZN10layer_norm31ln_parallel_residual_bwd_kernelINS_13Kernel_traitsI6__halfS2_fS2_fjLj3072ELj1ELj1ELj4ELj16ENS_18Kernel_traits_baseILj3072ES2_S2_fS2_fjLj128EEEEELb0ELb0ELb0EEEvNS_9BwdParamsE,@"STO_CUDA_ENTRY STV_DEFAULT"
_ZN10layer_norm31ln_parallel_residual_bwd_kernelINS_13Kernel_traitsI6__halfS2_fS2_fjLj3072ELj1ELj1ELj4ELj16ENS_18Kernel_traits_baseILj3072ES2_S2_fS2_fjLj128EEEEELb0ELb0ELb0EEEvNS_9BwdParamsE:
.text._ZN10layer_norm31ln_parallel_residual_bwd_kernelINS_13Kernel_traitsI6__halfS2_fS2_fjLj3072ELj1ELj1ELj4ELj16ENS_18Kernel_traits_baseILj3072ES2_S2_fS2_fjLj128EEEEELb0ELb0ELb0EEEvNS_9BwdParamsE:
        /* <DEDUP_REMOVED lines=31> */
[----:B------:R-:W5:Y:S01]  /*01f0*/  @P4 LDG.E.128 R44, desc[UR12][R14.64] ;  /* 0x0000000c0e2c4981 */ /* 0x000f62000c1e1d00 */
[----:B------:R-:W0:Y:S01]  /*0200*/  S2UR UR4, SR_CTAID.X ;  /* 0x00000000000479c3 */ /* 0x000e220000002500 */
[----:B------:R-:W-:-:S05]  /*0210*/  @P6 IMAD.WIDE.U32 R2, R194, 0x10, R2 ;  /* 0x00000010c2026825 */ /* 0x000fca00078e0002 */
        /* <DEDUP_REMOVED lines=108> */
.L_x_1987:
        /* <DEDUP_REMOVED lines=32> */
[----:B------:R-:W-:Y:S02]  /*0ae0*/  HADD2.F32 R23, -RZ, R52.H1_H1 ;  /* 0x30000034ff177230 */ /* 0x000fe40000004100 */
[----:B------:R-:W-:Y:S02]  /*0af0*/  HADD2.F32 R198, -RZ, R48.H0_H0 ;  /* 0x20000030ffc67230 */ /* 0x000fe40000004100 */
[----:B0-----:R-:W-:-:S05]  /*0b00*/  @P0 IMAD.WIDE.U32 R196, R0, 0x20, R196 ;  /* 0x0000002000c40825 */ /* 0x001fca00078e00c4 */
[----:B------:R-:W5:Y:S04]  /*0b10*/  @P0 LDG.E.128 R28, desc[UR12][R196.64] ;  /* 0x0000000cc41c0981 */ /* 0x000f68000c1e1d00 */
[----:B------:R0:W5:Y:S02]  /*0b20*/  @P0 LDG.E.128 R24, desc[UR12][R196.64+0x10] ;  /* 0x0000100cc4180981 */ /* 0x000164000c1e1d00 */
[----:B0-----:R-:W-:Y:S02]  /*0b30*/  HADD2.F32 R197, -RZ, R48.H1_H1 ;  /* 0x30000030ffc57230 */ /* 0x001fe40000004100 */
[----:B------:R-:W-:Y:S02]  /*0b40*/  HADD2.F32 R196, -RZ, R49.H0_H0 ;  /* 0x20000031ffc47230 */ /* 0x000fe40000004100 */
[----:B------:R-:W-:-:S02]  /*0b50*/  HADD2.F32 R230, -RZ, R55.H0_H0 ;  /* 0x20000037ffe67230 */ /* 0x000fc40000004100 */
[----:B------:R-:W-:Y:S02]  /*0b60*/  HADD2.F32 R222, -RZ, R51.H0_H0 ;  /* 0x20000033ffde7230 */ /* 0x000fe40000004100 */
[----:B------:R-:W-:Y:S02]  /*0b70*/  HADD2.F32 R231, -RZ, R55.H1_H1 ;  /* 0x30000037ffe77230 */ /* 0x000fe40000004100 */
[----:B------:R-:W-:Y:S02]  /*0b80*/  HADD2.F32 R229, -RZ, R51.H1_H1 ;  /* 0x30000033ffe57230 */ /* 0x000fe40000004100 */
[--C-:B---3--:R-:W-:Y:S02]  /*0b90*/  HADD2.F32 R227, -RZ, R188.reuse.H0_H0 ;  /* 0x200000bcffe37230 */ /* 0x108fe40000004100 */
[----:B------:R-:W-:Y:S02]  /*0ba0*/  HADD2.F32 R228, -RZ, R188.H1_H1 ;  /* 0x300000bcffe47230 */ /* 0x000fe40000004100 */
[----:B------:R-:W-:-:S02]  /*0bb0*/  HADD2.F32 R188, -RZ, R52.H0_H0 ;  /* 0x20000034ffbc7230 */ /* 0x000fc40000004100 */
[--C-:B------:R-:W-:Y:S02]  /*0bc0*/  HADD2.F32 R223, -RZ, R190.reuse.H0_H0 ;  /* 0x200000beffdf7230 */ /* 0x100fe40000004100 */
[----:B------:R-:W-:Y:S02]  /*0bd0*/  HADD2.F32 R224, -RZ, R190.H1_H1 ;  /* 0x300000beffe07230 */ /* 0x000fe40000004100 */
[----:B------:R-:W-:Y:S01]  /*0be0*/  FMUL.FTZ R3, R188, R227 ;  /* 0x000000e3bc037220 */ /* 0x000fe20000410000 */
[--C-:B------:R-:W-:Y:S02]  /*0bf0*/  HADD2.F32 R225, -RZ, R189.reuse.H0_H0 ;  /* 0x200000bdffe17230 */ /* 0x100fe40000004100 */
[----:B------:R-:W-:Y:S02]  /*0c00*/  HADD2.F32 R226, -RZ, R189.H1_H1 ;  /* 0x300000bdffe27230 */ /* 0x000fe40000004100 */
[----:B------:R-:W-:Y:S02]  /*0c10*/  HADD2.F32 R190, -RZ, R53.H0_H0 ;  /* 0x20000035ffbe7230 */ /* 0x000fe40000004100 */
[----:B------:R-:W-:Y:S01]  /*0c20*/  FMUL.FTZ R188, R23, R228 ;  /* 0x000000e417bc7220 */ /* 0x000fe20000410000 */
[----:B--2---:R-:W-:-:S02]  /*0c30*/  HADD2.F32 R220, -RZ, R184.H1_H1 ;  /* 0x300000b8ffdc7230 */ /* 0x004fc40000004100 */
[----:B------:R-:W-:Y:S02]  /*0c40*/  HADD2.F32 R189, -RZ, R53.H1_H1 ;  /* 0x30000035ffbd7230 */ /* 0x000fe40000004100 */
[----:B------:R-:W-:Y:S02]  /*0c50*/  HADD2.F32 R219, -RZ, R184.H0_H0 ;  /* 0x200000b8ffdb7230 */ /* 0x000fe40000004100 */
[--C-:B------:R-:W-:Y:S02]  /*0c60*/  HADD2.F32 R217, -RZ, R185.reuse.H0_H0 ;  /* 0x200000b9ffd97230 */ /* 0x100fe40000004100 */
[----:B------:R-:W-:Y:S02]  /*0c70*/  HADD2.F32 R218, -RZ, R185.H1_H1 ;  /* 0x300000b9ffda7230 */ /* 0x000fe40000004100 */
[--C-:B------:R-:W-:Y:S02]  /*0c80*/  HADD2.F32 R215, -RZ, R186.reuse.H0_H0 ;  /* 0x200000baffd77230 */ /* 0x100fe40000004100 */
[----:B------:R-:W-:-:S02]  /*0c90*/  HADD2.F32 R216, -RZ, R186.H1_H1 ;  /* 0x300000baffd87230 */ /* 0x000fc40000004100 */
[--C-:B------:R-:W-:Y:S02]  /*0ca0*/  HADD2.F32 R185, -RZ, R187.reuse.H0_H0 ;  /* 0x200000bbffb97230 */ /* 0x100fe40000004100 */
[----:B------:R-:W-:Y:S02]  /*0cb0*/  HADD2.F32 R184, -RZ, R187.H1_H1 ;  /* 0x300000bbffb87230 */ /* 0x000fe40000004100 */
[----:B------:R-:W-:Y:S01]  /*0cc0*/  FMUL.FTZ R23, R190, R225 ;  /* 0x000000e1be177220 */ /* 0x000fe20000410000 */
[--C-:B------:R-:W-:Y:S02]  /*0cd0*/  HADD2.F32 R187, -RZ, R191.reuse.H0_H0 ;  /* 0x200000bfffbb7230 */ /* 0x100fe40000004100 */
[----:B------:R-:W-:Y:S02]  /*0ce0*/  HADD2.F32 R186, -RZ, R191.H1_H1 ;  /* 0x300000bfffba7230 */ /* 0x000fe40000004100 */
[----:B------:R-:W-:Y:S01]  /*0cf0*/  FMUL.FTZ R190, R189, R226 ;  /* 0x000000e2bdbe7220 */ /* 0x000fe20000410000 */
[----:B------:R-:W-:-:S02]  /*0d00*/  HADD2.F32 R191, -RZ, R49.H1_H1 ;  /* 0x30000031ffbf7230 */ /* 0x000fc40000004100 */
[----:B------:R-:W-:Y:S01]  /*0d10*/  FFMA.FTZ R197, R197, R220, R188 ;  /* 0x000000dcc5c57223 */ /* 0x000fe200000100bc */
[----:B------:R-:W-:Y:S02]  /*0d20*/  HADD2.F32 R188, -RZ, R54.H0_H0 ;  /* 0x20000036ffbc7230 */ /* 0x000fe40000004100 */
[----:B------:R-:W-:Y:S01]  /*0d30*/  FFMA.FTZ R198, R198, R219, R3 ;  /* 0x000000dbc6c67223 */ /* 0x000fe20000010003 */
[----:B------:R-:W-:Y:S01]  /*0d40*/  FFMA.FTZ R191, R191, R218, R190 ;  /* 0x000000dabfbf7223 */ /* 0x000fe200000100be */
[----:B------:R-:W-:Y:S02]  /*0d50*/  HADD2.F32 R190, -RZ, R50.H0_H0 ;  /* 0x20000032ffbe7230 */ /* 0x000fe40000004100 */
[----:B------:R-:W-:Y:S01]  /*0d60*/  FMUL.FTZ R3, R188, R223 ;  /* 0x000000dfbc037220 */ /* 0x000fe20000410000 */
[----:B------:R-:W-:Y:S01]  /*0d70*/  FFMA.FTZ R196, R196, R217, R23 ;  /* 0x000000d9c4c47223 */ /* 0x000fe20000010017 */
[----:B----4-:R-:W-:Y:S01]  /*0d80*/  FADD.FTZ R192, -R221, R192 ;  /* 0x000000c0ddc07221 */ /* 0x010fe20000010100 */
[----:B------:R-:W-:-:S02]  /*0d90*/  HADD2.F32 R23, -RZ, R54.H1_H1 ;  /* 0x30000036ff177230 */ /* 0x000fc40000004100 */
[----:B------:R-:W-:Y:S01]  /*0da0*/  FFMA.FTZ R190, R190, R215, R3 ;  /* 0x000000d7bebe7223 */ /* 0x000fe20000010003 */
[----:B------:R-:W-:Y:S02]  /*0db0*/  HADD2.F32 R189, -RZ, R50.H1_H1 ;  /* 0x30000032ffbd7230 */ /* 0x000fe40000004100 */
[----:B-----5:R-:W-:Y:S01]  /*0dc0*/  FMUL.FTZ R3, R7, R192 ;  /* 0x000000c007037220 */ /* 0x020fe20000410000 */
[----:B------:R-:W-:Y:S01]  /*0dd0*/  FADD.FTZ R194, -R221, R194 ;  /* 0x000000c2ddc27221 */ /* 0x000fe20000010100 */
[----:B------:R-:W-:Y:S01]  /*0de0*/  FMUL.FTZ R188, R23, R224 ;  /* 0x000000e017bc7220 */ /* 0x000fe20000410000 */
[----:B------:R-:W-:Y:S01]  /*0df0*/  FMUL.FTZ R23, R230, R187 ;  /* 0x000000bbe6177220 */ /* 0x000fe20000410000 */
[----:B------:R-:W-:Y:S01]  /*0e00*/  FADD.FTZ R128, R128, R219 ;  /* 0x000000db80807221 */ /* 0x000fe20000010000 */
[----:B------:R-:W-:Y:S01]  /*0e10*/  FFMA.FTZ R76, R3, R219, R76 ;  /* 0x000000db034c7223 */ /* 0x000fe2000001004c */
[----:B------:R-:W-:Y:S01]  /*0e20*/  FMUL.FTZ R219, R7, R194 ;  /* 0x000000c207db7220 */ /* 0x000fe20000410000 */
[----:B------:R-:W-:Y:S01]  /*0e30*/  FFMA.FTZ R189, R189, R216, R188 ;  /* 0x000000d8bdbd7223 */ /* 0x000fe200000100bc */
[C---:B------:R-:W-:Y:S01]  /*0e40*/  FADD.FTZ R180, -R221.reuse, R180 ;  /* 0x000000b4ddb47221 */ /* 0x040fe20000010100 */
[----:B------:R-:W-:Y:S01]  /*0e50*/  FFMA.FTZ R188, R222, R185, R23 ;  /* 0x000000b9debc7223 */ /* 0x000fe20000010017 */
[----:B------:R-:W-:Y:S01]  /*0e60*/  FADD.FTZ R222, -R221, R193 ;  /* 0x000000c1ddde7221 */ /* 0x000fe20000010100 */
[----:B------:R-:W-:Y:S01]  /*0e70*/  FADD.FTZ R130, R130, R217 ;  /* 0x000000d982827221 */ /* 0x000fe20000010000 */
[----:B------:R-:W-:Y:S01]  /*0e80*/  FFMA.FTZ R78, R219, R217, R78 ;  /* 0x000000d9db4e7223 */ /* 0x000fe2000001004e */
[----:B------:R-:W-:Y:S01]  /*0e90*/  FMUL.FTZ R217, R7, R180 ;  /* 0x000000b407d97220 */ /* 0x000fe20000410000 */
[----:B------:R-:W-:Y:S01]  /*0ea0*/  FMUL.FTZ R230, R231, R186 ;  /* 0x000000bae7e67220 */ /* 0x000fe20000410000 */
[----:B------:R-:W-:Y:S01]  /*0eb0*/  FADD.FTZ R232, -R221, R181 ;  /* 0x000000b5dde87221 */ /* 0x000fe20000010100 */
[----:B------:R-:W-:Y:S01]  /*0ec0*/  FADD.FTZ R180, RZ, R198 ;  /* 0x000000c6ffb47221 */ /* 0x000fe20000010000 */
[----:B------:R-:W-:Y:S01]  /*0ed0*/  FMUL.FTZ R222, R7, R222 ;  /* 0x000000de07de7220 */ /* 0x000fe20000410000 */
[----:B------:R-:W-:Y:S01]  /*0ee0*/  FFMA.FTZ R181, R3, R198, RZ ;  /* 0x000000c603b57223 */ /* 0x000fe200000100ff */
[----:B------:R-:W-:Y:S01]  /*0ef0*/  FADD.FTZ R192, -R221, R183 ;  /* 0x000000b7ddc07221 */ /* 0x000fe20000010100 */
[----:B------:R-:W-:Y:S01]  /*0f00*/  FFMA.FTZ R23, R229, R184, R230 ;  /* 0x000000b8e5177223 */ /* 0x000fe200000100e6 */
[C---:B------:R-:W-:Y:S01]  /*0f10*/  FADD.FTZ R182, -R221.reuse, R182 ;  /* 0x000000b6ddb67221 */ /* 0x040fe20000010100 */
[----:B------:R-:W-:Y:S01]  /*0f20*/  FADD.FTZ R183, R180, R197 ;  /* 0x000000c5b4b77221 */ /* 0x000fe20000010000 */
[----:B------:R-:W-:Y:S01]  /*0f30*/  FADD.FTZ R230, -R221, R195 ;  /* 0x000000c3dde67221 */ /* 0x000fe20000010100 */
[----:B------:R-:W-:Y:S01]  /*0f40*/  FFMA.FTZ R180, R222, R197, R181 ;  /* 0x000000c5deb47223 */ /* 0x000fe200000100b5 */
[----:B------:R-:W-:Y:S01]  /*0f50*/  FADD.FTZ R100, R100, R215 ;  /* 0x000000d764647221 */ /* 0x000fe20000010000 */
[----:B------:R-:W-:Y:S01]  /*0f60*/  FFMA.FTZ R80, R217, R215, R80 ;  /* 0x000000d7d9507223 */ /* 0x000fe20000010050 */
[----:B------:R-:W-:Y:S01]  /*0f70*/  FADD.FTZ R129, R129, R220 ;  /* 0x000000dc81817221 */ /* 0x000fe20000010000 */
[----:B------:R-:W-:Y:S01]  /*0f80*/  FFMA.FTZ R77, R222, R220, R77 ;  /* 0x000000dcde4d7223 */ /* 0x000fe2000001004d */
[C---:B------:R-:W-:Y:S01]  /*0f90*/  FMUL.FTZ R215, R7.reuse, R182 ;  /* 0x000000b607d77220 */ /* 0x040fe20000410000 */
[----:B------:R-:W-:Y:S01]  /*0fa0*/  FMUL.FTZ R220, R7, R230 ;  /* 0x000000e607dc7220 */ /* 0x000fe20000410000 */
        /* <DEDUP_REMOVED lines=39> */
.L_x_1950:
[----:B-1-3--:R-:W-:Y:S05]  /*1220*/  BSYNC.RECONVERGENT B0 ;  /* 0x0000000000007941 */ /* 0x00afea0003800200 */
.L_x_1949:
        /* <DEDUP_REMOVED lines=9> */
[----:B--2---:R-:W-:-:S05]  /*12c0*/  IMAD.WIDE.U32 R202, R225, 0x20, R202 ;  /* 0x00000020e1ca7825 */ /* 0x004fca00078e00ca */
[----:B------:R-:W2:Y:S04]  /*12d0*/  LDG.E.128 R180, desc[UR12][R202.64] ;  /* 0x0000000ccab47981 */ /* 0x000ea8000c1e1d00 */
[----:B------:R-:W2:Y:S01]  /*12e0*/  LDG.E.128 R184, desc[UR12][R202.64+0x10] ;  /* 0x0000100ccab87981 */ /* 0x000ea2000c1e1d00 */
[----:B------:R-:W-:-:S04]  /*12f0*/  ISETP.NE.U32.AND P0, PT, RZ, UR14, PT ;  /* 0x0000000eff007c0c */ /* 0x000fc8000bf05070 */
[----:B------:R-:W-:-:S13]  /*1300*/  ISETP.NE.AND.EX P0, PT, RZ, UR15, PT, P0 ;  /* 0x0000000fff007c0c */ /* 0x000fda000bf05300 */
[----:B------:R-:W0:Y:S01]  /*1310*/  @P0 LDC.64 R20, c[0x0][0x438] ;  /* 0x00010e00ff140b82 */ /* 0x000e220000000a00 */
[----:B------:R-:W-:Y:S02]  /*1320*/  HADD2.F32 R22, -RZ, R32.H0_H0 ;  /* 0x20000020ff167230 */ /* 0x000fe40000004100 */
[--C-:B------:R-:W-:Y:S02]  /*1330*/  HADD2.F32 R232, -RZ, R39.reuse.H0_H0 ;  /* 0x20000027ffe87230 */ /* 0x100fe40000004100 */
[----:B------:R-:W-:Y:S02]  /*1340*/  HADD2.F32 R235, -RZ, R39.H1_H1 ;  /* 0x30000027ffeb7230 */ /* 0x000fe40000004100 */
[----:B0-----:R-:W-:-:S05]  /*1350*/  @P0 IMAD.WIDE.U32 R20, R225, 0x20, R20 ;  /* 0x00000020e1140825 */ /* 0x001fca00078e0014 */
[----:B------:R-:W5:Y:S04]  /*1360*/  @P0 LDG.E.128 R156, desc[UR12][R20.64] ;  /* 0x0000000c149c0981 */ /* 0x000f68000c1e1d00 */
[----:B------:R0:W5:Y:S01]  /*1370*/  @P0 LDG.E.128 R160, desc[UR12][R20.64+0x10] ;  /* 0x0000100c14a00981 */ /* 0x000162000c1e1d00 */
[--C-:B------:R-:W-:Y:S01]  /*1380*/  HADD2.F32 R214, -RZ, R35.reuse.H0_H0 ;  /* 0x20000023ffd67230 */ /* 0x100fe20000004100 */
[----:B------:R-:W-:Y:S01]  /*1390*/  IADD3 R225, PT, PT, R225, 0x80, RZ ;  /* 0x00000080e1e17810 */ /* 0x000fe20007ffe0ff */
[----:B------:R-:W-:Y:S02]  /*13a0*/  HADD2.F32 R199, -RZ, R35.H1_H1 ;  /* 0x30000023ffc77230 */ /* 0x000fe40000004100 */
[----:B0-----:R-:W-:Y:S02]  /*13b0*/  HADD2.F32 R21, -RZ, R32.H1_H1 ;  /* 0x30000020ff157230 */ /* 0x001fe40000004100 */
[----:B------:R-:W-:-:S02]  /*13c0*/  HADD2.F32 R20, -RZ, R33.H0_H0 ;  /* 0x20000021ff147230 */ /* 0x000fc40000004100 */
[--C-:B---3--:R-:W-:Y:S02]  /*13d0*/  HADD2.F32 R213, -RZ, R16.reuse.H0_H0 ;  /* 0x20000010ffd57230 */ /* 0x108fe40000004100 */
[----:B------:R-:W-:Y:S02]  /*13e0*/  HADD2.F32 R212, -RZ, R16.H1_H1 ;  /* 0x30000010ffd47230 */ /* 0x000fe40000004100 */
[--C-:B------:R-:W-:Y:S02]  /*13f0*/  HADD2.F32 R211, -RZ, R17.reuse.H0_H0 ;  /* 0x20000011ffd37230 */ /* 0x100fe40000004100 */
[----:B------:R-:W-:Y:S01]  /*1400*/  FADD.FTZ R84, R84, R213 ;  /* 0x000000d554547221 */ /* 0x000fe20000010000 */
[----:B------:R-:W-:Y:S02]  /*1410*/  HADD2.F32 R200, -RZ, R17.H1_H1 ;  /* 0x30000011ffc87230 */ /* 0x000fe40000004100 */
[----:B------:R-:W-:Y:S01]  /*1420*/  FADD.FTZ R85, R85, R212 ;  /* 0x000000d455557221 */ /* 0x000fe20000010000 */
[----:B----4-:R-:W-:-:S02]  /*1430*/  HADD2.F32 R233, -RZ, R192.H0_H0 ;  /* 0x200000c0ffe97230 */ /* 0x010fc40000004100 */
[----:B------:R-:W-:Y:S01]  /*1440*/  FADD.FTZ R86, R86, R211 ;  /* 0x000000d356567221 */ /* 0x000fe20000010000 */
[----:B------:R-:W-:Y:S02]  /*1450*/  HADD2.F32 R16, -RZ, R36.H0_H0 ;  /* 0x20000024ff107230 */ /* 0x000fe40000004100 */
[----:B------:R-:W-:Y:S01]  /*1460*/  FADD.FTZ R87, R87, R200 ;  /* 0x000000c857577221 */ /* 0x000fe20000010000 */
[----:B------:R-:W-:Y:S02]  /*1470*/  HADD2.F32 R230, -RZ, R192.H1_H1 ;  /* 0x300000c0ffe67230 */ /* 0x000fe40000004100 */
[----:B------:R-:W-:Y:S01]  /*1480*/  FADD.FTZ R132, R132, R233 ;  /* 0x000000e984847221 */ /* 0x000fe20000010000 */
[----:B------:R-:W-:Y:S02]  /*1490*/  HADD2.F32 R17, -RZ, R36.H1_H1 ;  /* 0x30000024ff117230 */ /* 0x000fe40000004100 */
[----:B------:R-:W-:Y:S01]  /*14a0*/  FMUL.FTZ R15, R16, R233 ;  /* 0x000000e9100f7220 */ /* 0x000fe20000410000 */
[----:B------:R-:W-:-:S02]  /*14b0*/  HADD2.F32 R203, -RZ, R18.H0_H0 ;  /* 0x20000012ffcb7230 */ /* 0x000fc40000004100 */
[----:B--2---:R-:W-:Y:S01]  /*14c0*/  FADD.FTZ R180, -R221, R180 ;  /* 0x000000b4ddb47221 */ /* 0x004fe20000010100 */
[----:B------:R-:W-:Y:S02]  /*14d0*/  HADD2.F32 R202, -RZ, R18.H1_H1 ;  /* 0x30000012ffca7230 */ /* 0x000fe40000004100 */
[----:B------:R-:W-:Y:S01]  /*14e0*/  FMUL.FTZ R16, R17, R230 ;  /* 0x000000e611107220 */ /* 0x000fe20000410000 */
[--C-:B------:R-:W-:Y:S02]  /*14f0*/  HADD2.F32 R231, -RZ, R193.reuse.H0_H0 ;  /* 0x200000c1ffe77230 */ /* 0x100fe40000004100 */
[----:B------:R-:W-:Y:S01]  /*1500*/  FFMA.FTZ R22, R22, R213, R15 ;  /* 0x000000d516167223 */ /* 0x000fe2000001000f */
[----:B------:R-:W-:Y:S02]  /*1510*/  HADD2.F32 R228, -RZ, R193.H1_H1 ;  /* 0x300000c1ffe47230 */ /* 0x000fe40000004100 */
[----:B------:R-:W-:Y:S01]  /*1520*/  FFMA.FTZ R21, R21, R212, R16 ;  /* 0x000000d415157223 */ /* 0x000fe20000010010 */
[----:B------:R-:W-:-:S02]  /*1530*/  HADD2.F32 R193, -RZ, R195.H0_H0 ;  /* 0x200000c3ffc17230 */ /* 0x000fc40000004100 */
[C---:B------:R-:W-:Y:S01]  /*1540*/  FADD.FTZ R182, -R221.reuse, R182 ;  /* 0x000000b6ddb67221 */ /* 0x040fe20000010100 */
[----:B------:R-:W-:Y:S02]  /*1550*/  HADD2.F32 R192, -RZ, R195.H1_H1 ;  /* 0x300000c3ffc07230 */ /* 0x000fe40000004100 */
[C---:B------:R-:W-:Y:S01]  /*1560*/  FADD.FTZ R184, -R221.reuse, R184 ;  /* 0x000000b8ddb87221 */ /* 0x040fe20000010100 */
[--C-:B------:R-:W-:Y:S02]  /*1570*/  HADD2.F32 R18, -RZ, R37.reuse.H0_H0 ;  /* 0x20000025ff127230 */ /* 0x100fe40000004100 */
[C---:B------:R-:W-:Y:S01]  /*1580*/  FADD.FTZ R234, -R221.reuse, R185 ;  /* 0x000000b9ddea7221 */ /* 0x040fe20000010100 */
[----:B------:R-:W-:Y:S02]  /*1590*/  HADD2.F32 R195, -RZ, R37.H1_H1 ;  /* 0x30000025ffc37230 */ /* 0x000fe40000004100 */
[----:B------:R-:W-:Y:S01]  /*15a0*/  FADD.FTZ R186, -R221, R186 ;  /* 0x000000baddba7221 */ /* 0x000fe20000010100 */
[----:B------:R-:W-:-:S02]  /*15b0*/  HADD2.F32 R227, -RZ, R19.H0_H0 ;  /* 0x20000013ffe37230 */ /* 0x000fc40000004100 */
[----:B------:R-:W-:Y:S01]  /*15c0*/  FMUL.FTZ R17, R18, R231 ;  /* 0x000000e712117220 */ /* 0x000fe20000410000 */
[----:B------:R-:W-:Y:S02]  /*15d0*/  HADD2.F32 R226, -RZ, R19.H1_H1 ;  /* 0x30000013ffe27230 */ /* 0x000fe40000004100 */
[----:B------:R-:W-:Y:S01]  /*15e0*/  FMUL.FTZ R18, R195, R228 ;  /* 0x000000e4c3127220 */ /* 0x000fe20000410000 */
[----:B------:R-:W-:Y:S02]  /*15f0*/  HADD2.F32 R229, -RZ, R194.H0_H0 ;  /* 0x200000c2ffe57230 */ /* 0x000fe40000004100 */
[----:B------:R-:W-:Y:S01]  /*1600*/  FFMA.FTZ R20, R20, R211, R17 ;  /* 0x000000d314147223 */ /* 0x000fe20000010011 */
[----:B------:R-:W-:Y:S02]  /*1610*/  HADD2.F32 R19, -RZ, R33.H1_H1 ;  /* 0x30000021ff137230 */ /* 0x000fe40000004100 */
[----:B------:R-:W-:Y:S01]  /*1620*/  FADD.FTZ R88, R88, R203 ;  /* 0x000000cb58587221 */ /* 0x000fe20000010000 */
[----:B------:R-:W-:-:S02]  /*1630*/  HADD2.F32 R16, -RZ, R38.H0_H0 ;  /* 0x20000026ff107230 */ /* 0x000fc40000004100 */
[----:B------:R-:W-:Y:S01]  /*1640*/  FADD.FTZ R236, -R221, R187 ;  /* 0x000000bbddec7221 */ /* 0x000fe20000010100 */
[----:B------:R-:W-:Y:S02]  /*1650*/  HADD2.F32 R194, -RZ, R194.H1_H1 ;  /* 0x300000c2ffc27230 */ /* 0x000fe40000004100 */
[----:B------:R-:W-:Y:S01]  /*1660*/  FFMA.FTZ R19, R19, R200, R18 ;  /* 0x000000c813137223 */ /* 0x000fe20000010012 */
[----:B------:R-:W-:Y:S02]  /*1670*/  HADD2.F32 R195, -RZ, R38.H1_H1 ;  /* 0x30000026ffc37230 */ /* 0x000fe40000004100 */
[----:B------:R-:W-:Y:S01]  /*1680*/  FMUL.FTZ R15, R16, R229 ;  /* 0x000000e5100f7220 */ /* 0x000fe20000410000 */
[--C-:B------:R-:W-:Y:S02]  /*1690*/  HADD2.F32 R18, -RZ, R34.reuse.H0_H0 ;  /* 0x20000022ff127230 */ /* 0x100fe40000004100 */
[----:B------:R-:W-:Y:S01]  /*16a0*/  FADD.FTZ R89, R89, R202 ;  /* 0x000000ca59597221 */ /* 0x000fe20000010000 */
[----:B------:R-:W-:-:S02]  /*16b0*/  HADD2.F32 R17, -RZ, R34.H1_H1 ;  /* 0x30000022ff117230 */ /* 0x000fc40000004100 */
[----:B------:R-:W-:Y:S01]  /*16c0*/  FMUL.FTZ R16, R195, R194 ;  /* 0x000000c2c3107220 */ /* 0x000fe20000410000 */
[----:B------:R-:W-:Y:S01]  /*16d0*/  FMUL.FTZ R195, R232, R193 ;  /* 0x000000c1e8c37220 */ /* 0x000fe20000410000 */
[----:B------:R-:W-:Y:S01]  /*16e0*/  FMUL.FTZ R232, R235, R192 ;  /* 0x000000c0ebe87220 */ /* 0x000fe20000410000 */
[----:B------:R-:W-:Y:S01]  /*16f0*/  FFMA.FTZ R18, R18, R203, R15 ;  /* 0x000000cb12127223 */ /* 0x000fe2000001000f */
[----:B------:R-:W-:Y:S01]  /*1700*/  FFMA.FTZ R17, R17, R202, R16 ;  /* 0x000000ca11117223 */ /* 0x000fe20000010010 */
[----:B------:R-:W-:Y:S01]  /*1710*/  FFMA.FTZ R16, R214, R227, R195 ;  /* 0x000000e3d6107223 */ /* 0x000fe200000100c3 */
[----:B------:R-:W-:Y:S01]  /*1720*/  FFMA.FTZ R15, R199, R226, R232 ;  /* 0x000000e2c70f7223 */ /* 0x000fe200000100e8 */
[----:B------:R-:W-:Y:S01]  /*1730*/  FADD.FTZ R214, -R221, R181 ;  /* 0x000000b5ddd67221 */ /* 0x000fe20000010100 */
[----:B-----5:R-:W-:Y:S01]  /*1740*/  FMUL.FTZ R199, R7, R180 ;  /* 0x000000b407c77220 */ /* 0x020fe20000410000 */
[----:B------:R-:W-:Y:S01]  /*1750*/  FADD.FTZ R180, R223, R22 ;  /* 0x00000016dfb47221 */ /* 0x000fe20000010000 */
[----:B------:R-:W-:Y:S01]  /*1760*/  FADD.FTZ R232, -R221, R183 ;  /* 0x000000b7dde87221 */ /* 0x000fe20000010100 */
[----:B------:R-:W-:Y:S01]  /*1770*/  FMUL.FTZ R214, R7, R214 ;  /* 0x000000d607d67220 */ /* 0x000fe20000410000 */
[C---:B------:R-:W-:Y:S01]  /*1780*/  FFMA.FTZ R181, R199.reuse, R22, R224 ;  /* 0x00000016c7b57223 */ /* 0x040fe200000100e0 */
[----:B------:R-:W-:Y:S01]  /*1790*/  FFMA.FTZ R60, R199, R213, R60 ;  /* 0x000000d5c73c7223 */ /* 0x000fe2000001003c */
[----:B------:R-:W-:Y:S01]  /*17a0*/  FADD.FTZ R183, R180, R21 ;  /* 0x00000015b4b77221 */ /* 0x000fe20000010000 */
[C---:B------:R-:W-:Y:S01]  /*17b0*/  FMUL.FTZ R213, R7.reuse, R182 ;  /* 0x000000b607d57220 */ /* 0x040fe20000410000 */
[C---:B------:R-:W-:Y:S01]  /*17c0*/  FFMA.FTZ R180, R214.reuse, R21, R181 ;  /* 0x00000015d6b47223 */ /* 0x040fe200000100b5 */
[----:B------:R-:W-:Y:S01]  /*17d0*/  FFMA.FTZ R61, R214, R212, R61 ;  /* 0x000000d4d63d7223 */ /* 0x000fe2000001003d */
[----:B------:R-:W-:Y:S01]  /*17e0*/  FMUL.FTZ R212, R7, R232 ;  /* 0x000000e807d47220 */ /* 0x000fe20000410000 */
[----:B------:R-:W-:Y:S01]  /*17f0*/  FADD.FTZ R182, R183, R20 ;  /* 0x00000014b7b67221 */ /* 0x000fe20000010000 */
[C---:B------:R-:W-:Y:S01]  /*1800*/  FFMA.FTZ R181, R213.reuse, R20, R180 ;  /* 0x00000014d5b57223 */ /* 0x040fe200000100b4 */
[----:B------:R-:W-:Y:S01]  /*1810*/  FFMA.FTZ R62, R213, R211, R62 ;  /* 0x000000d3d53e7223 */ /* 0x000fe2000001003e */
[C---:B------:R-:W-:Y:S01]  /*1820*/  FMUL.FTZ R211, R7.reuse, R184 ;  /* 0x000000b807d37220 */ /* 0x040fe20000410000 */
[----:B------:R-:W-:Y:S01]  /*1830*/  FADD.FTZ R183, R182, R19 ;  /* 0x00000013b6b77221 */ /* 0x000fe20000010000 */
        /* <DEDUP_REMOVED lines=34> */
.L_x_1952:
[----:B------:R-:W-:Y:S05]  /*1a60*/  BSYNC.RECONVERGENT B0 ;  /* 0x0000000000007941 */ /* 0x000fea0003800200 */
.L_x_1951:
        /* <DEDUP_REMOVED lines=11> */
[----:B------:R0:W2:Y:S01]  /*1b20*/  LDG.E.128 R184, desc[UR12][R204.64+0x10] ;  /* 0x0000100cccb87981 */ /* 0x0000a2000c1e1d00 */
[----:B------:R-:W-:-:S04]  /*1b30*/  ISETP.NE.U32.AND P0, PT, RZ, UR14, PT ;  /* 0x0000000eff007c0c */ /* 0x000fc8000bf05070 */
[----:B------:R-:W-:-:S13]  /*1b40*/  ISETP.NE.AND.EX P0, PT, RZ, UR15, PT, P0 ;  /* 0x0000000fff007c0c */ /* 0x000fda000bf05300 */
[----:B------:R-:W1:Y:S01]  /*1b50*/  @P0 LDC.64 R12, c[0x0][0x438] ;  /* 0x00010e00ff0c0b82 */ /* 0x000e620000000a00 */
[----:B------:R-:W-:Y:S02]  /*1b60*/  HADD2.F32 R6, -RZ, R44.H0_H0 ;  /* 0x2000002cff067230 */ /* 0x000fe40000004100 */
[----:B------:R-:W-:Y:S02]  /*1b70*/  HADD2.F32 R201, -RZ, R45.H1_H1 ;  /* 0x3000002dffc97230 */ /* 0x000fe40000004100 */
[----:B------:R-:W-:Y:S02]  /*1b80*/  HADD2.F32 R14, -RZ, R40.H0_H0 ;  /* 0x20000028ff0e7230 */ /* 0x000fe40000004100 */
[--C-:B0-----:R-:W-:Y:S02]  /*1b90*/  HADD2.F32 R204, -RZ, R47.reuse.H0_H0 ;  /* 0x2000002fffcc7230 */ /* 0x101fe40000004100 */
[----:B------:R-:W-:Y:S02]  /*1ba0*/  HADD2.F32 R235, -RZ, R47.H1_H1 ;  /* 0x3000002fffeb7230 */ /* 0x000fe40000004100 */
[----:B-1----:R-:W-:-:S05]  /*1bb0*/  @P0 IMAD.WIDE.U32 R12, R225, 0x20, R12 ;  /* 0x00000020e10c0825 */ /* 0x002fca00078e000c */
[----:B------:R-:W5:Y:S04]  /*1bc0*/  @P0 LDG.E.128 R164, desc[UR12][R12.64] ;  /* 0x0000000c0ca40981 */ /* 0x000f68000c1e1d00 */
[----:B------:R0:W5:Y:S01]  /*1bd0*/  @P0 LDG.E.128 R168, desc[UR12][R12.64+0x10] ;  /* 0x0000100c0ca80981 */ /* 0x000162000c1e1d00 */
[----:B------:R-:W-:Y:S02]  /*1be0*/  HADD2.F32 R233, -RZ, R43.H1_H1 ;  /* 0x3000002bffe97230 */ /* 0x000fe40000004100 */
[----:B0-----:R-:W-:Y:S02]  /*1bf0*/  HADD2.F32 R13, -RZ, R40.H1_H1 ;  /* 0x30000028ff0d7230 */ /* 0x001fe40000004100 */
[----:B------:R-:W-:Y:S02]  /*1c00*/  HADD2.F32 R12, -RZ, R41.H0_H0 ;  /* 0x20000029ff0c7230 */ /* 0x000fe40000004100 */
[----:B---3--:R-:W-:-:S02]  /*1c10*/  HADD2.F32 R225, -RZ, R11.H0_H0 ;  /* 0x2000000bffe17230 */ /* 0x008fc40000004100 */
[----:B------:R-:W-:Y:S02]  /*1c20*/  HADD2.F32 R226, -RZ, R11.H1_H1 ;  /* 0x3000000bffe27230 */ /* 0x000fe40000004100 */
[----:B------:R-:W-:Y:S02]  /*1c30*/  HADD2.F32 R11, -RZ, R44.H1_H1 ;  /* 0x3000002cff0b7230 */ /* 0x000fe40000004100 */
[----:B------:R-:W-:Y:S01]  /*1c40*/  FADD.FTZ R98, R98, R225 ;  /* 0x000000e162627221 */ /* 0x000fe20000010000 */
[----:B------:R-:W-:Y:S02]  /*1c50*/  HADD2.F32 R227, -RZ, R8.H0_H0 ;  /* 0x20000008ffe37230 */ /* 0x000fe40000004100 */
[----:B------:R-:W-:Y:S01]  /*1c60*/  FADD.FTZ R99, R99, R226 ;  /* 0x000000e263637221 */ /* 0x000fe20000010000 */
[--C-:B----4-:R-:W-:Y:S02]  /*1c70*/  HADD2.F32 R205, -RZ, R192.reuse.H0_H0 ;  /* 0x200000c0ffcd7230 */ /* 0x110fe40000004100 */
[----:B------:R-:W-:-:S02]  /*1c80*/  HADD2.F32 R230, -RZ, R192.H1_H1 ;  /* 0x300000c0ffe67230 */ /* 0x000fc40000004100 */
[----:B------:R-:W-:Y:S01]  /*1c90*/  FADD.FTZ R92, R92, R227 ;  /* 0x000000e35c5c7221 */ /* 0x000fe20000010000 */
[----:B------:R-:W-:Y:S02]  /*1ca0*/  HADD2.F32 R206, -RZ, R8.H1_H1 ;  /* 0x30000008ffce7230 */ /* 0x000fe40000004100 */
[----:B------:R-:W-:Y:S01]  /*1cb0*/  FADD.FTZ R140, R140, R205 ;  /* 0x000000cd8c8c7221 */ /* 0x000fe20000010000 */
[--C-:B------:R-:W-:Y:S02]  /*1cc0*/  HADD2.F32 R207, -RZ, R9.reuse.H0_H0 ;  /* 0x20000009ffcf7230 */ /* 0x100fe40000004100 */
[----:B--2---:R-:W-:Y:S01]  /*1cd0*/  FADD.FTZ R180, -R221, R180 ;  /* 0x000000b4ddb47221 */ /* 0x004fe20000010100 */
[----:B------:R-:W-:Y:S02]  /*1ce0*/  HADD2.F32 R208, -RZ, R9.H1_H1 ;  /* 0x30000009ffd07230 */ /* 0x000fe40000004100 */
[----:B------:R-:W-:Y:S01]  /*1cf0*/  FMUL.FTZ R9, R6, R205 ;  /* 0x000000cd06097220 */ /* 0x000fe20000410000 */
[----:B------:R-:W-:-:S02]  /*1d00*/  HADD2.F32 R231, -RZ, R193.H0_H0 ;  /* 0x200000c1ffe77230 */ /* 0x000fc40000004100 */
[----:B------:R-:W-:Y:S01]  /*1d10*/  FMUL.FTZ R6, R11, R230 ;  /* 0x000000e60b067220 */ /* 0x000fe20000410000 */
[----:B------:R-:W-:Y:S02]  /*1d20*/  HADD2.F32 R8, -RZ, R45.H0_H0 ;  /* 0x2000002dff087230 */ /* 0x000fe40000004100 */
[----:B------:R-:W-:Y:S01]  /*1d30*/  FFMA.FTZ R14, R14, R227, R9 ;  /* 0x000000e30e0e7223 */ /* 0x000fe20000010009 */
[----:B------:R-:W-:Y:S02]  /*1d40*/  HADD2.F32 R228, -RZ, R193.H1_H1 ;  /* 0x300000c1ffe47230 */ /* 0x000fe40000004100 */
[----:B------:R-:W-:Y:S01]  /*1d50*/  FFMA.FTZ R13, R13, R206, R6 ;  /* 0x000000ce0d0d7223 */ /* 0x000fe20000010006 */
[--C-:B------:R-:W-:Y:S02]  /*1d60*/  HADD2.F32 R193, -RZ, R195.reuse.H0_H0 ;  /* 0x200000c3ffc17230 */ /* 0x100fe40000004100 */
[----:B------:R-:W-:Y:S01]  /*1d70*/  FMUL.FTZ R11, R8, R231 ;  /* 0x000000e7080b7220 */ /* 0x000fe20000410000 */
[----:B------:R-:W-:-:S02]  /*1d80*/  HADD2.F32 R192, -RZ, R195.H1_H1 ;  /* 0x300000c3ffc07230 */ /* 0x000fc40000004100 */
[----:B------:R-:W-:Y:S01]  /*1d90*/  FMUL.FTZ R8, R201, R228 ;  /* 0x000000e4c9087220 */ /* 0x000fe20000410000 */
[----:B------:R-:W-:Y:S02]  /*1da0*/  HADD2.F32 R229, -RZ, R194.H0_H0 ;  /* 0x200000c2ffe57230 */ /* 0x000fe40000004100 */
[----:B------:R-:W-:Y:S01]  /*1db0*/  FFMA.FTZ R12, R12, R207, R11 ;  /* 0x000000cf0c0c7223 */ /* 0x000fe2000001000b */
[----:B------:R-:W-:Y:S02]  /*1dc0*/  HADD2.F32 R195, -RZ, R41.H1_H1 ;  /* 0x30000029ffc37230 */ /* 0x000fe40000004100 */
[C---:B------:R-:W-:Y:S01]  /*1dd0*/  FADD.FTZ R182, -R221.reuse, R182 ;  /* 0x000000b6ddb67221 */ /* 0x040fe20000010100 */
[----:B------:R-:W-:Y:S02]  /*1de0*/  HADD2.F32 R6, -RZ, R46.H0_H0 ;  /* 0x2000002eff067230 */ /* 0x000fe40000004100 */
[----:B------:R-:W-:Y:S01]  /*1df0*/  FADD.FTZ R232, -R221, R183 ;  /* 0x000000b7dde87221 */ /* 0x000fe20000010100 */
[----:B------:R-:W-:-:S02]  /*1e00*/  HADD2.F32 R194, -RZ, R194.H1_H1 ;  /* 0x300000c2ffc27230 */ /* 0x000fc40000004100 */
[----:B------:R-:W-:Y:S01]  /*1e10*/  FFMA.FTZ R11, R195, R208, R8 ;  /* 0x000000d0c30b7223 */ /* 0x000fe20000010008 */
[----:B------:R-:W-:Y:S02]  /*1e20*/  HADD2.F32 R201, -RZ, R46.H1_H1 ;  /* 0x3000002effc97230 */ /* 0x000fe40000004100 */
[----:B------:R-:W-:Y:S01]  /*1e30*/  FMUL.FTZ R9, R6, R229 ;  /* 0x000000e506097220 */ /* 0x000fe20000410000 */
[--C-:B------:R-:W-:Y:S02]  /*1e40*/  HADD2.F32 R209, -RZ, R10.reuse.H0_H0 ;  /* 0x2000000affd17230 */ /* 0x100fe40000004100 */
[----:B------:R-:W-:Y:S01]  /*1e50*/  FADD.FTZ R93, R93, R206 ;  /* 0x000000ce5d5d7221 */ /* 0x000fe20000010000 */
[----:B------:R-:W-:Y:S02]  /*1e60*/  HADD2.F32 R210, -RZ, R10.H1_H1 ;  /* 0x3000000affd27230 */ /* 0x000fe40000004100 */
[----:B------:R-:W-:Y:S01]  /*1e70*/  FMUL.FTZ R6, R201, R194 ;  /* 0x000000c2c9067220 */ /* 0x000fe20000410000 */
[----:B------:R-:W-:-:S02]  /*1e80*/  HADD2.F32 R10, -RZ, R42.H0_H0 ;  /* 0x2000002aff0a7230 */ /* 0x000fc40000004100 */
[----:B------:R-:W-:Y:S01]  /*1e90*/  FMUL.FTZ R201, R204, R193 ;  /* 0x000000c1ccc97220 */ /* 0x000fe20000410000 */
[----:B------:R-:W-:Y:S02]  /*1ea0*/  HADD2.F32 R195, -RZ, R42.H1_H1 ;  /* 0x3000002affc37230 */ /* 0x000fe40000004100 */
[----:B------:R-:W-:Y:S01]  /*1eb0*/  FMUL.FTZ R204, R235, R192 ;  /* 0x000000c0ebcc7220 */ /* 0x000fe20000410000 */
[----:B------:R-:W-:Y:S02]  /*1ec0*/  HADD2.F32 R8, -RZ, R43.H0_H0 ;  /* 0x2000002bff087230 */ /* 0x000fe40000004100 */
[----:B------:R-:W-:Y:S01]  /*1ed0*/  FFMA.FTZ R10, R10, R209, R9 ;  /* 0x000000d10a0a7223 */ /* 0x000fe20000010009 */
[----:B------:R-:W-:Y:S01]  /*1ee0*/  FADD.FTZ R184, -R221, R184 ;  /* 0x000000b8ddb87221 */ /* 0x000fe20000010100 */
[----:B------:R-:W-:Y:S01]  /*1ef0*/  FFMA.FTZ R9, R195, R210, R6 ;  /* 0x000000d2c3097223 */ /* 0x000fe20000010006 */
[----:B------:R-:W-:Y:S01]  /*1f00*/  FFMA.FTZ R6, R233, R226, R204 ;  /* 0x000000e2e9067223 */ /* 0x000fe200000100cc */
[----:B------:R-:W-:Y:S01]  /*1f10*/  FFMA.FTZ R8, R8, R225, R201 ;  /* 0x000000e108087223 */ /* 0x000fe200000100c9 */
[----:B------:R-:W-:Y:S01]  /*1f20*/  FADD.FTZ R204, -R221, R181 ;  /* 0x000000b5ddcc7221 */ /* 0x000fe20000010100 */
[----:B-----5:R-:W-:Y:S01]  /*1f30*/  FMUL.FTZ R201, R7, R180 ;  /* 0x000000b407c97220 */ /* 0x020fe20000410000 */
[----:B------:R-:W-:Y:S01]  /*1f40*/  FADD.FTZ R180, R223, R14 ;  /* 0x0000000edfb47221 */ /* 0x000fe20000010000 */
[----:B------:R-:W-:Y:S01]  /*1f50*/  FADD.FTZ R94, R94, R207 ;  /* 0x000000cf5e5e7221 */ /* 0x000fe20000010000 */
        /* <DEDUP_REMOVED lines=11> */
[----:B------:R-:W-:Y:S01]  /*2010*/  FADD.FTZ R234, -R221, R185 ;  /* 0x000000b9ddea7221 */ /* 0x000fe20000010100 */
[----:B------:R-:W-:Y:S01]  /*2020*/  FMUL.FTZ R207, R7, R184 ;  /* 0x000000b807cf7220 */ /* 0x000fe20000410000 */
[----:B------:R-:W-:Y:S01]  /*2030*/  FADD.FTZ R183, R182, R11 ;  /* 0x0000000bb6b77221 */ /* 0x000fe20000010000 */
[C---:B------:R-:W-:Y:S01]  /*2040*/  FFMA.FTZ R180, R206.reuse, R11, R181 ;  /* 0x0000000bceb47223 */ /* 0x040fe200000100b5 */
[----:B------:R-:W-:Y:S01]  /*2050*/  FADD.FTZ R95, R95, R208 ;  /* 0x000000d05f5f7221 */ /* 0x000fe20000010000 */
        /* <DEDUP_REMOVED lines=28> */
[----:B------:R-:W-:Y:S01]  /*2220*/  FADD.FTZ R146, R146, R193 ;  /* 0x000000c192927221 */ /* 0x000fe20000010000 */
[----:B------:R-:W-:Y:S01]  /*2230*/  FFMA.FTZ R118, R209, R193, R118 ;  /* 0x000000c1d1767223 */ /* 0x000fe20000010076 */
[C---:B------:R-:W-:Y:S01]  /*2240*/  FFMA.FTZ R75, R210.reuse, R226, R75 ;  /* 0x000000e2d24b7223 */ /* 0x040fe2000001004b */
[----:B------:R-:W-:Y:S01]  /*2250*/  FADD.FTZ R147, R147, R192 ;  /* 0x000000c093937221 */ /* 0x000fe20000010000 */
[C---:B------:R-:W-:Y:S01]  /*2260*/  FFMA.FTZ R119, R210.reuse, R192, R119 ;  /* 0x000000c0d2777223 */ /* 0x040fe20000010077 */
[----:B------:R-:W-:Y:S01]  /*2270*/  FADD.FTZ R223, R183, R6 ;  /* 0x00000006b7df7221 */ /* 0x000fe20000010000 */
[----:B------:R-:W-:-:S07]  /*2280*/  FFMA.FTZ R224, R210, R6, R181 ;  /* 0x00000006d2e07223 */ /* 0x000fce00000100b5 */
.L_x_1954:
[----:B------:R-:W-:Y:S05]  /*2290*/  BSYNC.RECONVERGENT B0 ;  /* 0x0000000000007941 */ /* 0x000fea0003800200 */
.L_x_1953:
        /* <DEDUP_REMOVED lines=32> */
.L_x_1956:
[----:B------:R-:W-:Y:S05]  /*24a0*/  BSYNC.RECONVERGENT B0 ;  /* 0x0000000000007941 */ /* 0x000fea0003800200 */
.L_x_1955:
        /* <DEDUP_REMOVED lines=69> */
.L_x_1961:
        /* <DEDUP_REMOVED lines=33> */
.L_x_1960:
        /* <DEDUP_REMOVED lines=32> */
.L_x_1963:
        /* <DEDUP_REMOVED lines=33> */
.L_x_1959:
        /* <DEDUP_REMOVED lines=13> */
[-C--:B------:R-:W-:Y:S01]  /*2ff0*/  FFMA.FTZ R186, R218, R195.reuse, R224 ;  /* 0x000000c3daba7223 */ /* 0x080fe200000100e0 */
[----:B------:R-:W-:Y:S01]  /*3000*/  FADD.FTZ R182, R197, -R182 ;  /* 0x800000b6c5b67221 */ /* 0x000fe20000010000 */
[-CC-:B------:R-:W-:Y:S01]  /*3010*/  FFMA.FTZ R187, R215, R195.reuse, R224.reuse ;  /* 0x000000c3d7bb7223 */ /* 0x180fe200000100e0 */
[----:B------:R-:W-:Y:S01]  /*3020*/  FADD.FTZ R183, R196, -R183 ;  /* 0x800000b7c4b77221 */ /* 0x000fe20000010000 */
[----:B------:R-:W-:Y:S01]  /*3030*/  FFMA.FTZ R192, R216, R195, R224 ;  /* 0x000000c3d8c07223 */ /* 0x000fe200000100e0 */
[----:B------:R-:W-:Y:S01]  /*3040*/  FADD.FTZ R184, R191, -R184 ;  /* 0x800000b8bfb87221 */ /* 0x000fe20000010000 */
[----:B------:R-:W-:Y:S01]  /*3050*/  FADD.FTZ R180, R198, -R181 ;  /* 0x800000b5c6b47221 */ /* 0x000fe20000010000 */
[----:B------:R-:W-:Y:S01]  /*3060*/  FADD.FTZ R185, R190, -R185 ;  /* 0x800000b9beb97221 */ /* 0x000fe20000010000 */
[----:B------:R-:W-:Y:S01]  /*3070*/  FADD.FTZ R186, R189, -R186 ;  /* 0x800000babdba7221 */ /* 0x000fe20000010000 */
[C---:B-----5:R-:W-:Y:S01]  /*3080*/  FFMA.FTZ R181, R7.reuse, R182, R29 ;  /* 0x000000b607b57223 */ /* 0x060fe2000001001d */
[----:B------:R-:W-:Y:S01]  /*3090*/  FADD.FTZ R187, R188, -R187 ;  /* 0x800000bbbcbb7221 */ /* 0x000fe20000010000 */
[----:B------:R-:W-:Y:S01]  /*30a0*/  FFMA.FTZ R182, R7, R183, R30 ;  /* 0x000000b707b67223 */ /* 0x000fe2000001001e */
[----:B------:R-:W-:Y:S01]  /*30b0*/  FADD.FTZ R192, R23, -R192 ;  /* 0x800000c017c07221 */ /* 0x000fe20000010000 */
        /* <DEDUP_REMOVED lines=9> */
[----:B------:R-:W-:Y:S01]  /*3150*/  F2FP.F16.F32.PACK_AB R183, R187, R186 ;  /* 0x000000babbb7723e */ /* 0x000fe200000000ff */
[----:B------:R-:W-:Y:S06]  /*3160*/  BRA `(.L_x_1962) ;  /* 0x0000000400847947 */ /* 0x000fec0003800000 */
.L_x_1965:
        /* <DEDUP_REMOVED lines=33> */
.L_x_1964:
        /* <DEDUP_REMOVED lines=32> */
.L_x_1966:
        /* <DEDUP_REMOVED lines=31> */
[----:B------:R-:W-:-:S07]  /*3770*/  MOV R172, R180 ;  /* 0x000000b400ac7202 */ /* 0x000fce0000000f00 */
.L_x_1962:
        /* <DEDUP_REMOVED lines=15> */
.L_x_1958:
[----:B------:R-:W-:Y:S05]  /*3870*/  BSYNC.RECONVERGENT B0 ;  /* 0x0000000000007941 */ /* 0x000fea0003800200 */
.L_x_1957:
        /* <DEDUP_REMOVED lines=46> */
.L_x_1971:
        /* <DEDUP_REMOVED lines=29> */
.L_x_1970:
        /* <DEDUP_REMOVED lines=37> */
.L_x_1973:
        /* <DEDUP_REMOVED lines=29> */
.L_x_1969:
        /* <DEDUP_REMOVED lines=41> */
.L_x_1975:
        /* <DEDUP_REMOVED lines=29> */
.L_x_1974:
        /* <DEDUP_REMOVED lines=37> */
.L_x_1976:
        /* <DEDUP_REMOVED lines=28> */
.L_x_1972:
        /* <DEDUP_REMOVED lines=11> */
.L_x_1968:
[----:B------:R-:W-:Y:S05]  /*4a70*/  BSYNC.RECONVERGENT B0 ;  /* 0x0000000000007941 */ /* 0x000fea0003800200 */
.L_x_1967:
        /* <DEDUP_REMOVED lines=46> */
.L_x_1981:
        /* <DEDUP_REMOVED lines=29> */
.L_x_1980:
        /* <DEDUP_REMOVED lines=37> */
.L_x_1983:
        /* <DEDUP_REMOVED lines=29> */
.L_x_1979:
        /* <DEDUP_REMOVED lines=41> */
.L_x_1985:
        /* <DEDUP_REMOVED lines=29> */
.L_x_1984:
        /* <DEDUP_REMOVED lines=37> */
.L_x_1986:
        /* <DEDUP_REMOVED lines=28> */
.L_x_1982:
        /* <DEDUP_REMOVED lines=10> */
.L_x_1978:
[----:B------:R-:W-:Y:S05]  /*5c60*/  BSYNC.RECONVERGENT B0 ;  /* 0x0000000000007941 */ /* 0x000fea0003800200 */
.L_x_1977:
[----:B------:R-:W-:Y:S01]  /*5c70*/  UPLOP3.LUT UP1, UPT, UPT, UPT, UP1, 0x40, 0x4 ;  /* 0x000000000004789c */ /* 0x000fe20003f2e810 */
[----:B------:R-:W-:Y:S10]  /*5c80*/  @!P2 BRA `(.L_x_1987) ;  /* 0xffffffac0014a947 */ /* 0x000ff4000383ffff */
.L_x_1948:
[----:B------:R-:W1:Y:S01]  /*5c90*/  S2UR UR4, SR_CTAID.X ;  /* 0x00000000000479c3 */ /* 0x000e620000002500 */
[----:B------:R-:W-:Y:S01]  /*5ca0*/  BSSY.RECONVERGENT B0, `(.L_x_1988) ;  /* 0x0000015000007945 */ /* 0x000fe20003800200 */
[----:B-1----:R-:W-:-:S05]  /*5cb0*/  IMAD R5, R5, UR4, RZ ;  /* 0x0000000405057c24 */ /* 0x002fca000f8e02ff */
[----:B------:R-:W-:Y:S01]  /*5cc0*/  LEA.HI R11, R5, R194, RZ, 0x1d ;  /* 0x000000c2050b7211 */ /* 0x000fe200078fe8ff */
[----:B------:R-:W-:Y:S06]  /*5cd0*/  @!P6 BRA `(.L_x_1989) ;  /* 0x000000000044e947 */ /* 0x000fec0003800000 */
[----:B------:R-:W1:Y:S08]  /*5ce0*/  LDC.64 R2, c[0x0][0x440] ;  /* 0x00011000ff027b82 */ /* 0x000e700000000a00 */
[----:B------:R-:W2:Y:S08]  /*5cf0*/  LDC.64 R4, c[0x0][0x448] ;  /* 0x00011200ff047b82 */ /* 0x000eb00000000a00 */
[----:B-----5:R-:W0:Y:S08]  /*5d00*/  LDC.64 R6, c[0x0][0x450] ;  /* 0x00011400ff067b82 */ /* 0x020e300000000a00 */
        /* <DEDUP_REMOVED lines=14> */
.L_x_1989:
[----:B------:R-:W-:Y:S05]  /*5df0*/  BSYNC.RECONVERGENT B0 ;  /* 0x0000000000007941 */ /* 0x000fea0003800200 */
.L_x_1988:
[----:B------:R-:W-:Y:S04]  /*5e00*/  BSSY.RECONVERGENT B0, `(.L_x_1990) ;  /* 0x0000013000007945 */ /* 0x000fe80003800200 */
[----:B------:R-:W-:Y:S05]  /*5e10*/  @!P5 BRA `(.L_x_1991) ;  /* 0x000000000044d947 */ /* 0x000fea0003800000 */
[----:B-1----:R-:W1:Y:S08]  /*5e20*/  LDC.64 R2, c[0x0][0x440] ;  /* 0x00011000ff027b82 */ /* 0x002e700000000a00 */
        /* <DEDUP_REMOVED lines=16> */
.L_x_1991:
[----:B------:R-:W-:Y:S05]  /*5f30*/  BSYNC.RECONVERGENT B0 ;  /* 0x0000000000007941 */ /* 0x000fea0003800200 */
.L_x_1990:
[----:B------:R-:W-:Y:S05]  /*5f40*/  @!P4 EXIT ;  /* 0x000000000000c94d */ /* 0x000fea0003800000 */
[----:B-1----:R-:W1:Y:S08]  /*5f50*/  LDC.64 R2, c[0x0][0x440] ;  /* 0x00011000ff027b82 */ /* 0x002e700000000a00 */
[----:B------:R-:W2:Y:S08]  /*5f60*/  LDC.64 R4, c[0x0][0x448] ;  /* 0x00011200ff047b82 */ /* 0x000eb00000000a00 */
[----:B-----5:R-:W0:Y:S08]  /*5f70*/  LDC.64 R6, c[0x0][0x450] ;  /* 0x00011400ff067b82 */ /* 0x020e300000000a00 */
        /* <DEDUP_REMOVED lines=14> */
.L_x_1992:
        /* <DEDUP_REMOVED lines=10> */
.L_x_3844:


//--------------------- .text._ZN10layer_norm31ln_parallel_residual_bwd_kernelINS_13Kernel_traitsI6__halfS2_fS2_fjLj3072ELj1ELj1ELj4ELj16ENS_18Kernel_traits_baseILj3072ES2_S2_fS2_fjLj128EEEEELb0ELb0ELb1EEEvNS_9BwdParamsE --------------------------
	.section	.text._ZN10layer_norm31ln_parallel_residual_bwd_kernelINS_13Kernel_traitsI6__halfS2_fS2_fjLj3072ELj1ELj1ELj4ELj16ENS_18Kernel_traits_baseILj3072ES2_S2_fS2_fjLj128EEEEELb0ELb0ELb1EEEvNS_9BwdParamsE,"ax",@progbits
	.align	128
        .global         _ZN10layer_norm31ln_parallel_residual_bwd_kernelINS_13Kernel_traitsI6__halfS2_fS2_fjLj3072ELj1ELj1ELj4ELj16ENS_18Kernel_traits_baseILj3072ES2_S2_fS2_fjLj128EEEEELb0ELb0ELb1EEEvNS_9BwdParamsE
        .type           _ZN10layer_norm31ln_parallel_residual_bwd_kernelINS_13Kernel_traitsI6__halfS2_fS2_fjLj3072ELj1ELj1ELj4ELj16ENS_18Kernel_traits_baseILj3072ES2_S2_fS2_fjLj128EEEEELb0ELb0ELb1EEEvNS_9BwdParamsE,@function
        .size           _ZN10layer_norm31ln_parallel_residual_bwd_kernelINS_13Kernel_traitsI6__halfS2_fS2_fjLj3072ELj1ELj1ELj4ELj16ENS_18Kernel_traits_baseILj3072ES2_S2_fS2_fjLj128EEEEELb0ELb0ELb1EEEvNS_9BwdParamsE,(.L_x_3845 - _ZN10layer_norm31ln_parallel_residual_bwd_kernelINS_13Kernel_traitsI6__halfS2_fS2_fjLj3072ELj1ELj1ELj4ELj16ENS_18Kernel_traits_baseILj3072ES2_S2_fS2_fjLj128EEEEELb0ELb0ELb1EEEvNS_9BwdParamsE)
        .other          _ZN10layer_norm31ln_parallel_residual_bwd_kernelINS_13Kernel_traitsI6__halfS2_fS2_fjLj3072ELj1ELj1ELj4ELj16ENS_18Kernel_traits_baseILj3072ES2_S2_fS2_fjLj128EEEEELb0ELb0ELb1EEEvNS_9BwdParamsE,@"STO_CUDA_ENTRY STV_DEFAULT"
_ZN10layer_norm31ln_parallel_residual_bwd_kernelINS_13Kernel_traitsI6__halfS2_fS2_fjLj3072ELj1ELj1ELj4ELj16ENS_18Kernel_traits_baseILj3072ES2_S2_fS2_fjLj128EEEEELb0ELb0ELb1EEEvNS_9BwdParamsE:
.text._ZN10layer_norm31ln_parallel_residual_bwd_kernelINS_13Kernel_traitsI6__halfS2_fS2_fjLj3072ELj1ELj1ELj4ELj16ENS_18Kernel_traits_baseILj3072ES2_S2_fS2_fjLj128EEEEELb0ELb0ELb1EEEvNS_9BwdParamsE:
[----:B------:R-:W0:Y:S08]  /*0000*/  LDC R1, c[0x0][0x37c] ;  /* 0x0000df00ff017b82 */ /* 0x000e300000000800 */
[----:B------:R-:W1:Y:S01]  /*0010*/  S2UR UR11, SR_CTAID.X ;  /* 0x00000000000b79c3 */ /* 0x000e620000002500 */
[----:B------:R-:W1:Y:S01]  /*0020*/  LDCU UR4, c[0x0][0x384] ;  /* 0x00007080ff0477ac */ /* 0x000e620008000800 */
        /* <DEDUP_REMOVED lines=22> */
[----:B-1----:R-:W-:Y:S01]  /*0190*/  UISETP.GE.AND UP0, UPT, UR11, UR4, UPT ;  /* 0x000000040b00728c */ /* 0x002fe2000bf06270 */
        /* <DEDUP_REMOVED lines=54> */
[----:B-1----:R-:W-:Y:S01]  /*0500*/  IMAD.WIDE.U32 R2, R45, 0x10, R2 ;  /* 0x000000102d027825 */ /* 0x002fe200078e0002 */
[----:B------:R-:W-:Y:S02]  /*0510*/  CS2R R154, SRZ ;  /* 0x00000000009a7805 */ /* 0x000fe4000001ff00 */
[----:B------:R-:W-:Y:S02]  /*0520*/  CS2R R158, SRZ ;  /* 0x00000000009e7805 */ /* 0x000fe4000001ff00 */
[----:B------:R-:W-:-:S02]  /*0530*/  CS2R R162, SRZ ;  /* 0x0000000000a27805 */ /* 0x000fc4000001ff00 */
[----:B------:R-:W-:Y:S01]  /*0540*/  CS2R R170, SRZ ;  /* 0x0000000000aa7805 */ /* 0x000fe2000001ff00 */
[----:B0-----:R-:W3:Y:S01]  /*0550*/  LDG.E.128 R24, desc[UR12][R2.64] ;  /* 0x0000000c02187981 */ /* 0x001ee2000c1e1d00 */
[----:B--2---:R-:W-:Y:S01]  /*0560*/  IMAD.WIDE.U32 R4, R45, 0x10, R4 ;  /* 0x000000102d047825 */ /* 0x004fe200078e0004 */
[----:B------:R-:W-:Y:S02]  /*0570*/  CS2R R174, SRZ ;  /* 0x0000000000ae7805 */ /* 0x000fe4000001ff00 */
[----:B------:R-:W-:Y:S01]  /*0580*/  CS2R R178, SRZ ;  /* 0x0000000000b27805 */ /* 0x000fe2000001ff00 */
[----:B------:R-:W2:Y:S01]  /*0590*/  LDG.E.128 R16, desc[UR12][R2.64+0x800] ;  /* 0x0008000c02107981 */ /* 0x000ea2000c1e1d00 */
        /* <DEDUP_REMOVED lines=8> */
[----:B------:R-:W-:Y:S01]  /*0620*/  CS2R R32, SRZ ;  /* 0x0000000000207805 */ /* 0x000fe2000001ff00 */
[----:B------:R-:W-:Y:S02]  /*0630*/  UPLOP3.LUT UP1, UPT, UPT, UPT, UPT, 0x40, 0x4 ;  /* 0x000000000004789c */ /* 0x000fe40003f2e870 */
[----:B------:R-:W2:Y:S01]  /*0640*/  LDG.E.128 R12, desc[UR12][R2.64+0x1000] ;  /* 0x0010000c020c7981 */ /* 0x000ea2000c1e1d00 */
[----:B------:R-:W0:Y:S03]  /*0650*/  LDCU UR15, c[0x0][0x388] ;  /* 0x00007100ff0f77ac */ /* 0x000e260008000800 */
[----:B------:R1:W2:Y:S01]  /*0660*/  LDG.E.128 R8, desc[UR12][R4.64+0x1000] ;  /* 0x0010000c04087981 */ /* 0x0002a2000c1e1d00 */
[----:B------:R-:W-:Y:S01]  /*0670*/  LOP3.LUT R189, R45, 0x60, RZ, 0xc0, !PT ;  /* 0x000000602dbd7812 */ /* 0x000fe200078ec0ff */
[----:B------:R-:W0:Y:S01]  /*0680*/  LDCU.U8 UR14, c[0x0][0x410] ;  /* 0x00008200ff0e77ac */ /* 0x000e220008000000 */
[----:B------:R-:W-:-:S02]  /*0690*/  MOV R187, RZ ;  /* 0x000000ff00bb7202 */ /* 0x000fc40000000f00 */
[----:B------:R-:W-:Y:S01]  /*06a0*/  MOV R188, UR11 ;  /* 0x0000000b00bc7c02 */ /* 0x000fe20008000f00 */
[----:B------:R-:W0:Y:S01]  /*06b0*/  LDCU UR18, c[0x0][0x400] ;  /* 0x00008000ff1277ac */ /* 0x000e220008000800 */
[----:B------:R-:W-:Y:S02]  /*06c0*/  LOP3.LUT R189, R189, 0x1f, R45, 0xf8, !PT ;  /* 0x0000001fbdbd7812 */ /* 0x000fe400078ef82d */
[----:B-1----:R-:W-:Y:S01]  /*06d0*/  CS2R R4, SRZ ;  /* 0x0000000000047805 */ /* 0x002fe2000001ff00 */
[----:B------:R-:W1:Y:S01]  /*06e0*/  LDCU.64 UR6, c[0x0][0x470] ;  /* 0x00008e00ff0677ac */ /* 0x000e620008000a00 */
[----:B------:R-:W0:Y:S01]  /*06f0*/  LDCU.64 UR8, c[0x0][0x478] ;  /* 0x00008f00ff0877ac */ /* 0x000e220008000a00 */
[----:B------:R-:W0:Y:S01]  /*0700*/  LDCU.64 UR16, c[0x0][0x438] ;  /* 0x00008700ff1077ac */ /* 0x000e220008000a00 */
[--C-:B---3--:R-:W-:Y:S02]  /*0710*/  HADD2.F32 R2, -RZ, R24.reuse.H0_H0 ;  /* 0x20000018ff027230 */ /* 0x108fe40000004100 */
[----:B------:R-:W-:-:S03]  /*0720*/  HADD2.F32 R0, -RZ, R24.H1_H1 ;  /* 0x30000018ff007230 */ /* 0x000fc60000004100 */
[----:B------:R-:W-:Y:S04]  /*0730*/  STL [R1+0x8], R2 ;  /* 0x0000080201007387 */ /* 0x000fe80000100800 */
[----:B------:R4:W-:Y:S01]  /*0740*/  STL [R1], R0 ;  /* 0x0000000001007387 */ /* 0x0009e20000100800 */
[----:B------:R-:W-:Y:S02]  /*0750*/  HADD2.F32 R251, -RZ, R25.H0_H0 ;  /* 0x20000019fffb7230 */ /* 0x000fe40000004100 */
[----:B-----5:R-:W-:Y:S02]  /*0760*/  HADD2.F32 R238, -RZ, R204.H0_H0 ;  /* 0x200000ccffee7230 */ /* 0x020fe40000004100 */
[----:B----4-:R-:W-:Y:S02]  /*0770*/  HADD2.F32 R0, -RZ, R20.H0_H0 ;  /* 0x20000014ff007230 */ /* 0x010fe40000004100 */
[----:B------:R-:W-:-:S02]  /*0780*/  HADD2.F32 R236, -RZ, R204.H1_H1 ;  /* 0x300000ccffec7230 */ /* 0x000fc40000004100 */
[--C-:B------:R-:W-:Y:S01]  /*0790*/  HADD2.F32 R234, -RZ, R205.reuse.H0_H0 ;  /* 0x200000cdffea7230 */ /* 0x100fe20000004100 */
[----:B------:R3:W-:Y:S01]  /*07a0*/  STL [R1+0x4], R0 ;  /* 0x0000040001007387 */ /* 0x0007e20000100800 */
[----:B------:R-:W-:Y:S02]  /*07b0*/  HADD2.F32 R215, -RZ, R205.H1_H1 ;  /* 0x300000cdffd77230 */ /* 0x000fe40000004100 */
[--C-:B------:R-:W-:Y:S02]  /*07c0*/  HADD2.F32 R213, -RZ, R206.reuse.H0_H0 ;  /* 0x200000ceffd57230 */ /* 0x100fe40000004100 */
[----:B------:R-:W-:Y:S01]  /*07d0*/  HADD2.F32 R211, -RZ, R206.H1_H1 ;  /* 0x300000ceffd37230 */ /* 0x000fe20000004100 */
[----:B------:R-:W-:Y:S01]  /*07e0*/  CS2R R2, SRZ ;  /* 0x0000000000027805 */ /* 0x000fe2000001ff00 */
[----:B------:R-:W-:Y:S01]  /*07f0*/  HADD2.F32 R249, -RZ, R25.H1_H1 ;  /* 0x30000019fff97230 */ /* 0x000fe20000004100 */
[----:B------:R-:W-:Y:S01]  /*0800*/  CS2R R24, SRZ ;  /* 0x0000000000187805 */ /* 0x000fe2000001ff00 */
[----:B------:R-:W-:-:S02]  /*0810*/  HADD2.F32 R247, -RZ, R26.H0_H0 ;  /* 0x2000001afff77230 */ /* 0x000fc40000004100 */
[----:B---3--:R-:W-:Y:S02]  /*0820*/  HFMA2 R0, -RZ, RZ, 0, 0 ;  /* 0x00000000ff007431 */ /* 0x008fe400000001ff */
[----:B------:R-:W-:Y:S02]  /*0830*/  HADD2.F32 R245, -RZ, R26.H1_H1 ;  /* 0x3000001afff57230 */ /* 0x000fe40000004100 */
[--C-:B------:R-:W-:Y:S02]  /*0840*/  HADD2.F32 R243, -RZ, R27.reuse.H0_H0 ;  /* 0x2000001bfff37230 */ /* 0x100fe40000004100 */
[----:B------:R-:W-:Y:S01]  /*0850*/  HADD2.F32 R241, -RZ, R27.H1_H1 ;  /* 0x3000001bfff17230 */ /* 0x000fe20000004100 */
[----:B------:R-:W-:Y:S01]  /*0860*/  CS2R R26, SRZ ;  /* 0x00000000001a7805 */ /* 0x000fe2000001ff00 */
        /* <DEDUP_REMOVED lines=9> */
[----:B--2---:R-:W-:-:S02]  /*0900*/  HADD2.F32 R239, -RZ, R16.H0_H0 ;  /* 0x20000010ffef7230 */ /* 0x004fc40000004100 */
        /* <DEDUP_REMOVED lines=9> */
[----:B------:R-:W-:Y:S02]  /*09a0*/  HADD2.F32 R209, -RZ, R207.H0_H0 ;  /* 0x200000cfffd17230 */ /* 0x000fe40000004100 */
        /* <DEDUP_REMOVED lines=20> */
[----:B01----:R-:W-:-:S07]  /*0af0*/  HADD2.F32 R207, -RZ, R207.H1_H1 ;  /* 0x300000cfffcf7230 */ /* 0x003fce0000004100 */
.L_x_2020:
[----:B0-----:R-:W0:Y:S01]  /*0b00*/  LDC.64 R80, c[0x0][0x3c0] ;  /* 0x0000f000ff507b82 */ /* 0x001e220000000a00 */
[----:B------:R-:W-:Y:S01]  /*0b10*/  IMAD R82, R188, UR15, RZ ;  /* 0x0000000fbc527c24 */ /* 0x000fe2000f8e02ff */
[----:B------:R-:W2:Y:S04]  /*0b20*/  LDL R220, [R1+0x4] ;  /* 0x0000040001dc7983 */ /* 0x000ea80000100800 */
[----:B------:R-:W3:Y:S02]  /*0b30*/  LDL R219, [R1+0x8] ;  /* 0x0000080001db7983 */ /* 0x000ee40000100800 */
[----:B------:R-:W1:Y:S02]  /*0b40*/  LDC.64 R124, c[0x0][0x3a8] ;  /* 0x0000ea00ff7c7b82 */ /* 0x000e640000000a00 */
[----:B------:R-:W4:Y:S01]  /*0b50*/  LDL R218, [R1] ;  /* 0x0000000001da7983 */ /* 0x000f220000100800 */
[----:B------:R-:W-:-:S04]  /*0b60*/  SHF.R.S32.HI R83, RZ, 0x1f, R82 ;  /* 0x0000001fff537819 */ /* 0x000fc80000011452 */
[----:B------:R-:W-:Y:S01]  /*0b70*/  LEA.HI R198, R83, R82, RZ, 0x3 ;  /* 0x0000005253c67211 */ /* 0x000fe200078f18ff */
[----:B------:R-:W1:Y:S03]  /*0b80*/  LDC.64 R116, c[0x0][0x430] ;  /* 0x00010c00ff747b82 */ /* 0x000e660000000a00 */
[----:B------:R-:W-:-:S05]  /*0b90*/  LEA.HI.SX32 R198, R198, R189, 0x1d ;  /* 0x000000bdc6c67211 */ /* 0x000fca00078feaff */
[----:B------:R-:W1:Y:S01]  /*0ba0*/  LDC.64 R88, c[0x0][0x3c8] ;  /* 0x0000f200ff587b82 */ /* 0x000e620000000a00 */
[----:B0-----:R-:W-:-:S05]  /*0bb0*/  IMAD.WIDE R80, R188, 0x4, R80 ;  /* 0x00000004bc507825 */ /* 0x001fca00078e0250 */
[----:B------:R-:W2:Y:S02]  /*0bc0*/  LDG.E R223, desc[UR12][R80.64] ;  /* 0x0000000c50df7981 */ /* 0x000ea4000c1e1900 */
[----:B------:R-:W0:Y:S01]  /*0bd0*/  LDC.64 R120, c[0x0][0x428] ;  /* 0x00010a00ff787b82 */ /* 0x000e220000000a00 */
[----:B-1----:R-:W-:-:S04]  /*0be0*/  IMAD.WIDE.U32 R92, R198, 0x20, R124 ;  /* 0x00000020c65c7825 */ /* 0x002fc800078e007c */
[----:B------:R-:W-:Y:S01]  /*0bf0*/  IMAD.WIDE.U32 R84, R198, 0x10, R116 ;  /* 0x00000010c6547825 */ /* 0x000fe200078e0074 */
[----:B------:R-:W3:Y:S05]  /*0c00*/  LDG.E.128 R80, desc[UR12][R92.64] ;  /* 0x0000000c5c507981 */ /* 0x000eea000c1e1d00 */
[----:B------:R-:W4:Y:S01]  /*0c10*/  LDG.E.128 R84, desc[UR12][R84.64] ;  /* 0x0000000c54547981 */ /* 0x000f22000c1e1d00 */
[----:B------:R-:W-:-:S03]  /*0c20*/  IMAD.WIDE R88, R188, 0x4, R88 ;  /* 0x00000004bc587825 */ /* 0x000fc600078e0258 */
[----:B------:R-:W4:Y:S04]  /*0c30*/  LDG.E.128 R92, desc[UR12][R92.64+0x10] ;  /* 0x0000100c5c5c7981 */ /* 0x000f28000c1e1d00 */
[----:B------:R-:W4:Y:S01]  /*0c40*/  LDG.E R191, desc[UR12][R88.64] ;  /* 0x0000000c58bf7981 */ /* 0x000f22000c1e1900 */
[----:B0-----:R-:W-:-:S06]  /*0c50*/  IMAD.WIDE.U32 R90, R198, 0x10, R120 ;  /* 0x00000010c65a7825 */ /* 0x001fcc00078e0078 */
[----:B------:R-:W4:Y:S01]  /*0c60*/  LDG.E.128 R88, desc[UR12][R90.64] ;  /* 0x0000000c5a587981 */ /* 0x000f22000c1e1d00 */
[----:B------:R-:W-:-:S05]  /*0c70*/  IADD3 R194, PT, PT, R198, 0x80, RZ ;  /* 0x00000080c6c27810 */ /* 0x000fca0007ffe0ff */
[----:B------:R-:W-:-:S04]  /*0c80*/  IMAD.WIDE.U32 R100, R194, 0x10, R116 ;  /* 0x00000010c2647825 */ /* 0x000fc800078e0074 */
[C---:B------:R-:W-:Y:S02]  /*0c90*/  IMAD.WIDE.U32 R108, R194.reuse, 0x20, R124 ;  /* 0x00000020c26c7825 */ /* 0x040fe400078e007c */
[----:B------:R-:W4:Y:S02]  /*0ca0*/  LDG.E.128 R100, desc[UR12][R100.64] ;  /* 0x0000000c64647981 */ /* 0x000f24000c1e1d00 */
[----:B------:R-:W-:Y:S02]  /*0cb0*/  IMAD.WIDE.U32 R104, R194, 0x10, R120 ;  /* 0x00000010c2687825 */ /* 0x000fe400078e0078 */
[----:B------:R-:W4:Y:S04]  /*0cc0*/  LDG.E.128 R96, desc[UR12][R108.64] ;  /* 0x0000000c6c607981 */ /* 0x000f28000c1e1d00 */
[----:B------:R-:W4:Y:S04]  /*0cd0*/  LDG.E.128 R104, desc[UR12][R104.64] ;  /* 0x0000000c68687981 */ /* 0x000f28000c1e1d00 */
[----:B------:R-:W4:Y:S01]  /*0ce0*/  LDG.E.128 R108, desc[UR12][R108.64+0x10] ;  /* 0x0000100c6c6c7981 */ /* 0x000f22000c1e1d00 */
[----:B------:R-:W-:-:S05]  /*0cf0*/  IADD3 R190, PT, PT, R198, 0x100, RZ ;  /* 0x00000100c6be7810 */ /* 0x000fca0007ffe0ff */
[----:B------:R-:W-:-:S04]  /*0d00*/  IMAD.WIDE.U32 R124, R190, 0x20, R124 ;  /* 0x00000020be7c7825 */ /* 0x000fc800078e007c */
[C---:B------:R-:W-:Y:S01]  /*0d10*/  IMAD.WIDE.U32 R116, R190.reuse, 0x10, R116 ;  /* 0x00000010be747825 */ /* 0x040fe200078e0074 */
[----:B------:R-:W4:Y:S05]  /*0d20*/  LDG.E.128 R112, desc[UR12][R124.64] ;  /* 0x0000000c7c707981 */ /* 0x000f2a000c1e1d00 */
[----:B------:R-:W4:Y:S01]  /*0d30*/  LDG.E.128 R116, desc[UR12][R116.64] ;  /* 0x0000000c74747981 */ /* 0x000f22000c1e1d00 */
[----:B------:R-:W-:-:S06]  /*0d40*/  IMAD.WIDE.U32 R120, R190, 0x10, R120 ;  /* 0x00000010be787825 */ /* 0x000fcc00078e0078 */
[----:B------:R-:W4:Y:S01]  /*0d50*/  LDG.E.128 R120, desc[UR12][R120.64] ;  /* 0x0000000c78787981 */ /* 0x000f22000c1e1d00 */
[----:B------:R-:W-:-:S04]  /*0d60*/  ISETP.NE.U32.AND P1, PT, RZ, UR16, PT ;  /* 0x00000010ff007c0c */ /* 0x000fc8000bf25070 */
[----:B------:R-:W-:-:S13]  /*0d70*/  ISETP.NE.AND.EX P1, PT, RZ, UR17, PT, P1 ;  /* 0x00000011ff007c0c */ /* 0x000fda000bf25310 */
[----:B------:R-:W0:Y:S01]  /*0d80*/  @P1 LDC.64 R166, c[0x0][0x438] ;  /* 0x00010e00ffa61b82 */ /* 0x000e220000000a00 */
[----:B------:R-:W-:-:S07]  /*0d90*/  ISETP.NE.AND P0, PT, RZ, UR14, PT ;  /* 0x0000000eff007c0c */ /* 0x000fce000bf05270 */
[----:B------:R-:W1:Y:S08]  /*0da0*/  @P1 LDC.64 R126, c[0x0][0x438] ;  /* 0x00010e00ff7e1b82 */ /* 0x000e700000000a00 */
[----:B------:R-:W1:Y:S01]  /*0db0*/  @P1 LDC.64 R168, c[0x0][0x438] ;  /* 0x00010e00ffa81b82 */ /* 0x000e620000000a00 */
[----:B0-----:R-:W-:-:S05]  /*0dc0*/  @P1 IMAD.WIDE.U32 R166, R194, 0x20, R166 ;  /* 0x00000020c2a61825 */ /* 0x001fca00078e00a6 */
[----:B-----5:R-:W5:Y:S04]  /*0dd0*/  @P1 LDG.E.128 R52, desc[UR12][R166.64] ;  /* 0x0000000ca6341981 */ /* 0x020f68000c1e1d00 */
[----:B------:R0:W5:Y:S01]  /*0de0*/  @P1 LDG.E.128 R56, desc[UR12][R166.64+0x10] ;  /* 0x0000100ca6381981 */ /* 0x000162000c1e1d00 */
[----:B-1----:R-:W-:-:S05]  /*0df0*/  @P1 IMAD.WIDE.U32 R126, R190, 0x20, R126 ;  /* 0x00000020be7e1825 */ /* 0x002fca00078e007e */
[----:B------:R-:W5:Y:S01]  /*0e00*/  @P1 LDG.E.128 R60, desc[UR12][R126.64] ;  /* 0x0000000c7e3c1981 */ /* 0x000f62000c1e1d00 */
[----:B------:R-:W-:-:S03]  /*0e10*/  @P1 IMAD.WIDE.U32 R168, R198, 0x20, R168 ;  /* 0x00000020c6a81825 */ /* 0x000fc600078e00a8 */
[----:B------:R1:W5:Y:S04]  /*0e20*/  @P1 LDG.E.128 R64, desc[UR12][R126.64+0x10] ;  /* 0x0000100c7e401981 */ /* 0x000368000c1e1d00 */
[----:B------:R-:W5:Y:S04]  /*0e30*/  @P1 LDG.E.128 R44, desc[UR12][R168.64] ;  /* 0x0000000ca82c1981 */ /* 0x000f68000c1e1d00 */
[----:B------:R1:W5:Y:S01]  /*0e40*/  @P1 LDG.E.128 R48, desc[UR12][R168.64+0x10] ;  /* 0x0000100ca8301981 */ /* 0x000362000c1e1d00 */
[----:B--2---:R-:W-:-:S05]  /*0e50*/  FSEL R223, R223, RZ, !P0 ;  /* 0x000000ffdfdf7208 */ /* 0x004fca0004000000 */
[----:B---3--:R-:W-:Y:S01]  /*0e60*/  FADD.FTZ R80, -R223, R80 ;  /* 0x00000050df507221 */ /* 0x008fe20000010100 */
[----:B----4-:R-:W-:-:S05]  /*0e70*/  HADD2.F32 R217, -RZ, R84.H0_H0 ;  /* 0x20000054ffd97230 */ /* 0x010fca0000004100 */
[----:B0-----:R-:W-:Y:S01]  /*0e80*/  FMUL.FTZ R167, R220, R217 ;  /* 0x000000d9dca77220 */ /* 0x001fe20000410000 */
[----:B------:R-:W-:Y:S01]  /*0e90*/  FMUL.FTZ R166, R191, R80 ;  /* 0x00000050bfa67220 */ /* 0x000fe20000410000 */
[----:B------:R-:W-:-:S05]  /*0ea0*/  HADD2.F32 R80, -RZ, R88.H0_H0 ;  /* 0x20000058ff507230 */ /* 0x000fca0000004100 */
[----:B------:R-:W-:Y:S01]  /*0eb0*/  FADD.FTZ R183, R80, R183 ;  /* 0x000000b750b77221 */ /* 0x000fe20000010000 */
[-C--:B------:R-:W-:Y:S01]  /*0ec0*/  FFMA.FTZ R187, R166, R80.reuse, R187 ;  /* 0x00000050a6bb7223 */ /* 0x080fe200000100bb */
[----:B------:R-:W-:Y:S01]  /*0ed0*/  FFMA.FTZ R167, R219, R80, R167 ;  /* 0x00000050dba77223 */ /* 0x000fe200000100a7 */
[----:B------:R-:W-:Y:S01]  /*0ee0*/  FADD.FTZ R80, -R223, R81 ;  /* 0x00000051df507221 */ /* 0x000fe20000010100 */
[----:B------:R-:W-:Y:S02]  /*0ef0*/  HADD2.F32 R81, -RZ, R84.H1_H1 ;  /* 0x30000054ff517230 */ /* 0x000fe40000004100 */
[----:B------:R-:W-:-:S03]  /*0f00*/  HADD2.F32 R88, -RZ, R88.H1_H1 ;  /* 0x30000058ff587230 */ /* 0x000fc60000004100 */
[----:B-1----:R-:W-:-:S04]  /*0f10*/  FMUL.FTZ R127, R252, R81 ;  /* 0x00000051fc7f7220 */ /* 0x002fc80000410000 */
[----:B------:R-:W-:Y:S02]  /*0f20*/  FFMA.FTZ R168, R218, R88, R127 ;  /* 0x00000058daa87223 */ /* 0x000fe4000001007f */
[----:B------:R-:W2:Y:S01]  /*0f30*/  LDG.E.128 R124, desc[UR12][R124.64+0x10] ;  /* 0x0000100c7c7c7981 */ /* 0x000ea2000c1e1d00 */
[----:B------:R-:W-:Y:S01]  /*0f40*/  FMUL.FTZ R169, R191, R80 ;  /* 0x00000050bfa97220 */ /* 0x000fe20000410000 */
[----:B------:R-:W-:Y:S01]  /*0f50*/  FADD.FTZ R177, R81, R177 ;  /* 0x000000b151b17221 */ /* 0x000fe20000010000 */
[----:B------:R-:W-:Y:S02]  /*0f60*/  FADD.FTZ R82, -R223, R82 ;  /* 0x00000052df527221 */ /* 0x000fe40000010100 */
[----:B------:R-:W-:Y:S01]  /*0f70*/  FFMA.FTZ R178, R169, R81, R178 ;  /* 0x00000051a9b27223 */ /* 0x000fe200000100b2 */
[----:B------:R-:W-:Y:S02]  /*0f80*/  HADD2.F32 R81, -RZ, R85.H0_H0 ;  /* 0x20000055ff517230 */ /* 0x000fe40000004100 */
[----:B------:R-:W-:Y:S01]  /*0f90*/  FADD.FTZ R181, R217, R181 ;  /* 0x000000b5d9b57221 */ /* 0x000fe20000010000 */
[----:B------:R-:W-:Y:S01]  /*0fa0*/  FFMA.FTZ R182, R166, R217, R182 ;  /* 0x000000d9a6b67223 */ /* 0x000fe200000100b6 */
[----:B------:R-:W-:-:S02]  /*0fb0*/  HADD2.F32 R217, -RZ, R89.H0_H0 ;  /* 0x20000059ffd97230 */ /* 0x000fc40000004100 */
[----:B------:R-:W-:Y:S01]  /*0fc0*/  FMUL.FTZ R218, R191, R82 ;  /* 0x00000052bfda7220 */ /* 0x000fe20000410000 */
[----:B------:R-:W-:Y:S01]  /*0fd0*/  FMUL.FTZ R80, R250, R81 ;  /* 0x00000051fa507220 */ /* 0x000fe20000410000 */
[----:B------:R-:W-:Y:S02]  /*0fe0*/  HADD2.F32 R85, -RZ, R85.H1_H1 ;  /* 0x30000055ff557230 */ /* 0x000fe40000004100 */
[----:B------:R-:W-:Y:S01]  /*0ff0*/  FADD.FTZ R173, R81, R173 ;  /* 0x000000ad51ad7221 */ /* 0x000fe20000010000 */
[----:B------:R-:W-:Y:S01]  /*1000*/  FADD.FTZ R175, R217, R175 ;  /* 0x000000afd9af7221 */ /* 0x000fe20000010000 */
[C---:B------:R-:W-:Y:S01]  /*1010*/  FFMA.FTZ R176, R218.reuse, R217, R176 ;  /* 0x000000d9dab07223 */ /* 0x040fe200000100b0 */
[----:B------:R-:W-:Y:S01]  /*1020*/  FFMA.FTZ R174, R218, R81, R174 ;  /* 0x00000051daae7223 */ /* 0x000fe200000100ae */
[----:B------:R-:W-:Y:S01]  /*1030*/  FFMA.FTZ R217, R251, R217, R80 ;  /* 0x000000d9fbd97223 */ /* 0x000fe20000010050 */
[----:B------:R-:W-:Y:S02]  /*1040*/  HADD2.F32 R89, -RZ, R89.H1_H1 ;  /* 0x30000059ff597230 */ /* 0x000fe40000004100 */
[----:B------:R-:W-:Y:S01]  /*1050*/  FMUL.FTZ R80, R248, R85 ;  /* 0x00000055f8507220 */ /* 0x000fe20000410000 */
[----:B------:R-:W-:Y:S01]  /*1060*/  FADD.FTZ R92, -R223, R92 ;  /* 0x0000005cdf5c7221 */ /* 0x000fe20000010100 */
[----:B------:R-:W-:-:S02]  /*1070*/  HADD2.F32 R81, -RZ, R86.H0_H0 ;  /* 0x20000056ff517230 */ /* 0x000fc40000004100 */
[----:B------:R-:W-:Y:S02]  /*1080*/  HADD2.F32 R221, -RZ, R90.H0_H0 ;  /* 0x2000005affdd7230 */ /* 0x000fe40000004100 */
[----:B------:R-:W-:Y:S01]  /*1090*/  FFMA.FTZ R219, R249, R89, R80 ;  /* 0x00000059f9db7223 */ /* 0x000fe20000010050 */
[----:B------:R-:W-:Y:S01]  /*10a0*/  FMUL.FTZ R222, R191, R92 ;  /* 0x0000005cbfde7220 */ /* 0x000fe20000410000 */
[----:B------:R-:W-:Y:S01]  /*10b0*/  FMUL.FTZ R80, R246, R81 ;  /* 0x00000051f6507220 */ /* 0x000fe20000410000 */
[----:B------:R-:W-:Y:S02]  /*10c0*/  FADD.FTZ R163, R221, R163 ;  /* 0x000000a3dda37221 */ /* 0x000fe40000010000 */
[CC--:B------:R-:W-:Y:S01]  /*10d0*/  FFMA.FTZ R164, R222.reuse, R221.reuse, R164 ;  /* 0x000000dddea47223 */ /* 0x0c0fe200000100a4 */
[----:B------:R-:W-:Y:S01]  /*10e0*/  FFMA.FTZ R221, R247, R221, R80 ;  /* 0x000000ddf7dd7223 */ /* 0x000fe20000010050 */
[----:B------:R-:W-:Y:S01]  /*10f0*/  FADD.FTZ R80, -R223, R93 ;  /* 0x0000005ddf507221 */ /* 0x000fe20000010100 */
[----:B------:R-:W-:Y:S01]  /*1100*/  FADD.FTZ R161, R81, R161 ;  /* 0x000000a151a17221 */ /* 0x000fe20000010000 */
[----:B------:R-:W-:Y:S01]  /*1110*/  FFMA.FTZ R162, R222, R81, R162 ;  /* 0x00000051dea27223 */ /* 0x000fe200000100a2 */
[----:B------:R-:W-:-:S02]  /*1120*/  HADD2.F32 R81, -RZ, R86.H1_H1 ;  /* 0x30000056ff517230 */ /* 0x000fc40000004100 */
[----:B------:R-:W-:Y:S01]  /*1130*/  FMUL.FTZ R225, R191, R80 ;  /* 0x00000050bfe17220 */ /* 0x000fe20000410000 */
[----:B------:R-:W-:Y:S02]  /*1140*/  FADD.FTZ R94, -R223, R94 ;  /* 0x0000005edf5e7221 */ /* 0x000fe40000010100 */
[-C--:B------:R-:W-:Y:S01]  /*1150*/  FMUL.FTZ R224, R244, R81.reuse ;  /* 0x00000051f4e07220 */ /* 0x080fe20000410000 */
[----:B------:R-:W-:Y:S01]  /*1160*/  FADD.FTZ R157, R81, R157 ;  /* 0x0000009d519d7221 */ /* 0x000fe20000010000 */
[----:B------:R-:W-:Y:S01]  /*1170*/  FFMA.FTZ R158, R225, R81, R158 ;  /* 0x00000051e19e7223 */ /* 0x000fe2000001009e */
[----:B------:R-:W-:Y:S02]  /*1180*/  HADD2.F32 R81, -RZ, R87.H0_H0 ;  /* 0x20000057ff517230 */ /* 0x000fe40000004100 */
[----:B------:R-:W-:Y:S01]  /*1190*/  FMUL.FTZ R227, R191, R94 ;  /* 0x0000005ebfe37220 */ /* 0x000fe20000410000 */
[----:B------:R-:W-:Y:S02]  /*11a0*/  HADD2.F32 R226, -RZ, R91.H0_H0 ;  /* 0x2000005bffe27230 */ /* 0x000fe40000004100 */
[----:B------:R-:W-:Y:S01]  /*11b0*/  FMUL.FTZ R80, R242, R81 ;  /* 0x00000051f2507220 */ /* 0x000fe20000410000 */
[----:B------:R-:W-:-:S02]  /*11c0*/  HADD2.F32 R90, -RZ, R90.H1_H1 ;  /* 0x3000005aff5a7230 */ /* 0x000fc40000004100 */
[----:B------:R-:W-:Y:S01]  /*11d0*/  FADD.FTZ R155, R226, R155 ;  /* 0x0000009be29b7221 */ /* 0x000fe20000010000 */
[-C--:B------:R-:W-:Y:S01]  /*11e0*/  FFMA.FTZ R156, R227, R226.reuse, R156 ;  /* 0x000000e2e39c7223 */ /* 0x080fe2000001009c */
[----:B------:R-:W-:Y:S01]  /*11f0*/  FFMA.FTZ R226, R243, R226, R80 ;  /* 0x000000e2f3e27223 */ /* 0x000fe20000010050 */
[----:B------:R-:W-:Y:S02]  /*1200*/  HADD2.F32 R87, -RZ, R87.H1_H1 ;  /* 0x30000057ff577230 */ /* 0x000fe40000004100 */
[----:B------:R-:W-:Y:S01]  /*1210*/  FADD.FTZ R80, -R223, R95 ;  /* 0x0000005fdf507221 */ /* 0x000fe20000010100 */
[----:B------:R-:W-:Y:S02]  /*1220*/  HADD2.F32 R230, -RZ, R91.H1_H1 ;  /* 0x3000005bffe67230 */ /* 0x000fe40000004100 */
[----:B------:R-:W-:Y:S01]  /*1230*/  FADD.FTZ R159, R90, R159 ;  /* 0x0000009f5a9f7221 */ /* 0x000fe20000010000 */
[-C--:B------:R-:W-:Y:S01]  /*1240*/  FFMA.FTZ R160, R225, R90.reuse, R160 ;  /* 0x0000005ae1a07223 */ /* 0x080fe200000100a0 */
[----:B------:R-:W-:Y:S01]  /*1250*/  FFMA.FTZ R224, R245, R90, R224 ;  /* 0x0000005af5e07223 */ /* 0x000fe200000100e0 */
[----:B------:R-:W-:Y:S01]  /*1260*/  FADD.FTZ R153, R81, R153 ;  /* 0x0000009951997221 */ /* 0x000fe20000010000 */
[----:B------:R-:W-:Y:S01]  /*1270*/  FFMA.FTZ R154, R227, R81, R154 ;  /* 0x00000051e39a7223 */ /* 0x000fe2000001009a */
[----:B------:R-:W-:Y:S01]  /*1280*/  FMUL.FTZ R231, R191, R80 ;  /* 0x00000050bfe77220 */ /* 0x000fe20000410000 */
[----:B------:R-:W-:Y:S01]  /*1290*/  FMUL.FTZ R80, R240, R87 ;  /* 0x00000057f0507220 */ /* 0x000fe20000410000 */
[----:B------:R-:W-:Y:S01]  /*12a0*/  FADD.FTZ R90, -R223, R96 ;  /* 0x00000060df5a7221 */ /* 0x000fe20000010100 */
[----:B------:R-:W-:-:S02]  /*12b0*/  HADD2.F32 R81, -RZ, R100.H0_H0 ;  /* 0x20000064ff517230 */ /* 0x000fc40000004100 */
[----:B------:R-:W-:Y:S01]  /*12c0*/  FADD.FTZ R151, R230, R151 ;  /* 0x00000097e6977221 */ /* 0x000fe20000010000 */
[-C--:B------:R-:W-:Y:S01]  /*12d0*/  FFMA.FTZ R152, R231, R230.reuse, R152 ;  /* 0x000000e6e7987223 */ /* 0x080fe20000010098 */
[----:B------:R-:W-:Y:S02]  /*12e0*/  HADD2.F32 R91, -RZ, R104.H0_H0 ;  /* 0x20000068ff5b7230 */ /* 0x000fe40000004100 */
[----:B------:R-:W-:Y:S01]  /*12f0*/  FFMA.FTZ R230, R241, R230, R80 ;  /* 0x000000e6f1e67223 */ /* 0x000fe20000010050 */
[----:B------:R-:W-:Y:S01]  /*1300*/  FMUL.FTZ R90, R191, R90 ;  /* 0x0000005abf5a7220 */ /* 0x000fe20000410000 */
[----:B------:R-:W-:Y:S01]  /*1310*/  FMUL.FTZ R80, R238, R81 ;  /* 0x00000051ee507220 */ /* 0x000fe20000410000 */
[----:B------:R-:W-:Y:S01]  /*1320*/  FADD.FTZ R145, R81, R145 ;  /* 0x0000009151917221 */ /* 0x000fe20000010000 */
[----:B------:R-:W-:Y:S01]  /*1330*/  FADD.FTZ R147, R91, R147 ;  /* 0x000000935b937221 */ /* 0x000fe20000010000 */
[C---:B------:R-:W-:Y:S01]  /*1340*/  FFMA.FTZ R148, R90.reuse, R91, R148 ;  /* 0x0000005b5a947223 */ /* 0x040fe20000010094 */
[----:B------:R-:W-:Y:S01]  /*1350*/  FFMA.FTZ R146, R90, R81, R146 ;  /* 0x000000515a927223 */ /* 0x000fe20000010092 */
[----:B------:R-:W-:Y:S01]  /*1360*/  FFMA.FTZ R91, R239, R91, R80 ;  /* 0x0000005bef5b7223 */ /* 0x000fe20000010050 */
[----:B------:R-:W-:Y:S01]  /*1370*/  FADD.FTZ R80, -R223, R97 ;  /* 0x00000061df507221 */ /* 0x000fe20000010100 */
[----:B------:R-:W-:-:S02]  /*1380*/  HADD2.F32 R81, -RZ, R100.H1_H1 ;  /* 0x30000064ff517230 */ /* 0x000fc40000004100 */
[----:B------:R-:W-:Y:S02]  /*1390*/  HADD2.F32 R94, -RZ, R104.H1_H1 ;  /* 0x30000068ff5e7230 */ /* 0x000fe40000004100 */
[----:B------:R-:W-:Y:S01]  /*13a0*/  FMUL.FTZ R95, R191, R80 ;  /* 0x00000050bf5f7220 */ /* 0x000fe20000410000 */
[----:B------:R-:W-:Y:S01]  /*13b0*/  FMUL.FTZ R80, R236, R81 ;  /* 0x00000051ec507220 */ /* 0x000fe20000410000 */
[----:B------:R-:W-:Y:S01]  /*13c0*/  FADD.FTZ R100, -R223, R99 ;  /* 0x00000063df647221 */ /* 0x000fe20000010100 */
[----:B------:R-:W-:Y:S01]  /*13d0*/  FADD.FTZ R143, R94, R143 ;  /* 0x0000008f5e8f7221 */ /* 0x000fe20000010000 */
[-C--:B------:R-:W-:Y:S01]  /*13e0*/  FFMA.FTZ R144, R95, R94.reuse, R144 ;  /* 0x0000005e5f907223 */ /* 0x080fe20000010090 */
[----:B------:R-:W-:Y:S01]  /*13f0*/  FFMA.FTZ R94, R237, R94, R80 ;  /* 0x0000005eed5e7223 */ /* 0x000fe20000010050 */
[--C-:B------:R-:W-:Y:S02]  /*1400*/  HADD2.F32 R80, -RZ, R101.reuse.H0_H0 ;  /* 0x20000065ff507230 */ /* 0x100fe40000004100 */
[----:B------:R-:W-:Y:S01]  /*1410*/  FMUL.FTZ R100, R191, R100 ;  /* 0x00000064bf647220 */ /* 0x000fe20000410000 */
[----:B------:R-:W-:-:S02]  /*1420*/  HADD2.F32 R101, -RZ, R101.H1_H1 ;  /* 0x30000065ff657230 */ /* 0x000fc40000004100 */
[C---:B------:R-:W-:Y:S01]  /*1430*/  FADD.FTZ R98, -R223.reuse, R98 ;  /* 0x00000062df627221 */ /* 0x040fe20000010100 */
[--C-:B------:R-:W-:Y:S02]  /*1440*/  HADD2.F32 R96, -RZ, R105.reuse.H0_H0 ;  /* 0x20000069ff607230 */ /* 0x100fe40000004100 */
[----:B------:R-:W-:Y:S01]  /*1450*/  FADD.FTZ R108, -R223, R108 ;  /* 0x0000006cdf6c7221 */ /* 0x000fe20000010100 */
[----:B------:R-:W-:Y:S02]  /*1460*/  HADD2.F32 R105, -RZ, R105.H1_H1 ;  /* 0x30000069ff697230 */ /* 0x000fe40000004100 */
[----:B------:R-:W-:Y:S01]  /*1470*/  FADD.FTZ R133, R101, R133 ;  /* 0x0000008565857221 */ /* 0x000fe20000010000 */
[----:B------:R-:W-:Y:S01]  /*1480*/  FFMA.FTZ R134, R100, R101, R134 ;  /* 0x0000006564867223 */ /* 0x000fe20000010086 */
[----:B------:R-:W-:Y:S01]  /*1490*/  FADD.FTZ R141, R81, R141 ;  /* 0x0000008d518d7221 */ /* 0x000fe20000010000 */
[----:B------:R-:W-:Y:S01]  /*14a0*/  FFMA.FTZ R142, R95, R81, R142 ;  /* 0x000000515f8e7223 */ /* 0x000fe2000001008e */
[----:B------:R-:W-:Y:S01]  /*14b0*/  FMUL.FTZ R101, R215, R101 ;  /* 0x00000065d7657220 */ /* 0x000fe20000410000 */
[----:B------:R-:W-:-:S02]  /*14c0*/  HADD2.F32 R81, -RZ, R102.H0_H0 ;  /* 0x20000066ff517230 */ /* 0x000fc40000004100 */
[C---:B------:R-:W-:Y:S01]  /*14d0*/  FMUL.FTZ R97, R191.reuse, R98 ;  /* 0x00000062bf617220 */ /* 0x040fe20000410000 */
[----:B------:R-:W-:Y:S01]  /*14e0*/  FMUL.FTZ R108, R191, R108 ;  /* 0x0000006cbf6c7220 */ /* 0x000fe20000410000 */
[----:B------:R-:W-:Y:S01]  /*14f0*/  FADD.FTZ R135, R105, R135 ;  /* 0x0000008769877221 */ /* 0x000fe20000010000 */
[-C--:B------:R-:W-:Y:S01]  /*1500*/  FFMA.FTZ R136, R100, R105.reuse, R136 ;  /* 0x0000006964887223 */ /* 0x080fe20000010088 */
[----:B------:R-:W-:Y:S01]  /*1510*/  FFMA.FTZ R104, R216, R105, R101 ;  /* 0x00000069d8687223 */ /* 0x000fe20000010065 */
[C---:B------:R-:W-:Y:S01]  /*1520*/  FADD.FTZ R228, -R223.reuse, R109 ;  /* 0x0000006ddfe47221 */ /* 0x040fe20000010100 */
[----:B------:R-:W-:Y:S01]  /*1530*/  FADD.FTZ R220, -R223, R83 ;  /* 0x00000053dfdc7221 */ /* 0x000fe20000010100 */
[----:B------:R-:W-:Y:S02]  /*1540*/  HADD2.F32 R105, -RZ, R106.H0_H0 ;  /* 0x2000006aff697230 */ /* 0x000fe40000004100 */
[----:B------:R-:W-:Y:S01]  /*1550*/  FADD.FTZ R137, R80, R137 ;  /* 0x0000008950897221 */ /* 0x000fe20000010000 */
[-C--:B------:R-:W-:Y:S01]  /*1560*/  FFMA.FTZ R138, R97, R80.reuse, R138 ;  /* 0x00000050618a7223 */ /* 0x080fe2000001008a */
[-C--:B------:R-:W-:Y:S01]  /*1570*/  FMUL.FTZ R83, R213, R81.reuse ;  /* 0x00000051d5537220 */ /* 0x080fe20000410000 */
[----:B------:R-:W-:Y:S01]  /*1580*/  FADD.FTZ R40, R81, R40 ;  /* 0x0000002851287221 */ /* 0x000fe20000010000 */
[----:B------:R-:W-:Y:S01]  /*1590*/  FFMA.FTZ R0, R108, R81, R0 ;  /* 0x000000516c007223 */ /* 0x000fe20000010000 */
[----:B------:R-:W-:Y:S01]  /*15a0*/  FMUL.FTZ R80, R234, R80 ;  /* 0x00000050ea507220 */ /* 0x000fe20000410000 */
[----:B------:R-:W-:-:S02]  /*15b0*/  HADD2.F32 R81, -RZ, R102.H1_H1 ;  /* 0x30000066ff517230 */ /* 0x000fc40000004100 */
[----:B------:R-:W-:Y:S01]  /*15c0*/  FMUL.FTZ R228, R191, R228 ;  /* 0x000000e4bfe47220 */ /* 0x000fe20000410000 */
[----:B------:R-:W-:Y:S02]  /*15d0*/  HADD2.F32 R82, -RZ, R103.H0_H0 ;  /* 0x20000067ff527230 */ /* 0x000fe40000004100 */
[----:B------:R-:W-:Y:S01]  /*15e0*/  FADD.FTZ R110, -R223, R110 ;  /* 0x0000006edf6e7221 */ /* 0x000fe20000010100 */
[----:B------:R-:W-:Y:S01]  /*15f0*/  FADD.FTZ R139, R96, R139 ;  /* 0x0000008b608b7221 */ /* 0x000fe20000010000 */
[-C--:B------:R-:W-:Y:S01]  /*1600*/  FFMA.FTZ R140, R97, R96.reuse, R140 ;  /* 0x00000060618c7223 */ /* 0x080fe2000001008c */
[----:B------:R-:W-:Y:S01]  /*1610*/  FADD.FTZ R39, R105, R39 ;  /* 0x0000002769277221 */ /* 0x000fe20000010000 */
[-C--:B------:R-:W-:Y:S01]  /*1620*/  FFMA.FTZ R28, R108, R105.reuse, R28 ;  /* 0x000000696c1c7223 */ /* 0x080fe2000001001c */
[----:B------:R-:W-:Y:S01]  /*1630*/  FFMA.FTZ R96, R235, R96, R80 ;  /* 0x00000060eb607223 */ /* 0x000fe20000010050 */
[----:B------:R-:W-:Y:S01]  /*1640*/  FFMA.FTZ R105, R214, R105, R83 ;  /* 0x00000069d6697223 */ /* 0x000fe20000010053 */
[-C--:B------:R-:W-:Y:S01]  /*1650*/  FMUL.FTZ R83, R211, R81.reuse ;  /* 0x00000051d3537220 */ /* 0x080fe20000410000 */
[----:B------:R-:W-:Y:S01]  /*1660*/  FADD.FTZ R41, R81, R41 ;  /* 0x0000002951297221 */ /* 0x000fe20000010000 */
[----:B------:R-:W-:Y:S01]  /*1670*/  FFMA.FTZ R2, R228, R81, R2 ;  /* 0x00000051e4027223 */ /* 0x000fe20000010002 */
[----:B------:R-:W-:-:S02]  /*1680*/  HADD2.F32 R80, -RZ, R107.H0_H0 ;  /* 0x2000006bff507230 */ /* 0x000fc40000004100 */
[----:B------:R-:W-:Y:S01]  /*1690*/  FMUL.FTZ R229, R191, R110 ;  /* 0x0000006ebfe57220 */ /* 0x000fe20000410000 */
[----:B------:R-:W-:Y:S01]  /*16a0*/  FMUL.FTZ R81, R209, R82 ;  /* 0x00000052d1517220 */ /* 0x000fe20000410000 */
[----:B------:R-:W-:Y:S02]  /*16b0*/  HADD2.F32 R109, -RZ, R106.H1_H1 ;  /* 0x3000006aff6d7230 */ /* 0x000fe40000004100 */
[----:B------:R-:W-:Y:S01]  /*16c0*/  FADD.FTZ R37, R80, R37 ;  /* 0x0000002550257221 */ /* 0x000fe20000010000 */
[-C--:B------:R-:W-:Y:S01]  /*16d0*/  FFMA.FTZ R26, R229, R80.reuse, R26 ;  /* 0x00000050e51a7223 */ /* 0x080fe2000001001a */
[----:B------:R-:W-:Y:S01]  /*16e0*/  FFMA.FTZ R110, R210, R80, R81 ;  /* 0x00000050d26e7223 */ /* 0x000fe20000010051 */
[----:B------:R-:W-:Y:S02]  /*16f0*/  HADD2.F32 R103, -RZ, R103.H1_H1 ;  /* 0x30000067ff677230 */ /* 0x000fe40000004100 */
[C---:B------:R-:W-:Y:S01]  /*1700*/  FADD.FTZ R80, -R223.reuse, R111 ;  /* 0x0000006fdf507221 */ /* 0x040fe20000010100 */
[----:B------:R-:W-:Y:S01]  /*1710*/  FADD.FTZ R92, -R223, R112 ;  /* 0x00000070df5c7221 */ /* 0x000fe20000010100 */
[----:B------:R-:W-:-:S02]  /*1720*/  HADD2.F32 R107, -RZ, R107.H1_H1 ;  /* 0x3000006bff6b7230 */ /* 0x000fc40000004100 */
[----:B------:R-:W-:Y:S01]  /*1730*/  FADD.FTZ R38, R109, R38 ;  /* 0x000000266d267221 */ /* 0x000fe20000010000 */
[----:B------:R-:W-:Y:S01]  /*1740*/  FMUL.FTZ R233, R191, R80 ;  /* 0x00000050bfe97220 */ /* 0x000fe20000410000 */
[----:B------:R-:W-:Y:S01]  /*1750*/  FFMA.FTZ R27, R228, R109, R27 ;  /* 0x0000006de41b7223 */ /* 0x000fe2000001001b */
[----:B------:R-:W-:Y:S01]  /*1760*/  FMUL.FTZ R81, R207, R103 ;  /* 0x00000067cf517220 */ /* 0x000fe20000410000 */
[----:B------:R-:W-:Y:S02]  /*1770*/  HADD2.F32 R80, -RZ, R116.H0_H0 ;  /* 0x20000074ff507230 */ /* 0x000fe40000004100 */
[----:B------:R-:W-:Y:S01]  /*1780*/  FFMA.FTZ R109, R212, R109, R83 ;  /* 0x0000006dd46d7223 */ /* 0x000fe20000010053 */
[----:B------:R-:W-:Y:S01]  /*1790*/  FMUL.FTZ R92, R191, R92 ;  /* 0x0000005cbf5c7220 */ /* 0x000fe20000410000 */
[----:B------:R-:W-:Y:S01]  /*17a0*/  FADD.FTZ R83, RZ, R167 ;  /* 0x000000a7ff537221 */ /* 0x000fe20000010000 */
[----:B------:R-:W-:Y:S01]  /*17b0*/  FFMA.FTZ R232, R208, R107, R81 ;  /* 0x0000006bd0e87223 */ /* 0x000fe20000010051 */
[----:B------:R-:W-:Y:S01]  /*17c0*/  FADD.FTZ R128, R80, R128 ;  /* 0x0000008050807221 */ /* 0x000fe20000010000 */
[-C--:B------:R-:W-:Y:S01]  /*17d0*/  FFMA.FTZ R35, R92, R80.reuse, R35 ;  /* 0x000000505c237223 */ /* 0x080fe20000010023 */
[----:B------:R-:W-:Y:S01]  /*17e0*/  FMUL.FTZ R81, R205, R80 ;  /* 0x00000050cd517220 */ /* 0x000fe20000410000 */
[----:B------:R-:W-:Y:S01]  /*17f0*/  FADD.FTZ R80, R168, R83 ;  /* 0x00000053a8507221 */ /* 0x000fe20000010000 */
[----:B------:R-:W-:-:S03]  /*1800*/  HADD2.F32 R93, -RZ, R120.H0_H0 ;  /* 0x20000078ff5d7230 */ /* 0x000fc60000004100 */
[----:B------:R-:W-:Y:S01]  /*1810*/  FADD.FTZ R80, R217, R80 ;  /* 0x00000050d9507221 */ /* 0x000fe20000010000 */
[----:B------:R-:W-:Y:S01]  /*1820*/  FADD.FTZ R42, R82, R42 ;  /* 0x0000002a522a7221 */ /* 0x000fe20000010000 */
[----:B------:R-:W-:Y:S02]  /*1830*/  FFMA.FTZ R3, R229, R82, R3 ;  /* 0x00000052e5037223 */ /* 0x000fe40000010003 */
[----:B------:R-:W-:Y:S01]  /*1840*/  FADD.FTZ R80, R219, R80 ;  /* 0x00000050db507221 */ /* 0x000fe20000010000 */
[----:B------:R-:W-:Y:S01]  /*1850*/  FADD.FTZ R129, R93, R129 ;  /* 0x000000815d817221 */ /* 0x000fe20000010000 */
[-C--:B------:R-:W-:Y:S01]  /*1860*/  FFMA.FTZ R24, R92, R93.reuse, R24 ;  /* 0x0000005d5c187223 */ /* 0x080fe20000010018 */
[----:B------:R-:W-:Y:S01]  /*1870*/  FADD.FTZ R98, -R223, R113 ;  /* 0x00000071df627221 */ /* 0x000fe20000010100 */
[----:B------:R-:W-:Y:S02]  /*1880*/  HADD2.F32 R82, -RZ, R116.H1_H1 ;  /* 0x30000074ff527230 */ /* 0x000fe40000004100 */
[----:B------:R-:W-:Y:S01]  /*1890*/  FFMA.FTZ R93, R206, R93, R81 ;  /* 0x0000005dce5d7223 */ /* 0x000fe20000010051 */
[----:B------:R-:W-:Y:S01]  /*18a0*/  FADD.FTZ R81, R221, R80 ;  /* 0x00000050dd517221 */ /* 0x000fe20000010000 */
[----:B------:R-:W-:-:S02]  /*18b0*/  HADD2.F32 R99, -RZ, R120.H1_H1 ;  /* 0x30000078ff637230 */ /* 0x000fc40000004100 */
[----:B------:R-:W-:Y:S01]  /*18c0*/  FMUL.FTZ R98, R191, R98 ;  /* 0x00000062bf627220 */ /* 0x000fe20000410000 */
[----:B------:R-:W-:Y:S01]  /*18d0*/  FMUL.FTZ R83, R203, R82 ;  /* 0x00000052cb537220 */ /* 0x000fe20000410000 */
[----:B------:R-:W-:Y:S01]  /*18e0*/  FADD.FTZ R81, R224, R81 ;  /* 0x00000051e0517221 */ /* 0x000fe20000010000 */
[----:B------:R-:W-:Y:S01]  /*18f0*/  FFMA.FTZ R80, R166, R167, RZ ;  /* 0x000000a7a6507223 */ /* 0x000fe200000100ff */
[----:B------:R-:W-:Y:S01]  /*1900*/  FADD.FTZ R34, R99, R34 ;  /* 0x0000002263227221 */ /* 0x000fe20000010000 */
[-C--:B------:R-:W-:Y:S01]  /*1910*/  FFMA.FTZ R23, R98, R99.reuse, R23 ;  /* 0x0000006362177223 */ /* 0x080fe20000010017 */
[----:B------:R-:W-:Y:S01]  /*1920*/  FFMA.FTZ R99, R204, R99, R83 ;  /* 0x00000063cc637223 */ /* 0x000fe20000010053 */
[----:B------:R-:W-:Y:S01]  /*1930*/  FADD.FTZ R83, R226, R81 ;  /* 0x00000051e2537221 */ /* 0x000fe20000010000 */
[----:B------:R-:W-:Y:S01]  /*1940*/  FMUL.FTZ R220, R191, R220 ;  /* 0x000000dcbfdc7220 */ /* 0x000fe20000410000 */
[----:B------:R-:W-:Y:S02]  /*1950*/  FFMA.FTZ R81, R169, R168, R80 ;  /* 0x000000a8a9517223 */ /* 0x000fe40000010050 */
        /* <DEDUP_REMOVED lines=8> */
[----:B------:R-:W-:Y:S01]  /*19e0*/  FADD.FTZ R85, R96, R85 ;  /* 0x0000005560557221 */ /* 0x000fe20000010000 */
[----:B------:R-:W-:Y:S01]  /*19f0*/  FADD.FTZ R114, -R223, R114 ;  /* 0x00000072df727221 */ /* 0x000fe20000010100 */
[----:B------:R-:W-:Y:S02]  /*1a00*/  HADD2.F32 R83, -RZ, R117.H0_H0 ;  /* 0x20000075ff537230 */ /* 0x000fe40000004100 */
[----:B------:R-:W-:Y:S01]  /*1a10*/  FFMA.FTZ R80, R225, R224, R80 ;  /* 0x000000e0e1507223 */ /* 0x000fe20000010050 */
[----:B------:R-:W-:Y:S01]  /*1a20*/  FADD.FTZ R84, R104, R85 ;  /* 0x0000005568547221 */ /* 0x000fe20000010000 */
[----:B------:R-:W-:Y:S02]  /*1a30*/  HADD2.F32 R102, -RZ, R121.H0_H0 ;  /* 0x20000079ff667230 */ /* 0x000fe40000004100 */
[----:B------:R-:W-:Y:S01]  /*1a40*/  FADD.FTZ R149, R87, R149 ;  /* 0x0000009557957221 */ /* 0x000fe20000010000 */
[----:B------:R-:W-:Y:S01]  /*1a50*/  FFMA.FTZ R150, R231, R87, R150 ;  /* 0x00000057e7967223 */ /* 0x000fe20000010096 */
[----:B------:R-:W-:Y:S01]  /*1a60*/  FMUL.FTZ R101, R191, R114 ;  /* 0x00000072bf657220 */ /* 0x000fe20000410000 */
[----:B------:R-:W-:Y:S01]  /*1a70*/  FMUL.FTZ R87, R201, R83 ;  /* 0x00000053c9577220 */ /* 0x000fe20000410000 */
[----:B------:R-:W-:Y:S01]  /*1a80*/  FFMA.FTZ R80, R227, R226, R80 ;  /* 0x000000e2e3507223 */ /* 0x000fe20000010050 */
[----:B------:R-:W-:Y:S01]  /*1a90*/  FADD.FTZ R84, R105, R84 ;  /* 0x0000005469547221 */ /* 0x000fe20000010000 */
[----:B------:R-:W-:Y:S01]  /*1aa0*/  FADD.FTZ R130, R102, R130 ;  /* 0x0000008266827221 */ /* 0x000fe20000010000 */
[-C--:B------:R-:W-:Y:S01]  /*1ab0*/  FFMA.FTZ R33, R101, R102.reuse, R33 ;  /* 0x0000006665217223 */ /* 0x080fe20000010021 */
[----:B------:R-:W-:Y:S01]  /*1ac0*/  FFMA.FTZ R102, R202, R102, R87 ;  /* 0x00000066ca667223 */ /* 0x000fe20000010057 */
[----:B------:R-:W-:Y:S01]  /*1ad0*/  FFMA.FTZ R81, R231, R230, R80 ;  /* 0x000000e6e7517223 */ /* 0x000fe20000010050 */
[----:B------:R-:W-:Y:S01]  /*1ae0*/  FADD.FTZ R87, R109, R84 ;  /* 0x000000546d577221 */ /* 0x000fe20000010000 */
[----:B------:R-:W-:Y:S01]  /*1af0*/  FADD.FTZ R106, -R223, R115 ;  /* 0x00000073df6a7221 */ /* 0x000fe20000010100 */
[----:B------:R-:W-:-:S02]  /*1b00*/  HADD2.F32 R85, -RZ, R117.H1_H1 ;  /* 0x30000075ff557230 */ /* 0x000fc40000004100 */
[----:B------:R-:W-:Y:S01]  /*1b10*/  FADD.FTZ R43, R103, R43 ;  /* 0x0000002b672b7221 */ /* 0x000fe20000010000 */
[----:B------:R-:W-:Y:S01]  /*1b20*/  FFMA.FTZ R4, R233, R103, R4 ;  /* 0x00000067e9047223 */ /* 0x000fe20000010004 */
[----:B------:R-:W-:Y:S01]  /*1b30*/  FFMA.FTZ R80, R90, R91, R81 ;  /* 0x0000005b5a507223 */ /* 0x000fe20000010051 */
[----:B------:R-:W-:Y:S02]  /*1b40*/  HADD2.F32 R103, -RZ, R121.H1_H1 ;  /* 0x30000079ff677230 */ /* 0x000fe40000004100 */
[----:B------:R-:W-:Y:S01]  /*1b50*/  FADD.FTZ R87, R110, R87 ;  /* 0x000000576e577221 */ /* 0x000fe20000010000 */
        /* <DEDUP_REMOVED lines=9> */
[----:B------:R-:W-:Y:S01]  /*1bf0*/  FFMA.FTZ R180, R169, R88, R180 ;  /* 0x00000058a9b47223 */ /* 0x000fe200000100b4 */
[----:B------:R-:W-:Y:S01]  /*1c00*/  FADD.FTZ R86, R93, R86 ;  /* 0x000000565d567221 */ /* 0x000fe20000010000 */
[----:B------:R-:W-:-:S02]  /*1c10*/  HADD2.F32 R88, -RZ, R118.H0_H0 ;  /* 0x20000076ff587230 */ /* 0x000fc40000004100 */
[----:B------:R-:W-:Y:S01]  /*1c20*/  FFMA.FTZ R81, R100, R104, R81 ;  /* 0x0000006864517223 */ /* 0x000fe20000010051 */
[----:B------:R-:W-:Y:S02]  /*1c30*/  HADD2.F32 R84, -RZ, R122.H0_H0 ;  /* 0x2000007aff547230 */ /* 0x000fe40000004100 */
[----:B------:R-:W-:Y:S01]  /*1c40*/  FADD.FTZ R87, R86, R99 ;  /* 0x0000006356577221 */ /* 0x000fe20000010000 */
[----:B------:R-:W-:Y:S01]  /*1c50*/  FADD.FTZ R171, R89, R171 ;  /* 0x000000ab59ab7221 */ /* 0x000fe20000010000 */
[----:B------:R-:W-:Y:S01]  /*1c60*/  FFMA.FTZ R172, R220, R89, R172 ;  /* 0x00000059dcac7223 */ /* 0x000fe200000100ac */
[----:B------:R-:W-:Y:S01]  /*1c70*/  FMUL.FTZ R80, R196, R88 ;  /* 0x00000058c4507220 */ /* 0x000fe20000410000 */
[----:B------:R-:W-:Y:S02]  /*1c80*/  HADD2.F32 R89, -RZ, R118.H1_H1 ;  /* 0x30000076ff597230 */ /* 0x000fe40000004100 */
[----:B------:R-:W-:Y:S01]  /*1c90*/  FFMA.FTZ R81, R108, R105, R81 ;  /* 0x000000696c517223 */ /* 0x000fe20000010051 */
[----:B------:R-:W-:Y:S01]  /*1ca0*/  FADD.FTZ R86, R87, R102 ;  /* 0x0000006657567221 */ /* 0x000fe20000010000 */
[----:B------:R-:W-:Y:S01]  /*1cb0*/  FADD.FTZ R36, R107, R36 ;  /* 0x000000246b247221 */ /* 0x000fe20000010000 */
[----:B------:R-:W-:Y:S01]  /*1cc0*/  FFMA.FTZ R25, R233, R107, R25 ;  /* 0x0000006be9197223 */ /* 0x000fe20000010019 */
[----:B------:R-:W-:-:S02]  /*1cd0*/  HADD2.F32 R118, -RZ, R119.H0_H0 ;  /* 0x20000077ff767230 */ /* 0x000fc40000004100 */
[----:B------:R-:W-:Y:S01]  /*1ce0*/  FFMA.FTZ R107, R197, R84, R80 ;  /* 0x00000054c56b7223 */ /* 0x000fe20000010050 */
[----:B------:R-:W-:Y:S02]  /*1cf0*/  HADD2.F32 R122, -RZ, R122.H1_H1 ;  /* 0x3000007aff7a7230 */ /* 0x000fe40000004100 */
[----:B------:R-:W-:Y:S01]  /*1d00*/  FFMA.FTZ R80, R228, R109, R81 ;  /* 0x0000006de4507223 */ /* 0x000fe20000010051 */
[----:B------:R-:W-:Y:S01]  /*1d10*/  FADD.FTZ R86, R86, R103 ;  /* 0x0000006756567221 */ /* 0x000fe20000010000 */
[----:B------:R-:W-:Y:S01]  /*1d20*/  FMUL.FTZ R112, R193, R89 ;  /* 0x00000059c1707220 */ /* 0x000fe20000410000 */
[----:B------:R-:W-:Y:S02]  /*1d30*/  HADD2.F32 R120, -RZ, R123.H0_H0 ;  /* 0x2000007bff787230 */ /* 0x000fe40000004100 */
[----:B------:R-:W-:Y:S01]  /*1d40*/  FMUL.FTZ R81, R185, R118 ;  /* 0x00000076b9517220 */ /* 0x000fe20000410000 */
[----:B------:R-:W-:Y:S02]  /*1d50*/  HADD2.F32 R119, -RZ, R119.H1_H1 ;  /* 0x30000077ff777230 */ /* 0x000fe40000004100 */
[----:B------:R-:W-:Y:S01]  /*1d60*/  FFMA.FTZ R80, R229, R110, R80 ;  /* 0x0000006ee5507223 */ /* 0x000fe20000010050 */
[----:B------:R-:W-:Y:S01]  /*1d70*/  FFMA.FTZ R111, R195, R122, R112 ;  /* 0x0000007ac36f7223 */ /* 0x000fe20000010070 */
[----:B------:R-:W-:Y:S01]  /*1d80*/  FADD.FTZ R86, R86, R107 ;  /* 0x0000006b56567221 */ /* 0x000fe20000010000 */
[----:B------:R-:W-:Y:S01]  /*1d90*/  FFMA.FTZ R112, R192, R120, R81 ;  /* 0x00000078c0707223 */ /* 0x000fe20000010051 */
[----:B------:R-:W-:-:S02]  /*1da0*/  HADD2.F32 R123, -RZ, R123.H1_H1 ;  /* 0x3000007bff7b7230 */ /* 0x000fc40000004100 */
[----:B------:R-:W-:Y:S01]  /*1db0*/  FFMA.FTZ R81, R233, R232, R80 ;  /* 0x000000e8e9517223 */ /* 0x000fe20000010050 */
[----:B------:R-:W-:Y:S01]  /*1dc0*/  FMUL.FTZ R113, R186, R119 ;  /* 0x00000077ba717220 */ /* 0x000fe20000410000 */
[----:B------:R-:W-:Y:S02]  /*1dd0*/  FADD.FTZ R87, R86, R111 ;  /* 0x0000006f56577221 */ /* 0x000fe40000010000 */
[----:B------:R-:W-:Y:S01]  /*1de0*/  FFMA.FTZ R81, R92, R93, R81 ;  /* 0x0000005d5c517223 */ /* 0x000fe20000010051 */
[----:B------:R-:W-:Y:S01]  /*1df0*/  FFMA.FTZ R113, R184, R123, R113 ;  /* 0x0000007bb8717223 */ /* 0x000fe20000010071 */
[----:B------:R-:W-:Y:S02]  /*1e00*/  FADD.FTZ R80, R87, R112 ;  /* 0x0000007057507221 */ /* 0x000fe40000010000 */
[----:B------:R-:W-:Y:S02]  /*1e10*/  FFMA.FTZ R81, R98, R99, R81 ;  /* 0x0000006362517223 */ /* 0x000fe40000010051 */
[----:B------:R-:W-:-:S02]  /*1e20*/  FADD.FTZ R80, R80, R113 ;  /* 0x0000007150507221 */ /* 0x000fc40000010000 */
[----:B------:R-:W-:-:S03]  /*1e30*/  FFMA.FTZ R87, R101, R102, R81 ;  /* 0x0000006665577223 */ /* 0x000fc60000010051 */
[----:B------:R-:W0:Y:S01]  /*1e40*/  SHFL.DOWN PT, R81, R80, 0x10, 0x1f ;  /* 0x0a001f0050517f89 */ /* 0x000e2200000e0000 */
[----:B------:R-:W-:Y:S01]  /*1e50*/  FFMA.FTZ R87, R106, R103, R87 ;  /* 0x000000676a577223 */ /* 0x000fe20000010057 */
[C---:B--2---:R-:W-:Y:S01]  /*1e60*/  FADD.FTZ R114, -R223.reuse, R124 ;  /* 0x0000007cdf727221 */ /* 0x044fe20000010100 */
[----:B------:R-:W-:-:S03]  /*1e70*/  FADD.FTZ R86, -R223, R125 ;  /* 0x0000007ddf567221 */ /* 0x000fc60000010100 */
[C---:B------:R-:W-:Y:S01]  /*1e80*/  FMUL.FTZ R114, R191.reuse, R114 ;  /* 0x00000072bf727220 */ /* 0x040fe20000410000 */
[----:B------:R-:W-:Y:S01]  /*1e90*/  FMUL.FTZ R115, R191, R86 ;  /* 0x00000056bf737220 */ /* 0x000fe20000410000 */
[C---:B------:R-:W-:Y:S02]  /*1ea0*/  FADD.FTZ R116, -R223.reuse, R126 ;  /* 0x0000007edf747221 */ /* 0x040fe40000010100 */
[----:B------:R-:W-:Y:S01]  /*1eb0*/  FFMA.FTZ R86, R114, R107, R87 ;  /* 0x0000006b72567223 */ /* 0x000fe20000010057 */
[----:B------:R-:W-:Y:S01]  /*1ec0*/  FADD.FTZ R124, -R223, R127 ;  /* 0x0000007fdf7c7221 */ /* 0x000fe20000010100 */
[----:B------:R-:W-:Y:S02]  /*1ed0*/  FMUL.FTZ R116, R191, R116 ;  /* 0x00000074bf747220 */ /* 0x000fe40000410000 */
        /* <DEDUP_REMOVED lines=11> */
[----:B------:R-:W0:Y:S04]  /*1f90*/  SHFL.DOWN PT, R80, R121, 0x4, 0x1f ;  /* 0x08801f0079507f89 */ /* 0x000e2800000e0000 */
[----:B------:R-:W1:Y:S01]  /*1fa0*/  SHFL.DOWN PT, R125, R124, 0x4, 0x1f ;  /* 0x08801f007c7d7f89 */ /* 0x000e6200000e0000 */
[----:B------:R-:W2:Y:S01]  /*1fb0*/  S2R R223, SR_TID.X ;  /* 0x0000000000df7919 */ /* 0x000ea20000002100 */
[----:B0-----:R-:W-:Y:S01]  /*1fc0*/  FADD.FTZ R126, R121, R80 ;  /* 0x00000050797e7221 */ /* 0x001fe20000010000 */
[----:B-1----:R-:W-:-:S04]  /*1fd0*/  FADD.FTZ R125, R124, R125 ;  /* 0x0000007d7c7d7221 */ /* 0x002fc80000010000 */
[----:B------:R-:W0:Y:S04]  /*1fe0*/  SHFL.DOWN PT, R127, R126, 0x2, 0x1f ;  /* 0x08401f007e7f7f89 */ /* 0x000e2800000e0000 */
[----:B------:R-:W1:Y:S01]  /*1ff0*/  SHFL.DOWN PT, R80, R125, 0x2, 0x1f ;  /* 0x08401f007d507f89 */ /* 0x000e6200000e0000 */
[----:B--2---:R-:W-:Y:S01]  /*2000*/  LOP3.LUT R223, R223, 0x1f, RZ, 0xc0, !PT ;  /* 0x0000001fdfdf7812 */ /* 0x004fe200078ec0ff */
[----:B0-----:R-:W-:Y:S01]  /*2010*/  FADD.FTZ R127, R126, R127 ;  /* 0x0000007f7e7f7221 */ /* 0x001fe20000010000 */
[----:B-1----:R-:W-:-:S04]  /*2020*/  FADD.FTZ R86, R125, R80 ;  /* 0x000000507d567221 */ /* 0x002fc80000010000 */
[----:B------:R-:W0:Y:S04]  /*2030*/  SHFL.DOWN PT, R80, R127, 0x1, 0x1f ;  /* 0x08201f007f507f89 */ /* 0x000e2800000e0000 */
[----:B------:R-:W1:Y:S01]  /*2040*/  SHFL.DOWN PT, R81, R86, 0x1, 0x1f ;  /* 0x08201f0056517f89 */ /* 0x000e6200000e0000 */
[----:B------:R-:W-:Y:S01]  /*2050*/  ISETP.NE.AND P2, PT, R223, RZ, PT ;  /* 0x000000ffdf00720c */ /* 0x000fe20003f45270 */
[----:B------:R-:W-:Y:S01]  /*2060*/  BSSY.RECONVERGENT B0, `(.L_x_1994) ;  /* 0x000000d000007945 */ /* 0x000fe20003800200 */
[----:B0-----:R-:W-:Y:S01]  /*2070*/  FADD.FTZ R80, R127, R80 ;  /* 0x000000507f507221 */ /* 0x001fe20000010000 */
[----:B-1----:R-:W-:-:S10]  /*2080*/  FADD.FTZ R81, R86, R81 ;  /* 0x0000005156517221 */ /* 0x002fd40000010000 */
        /* <DEDUP_REMOVED lines=10> */
.L_x_1995:
[----:B------:R-:W-:Y:S05]  /*2130*/  BSYNC.RECONVERGENT B0 ;  /* 0x0000000000007941 */ /* 0x000fea0003800200 */
.L_x_1994:
        /* <DEDUP_REMOVED lines=18> */
[----:B------:R-:W-:Y:S01]  /*2260*/  FFMA.FTZ R13, R116, R118, R13 ;  /* 0x00000076740d7223 */ /* 0x000fe2000001000d */
[----:B------:R-:W-:Y:S01]  /*2270*/  UISETP.NE.AND.EX UP0, UPT, UR17, URZ, UPT, UP0 ;  /* 0x000000ff1100728c */ /* 0x000fe2000bf05300 */
[----:B------:R-:W-:Y:S01]  /*2280*/  FADD.FTZ R11, R119, R11 ;  /* 0x0000000b770b7221 */ /* 0x000fe20000010000 */
[----:B------:R-:W-:Y:S01]  /*2290*/  FFMA.FTZ R12, R117, R119, R12 ;  /* 0x00000077750c7223 */ /* 0x000fe2000001000c */
        /* <DEDUP_REMOVED lines=64> */
.L_x_1998:
        /* <DEDUP_REMOVED lines=33> */
.L_x_1997:
        /* <DEDUP_REMOVED lines=32> */
.L_x_2000:
        /* <DEDUP_REMOVED lines=33> */
.L_x_1996:
        /* <DEDUP_REMOVED lines=37> */
.L_x_2002:
        /* <DEDUP_REMOVED lines=33> */
.L_x_2001:
        /* <DEDUP_REMOVED lines=32> */
.L_x_2003:
        /* <DEDUP_REMOVED lines=32> */
.L_x_1999:
        /* <DEDUP_REMOVED lines=50> */
.L_x_2006:
        /* <DEDUP_REMOVED lines=29> */
.L_x_2005:
        /* <DEDUP_REMOVED lines=34> */
.L_x_2008:
        /* <DEDUP_REMOVED lines=29> */
.L_x_2004:
        /* <DEDUP_REMOVED lines=35> */
.L_x_2010:
        /* <DEDUP_REMOVED lines=29> */
.L_x_2009:
        /* <DEDUP_REMOVED lines=34> */
.L_x_2011:
        /* <DEDUP_REMOVED lines=28> */
.L_x_2007:
        /* <DEDUP_REMOVED lines=16> */
[-CC-:B------:R-:W-:Y:S01]  /*46e0*/  FFMA.FTZ R114, R114, R119.reuse, R118.reuse ;  /* 0x0000007772727223 */ /* 0x180fe20000010076 */
[-CC-:B0-----:R-:W-:Y:S01]  /*46f0*/  FFMA.FTZ R68, R115, R119.reuse, R118.reuse ;  /* 0x0000007773447223 */ /* 0x181fe20000010076 */
        /* <DEDUP_REMOVED lines=27> */
.L_x_2014:
        /* <DEDUP_REMOVED lines=29> */
.L_x_2013:
        /* <DEDUP_REMOVED lines=34> */
.L_x_2016:
        /* <DEDUP_REMOVED lines=29> */
.L_x_2012:
        /* <DEDUP_REMOVED lines=35> */
.L_x_2018:
        /* <DEDUP_REMOVED lines=29> */
.L_x_2017:
        /* <DEDUP_REMOVED lines=34> */
.L_x_2019:
        /* <DEDUP_REMOVED lines=28> */
.L_x_2015:
        /* <DEDUP_REMOVED lines=27> */
[----:B-----5:R-:W-:Y:S02]  /*5800*/  MOV R44, R187 ;  /* 0x000000bb002c7202 */ /* 0x020fe40000000f00 */
[----:B------:R-:W-:-:S02]  /*5810*/  MOV R56, R183 ;  /* 0x000000b700387202 */ /* 0x000fc40000000f00 */
        /* <DEDUP_REMOVED lines=70> */
.L_x_1993:
        /* <DEDUP_REMOVED lines=37> */
.L_x_2021:
        /* <DEDUP_REMOVED lines=11> */
.L_x_3845:


//--------------------- .text._ZN10layer_norm31ln_parallel_residual_bwd_kernelINS_13Kernel_traitsI6__halfS2_fS2_fjLj3072ELj1ELj1ELj4ELj16ENS_18Kernel_traits_baseILj3072ES2_S2_fS2_fjLj128EEEEELb0ELb1ELb0EEEvNS_9BwdParamsE --------------------------
	.section	.text._ZN10layer_norm31ln_parallel_residual_bwd_kernelINS_13Kernel_traitsI6__halfS2_fS2_fjLj3072ELj1ELj1ELj4ELj16ENS_18Kernel_traits_baseILj3072ES2_S2_fS2_fjLj128EEEEELb0ELb1ELb0EEEvNS_9BwdParamsE,"ax",@progbits
	.align	128
        .global         _ZN10layer_norm31ln_parallel_residual_bwd_kernelINS_13Kernel_traitsI6__halfS2_fS2_fjLj3072ELj1ELj1ELj4ELj16ENS_18Kernel_traits_baseILj3072ES2_S2_fS2_fjLj128EEEEELb0ELb1ELb0EEEvNS_9BwdParamsE
        .type           _ZN10layer_norm31ln_parallel_residual_bwd_kernelINS_13Kernel_traitsI6__halfS2_fS2_fjLj3072ELj1ELj1ELj4ELj16ENS_18Kernel_traits_baseILj3072ES2_S2_fS2_fjLj128EEEEELb0ELb1ELb0EEEvNS_9BwdParamsE,@function
        .size           _ZN10layer_norm31ln_parallel_residual_bwd_kernelINS_13Kernel_traitsI6__halfS2_fS2_fjLj3072ELj1ELj1ELj4ELj16ENS_18Kernel_traits_baseILj3072ES2_S2_fS2_fjLj128EEEEELb0ELb1ELb0EEEvNS_9BwdParamsE,(.L_x_3846 - _ZN10layer_norm31ln_parallel_residual_bwd_kernelINS_13Kernel_traitsI6__halfS2_fS2_fjLj3072ELj1ELj1ELj4ELj16ENS_18Kernel_traits_baseILj3072ES2_S2_fS2_fjLj128EEEEELb0ELb1ELb0EEEvNS_9BwdParamsE)
        .other          _ZN10layer_norm31ln_parallel_residual_bwd_kernelINS_13Kernel_traitsI6__halfS2_fS2_fjLj3072ELj1ELj1ELj4ELj16ENS_18Kernel_traits_baseILj3072ES2_S2_fS2_fjLj128EEEEELb0ELb1ELb0EEEvNS_9BwdParamsE,@"STO_CUDA_ENTRY STV_DEFAULT"
_ZN10layer_norm31ln_parallel_residual_bwd_kernelINS_13Kernel_traitsI6__halfS2_fS2_fjLj3072ELj1ELj1ELj4ELj16ENS_18Kernel_traits_baseILj3072ES2_S2_fS2_fjLj128EEEEELb0ELb1ELb0EEEvNS_9BwdParamsE:
.text._ZN10layer_norm31ln_parallel_residual_bwd_kernelINS_13Kernel_traitsI6__halfS2_fS2_fjLj3072ELj1ELj1ELj4ELj16ENS_18Kernel_traits_baseILj3072ES2_S2_fS2_fjLj128EEEEELb0ELb1ELb0EEEvNS_9BwdParamsE:
        /* <DEDUP_REMOVED lines=88> */
.L_x_2061:
        /* <DEDUP_REMOVED lines=10> */
[----:B------:R-:W-:Y:S01]  /*0620*/  HFMA2 R157, -RZ, RZ, 0, 0 ;  /* 0x00000000ff9d7431 */ /* 0x000fe200000001ff */
[C---:B------:R-:W-:Y:S01]  /*0630*/  ISETP.GE.U32.AND P3, PT, R2.reuse, 0x100, PT ;  /* 0x000001000200780c */ /* 0x040fe20003f66070 */
[----:B------:R-:W-:Y:S01]  /*0640*/  USHF.R.S32.HI UR5, URZ, 0x1f, UR4 ;  /* 0x0000001fff057899 */ /* 0x000fe20008011404 */
[----:B------:R-:W-:-:S02]  /*0650*/  ISETP.GE.U32.AND P2, PT, R2, 0x180, PT ;  /* 0x000001800200780c */ /* 0x000fc40003f46070 */
[----:B------:R-:W-:Y:S01]  /*0660*/  MOV R158, RZ ;  /* 0x000000ff009e7202 */ /* 0x000fe20000000f00 */
[----:B------:R-:W-:-:S06]  /*0670*/  ULEA.HI UR5, UR5, UR4, URZ, 0x3 ;  /* 0x0000000405057291 */ /* 0x000fcc000f8f18ff */
[----:B------:R-:W-:-:S04]  /*0680*/  MOV R0, UR5 ;  /* 0x0000000500007c02 */ /* 0x000fc80008000f00 */
[----:B------:R-:W-:-:S04]  /*0690*/  LEA.HI.SX32 R0, R0, R155, 0x1d ;  /* 0x0000009b00007211 */ /* 0x000fc800078feaff */
[----:B------:R-:W-:Y:S02]  /*06a0*/  MOV R156, R0 ;  /* 0x00000000009c7202 */ /* 0x000fe40000000f00 */
[----:B--2---:R-:W-:Y:S02]  /*06b0*/  R2UR UR18, R112 ;  /* 0x00000000701272ca */ /* 0x004fe400000e0000 */
[----:B---3--:R-:W-:Y:S01]  /*06c0*/  FSEL R155, R114, RZ, !P1 ;  /* 0x000000ff729b7208 */ /* 0x008fe20004800000 */
[----:B-----5:R-:W-:-:S12]  /*06d0*/  @!P4 BRA `(.L_x_2024) ;  /* 0x000000040058c947 */ /* 0x020fd80003800000 */
[----:B------:R-:W0:Y:S08]  /*06e0*/  LDC.64 R158, c[0x0][0x3a8] ;  /* 0x0000ea00ff9e7b82 */ /* 0x000e300000000a00 */
[----:B------:R-:W2:Y:S01]  /*06f0*/  LDC.64 R112, c[0x0][0x428] ;  /* 0x00010a00ff707b82 */ /* 0x000ea20000000a00 */
[----:B0-----:R-:W-:-:S05]  /*0700*/  IMAD.WIDE.U32 R158, R0, 0x20, R158 ;  /* 0x00000020009e7825 */ /* 0x001fca00078e009e */
[----:B------:R-:W3:Y:S01]  /*0710*/  LDG.E.128 R12, desc[UR20][R158.64] ;  /* 0x000000149e0c7981 */ /* 0x000ee2000c1e1d00 */
[----:B--2---:R-:W-:-:S03]  /*0720*/  IMAD.WIDE.U32 R112, R0, 0x10, R112 ;  /* 0x0000001000707825 */ /* 0x004fc600078e0070 */
[----:B------:R-:W2:Y:S04]  /*0730*/  LDG.E.128 R116, desc[UR20][R158.64+0x10] ;  /* 0x000010149e747981 */ /* 0x000ea8000c1e1d00 */
[----:B------:R-:W2:Y:S01]  /*0740*/  LDG.E.128 R112, desc[UR20][R112.64] ;  /* 0x0000001470707981 */ /* 0x000ea2000c1e1d00 */
[----:B----4-:R-:W-:Y:S01]  /*0750*/  ISETP.NE.U32.AND P0, PT, RZ, UR24, PT ;  /* 0x00000018ff007c0c */ /* 0x010fe2000bf05070 */
[----:B-----5:R-:W-:-:S03]  /*0760*/  HADD2.F32 R126, -RZ, R81.H0_H0 ;  /* 0x20000051ff7e7230 */ /* 0x020fc60000004100 */
[----:B------:R-:W-:Y:S01]  /*0770*/  ISETP.NE.AND.EX P0, PT, RZ, UR25, PT, P0 ;  /* 0x00000019ff007c0c */ /* 0x000fe2000bf05300 */
[--C-:B------:R-:W-:Y:S02]  /*0780*/  HADD2.F32 R138, -RZ, R82.reuse.H0_H0 ;  /* 0x20000052ff8a7230 */ /* 0x100fe40000004100 */
[----:B------:R-:W-:-:S10]  /*0790*/  HADD2.F32 R135, -RZ, R82.H1_H1 ;  /* 0x30000052ff877230 */ /* 0x000fd40000004100 */
[----:B------:R-:W0:Y:S01]  /*07a0*/  @P0 LDC.64 R156, c[0x0][0x438] ;  /* 0x00010e00ff9c0b82 */ /* 0x000e220000000a00 */
[--C-:B------:R-:W-:Y:S02]  /*07b0*/  HADD2.F32 R145, -RZ, R83.reuse.H0_H0 ;  /* 0x20000053ff917230 */ /* 0x100fe40000004100 */
[----:B------:R-:W-:Y:S02]  /*07c0*/  HADD2.F32 R153, -RZ, R83.H1_H1 ;  /* 0x30000053ff997230 */ /* 0x000fe40000004100 */
[----:B0-----:R-:W-:-:S05]  /*07d0*/  @P0 IMAD.WIDE.U32 R156, R0, 0x20, R156 ;  /* 0x00000020009c0825 */ /* 0x001fca00078e009c */
[----:B------:R-:W5:Y:S04]  /*07e0*/  @P0 LDG.E.128 R20, desc[UR20][R156.64] ;  /* 0x000000149c140981 */ /* 0x000f68000c1e1d00 */
[----:B------:R0:W5:Y:S02]  /*07f0*/  @P0 LDG.E.128 R16, desc[UR20][R156.64+0x10] ;  /* 0x000010149c100981 */ /* 0x000164000c1e1d00 */
[----:B0-----:R-:W-:Y:S01]  /*0800*/  IADD3 R156, PT, PT, R0, 0x80, RZ ;  /* 0x00000080009c7810 */ /* 0x001fe20007ffe0ff */
[C---:B---3--:R-:W-:Y:S01]  /*0810*/  FADD.FTZ R3, -R155.reuse, R12 ;  /* 0x0000000c9b037221 */ /* 0x048fe20000010100 */
[C---:B------:R-:W-:Y:S01]  /*0820*/  FADD.FTZ R12, -R155.reuse, R13 ;  /* 0x0000000d9b0c7221 */ /* 0x040fe20000010100 */
[----:B------:R-:W-:Y:S01]  /*0830*/  FADD.FTZ R124, -R155, R14 ;  /* 0x0000000e9b7c7221 */ /* 0x000fe20000010100 */
[----:B------:R-:W-:-:S02]  /*0840*/  HADD2.F32 R14, -RZ, R80.H0_H0 ;  /* 0x20000050ff0e7230 */ /* 0x000fc40000004100 */
[----:B------:R-:W-:Y:S01]  /*0850*/  FMUL.FTZ R3, R3, UR18 ;  /* 0x0000001203037c20 */ /* 0x000fe20008410000 */
[----:B------:R-:W-:Y:S02]  /*0860*/  HADD2.F32 R13, -RZ, R80.H1_H1 ;  /* 0x30000050ff0d7230 */ /* 0x000fe40000004100 */
[----:B------:R-:W-:Y:S01]  /*0870*/  FMUL.FTZ R12, R12, UR18 ;  /* 0x000000120c0c7c20 */ /* 0x000fe20008410000 */
[--C-:B--2---:R-:W-:Y:S02]  /*0880*/  HADD2.F32 R11, -RZ, R112.reuse.H0_H0 ;  /* 0x20000070ff0b7230 */ /* 0x104fe40000004100 */
[----:B------:R-:W-:Y:S02]  /*0890*/  HADD2.F32 R112, -RZ, R112.H1_H1 ;  /* 0x30000070ff707230 */ /* 0x000fe40000004100 */
[----:B------:R-:W-:Y:S01]  /*08a0*/  FADD.FTZ R129, -R155, R15 ;  /* 0x0000000f9b817221 */ /* 0x000fe20000010100 */
[----:B------:R-:W-:Y:S02]  /*08b0*/  HADD2.F32 R15, -RZ, R113.H0_H0 ;  /* 0x20000071ff0f7230 */ /* 0x000fe40000004100 */
[-C--:B------:R-:W-:Y:S01]  /*08c0*/  FMUL.FTZ R14, R14, R11.reuse ;  /* 0x0000000b0e0e7220 */ /* 0x080fe20000410000 */
[----:B------:R-:W-:Y:S01]  /*08d0*/  FADD.FTZ R44, R44, R11 ;  /* 0x0000000b2c2c7221 */ /* 0x000fe20000010000 */
[----:B------:R-:W-:Y:S01]  /*08e0*/  FFMA.FTZ R68, R3, R11, R68 ;  /* 0x0000000b03447223 */ /* 0x000fe20000010044 */
[-C--:B------:R-:W-:Y:S01]  /*08f0*/  FMUL.FTZ R11, R13, R112.reuse ;  /* 0x000000700d0b7220 */ /* 0x080fe20000410000 */
[----:B------:R-:W-:Y:S01]  /*0900*/  FADD.FTZ R45, R45, R112 ;  /* 0x000000702d2d7221 */ /* 0x000fe20000010000 */
[----:B------:R-:W-:Y:S01]  /*0910*/  FFMA.FTZ R69, R12, R112, R69 ;  /* 0x000000700c457223 */ /* 0x000fe20000010045 */
[----:B------:R-:W-:-:S02]  /*0920*/  HADD2.F32 R112, -RZ, R81.H1_H1 ;  /* 0x30000051ff707230 */ /* 0x000fc40000004100 */
[----:B------:R-:W-:Y:S01]  /*0930*/  FMUL.FTZ R13, R124, UR18 ;  /* 0x000000127c0d7c20 */ /* 0x000fe20008410000 */
[----:B------:R-:W-:Y:S02]  /*0940*/  HADD2.F32 R113, -RZ, R113.H1_H1 ;  /* 0x30000071ff717230 */ /* 0x000fe40000004100 */
[----:B------:R-:W-:Y:S01]  /*0950*/  FMUL.FTZ R124, R129, UR18 ;  /* 0x00000012817c7c20 */ /* 0x000fe20008410000 */
[----:B------:R-:W-:Y:S01]  /*0960*/  FADD.FTZ R116, -R155, R116 ;  /* 0x000000749b747221 */ /* 0x000fe20000010100 */
[-C--:B------:R-:W-:Y:S01]  /*0970*/  FMUL.FTZ R126, R126, R15.reuse ;  /* 0x0000000f7e7e7220 */ /* 0x080fe20000410000 */
[----:B------:R-:W-:Y:S01]  /*0980*/  FADD.FTZ R46, R46, R15 ;  /* 0x0000000f2e2e7221 */ /* 0x000fe20000010000 */
[----:B------:R-:W-:Y:S01]  /*0990*/  FFMA.FTZ R70, R13, R15, R70 ;  /* 0x0000000f0d467223 */ /* 0x000fe20000010046 */
[-C--:B------:R-:W-:Y:S01]  /*09a0*/  FMUL.FTZ R15, R112, R113.reuse ;  /* 0x00000071700f7220 */ /* 0x080fe20000410000 */
[----:B------:R-:W-:Y:S01]  /*09b0*/  FADD.FTZ R47, R47, R113 ;  /* 0x000000712f2f7221 */ /* 0x000fe20000010000 */
[----:B------:R-:W-:Y:S01]  /*09c0*/  FFMA.FTZ R71, R124, R113, R71 ;  /* 0x000000717c477223 */ /* 0x000fe20000010047 */
[----:B------:R-:W-:-:S02]  /*09d0*/  HADD2.F32 R113, -RZ, R114.H0_H0 ;  /* 0x20000072ff717230 */ /* 0x000fc40000004100 */
[----:B------:R-:W-:Y:S01]  /*09e0*/  FMUL.FTZ R129, R116, UR18 ;  /* 0x0000001274817c20 */ /* 0x000fe20008410000 */
[----:B------:R-:W-:Y:S01]  /*09f0*/  FADD.FTZ R117, -R155, R117 ;  /* 0x000000759b757221 */ /* 0x000fe20000010100 */
[----:B------:R-:W-:Y:S01]  /*0a00*/  FADD.FTZ R112, RZ, R14 ;  /* 0x0000000eff707221 */ /* 0x000fe20000010000 */
[-C--:B------:R-:W-:Y:S01]  /*0a10*/  FMUL.FTZ R138, R138, R113.reuse ;  /* 0x000000718a8a7220 */ /* 0x080fe20000410000 */
[----:B------:R-:W-:Y:S01]  /*0a20*/  FADD.FTZ R40, R40, R113 ;  /* 0x0000007128287221 */ /* 0x000fe20000010000 */
[----:B------:R-:W-:Y:S01]  /*0a30*/  FFMA.FTZ R64, R129, R113, R64 ;  /* 0x0000007181407223 */ /* 0x000fe20000010040 */
[----:B------:R-:W-:Y:S01]  /*0a40*/  FFMA.FTZ R113, R3, R14, RZ ;  /* 0x0000000e03717223 */ /* 0x000fe200000100ff */
[----:B------:R-:W-:Y:S02]  /*0a50*/  HADD2.F32 R114, -RZ, R114.H1_H1 ;  /* 0x30000072ff727230 */ /* 0x000fe40000004100 */
[----:B------:R-:W-:Y:S01]  /*0a60*/  FMUL.FTZ R136, R117, UR18 ;  /* 0x0000001275887c20 */ /* 0x000fe20008410000 */
[----:B------:R-:W-:Y:S01]  /*0a70*/  FADD.FTZ R117, R112, R11 ;  /* 0x0000000b70757221 */ /* 0x000fe20000010000 */
[----:B------:R-:W-:Y:S01]  /*0a80*/  FFMA.FTZ R112, R12, R11, R113 ;  /* 0x0000000b0c707223 */ /* 0x000fe20000010071 */
[-C--:B------:R-:W-:Y:S01]  /*0a90*/  FMUL.FTZ R135, R135, R114.reuse ;  /* 0x0000007287877220 */ /* 0x080fe20000410000 */
[----:B------:R-:W-:Y:S01]  /*0aa0*/  FADD.FTZ R41, R41, R114 ;  /* 0x0000007229297221 */ /* 0x000fe20000010000 */
[----:B------:R-:W-:Y:S01]  /*0ab0*/  FFMA.FTZ R65, R136, R114, R65 ;  /* 0x0000007288417223 */ /* 0x000fe20000010041 */
[----:B------:R-:W-:Y:S01]  /*0ac0*/  FADD.FTZ R114, R117, R126 ;  /* 0x0000007e75727221 */ /* 0x000fe20000010000 */
[----:B------:R-:W-:Y:S01]  /*0ad0*/  FFMA.FTZ R113, R13, R126, R112 ;  /* 0x0000007e0d717223 */ /* 0x000fe20000010070 */
[----:B------:R-:W-:Y:S01]  /*0ae0*/  FADD.FTZ R118, -R155, R118 ;  /* 0x000000769b767221 */ /* 0x000fe20000010100 */
[----:B------:R-:W-:-:S02]  /*0af0*/  HADD2.F32 R116, -RZ, R115.H0_H0 ;  /* 0x20000073ff747230 */ /* 0x000fc40000004100 */
[----:B------:R-:W-:Y:S01]  /*0b00*/  FADD.FTZ R117, R114, R15 ;  /* 0x0000000f72757221 */ /* 0x000fe20000010000 */
[----:B------:R-:W-:Y:S01]  /*0b10*/  FFMA.FTZ R112, R124, R15, R113 ;  /* 0x0000000f7c707223 */ /* 0x000fe20000010071 */
[----:B------:R-:W-:Y:S02]  /*0b20*/  FMUL.FTZ R147, R118, UR18 ;  /* 0x0000001276937c20 */ /* 0x000fe40008410000 */
[----:B------:R-:W-:Y:S01]  /*0b30*/  FADD.FTZ R114, R117, R138 ;  /* 0x0000008a75727221 */ /* 0x000fe20000010000 */
[----:B------:R-:W-:Y:S01]  /*0b40*/  FFMA.FTZ R113, R129, R138, R112 ;  /* 0x0000008a81717223 */ /* 0x000fe20000010070 */
[----:B------:R-:W-:Y:S01]  /*0b50*/  FADD.FTZ R42, R42, R116 ;  /* 0x000000742a2a7221 */ /* 0x000fe20000010000 */
[-C--:B------:R-:W-:Y:S01]  /*0b60*/  FFMA.FTZ R66, R147, R116.reuse, R66 ;  /* 0x0000007493427223 */ /* 0x080fe20000010042 */
[----:B------:R-:W-:Y:S01]  /*0b70*/  FMUL.FTZ R145, R145, R116 ;  /* 0x0000007491917220 */ /* 0x000fe20000410000 */
[----:B------:R-:W-:Y:S02]  /*0b80*/  HADD2.F32 R116, -RZ, R115.H1_H1 ;  /* 0x30000073ff747230 */ /* 0x000fe40000004100 */
[----:B------:R-:W-:Y:S01]  /*0b90*/  FADD.FTZ R119, -R155, R119 ;  /* 0x000000779b777221 */ /* 0x000fe20000010100 */
[----:B------:R-:W-:Y:S01]  /*0ba0*/  FADD.FTZ R114, R114, R135 ;  /* 0x0000008772727221 */ /* 0x000fe20000010000 */
[----:B------:R-:W-:Y:S01]  /*0bb0*/  FFMA.FTZ R112, R136, R135, R113 ;  /* 0x0000008788707223 */ /* 0x000fe20000010071 */
[-C--:B------:R-:W-:Y:S01]  /*0bc0*/  FMUL.FTZ R153, R153, R116.reuse ;  /* 0x0000007499997220 */ /* 0x080fe20000410000 */
[----:B------:R-:W-:Y:S01]  /*0bd0*/  FMUL.FTZ R154, R119, UR18 ;  /* 0x00000012779a7c20 */ /* 0x000fe20008410000 */
[----:B------:R-:W-:Y:S01]  /*0be0*/  FADD.FTZ R114, R114, R145 ;  /* 0x0000009172727221 */ /* 0x000fe20000010000 */
[----:B------:R-:W-:Y:S01]  /*0bf0*/  FFMA.FTZ R112, R147, R145, R112 ;  /* 0x0000009193707223 */ /* 0x000fe20000010070 */
[----:B------:R-:W-:Y:S01]  /*0c00*/  FADD.FTZ R43, R43, R116 ;  /* 0x000000742b2b7221 */ /* 0x000fe20000010000 */
[----:B------:R-:W-:Y:S01]  /*0c10*/  FFMA.FTZ R67, R154, R116, R67 ;  /* 0x000000749a437223 */ /* 0x000fe20000010043 */
[----:B------:R-:W-:Y:S01]  /*0c20*/  FADD.FTZ R157, R114, R153 ;  /* 0x00000099729d7221 */ /* 0x000fe20000010000 */
[----:B------:R-:W-:-:S07]  /*0c30*/  FFMA.FTZ R158, R154, R153, R112 ;  /* 0x000000999a9e7223 */ /* 0x000fce0000010070 */
.L_x_2024:
[----:B-1--4-:R-:W-:Y:S05]  /*0c40*/  BSYNC.RECONVERGENT B0 ;  /* 0x0000000000007941 */ /* 0x012fea0003800200 */
.L_x_2023:
        /* <DEDUP_REMOVED lines=12> */
[----:B-----5:R-:W-:Y:S02]  /*0d10*/  HADD2.F32 R10, -RZ, R76.H0_H0 ;  /* 0x2000004cff0a7230 */ /* 0x020fe40000004100 */
[----:B0-----:R-:W-:Y:S02]  /*0d20*/  HADD2.F32 R142, -RZ, R78.H1_H1 ;  /* 0x3000004eff8e7230 */ /* 0x001fe40000004100 */
[----:B-1----:R-:W-:-:S05]  /*0d30*/  @P0 IMAD.WIDE.U32 R8, R156, 0x20, R8 ;  /* 0x000000209c080825 */ /* 0x002fca00078e0008 */
[----:B------:R-:W5:Y:S04]  /*0d40*/  @P0 LDG.E.128 R84, desc[UR20][R8.64] ;  /* 0x0000001408540981 */ /* 0x000f68000c1e1d00 */
[----:B------:R0:W5:Y:S02]  /*0d50*/  @P0 LDG.E.128 R88, desc[UR20][R8.64+0x10] ;  /* 0x0000101408580981 */ /* 0x000164000c1e1d00 */
[----:B0-----:R-:W-:Y:S02]  /*0d60*/  HADD2.F32 R8, -RZ, R77.H0_H0 ;  /* 0x2000004dff087230 */ /* 0x001fe40000004100 */
[----:B------:R-:W-:Y:S01]  /*0d70*/  HADD2.F32 R151, -RZ, R79.H1_H1 ;  /* 0x3000004fff977230 */ /* 0x000fe20000004100 */
[----:B------:R-:W-:Y:S01]  /*0d80*/  IADD3 R156, PT, PT, R156, 0x80, RZ ;  /* 0x000000809c9c7810 */ /* 0x000fe20007ffe0ff */
[C---:B--2---:R-:W-:Y:S01]  /*0d90*/  FADD.FTZ R4, -R155.reuse, R4 ;  /* 0x000000049b047221 */ /* 0x044fe20000010100 */
[C---:B------:R-:W-:Y:S01]  /*0da0*/  FADD.FTZ R127, -R155.reuse, R5 ;  /* 0x000000059b7f7221 */ /* 0x040fe20000010100 */
[C---:B------:R-:W-:Y:S01]  /*0db0*/  FADD.FTZ R141, -R155.reuse, R7 ;  /* 0x000000079b8d7221 */ /* 0x040fe20000010100 */
[----:B------:R-:W-:Y:S01]  /*0dc0*/  FADD.FTZ R134, -R155, R6 ;  /* 0x000000069b867221 */ /* 0x000fe20000010100 */
[----:B------:R-:W-:-:S02]  /*0dd0*/  HADD2.F32 R7, -RZ, R76.H1_H1 ;  /* 0x3000004cff077230 */ /* 0x000fc40000004100 */
[----:B------:R-:W-:Y:S01]  /*0de0*/  FMUL.FTZ R5, R4, UR18 ;  /* 0x0000001204057c20 */ /* 0x000fe20008410000 */
[----:B------:R-:W-:Y:S01]  /*0df0*/  FMUL.FTZ R6, R127, UR18 ;  /* 0x000000127f067c20 */ /* 0x000fe20008410000 */
[--C-:B----4-:R-:W-:Y:S02]  /*0e00*/  HADD2.F32 R125, -RZ, R112.reuse.H0_H0 ;  /* 0x20000070ff7d7230 */ /* 0x110fe40000004100 */
[----:B------:R-:W-:Y:S02]  /*0e10*/  HADD2.F32 R112, -RZ, R112.H1_H1 ;  /* 0x30000070ff707230 */ /* 0x000fe40000004100 */
[----:B------:R-:W-:Y:S01]  /*0e20*/  FMUL.FTZ R9, R134, UR18 ;  /* 0x0000001286097c20 */ /* 0x000fe20008410000 */
        /* <DEDUP_REMOVED lines=10> */
[----:B---3--:R-:W-:Y:S01]  /*0ed0*/  FADD.FTZ R116, -R155, R116 ;  /* 0x000000749b747221 */ /* 0x008fe20000010100 */
[----:B------:R-:W-:Y:S01]  /*0ee0*/  FADD.FTZ R38, R38, R125 ;  /* 0x0000007d26267221 */ /* 0x000fe20000010000 */
[-C--:B------:R-:W-:Y:S01]  /*0ef0*/  FFMA.FTZ R62, R9, R125.reuse, R62 ;  /* 0x0000007d093e7223 */ /* 0x080fe2000001003e */
[----:B------:R-:W-:Y:S01]  /*0f00*/  FMUL.FTZ R8, R8, R125 ;  /* 0x0000007d08087220 */ /* 0x000fe20000410000 */
[-C--:B------:R-:W-:Y:S01]  /*0f10*/  FMUL.FTZ R125, R112, R113.reuse ;  /* 0x00000071707d7220 */ /* 0x080fe20000410000 */
[----:B------:R-:W-:Y:S01]  /*0f20*/  FADD.FTZ R39, R39, R113 ;  /* 0x0000007127277221 */ /* 0x000fe20000010000 */
[----:B------:R-:W-:Y:S01]  /*0f30*/  FFMA.FTZ R63, R10, R113, R63 ;  /* 0x000000710a3f7223 */ /* 0x000fe2000001003f */
[----:B------:R-:W-:-:S02]  /*0f40*/  HADD2.F32 R113, -RZ, R114.H0_H0 ;  /* 0x20000072ff717230 */ /* 0x000fc40000004100 */
[----:B------:R-:W-:Y:S01]  /*0f50*/  FMUL.FTZ R127, R116, UR18 ;  /* 0x00000012747f7c20 */ /* 0x000fe20008410000 */
[----:B------:R-:W-:Y:S02]  /*0f60*/  HADD2.F32 R134, -RZ, R78.H0_H0 ;  /* 0x2000004eff867230 */ /* 0x000fe40000004100 */
[----:B------:R-:W-:Y:S01]  /*0f70*/  FADD.FTZ R117, -R155, R117 ;  /* 0x000000759b757221 */ /* 0x000fe20000010100 */
[----:B------:R-:W-:Y:S01]  /*0f80*/  FADD.FTZ R112, R157, R4 ;  /* 0x000000049d707221 */ /* 0x000fe20000010000 */
[----:B------:R-:W-:Y:S01]  /*0f90*/  FADD.FTZ R32, R32, R113 ;  /* 0x0000007120207221 */ /* 0x000fe20000010000 */
[-C--:B------:R-:W-:Y:S01]  /*0fa0*/  FFMA.FTZ R56, R127, R113.reuse, R56 ;  /* 0x000000717f387223 */ /* 0x080fe20000010038 */
[----:B------:R-:W-:Y:S01]  /*0fb0*/  FMUL.FTZ R134, R134, R113 ;  /* 0x0000007186867220 */ /* 0x000fe20000410000 */
[----:B------:R-:W-:Y:S01]  /*0fc0*/  FFMA.FTZ R113, R5, R4, R158 ;  /* 0x0000000405717223 */ /* 0x000fe2000001009e */
[----:B------:R-:W-:Y:S02]  /*0fd0*/  HADD2.F32 R114, -RZ, R114.H1_H1 ;  /* 0x30000072ff727230 */ /* 0x000fe40000004100 */
[----:B------:R-:W-:Y:S01]  /*0fe0*/  FADD.FTZ R118, -R155, R118 ;  /* 0x000000769b767221 */ /* 0x000fe20000010100 */
[----:B------:R-:W-:Y:S01]  /*0ff0*/  FMUL.FTZ R144, R117, UR18 ;  /* 0x0000001275907c20 */ /* 0x000fe20008410000 */
[----:B------:R-:W-:Y:S01]  /*1000*/  FADD.FTZ R117, R112, R7 ;  /* 0x0000000770757221 */ /* 0x000fe20000010000 */
[----:B------:R-:W-:Y:S01]  /*1010*/  FFMA.FTZ R112, R6, R7, R113 ;  /* 0x0000000706707223 */ /* 0x000fe20000010071 */
[----:B------:R-:W-:-:S02]  /*1020*/  HADD2.F32 R116, -RZ, R115.H0_H0 ;  /* 0x20000073ff747230 */ /* 0x000fc40000004100 */
[----:B------:R-:W-:Y:S01]  /*1030*/  FMUL.FTZ R143, R118, UR18 ;  /* 0x00000012768f7c20 */ /* 0x000fe20008410000 */
[----:B------:R-:W-:Y:S02]  /*1040*/  HADD2.F32 R141, -RZ, R79.H0_H0 ;  /* 0x2000004fff8d7230 */ /* 0x000fe40000004100 */
[----:B------:R-:W-:Y:S01]  /*1050*/  FADD.FTZ R33, R33, R114 ;  /* 0x0000007221217221 */ /* 0x000fe20000010000 */
[-C--:B------:R-:W-:Y:S01]  /*1060*/  FFMA.FTZ R57, R144, R114.reuse, R57 ;  /* 0x0000007290397223 */ /* 0x080fe20000010039 */
[----:B------:R-:W-:Y:S01]  /*1070*/  FMUL.FTZ R142, R142, R114 ;  /* 0x000000728e8e7220 */ /* 0x000fe20000410000 */
[----:B------:R-:W-:Y:S01]  /*1080*/  FADD.FTZ R114, R117, R8 ;  /* 0x0000000875727221 */ /* 0x000fe20000010000 */
[----:B------:R-:W-:Y:S01]  /*1090*/  FFMA.FTZ R113, R9, R8, R112 ;  /* 0x0000000809717223 */ /* 0x000fe20000010070 */
[----:B------:R-:W-:Y:S01]  /*10a0*/  FADD.FTZ R34, R34, R116 ;  /* 0x0000007422227221 */ /* 0x000fe20000010000 */
[-C--:B------:R-:W-:Y:S01]  /*10b0*/  FFMA.FTZ R58, R143, R116.reuse, R58 ;  /* 0x000000748f3a7223 */ /* 0x080fe2000001003a */
[----:B------:R-:W-:Y:S01]  /*10c0*/  FMUL.FTZ R141, R141, R116 ;  /* 0x000000748d8d7220 */ /* 0x000fe20000410000 */
[----:B------:R-:W-:-:S02]  /*10d0*/  HADD2.F32 R116, -RZ, R115.H1_H1 ;  /* 0x30000073ff747230 */ /* 0x000fc40000004100 */
[----:B------:R-:W-:Y:S01]  /*10e0*/  FADD.FTZ R115, R114, R125 ;  /* 0x0000007d72737221 */ /* 0x000fe20000010000 */
[----:B------:R-:W-:-:S03]  /*10f0*/  FFMA.FTZ R112, R10, R125, R113 ;  /* 0x0000007d0a707223 */ /* 0x000fc60000010071 */
[----:B------:R-:W-:Y:S01]  /*1100*/  FADD.FTZ R115, R115, R134 ;  /* 0x0000008673737221 */ /* 0x000fe20000010000 */
[----:B------:R-:W-:Y:S01]  /*1110*/  FFMA.FTZ R113, R127, R134, R112 ;  /* 0x000000867f717223 */ /* 0x000fe20000010070 */
[----:B------:R-:W-:Y:S02]  /*1120*/  FADD.FTZ R119, -R155, R119 ;  /* 0x000000779b777221 */ /* 0x000fe40000010100 */
[----:B------:R-:W-:Y:S01]  /*1130*/  FADD.FTZ R112, R115, R142 ;  /* 0x0000008e73707221 */ /* 0x000fe20000010000 */
[----:B------:R-:W-:Y:S01]  /*1140*/  FFMA.FTZ R114, R144, R142, R113 ;  /* 0x0000008e90727223 */ /* 0x000fe20000010071 */
[----:B------:R-:W-:Y:S01]  /*1150*/  FMUL.FTZ R152, R119, UR18 ;  /* 0x0000001277987c20 */ /* 0x000fe20008410000 */
[-C--:B------:R-:W-:Y:S01]  /*1160*/  FMUL.FTZ R151, R151, R116.reuse ;  /* 0x0000007497977220 */ /* 0x080fe20000410000 */
[----:B------:R-:W-:Y:S01]  /*1170*/  FADD.FTZ R112, R112, R141 ;  /* 0x0000008d70707221 */ /* 0x000fe20000010000 */
[----:B------:R-:W-:Y:S01]  /*1180*/  FFMA.FTZ R113, R143, R141, R114 ;  /* 0x0000008d8f717223 */ /* 0x000fe20000010072 */
[----:B------:R-:W-:Y:S01]  /*1190*/  FADD.FTZ R35, R35, R116 ;  /* 0x0000007423237221 */ /* 0x000fe20000010000 */
[----:B------:R-:W-:Y:S01]  /*11a0*/  FFMA.FTZ R59, R152, R116, R59 ;  /* 0x00000074983b7223 */ /* 0x000fe2000001003b */
[----:B------:R-:W-:Y:S01]  /*11b0*/  FADD.FTZ R157, R112, R151 ;  /* 0x00000097709d7221 */ /* 0x000fe20000010000 */
[----:B------:R-:W-:-:S07]  /*11c0*/  FFMA.FTZ R158, R152, R151, R113 ;  /* 0x00000097989e7223 */ /* 0x000fce0000010071 */
.L_x_2026:
[----:B------:R-:W-:Y:S05]  /*11d0*/  BSYNC.RECONVERGENT B0 ;  /* 0x0000000000007941 */ /* 0x000fea0003800200 */
.L_x_2025:
        /* <DEDUP_REMOVED lines=13> */
[----:B-1----:R-:W-:-:S05]  /*12b0*/  @P0 IMAD.WIDE.U32 R132, R156, 0x20, R130 ;  /* 0x000000209c840825 */ /* 0x002fca00078e0082 */
[----:B------:R-:W5:Y:S04]  /*12c0*/  @P0 LDG.E.128 R92, desc[UR20][R132.64] ;  /* 0x00000014845c0981 */ /* 0x000f68000c1e1d00 */
[----:B------:R1:W5:Y:S01]  /*12d0*/  @P0 LDG.E.128 R96, desc[UR20][R132.64+0x10] ;  /* 0x0000101484600981 */ /* 0x000362000c1e1d00 */
[----:B------:R-:W-:Y:S02]  /*12e0*/  HADD2.F32 R139, -RZ, R73.H1_H1 ;  /* 0x30000049ff8b7230 */ /* 0x000fe40000004100 */
[----:B0-----:R-:W-:Y:S02]  /*12f0*/  HADD2.F32 R148, -RZ, R74.H1_H1 ;  /* 0x3000004aff947230 */ /* 0x001fe40000004100 */
[C---:B--2---:R-:W-:Y:S01]  /*1300*/  FADD.FTZ R112, -R155.reuse, R112 ;  /* 0x000000709b707221 */ /* 0x044fe20000010100 */
[C---:B------:R-:W-:Y:S01]  /*1310*/  FADD.FTZ R130, -R155.reuse, R113 ;  /* 0x000000719b827221 */ /* 0x040fe20000010100 */
[C---:B------:R-:W-:Y:S01]  /*1320*/  FADD.FTZ R140, -R155.reuse, R115 ;  /* 0x000000739b8c7221 */ /* 0x040fe20000010100 */
[----:B------:R-:W-:Y:S01]  /*1330*/  FADD.FTZ R114, -R155, R114 ;  /* 0x000000729b727221 */ /* 0x000fe20000010100 */
[----:B------:R-:W-:Y:S01]  /*1340*/  FMUL.FTZ R131, R112, UR18 ;  /* 0x0000001270837c20 */ /* 0x000fe20008410000 */
[----:B------:R-:W-:-:S02]  /*1350*/  HADD2.F32 R112, -RZ, R72.H1_H1 ;  /* 0x30000048ff707230 */ /* 0x000fc40000004100 */
[----:B-1----:R-:W-:Y:S01]  /*1360*/  FMUL.FTZ R132, R130, UR18 ;  /* 0x0000001282847c20 */ /* 0x002fe20008410000 */
[----:B---3--:R-:W-:Y:S01]  /*1370*/  FADD.FTZ R116, -R155, R116 ;  /* 0x000000749b747221 */ /* 0x008fe20000010100 */
[----:B------:R-:W-:Y:S01]  /*1380*/  FMUL.FTZ R133, R114, UR18 ;  /* 0x0000001272857c20 */ /* 0x000fe20008410000 */
[--C-:B----4-:R-:W-:Y:S02]  /*1390*/  HADD2.F32 R113, -RZ, R120.reuse.H0_H0 ;  /* 0x20000078ff717230 */ /* 0x110fe40000004100 */
[----:B------:R-:W-:Y:S01]  /*13a0*/  FMUL.FTZ R140, R140, UR18 ;  /* 0x000000128c8c7c20 */ /* 0x000fe20008410000 */
[----:B------:R-:W-:Y:S02]  /*13b0*/  HADD2.F32 R120, -RZ, R120.H1_H1 ;  /* 0x30000078ff787230 */ /* 0x000fe40000004100 */
[----:B------:R-:W-:Y:S01]  /*13c0*/  FMUL.FTZ R137, R116, UR18 ;  /* 0x0000001274897c20 */ /* 0x000fe20008410000 */
[----:B------:R-:W-:Y:S02]  /*13d0*/  HADD2.F32 R115, -RZ, R121.H0_H0 ;  /* 0x20000079ff737230 */ /* 0x000fe40000004100 */
        /* <DEDUP_REMOVED lines=8> */
[----:B------:R-:W-:Y:S01]  /*1460*/  FMUL.FTZ R120, R113, R115 ;  /* 0x0000007371787220 */ /* 0x000fe20000410000 */
[----:B------:R-:W-:Y:S02]  /*1470*/  HADD2.F32 R121, -RZ, R74.H0_H0 ;  /* 0x2000004aff797230 */ /* 0x000fe40000004100 */
[----:B------:R-:W-:Y:S01]  /*1480*/  FADD.FTZ R157, R157, R128 ;  /* 0x000000809d9d7221 */ /* 0x000fe20000010000 */
[--C-:B------:R-:W-:Y:S02]  /*1490*/  HADD2.F32 R113, -RZ, R122.reuse.H0_H0 ;  /* 0x2000007aff717230 */ /* 0x100fe40000004100 */
[----:B------:R-:W-:Y:S01]  /*14a0*/  FMUL.FTZ R139, R139, R112 ;  /* 0x000000708b8b7220 */ /* 0x000fe20000410000 */
[----:B------:R-:W-:-:S02]  /*14b0*/  HADD2.F32 R122, -RZ, R122.H1_H1 ;  /* 0x3000007aff7a7230 */ /* 0x000fc40000004100 */
[----:B------:R-:W-:Y:S01]  /*14c0*/  FADD.FTZ R157, R157, R130 ;  /* 0x000000829d9d7221 */ /* 0x000fe20000010000 */
[----:B------:R-:W-:Y:S01]  /*14d0*/  FADD.FTZ R117, -R155, R117 ;  /* 0x000000759b757221 */ /* 0x000fe20000010100 */
[-C--:B------:R-:W-:Y:S01]  /*14e0*/  FMUL.FTZ R121, R121, R113.reuse ;  /* 0x0000007179797220 */ /* 0x080fe20000410000 */
        /* <DEDUP_REMOVED lines=8> */
[----:B------:R-:W-:-:S02]  /*1570*/  HADD2.F32 R146, -RZ, R123.H0_H0 ;  /* 0x2000007bff927230 */ /* 0x000fc40000004100 */
[----:B------:R-:W-:Y:S01]  /*1580*/  FADD.FTZ R118, -R155, R118 ;  /* 0x000000769b767221 */ /* 0x000fe20000010100 */
[C---:B------:R-:W-:Y:S01]  /*1590*/  FFMA.FTZ R113, R133.reuse, R120, R114 ;  /* 0x0000007885717223 */ /* 0x040fe20000010072 */
[----:B------:R-:W-:Y:S02]  /*15a0*/  HADD2.F32 R112, -RZ, R123.H1_H1 ;  /* 0x3000007bff707230 */ /* 0x000fe40000004100 */
[----:B------:R-:W-:Y:S01]  /*15b0*/  FADD.FTZ R30, R30, R115 ;  /* 0x000000731e1e7221 */ /* 0x000fe20000010000 */
[----:B------:R-:W-:Y:S01]  /*15c0*/  FFMA.FTZ R54, R133, R115, R54 ;  /* 0x0000007385367223 */ /* 0x000fe20000010036 */
[----:B------:R-:W-:Y:S01]  /*15d0*/  FFMA.FTZ R114, R140, R139, R113 ;  /* 0x0000008b8c727223 */ /* 0x000fe20000010071 */
[--C-:B------:R-:W-:Y:S02]  /*15e0*/  HADD2.F32 R123, -RZ, R75.reuse.H0_H0 ;  /* 0x2000004bff7b7230 */ /* 0x100fe40000004100 */
[----:B------:R-:W-:Y:S01]  /*15f0*/  FMUL.FTZ R150, R117, UR18 ;  /* 0x0000001275967c20 */ /* 0x000fe20008410000 */
[----:B------:R-:W-:Y:S01]  /*1600*/  FMUL.FTZ R148, R148, R122 ;  /* 0x0000007a94947220 */ /* 0x000fe20000410000 */
[----:B------:R-:W-:Y:S01]  /*1610*/  FADD.FTZ R113, R116, R121 ;  /* 0x0000007974717221 */ /* 0x000fe20000010000 */
[----:B------:R-:W-:Y:S01]  /*1620*/  FFMA.FTZ R115, R137, R121, R114 ;  /* 0x0000007989737223 */ /* 0x000fe20000010072 */
[----:B------:R-:W-:Y:S01]  /*1630*/  FMUL.FTZ R149, R118, UR18 ;  /* 0x0000001276957c20 */ /* 0x000fe20008410000 */
[----:B------:R-:W-:-:S02]  /*1640*/  HADD2.F32 R117, -RZ, R75.H1_H1 ;  /* 0x3000004bff757230 */ /* 0x000fc40000004100 */
[----:B------:R-:W-:Y:S01]  /*1650*/  FADD.FTZ R119, -R155, R119 ;  /* 0x000000779b777221 */ /* 0x000fe20000010100 */
[----:B------:R-:W-:Y:S01]  /*1660*/  FMUL.FTZ R123, R123, R146 ;  /* 0x000000927b7b7220 */ /* 0x000fe20000410000 */
[----:B------:R-:W-:Y:S01]  /*1670*/  FADD.FTZ R114, R113, R148 ;  /* 0x0000009471727221 */ /* 0x000fe20000010000 */
[C---:B------:R-:W-:Y:S01]  /*1680*/  FFMA.FTZ R116, R150.reuse, R148, R115 ;  /* 0x0000009496747223 */ /* 0x040fe20000010073 */
[----:B------:R-:W-:Y:S01]  /*1690*/  FADD.FTZ R25, R25, R122 ;  /* 0x0000007a19197221 */ /* 0x000fe20000010000 */
[----:B------:R-:W-:Y:S01]  /*16a0*/  FFMA.FTZ R49, R150, R122, R49 ;  /* 0x0000007a96317223 */ /* 0x000fe20000010031 */
[----:B------:R-:W-:Y:S01]  /*16b0*/  FADD.FTZ R26, R26, R146 ;  /* 0x000000921a1a7221 */ /* 0x000fe20000010000 */
[----:B------:R-:W-:Y:S01]  /*16c0*/  FFMA.FTZ R50, R149, R146, R50 ;  /* 0x0000009295327223 */ /* 0x000fe20000010032 */
[----:B------:R-:W-:Y:S01]  /*16d0*/  FMUL.FTZ R146, R119, UR18 ;  /* 0x0000001277927c20 */ /* 0x000fe20008410000 */
[-C--:B------:R-:W-:Y:S01]  /*16e0*/  FMUL.FTZ R122, R117, R112.reuse ;  /* 0x00000070757a7220 */ /* 0x080fe20000410000 */
[----:B------:R-:W-:Y:S01]  /*16f0*/  FADD.FTZ R157, R114, R123 ;  /* 0x0000007b729d7221 */ /* 0x000fe20000010000 */
[----:B------:R-:W-:Y:S01]  /*1700*/  FFMA.FTZ R113, R149, R123, R116 ;  /* 0x0000007b95717223 */ /* 0x000fe20000010074 */
[----:B------:R-:W-:Y:S01]  /*1710*/  FADD.FTZ R27, R27, R112 ;  /* 0x000000701b1b7221 */ /* 0x000fe20000010000 */
[C---:B------:R-:W-:Y:S01]  /*1720*/  FFMA.FTZ R51, R146.reuse, R112, R51 ;  /* 0x0000007092337223 */ /* 0x040fe20000010033 */
[----:B------:R-:W-:Y:S01]  /*1730*/  FADD.FTZ R157, R157, R122 ;  /* 0x0000007a9d9d7221 */ /* 0x000fe20000010000 */
[----:B------:R-:W-:-:S07]  /*1740*/  FFMA.FTZ R158, R146, R122, R113 ;  /* 0x0000007a929e7223 */ /* 0x000fce0000010071 */
.L_x_2028:
[----:B------:R-:W-:Y:S05]  /*1750*/  BSYNC.RECONVERGENT B0 ;  /* 0x0000000000007941 */ /* 0x000fea0003800200 */
.L_x_2027:
        /* <DEDUP_REMOVED lines=32> */
.L_x_2030:
[----:B------:R-:W-:Y:S05]  /*1960*/  BSYNC.RECONVERGENT B0 ;  /* 0x0000000000007941 */ /* 0x000fea0003800200 */
.L_x_2029:
        /* <DEDUP_REMOVED lines=65> */
[----:B------:R-:W-:-:S04]  /*1d80*/  FMUL.FTZ R117, R158, UR18 ;  /* 0x000000129e757c20 */ /* 0x000fc80008410000 */
[----:B------:R-:W-:Y:S02]  /*1d90*/  F2FP.F16.F32.PACK_AB R113, R114, R113 ;  /* 0x000000717271723e */ /* 0x000fe400000000ff */
[----:B------:R-:W-:Y:S02]  /*1da0*/  F2FP.F16.F32.PACK_AB R114, R118, R115 ;  /* 0x000000737672723e */ /* 0x000fe400000000ff */
[----:B------:R-:W-:Y:S01]  /*1db0*/  F2FP.F16.F32.PACK_AB R115, R117, R156 ;  /* 0x0000009c7573723e */ /* 0x000fe200000000ff */
[----:B------:R-:W-:Y:S06]  /*1dc0*/  BRA `(.L_x_2036) ;  /* 0x0000000c00b87947 */ /* 0x000fec0003800000 */
.L_x_2035:
        /* <DEDUP_REMOVED lines=33> */
.L_x_2034:
        /* <DEDUP_REMOVED lines=32> */
[----:B------:R-:W-:Y:S01]  /*21e0*/  F2FP.F16.F32.PACK_AB R112, R109, R108 ;  /* 0x0000006c6d70723e */ /* 0x000fe200000000ff */
[----:B------:R-:W-:Y:S06]  /*21f0*/  BRA `(.L_x_2036) ;  /* 0x0000000800ac7947 */ /* 0x000fec0003800000 */
.L_x_2037:
        /* <DEDUP_REMOVED lines=33> */
.L_x_2033:
        /* <DEDUP_REMOVED lines=17> */
[----:B------:R-:W-:Y:S01]  /*2520*/  FFMA.FTZ R158, R154, UR19, R116 ;  /* 0x000000139a9e7c23 */ /* 0x000fe20008010074 */
[----:B-----5:R-:W-:Y:S01]  /*2530*/  FFMA.FTZ R112, R113, UR18, R20 ;  /* 0x0000001271707c23 */ /* 0x020fe20008010014 */
[----:B------:R-:W-:Y:S01]  /*2540*/  FFMA.FTZ R113, R114, UR18, R21 ;  /* 0x0000001272717c23 */ /* 0x000fe20008010015 */
        /* <DEDUP_REMOVED lines=8> */
[----:B------:R-:W-:Y:S01]  /*25d0*/  FFMA.FTZ R115, R115, UR18, R16 ;  /* 0x0000001273737c23 */ /* 0x000fe20008010010 */
[----:B------:R-:W-:Y:S01]  /*25e0*/  FADD.FTZ R113, R126, -R113 ;  /* 0x800000717e717221 */ /* 0x000fe20000010000 */
[----:B------:R-:W-:Y:S01]  /*25f0*/  FFMA.FTZ R114, R114, UR18, R23 ;  /* 0x0000001272727c23 */ /* 0x000fe20008010017 */
[----:B------:R-:W-:Y:S01]  /*2600*/  FFMA.FTZ R118, R118, UR18, R17 ;  /* 0x0000001276767c23 */ /* 0x000fe20008010011 */
[----:B------:R-:W-:Y:S01]  /*2610*/  FFMA.FTZ R117, R117, UR18, R18 ;  /* 0x0000001275757c23 */ /* 0x000fe20008010012 */
[----:B------:R-:W-:Y:S01]  /*2620*/  FFMA.FTZ R113, R113, UR18, R22 ;  /* 0x0000001271717c23 */ /* 0x000fe20008010016 */
[----:B------:R-:W-:-:S04]  /*2630*/  FFMA.FTZ R156, R156, UR18, R19 ;  /* 0x000000129c9c7c23 */ /* 0x000fc80008010013 */
[----:B------:R-:W-:Y:S02]  /*2640*/  F2FP.F16.F32.PACK_AB R113, R114, R113 ;  /* 0x000000717271723e */ /* 0x000fe400000000ff */
[----:B------:R-:W-:Y:S02]  /*2650*/  F2FP.F16.F32.PACK_AB R114, R118, R115 ;  /* 0x000000737672723e */ /* 0x000fe400000000ff */
[----:B------:R-:W-:Y:S01]  /*2660*/  F2FP.F16.F32.PACK_AB R115, R156, R117 ;  /* 0x000000759c73723e */ /* 0x000fe200000000ff */
[----:B------:R-:W-:Y:S06]  /*2670*/  BRA `(.L_x_2036) ;  /* 0x00000004008c7947 */ /* 0x000fec0003800000 */
.L_x_2039:
        /* <DEDUP_REMOVED lines=33> */
.L_x_2038:
        /* <DEDUP_REMOVED lines=32> */
[----:B------:R-:W-:Y:S01]  /*2a90*/  F2FP.F16.F32.PACK_AB R112, R109, R108 ;  /* 0x0000006c6d70723e */ /* 0x000fe200000000ff */
[----:B------:R-:W-:Y:S06]  /*2aa0*/  BRA `(.L_x_2036) ;  /* 0x0000000000807947 */ /* 0x000fec0003800000 */
.L_x_2040:
        /* <DEDUP_REMOVED lines=32> */
.L_x_2036:
        /* <DEDUP_REMOVED lines=15> */
.L_x_2032:
[----:B------:R-:W-:Y:S05]  /*2da0*/  BSYNC.RECONVERGENT B0 ;  /* 0x0000000000007941 */ /* 0x000fea0003800200 */
.L_x_2031:
        /* <DEDUP_REMOVED lines=46> */
.L_x_2045:
        /* <DEDUP_REMOVED lines=29> */
.L_x_2044:
[----:B0-----:R-:W0:Y:S02]  /*3260*/  LDC.64 R112, c[0x0][0x470] ;  /* 0x00011c00ff707b82 */ /* 0x001e240000000a00 */
[----:B0-----:R-:W-:-:S04]  /*3270*/  ISETP.NE.U32.AND P5, PT, R112, RZ, PT ;  /* 0x000000ff7000720c */ /* 0x001fc80003fa5070 */
[----:B------:R-:W-:-:S13]  /*3280*/  ISETP.NE.AND.EX P5, PT, R113, RZ, PT, P5 ;  /* 0x000000ff7100720c */ /* 0x000fda0003fa5350 */
[----:B------:R-:W-:Y:S05]  /*3290*/  @!P5 BRA `(.L_x_2047) ;  /* 0x000000000084d947 */ /* 0x000fea0003800000 */
        /* <DEDUP_REMOVED lines=33> */
.L_x_2047:
        /* <DEDUP_REMOVED lines=29> */
.L_x_2043:
        /* <DEDUP_REMOVED lines=41> */
.L_x_2049:
        /* <DEDUP_REMOVED lines=29> */
.L_x_2048:
[----:B------:R-:W0:Y:S02]  /*3ae0*/  LDC.64 R112, c[0x0][0x470] ;  /* 0x00011c00ff707b82 */ /* 0x000e240000000a00 */
        /* <DEDUP_REMOVED lines=13> */
[--C-:B------:R-:W-:Y:S01]  /*3bc0*/  FFMA.FTZ R100, R6, UR19, R116.reuse ;  /* 0x0000001306647c23 */ /* 0x100fe20008010074 */
        /* <DEDUP_REMOVED lines=22> */
.L_x_2050:
        /* <DEDUP_REMOVED lines=27> */
[----:B------:R-:W-:-:S07]  /*3ee0*/  F2FP.F16.F32.PACK_AB R115, R156, R119 ;  /* 0x000000779c73723e */ /* 0x000fce00000000ff */
.L_x_2046:
        /* <DEDUP_REMOVED lines=11> */
.L_x_2042:
[----:B------:R-:W-:Y:S05]  /*3fa0*/  BSYNC.RECONVERGENT B0 ;  /* 0x0000000000007941 */ /* 0x000fea0003800200 */
.L_x_2041:
        /* <DEDUP_REMOVED lines=46> */
.L_x_2055:
        /* <DEDUP_REMOVED lines=29> */
.L_x_2054:
[----:B0--3--:R-:W0:Y:S02]  /*4460*/  LDC.64 R112, c[0x0][0x470] ;  /* 0x00011c00ff707b82 */ /* 0x009e240000000a00 */
        /* <DEDUP_REMOVED lines=28> */
[----:B------:R-:W-:-:S02]  /*4630*/  F2FP.F16.F32.PACK_AB R114, R112, R103 ;  /* 0x000000677072723e */ /* 0x000fc400000000ff */
[----:B------:R-:W-:Y:S02]  /*4640*/  MOV R103, R115 ;  /* 0x0000007300677202 */ /* 0x000fe40000000f00 */
[----:B------:R-:W-:Y:S02]  /*4650*/  F2FP.F16.F32.PACK_AB R113, R102, R113 ;  /* 0x000000716671723e */ /* 0x000fe400000000ff */
[----:B------:R-:W-:Y:S02]  /*4660*/  F2FP.F16.F32.PACK_AB R112, R100, R101 ;  /* 0x000000656470723e */ /* 0x000fe400000000ff */
[----:B------:R-:W-:Y:S02]  /*4670*/  MOV R102, R114 ;  /* 0x0000007200667202 */ /* 0x000fe40000000f00 */
[----:B------:R-:W-:Y:S02]  /*4680*/  MOV R101, R113 ;  /* 0x0000007100657202 */ /* 0x000fe40000000f00 */
[----:B------:R-:W-:Y:S01]  /*4690*/  MOV R100, R112 ;  /* 0x0000007000647202 */ /* 0x000fe20000000f00 */
[----:B------:R-:W-:Y:S06]  /*46a0*/  BRA `(.L_x_2056) ;  /* 0x0000000800907947 */ /* 0x000fec0003800000 */
.L_x_2057:
[--C-:B------:R-:W-:Y:S01]  /*46b0*/  FFMA.FTZ R113, R131, UR19, R116.reuse ;  /* 0x0000001383717c23 */ /* 0x100fe20008010074 */
[--C-:B------:R-:W-:Y:S01]  /*46c0*/  FFMA.FTZ R115, R132, UR19, R116.reuse ;  /* 0x0000001384737c23 */ /* 0x100fe20008010074 */
[--C-:B------:R-:W-:Y:S01]  /*46d0*/  FFMA.FTZ R118, R137, UR19, R116.reuse ;  /* 0x0000001389767c23 */ /* 0x100fe20008010074 */
[--C-:B------:R-:W-:Y:S01]  /*46e0*/  FFMA.FTZ R117, R150, UR19, R116.reuse ;  /* 0x0000001396757c23 */ /* 0x100fe20008010074 */
        /* <DEDUP_REMOVED lines=8> */
[----:B------:R-:W-:-:S02]  /*4770*/  FADD.FTZ R115, R121, -R118 ;  /* 0x8000007679737221 */ /* 0x000fc40000010000 */
[----:B------:R-:W-:Y:S01]  /*4780*/  F2FP.F16.F32.PACK_AB R112, R113, R112 ;  /* 0x000000707170723e */ /* 0x000fe200000000ff */
[----:B------:R-:W-:Y:S01]  /*4790*/  FFMA.FTZ R113, R133, UR19, R116 ;  /* 0x0000001385717c23 */ /* 0x000fe20008010074 */
        /* <DEDUP_REMOVED lines=9> */
[----:B------:R-:W-:-:S03]  /*4830*/  FFMA.FTZ R117, R117, UR18, R98 ;  /* 0x0000001275757c23 */ /* 0x000fc60008010062 */
[----:B------:R-:W-:Y:S02]  /*4840*/  F2FP.F16.F32.PACK_AB R113, R114, R113 ;  /* 0x000000717271723e */ /* 0x000fe400000000ff */
[----:B------:R-:W-:Y:S02]  /*4850*/  F2FP.F16.F32.PACK_AB R114, R116, R115 ;  /* 0x000000737472723e */ /* 0x000fe400000000ff */
[----:B------:R-:W-:Y:S01]  /*4860*/  F2FP.F16.F32.PACK_AB R115, R158, R117 ;  /* 0x000000759e73723e */ /* 0x000fe200000000ff */
[----:B------:R-:W-:Y:S06]  /*4870*/  BRA `(.L_x_2056) ;  /* 0x00000008001c7947 */ /* 0x000fec0003800000 */
.L_x_2053:
        /* <DEDUP_REMOVED lines=41> */
.L_x_2059:
        /* <DEDUP_REMOVED lines=29> */
.L_x_2058:
        /* <DEDUP_REMOVED lines=29> */
[----:B------:R-:W-:-:S02]  /*4eb0*/  MOV R103, R115 ;  /* 0x0000007300677202 */ /* 0x000fc40000000f00 */
[----:B------:R-:W-:Y:S02]  /*4ec0*/  F2FP.F16.F32.PACK_AB R114, R117, R102 ;  /* 0x000000667572723e */ /* 0x000fe400000000ff */
[----:B------:R-:W-:Y:S02]  /*4ed0*/  F2FP.F16.F32.PACK_AB R113, R100, R113 ;  /* 0x000000716471723e */ /* 0x000fe400000000ff */
[----:B------:R-:W-:Y:S02]  /*4ee0*/  F2FP.F16.F32.PACK_AB R112, R112, R101 ;  /* 0x000000657070723e */ /* 0x000fe400000000ff */
[----:B------:R-:W-:Y:S02]  /*4ef0*/  MOV R102, R114 ;  /* 0x0000007200667202 */ /* 0x000fe40000000f00 */
[----:B------:R-:W-:Y:S02]  /*4f00*/  MOV R101, R113 ;  /* 0x0000007100657202 */ /* 0x000fe40000000f00 */
[----:B------:R-:W-:Y:S01]  /*4f10*/  MOV R100, R112 ;  /* 0x0000007000647202 */ /* 0x000fe20000000f00 */
[----:B------:R-:W-:Y:S06]  /*4f20*/  BRA `(.L_x_2056) ;  /* 0x0000000000707947 */ /* 0x000fec0003800000 */
.L_x_2060:
[--C-:B------:R-:W-:Y:S01]  /*4f30*/  FFMA.FTZ R113, R131, UR19, R116.reuse ;  /* 0x0000001383717c23 */ /* 0x100fe20008010074 */
[--C-:B------:R-:W-:Y:S01]  /*4f40*/  FFMA.FTZ R115, R132, UR19, R116.reuse ;  /* 0x0000001384737c23 */ /* 0x100fe20008010074 */
[--C-:B------:R-:W-:Y:S01]  /*4f50*/  FFMA.FTZ R114, R140, UR19, R116.reuse ;  /* 0x000000138c727c23 */ /* 0x100fe20008010074 */
[--C-:B------:R-:W-:Y:S01]  /*4f60*/  FFMA.FTZ R117, R146, UR19, R116.reuse ;  /* 0x0000001392757c23 */ /* 0x100fe20008010074 */
[----:B------:R-:W-:Y:S01]  /*4f70*/  FADD.FTZ R113, R128, -R113 ;  /* 0x8000007180717221 */ /* 0x000fe20000010000 */
[----:B------:R-:W-:Y:S01]  /*4f80*/  FADD.FTZ R115, R130, -R115 ;  /* 0x8000007382737221 */ /* 0x000fe20000010000 */
[----:B------:R-:W-:Y:S01]  /*4f90*/  FFMA.FTZ R118, R137, UR19, R116 ;  /* 0x0000001389767c23 */ /* 0x000fe20008010074 */
[----:B------:R-:W-:Y:S01]  /*4fa0*/  FADD.FTZ R114, R139, -R114 ;  /* 0x800000728b727221 */ /* 0x000fe20000010000 */
[----:B------:R-:W-:Y:S01]  /*4fb0*/  FMUL.FTZ R112, R113, UR18 ;  /* 0x0000001271707c20 */ /* 0x000fe20008410000 */
[----:B------:R-:W-:Y:S01]  /*4fc0*/  FMUL.FTZ R115, R115, UR18 ;  /* 0x0000001273737c20 */ /* 0x000fe20008410000 */
[----:B------:R-:W-:Y:S01]  /*4fd0*/  FFMA.FTZ R113, R133, UR19, R116 ;  /* 0x0000001385717c23 */ /* 0x000fe20008010074 */
[----:B------:R-:W-:Y:S01]  /*4fe0*/  FADD.FTZ R118, R121, -R118 ;  /* 0x8000007679767221 */ /* 0x000fe20000010000 */
[----:B------:R-:W-:Y:S01]  /*4ff0*/  FADD.FTZ R117, R122, -R117 ;  /* 0x800000757a757221 */ /* 0x000fe20000010000 */
[----:B------:R-:W-:Y:S01]  /*5000*/  FMUL.FTZ R114, R114, UR18 ;  /* 0x0000001272727c20 */ /* 0x000fe20008410000 */
[----:B------:R-:W-:Y:S01]  /*5010*/  F2FP.F16.F32.PACK_AB R112, R115, R112 ;  /* 0x000000707370723e */ /* 0x000fe200000000ff */
        /* <DEDUP_REMOVED lines=9> */
[----:B------:R-:W-:-:S02]  /*50b0*/  FMUL.FTZ R116, R116, UR18 ;  /* 0x0000001274747c20 */ /* 0x000fc40008410000 */
[----:B------:R-:W-:Y:S02]  /*50c0*/  F2FP.F16.F32.PACK_AB R113, R114, R113 ;  /* 0x000000717271723e */ /* 0x000fe400000000ff */
[----:B------:R-:W-:Y:S02]  /*50d0*/  F2FP.F16.F32.PACK_AB R114, R115, R118 ;  /* 0x000000767372723e */ /* 0x000fe400000000ff */
[----:B------:R-:W-:-:S07]  /*50e0*/  F2FP.F16.F32.PACK_AB R115, R117, R116 ;  /* 0x000000747573723e */ /* 0x000fce00000000ff */
.L_x_2056:
        /* <DEDUP_REMOVED lines=10> */
.L_x_2052:
[----:B------:R-:W-:Y:S05]  /*5190*/  BSYNC.RECONVERGENT B0 ;  /* 0x0000000000007941 */ /* 0x000fea0003800200 */
.L_x_2051:
[----:B------:R-:W-:Y:S01]  /*51a0*/  UPLOP3.LUT UP1, UPT, UPT, UPT, UP1, 0x40, 0x4 ;  /* 0x000000000004789c */ /* 0x000fe20003f2e810 */
[----:B------:R-:W-:Y:S10]  /*51b0*/  BRA.U !UP2, `(.L_x_2061) ;  /* 0xffffffb10af07547 */ /* 0x000ff4000b83ffff */
.L_x_2022:
        /* <DEDUP_REMOVED lines=32> */
.L_x_2062:
        /* <DEDUP_REMOVED lines=12> */
.L_x_3846:


//--------------------- .text._ZN10layer_norm31ln_parallel_residual_bwd_kernelINS_13Kernel_traitsI6__halfS2_fS2_fjLj3072ELj1ELj1ELj4ELj16ENS_18Kernel_traits_baseILj3072ES2_S2_fS2_fjLj128EEEEELb0ELb1ELb1EEEvNS_9BwdParamsE --------------------------
	.section	.text._ZN10layer_norm31ln_parallel_residual_bwd_kernelINS_13Kernel_traitsI6__halfS2_fS2_fjLj3072ELj1ELj1ELj4ELj16ENS_18Kernel_traits_baseILj3072ES2_S2_fS2_fjLj128EEEEELb0ELb1ELb1EEEvNS_9BwdParamsE,"ax",@progbits
	.align	128
        .global         _ZN10layer_norm31ln_parallel_residual_bwd_kernelINS_13Kernel_traitsI6__halfS2_fS2_fjLj3072ELj1ELj1ELj4ELj16ENS_18Kernel_traits_baseILj3072ES2_S2_fS2_fjLj128EEEEELb0ELb1ELb1EEEvNS_9BwdParamsE
        .type           _ZN10layer_norm31ln_parallel_residual_bwd_kernelINS_13Kernel_traitsI6__halfS2_fS2_fjLj3072ELj1ELj1ELj4ELj16ENS_18Kernel_traits_baseILj3072ES2_S2_fS2_fjLj128EEEEELb0ELb1ELb1EEEvNS_9BwdParamsE,@function
        .size           _ZN10layer_norm31ln_parallel_residual_bwd_kernelINS_13Kernel_traitsI6__halfS2_fS2_fjLj3072ELj1ELj1ELj4ELj16ENS_18Kernel_traits_baseILj3072ES2_S2_fS2_fjLj128EEEEELb0ELb1ELb1EEEvNS_9BwdParamsE,(.L_x_3847 - _ZN10layer_norm31ln_parallel_residual_bwd_kernelINS_13Kernel_traitsI6__halfS2_fS2_fjLj3072ELj1ELj1ELj4ELj16ENS_18Kernel_traits_baseILj3072ES2_S2_fS2_fjLj128EEEEELb0ELb1ELb1EEEvNS_9BwdParamsE)
        .other          _ZN10layer_norm31ln_parallel_residual_bwd_kernelINS_13Kernel_traitsI6__halfS2_fS2_fjLj3072ELj1ELj1ELj4ELj16ENS_18Kernel_traits_baseILj3072ES2_S2_fS2_fjLj128EEEEELb0ELb1ELb1EEEvNS_9BwdParamsE,@"STO_CUDA_ENTRY STV_DEFAULT"
_ZN10layer_norm31ln_parallel_residual_bwd_kernelINS_13Kernel_traitsI6__halfS2_fS2_fjLj3072ELj1ELj1ELj4ELj16ENS_18Kernel_traits_baseILj3072ES2_S2_fS2_fjLj128EEEEELb0ELb1ELb1EEEvNS_9BwdParamsE:
.text._ZN10layer_norm31ln_parallel_residual_bwd_kernelINS_13Kernel_traitsI6__halfS2_fS2_fjLj3072ELj1ELj1ELj4ELj16ENS_18Kernel_traits_baseILj3072ES2_S2_fS2_fjLj128EEEEELb0ELb1ELb1EEEvNS_9BwdParamsE:
        /* <DEDUP_REMOVED lines=53> */
[----:B------:R-:W-:Y:S01]  /*0350*/  UPLOP3.LUT UP1, UPT, UPT, UPT, UPT, 0x40, 0x4 ;  /* 0x000000000004789c */ /* 0x000fe20003f2e870 */
[----:B-1----:R-:W-:Y:S01]  /*0360*/  IMAD.WIDE.U32 R2, R50, 0x10, R2 ;  /* 0x0000001032027825 */ /* 0x002fe200078e0002 */
[----:B------:R-:W1:Y:S04]  /*0370*/  LDCU UR21, c[0x0][0x388] ;  /* 0x00007100ff1577ac */ /* 0x000e680008000800 */
[----:B0-----:R-:W2:Y:S01]  /*0380*/  LDG.E.128 R12, desc[UR14][R2.64] ;  /* 0x0000000e020c7981 */ /* 0x001ea2000c1e1d00 */
[----:B------:R-:W0:Y:S03]  /*0390*/  LDCU.U8 UR20, c[0x0][0x410] ;  /* 0x00008200ff1477ac */ /* 0x000e260008000000 */
[----:B------:R-:W3:Y:S01]  /*03a0*/  LDG.E.128 R8, desc[UR14][R2.64+0x800] ;  /* 0x0008000e02087981 */ /* 0x000ee2000c1e1d00 */
[----:B------:R-:W4:Y:S03]  /*03b0*/  LDCU UR26, c[0x0][0x400] ;  /* 0x00008000ff1a77ac */ /* 0x000f260008000800 */
[----:B------:R-:W5:Y:S01]  /*03c0*/  LDG.E.128 R4, desc[UR14][R2.64+0x1000] ;  /* 0x0010000e02047981 */ /* 0x000f62000c1e1d00 */
[----:B------:R-:W-:-:S02]  /*03d0*/  CS2R R80, SRZ ;  /* 0x0000000000507805 */ /* 0x000fc4000001ff00 */
[----:B------:R-:W-:Y:S02]  /*03e0*/  CS2R R78, SRZ ;  /* 0x00000000004e7805 */ /* 0x000fe4000001ff00 */
[----:B------:R-:W-:Y:S02]  /*03f0*/  CS2R R76, SRZ ;  /* 0x00000000004c7805 */ /* 0x000fe4000001ff00 */
[----:B------:R-:W-:Y:S01]  /*0400*/  MOV R125, RZ ;  /* 0x000000ff007d7202 */ /* 0x000fe20000000f00 */
[----:B------:R-:W0:Y:S01]  /*0410*/  LDCU.64 UR12, c[0x0][0x470] ;  /* 0x00008e00ff0c77ac */ /* 0x000e220008000a00 */
[----:B------:R-:W0:Y:S01]  /*0420*/  LDCU.64 UR10, c[0x0][0x478] ;  /* 0x00008f00ff0a77ac */ /* 0x000e220008000a00 */
[----:B------:R-:W0:Y:S01]  /*0430*/  LDCU.128 UR16, c[0x0][0x3c0] ;  /* 0x00007800ff1077ac */ /* 0x000e220008000c00 */
[----:B------:R-:W0:Y:S01]  /*0440*/  LDCU.64 UR22, c[0x0][0x438] ;  /* 0x00008700ff1677ac */ /* 0x000e220008000a00 */
[----:B------:R-:W0:Y:S01]  /*0450*/  LDCU.64 UR24, c[0x0][0x380] ;  /* 0x00007000ff1877ac */ /* 0x000e220008000a00 */
[----:B--2---:R-:W-:-:S02]  /*0460*/  HADD2.F32 R148, -RZ, R12.H0_H0 ;  /* 0x2000000cff947230 */ /* 0x004fc40000004100 */
[----:B------:R-:W-:Y:S02]  /*0470*/  HADD2.F32 R147, -RZ, R12.H1_H1 ;  /* 0x3000000cff937230 */ /* 0x000fe40000004100 */
[--C-:B------:R-:W-:Y:S02]  /*0480*/  HADD2.F32 R146, -RZ, R13.reuse.H0_H0 ;  /* 0x2000000dff927230 */ /* 0x100fe40000004100 */
[----:B------:R-:W-:Y:S02]  /*0490*/  HADD2.F32 R145, -RZ, R13.H1_H1 ;  /* 0x3000000dff917230 */ /* 0x000fe40000004100 */
[--C-:B------:R-:W-:Y:S02]  /*04a0*/  HADD2.F32 R144, -RZ, R14.reuse.H0_H0 ;  /* 0x2000000eff907230 */ /* 0x100fe40000004100 */
[----:B------:R-:W-:Y:S02]  /*04b0*/  HADD2.F32 R143, -RZ, R14.H1_H1 ;  /* 0x3000000eff8f7230 */ /* 0x000fe40000004100 */
[----:B------:R-:W-:-:S02]  /*04c0*/  HADD2.F32 R142, -RZ, R15.H0_H0 ;  /* 0x2000000fff8e7230 */ /* 0x000fc40000004100 */
[----:B------:R-:W-:Y:S02]  /*04d0*/  HADD2.F32 R141, -RZ, R15.H1_H1 ;  /* 0x3000000fff8d7230 */ /* 0x000fe40000004100 */
[--C-:B---3--:R-:W-:Y:S02]  /*04e0*/  HADD2.F32 R140, -RZ, R8.reuse.H0_H0 ;  /* 0x20000008ff8c7230 */ /* 0x108fe40000004100 */
[----:B------:R-:W-:Y:S02]  /*04f0*/  HADD2.F32 R139, -RZ, R8.H1_H1 ;  /* 0x30000008ff8b7230 */ /* 0x000fe40000004100 */
[--C-:B------:R-:W-:Y:S02]  /*0500*/  HADD2.F32 R138, -RZ, R9.reuse.H0_H0 ;  /* 0x20000009ff8a7230 */ /* 0x100fe40000004100 */
[----:B------:R-:W-:Y:S02]  /*0510*/  HADD2.F32 R137, -RZ, R9.H1_H1 ;  /* 0x30000009ff897230 */ /* 0x000fe40000004100 */
[----:B------:R-:W-:-:S02]  /*0520*/  HADD2.F32 R136, -RZ, R10.H0_H0 ;  /* 0x2000000aff887230 */ /* 0x000fc40000004100 */
[----:B------:R-:W-:Y:S02]  /*0530*/  HADD2.F32 R135, -RZ, R10.H1_H1 ;  /* 0x3000000aff877230 */ /* 0x000fe40000004100 */
[--C-:B------:R-:W-:Y:S02]  /*0540*/  HADD2.F32 R134, -RZ, R11.reuse.H0_H0 ;  /* 0x2000000bff867230 */ /* 0x100fe40000004100 */
[----:B------:R-:W-:Y:S02]  /*0550*/  HADD2.F32 R133, -RZ, R11.H1_H1 ;  /* 0x3000000bff857230 */ /* 0x000fe40000004100 */
[--C-:B-----5:R-:W-:Y:S02]  /*0560*/  HADD2.F32 R132, -RZ, R4.reuse.H0_H0 ;  /* 0x20000004ff847230 */ /* 0x120fe40000004100 */
[----:B------:R-:W-:Y:S02]  /*0570*/  HADD2.F32 R131, -RZ, R4.H1_H1 ;  /* 0x30000004ff837230 */ /* 0x000fe40000004100 */
[----:B------:R-:W-:-:S02]  /*0580*/  HADD2.F32 R130, -RZ, R5.H0_H0 ;  /* 0x20000005ff827230 */ /* 0x000fc40000004100 */
[----:B------:R-:W-:Y:S02]  /*0590*/  HADD2.F32 R129, -RZ, R5.H1_H1 ;  /* 0x30000005ff817230 */ /* 0x000fe40000004100 */
[--C-:B------:R-:W-:Y:S02]  /*05a0*/  HADD2.F32 R128, -RZ, R6.reuse.H0_H0 ;  /* 0x20000006ff807230 */ /* 0x100fe40000004100 */
[----:B------:R-:W-:Y:S02]  /*05b0*/  HADD2.F32 R127, -RZ, R6.H1_H1 ;  /* 0x30000006ff7f7230 */ /* 0x000fe40000004100 */
[--C-:B------:R-:W-:Y:S02]  /*05c0*/  HADD2.F32 R126, -RZ, R7.reuse.H0_H0 ;  /* 0x20000007ff7e7230 */ /* 0x100fe40000004100 */
[----:B01--4-:R-:W-:-:S07]  /*05d0*/  HADD2.F32 R124, -RZ, R7.H1_H1 ;  /* 0x30000007ff7c7230 */ /* 0x013fce0000004100 */
.L_x_2090:
[----:B------:R-:W-:Y:S01]  /*05e0*/  UIMAD UR5, UR4, UR21, URZ ;  /* 0x00000015040572a4 */ /* 0x000fe2000f8e02ff */
[----:B0-----:R-:W0:Y:S01]  /*05f0*/  LDC.64 R72, c[0x0][0x428] ;  /* 0x00010a00ff487b82 */ /* 0x001e220000000a00 */
[----:B------:R-:W-:Y:S02]  /*0600*/  UIMAD.WIDE UR8, UR4, 0x4, UR16 ;  /* 0x00000004040878a5 */ /* 0x000fe4000f8e0210 */
[----:B------:R-:W-:-:S04]  /*0610*/  USHF.R.S32.HI UR6, URZ, 0x1f, UR5 ;  /* 0x0000001fff067899 */ /* 0x000fc80008011405 */
[----:B------:R-:W-:Y:S01]  /*0620*/  ULEA.HI UR6, UR6, UR5, URZ, 0x3 ;  /* 0x0000000506067291 */ /* 0x000fe2000f8f18ff */
[----:B------:R-:W1:Y:S01]  /*0630*/  LDC.64 R154, c[0x0][0x3a8] ;  /* 0x0000ea00ff9a7b82 */ /* 0x000e620000000a00 */
[----:B------:R-:W-:Y:S02]  /*0640*/  MOV R58, UR8 ;  /* 0x00000008003a7c02 */ /* 0x000fe40008000f00 */
[----:B------:R-:W-:Y:S02]  /*0650*/  MOV R59, UR9 ;  /* 0x00000009003b7c02 */ /* 0x000fe40008000f00 */
[----:B------:R-:W-:Y:S01]  /*0660*/  MOV R151, UR6 ;  /* 0x0000000600977c02 */ /* 0x000fe20008000f00 */
[----:B------:R-:W-:Y:S02]  /*0670*/  UIMAD.WIDE UR6, UR4, 0x4, UR18 ;  /* 0x00000004040678a5 */ /* 0x000fe4000f8e0212 */
[----:B------:R-:W2:Y:S01]  /*0680*/  LDG.E R0, desc[UR14][R58.64] ;  /* 0x0000000e3a007981 */ /* 0x000ea2000c1e1900 */
[----:B------:R-:W-:-:S03]  /*0690*/  LEA.HI.SX32 R151, R151, R50, 0x1d ;  /* 0x0000003297977211 */ /* 0x000fc600078feaff */
[----:B------:R-:W-:Y:S02]  /*06a0*/  MOV R60, UR6 ;  /* 0x00000006003c7c02 */ /* 0x000fe40008000f00 */
[----:B------:R-:W-:Y:S01]  /*06b0*/  MOV R61, UR7 ;  /* 0x00000007003d7c02 */ /* 0x000fe20008000f00 */
[C---:B0-----:R-:W-:Y:S01]  /*06c0*/  IMAD.WIDE.U32 R44, R151.reuse, 0x10, R72 ;  /* 0x00000010972c7825 */ /* 0x041fe200078e0048 */
[----:B------:R-:W-:-:S03]  /*06d0*/  IADD3 R149, PT, PT, R151, 0x80, RZ ;  /* 0x0000008097957810 */ /* 0x000fc60007ffe0ff */
[----:B------:R-:W3:Y:S01]  /*06e0*/  LDG.E R150, desc[UR14][R60.64] ;  /* 0x0000000e3c967981 */ /* 0x000ee2000c1e1900 */
[----:B------:R-:W-:-:S03]  /*06f0*/  IADD3 R123, PT, PT, R151, 0x100, RZ ;  /* 0x00000100977b7810 */ /* 0x000fc60007ffe0ff */
[----:B------:R-:W4:Y:S01]  /*0700*/  LDG.E.128 R44, desc[UR14][R44.64] ;  /* 0x0000000e2c2c7981 */ /* 0x000f22000c1e1d00 */
[----:B-1----:R-:W-:-:S04]  /*0710*/  IMAD.WIDE.U32 R2, R151, 0x20, R154 ;  /* 0x0000002097027825 */ /* 0x002fc800078e009a */
[--C-:B------:R-:W-:Y:S01]  /*0720*/  IMAD.WIDE.U32 R152, R149, 0x20, R154.reuse ;  /* 0x0000002095987825 */ /* 0x100fe200078e009a */
[----:B------:R-:W4:Y:S03]  /*0730*/  LDG.E.128 R40, desc[UR14][R2.64] ;  /* 0x0000000e02287981 */ /* 0x000f26000c1e1d00 */
[----:B------:R-:W-:Y:S01]  /*0740*/  IMAD.WIDE.U32 R154, R123, 0x20, R154 ;  /* 0x000000207b9a7825 */ /* 0x000fe200078e009a */
[----:B------:R-:W4:Y:S04]  /*0750*/  LDG.E.128 R60, desc[UR14][R152.64+0x10] ;  /* 0x0000100e983c7981 */ /* 0x000f28000c1e1d00 */
[----:B------:R-:W4:Y:S01]  /*0760*/  LDG.E.128 R64, desc[UR14][R154.64] ;  /* 0x0000000e9a407981 */ /* 0x000f22000c1e1d00 */
[----:B------:R-:W-:-:S03]  /*0770*/  IMAD.WIDE.U32 R56, R149, 0x10, R72 ;  /* 0x0000001095387825 */ /* 0x000fc600078e0048 */
[----:B------:R-:W4:Y:S01]  /*0780*/  LDG.E.128 R68, desc[UR14][R154.64+0x10] ;  /* 0x0000100e9a447981 */ /* 0x000f22000c1e1d00 */
[----:B------:R-:W-:-:S03]  /*0790*/  IMAD.WIDE.U32 R72, R123, 0x10, R72 ;  /* 0x000000107b487825 */ /* 0x000fc600078e0048 */
[----:B------:R0:W4:Y:S04]  /*07a0*/  LDG.E.128 R48, desc[UR14][R2.64+0x10] ;  /* 0x0000100e02307981 */ /* 0x000128000c1e1d00 */
[----:B------:R1:W4:Y:S04]  /*07b0*/  LDG.E.128 R52, desc[UR14][R152.64] ;  /* 0x0000000e98347981 */ /* 0x000328000c1e1d00 */
[----:B------:R-:W4:Y:S04]  /*07c0*/  LDG.E.128 R72, desc[UR14][R72.64] ;  /* 0x0000000e48487981 */ /* 0x000f28000c1e1d00 */
[----:B------:R-:W4:Y:S01]  /*07d0*/  LDG.E.128 R56, desc[UR14][R56.64] ;  /* 0x0000000e38387981 */ /* 0x000f22000c1e1d00 */
[----:B------:R-:W-:-:S04]  /*07e0*/  ISETP.NE.U32.AND P1, PT, RZ, UR22, PT ;  /* 0x00000016ff007c0c */ /* 0x000fc8000bf25070 */
[----:B------:R-:W-:-:S13]  /*07f0*/  ISETP.NE.AND.EX P1, PT, RZ, UR23, PT, P1 ;  /* 0x00000017ff007c0c */ /* 0x000fda000bf25310 */
[----:B------:R-:W1:Y:S08]  /*0800*/  @P1 LDC.64 R156, c[0x0][0x438] ;  /* 0x00010e00ff9c1b82 */ /* 0x000e700000000a00 */
[----:B------:R-:W1:Y:S01]  /*0810*/  @P1 LDC.64 R158, c[0x0][0x438] ;  /* 0x00010e00ff9e1b82 */ /* 0x000e620000000a00 */
[----:B------:R-:W-:-:S07]  /*0820*/  ISETP.NE.AND P2, PT, RZ, UR20, PT ;  /* 0x00000014ff007c0c */ /* 0x000fce000bf45270 */
[----:B0-----:R-:W0:Y:S01]  /*0830*/  @P1 LDC.64 R2, c[0x0][0x438] ;  /* 0x00010e00ff021b82 */ /* 0x001e220000000a00 */
[----:B-1----:R-:W-:-:S05]  /*0840*/  @P1 IMAD.WIDE.U32 R152, R149, 0x20, R156 ;  /* 0x0000002095981825 */ /* 0x002fca00078e009c */
[----:B-----5:R-:W5:Y:S01]  /*0850*/  @P1 LDG.E.128 R12, desc[UR14][R152.64] ;  /* 0x0000000e980c1981 */ /* 0x020f62000c1e1d00 */
[----:B------:R-:W-:-:S03]  /*0860*/  @P1 IMAD.WIDE.U32 R156, R123, 0x20, R158 ;  /* 0x000000207b9c1825 */ /* 0x000fc600078e009e */
[----:B------:R1:W5:Y:S04]  /*0870*/  @P1 LDG.E.128 R16, desc[UR14][R152.64+0x10] ;  /* 0x0000100e98101981 */ /* 0x000368000c1e1d00 */
[----:B------:R-:W5:Y:S01]  /*0880*/  @P1 LDG.E.128 R20, desc[UR14][R156.64] ;  /* 0x0000000e9c141981 */ /* 0x000f62000c1e1d00 */
[----:B0-----:R-:W-:-:S03]  /*0890*/  @P1 IMAD.WIDE.U32 R2, R151, 0x20, R2 ;  /* 0x0000002097021825 */ /* 0x001fc600078e0002 */
[----:B------:R-:W5:Y:S04]  /*08a0*/  @P1 LDG.E.128 R24, desc[UR14][R156.64+0x10] ;  /* 0x0000100e9c181981 */ /* 0x000f68000c1e1d00 */
[----:B------:R-:W5:Y:S04]  /*08b0*/  @P1 LDG.E.128 R4, desc[UR14][R2.64] ;  /* 0x0000000e02041981 */ /* 0x000f68000c1e1d00 */
[----:B------:R0:W5:Y:S01]  /*08c0*/  @P1 LDG.E.128 R8, desc[UR14][R2.64+0x10] ;  /* 0x0000100e02081981 */ /* 0x000162000c1e1d00 */
[----:B--2---:R-:W-:Y:S02]  /*08d0*/  FSEL R194, R0, RZ, !P2 ;  /* 0x000000ff00c27208 */ /* 0x004fe40005000000 */
[----:B---3--:R-:W-:Y:S01]  /*08e0*/  R2UR UR9, R150 ;  /* 0x00000000960972ca */ /* 0x008fe200000e0000 */
[----:B----4-:R-:W-:-:S02]  /*08f0*/  HADD2.F32 R159, -RZ, R44.H0_H0 ;  /* 0x2000002cff9f7230 */ /* 0x010fc40000004100 */
[----:B------:R-:W-:Y:S02]  /*0900*/  HADD2.F32 R150, -RZ, R44.H1_H1 ;  /* 0x3000002cff967230 */ /* 0x000fe40000004100 */
[C---:B------:R-:W-:Y:S01]  /*0910*/  FADD.FTZ R0, -R194.reuse, R40 ;  /* 0x00000028c2007221 */ /* 0x040fe20000010100 */
[C---:B------:R-:W-:Y:S01]  /*0920*/  FADD.FTZ R41, -R194.reuse, R41 ;  /* 0x00000029c2297221 */ /* 0x040fe20000010100 */
[----:B------:R-:W-:Y:S01]  /*0930*/  FADD.FTZ R186, -R194, R63 ;  /* 0x0000003fc2ba7221 */ /* 0x000fe20000010100 */
[----:B------:R-:W-:-:S05]  /*0940*/  FMUL.FTZ R63, R148, R159 ;  /* 0x0000009f943f7220 */ /* 0x000fca0000410000 */
[----:B------:R-:W-:Y:S01]  /*0950*/  FMUL.FTZ R0, R0, UR9 ;  /* 0x0000000900007c20 */ /* 0x000fe20008410000 */
[--C-:B-1----:R-:W-:Y:S02]  /*0960*/  HADD2.F32 R153, -RZ, R45.reuse.H0_H0 ;  /* 0x2000002dff997230 */ /* 0x102fe40000004100 */
[C---:B------:R-:W-:Y:S01]  /*0970*/  FADD.FTZ R183, -R194.reuse, R62 ;  /* 0x0000003ec2b77221 */ /* 0x040fe20000010100 */
[C---:B------:R-:W-:Y:S01]  /*0980*/  FADD.FTZ R182, -R194.reuse, R67 ;  /* 0x00000043c2b67221 */ /* 0x040fe20000010100 */
[----:B------:R-:W-:Y:S01]  /*0990*/  FMUL.FTZ R62, R41, UR9 ;  /* 0x00000009293e7c20 */ /* 0x000fe20008410000 */
[----:B------:R-:W-:Y:S01]  /*09a0*/  FMUL.FTZ R67, R147, R150 ;  /* 0x0000009693437220 */ /* 0x000fe20000410000 */
[----:B------:R-:W-:Y:S01]  /*09b0*/  FADD.FTZ R40, RZ, R63 ;  /* 0x0000003fff287221 */ /* 0x000fe20000010000 */
[----:B------:R-:W-:Y:S01]  /*09c0*/  FADD.FTZ R42, -R194, R42 ;  /* 0x0000002ac22a7221 */ /* 0x000fe20000010100 */
[----:B------:R-:W-:Y:S01]  /*09d0*/  FFMA.FTZ R41, R0, R63, RZ ;  /* 0x0000003f00297223 */ /* 0x000fe200000100ff */
[----:B------:R-:W-:-:S02]  /*09e0*/  HADD2.F32 R152, -RZ, R45.H1_H1 ;  /* 0x3000002dff987230 */ /* 0x000fc40000004100 */
[C---:B------:R-:W-:Y:S01]  /*09f0*/  FADD.FTZ R171, -R194.reuse, R64 ;  /* 0x00000040c2ab7221 */ /* 0x040fe20000010100 */
[----:B------:R-:W-:Y:S01]  /*0a00*/  FADD.FTZ R179, -R194, R66 ;  /* 0x00000042c2b37221 */ /* 0x000fe20000010100 */
[----:B------:R-:W-:Y:S01]  /*0a10*/  FMUL.FTZ R64, R146, R153 ;  /* 0x0000009992407220 */ /* 0x000fe20000410000 */
[----:B------:R-:W-:Y:S01]  /*0a20*/  FADD.FTZ R45, R67, R40 ;  /* 0x00000028432d7221 */ /* 0x000fe20000010000 */
[----:B------:R-:W-:Y:S01]  /*0a30*/  FADD.FTZ R43, -R194, R43 ;  /* 0x0000002bc22b7221 */ /* 0x000fe20000010100 */
[----:B------:R-:W-:Y:S01]  /*0a40*/  FMUL.FTZ R66, R42, UR9 ;  /* 0x000000092a427c20 */ /* 0x000fe20008410000 */
[----:B------:R-:W-:Y:S01]  /*0a50*/  FFMA.FTZ R41, R62, R67, R41 ;  /* 0x000000433e297223 */ /* 0x000fe20000010029 */
[--C-:B------:R-:W-:Y:S02]  /*0a60*/  HADD2.F32 R155, -RZ, R46.reuse.H0_H0 ;  /* 0x2000002eff9b7230 */ /* 0x100fe40000004100 */
[C---:B------:R-:W-:Y:S01]  /*0a70*/  FADD.FTZ R191, -R194.reuse, R70 ;  /* 0x00000046c2bf7221 */ /* 0x040fe20000010100 */
[----:B0-----:R-:W-:Y:S01]  /*0a80*/  FADD.FTZ R2, -R194, R48 ;  /* 0x00000030c2027221 */ /* 0x001fe20000010100 */
[----:B------:R-:W-:Y:S01]  /*0a90*/  FMUL.FTZ R70, R145, R152 ;  /* 0x0000009891467220 */ /* 0x000fe20000410000 */
[----:B------:R-:W-:Y:S01]  /*0aa0*/  FADD.FTZ R45, R64, R45 ;  /* 0x0000002d402d7221 */ /* 0x000fe20000010000 */
[----:B------:R-:W-:Y:S01]  /*0ab0*/  FMUL.FTZ R158, R43, UR9 ;  /* 0x000000092b9e7c20 */ /* 0x000fe20008410000 */
[----:B------:R-:W-:Y:S01]  /*0ac0*/  FFMA.FTZ R41, R66, R64, R41 ;  /* 0x0000004042297223 */ /* 0x000fe20000010029 */
        /* <DEDUP_REMOVED lines=12> */
[----:B------:R-:W-:-:S02]  /*0b90*/  HADD2.F32 R154, -RZ, R46.H1_H1 ;  /* 0x3000002eff9a7230 */ /* 0x000fc40000004100 */
[----:B------:R-:W-:Y:S01]  /*0ba0*/  FADD.FTZ R194, -R194, R71 ;  /* 0x00000047c2c27221 */ /* 0x000fe20000010100 */
[--C-:B------:R-:W-:Y:S02]  /*0bb0*/  HADD2.F32 R65, -RZ, R75.reuse.H0_H0 ;  /* 0x2000004bff417230 */ /* 0x100fe40000004100 */
[----:B------:R-:W-:Y:S01]  /*0bc0*/  FMUL.FTZ R71, R144, R155 ;  /* 0x0000009b90477220 */ /* 0x000fe20000410000 */
[----:B------:R-:W-:Y:S02]  /*0bd0*/  HADD2.F32 R60, -RZ, R75.H1_H1 ;  /* 0x3000004bff3c7230 */ /* 0x000fe40000004100 */
[----:B------:R-:W-:Y:S01]  /*0be0*/  FMUL.FTZ R75, R2, UR9 ;  /* 0x00000009024b7c20 */ /* 0x000fe20008410000 */
[----:B------:R-:W-:Y:S01]  /*0bf0*/  FADD.FTZ R40, R70, R45 ;  /* 0x0000002d46287221 */ /* 0x000fe20000010000 */
[----:B------:R-:W-:Y:S01]  /*0c00*/  FFMA.FTZ R2, R158, R70, R41 ;  /* 0x000000469e027223 */ /* 0x000fe20000010029 */
[--C-:B------:R-:W-:Y:S02]  /*0c10*/  HADD2.F32 R157, -RZ, R47.reuse.H0_H0 ;  /* 0x2000002fff9d7230 */ /* 0x100fe40000004100 */
[----:B------:R-:W-:Y:S01]  /*0c20*/  FMUL.FTZ R161, R143, R154 ;  /* 0x0000009a8fa17220 */ /* 0x000fe20000410000 */
[----:B------:R-:W-:Y:S01]  /*0c30*/  FADD.FTZ R40, R71, R40 ;  /* 0x0000002847287221 */ /* 0x000fe20000010000 */
[----:B------:R-:W-:Y:S01]  /*0c40*/  FMUL.FTZ R164, R164, UR9 ;  /* 0x00000009a4a47c20 */ /* 0x000fe20008410000 */
[----:B------:R-:W-:Y:S01]  /*0c50*/  FFMA.FTZ R41, R75, R71, R2 ;  /* 0x000000474b297223 */ /* 0x000fe20000010002 */
[----:B------:R-:W-:-:S02]  /*0c60*/  HADD2.F32 R156, -RZ, R47.H1_H1 ;  /* 0x3000002fff9c7230 */ /* 0x000fc40000004100 */
[----:B------:R-:W-:Y:S01]  /*0c70*/  FMUL.FTZ R165, R142, R157 ;  /* 0x0000009d8ea57220 */ /* 0x000fe20000410000 */
[----:B------:R-:W-:Y:S01]  /*0c80*/  FADD.FTZ R40, R161, R40 ;  /* 0x00000028a1287221 */ /* 0x000fe20000010000 */
[----:B------:R-:W-:Y:S01]  /*0c90*/  FMUL.FTZ R169, R50, UR9 ;  /* 0x0000000932a97c20 */ /* 0x000fe20008410000 */
        /* <DEDUP_REMOVED lines=12> */
[----:B------:R-:W-:Y:S02]  /*0d60*/  HADD2.F32 R52, -RZ, R59.H1_H1 ;  /* 0x3000003bff347230 */ /* 0x000fe40000004100 */
[----:B------:R-:W-:Y:S01]  /*0d70*/  FADD.FTZ R40, R68, R43 ;  /* 0x0000002b44287221 */ /* 0x000fe20000010000 */
[----:B------:R-:W-:Y:S02]  /*0d80*/  HADD2.F32 R51, -RZ, R57.H0_H0 ;  /* 0x20000039ff337230 */ /* 0x000fe40000004100 */
[----:B------:R-:W-:-:S02]  /*0d90*/  HADD2.F32 R59, -RZ, R73.H0_H0 ;  /* 0x20000049ff3b7230 */ /* 0x000fc40000004100 */
[----:B------:R-:W-:Y:S02]  /*0da0*/  HADD2.F32 R54, -RZ, R73.H1_H1 ;  /* 0x30000049ff367230 */ /* 0x000fe40000004100 */
[----:B------:R-:W-:Y:S01]  /*0db0*/  FMUL.FTZ R73, R139, R56 ;  /* 0x000000388b497220 */ /* 0x000fe20000410000 */
[----:B------:R-:W-:Y:S01]  /*0dc0*/  FMUL.FTZ R160, R160, UR9 ;  /* 0x00000009a0a07c20 */ /* 0x000fe20008410000 */
[----:B------:R-:W-:Y:S01]  /*0dd0*/  FFMA.FTZ R3, R69, R68, R2 ;  /* 0x0000004445037223 */ /* 0x000fe20000010002 */
[----:B------:R-:W-:Y:S02]  /*0de0*/  HADD2.F32 R48, -RZ, R57.H1_H1 ;  /* 0x30000039ff307230 */ /* 0x000fe40000004100 */
[----:B------:R-:W-:Y:S01]  /*0df0*/  FMUL.FTZ R162, R138, R51 ;  /* 0x000000338aa27220 */ /* 0x000fe20000410000 */
[----:B------:R-:W-:Y:S01]  /*0e00*/  FADD.FTZ R41, R73, R40 ;  /* 0x0000002849297221 */ /* 0x000fe20000010000 */
[----:B------:R-:W-:Y:S01]  /*0e10*/  FMUL.FTZ R163, R163, UR9 ;  /* 0x00000009a3a37c20 */ /* 0x000fe20008410000 */
[----:B------:R-:W-:Y:S01]  /*0e20*/  FFMA.FTZ R2, R160, R73, R3 ;  /* 0x00000049a0027223 */ /* 0x000fe20000010003 */
[----:B------:R-:W-:-:S02]  /*0e30*/  HADD2.F32 R53, -RZ, R58.H0_H0 ;  /* 0x2000003aff357230 */ /* 0x000fc40000004100 */
[----:B------:R-:W-:Y:S01]  /*0e40*/  FMUL.FTZ R167, R137, R48 ;  /* 0x0000003089a77220 */ /* 0x000fe20000410000 */
[----:B------:R-:W-:Y:S01]  /*0e50*/  FADD.FTZ R40, R162, R41 ;  /* 0x00000029a2287221 */ /* 0x000fe20000010000 */
[----:B------:R-:W-:Y:S01]  /*0e60*/  FMUL.FTZ R166, R166, UR9 ;  /* 0x00000009a6a67c20 */ /* 0x000fe20008410000 */
[----:B------:R-:W-:Y:S01]  /*0e70*/  FFMA.FTZ R3, R163, R162, R2 ;  /* 0x000000a2a3037223 */ /* 0x000fe20000010002 */
[----:B------:R-:W-:Y:S02]  /*0e80*/  HADD2.F32 R58, -RZ, R58.H1_H1 ;  /* 0x3000003aff3a7230 */ /* 0x000fe40000004100 */
        /* <DEDUP_REMOVED lines=51> */
[----:B------:R-:W-:-:S02]  /*11c0*/  FFMA.FTZ R3, R191, R192, R2 ;  /* 0x000000c0bf037223 */ /* 0x000fc40000010002 */
[----:B------:R-:W-:Y:S02]  /*11d0*/  FADD.FTZ R40, R40, R193 ;  /* 0x000000c128287221 */ /* 0x000fe40000010000 */
[----:B------:R-:W-:-:S03]  /*11e0*/  FFMA.FTZ R3, R194, R193, R3 ;  /* 0x000000c1c2037223 */ /* 0x000fc60000010003 */
        /* <DEDUP_REMOVED lines=32> */
.L_x_2065:
[----:B------:R-:W-:Y:S05]  /*13f0*/  BSYNC.RECONVERGENT B0 ;  /* 0x0000000000007941 */ /* 0x000fea0003800200 */
.L_x_2064:
        /* <DEDUP_REMOVED lines=114> */
.L_x_2068:
        /* <DEDUP_REMOVED lines=33> */
.L_x_2067:
        /* <DEDUP_REMOVED lines=34> */
.L_x_2070:
        /* <DEDUP_REMOVED lines=33> */
.L_x_2066:
        /* <DEDUP_REMOVED lines=39> */
.L_x_2072:
        /* <DEDUP_REMOVED lines=33> */
.L_x_2071:
        /* <DEDUP_REMOVED lines=34> */
.L_x_2073:
        /* <DEDUP_REMOVED lines=32> */
.L_x_2069:
        /* <DEDUP_REMOVED lines=24> */
[----:B0-----:R-:W-:Y:S01]  /*2b80*/  FFMA.FTZ R29, R186, UR27, R51 ;  /* 0x0000001bba1d7c23 */ /* 0x001fe20008010033 */
        /* <DEDUP_REMOVED lines=25> */
.L_x_2076:
        /* <DEDUP_REMOVED lines=29> */
.L_x_2075:
        /* <DEDUP_REMOVED lines=34> */
.L_x_2078:
        /* <DEDUP_REMOVED lines=29> */
.L_x_2074:
        /* <DEDUP_REMOVED lines=35> */
.L_x_2080:
        /* <DEDUP_REMOVED lines=29> */
.L_x_2079:
        /* <DEDUP_REMOVED lines=34> */
.L_x_2081:
        /* <DEDUP_REMOVED lines=28> */
.L_x_2077:
        /* <DEDUP_REMOVED lines=45> */
.L_x_2084:
        /* <DEDUP_REMOVED lines=29> */
.L_x_2083:
        /* <DEDUP_REMOVED lines=34> */
.L_x_2086:
        /* <DEDUP_REMOVED lines=29> */
.L_x_2082:
        /* <DEDUP_REMOVED lines=35> */
.L_x_2088:
        /* <DEDUP_REMOVED lines=29> */
.L_x_2087:
        /* <DEDUP_REMOVED lines=34> */
.L_x_2089:
        /* <DEDUP_REMOVED lines=28> */
.L_x_2085:
        /* <DEDUP_REMOVED lines=19> */
.L_x_2063:
        /* <DEDUP_REMOVED lines=21> */
.L_x_2091:
        /* <DEDUP_REMOVED lines=13> */
.L_x_3847:


//--------------------- .text._ZN10layer_norm31ln_parallel_residual_bwd_kernelINS_13Kernel_traitsI6__halfS2_fS2_fjLj3072ELj1ELj1ELj4ELj16ENS_18Kernel_traits_baseILj3072ES2_S2_fS2_fjLj128EEEEELb1ELb0ELb0EEEvNS_9BwdParamsE --------------------------
	.section	.text._ZN10layer_norm31ln_parallel_residual_bwd_kernelINS_13Kernel_traitsI6__halfS2_fS2_fjLj3072ELj1ELj1ELj4ELj16ENS_18Kernel_traits_baseILj3072ES2_S2_fS2_fjLj128EEEEELb1ELb0ELb0EEEvNS_9BwdParamsE,"ax",@progbits
	.align	128
        .global         _ZN10layer_norm31ln_parallel_residual_bwd_kernelINS_13Kernel_traitsI6__halfS2_fS2_fjLj3072ELj1ELj1ELj4ELj16ENS_18Kernel_traits_baseILj3072ES2_S2_fS2_fjLj128EEEEELb1ELb0ELb0EEEvNS_9BwdParamsE
        .type           _ZN10layer_norm31ln_parallel_residual_bwd_kernelINS_13Kernel_traitsI6__halfS2_fS2_fjLj3072ELj1ELj1ELj4ELj16ENS_18Kernel_traits_baseILj3072ES2_S2_fS2_fjLj128EEEEELb1ELb0ELb0EEEvNS_9BwdParamsE,@function
        .size           _ZN10layer_norm31ln_parallel_residual_bwd_kernelINS_13Kernel_traitsI6__halfS2_fS2_fjLj3072ELj1ELj1ELj4ELj16ENS_18Kernel_traits_baseILj3072ES2_S2_fS2_fjLj128EEEEELb1ELb0ELb0EEEvNS_9BwdParamsE,(.L_x_3848 - _ZN10layer_norm31ln_parallel_residual_bwd_kernelINS_13Kernel_traitsI6__halfS2_fS2_fjLj3072ELj1ELj1ELj4ELj16ENS_18Kernel_traits_baseILj3072ES2_S2_fS2_fjLj128EEEEELb1ELb0ELb0EEEvNS_9BwdParamsE)
        .other          _ZN10layer_norm31ln_parallel_residual_bwd_kernelINS_13Kernel_traitsI6__halfS2_fS2_fjLj3072ELj1ELj1ELj4ELj16ENS_18Kernel_traits_baseILj3072ES2_S2_fS2_fjLj128EEEEELb1ELb0ELb0EEEvNS_9BwdParamsE,@"STO_CUDA_ENTRY STV_DEFAULT"
_ZN10layer_norm31ln_parallel_residual_bwd_kernelINS_13Kernel_traitsI6__halfS2_fS2_fjLj3072ELj1ELj1ELj4ELj16ENS_18Kernel_traits_baseILj3072ES2_S2_fS2_fjLj128EEEEELb1ELb0ELb0EEEvNS_9BwdParamsE:
.text._ZN10layer_norm31ln_parallel_residual_bwd_kernelINS_13Kernel_traitsI6__halfS2_fS2_fjLj3072ELj1ELj1ELj4ELj16ENS_18Kernel_traits_baseILj3072ES2_S2_fS2_fjLj128EEEEELb1ELb0ELb0EEEvNS_9BwdParamsE:
        /* <DEDUP_REMOVED lines=145> */
.L_x_2131:
        /* <DEDUP_REMOVED lines=34> */
[----:B------:R-:W2:Y:S01]  /*0b30*/  LDG.E.128 R188, desc[UR16][R228.64+0x10] ;  /* 0x00001010e4bc7981 */ /* 0x000ea2000c1e1d00 */
[----:B------:R-:W-:Y:S02]  /*0b40*/  ISETP.NE.AND.EX P1, PT, RZ, UR21, PT, P1 ;  /* 0x00000015ff007c0c */ /* 0x000fe4000bf25310 */
[----:B------:R-:W-:-:S04]  /*0b50*/  ISETP.NE.U32.AND P0, PT, RZ, UR26, PT ;  /* 0x0000001aff007c0c */ /* 0x000fc8000bf05070 */
[----:B------:R-:W-:-:S07]  /*0b60*/  ISETP.NE.AND.EX P0, PT, RZ, UR27, PT, P0 ;  /* 0x0000001bff007c0c */ /* 0x000fce000bf05300 */
[----:B------:R-:W1:Y:S08]  /*0b70*/  @P1 LDC.64 R196, c[0x0][0x3b8] ;  /* 0x0000ee00ffc41b82 */ /* 0x000e700000000a00 */
[----:B------:R-:W1:Y:S01]  /*0b80*/  @P0 LDC.64 R220, c[0x0][0x438] ;  /* 0x00010e00ffdc0b82 */ /* 0x000e620000000a00 */
[----:B-----5:R-:W-:Y:S02]  /*0b90*/  HADD2.F32 R8, -RZ, R32.H0_H0 ;  /* 0x20000020ff087230 */ /* 0x020fe40000004100 */
[----:B0-----:R-:W-:-:S04]  /*0ba0*/  IMAD.WIDE.U32 R218, R4, 0x8, R218 ;  /* 0x0000000804da7825 */ /* 0x001fc800078e00da */
[----:B------:R-:W-:Y:S01]  /*0bb0*/  HADD2.F32 R13, -RZ, R32.H1_H1 ;  /* 0x30000020ff0d7230 */ /* 0x000fe20000004100 */
[----:B------:R-:W5:Y:S01]  /*0bc0*/  LDG.E.64 R228, desc[UR16][R218.64] ;  /* 0x00000010dae47981 */ /* 0x000f62000c1e1b00 */
[----:B------:R-:W-:Y:S02]  /*0bd0*/  HADD2.F32 R10, -RZ, R28.H0_H0 ;  /* 0x2000001cff0a7230 */ /* 0x000fe40000004100 */
[----:B-1----:R-:W-:-:S04]  /*0be0*/  @P1 IMAD.WIDE.U32 R196, R4, 0x8, R196 ;  /* 0x0000000804c41825 */ /* 0x002fc800078e00c4 */
[----:B------:R-:W-:Y:S01]  /*0bf0*/  HADD2.F32 R202, -RZ, R33.H0_H0 ;  /* 0x20000021ffca7230 */ /* 0x000fe20000004100 */
[----:B------:R0:W5:Y:S01]  /*0c00*/  @P1 LDG.E.64 R238, desc[UR16][R196.64] ;  /* 0x00000010c4ee1981 */ /* 0x000162000c1e1b00 */
[----:B------:R-:W-:-:S04]  /*0c10*/  @P0 IMAD.WIDE.U32 R220, R4, 0x20, R220 ;  /* 0x0000002004dc0825 */ /* 0x000fc800078e00dc */
[----:B------:R-:W-:Y:S01]  /*0c20*/  HADD2.F32 R7, -RZ, R28.H1_H1 ;  /* 0x3000001cff077230 */ /* 0x000fe20000004100 */
[----:B------:R-:W5:Y:S01]  /*0c30*/  @P0 LDG.E.128 R148, desc[UR16][R220.64] ;  /* 0x00000010dc940981 */ /* 0x000f62000c1e1d00 */
[----:B------:R-:W-:-:S03]  /*0c40*/  HADD2.F32 R16, -RZ, R29.H0_H0 ;  /* 0x2000001dff107230 */ /* 0x000fc60000004100 */
[----:B------:R1:W5:Y:S01]  /*0c50*/  @P0 LDG.E.128 R152, desc[UR16][R220.64+0x10] ;  /* 0x00001010dc980981 */ /* 0x000362000c1e1d00 */
[--C-:B0-----:R-:W-:Y:S02]  /*0c60*/  HADD2.F32 R196, -RZ, R30.reuse.H0_H0 ;  /* 0x2000001effc47230 */ /* 0x101fe40000004100 */
[----:B------:R-:W-:Y:S02]  /*0c70*/  HADD2.F32 R195, -RZ, R30.H1_H1 ;  /* 0x3000001effc37230 */ /* 0x000fe40000004100 */
[----:B-1----:R-:W-:Y:S02]  /*0c80*/  HADD2.F32 R221, -RZ, R35.H1_H1 ;  /* 0x30000023ffdd7230 */ /* 0x002fe40000004100 */
[--C-:B---3--:R-:W-:Y:S02]  /*0c90*/  HADD2.F32 R235, -RZ, R176.reuse.H0_H0 ;  /* 0x200000b0ffeb7230 */ /* 0x108fe40000004100 */
[----:B------:R-:W-:Y:S02]  /*0ca0*/  HADD2.F32 R176, -RZ, R176.H1_H1 ;  /* 0x300000b0ffb07230 */ /* 0x000fe40000004100 */
[----:B------:R-:W-:-:S02]  /*0cb0*/  HADD2.F32 R217, -RZ, R177.H0_H0 ;  /* 0x200000b1ffd97230 */ /* 0x000fc40000004100 */
[----:B------:R-:W-:Y:S01]  /*0cc0*/  FMUL.FTZ R3, R8, R235 ;  /* 0x000000eb08037220 */ /* 0x000fe20000410000 */
[--C-:B----4-:R-:W-:Y:S02]  /*0cd0*/  HADD2.F32 R197, -RZ, R180.reuse.H0_H0 ;  /* 0x200000b4ffc57230 */ /* 0x110fe40000004100 */
[----:B------:R-:W-:Y:S01]  /*0ce0*/  FMUL.FTZ R8, R13, R176 ;  /* 0x000000b00d087220 */ /* 0x000fe20000410000 */
[----:B------:R-:W-:Y:S02]  /*0cf0*/  HADD2.F32 R180, -RZ, R180.H1_H1 ;  /* 0x300000b4ffb47230 */ /* 0x000fe40000004100 */
[----:B------:R-:W-:Y:S01]  /*0d00*/  FMUL.FTZ R13, R202, R217 ;  /* 0x000000d9ca0d7220 */ /* 0x000fe20000410000 */
[----:B------:R-:W-:Y:S02]  /*0d10*/  HADD2.F32 R219, -RZ, R181.H0_H0 ;  /* 0x200000b5ffdb7230 */ /* 0x000fe40000004100 */
[----:B------:R-:W-:Y:S01]  /*0d20*/  FFMA.FTZ R10, R10, R197, R3 ;  /* 0x000000c50a0a7223 */ /* 0x000fe20000010003 */
[----:B------:R-:W-:-:S02]  /*0d30*/  HADD2.F32 R3, -RZ, R33.H1_H1 ;  /* 0x30000021ff037230 */ /* 0x000fc40000004100 */
[----:B------:R-:W-:Y:S02]  /*0d40*/  HADD2.F32 R220, -RZ, R177.H1_H1 ;  /* 0x300000b1ffdc7230 */ /* 0x000fe40000004100 */
[----:B------:R-:W-:Y:S01]  /*0d50*/  FFMA.FTZ R8, R7, R180, R8 ;  /* 0x000000b407087223 */ /* 0x000fe20000010008 */
[----:B------:R-:W-:Y:S02]  /*0d60*/  HADD2.F32 R202, -RZ, R34.H0_H0 ;  /* 0x20000022ffca7230 */ /* 0x000fe40000004100 */
[----:B------:R-:W-:Y:S02]  /*0d70*/  HADD2.F32 R237, -RZ, R178.H0_H0 ;  /* 0x200000b2ffed7230 */ /* 0x000fe40000004100 */
[----:B------:R-:W-:Y:S01]  /*0d80*/  FFMA.FTZ R7, R16, R219, R13 ;  /* 0x000000db10077223 */ /* 0x000fe2000001000d */
[----:B------:R-:W-:Y:S02]  /*0d90*/  HADD2.F32 R13, -RZ, R29.H1_H1 ;  /* 0x3000001dff0d7230 */ /* 0x000fe40000004100 */
[----:B------:R-:W-:Y:S01]  /*0da0*/  FMUL.FTZ R16, R3, R220 ;  /* 0x000000dc03107220 */ /* 0x000fe20000410000 */
[----:B------:R-:W-:-:S02]  /*0db0*/  HADD2.F32 R234, -RZ, R181.H1_H1 ;  /* 0x300000b5ffea7230 */ /* 0x000fc40000004100 */
[----:B------:R-:W-:Y:S01]  /*0dc0*/  FMUL.FTZ R3, R202, R237 ;  /* 0x000000edca037220 */ /* 0x000fe20000410000 */
[----:B------:R-:W-:Y:S02]  /*0dd0*/  HADD2.F32 R181, -RZ, R182.H0_H0 ;  /* 0x200000b6ffb57230 */ /* 0x000fe40000004100 */
[----:B------:R-:W-:Y:S02]  /*0de0*/  HADD2.F32 R177, -RZ, R34.H1_H1 ;  /* 0x30000022ffb17230 */ /* 0x000fe40000004100 */
[----:B------:R-:W-:Y:S01]  /*0df0*/  FFMA.FTZ R13, R13, R234, R16 ;  /* 0x000000ea0d0d7223 */ /* 0x000fe20000010010 */
[----:B------:R-:W-:Y:S02]  /*0e00*/  HADD2.F32 R218, -RZ, R178.H1_H1 ;  /* 0x300000b2ffda7230 */ /* 0x000fe40000004100 */
[----:B------:R-:W-:Y:S01]  /*0e10*/  FFMA.FTZ R16, R196, R181, R3 ;  /* 0x000000b5c4107223 */ /* 0x000fe20000010003 */
[----:B--2---:R-:W-:Y:S01]  /*0e20*/  FADD.FTZ R3, -R223, R184 ;  /* 0x000000b8df037221 */ /* 0x004fe20000010100 */
[----:B------:R-:W-:-:S02]  /*0e30*/  HADD2.F32 R184, -RZ, R182.H1_H1 ;  /* 0x300000b6ffb87230 */ /* 0x000fc40000004100 */
[--C-:B------:R-:W-:Y:S02]  /*0e40*/  HADD2.F32 R178, -RZ, R179.reuse.H1_H1 ;  /* 0x300000b3ffb27230 */ /* 0x100fe40000004100 */
[----:B------:R-:W-:Y:S01]  /*0e50*/  FMUL.FTZ R182, R177, R218 ;  /* 0x000000dab1b67220 */ /* 0x000fe20000410000 */
[----:B------:R-:W-:Y:S02]  /*0e60*/  HADD2.F32 R177, -RZ, R179.H0_H0 ;  /* 0x200000b3ffb17230 */ /* 0x000fe40000004100 */
[----:B------:R-:W-:Y:S01]  /*0e70*/  FMUL.FTZ R3, R3, UR11 ;  /* 0x0000000b03037c20 */ /* 0x000fe20008410000 */
[----:B------:R-:W-:Y:S02]  /*0e80*/  HADD2.F32 R196, -RZ, R35.H0_H0 ;  /* 0x20000023ffc47230 */ /* 0x000fe40000004100 */
[----:B------:R-:W-:Y:S01]  /*0e90*/  FADD.FTZ R186, -R223, R186 ;  /* 0x000000badfba7221 */ /* 0x000fe20000010100 */
[----:B------:R-:W-:Y:S01]  /*0ea0*/  FMUL.FTZ R202, R221, R178 ;  /* 0x000000b2ddca7220 */ /* 0x000fe20000410000 */
[----:B------:R-:W-:Y:S01]  /*0eb0*/  FADD.FTZ R76, R76, R197 ;  /* 0x000000c54c4c7221 */ /* 0x000fe20000010000 */
[----:B------:R-:W-:Y:S01]  /*0ec0*/  FFMA.FTZ R52, R3, R197, R52 ;  /* 0x000000c503347223 */ /* 0x000fe20000010034 */
[----:B------:R-:W-:Y:S01]  /*0ed0*/  FMUL.FTZ R221, R186, UR11 ;  /* 0x0000000bbadd7c20 */ /* 0x000fe20008410000 */
[----:B------:R-:W-:Y:S01]  /*0ee0*/  FFMA.FTZ R195, R195, R184, R182 ;  /* 0x000000b8c3c37223 */ /* 0x000fe200000100b6 */
[----:B------:R-:W-:Y:S01]  /*0ef0*/  FMUL.FTZ R197, R196, R177 ;  /* 0x000000b1c4c57220 */ /* 0x000fe20000410000 */
[----:B------:R-:W-:Y:S01]  /*0f00*/  FADD.FTZ R188, -R223, R188 ;  /* 0x000000bcdfbc7221 */ /* 0x000fe20000010100 */
[----:B------:R-:W-:-:S02]  /*0f10*/  HADD2.F32 R179, -RZ, R183.H0_H0 ;  /* 0x200000b7ffb37230 */ /* 0x000fc40000004100 */
[----:B------:R-:W-:Y:S02]  /*0f20*/  HADD2.F32 R182, -RZ, R183.H1_H1 ;  /* 0x300000b7ffb67230 */ /* 0x000fe40000004100 */
[--C-:B------:R-:W-:Y:S02]  /*0f30*/  HADD2.F32 R196, -RZ, R31.reuse.H0_H0 ;  /* 0x2000001fffc47230 */ /* 0x100fe40000004100 */
[----:B------:R-:W-:Y:S01]  /*0f40*/  FADD.FTZ R78, R78, R219 ;  /* 0x000000db4e4e7221 */ /* 0x000fe20000010000 */
[----:B------:R-:W-:Y:S02]  /*0f50*/  HADD2.F32 R183, -RZ, R31.H1_H1 ;  /* 0x3000001fffb77230 */ /* 0x000fe40000004100 */
[----:B------:R-:W-:Y:S01]  /*0f60*/  FFMA.FTZ R54, R221, R219, R54 ;  /* 0x000000dbdd367223 */ /* 0x000fe20000010036 */
[----:B------:R-:W-:Y:S01]  /*0f70*/  FADD.FTZ R185, -R223, R185 ;  /* 0x000000b9dfb97221 */ /* 0x000fe20000010100 */
[----:B------:R-:W-:Y:S01]  /*0f80*/  FMUL.FTZ R219, R188, UR11 ;  /* 0x0000000bbcdb7c20 */ /* 0x000fe20008410000 */
[----:B------:R-:W-:Y:S01]  /*0f90*/  FFMA.FTZ R197, R196, R179, R197 ;  /* 0x000000b3c4c57223 */ /* 0x000fe200000100c5 */
[----:B------:R-:W-:Y:S01]  /*0fa0*/  FFMA.FTZ R196, R183, R182, R202 ;  /* 0x000000b6b7c47223 */ /* 0x000fe200000100ca */
[----:B------:R-:W-:Y:S01]  /*0fb0*/  FMUL.FTZ R202, R185, UR11 ;  /* 0x0000000bb9ca7c20 */ /* 0x000fe20008410000 */
[----:B------:R-:W-:Y:S01]  /*0fc0*/  FADD.FTZ R80, R80, R181 ;  /* 0x000000b550507221 */ /* 0x000fe20000010000 */
[----:B------:R-:W-:Y:S01]  /*0fd0*/  FFMA.FTZ R56, R219, R181, R56 ;  /* 0x000000b5db387223 */ /* 0x000fe20000010038 */
[----:B------:R-:W-:Y:S01]  /*0fe0*/  FADD.FTZ R181, RZ, R10 ;  /* 0x0000000affb57221 */ /* 0x000fe20000010000 */
[----:B------:R-:W-:Y:S01]  /*0ff0*/  FFMA.FTZ R183, R3, R10, RZ ;  /* 0x0000000a03b77223 */ /* 0x000fe200000100ff */
[----:B------:R-:W-:Y:S01]  /*1000*/  FADD.FTZ R190, -R223, R190 ;  /* 0x000000bedfbe7221 */ /* 0x000fe20000010100 */
[----:B------:R-:W-:Y:S01]  /*1010*/  FADD.FTZ R121, R121, R176 ;  /* 0x000000b079797221 */ /* 0x000fe20000010000 */
[C---:B------:R-:W-:Y:S01]  /*1020*/  FFMA.FTZ R101, R202.reuse, R176, R101 ;  /* 0x000000b0ca657223 */ /* 0x040fe20000010065 */
[----:B------:R-:W-:Y:S01]  /*1030*/  FADD.FTZ R77, R77, R180 ;  /* 0x000000b44d4d7221 */ /* 0x000fe20000010000 */
[C---:B------:R-:W-:Y:S01]  /*1040*/  FFMA.FTZ R53, R202.reuse, R180, R53 ;  /* 0x000000b4ca357223 */ /* 0x040fe20000010035 */
[----:B------:R-:W-:Y:S01]  /*1050*/  FADD.FTZ R176, R181, R8 ;  /* 0x00000008b5b07221 */ /* 0x000fe20000010000 */
[----:B------:R-:W-:Y:S01]  /*1060*/  FADD.FTZ R187, -R223, R187 ;  /* 0x000000bbdfbb7221 */ /* 0x000fe20000010100 */
[----:B------:R-:W-:Y:S01]  /*1070*/  FFMA.FTZ R180, R202, R8, R183 ;  /* 0x00000008cab47223 */ /* 0x000fe200000100b7 */
[----:B------:R-:W-:Y:S01]  /*1080*/  FADD.FTZ R122, R122, R217 ;  /* 0x000000d97a7a7221 */ /* 0x000fe20000010000 */
[----:B------:R-:W-:Y:S01]  /*1090*/  FFMA.FTZ R102, R221, R217, R102 ;  /* 0x000000d9dd667223 */ /* 0x000fe20000010066 */
[----:B------:R-:W-:Y:S01]  /*10a0*/  FMUL.FTZ R217, R190, UR11 ;  /* 0x0000000bbed97c20 */ /* 0x000fe20008410000 */
[----:B------:R-:W-:Y:S01]  /*10b0*/  FADD.FTZ R176, R176, R7 ;  /* 0x00000007b0b07221 */ /* 0x000fe20000010000 */
[----:B------:R-:W-:Y:S01]  /*10c0*/  FMUL.FTZ R222, R187, UR11 ;  /* 0x0000000bbbde7c20 */ /* 0x000fe20008410000 */
[----:B------:R-:W-:Y:S01]  /*10d0*/  FFMA.FTZ R181, R221, R7, R180 ;  /* 0x00000007ddb57223 */ /* 0x000fe200000100b4 */
[----:B------:R-:W-:Y:S01]  /*10e0*/  FADD.FTZ R82, R82, R179 ;  /* 0x000000b352527221 */ /* 0x000fe20000010000 */
[----:B------:R-:W-:Y:S01]  /*10f0*/  FFMA.FTZ R58, R217, R179, R58 ;  /* 0x000000b3d93a7223 */ /* 0x000fe2000001003a */
[----:B------:R-:W-:Y:S01]  /*1100*/  FADD.FTZ R179, R176, R13 ;  /* 0x0000000db0b37221 */ /* 0x000fe20000010000 */
[----:B------:R-:W-:Y:S01]  /*1110*/  FADD.FTZ R189, -R223, R189 ;  /* 0x000000bddfbd7221 */ /* 0x000fe20000010100 */
[C---:B------:R-:W-:Y:S01]  /*1120*/  FFMA.FTZ R176, R222.reuse, R13, R181 ;  /* 0x0000000ddeb07223 */ /* 0x040fe200000100b5 */
[----:B------:R-:W-:Y:S01]  /*1130*/  FADD.FTZ R123, R123, R220 ;  /* 0x000000dc7b7b7221 */ /* 0x000fe20000010000 */
[----:B------:R-:W-:Y:S01]  /*1140*/  FFMA.FTZ R103, R222, R220, R103 ;  /* 0x000000dcde677223 */ /* 0x000fe20000010067 */
[----:B------:R-:W-:Y:S01]  /*1150*/  FADD.FTZ R126, R126, R177 ;  /* 0x000000b17e7e7221 */ /* 0x000fe20000010000 */
[----:B------:R-:W-:Y:S01]  /*1160*/  FFMA.FTZ R106, R217, R177, R106 ;  /* 0x000000b1d96a7223 */ /* 0x000fe2000001006a */
[----:B------:R-:W-:Y:S01]  /*1170*/  FMUL.FTZ R220, R189, UR11 ;  /* 0x0000000bbddc7c20 */ /* 0x000fe20008410000 */
[----:B------:R-:W-:Y:S01]  /*1180*/  FADD.FTZ R180, R179, R16 ;  /* 0x00000010b3b47221 */ /* 0x000fe20000010000 */
[----:B------:R-:W-:Y:S01]  /*1190*/  FFMA.FTZ R177, R219, R16, R176 ;  /* 0x00000010dbb17223 */ /* 0x000fe200000100b0 */
[----:B------:R-:W-:-:S02]  /*11a0*/  FADD.FTZ R191, -R223, R191 ;  /* 0x000000bfdfbf7221 */ /* 0x000fc40000010100 */
[----:B------:R-:W-:Y:S01]  /*11b0*/  FADD.FTZ R180, R180, R195 ;  /* 0x000000c3b4b47221 */ /* 0x000fe20000010000 */
[----:B------:R-:W-:Y:S01]  /*11c0*/  FFMA.FTZ R176, R220, R195, R177 ;  /* 0x000000c3dcb07223 */ /* 0x000fe200000100b1 */
        /* <DEDUP_REMOVED lines=20> */
.L_x_2094:
[----:B------:R-:W-:Y:S05]  /*1310*/  BSYNC.RECONVERGENT B0 ;  /* 0x0000000000007941 */ /* 0x000fea0003800200 */
.L_x_2093:
        /* <DEDUP_REMOVED lines=20> */
[----:B------:R-:W-:-:S02]  /*1460*/  HADD2.F32 R2, -RZ, R36.H0_H0 ;  /* 0x20000024ff027230 */ /* 0x000fc40000004100 */
[----:B0-----:R-:W-:-:S04]  /*1470*/  IMAD.WIDE.U32 R192, R234, 0x8, R192 ;  /* 0x00000008eac07825 */ /* 0x001fc800078e00c0 */
[----:B------:R-:W-:Y:S01]  /*1480*/  HADD2.F32 R237, -RZ, R40.H1_H1 ;  /* 0x30000028ffed7230 */ /* 0x000fe20000004100 */
[----:B------:R0:W5:Y:S01]  /*1490*/  LDG.E.64 R226, desc[UR16][R192.64] ;  /* 0x00000010c0e27981 */ /* 0x000162000c1e1b00 */
[----:B-1----:R-:W-:-:S05]  /*14a0*/  @P0 IMAD.WIDE.U32 R198, R234, 0x20, R198 ;  /* 0x00000020eac60825 */ /* 0x002fca00078e00c6 */
[----:B------:R-:W5:Y:S01]  /*14b0*/  @P0 LDG.E.128 R24, desc[UR16][R198.64] ;  /* 0x00000010c6180981 */ /* 0x000f62000c1e1d00 */
[----:B------:R-:W-:Y:S02]  /*14c0*/  HADD2.F32 R194, -RZ, R41.H0_H0 ;  /* 0x20000029ffc27230 */ /* 0x000fe40000004100 */
[----:B------:R-:W-:Y:S01]  /*14d0*/  @P1 IMAD.WIDE.U32 R14, R234, 0x8, R14 ;  /* 0x00000008ea0e1825 */ /* 0x000fe200078e000e */
[----:B------:R1:W5:Y:S04]  /*14e0*/  @P0 LDG.E.128 R20, desc[UR16][R198.64+0x10] ;  /* 0x00001010c6140981 */ /* 0x000368000c1e1d00 */
[----:B------:R1:W5:Y:S01]  /*14f0*/  @P1 LDG.E.64 R232, desc[UR16][R14.64] ;  /* 0x000000100ee81981 */ /* 0x000362000c1e1b00 */
[----:B0-----:R-:W-:Y:S02]  /*1500*/  HADD2.F32 R193, -RZ, R37.H1_H1 ;  /* 0x30000025ffc17230 */ /* 0x001fe40000004100 */
[----:B-1----:R-:W-:-:S02]  /*1510*/  HADD2.F32 R199, -RZ, R41.H1_H1 ;  /* 0x30000029ffc77230 */ /* 0x002fc40000004100 */
[----:B------:R-:W-:Y:S01]  /*1520*/  HADD2.F32 R14, -RZ, R37.H0_H0 ;  /* 0x20000025ff0e7230 */ /* 0x000fe20000004100 */
[----:B------:R-:W-:Y:S01]  /*1530*/  IADD3 R234, PT, PT, R234, 0x80, RZ ;  /* 0x00000080eaea7810 */ /* 0x000fe20007ffe0ff */
[--C-:B---3--:R-:W-:Y:S02]  /*1540*/  HADD2.F32 R205, -RZ, R176.reuse.H0_H0 ;  /* 0x200000b0ffcd7230 */ /* 0x108fe40000004100 */
[----:B------:R-:W-:-:S03]  /*1550*/  HADD2.F32 R198, -RZ, R176.H1_H1 ;  /* 0x300000b0ffc67230 */ /* 0x000fc60000004100 */
[----:B------:R-:W-:Y:S01]  /*1560*/  FMUL.FTZ R11, R12, R205 ;  /* 0x000000cd0c0b7220 */ /* 0x000fe20000410000 */
[----:B----4-:R-:W-:Y:S02]  /*1570*/  HADD2.F32 R241, -RZ, R180.H0_H0 ;  /* 0x200000b4fff17230 */ /* 0x010fe40000004100 */
[--C-:B------:R-:W-:Y:S02]  /*1580*/  HADD2.F32 R203, -RZ, R177.reuse.H0_H0 ;  /* 0x200000b1ffcb7230 */ /* 0x100fe40000004100 */
[----:B------:R-:W-:Y:S02]  /*1590*/  HADD2.F32 R176, -RZ, R177.H1_H1 ;  /* 0x300000b1ffb07230 */ /* 0x000fe40000004100 */
[----:B------:R-:W-:Y:S01]  /*15a0*/  FFMA.FTZ R2, R2, R241, R11 ;  /* 0x000000f102027223 */ /* 0x000fe2000001000b */
[----:B------:R-:W-:Y:S02]  /*15b0*/  HADD2.F32 R11, -RZ, R36.H1_H1 ;  /* 0x30000024ff0b7230 */ /* 0x000fe40000004100 */
[----:B------:R-:W-:Y:S01]  /*15c0*/  FMUL.FTZ R12, R237, R198 ;  /* 0x000000c6ed0c7220 */ /* 0x000fe20000410000 */
[----:B------:R-:W-:-:S02]  /*15d0*/  HADD2.F32 R200, -RZ, R180.H1_H1 ;  /* 0x300000b4ffc87230 */ /* 0x000fc40000004100 */
[----:B------:R-:W-:Y:S01]  /*15e0*/  FMUL.FTZ R15, R194, R203 ;  /* 0x000000cbc20f7220 */ /* 0x000fe20000410000 */
[--C-:B------:R-:W-:Y:S02]  /*15f0*/  HADD2.F32 R177, -RZ, R181.reuse.H0_H0 ;  /* 0x200000b5ffb17230 */ /* 0x100fe40000004100 */
[----:B------:R-:W-:Y:S01]  /*1600*/  FMUL.FTZ R192, R199, R176 ;  /* 0x000000b0c7c07220 */ /* 0x000fe20000410000 */
[----:B------:R-:W-:Y:S02]  /*1610*/  HADD2.F32 R180, -RZ, R181.H1_H1 ;  /* 0x300000b5ffb47230 */ /* 0x000fe40000004100 */
[----:B------:R-:W-:Y:S01]  /*1620*/  FFMA.FTZ R12, R11, R200, R12 ;  /* 0x000000c80b0c7223 */ /* 0x000fe2000001000c */
[----:B------:R-:W-:Y:S01]  /*1630*/  FFMA.FTZ R11, R14, R177, R15 ;  /* 0x000000b10e0b7223 */ /* 0x000fe2000001000f */
[----:B------:R-:W-:Y:S02]  /*1640*/  HADD2.F32 R237, -RZ, R178.H0_H0 ;  /* 0x200000b2ffed7230 */ /* 0x000fe40000004100 */
[----:B------:R-:W-:Y:S01]  /*1650*/  FFMA.FTZ R14, R193, R180, R192 ;  /* 0x000000b4c10e7223 */ /* 0x000fe200000100c0 */
[----:B------:R-:W-:-:S02]  /*1660*/  HADD2.F32 R192, -RZ, R42.H0_H0 ;  /* 0x2000002affc07230 */ /* 0x000fc40000004100 */
[C---:B--2---:R-:W-:Y:S01]  /*1670*/  FADD.FTZ R15, -R223.reuse, R184 ;  /* 0x000000b8df0f7221 */ /* 0x044fe20000010100 */
[----:B------:R-:W-:Y:S02]  /*1680*/  HADD2.F32 R181, -RZ, R42.H1_H1 ;  /* 0x3000002affb57230 */ /* 0x000fe40000004100 */
[----:B------:R-:W-:Y:S02]  /*1690*/  HADD2.F32 R178, -RZ, R178.H1_H1 ;  /* 0x300000b2ffb27230 */ /* 0x000fe40000004100 */
[----:B------:R-:W-:Y:S01]  /*16a0*/  FADD.FTZ R185, -R223, R185 ;  /* 0x000000b9dfb97221 */ /* 0x000fe20000010100 */
[----:B------:R-:W-:Y:S01]  /*16b0*/  FMUL.FTZ R15, R15, UR11 ;  /* 0x0000000b0f0f7c20 */ /* 0x000fe20008410000 */
[----:B------:R-:W-:Y:S01]  /*16c0*/  FMUL.FTZ R193, R192, R237 ;  /* 0x000000edc0c17220 */ /* 0x000fe20000410000 */
[----:B------:R-:W-:Y:S02]  /*16d0*/  HADD2.F32 R184, -RZ, R182.H1_H1 ;  /* 0x300000b6ffb87230 */ /* 0x000fe40000004100 */
[----:B------:R-:W-:Y:S01]  /*16e0*/  FMUL.FTZ R192, R181, R178 ;  /* 0x000000b2b5c07220 */ /* 0x000fe20000410000 */
[----:B------:R-:W-:-:S02]  /*16f0*/  HADD2.F32 R181, -RZ, R38.H1_H1 ;  /* 0x30000026ffb57230 */ /* 0x000fc40000004100 */
[----:B------:R-:W-:Y:S01]  /*1700*/  FMUL.FTZ R194, R185, UR11 ;  /* 0x0000000bb9c27c20 */ /* 0x000fe20008410000 */
[----:B------:R-:W-:Y:S01]  /*1710*/  FADD.FTZ R186, -R223, R186 ;  /* 0x000000badfba7221 */ /* 0x000fe20000010100 */
[----:B------:R-:W-:Y:S01]  /*1720*/  FADD.FTZ R160, R160, R241 ;  /* 0x000000f1a0a07221 */ /* 0x000fe20000010000 */
[----:B------:R-:W-:Y:S01]  /*1730*/  FFMA.FTZ R84, R15, R241, R84 ;  /* 0x000000f10f547223 */ /* 0x000fe20000010054 */
[----:B------:R-:W-:Y:S02]  /*1740*/  HADD2.F32 R241, -RZ, R182.H0_H0 ;  /* 0x200000b6fff17230 */ /* 0x000fe40000004100 */
[----:B------:R-:W-:Y:S01]  /*1750*/  FFMA.FTZ R192, R181, R184, R192 ;  /* 0x000000b8b5c07223 */ /* 0x000fe200000100c0 */
[----:B------:R-:W-:Y:S02]  /*1760*/  HADD2.F32 R182, -RZ, R38.H0_H0 ;  /* 0x20000026ffb67230 */ /* 0x000fe40000004100 */
[----:B------:R-:W-:Y:S01]  /*1770*/  FADD.FTZ R61, R61, R198 ;  /* 0x000000c63d3d7221 */ /* 0x000fe20000010000 */
[----:B------:R-:W-:Y:S01]  /*1780*/  FFMA.FTZ R129, R194, R198, R129 ;  /* 0x000000c6c2817223 */ /* 0x000fe20000010081 */
[----:B------:R-:W-:Y:S01]  /*1790*/  FMUL.FTZ R199, R186, UR11 ;  /* 0x0000000bbac77c20 */ /* 0x000fe20008410000 */
[----:B------:R-:W-:-:S02]  /*17a0*/  HADD2.F32 R181, -RZ, R179.H0_H0 ;  /* 0x200000b3ffb57230 */ /* 0x000fc40000004100 */
[----:B------:R-:W-:Y:S02]  /*17b0*/  HADD2.F32 R198, -RZ, R43.H0_H0 ;  /* 0x2000002bffc67230 */ /* 0x000fe40000004100 */
[----:B------:R-:W-:Y:S01]  /*17c0*/  FFMA.FTZ R193, R182, R241, R193 ;  /* 0x000000f1b6c17223 */ /* 0x000fe200000100c1 */
[----:B------:R-:W-:Y:S01]  /*17d0*/  FADD.FTZ R161, R161, R200 ;  /* 0x000000c8a1a17221 */ /* 0x000fe20000010000 */
[----:B------:R-:W-:Y:S01]  /*17e0*/  FFMA.FTZ R85, R194, R200, R85 ;  /* 0x000000c8c2557223 */ /* 0x000fe20000010055 */
[----:B------:R-:W-:Y:S01]  /*17f0*/  FADD.FTZ R162, R162, R177 ;  /* 0x000000b1a2a27221 */ /* 0x000fe20000010000 */
[----:B------:R-:W-:Y:S01]  /*1800*/  FFMA.FTZ R86, R199, R177, R86 ;  /* 0x000000b1c7567223 */ /* 0x000fe20000010056 */
[----:B------:R-:W-:Y:S02]  /*1810*/  HADD2.F32 R182, -RZ, R179.H1_H1 ;  /* 0x300000b3ffb67230 */ /* 0x000fe40000004100 */
[----:B------:R-:W-:Y:S01]  /*1820*/  FMUL.FTZ R179, R198, R181 ;  /* 0x000000b5c6b37220 */ /* 0x000fe20000410000 */
[----:B------:R-:W-:-:S02]  /*1830*/  HADD2.F32 R177, -RZ, R183.H0_H0 ;  /* 0x200000b7ffb17230 */ /* 0x000fc40000004100 */
[----:B------:R-:W-:Y:S01]  /*1840*/  FADD.FTZ R187, -R223, R187 ;  /* 0x000000bbdfbb7221 */ /* 0x000fe20000010100 */
[----:B------:R-:W-:Y:S02]  /*1850*/  HADD2.F32 R200, -RZ, R39.H0_H0 ;  /* 0x20000027ffc87230 */ /* 0x000fe40000004100 */
[----:B------:R-:W-:Y:S02]  /*1860*/  HADD2.F32 R185, -RZ, R43.H1_H1 ;  /* 0x3000002bffb97230 */ /* 0x000fe40000004100 */
[----:B------:R-:W-:Y:S01]  /*1870*/  FMUL.FTZ R206, R187, UR11 ;  /* 0x0000000bbbce7c20 */ /* 0x000fe20008410000 */
[----:B------:R-:W-:Y:S01]  /*1880*/  FADD.FTZ R235, R235, R2 ;  /* 0x00000002ebeb7221 */ /* 0x000fe20000010000 */
[----:B------:R-:W-:Y:S01]  /*1890*/  FFMA.FTZ R200, R200, R177, R179 ;  /* 0x000000b1c8c87223 */ /* 0x000fe200000100b3 */
[----:B------:R-:W-:Y:S01]  /*18a0*/  FFMA.FTZ R179, R15, R2, R236 ;  /* 0x000000020fb37223 */ /* 0x000fe200000100ec */
[----:B------:R-:W-:Y:S02]  /*18b0*/  HADD2.F32 R186, -RZ, R183.H1_H1 ;  /* 0x300000b7ffba7230 */ /* 0x000fe40000004100 */
[----:B------:R-:W-:Y:S01]  /*18c0*/  FMUL.FTZ R198, R185, R182 ;  /* 0x000000b6b9c67220 */ /* 0x000fe20000410000 */
[----:B------:R-:W-:-:S02]  /*18d0*/  HADD2.F32 R183, -RZ, R39.H1_H1 ;  /* 0x30000027ffb77230 */ /* 0x000fc40000004100 */
[----:B------:R-:W-:Y:S01]  /*18e0*/  FADD.FTZ R189, -R223, R189 ;  /* 0x000000bddfbd7221 */ /* 0x000fe20000010100 */
[----:B------:R-:W-:Y:S01]  /*18f0*/  FADD.FTZ R163, R163, R180 ;  /* 0x000000b4a3a37221 */ /* 0x000fe20000010000 */
[C---:B------:R-:W-:Y:S01]  /*1900*/  FFMA.FTZ R87, R206.reuse, R180, R87 ;  /* 0x000000b4ce577223 */ /* 0x040fe20000010057 */
[----:B------:R-:W-:Y:S01]  /*1910*/  FADD.FTZ R63, R63, R176 ;  /* 0x000000b03f3f7221 */ /* 0x000fe20000010000 */
[----:B------:R-:W-:Y:S01]  /*1920*/  FFMA.FTZ R131, R206, R176, R131 ;  /* 0x000000b0ce837223 */ /* 0x000fe20000010083 */
[----:B------:R-:W-:Y:S01]  /*1930*/  FADD.FTZ R176, R235, R12 ;  /* 0x0000000cebb07221 */ /* 0x000fe20000010000 */
[----:B------:R-:W-:Y:S01]  /*1940*/  FFMA.FTZ R180, R194, R12, R179 ;  /* 0x0000000cc2b47223 */ /* 0x000fe200000100b3 */
[----:B------:R-:W-:Y:S01]  /*1950*/  FFMA.FTZ R198, R183, R186, R198 ;  /* 0x000000bab7c67223 */ /* 0x000fe200000100c6 */
[----:B------:R-:W-:Y:S01]  /*1960*/  FADD.FTZ R190, -R223, R190 ;  /* 0x000000bedfbe7221 */ /* 0x000fe20000010100 */
[----:B------:R-:W-:Y:S01]  /*1970*/  FMUL.FTZ R208, R189, UR11 ;  /* 0x0000000bbdd07c20 */ /* 0x000fe20008410000 */
[----:B------:R-:W-:Y:S01]  /*1980*/  FADD.FTZ R188, -R223, R188 ;  /* 0x000000bcdfbc7221 */ /* 0x000fe20000010100 */
        /* <DEDUP_REMOVED lines=8> */
[----:B------:R-:W-:Y:S01]  /*1a10*/  FMUL.FTZ R205, R190, UR11 ;  /* 0x0000000bbecd7c20 */ /* 0x000fe20008410000 */
[----:B------:R-:W-:Y:S01]  /*1a20*/  FMUL.FTZ R203, R188, UR11 ;  /* 0x0000000bbccb7c20 */ /* 0x000fe20008410000 */
        /* <DEDUP_REMOVED lines=9> */
[----:B------:R-:W-:Y:S02]  /*1ac0*/  FMUL.FTZ R210, R191, UR11 ;  /* 0x0000000bbfd27c20 */ /* 0x000fe40008410000 */
        /* <DEDUP_REMOVED lines=16> */
.L_x_2096:
[----:B------:R-:W-:Y:S05]  /*1bd0*/  BSYNC.RECONVERGENT B0 ;  /* 0x0000000000007941 */ /* 0x000fea0003800200 */
.L_x_2095:
        /* <DEDUP_REMOVED lines=14> */
[----:B------:R-:W-:Y:S02]  /*1cc0*/  ISETP.NE.U32.AND P0, PT, RZ, UR26, PT ;  /* 0x0000001aff007c0c */ /* 0x000fe4000bf05070 */
[----:B------:R-:W-:Y:S02]  /*1cd0*/  ISETP.NE.AND.EX P1, PT, RZ, UR21, PT, P1 ;  /* 0x00000015ff007c0c */ /* 0x000fe4000bf25310 */
[----:B------:R-:W-:-:S11]  /*1ce0*/  ISETP.NE.AND.EX P0, PT, RZ, UR27, PT, P0 ;  /* 0x0000001bff007c0c */ /* 0x000fd6000bf05300 */
[----:B------:R-:W1:Y:S08]  /*1cf0*/  @P1 LDC.64 R18, c[0x0][0x3b8] ;  /* 0x0000ee00ff121b82 */ /* 0x000e700000000a00 */
[----:B------:R-:W1:Y:S01]  /*1d00*/  @P0 LDC.64 R214, c[0x0][0x438] ;  /* 0x00010e00ffd60b82 */ /* 0x000e620000000a00 */
[----:B-----5:R-:W-:Y:S02]  /*1d10*/  HADD2.F32 R6, -RZ, R48.H0_H0 ;  /* 0x20000030ff067230 */ /* 0x020fe40000004100 */
[----:B0-----:R-:W-:-:S04]  /*1d20*/  IMAD.WIDE.U32 R212, R234, 0x8, R212 ;  /* 0x00000008ead47825 */ /* 0x001fc800078e00d4 */
[----:B------:R-:W-:Y:S01]  /*1d30*/  HADD2.F32 R0, -RZ, R44.H0_H0 ;  /* 0x2000002cff007230 */ /* 0x000fe20000004100 */
[----:B------:R-:W5:Y:S01]  /*1d40*/  LDG.E.64 R224, desc[UR16][R212.64] ;  /* 0x00000010d4e07981 */ /* 0x000f62000c1e1b00 */
[----:B------:R-:W-:Y:S02]  /*1d50*/  HADD2.F32 R17, -RZ, R48.H1_H1 ;  /* 0x30000030ff117230 */ /* 0x000fe40000004100 */
[----:B------:R-:W-:Y:S02]  /*1d60*/  HADD2.F32 R204, -RZ, R49.H0_H0 ;  /* 0x20000031ffcc7230 */ /* 0x000fe40000004100 */
[----:B-1----:R-:W-:-:S05]  /*1d70*/  @P1 IMAD.WIDE.U32 R18, R234, 0x8, R18 ;  /* 0x00000008ea121825 */ /* 0x002fca00078e0012 */
[----:B------:R0:W5:Y:S01]  /*1d80*/  @P1 LDG.E.64 R230, desc[UR16][R18.64] ;  /* 0x0000001012e61981 */ /* 0x000162000c1e1b00 */
[----:B------:R-:W-:-:S05]  /*1d90*/  @P0 IMAD.WIDE.U32 R214, R234, 0x20, R214 ;  /* 0x00000020ead60825 */ /* 0x000fca00078e00d6 */
[----:B------:R-:W5:Y:S01]  /*1da0*/  @P0 LDG.E.128 R168, desc[UR16][R214.64] ;  /* 0x00000010d6a80981 */ /* 0x000f62000c1e1d00 */
[----:B0-----:R-:W-:-:S03]  /*1db0*/  HADD2.F32 R18, -RZ, R45.H0_H0 ;  /* 0x2000002dff127230 */ /* 0x001fc60000004100 */
[----:B------:R0:W5:Y:S01]  /*1dc0*/  @P0 LDG.E.128 R172, desc[UR16][R214.64+0x10] ;  /* 0x00001010d6ac0981 */ /* 0x000162000c1e1d00 */
[----:B------:R-:W-:Y:S02]  /*1dd0*/  HADD2.F32 R19, -RZ, R49.H1_H1 ;  /* 0x30000031ff137230 */ /* 0x000fe40000004100 */
[----:B------:R-:W-:Y:S02]  /*1de0*/  HADD2.F32 R201, -RZ, R50.H1_H1 ;  /* 0x30000032ffc97230 */ /* 0x000fe40000004100 */
[----:B------:R-:W-:Y:S02]  /*1df0*/  HADD2.F32 R216, -RZ, R51.H0_H0 ;  /* 0x20000033ffd87230 */ /* 0x000fe40000004100 */
[--C-:B---3--:R-:W-:Y:S02]  /*1e00*/  HADD2.F32 R209, -RZ, R176.reuse.H0_H0 ;  /* 0x200000b0ffd17230 */ /* 0x108fe40000004100 */
[----:B------:R-:W-:-:S03]  /*1e10*/  HADD2.F32 R176, -RZ, R176.H1_H1 ;  /* 0x300000b0ffb07230 */ /* 0x000fc60000004100 */
[----:B------:R-:W-:Y:S01]  /*1e20*/  FMUL.FTZ R9, R6, R209 ;  /* 0x000000d106097220 */ /* 0x000fe20000410000 */
[--C-:B----4-:R-:W-:Y:S02]  /*1e30*/  HADD2.F32 R207, -RZ, R180.reuse.H0_H0 ;  /* 0x200000b4ffcf7230 */ /* 0x110fe40000004100 */
[----:B------:R-:W-:Y:S02]  /*1e40*/  HADD2.F32 R213, -RZ, R177.H0_H0 ;  /* 0x200000b1ffd57230 */ /* 0x000fe40000004100 */
[----:B------:R-:W-:Y:S01]  /*1e50*/  FMUL.FTZ R6, R17, R176 ;  /* 0x000000b011067220 */ /* 0x000fe20000410000 */
[----:B------:R-:W-:Y:S02]  /*1e60*/  HADD2.F32 R212, -RZ, R180.H1_H1 ;  /* 0x300000b4ffd47230 */ /* 0x000fe40000004100 */
[----:B------:R-:W-:Y:S01]  /*1e70*/  FFMA.FTZ R0, R0, R207, R9 ;  /* 0x000000cf00007223 */ /* 0x000fe20000010009 */
[----:B------:R-:W-:Y:S02]  /*1e80*/  HADD2.F32 R9, -RZ, R44.H1_H1 ;  /* 0x3000002cff097230 */ /* 0x000fe40000004100 */
[----:B------:R-:W-:Y:S01]  /*1e90*/  FMUL.FTZ R17, R204, R213 ;  /* 0x000000d5cc117220 */ /* 0x000fe20000410000 */
[----:B0-----:R-:W-:-:S02]  /*1ea0*/  HADD2.F32 R215, -RZ, R181.H0_H0 ;  /* 0x200000b5ffd77230 */ /* 0x001fc40000004100 */
[----:B------:R-:W-:Y:S02]  /*1eb0*/  HADD2.F32 R180, -RZ, R177.H1_H1 ;  /* 0x300000b1ffb47230 */ /* 0x000fe40000004100 */
[----:B------:R-:W-:Y:S01]  /*1ec0*/  FFMA.FTZ R6, R9, R212, R6 ;  /* 0x000000d409067223 */ /* 0x000fe20000010006 */
[----:B------:R-:W-:Y:S02]  /*1ed0*/  HADD2.F32 R204, -RZ, R50.H0_H0 ;  /* 0x20000032ffcc7230 */ /* 0x000fe40000004100 */
[----:B------:R-:W-:Y:S01]  /*1ee0*/  FFMA.FTZ R9, R18, R215, R17 ;  /* 0x000000d712097223 */ /* 0x000fe20000010011 */
[----:B------:R-:W-:Y:S02]  /*1ef0*/  HADD2.F32 R17, -RZ, R45.H1_H1 ;  /* 0x3000002dff117230 */ /* 0x000fe40000004100 */
[----:B------:R-:W-:Y:S01]  /*1f00*/  FMUL.FTZ R18, R19, R180 ;  /* 0x000000b413127220 */ /* 0x000fe20000410000 */
[----:B------:R-:W-:Y:S02]  /*1f10*/  HADD2.F32 R214, -RZ, R181.H1_H1 ;  /* 0x300000b5ffd67230 */ /* 0x000fe40000004100 */
[----:B------:R-:W-:-:S02]  /*1f20*/  HADD2.F32 R177, -RZ, R178.H0_H0 ;  /* 0x200000b2ffb17230 */ /* 0x000fc40000004100 */
[----:B------:R-:W-:Y:S02]  /*1f30*/  HADD2.F32 R178, -RZ, R178.H1_H1 ;  /* 0x300000b2ffb27230 */ /* 0x000fe40000004100 */
[----:B------:R-:W-:Y:S01]  /*1f40*/  FFMA.FTZ R17, R17, R214, R18 ;  /* 0x000000d611117223 */ /* 0x000fe20000010012 */
[----:B------:R-:W-:Y:S02]  /*1f50*/  HADD2.F32 R181, -RZ, R182.H0_H0 ;  /* 0x200000b6ffb57230 */ /* 0x000fe40000004100 */
[----:B------:R-:W-:Y:S01]  /*1f60*/  FMUL.FTZ R19, R204, R177 ;  /* 0x000000b1cc137220 */ /* 0x000fe20000410000 */
[----:B------:R-:W-:Y:S02]  /*1f70*/  HADD2.F32 R18, -RZ, R46.H0_H0 ;  /* 0x2000002eff127230 */ /* 0x000fe40000004100 */
[----:B------:R-:W-:Y:S01]  /*1f80*/  FMUL.FTZ R204, R201, R178 ;  /* 0x000000b2c9cc7220 */ /* 0x000fe20000410000 */
[----:B------:R-:W-:Y:S02]  /*1f90*/  HADD2.F32 R182, -RZ, R182.H1_H1 ;  /* 0x300000b6ffb67230 */ /* 0x000fe40000004100 */
[----:B------:R-:W-:-:S02]  /*1fa0*/  HADD2.F32 R201, -RZ, R46.H1_H1 ;  /* 0x3000002effc97230 */ /* 0x000fc40000004100 */
[----:B------:R-:W-:Y:S01]  /*1fb0*/  FFMA.FTZ R18, R18, R181, R19 ;  /* 0x000000b512127223 */ /* 0x000fe20000010013 */
[----:B--2---:R-:W-:Y:S02]  /*1fc0*/  FADD.FTZ R184, -R223, R184 ;  /* 0x000000b8dfb87221 */ /* 0x004fe40000010100 */
[----:B------:R-:W-:Y:S01]  /*1fd0*/  FFMA.FTZ R19, R201, R182, R204 ;  /* 0x000000b6c9137223 */ /* 0x000fe200000100cc */
[C---:B------:R-:W-:Y:S01]  /*1fe0*/  FADD.FTZ R204, -R223.reuse, R185 ;  /* 0x000000b9dfcc7221 */ /* 0x040fe20000010100 */
[----:B------:R-:W-:Y:S01]  /*1ff0*/  FADD.FTZ R211, -R223, R186 ;  /* 0x000000badfd37221 */ /* 0x000fe20000010100 */
[----:B------:R-:W-:Y:S01]  /*2000*/  FMUL.FTZ R201, R184, UR11 ;  /* 0x0000000bb8c97c20 */ /* 0x000fe20008410000 */
[--C-:B------:R-:W-:Y:S02]  /*2010*/  HADD2.F32 R185, -RZ, R179.reuse.H0_H0 ;  /* 0x200000b3ffb97230 */ /* 0x100fe40000004100 */
[----:B------:R-:W-:Y:S01]  /*2020*/  FMUL.FTZ R204, R204, UR11 ;  /* 0x0000000bcccc7c20 */ /* 0x000fe20008410000 */
[----:B------:R-:W-:Y:S01]  /*2030*/  FMUL.FTZ R211, R211, UR11 ;  /* 0x0000000bd3d37c20 */ /* 0x000fe20008410000 */
[----:B------:R-:W-:Y:S01]  /*2040*/  FADD.FTZ R188, -R223, R188 ;  /* 0x000000bcdfbc7221 */ /* 0x000fe20000010100 */
[----:B------:R-:W-:-:S02]  /*2050*/  HADD2.F32 R184, -RZ, R179.H1_H1 ;  /* 0x300000b3ffb87230 */ /* 0x000fc40000004100 */
[----:B------:R-:W-:Y:S01]  /*2060*/  FADD.FTZ R93, R93, R212 ;  /* 0x000000d45d5d7221 */ /* 0x000fe20000010000 */
[----:B------:R-:W-:Y:S01]  /*2070*/  FFMA.FTZ R69, R204, R212, R69 ;  /* 0x000000d4cc457223 */ /* 0x000fe20000010045 */
[----:B------:R-:W-:Y:S01]  /*2080*/  FADD.FTZ R92, R92, R207 ;  /* 0x000000cf5c5c7221 */ /* 0x000fe20000010000 */
[----:B------:R-:W-:Y:S01]  /*2090*/  FFMA.FTZ R68, R201, R207, R68 ;  /* 0x000000cfc9447223 */ /* 0x000fe20000010044 */
[----:B------:R-:W-:Y:S02]  /*20a0*/  HADD2.F32 R179, -RZ, R183.H0_H0 ;  /* 0x200000b7ffb37230 */ /* 0x000fe40000004100 */
[----:B------:R-:W-:Y:S01]  /*20b0*/  FMUL.FTZ R207, R216, R185 ;  /* 0x000000b9d8cf7220 */ /* 0x000fe20000410000 */
[----:B------:R-:W-:Y:S02]  /*20c0*/  HADD2.F32 R212, -RZ, R47.H0_H0 ;  /* 0x2000002fffd47230 */ /* 0x000fe40000004100 */
[----:B------:R-:W-:Y:S01]  /*20d0*/  FADD.FTZ R138, R138, R213 ;  /* 0x000000d58a8a7221 */ /* 0x000fe20000010000 */
[----:B------:R-:W-:Y:S01]  /*20e0*/  FFMA.FTZ R114, R211, R213, R114 ;  /* 0x000000d5d3727223 */ /* 0x000fe20000010072 */
[----:B------:R-:W-:Y:S01]  /*20f0*/  FADD.FTZ R187, -R223, R187 ;  /* 0x000000bbdfbb7221 */ /* 0x000fe20000010100 */
[----:B------:R-:W-:Y:S01]  /*2100*/  FMUL.FTZ R213, R188, UR11 ;  /* 0x0000000bbcd57c20 */ /* 0x000fe20008410000 */
[----:B------:R-:W-:Y:S01]  /*2110*/  FFMA.FTZ R207, R212, R179, R207 ;  /* 0x000000b3d4cf7223 */ /* 0x000fe200000100cf */
[----:B------:R-:W-:Y:S01]  /*2120*/  FADD.FTZ R140, R140, R177 ;  /* 0x000000b18c8c7221 */ /* 0x000fe20000010000 */
        /* <DEDUP_REMOVED lines=21> */
[----:B------:R-:W-:-:S02]  /*2280*/  HADD2.F32 R209, -RZ, R51.H1_H1 ;  /* 0x30000033ffd17230 */ /* 0x000fc40000004100 */
[----:B------:R-:W-:Y:S01]  /*2290*/  FFMA.FTZ R176, R212, R17, R177 ;  /* 0x00000011d4b07223 */ /* 0x000fe200000100b1 */
[----:B------:R-:W-:Y:S01]  /*22a0*/  FADD.FTZ R141, R141, R178 ;  /* 0x000000b28d8d7221 */ /* 0x000fe20000010000 */
[----:B------:R-:W-:Y:S01]  /*22b0*/  FFMA.FTZ R117, R214, R178, R117 ;  /* 0x000000b2d6757223 */ /* 0x000fe20000010075 */
[----:B------:R-:W-:Y:S01]  /*22c0*/  FADD.FTZ R190, -R223, R190 ;  /* 0x000000bedfbe7221 */ /* 0x000fe20000010100 */
[----:B------:R-:W-:Y:S01]  /*22d0*/  FADD.FTZ R178, R181, R18 ;  /* 0x00000012b5b27221 */ /* 0x000fe20000010000 */
[----:B------:R-:W-:Y:S01]  /*22e0*/  FFMA.FTZ R177, R213, R18, R176 ;  /* 0x00000012d5b17223 */ /* 0x000fe200000100b0 */
[----:B------:R-:W-:Y:S01]  /*22f0*/  FMUL.FTZ R216, R209, R184 ;  /* 0x000000b8d1d87220 */ /* 0x000fe20000410000 */
[----:B------:R-:W-:Y:S02]  /*2300*/  HADD2.F32 R186, -RZ, R183.H1_H1 ;  /* 0x300000b7ffba7230 */ /* 0x000fe40000004100 */
[----:B------:R-:W-:Y:S01]  /*2310*/  FADD.FTZ R94, R94, R215 ;  /* 0x000000d75e5e7221 */ /* 0x000fe20000010000 */
[----:B------:R-:W-:-:S02]  /*2320*/  HADD2.F32 R209, -RZ, R47.H1_H1 ;  /* 0x3000002fffd17230 */ /* 0x000fc40000004100 */
[----:B------:R-:W-:Y:S01]  /*2330*/  FFMA.FTZ R70, R211, R215, R70 ;  /* 0x000000d7d3467223 */ /* 0x000fe20000010046 */
[----:B------:R-:W-:Y:S01]  /*2340*/  FADD.FTZ R191, -R223, R191 ;  /* 0x000000bfdfbf7221 */ /* 0x000fe20000010100 */
[----:B------:R-:W-:Y:S01]  /*2350*/  FMUL.FTZ R215, R190, UR11 ;  /* 0x0000000bbed77c20 */ /* 0x000fe20008410000 */
[----:B------:R-:W-:Y:S01]  /*2360*/  FADD.FTZ R178, R178, R19 ;  /* 0x00000013b2b27221 */ /* 0x000fe20000010000 */
[----:B------:R-:W-:Y:S01]  /*2370*/  FFMA.FTZ R176, R214, R19, R177 ;  /* 0x00000013d6b07223 */ /* 0x000fe200000100b1 */
[----:B------:R-:W-:Y:S01]  /*2380*/  FFMA.FTZ R209, R209, R186, R216 ;  /* 0x000000bad1d17223 */ /* 0x000fe200000100d8 */
        /* <DEDUP_REMOVED lines=15> */
.L_x_2098:
[----:B------:R-:W-:Y:S05]  /*2480*/  BSYNC.RECONVERGENT B0 ;  /* 0x0000000000007941 */ /* 0x000fea0003800200 */
.L_x_2097:
        /* <DEDUP_REMOVED lines=32> */
.L_x_2100:
[----:B------:R-:W-:Y:S05]  /*2690*/  BSYNC.RECONVERGENT B0 ;  /* 0x0000000000007941 */ /* 0x000fea0003800200 */
.L_x_2099:
        /* <DEDUP_REMOVED lines=43> */
[----:B-----5:R-:W-:Y:S01]  /*2950*/  ISETP.GE.U32.AND P0, PT, R228, RZ, PT ;  /* 0x000000ffe400720c */ /* 0x020fe20003f06070 */
[----:B------:R-:W-:Y:S01]  /*2960*/  FADD.FTZ R176, R197, -R176 ;  /* 0x800000b0c5b07221 */ /* 0x000fe20000010000 */
[----:B------:R-:W-:Y:S01]  /*2970*/  FADD.FTZ R179, R196, -R179 ;  /* 0x800000b3c4b37221 */ /* 0x000fe20000010000 */
[----:B------:R-:W-:Y:S01]  /*2980*/  FADD.FTZ R177, R16, -R177 ;  /* 0x800000b110b17221 */ /* 0x000fe20000010000 */
[----:B------:R-:W-:Y:S01]  /*2990*/  LOP3.LUT P1, RZ, R229, 0xff0000, RZ, 0xc0, !PT ;  /* 0x00ff0000e5ff7812 */ /* 0x000fe2000782c0ff */
[----:B------:R-:W-:Y:S01]  /*29a0*/  FMUL.FTZ R176, R176, UR11 ;  /* 0x0000000bb0b07c20 */ /* 0x000fe20008410000 */
[----:B------:R-:W-:Y:S01]  /*29b0*/  FMUL.FTZ R179, R179, UR11 ;  /* 0x0000000bb3b37c20 */ /* 0x000fe20008410000 */
[----:B------:R-:W-:Y:S01]  /*29c0*/  FMUL.FTZ R177, R177, UR11 ;  /* 0x0000000bb1b17c20 */ /* 0x000fe20008410000 */
[----:B------:R-:W-:Y:S01]  /*29d0*/  LOP3.LUT P5, RZ, R229, 0xff, RZ, 0xc0, !PT ;  /* 0x000000ffe5ff7812 */ /* 0x000fe200078ac0ff */
[----:B------:R-:W-:Y:S01]  /*29e0*/  FMUL.FTZ R176, R176, UR23 ;  /* 0x00000017b0b07c20 */ /* 0x000fe20008410000 */
[----:B------:R-:W-:Y:S01]  /*29f0*/  FMUL.FTZ R179, R179, UR23 ;  /* 0x00000017b3b37c20 */ /* 0x000fe20008410000 */
[----:B------:R-:W-:Y:S01]  /*2a00*/  FMUL.FTZ R177, R177, UR23 ;  /* 0x00000017b1b17c20 */ /* 0x000fe20008410000 */
[----:B------:R-:W-:Y:S01]  /*2a10*/  ISETP.GE.U32.AND.EX P0, PT, R229, 0x1000000, PT, P0 ;  /* 0x01000000e500780c */ /* 0x000fe20003f06100 */
[--C-:B------:R-:W-:Y:S01]  /*2a20*/  FFMA.FTZ R180, R220, UR10, R187.reuse ;  /* 0x0000000adcb47c23 */ /* 0x100fe200080100bb */
[----:B------:R-:W-:Y:S01]  /*2a30*/  FSEL R184, R176, RZ, P1 ;  /* 0x000000ffb0b87208 */ /* 0x000fe20000800000 */
[--C-:B------:R-:W-:Y:S01]  /*2a40*/  FFMA.FTZ R176, R221, UR10, R187.reuse ;  /* 0x0000000addb07c23 */ /* 0x100fe200080100bb */
[----:B------:R-:W-:Y:S01]  /*2a50*/  FSEL R189, R179, RZ, P0 ;  /* 0x000000ffb3bd7208 */ /* 0x000fe20000000000 */
[----:B------:R-:W-:Y:S01]  /*2a60*/  FADD.FTZ R180, R195, -R180 ;  /* 0x800000b4c3b47221 */ /* 0x000fe20000010000 */
[----:B------:R-:W-:Y:S01]  /*2a70*/  FSEL R182, R177, RZ, P5 ;  /* 0x000000ffb1b67208 */ /* 0x000fe20002800000 */
[--C-:B------:R-:W-:Y:S01]  /*2a80*/  FFMA.FTZ R178, R222, UR10, R187.reuse ;  /* 0x0000000adeb27c23 */ /* 0x100fe200080100bb */
[--C-:B------:R-:W-:Y:S01]  /*2a90*/  FFMA.FTZ R179, R202, UR10, R187.reuse ;  /* 0x0000000acab37c23 */ /* 0x100fe200080100bb */
        /* <DEDUP_REMOVED lines=30> */
.L_x_2105:
        /* <DEDUP_REMOVED lines=11> */
[----:B------:R-:W-:Y:S01]  /*2d30*/  ISETP.GE.U32.AND.EX P0, PT, R229, 0x1000000, PT, P0 ;  /* 0x01000000e500780c */ /* 0x000fe20003f06100 */
[----:B------:R-:W-:Y:S01]  /*2d40*/  FMUL.FTZ R158, R166, UR23 ;  /* 0x00000017a69e7c20 */ /* 0x000fe20008410000 */
[----:B------:R-:W-:Y:S01]  /*2d50*/  FMUL.FTZ R159, R167, UR23 ;  /* 0x00000017a79f7c20 */ /* 0x000fe20008410000 */
[----:B------:R-:W-:Y:S01]  /*2d60*/  FMUL.FTZ R157, R156, UR23 ;  /* 0x000000179c9d7c20 */ /* 0x000fe20008410000 */
[----:B------:R-:W-:Y:S01]  /*2d70*/  LOP3.LUT P5, RZ, R228, 0xff, RZ, 0xc0, !PT ;  /* 0x000000ffe4ff7812 */ /* 0x000fe200078ac0ff */
[--C-:B------:R-:W-:Y:S01]  /*2d80*/  FFMA.FTZ R164, R222, UR10, R187.reuse ;  /* 0x0000000adea47c23 */ /* 0x100fe200080100bb */
[----:B------:R-:W-:Y:S01]  /*2d90*/  FSEL R184, R158, RZ, P1 ;  /* 0x000000ff9eb87208 */ /* 0x000fe20000800000 */
[--C-:B------:R-:W-:Y:S01]  /*2da0*/  FFMA.FTZ R158, R221, UR10, R187.reuse ;  /* 0x0000000add9e7c23 */ /* 0x100fe200080100bb */
[----:B------:R-:W-:Y:S01]  /*2db0*/  FSEL R189, R159, RZ, P0 ;  /* 0x000000ff9fbd7208 */ /* 0x000fe20000000000 */
[--C-:B------:R-:W-:Y:S01]  /*2dc0*/  FFMA.FTZ R159, R219, UR10, R187.reuse ;  /* 0x0000000adb9f7c23 */ /* 0x100fe200080100bb */
[--C-:B------:R-:W-:Y:S01]  /*2dd0*/  FFMA.FTZ R178, R220, UR10, R187.reuse ;  /* 0x0000000adcb27c23 */ /* 0x100fe200080100bb */
[----:B------:R-:W-:Y:S01]  /*2de0*/  FSEL R176, R157, RZ, P5 ;  /* 0x000000ff9db07208 */ /* 0x000fe20002800000 */
[----:B------:R-:W-:Y:S01]  /*2df0*/  FADD.FTZ R158, R7, -R158 ;  /* 0x8000009e079e7221 */ /* 0x000fe20000010000 */
[----:B------:R-:W-:Y:S01]  /*2e00*/  FFMA.FTZ R157, R202, UR10, R187 ;  /* 0x0000000aca9d7c23 */ /* 0x000fe200080100bb */
[----:B------:R-:W-:Y:S01]  /*2e10*/  FADD.FTZ R164, R13, -R164 ;  /* 0x800000a40da47221 */ /* 0x000fe20000010000 */
        /* <DEDUP_REMOVED lines=28> */
.L_x_2104:
        /* <DEDUP_REMOVED lines=20> */
[----:B------:R-:W-:Y:S01]  /*3120*/  ISETP.GE.U32.AND.EX P0, PT, R229, 0x1000000, PT, P0 ;  /* 0x01000000e500780c */ /* 0x000fe20003f06100 */
[--C-:B------:R-:W-:Y:S01]  /*3130*/  FFMA.FTZ R180, R220, UR10, R187.reuse ;  /* 0x0000000adcb47c23 */ /* 0x100fe200080100bb */
[--C-:B------:R-:W-:Y:S01]  /*3140*/  FFMA.FTZ R179, R202, UR10, R187.reuse ;  /* 0x0000000acab37c23 */ /* 0x100fe200080100bb */
[----:B------:R-:W-:Y:S01]  /*3150*/  FSEL R182, R176, RZ, P5 ;  /* 0x000000ffb0b67208 */ /* 0x000fe20002800000 */
[--C-:B------:R-:W-:Y:S01]  /*3160*/  FFMA.FTZ R176, R221, UR10, R187.reuse ;  /* 0x0000000addb07c23 */ /* 0x100fe200080100bb */
[----:B------:R-:W-:Y:S01]  /*3170*/  FSEL R184, R177, RZ, P1 ;  /* 0x000000ffb1b87208 */ /* 0x000fe20000800000 */
[----:B------:R-:W-:Y:S01]  /*3180*/  FADD.FTZ R180, R195, -R180 ;  /* 0x800000b4c3b47221 */ /* 0x000fe20000010000 */
[----:B------:R-:W-:Y:S01]  /*3190*/  FSEL R189, R178, RZ, P0 ;  /* 0x000000ffb2bd7208 */ /* 0x000fe20000000000 */
[--C-:B------:R-:W-:Y:S01]  /*31a0*/  FFMA.FTZ R178, R222, UR10, R187.reuse ;  /* 0x0000000adeb27c23 */ /* 0x100fe200080100bb */
[----:B------:R-:W-:Y:S01]  /*31b0*/  FFMA.FTZ R177, R3, UR10, R187 ;  /* 0x0000000a03b17c23 */ /* 0x000fe200080100bb */
[----:B------:R-:W-:Y:S01]  /*31c0*/  FADD.FTZ R183, R7, -R176 ;  /* 0x800000b007b77221 */ /* 0x000fe20000010000 */
[----:B------:R-:W-:Y:S01]  /*31d0*/  FADD.FTZ R176, R8, -R179 ;  /* 0x800000b308b07221 */ /* 0x000fe20000010000 */
[----:B------:R-:W-:Y:S01]  /*31e0*/  FFMA.FTZ R180, R180, UR11, R153 ;  /* 0x0000000bb4b47c23 */ /* 0x000fe20008010099 */
[----:B------:R-:W-:Y:S01]  /*31f0*/  FADD.FTZ R188, R13, -R178 ;  /* 0x800000b20dbc7221 */ /* 0x000fe20000010000 */
[----:B------:R-:W-:Y:S01]  /*3200*/  FADD.FTZ R181, R10, -R177 ;  /* 0x800000b10ab57221 */ /* 0x000fe20000010000 */
[----:B------:R-:W-:Y:S01]  /*3210*/  FFMA.FTZ R177, R176, UR11, R149 ;  /* 0x0000000bb0b17c23 */ /* 0x000fe20008010095 */
[----:B------:R-:W-:Y:S01]  /*3220*/  FMUL.FTZ R180, R180, UR23 ;  /* 0x00000017b4b47c20 */ /* 0x000fe20008410000 */
[----:B------:R-:W-:Y:S01]  /*3230*/  LOP3.LUT P6, RZ, R229, 0xff00, RZ, 0xc0, !PT ;  /* 0x0000ff00e5ff7812 */ /* 0x000fe200078cc0ff */
[----:B------:R-:W-:Y:S01]  /*3240*/  FFMA.FTZ R178, R183, UR11, R150 ;  /* 0x0000000bb7b27c23 */ /* 0x000fe20008010096 */
[----:B------:R-:W-:Y:S01]  /*3250*/  FFMA.FTZ R179, R188, UR11, R151 ;  /* 0x0000000bbcb37c23 */ /* 0x000fe20008010097 */
[----:B------:R-:W-:Y:S01]  /*3260*/  FFMA.FTZ R176, R181, UR11, R148 ;  /* 0x0000000bb5b07c23 */ /* 0x000fe20008010094 */
        /* <DEDUP_REMOVED lines=18> */
.L_x_2107:
[--C-:B------:R-:W-:Y:S01]  /*3390*/  FFMA.FTZ R156, R217, UR10, R187.reuse ;  /* 0x0000000ad99c7c23 */ /* 0x100fe200080100bb */
[--C-:B------:R-:W-:Y:S01]  /*33a0*/  FFMA.FTZ R165, R218, UR10, R187.reuse ;  /* 0x0000000adaa57c23 */ /* 0x100fe200080100bb */
[----:B------:R-:W-:Y:S01]  /*33b0*/  FFMA.FTZ R157, R3, UR10, R187 ;  /* 0x0000000a039d7c23 */ /* 0x000fe200080100bb */
[----:B-----5:R-:W-:Y:S01]  /*33c0*/  LOP3.LUT P5, RZ, R228, 0xff, RZ, 0xc0, !PT ;  /* 0x000000ffe4ff7812 */ /* 0x020fe200078ac0ff */
[----:B------:R-:W-:Y:S01]  /*33d0*/  FADD.FTZ R159, R197, -R156 ;  /* 0x8000009cc59f7221 */ /* 0x000fe20000010000 */
[----:B------:R-:W-:Y:S01]  /*33e0*/  FADD.FTZ R156, R196, -R165 ;  /* 0x800000a5c49c7221 */ /* 0x000fe20000010000 */
[----:B------:R-:W-:Y:S01]  /*33f0*/  FADD.FTZ R157, R10, -R157 ;  /* 0x8000009d0a9d7221 */ /* 0x000fe20000010000 */
[----:B------:R-:W-:Y:S01]  /*3400*/  ISETP.GE.U32.AND P0, PT, R228, RZ, PT ;  /* 0x000000ffe400720c */ /* 0x000fe20003f06070 */
        /* <DEDUP_REMOVED lines=12> */
[--C-:B------:R-:W-:Y:S01]  /*34d0*/  FFMA.FTZ R157, R202, UR10, R187.reuse ;  /* 0x0000000aca9d7c23 */ /* 0x100fe200080100bb */
[----:B------:R-:W-:Y:S01]  /*34e0*/  FSEL R189, R159, RZ, P0 ;  /* 0x000000ff9fbd7208 */ /* 0x000fe20000000000 */
[----:B------:R-:W-:Y:S01]  /*34f0*/  FFMA.FTZ R165, R219, UR10, R187 ;  /* 0x0000000adba57c23 */ /* 0x000fe200080100bb */
[----:B------:R-:W-:Y:S01]  /*3500*/  FADD.FTZ R159, R7, -R164 ;  /* 0x800000a4079f7221 */ /* 0x000fe20000010000 */
[----:B------:R-:W-:Y:S01]  /*3510*/  FADD.FTZ R158, R8, -R157 ;  /* 0x8000009d089e7221 */ /* 0x000fe20000010000 */
[----:B------:R-:W-:Y:S01]  /*3520*/  FFMA.FTZ R180, R220, UR10, R187 ;  /* 0x0000000adcb47c23 */ /* 0x000fe200080100bb */
[----:B------:R-:W-:Y:S01]  /*3530*/  FADD.FTZ R178, R13, -R178 ;  /* 0x800000b20db27221 */ /* 0x000fe20000010000 */
[----:B------:R-:W-:Y:S01]  /*3540*/  FADD.FTZ R165, R16, -R165 ;  /* 0x800000a510a57221 */ /* 0x000fe20000010000 */
[----:B------:R-:W-:Y:S01]  /*3550*/  FFMA.FTZ R157, R158, UR11, R149 ;  /* 0x0000000b9e9d7c23 */ /* 0x000fe20008010095 */
[----:B------:R-:W-:Y:S01]  /*3560*/  FFMA.FTZ R158, R159, UR11, R150 ;  /* 0x0000000b9f9e7c23 */ /* 0x000fe20008010096 */
[----:B------:R-:W-:Y:S01]  /*3570*/  FADD.FTZ R180, R195, -R180 ;  /* 0x800000b4c3b47221 */ /* 0x000fe20000010000 */
[----:B------:R-:W-:Y:S01]  /*3580*/  FFMA.FTZ R159, R178, UR11, R151 ;  /* 0x0000000bb29f7c23 */ /* 0x000fe20008010097 */
[----:B------:R-:W-:Y:S01]  /*3590*/  FFMA.FTZ R164, R165, UR11, R152 ;  /* 0x0000000ba5a47c23 */ /* 0x000fe20008010098 */
[----:B------:R-:W-:Y:S01]  /*35a0*/  FMUL.FTZ R178, R158, UR23 ;  /* 0x000000179eb27c20 */ /* 0x000fe20008410000 */
[----:B------:R-:W-:Y:S01]  /*35b0*/  LOP3.LUT P6, RZ, R228, 0xff0000, RZ, 0xc0, !PT ;  /* 0x00ff0000e4ff7812 */ /* 0x000fe200078cc0ff */
[----:B------:R-:W-:Y:S01]  /*35c0*/  FFMA.FTZ R165, R180, UR11, R153 ;  /* 0x0000000bb4a57c23 */ /* 0x000fe20008010099 */
        /* <DEDUP_REMOVED lines=18> */
.L_x_2103:
        /* <DEDUP_REMOVED lines=9> */
[----:B------:R-:W-:Y:S01]  /*3780*/  FFMA.FTZ R145, R218, UR10, R187 ;  /* 0x0000000ada917c23 */ /* 0x000fe200080100bb */
[----:B-----5:R-:W-:Y:S02]  /*3790*/  ISETP.GE.U32.AND P0, PT, R238, RZ, PT ;  /* 0x000000ffee00720c */ /* 0x020fe40003f06070 */
[----:B------:R-:W-:Y:S01]  /*37a0*/  FADD.FTZ R144, R197, -R144 ;  /* 0x80000090c5907221 */ /* 0x000fe20000010000 */
[----:B------:R-:W-:Y:S01]  /*37b0*/  FADD.FTZ R145, R196, -R145 ;  /* 0x80000091c4917221 */ /* 0x000fe20000010000 */
[----:B------:R-:W-:Y:S02]  /*37c0*/  LOP3.LUT P1, RZ, R239, 0xff0000, RZ, 0xc0, !PT ;  /* 0x00ff0000efff7812 */ /* 0x000fe4000782c0ff */
[----:B------:R-:W-:Y:S01]  /*37d0*/  FMUL.FTZ R144, R144, UR11 ;  /* 0x0000000b90907c20 */ /* 0x000fe20008410000 */
[----:B------:R-:W-:Y:S01]  /*37e0*/  FMUL.FTZ R145, R145, UR11 ;  /* 0x0000000b91917c20 */ /* 0x000fe20008410000 */
[----:B------:R-:W-:-:S02]  /*37f0*/  ISETP.GE.U32.AND.EX P0, PT, R239, 0x1000000, PT, P0 ;  /* 0x01000000ef00780c */ /* 0x000fc40003f06100 */
[----:B------:R-:W-:Y:S01]  /*3800*/  FMUL.FTZ R146, R144, UR23 ;  /* 0x0000001790927c20 */ /* 0x000fe20008410000 */
[----:B------:R-:W-:Y:S01]  /*3810*/  FMUL.FTZ R176, R145, UR23 ;  /* 0x0000001791b07c20 */ /* 0x000fe20008410000 */
[----:B------:R-:W-:Y:S01]  /*3820*/  FFMA.FTZ R145, R219, UR10, R187 ;  /* 0x0000000adb917c23 */ /* 0x000fe200080100bb */
[----:B------:R-:W-:Y:S02]  /*3830*/  LOP3.LUT P5, RZ, R229, 0xff, RZ, 0xc0, !PT ;  /* 0x000000ffe5ff7812 */ /* 0x000fe400078ac0ff */
[----:B------:R-:W-:Y:S01]  /*3840*/  FSEL R147, R146, RZ, P1 ;  /* 0x000000ff92937208 */ /* 0x000fe20000800000 */
[----:B------:R-:W-:Y:S01]  /*3850*/  FADD.FTZ R145, R16, -R145 ;  /* 0x8000009110917221 */ /* 0x000fe20000010000 */
[----:B------:R-:W-:Y:S02]  /*3860*/  FSEL R144, R176, RZ, P0 ;  /* 0x000000ffb0907208 */ /* 0x000fe40000000000 */
[----:B------:R-:W-:Y:S01]  /*3870*/  ISETP.GE.U32.AND P0, PT, R228, RZ, PT ;  /* 0x000000ffe400720c */ /* 0x000fe20003f06070 */
[----:B------:R-:W-:Y:S01]  /*3880*/  FMUL.FTZ R145, R145, UR11 ;  /* 0x0000000b91917c20 */ /* 0x000fe20008410000 */
[----:B------:R-:W-:Y:S01]  /*3890*/  F2FP.F16.F32.PACK_AB R147, R144, R147 ;  /* 0x000000939093723e */ /* 0x000fe200000000ff */
[----:B------:R-:W-:Y:S01]  /*38a0*/  FFMA.FTZ R144, R220, UR10, R187 ;  /* 0x0000000adc907c23 */ /* 0x000fe200080100bb */
[----:B------:R-:W-:Y:S01]  /*38b0*/  LOP3.LUT P1, RZ, R229, 0xff0000, RZ, 0xc0, !PT ;  /* 0x00ff0000e5ff7812 */ /* 0x000fe2000782c0ff */
[----:B------:R-:W-:Y:S01]  /*38c0*/  FMUL.FTZ R145, R145, UR23 ;  /* 0x0000001791917c20 */ /* 0x000fe20008410000 */
[----:B------:R-:W-:Y:S01]  /*38d0*/  ISETP.GE.U32.AND.EX P0, PT, R229, 0x1000000, PT, P0 ;  /* 0x01000000e500780c */ /* 0x000fe20003f06100 */
[----:B------:R-:W-:Y:S01]  /*38e0*/  FADD.FTZ R144, R195, -R144 ;  /* 0x80000090c3907221 */ /* 0x000fe20000010000 */
[----:B------:R-:W-:-:S02]  /*38f0*/  LOP3.LUT P6, RZ, R239, 0xff, RZ, 0xc0, !PT ;  /* 0x000000ffefff7812 */ /* 0x000fc400078cc0ff */
[----:B------:R-:W-:Y:S01]  /*3900*/  FSEL R179, R146, RZ, P1 ;  /* 0x000000ff92b37208 */ /* 0x000fe20000800000 */
[----:B------:R-:W-:Y:S01]  /*3910*/  FMUL.FTZ R144, R144, UR11 ;  /* 0x0000000b90907c20 */ /* 0x000fe20008410000 */
[----:B------:R-:W-:Y:S02]  /*3920*/  FSEL R176, R176, RZ, P0 ;  /* 0x000000ffb0b07208 */ /* 0x000fe40000000000 */
[----:B------:R-:W-:Y:S01]  /*3930*/  LOP3.LUT P1, RZ, R239, 0xff00, RZ, 0xc0, !PT ;  /* 0x0000ff00efff7812 */ /* 0x000fe2000782c0ff */
[----:B------:R-:W-:Y:S01]  /*3940*/  FMUL.FTZ R144, R144, UR23 ;  /* 0x0000001790907c20 */ /* 0x000fe20008410000 */
[----:B------:R-:W-:Y:S02]  /*3950*/  LOP3.LUT P0, RZ, R229, 0xff00, RZ, 0xc0, !PT ;  /* 0x0000ff00e5ff7812 */ /* 0x000fe4000780c0ff */
[C---:B------:R-:W-:Y:S02]  /*3960*/  FSEL R178, R145.reuse, RZ, P5 ;  /* 0x000000ff91b27208 */ /* 0x040fe40002800000 */
[----:B------:R-:W-:-:S02]  /*3970*/  FSEL R146, R145, RZ, P6 ;  /* 0x000000ff91927208 */ /* 0x000fc40003000000 */
[C---:B------:R-:W-:Y:S02]  /*3980*/  FSEL R145, R144.reuse, RZ, P1 ;  /* 0x000000ff90917208 */ /* 0x040fe40000800000 */
[----:B------:R-:W-:Y:S01]  /*3990*/  FSEL R177, R144, RZ, P0 ;  /* 0x000000ff90b17208 */ /* 0x000fe20000000000 */
[--C-:B------:R-:W-:Y:S01]  /*39a0*/  FFMA.FTZ R144, R221, UR10, R187.reuse ;  /* 0x0000000add907c23 */ /* 0x100fe200080100bb */
[----:B------:R-:W-:Y:S01]  /*39b0*/  F2FP.F16.F32.PACK_AB R179, R176, R179 ;  /* 0x000000b3b0b3723e */ /* 0x000fe200000000ff */
[--C-:B------:R-:W-:Y:S01]  /*39c0*/  FFMA.FTZ R176, R222, UR10, R187.reuse ;  /* 0x0000000adeb07c23 */ /* 0x100fe200080100bb */
[----:B------:R-:W-:Y:S01]  /*39d0*/  F2FP.F16.F32.PACK_AB R178, R177, R178 ;  /* 0x000000b2b1b2723e */ /* 0x000fe200000000ff */
[----:B------:R-:W-:Y:S01]  /*39e0*/  FADD.FTZ R144, R7, -R144 ;  /* 0x8000009007907221 */ /* 0x000fe20000010000 */
[----:B------:R-:W-:Y:S01]  /*39f0*/  F2FP.F16.F32.PACK_AB R146, R145, R146 ;  /* 0x000000929192723e */ /* 0x000fe200000000ff */
[--C-:B------:R-:W-:Y:S01]  /*3a00*/  FFMA.FTZ R177, R202, UR10, R187.reuse ;  /* 0x0000000acab17c23 */ /* 0x100fe200080100bb */
[----:B------:R-:W-:Y:S01]  /*3a10*/  FADD.FTZ R180, R13, -R176 ;  /* 0x800000b00db47221 */ /* 0x000fe20000010000 */
[----:B------:R-:W-:Y:S01]  /*3a20*/  FMUL.FTZ R144, R144, UR11 ;  /* 0x0000000b90907c20 */ /* 0x000fe20008410000 */
[----:B------:R-:W-:Y:S01]  /*3a30*/  FFMA.FTZ R145, R3, UR10, R187 ;  /* 0x0000000a03917c23 */ /* 0x000fe200080100bb */
[----:B------:R-:W-:Y:S01]  /*3a40*/  FADD.FTZ R177, R8, -R177 ;  /* 0x800000b108b17221 */ /* 0x000fe20000010000 */
[----:B------:R-:W-:Y:S01]  /*3a50*/  FMUL.FTZ R180, R180, UR11 ;  /* 0x0000000bb4b47c20 */ /* 0x000fe20008410000 */
[----:B------:R-:W-:Y:S01]  /*3a60*/  FMUL.FTZ R176, R144, UR23 ;  /* 0x0000001790b07c20 */ /* 0x000fe20008410000 */
[----:B------:R-:W-:Y:S01]  /*3a70*/  FADD.FTZ R144, R10, -R145 ;  /* 0x800000910a907221 */ /* 0x000fe20000010000 */
[----:B------:R-:W-:Y:S01]  /*3a80*/  LOP3.LUT P0, RZ, R228, 0xff0000, RZ, 0xc0, !PT ;  /* 0x00ff0000e4ff7812 */ /* 0x000fe2000780c0ff */
[----:B------:R-:W-:Y:S01]  /*3a90*/  FMUL.FTZ R177, R177, UR11 ;  /* 0x0000000bb1b17c20 */ /* 0x000fe20008410000 */
        /* <DEDUP_REMOVED lines=8> */
[----:B------:R-:W-:-:S02]  /*3b20*/  FSEL R145, R176, RZ, P1 ;  /* 0x000000ffb0917208 */ /* 0x000fc40000800000 */
[----:B------:R-:W-:Y:S02]  /*3b30*/  LOP3.LUT P0, RZ, R228, 0xff00, RZ, 0xc0, !PT ;  /* 0x0000ff00e4ff7812 */ /* 0x000fe4000780c0ff */
[C---:B------:R-:W-:Y:S02]  /*3b40*/  FSEL R185, R180.reuse, RZ, P6 ;  /* 0x000000ffb4b97208 */ /* 0x040fe40003000000 */
[----:B------:R-:W-:Y:S02]  /*3b50*/  FSEL R176, R180, RZ, P5 ;  /* 0x000000ffb4b07208 */ /* 0x000fe40002800000 */
[C---:B------:R-:W-:Y:S02]  /*3b60*/  LOP3.LUT P1, RZ, R238.reuse, 0xff00, RZ, 0xc0, !PT ;  /* 0x0000ff00eeff7812 */ /* 0x040fe4000782c0ff */
[----:B------:R-:W-:Y:S02]  /*3b70*/  LOP3.LUT P6, RZ, R238, 0xff, RZ, 0xc0, !PT ;  /* 0x000000ffeeff7812 */ /* 0x000fe400078cc0ff */
[----:B------:R-:W-:-:S02]  /*3b80*/  LOP3.LUT P5, RZ, R228, 0xff, RZ, 0xc0, !PT ;  /* 0x000000ffe4ff7812 */ /* 0x000fc400078ac0ff */
[C---:B------:R-:W-:Y:S02]  /*3b90*/  FSEL R183, R181.reuse, RZ, P0 ;  /* 0x000000ffb5b77208 */ /* 0x040fe40000000000 */
[----:B------:R-:W-:Y:S02]  /*3ba0*/  FSEL R181, R181, RZ, P1 ;  /* 0x000000ffb5b57208 */ /* 0x000fe40000800000 */
[C---:B------:R-:W-:Y:S02]  /*3bb0*/  FSEL R144, R177.reuse, RZ, P6 ;  /* 0x000000ffb1907208 */ /* 0x040fe40003000000 */
[----:B------:R-:W-:Y:S02]  /*3bc0*/  FSEL R180, R177, RZ, P5 ;  /* 0x000000ffb1b47208 */ /* 0x000fe40002800000 */
[----:B------:R-:W-:Y:S02]  /*3bd0*/  F2FP.F16.F32.PACK_AB R145, R176, R145 ;  /* 0x00000091b091723e */ /* 0x000fe400000000ff */
[----:B------:R-:W-:-:S02]  /*3be0*/  F2FP.F16.F32.PACK_AB R177, R185, R182 ;  /* 0x000000b6b9b1723e */ /* 0x000fc400000000ff */
[----:B------:R-:W-:Y:S02]  /*3bf0*/  F2FP.F16.F32.PACK_AB R144, R181, R144 ;  /* 0x00000090b590723e */ /* 0x000fe400000000ff */
[----:B------:R-:W-:Y:S01]  /*3c00*/  F2FP.F16.F32.PACK_AB R176, R183, R180 ;  /* 0x000000b4b7b0723e */ /* 0x000fe200000000ff */
[----:B------:R-:W-:Y:S06]  /*3c10*/  BRA `(.L_x_2106) ;  /* 0x0000000c00947947 */ /* 0x000fec0003800000 */
.L_x_2109:
        /* <DEDUP_REMOVED lines=8> */
[----:B------:R-:W-:Y:S01]  /*3ca0*/  ISETP.GE.U32.AND.EX P0, PT, R239, 0x1000000, PT, P0 ;  /* 0x01000000ef00780c */ /* 0x000fe20003f06100 */
[----:B------:R-:W-:Y:S01]  /*3cb0*/  FFMA.FTZ R145, R219, UR10, R187 ;  /* 0x0000000adb917c23 */ /* 0x000fe200080100bb */
[----:B------:R-:W-:Y:S01]  /*3cc0*/  FMUL.FTZ R146, R166, UR23 ;  /* 0x00000017a6927c20 */ /* 0x000fe20008410000 */
[----:B------:R-:W-:Y:S01]  /*3cd0*/  FMUL.FTZ R156, R167, UR23 ;  /* 0x00000017a79c7c20 */ /* 0x000fe20008410000 */
[----:B------:R-:W-:Y:S01]  /*3ce0*/  LOP3.LUT P5, RZ, R229, 0xff, RZ, 0xc0, !PT ;  /* 0x000000ffe5ff7812 */ /* 0x000fe200078ac0ff */
[----:B------:R-:W-:Y:S01]  /*3cf0*/  FADD.FTZ R145, R16, -R145 ;  /* 0x8000009110917221 */ /* 0x000fe20000010000 */
[----:B------:R-:W-:-:S02]  /*3d00*/  LOP3.LUT P6, RZ, R239, 0xff, RZ, 0xc0, !PT ;  /* 0x000000ffefff7812 */ /* 0x000fc400078cc0ff */
[----:B------:R-:W-:Y:S01]  /*3d10*/  FSEL R147, R146, RZ, P1 ;  /* 0x000000ff92937208 */ /* 0x000fe20000800000 */
[----:B------:R-:W-:Y:S01]  /*3d20*/  FMUL.FTZ R164, R145, UR11 ;  /* 0x0000000b91a47c20 */ /* 0x000fe20008410000 */
[----:B------:R-:W-:Y:S02]  /*3d30*/  FSEL R144, R156, RZ, P0 ;  /* 0x000000ff9c907208 */ /* 0x000fe40000000000 */
[----:B------:R-:W-:Y:S02]  /*3d40*/  ISETP.GE.U32.AND P0, PT, R228, RZ, PT ;  /* 0x000000ffe400720c */ /* 0x000fe40003f06070 */
[----:B------:R-:W-:Y:S01]  /*3d50*/  F2FP.F16.F32.PACK_AB R147, R144, R147 ;  /* 0x000000939093723e */ /* 0x000fe200000000ff */
[----:B------:R-:W-:Y:S01]  /*3d60*/  FFMA.FTZ R144, R220, UR10, R187 ;  /* 0x0000000adc907c23 */ /* 0x000fe200080100bb */
[C---:B------:R-:W-:Y:S02]  /*3d70*/  LOP3.LUT P1, RZ, R229.reuse, 0xff0000, RZ, 0xc0, !PT ;  /* 0x00ff0000e5ff7812 */ /* 0x040fe4000782c0ff */
[----:B------:R-:W-:Y:S01]  /*3d80*/  ISETP.GE.U32.AND.EX P0, PT, R229, 0x1000000, PT, P0 ;  /* 0x01000000e500780c */ /* 0x000fe20003f06100 */
[----:B------:R-:W-:Y:S01]  /*3d90*/  FADD.FTZ R144, R195, -R144 ;  /* 0x80000090c3907221 */ /* 0x000fe20000010000 */
[----:B------:R-:W-:-:S02]  /*3da0*/  FSEL R179, R146, RZ, P1 ;  /* 0x000000ff92b37208 */ /* 0x000fc40000800000 */
[----:B------:R-:W-:Y:S01]  /*3db0*/  LOP3.LUT P1, RZ, R239, 0xff00, RZ, 0xc0, !PT ;  /* 0x0000ff00efff7812 */ /* 0x000fe2000782c0ff */
[----:B------:R-:W-:Y:S01]  /*3dc0*/  FMUL.FTZ R165, R144, UR11 ;  /* 0x0000000b90a57c20 */ /* 0x000fe20008410000 */
[----:B------:R-:W-:Y:S01]  /*3dd0*/  FMUL.FTZ R144, R164, UR23 ;  /* 0x00000017a4907c20 */ /* 0x000fe20008410000 */
[----:B------:R-:W-:Y:S02]  /*3de0*/  FSEL R156, R156, RZ, P0 ;  /* 0x000000ff9c9c7208 */ /* 0x000fe40000000000 */
[----:B------:R-:W-:Y:S01]  /*3df0*/  FMUL.FTZ R145, R165, UR23 ;  /* 0x00000017a5917c20 */ /* 0x000fe20008410000 */
[----:B------:R-:W-:Y:S02]  /*3e00*/  LOP3.LUT P0, RZ, R229, 0xff00, RZ, 0xc0, !PT ;  /* 0x0000ff00e5ff7812 */ /* 0x000fe4000780c0ff */
[C---:B------:R-:W-:Y:S02]  /*3e10*/  FSEL R178, R144.reuse, RZ, P5 ;  /* 0x000000ff90b27208 */ /* 0x040fe40002800000 */
[----:B------:R-:W-:Y:S01]  /*3e20*/  FSEL R146, R144, RZ, P6 ;  /* 0x000000ff90927208 */ /* 0x000fe20003000000 */
[----:B------:R-:W-:Y:S01]  /*3e30*/  FFMA.FTZ R144, R221, UR10, R187 ;  /* 0x0000000add907c23 */ /* 0x000fe200080100bb */
[----:B------:R-:W-:-:S02]  /*3e40*/  FSEL R157, R145, RZ, P1 ;  /* 0x000000ff919d7208 */ /* 0x000fc40000800000 */
[----:B------:R-:W-:Y:S01]  /*3e50*/  F2FP.F16.F32.PACK_AB R179, R156, R179 ;  /* 0x000000b39cb3723e */ /* 0x000fe200000000ff */
[--C-:B------:R-:W-:Y:S01]  /*3e60*/  FFMA.FTZ R156, R222, UR10, R187.reuse ;  /* 0x0000000ade9c7c23 */ /* 0x100fe200080100bb */
[----:B------:R-:W-:Y:S01]  /*3e70*/  FSEL R145, R145, RZ, P0 ;  /* 0x000000ff91917208 */ /* 0x000fe20000000000 */
[----:B------:R-:W-:Y:S01]  /*3e80*/  FADD.FTZ R144, R7, -R144 ;  /* 0x8000009007907221 */ /* 0x000fe20000010000 */
[----:B------:R-:W-:Y:S01]  /*3e90*/  F2FP.F16.F32.PACK_AB R146, R157, R146 ;  /* 0x000000929d92723e */ /* 0x000fe200000000ff */
[----:B------:R-:W-:Y:S01]  /*3ea0*/  FADD.FTZ R156, R13, -R156 ;  /* 0x8000009c0d9c7221 */ /* 0x000fe20000010000 */
[----:B------:R-:W-:Y:S01]  /*3eb0*/  F2FP.F16.F32.PACK_AB R178, R145, R178 ;  /* 0x000000b291b2723e */ /* 0x000fe200000000ff */
[--C-:B------:R-:W-:Y:S01]  /*3ec0*/  FFMA.FTZ R157, R202, UR10, R187.reuse ;  /* 0x0000000aca9d7c23 */ /* 0x100fe200080100bb */
[----:B------:R-:W-:Y:S01]  /*3ed0*/  FFMA.FTZ R145, R3, UR10, R187 ;  /* 0x0000000a03917c23 */ /* 0x000fe200080100bb */
[----:B------:R-:W-:Y:S01]  /*3ee0*/  FMUL.FTZ R158, R144, UR11 ;  /* 0x0000000b909e7c20 */ /* 0x000fe20008410000 */
        /* <DEDUP_REMOVED lines=12> */
[----:B------:R-:W-:-:S02]  /*3fb0*/  FSEL R177, R144, RZ, P0 ;  /* 0x000000ff90b17208 */ /* 0x000fc40000000000 */
[----:B------:R-:W-:Y:S01]  /*3fc0*/  FSEL R182, R144, RZ, P1 ;  /* 0x000000ff90b67208 */ /* 0x000fe20000800000 */
[----:B------:R-:W-:Y:S01]  /*3fd0*/  FMUL.FTZ R144, R156, UR23 ;  /* 0x000000179c907c20 */ /* 0x000fe20008410000 */
[C---:B------:R-:W-:Y:S02]  /*3fe0*/  FSEL R184, R176.reuse, RZ, P6 ;  /* 0x000000ffb0b87208 */ /* 0x040fe40003000000 */
[----:B------:R-:W-:Y:S02]  /*3ff0*/  FSEL R185, R176, RZ, P5 ;  /* 0x000000ffb0b97208 */ /* 0x000fe40002800000 */
[----:B------:R-:W-:Y:S02]  /*4000*/  LOP3.LUT P0, RZ, R228, 0xff00, RZ, 0xc0, !PT ;  /* 0x0000ff00e4ff7812 */ /* 0x000fe4000780c0ff */
[C---:B------:R-:W-:Y:S02]  /*4010*/  LOP3.LUT P1, RZ, R238.reuse, 0xff00, RZ, 0xc0, !PT ;  /* 0x0000ff00eeff7812 */ /* 0x040fe4000782c0ff */
[----:B------:R-:W-:-:S02]  /*4020*/  LOP3.LUT P6, RZ, R238, 0xff, RZ, 0xc0, !PT ;  /* 0x000000ffeeff7812 */ /* 0x000fc400078cc0ff */
[----:B------:R-:W-:Y:S02]  /*4030*/  LOP3.LUT P5, RZ, R228, 0xff, RZ, 0xc0, !PT ;  /* 0x000000ffe4ff7812 */ /* 0x000fe400078ac0ff */
        /* <DEDUP_REMOVED lines=9> */
.L_x_2108:
        /* <DEDUP_REMOVED lines=11> */
[----:B------:R-:W-:Y:S01]  /*4180*/  FFMA.FTZ R145, R145, UR11, R154 ;  /* 0x0000000b91917c23 */ /* 0x000fe2000801009a */
[----:B------:R-:W-:Y:S01]  /*4190*/  FFMA.FTZ R144, R144, UR11, R155 ;  /* 0x0000000b90907c23 */ /* 0x000fe2000801009b */
        /* <DEDUP_REMOVED lines=9> */
[----:B------:R-:W-:Y:S01]  /*4230*/  FFMA.FTZ R145, R145, UR11, R152 ;  /* 0x0000000b91917c23 */ /* 0x000fe20008010098 */
        /* <DEDUP_REMOVED lines=8> */
[----:B------:R-:W-:Y:S01]  /*42c0*/  FFMA.FTZ R144, R144, UR11, R153 ;  /* 0x0000000b90907c23 */ /* 0x000fe20008010099 */
        /* <DEDUP_REMOVED lines=9> */
[----:B------:R-:W-:Y:S02]  /*4360*/  F2FP.F16.F32.PACK_AB R146, R145, R146 ;  /* 0x000000929192723e */ /* 0x000fe400000000ff */
[----:B------:R-:W-:Y:S01]  /*4370*/  F2FP.F16.F32.PACK_AB R179, R176, R179 ;  /* 0x000000b3b0b3723e */ /* 0x000fe200000000ff */
[----:B------:R-:W-:Y:S01]  /*4380*/  FADD.FTZ R145, R7, -R144 ;  /* 0x8000009007917221 */ /* 0x000fe20000010000 */
[--C-:B------:R-:W-:Y:S01]  /*4390*/  FFMA.FTZ R144, R222, UR10, R187.reuse ;  /* 0x0000000ade907c23 */ /* 0x100fe200080100bb */
[----:B------:R-:W-:Y:S01]  /*43a0*/  F2FP.F16.F32.PACK_AB R178, R177, R178 ;  /* 0x000000b2b1b2723e */ /* 0x000fe200000000ff */
[----:B------:R-:W-:Y:S01]  /*43b0*/  FFMA.FTZ R177, R202, UR10, R187 ;  /* 0x0000000acab17c23 */ /* 0x000fe200080100bb */
[----:B------:R-:W-:Y:S01]  /*43c0*/  FFMA.FTZ R145, R145, UR11, R150 ;  /* 0x0000000b91917c23 */ /* 0x000fe20008010096 */
[----:B------:R-:W-:Y:S01]  /*43d0*/  FADD.FTZ R180, R13, -R144 ;  /* 0x800000900db47221 */ /* 0x000fe20000010000 */
[----:B------:R-:W-:Y:S01]  /*43e0*/  LOP3.LUT P0, RZ, R228, 0xff0000, RZ, 0xc0, !PT ;  /* 0x00ff0000e4ff7812 */ /* 0x000fe2000780c0ff */
[----:B------:R-:W-:Y:S01]  /*43f0*/  FADD.FTZ R144, R8, -R177 ;  /* 0x800000b108907221 */ /* 0x000fe20000010000 */
[----:B------:R-:W-:Y:S01]  /*4400*/  FMUL.FTZ R176, R145, UR23 ;  /* 0x0000001791b07c20 */ /* 0x000fe20008410000 */
[----:B------:R-:W-:Y:S01]  /*4410*/  FFMA.FTZ R145, R3, UR10, R187 ;  /* 0x0000000a03917c23 */ /* 0x000fe200080100bb */
[----:B------:R-:W-:Y:S01]  /*4420*/  FFMA.FTZ R180, R180, UR11, R151 ;  /* 0x0000000bb4b47c23 */ /* 0x000fe20008010097 */
[----:B------:R-:W-:Y:S01]  /*4430*/  LOP3.LUT P1, RZ, R238, 0xff0000, RZ, 0xc0, !PT ;  /* 0x00ff0000eeff7812 */ /* 0x000fe2000782c0ff */
[----:B------:R-:W-:Y:S01]  /*4440*/  FFMA.FTZ R144, R144, UR11, R149 ;  /* 0x0000000b90907c23 */ /* 0x000fe20008010095 */
[----:B------:R-:W-:Y:S01]  /*4450*/  FADD.FTZ R177, R10, -R145 ;  /* 0x800000910ab17221 */ /* 0x000fe20000010000 */
[----:B------:R-:W-:Y:S01]  /*4460*/  FMUL.FTZ R180, R180, UR23 ;  /* 0x00000017b4b47c20 */ /* 0x000fe20008410000 */
[----:B------:R-:W-:Y:S01]  /*4470*/  LOP3.LUT P6, RZ, R228, 0xff000000, RZ, 0xc0, !PT ;  /* 0xff000000e4ff7812 */ /* 0x000fe200078cc0ff */
[----:B------:R-:W-:Y:S01]  /*4480*/  FMUL.FTZ R144, R144, UR23 ;  /* 0x0000001790907c20 */ /* 0x000fe20008410000 */
[----:B------:R-:W-:Y:S01]  /*4490*/  LOP3.LUT P5, RZ, R238, 0xff000000, RZ, 0xc0, !PT ;  /* 0xff000000eeff7812 */ /* 0x000fe200078ac0ff */
[----:B------:R-:W-:Y:S01]  /*44a0*/  FFMA.FTZ R177, R177, UR11, R148 ;  /* 0x0000000bb1b17c23 */ /* 0x000fe20008010094 */
[----:B------:R-:W-:-:S02]  /*44b0*/  FSEL R182, R176, RZ, P0 ;  /* 0x000000ffb0b67208 */ /* 0x000fc40000000000 */
[----:B------:R-:W-:Y:S01]  /*44c0*/  FSEL R145, R176, RZ, P1 ;  /* 0x000000ffb0917208 */ /* 0x000fe20000800000 */
[----:B------:R-:W-:Y:S01]  /*44d0*/  FMUL.FTZ R177, R177, UR23 ;  /* 0x00000017b1b17c20 */ /* 0x000fe20008410000 */
        /* <DEDUP_REMOVED lines=15> */
.L_x_2110:
        /* <DEDUP_REMOVED lines=16> */
[----:B------:R-:W-:Y:S01]  /*46d0*/  FFMA.FTZ R164, R145, UR11, R152 ;  /* 0x0000000b91a47c23 */ /* 0x000fe20008010098 */
        /* <DEDUP_REMOVED lines=9> */
[----:B------:R-:W-:Y:S01]  /*4770*/  FFMA.FTZ R165, R144, UR11, R153 ;  /* 0x0000000b90a57c23 */ /* 0x000fe20008010099 */
[----:B------:R-:W-:Y:S01]  /*4780*/  FMUL.FTZ R144, R164, UR23 ;  /* 0x00000017a4907c20 */ /* 0x000fe20008410000 */
[----:B------:R-:W-:Y:S02]  /*4790*/  FSEL R156, R156, RZ, P0 ;  /* 0x000000ff9c9c7208 */ /* 0x000fe40000000000 */
[----:B------:R-:W-:Y:S01]  /*47a0*/  FMUL.FTZ R145, R165, UR23 ;  /* 0x00000017a5917c20 */ /* 0x000fe20008410000 */
[----:B------:R-:W-:Y:S02]  /*47b0*/  LOP3.LUT P0, RZ, R229, 0xff00, RZ, 0xc0, !PT ;  /* 0x0000ff00e5ff7812 */ /* 0x000fe4000780c0ff */
[----:B------:R-:W-:Y:S02]  /*47c0*/  FSEL R178, R144, RZ, P5 ;  /* 0x000000ff90b27208 */ /* 0x000fe40002800000 */
[----:B------:R-:W-:-:S02]  /*47d0*/  FSEL R157, R145, RZ, P1 ;  /* 0x000000ff919d7208 */ /* 0x000fc40000800000 */
[----:B------:R-:W-:Y:S01]  /*47e0*/  FSEL R146, R144, RZ, P6 ;  /* 0x000000ff90927208 */ /* 0x000fe20003000000 */
[--C-:B------:R-:W-:Y:S01]  /*47f0*/  FFMA.FTZ R144, R221, UR10, R187.reuse ;  /* 0x0000000add907c23 */ /* 0x100fe200080100bb */
[----:B------:R-:W-:Y:S02]  /*4800*/  FSEL R145, R145, RZ, P0 ;  /* 0x000000ff91917208 */ /* 0x000fe40000000000 */
[----:B------:R-:W-:Y:S01]  /*4810*/  F2FP.F16.F32.PACK_AB R146, R157, R146 ;  /* 0x000000929d92723e */ /* 0x000fe200000000ff */
[--C-:B------:R-:W-:Y:S01]  /*4820*/  FFMA.FTZ R157, R202, UR10, R187.reuse ;  /* 0x0000000aca9d7c23 */ /* 0x100fe200080100bb */
[----:B------:R-:W-:Y:S01]  /*4830*/  F2FP.F16.F32.PACK_AB R178, R145, R178 ;  /* 0x000000b291b2723e */ /* 0x000fe200000000ff */
[----:B------:R-:W-:Y:S01]  /*4840*/  FADD.FTZ R145, R7, -R144 ;  /* 0x8000009007917221 */ /* 0x000fe20000010000 */
[--C-:B------:R-:W-:Y:S01]  /*4850*/  FFMA.FTZ R144, R222, UR10, R187.reuse ;  /* 0x0000000ade907c23 */ /* 0x100fe200080100bb */
[----:B------:R-:W-:Y:S02]  /*4860*/  F2FP.F16.F32.PACK_AB R179, R156, R179 ;  /* 0x000000b39cb3723e */ /* 0x000fe400000000ff */
[----:B------:R-:W-:Y:S01]  /*4870*/  FFMA.FTZ R158, R145, UR11, R150 ;  /* 0x0000000b919e7c23 */ /* 0x000fe20008010096 */
[----:B------:R-:W-:Y:S01]  /*4880*/  FADD.FTZ R176, R13, -R144 ;  /* 0x800000900db07221 */ /* 0x000fe20000010000 */
[----:B------:R-:W-:Y:S01]  /*4890*/  FFMA.FTZ R145, R3, UR10, R187 ;  /* 0x0000000a03917c23 */ /* 0x000fe200080100bb */
[----:B------:R-:W-:Y:S01]  /*48a0*/  LOP3.LUT P0, RZ, R228, 0xff0000, RZ, 0xc0, !PT ;  /* 0x00ff0000e4ff7812 */ /* 0x000fe2000780c0ff */
[----:B------:R-:W-:Y:S01]  /*48b0*/  FMUL.FTZ R156, R158, UR23 ;  /* 0x000000179e9c7c20 */ /* 0x000fe20008410000 */
[----:B------:R-:W-:Y:S01]  /*48c0*/  LOP3.LUT P1, RZ, R238, 0xff0000, RZ, 0xc0, !PT ;  /* 0x00ff0000eeff7812 */ /* 0x000fe2000782c0ff */
[----:B------:R-:W-:Y:S01]  /*48d0*/  FFMA.FTZ R159, R176, UR11, R151 ;  /* 0x0000000bb09f7c23 */ /* 0x000fe20008010097 */
[----:B------:R-:W-:Y:S01]  /*48e0*/  FADD.FTZ R144, R8, -R157 ;  /* 0x8000009d08907221 */ /* 0x000fe20000010000 */
[----:B------:R-:W-:Y:S01]  /*48f0*/  FADD.FTZ R145, R10, -R145 ;  /* 0x800000910a917221 */ /* 0x000fe20000010000 */
[C---:B------:R-:W-:Y:S01]  /*4900*/  FSEL R177, R156.reuse, RZ, P0 ;  /* 0x000000ff9cb17208 */ /* 0x040fe20000000000 */
        /* <DEDUP_REMOVED lines=10> */
[----:B------:R-:W-:Y:S02]  /*49b0*/  LOP3.LUT P0, RZ, R228, 0xff00, RZ, 0xc0, !PT ;  /* 0x0000ff00e4ff7812 */ /* 0x000fe4000780c0ff */
[C---:B------:R-:W-:Y:S02]  /*49c0*/  LOP3.LUT P1, RZ, R238.reuse, 0xff00, RZ, 0xc0, !PT ;  /* 0x0000ff00eeff7812 */ /* 0x040fe4000782c0ff */
[----:B------:R-:W-:Y:S02]  /*49d0*/  LOP3.LUT P6, RZ, R238, 0xff, RZ, 0xc0, !PT ;  /* 0x000000ffeeff7812 */ /* 0x000fe400078cc0ff */
[----:B------:R-:W-:Y:S02]  /*49e0*/  LOP3.LUT P5, RZ, R228, 0xff, RZ, 0xc0, !PT ;  /* 0x000000ffe4ff7812 */ /* 0x000fe400078ac0ff */
[C---:B------:R-:W-:Y:S02]  /*49f0*/  FSEL R181, R145.reuse, RZ, P0 ;  /* 0x000000ff91b57208 */ /* 0x040fe40000000000 */
[----:B------:R-:W-:-:S02]  /*4a00*/  FSEL R183, R145, RZ, P1 ;  /* 0x000000ff91b77208 */ /* 0x000fc40000800000 */
[C---:B------:R-:W-:Y:S02]  /*4a10*/  FSEL R180, R144.reuse, RZ, P6 ;  /* 0x000000ff90b47208 */ /* 0x040fe40003000000 */
[----:B------:R-:W-:Y:S02]  /*4a20*/  FSEL R176, R144, RZ, P5 ;  /* 0x000000ff90b07208 */ /* 0x000fe40002800000 */
[----:B------:R-:W-:Y:S02]  /*4a30*/  F2FP.F16.F32.PACK_AB R145, R185, R182 ;  /* 0x000000b6b991723e */ /* 0x000fe400000000ff */
[----:B------:R-:W-:Y:S02]  /*4a40*/  F2FP.F16.F32.PACK_AB R177, R184, R177 ;  /* 0x000000b1b8b1723e */ /* 0x000fe400000000ff */
[----:B------:R-:W-:Y:S02]  /*4a50*/  F2FP.F16.F32.PACK_AB R144, R183, R180 ;  /* 0x000000b4b790723e */ /* 0x000fe400000000ff */
[----:B------:R-:W-:-:S07]  /*4a60*/  F2FP.F16.F32.PACK_AB R176, R181, R176 ;  /* 0x000000b0b5b0723e */ /* 0x000fce00000000ff */
.L_x_2106:
        /* <DEDUP_REMOVED lines=15> */
.L_x_2102:
[----:B------:R-:W-:Y:S05]  /*4b60*/  BSYNC.RECONVERGENT B0 ;  /* 0x0000000000007941 */ /* 0x000fea0003800200 */
.L_x_2101:
        /* <DEDUP_REMOVED lines=16> */
[----:B------:R-:W-:Y:S01]  /*4c70*/  ISETP.GE.U32.AND P5, PT, R226, RZ, PT ;  /* 0x000000ffe200720c */ /* 0x000fe20003fa6070 */
[--C-:B------:R-:W-:Y:S01]  /*4c80*/  FFMA.FTZ R159, R206, UR10, R187.reuse ;  /* 0x0000000ace9f7c23 */ /* 0x100fe200080100bb */
[----:B------:R-:W-:Y:S01]  /*4c90*/  LOP3.LUT P6, RZ, R233, 0xff0000, RZ, 0xc0, !PT ;  /* 0x00ff0000e9ff7812 */ /* 0x000fe200078cc0ff */
[----:B------:R-:W-:Y:S01]  /*4ca0*/  FFMA.FTZ R166, R145, UR11, R22 ;  /* 0x0000000b91a67c23 */ /* 0x000fe20008010016 */
[--C-:B------:R-:W-:Y:S01]  /*4cb0*/  FFMA.FTZ R145, R210, UR10, R187.reuse ;  /* 0x0000000ad2917c23 */ /* 0x100fe200080100bb */
[----:B------:R-:W-:Y:S01]  /*4cc0*/  ISETP.GE.U32.AND.EX P5, PT, R227, 0x1000000, PT, P5 ;  /* 0x01000000e300780c */ /* 0x000fe20003fa6150 */
[----:B------:R-:W-:Y:S01]  /*4cd0*/  FFMA.FTZ R157, R194, UR10, R187 ;  /* 0x0000000ac29d7c23 */ /* 0x000fe200080100bb */
[----:B------:R-:W-:Y:S01]  /*4ce0*/  FMUL.FTZ R146, R166, UR23 ;  /* 0x00000017a6927c20 */ /* 0x000fe20008410000 */
[----:B------:R-:W-:Y:S01]  /*4cf0*/  FADD.FTZ R156, R198, -R145 ;  /* 0x80000091c69c7221 */ /* 0x000fe20000010000 */
[----:B------:R-:W-:Y:S01]  /*4d00*/  FADD.FTZ R145, R193, -R144 ;  /* 0x80000090c1917221 */ /* 0x000fe20000010000 */
[----:B------:R-:W-:Y:S01]  /*4d10*/  FADD.FTZ R144, R192, -R147 ;  /* 0x80000093c0907221 */ /* 0x000fe20000010000 */
[----:B------:R-:W-:Y:S01]  /*4d20*/  FADD.FTZ R176, R14, -R159 ;  /* 0x8000009f0eb07221 */ /* 0x000fe20000010000 */
[----:B------:R-:W-:Y:S01]  /*4d30*/  FFMA.FTZ R167, R156, UR11, R23 ;  /* 0x0000000b9ca77c23 */ /* 0x000fe20008010017 */
[----:B------:R-:W-:Y:S01]  /*4d40*/  FSEL R179, R146, RZ, P1 ;  /* 0x000000ff92b37208 */ /* 0x000fe20000800000 */
[----:B------:R-:W-:Y:S01]  /*4d50*/  FFMA.FTZ R165, R144, UR11, R21 ;  /* 0x0000000b90a57c23 */ /* 0x000fe20008010015 */
[----:B------:R-:W-:Y:S01]  /*4d60*/  ISETP.GE.U32.AND P1, PT, R232, RZ, PT ;  /* 0x000000ffe800720c */ /* 0x000fe20003f26070 */
[----:B------:R-:W-:Y:S01]  /*4d70*/  FMUL.FTZ R144, R167, UR23 ;  /* 0x00000017a7907c20 */ /* 0x000fe20008410000 */
[----:B------:R-:W-:Y:S01]  /*4d80*/  FFMA.FTZ R164, R145, UR11, R20 ;  /* 0x0000000b91a47c23 */ /* 0x000fe20008010014 */
[----:B------:R-:W-:Y:S01]  /*4d90*/  FSEL R147, R146, RZ, P6 ;  /* 0x000000ff92937208 */ /* 0x000fe20003000000 */
[----:B------:R-:W-:Y:S01]  /*4da0*/  FMUL.FTZ R177, R165, UR23 ;  /* 0x00000017a5b17c20 */ /* 0x000fe20008410000 */
[C---:B------:R-:W-:Y:S01]  /*4db0*/  ISETP.GE.U32.AND.EX P1, PT, R233.reuse, 0x1000000, PT, P1 ;  /* 0x01000000e900780c */ /* 0x040fe20003f26110 */
        /* <DEDUP_REMOVED lines=9> */
[----:B------:R-:W-:Y:S01]  /*4e50*/  FFMA.FTZ R144, R199, UR10, R187 ;  /* 0x0000000ac7907c23 */ /* 0x000fe200080100bb */
[----:B------:R-:W-:-:S02]  /*4e60*/  F2FP.F16.F32.PACK_AB R146, R145, R146 ;  /* 0x000000929192723e */ /* 0x000fc400000000ff */
[----:B------:R-:W-:Y:S01]  /*4e70*/  F2FP.F16.F32.PACK_AB R179, R158, R179 ;  /* 0x000000b39eb3723e */ /* 0x000fe200000000ff */
[----:B------:R-:W-:Y:S01]  /*4e80*/  FADD.FTZ R145, R11, -R144 ;  /* 0x800000900b917221 */ /* 0x000fe20000010000 */
[C---:B------:R-:W-:Y:S01]  /*4e90*/  LOP3.LUT P6, RZ, R227.reuse, 0xff, RZ, 0xc0, !PT ;  /* 0x000000ffe3ff7812 */ /* 0x040fe200078cc0ff */
[----:B------:R-:W-:Y:S01]  /*4ea0*/  FADD.FTZ R144, R12, -R157 ;  /* 0x8000009d0c907221 */ /* 0x000fe20000010000 */
[----:B------:R-:W-:Y:S01]  /*4eb0*/  LOP3.LUT P1, RZ, R227, 0xff00, RZ, 0xc0, !PT ;  /* 0x0000ff00e3ff7812 */ /* 0x000fe2000782c0ff */
[----:B------:R-:W-:Y:S01]  /*4ec0*/  FFMA.FTZ R158, R145, UR11, R26 ;  /* 0x0000000b919e7c23 */ /* 0x000fe2000801001a */
[----:B------:R-:W-:Y:S01]  /*4ed0*/  FFMA.FTZ R145, R15, UR10, R187 ;  /* 0x0000000a0f917c23 */ /* 0x000fe200080100bb */
[----:B------:R-:W-:Y:S01]  /*4ee0*/  FSEL R178, R156, RZ, P6 ;  /* 0x000000ff9cb27208 */ /* 0x000fe20003000000 */
[----:B------:R-:W-:Y:S01]  /*4ef0*/  FFMA.FTZ R157, R144, UR11, R25 ;  /* 0x0000000b909d7c23 */ /* 0x000fe20008010019 */
[----:B------:R-:W-:Y:S01]  /*4f00*/  FMUL.FTZ R156, R158, UR23 ;  /* 0x000000179e9c7c20 */ /* 0x000fe20008410000 */
[----:B------:R-:W-:Y:S01]  /*4f10*/  LOP3.LUT P5, RZ, R226, 0xff0000, RZ, 0xc0, !PT ;  /* 0x00ff0000e2ff7812 */ /* 0x000fe200078ac0ff */
[----:B------:R-:W-:Y:S01]  /*4f20*/  FADD.FTZ R145, R2, -R145 ;  /* 0x8000009102917221 */ /* 0x000fe20000010000 */
[----:B------:R-:W-:Y:S01]  /*4f30*/  LOP3.LUT P6, RZ, R232, 0xff0000, RZ, 0xc0, !PT ;  /* 0x00ff0000e8ff7812 */ /* 0x000fe200078cc0ff */
[----:B------:R-:W-:Y:S01]  /*4f40*/  FMUL.FTZ R144, R159, UR23 ;  /* 0x000000179f907c20 */ /* 0x000fe20008410000 */
[----:B------:R-:W-:-:S02]  /*4f50*/  FSEL R183, R177, RZ, P1 ;  /* 0x000000ffb1b77208 */ /* 0x000fc40000800000 */
[C---:B------:R-:W-:Y:S02]  /*4f60*/  FSEL R177, R156.reuse, RZ, P5 ;  /* 0x000000ff9cb17208 */ /* 0x040fe40002800000 */
[----:B------:R-:W-:Y:S01]  /*4f70*/  FSEL R182, R156, RZ, P6 ;  /* 0x000000ff9cb67208 */ /* 0x000fe20003000000 */
[----:B------:R-:W-:Y:S01]  /*4f80*/  FFMA.FTZ R156, R145, UR11, R24 ;  /* 0x0000000b919c7c23 */ /* 0x000fe20008010018 */
[----:B------:R-:W-:Y:S01]  /*4f90*/  LOP3.LUT P1, RZ, R226, 0xff000000, RZ, 0xc0, !PT ;  /* 0xff000000e2ff7812 */ /* 0x000fe2000782c0ff */
[----:B------:R-:W-:Y:S01]  /*4fa0*/  FMUL.FTZ R145, R157, UR23 ;  /* 0x000000179d917c20 */ /* 0x000fe20008410000 */
[----:B------:R-:W-:Y:S02]  /*4fb0*/  LOP3.LUT P5, RZ, R232, 0xff000000, RZ, 0xc0, !PT ;  /* 0xff000000e8ff7812 */ /* 0x000fe400078ac0ff */
[----:B------:R-:W-:Y:S02]  /*4fc0*/  LOP3.LUT P6, RZ, R226, 0xff00, RZ, 0xc0, !PT ;  /* 0x0000ff00e2ff7812 */ /* 0x000fe400078cc0ff */
[----:B------:R-:W-:-:S02]  /*4fd0*/  FSEL R184, R144, RZ, P1 ;  /* 0x000000ff90b87208 */ /* 0x000fc40000800000 */
[----:B------:R-:W-:Y:S01]  /*4fe0*/  FSEL R185, R144, RZ, P5 ;  /* 0x000000ff90b97208 */ /* 0x000fe20002800000 */
[----:B------:R-:W-:Y:S01]  /*4ff0*/  FMUL.FTZ R144, R156, UR23 ;  /* 0x000000179c907c20 */ /* 0x000fe20008410000 */
[----:B------:R-:W-:Y:S02]  /*5000*/  FSEL R181, R145, RZ, P6 ;  /* 0x000000ff91b57208 */ /* 0x000fe40003000000 */
[C---:B------:R-:W-:Y:S02]  /*5010*/  LOP3.LUT P1, RZ, R232.reuse, 0xff00, RZ, 0xc0, !PT ;  /* 0x0000ff00e8ff7812 */ /* 0x040fe4000782c0ff */
[----:B------:R-:W-:Y:S02]  /*5020*/  LOP3.LUT P5, RZ, R232, 0xff, RZ, 0xc0, !PT ;  /* 0x000000ffe8ff7812 */ /* 0x000fe400078ac0ff */
[----:B------:R-:W-:Y:S02]  /*5030*/  LOP3.LUT P6, RZ, R226, 0xff, RZ, 0xc0, !PT ;  /* 0x000000ffe2ff7812 */ /* 0x000fe400078cc0ff */
[----:B------:R-:W-:-:S02]  /*5040*/  F2FP.F16.F32.PACK_AB R178, R183, R178 ;  /* 0x000000b2b7b2723e */ /* 0x000fc400000000ff */
[----:B------:R-:W-:Y:S02]  /*5050*/  FSEL R183, R145, RZ, P1 ;  /* 0x000000ff91b77208 */ /* 0x000fe40000800000 */
[C---:B------:R-:W-:Y:S02]  /*5060*/  FSEL R180, R144.reuse, RZ, P5 ;  /* 0x000000ff90b47208 */ /* 0x040fe40002800000 */
[----:B------:R-:W-:Y:S02]  /*5070*/  FSEL R176, R144, RZ, P6 ;  /* 0x000000ff90b07208 */ /* 0x000fe40003000000 */
[----:B------:R-:W-:Y:S02]  /*5080*/  F2FP.F16.F32.PACK_AB R145, R185, R182 ;  /* 0x000000b6b991723e */ /* 0x000fe400000000ff */
[----:B------:R-:W-:Y:S02]  /*5090*/  F2FP.F16.F32.PACK_AB R177, R184, R177 ;  /* 0x000000b1b8b1723e */ /* 0x000fe400000000ff */
[----:B------:R-:W-:-:S02]  /*50a0*/  F2FP.F16.F32.PACK_AB R144, R183, R180 ;  /* 0x000000b4b790723e */ /* 0x000fc400000000ff */
[----:B------:R-:W-:Y:S01]  /*50b0*/  F2FP.F16.F32.PACK_AB R176, R181, R176 ;  /* 0x000000b0b5b0723e */ /* 0x000fe200000000ff */
[----:B------:R-:W-:Y:S06]  /*50c0*/  BRA `(.L_x_2116) ;  /* 0x0000001c00107947 */ /* 0x000fec0003800000 */
.L_x_2115:
[--C-:B0-----:R-:W-:Y:S01]  /*50d0*/  FFMA.FTZ R145, R205, UR10, R187.reuse ;  /* 0x0000000acd917c23 */ /* 0x101fe200080100bb */
[--C-:B------:R-:W-:Y:S01]  /*50e0*/  FFMA.FTZ R177, R210, UR10, R187.reuse ;  /* 0x0000000ad2b17c23 */ /* 0x100fe200080100bb */
[----:B------:R-:W-:Y:S01]  /*50f0*/  FFMA.FTZ R144, R203, UR10, R187 ;  /* 0x0000000acb907c23 */ /* 0x000fe200080100bb */
[----:B-----5:R-:W-:Y:S01]  /*5100*/  LOP3.LUT P1, RZ, R227, 0xff0000, RZ, 0xc0, !PT ;  /* 0x00ff0000e3ff7812 */ /* 0x020fe2000782c0ff */
[----:B------:R-:W-:Y:S01]  /*5110*/  FADD.FTZ R145, R200, -R145 ;  /* 0x80000091c8917221 */ /* 0x000fe20000010000 */
[----:B------:R-:W-:Y:S01]  /*5120*/  FADD.FTZ R176, R198, -R177 ;  /* 0x800000b1c6b07221 */ /* 0x000fe20000010000 */
[----:B------:R-:W-:Y:S01]  /*5130*/  FFMA.FTZ R147, R208, UR10, R187 ;  /* 0x0000000ad0937c23 */ /* 0x000fe200080100bb */
[----:B------:R-:W-:Y:S01]  /*5140*/  LOP3.LUT P6, RZ, R233, 0xff0000, RZ, 0xc0, !PT ;  /* 0x00ff0000e9ff7812 */ /* 0x000fe200078cc0ff */
[----:B------:R-:W-:Y:S01]  /*5150*/  FFMA.FTZ R145, R145, UR11, R22 ;  /* 0x0000000b91917c23 */ /* 0x000fe20008010016 */
[----:B------:R-:W-:Y:S01]  /*5160*/  FFMA.FTZ R176, R176, UR11, R23 ;  /* 0x0000000bb0b07c23 */ /* 0x000fe20008010017 */
[----:B------:R-:W-:Y:S01]  /*5170*/  ISETP.GE.U32.AND P5, PT, R226, RZ, PT ;  /* 0x000000ffe200720c */ /* 0x000fe20003fa6070 */
[----:B------:R-:W-:Y:S01]  /*5180*/  FFMA.FTZ R181, R206, UR10, R187 ;  /* 0x0000000aceb57c23 */ /* 0x000fe200080100bb */
[----:B------:R-:W-:Y:S01]  /*5190*/  FMUL.FTZ R146, R145, UR23 ;  /* 0x0000001791927c20 */ /* 0x000fe20008410000 */
[----:B------:R-:W-:Y:S01]  /*51a0*/  FADD.FTZ R145, R193, -R144 ;  /* 0x80000090c1917221 */ /* 0x000fe20000010000 */
[----:B------:R-:W-:Y:S01]  /*51b0*/  FADD.FTZ R144, R192, -R147 ;  /* 0x80000093c0907221 */ /* 0x000fe20000010000 */
[----:B------:R-:W-:Y:S01]  /*51c0*/  ISETP.GE.U32.AND.EX P5, PT, R227, 0x1000000, PT, P5 ;  /* 0x01000000e300780c */ /* 0x000fe20003fa6150 */
[----:B------:R-:W-:Y:S01]  /*51d0*/  FFMA.FTZ R177, R194, UR10, R187 ;  /* 0x0000000ac2b17c23 */ /* 0x000fe200080100bb */
[----:B------:R-:W-:Y:S01]  /*51e0*/  FSEL R179, R146, RZ, P1 ;  /* 0x000000ff92b37208 */ /* 0x000fe20000800000 */
[----:B------:R-:W-:Y:S01]  /*51f0*/  FFMA.FTZ R145, R145, UR11, R20 ;  /* 0x0000000b91917c23 */ /* 0x000fe20008010014 */
[----:B------:R-:W-:Y:S01]  /*5200*/  ISETP.GE.U32.AND P1, PT, R232, RZ, PT ;  /* 0x000000ffe800720c */ /* 0x000fe20003f26070 */
[----:B------:R-:W-:Y:S01]  /*5210*/  FFMA.FTZ R144, R144, UR11, R21 ;  /* 0x0000000b90907c23 */ /* 0x000fe20008010015 */
[----:B------:R-:W-:Y:S01]  /*5220*/  FSEL R147, R146, RZ, P6 ;  /* 0x000000ff92937208 */ /* 0x000fe20003000000 */
[----:B------:R-:W-:Y:S01]  /*5230*/  FMUL.FTZ R146, R176, UR23 ;  /* 0x00000017b0927c20 */ /* 0x000fe20008410000 */
[----:B------:R-:W-:Y:S01]  /*5240*/  ISETP.GE.U32.AND.EX P1, PT, R233, 0x1000000, PT, P1 ;  /* 0x01000000e900780c */ /* 0x000fe20003f26110 */
[----:B------:R-:W-:Y:S01]  /*5250*/  FMUL.FTZ R176, R145, UR23 ;  /* 0x0000001791b07c20 */ /* 0x000fe20008410000 */
[----:B------:R-:W-:Y:S01]  /*5260*/  FMUL.FTZ R180, R144, UR23 ;  /* 0x0000001790b47c20 */ /* 0x000fe20008410000 */
[----:B------:R-:W-:-:S02]  /*5270*/  LOP3.LUT P6, RZ, R233, 0xff, RZ, 0xc0, !PT ;  /* 0x000000ffe9ff7812 */ /* 0x000fc400078cc0ff */
[C---:B------:R-:W-:Y:S02]  /*5280*/  FSEL R178, R146.reuse, RZ, P5 ;  /* 0x000000ff92b27208 */ /* 0x040fe40002800000 */
[----:B------:R-:W-:Y:S02]  /*5290*/  LOP3.LUT P5, RZ, R233, 0xff00, RZ, 0xc0, !PT ;  /* 0x0000ff00e9ff7812 */ /* 0x000fe400078ac0ff */
[----:B------:R-:W-:Y:S02]  /*52a0*/  FSEL R144, R146, RZ, P1 ;  /* 0x000000ff92907208 */ /* 0x000fe40000800000 */
[----:B------:R-:W-:Y:S02]  /*52b0*/  FSEL R146, R176, RZ, P6 ;  /* 0x000000ffb0927208 */ /* 0x000fe40003000000 */
[----:B------:R-:W-:Y:S02]  /*52c0*/  FSEL R145, R180, RZ, P5 ;  /* 0x000000ffb4917208 */ /* 0x000fe40002800000 */
[----:B------:R-:W-:Y:S01]  /*52d0*/  F2FP.F16.F32.PACK_AB R147, R144, R147 ;  /* 0x000000939093723e */ /* 0x000fe200000000ff */
[----:B------:R-:W-:Y:S01]  /*52e0*/  FFMA.FTZ R144, R199, UR10, R187 ;  /* 0x0000000ac7907c23 */ /* 0x000fe200080100bb */
[----:B------:R-:W-:-:S02]  /*52f0*/  F2FP.F16.F32.PACK_AB R146, R145, R146 ;  /* 0x000000929192723e */ /* 0x000fc400000000ff */
[----:B------:R-:W-:Y:S01]  /*5300*/  LOP3.LUT P6, RZ, R227, 0xff, RZ, 0xc0, !PT ;  /* 0x000000ffe3ff7812 */ /* 0x000fe200078cc0ff */
[----:B------:R-:W-:Y:S01]  /*5310*/  FADD.FTZ R145, R11, -R144 ;  /* 0x800000900b917221 */ /* 0x000fe20000010000 */
[----:B------:R-:W-:Y:S01]  /*5320*/  F2FP.F16.F32.PACK_AB R179, R178, R179 ;  /* 0x000000b3b2b3723e */ /* 0x000fe200000000ff */
[----:B------:R-:W-:Y:S01]  /*5330*/  FADD.FTZ R178, R14, -R181 ;  /* 0x800000b50eb27221 */ /* 0x000fe20000010000 */
[----:B------:R-:W-:Y:S01]  /*5340*/  FSEL R183, R176, RZ, P6 ;  /* 0x000000ffb0b77208 */ /* 0x000fe20003000000 */
[----:B------:R-:W-:Y:S01]  /*5350*/  FFMA.FTZ R145, R145, UR11, R26 ;  /* 0x0000000b91917c23 */ /* 0x000fe2000801001a */
[----:B------:R-:W-:Y:S01]  /*5360*/  FADD.FTZ R144, R12, -R177 ;  /* 0x800000b10c907221 */ /* 0x000fe20000010000 */
[----:B------:R-:W-:Y:S01]  /*5370*/  LOP3.LUT P1, RZ, R227, 0xff00, RZ, 0xc0, !PT ;  /* 0x0000ff00e3ff7812 */ /* 0x000fe2000782c0ff */
[----:B------:R-:W-:Y:S01]  /*5380*/  FFMA.FTZ R178, R178, UR11, R27 ;  /* 0x0000000bb2b27c23 */ /* 0x000fe2000801001b */
[----:B------:R-:W-:Y:S01]  /*5390*/  FMUL.FTZ R176, R145, UR23 ;  /* 0x0000001791b07c20 */ /* 0x000fe20008410000 */
[----:B------:R-:W-:Y:S01]  /*53a0*/  FFMA.FTZ R145, R15, UR10, R187 ;  /* 0x0000000a0f917c23 */ /* 0x000fe200080100bb */
[----:B------:R-:W-:Y:S01]  /*53b0*/  LOP3.LUT P5, RZ, R226, 0xff0000, RZ, 0xc0, !PT ;  /* 0x00ff0000e2ff7812 */ /* 0x000fe200078ac0ff */
[----:B------:R-:W-:Y:S01]  /*53c0*/  FFMA.FTZ R144, R144, UR11, R25 ;  /* 0x0000000b90907c23 */ /* 0x000fe20008010019 */
[----:B------:R-:W-:Y:S01]  /*53d0*/  LOP3.LUT P6, RZ, R232, 0xff0000, RZ, 0xc0, !PT ;  /* 0x00ff0000e8ff7812 */ /* 0x000fe200078cc0ff */
[----:B------:R-:W-:Y:S01]  /*53e0*/  FADD.FTZ R145, R2, -R145 ;  /* 0x8000009102917221 */ /* 0x000fe20000010000 */
[----:B------:R-:W-:Y:S01]  /*53f0*/  FSEL R184, R180, RZ, P1 ;  /* 0x000000ffb4b87208 */ /* 0x000fe20000800000 */
[----:B------:R-:W-:Y:S01]  /*5400*/  FMUL.FTZ R178, R178, UR23 ;  /* 0x00000017b2b27c20 */ /* 0x000fe20008410000 */
[----:B------:R-:W-:Y:S01]  /*5410*/  LOP3.LUT P1, RZ, R226, 0xff000000, RZ, 0xc0, !PT ;  /* 0xff000000e2ff7812 */ /* 0x000fe2000782c0ff */
[----:B------:R-:W-:Y:S01]  /*5420*/  FMUL.FTZ R144, R144, UR23 ;  /* 0x0000001790907c20 */ /* 0x000fe20008410000 */
[C---:B------:R-:W-:Y:S01]  /*5430*/  FSEL R177, R176.reuse, RZ, P5 ;  /* 0x000000ffb0b17208 */ /* 0x040fe20002800000 */
[----:B------:R-:W-:Y:S01]  /*5440*/  FFMA.FTZ R145, R145, UR11, R24 ;  /* 0x0000000b91917c23 */ /* 0x000fe20008010018 */
[----:B------:R-:W-:-:S02]  /*5450*/  FSEL R180, R176, RZ, P6 ;  /* 0x000000ffb0b47208 */ /* 0x000fc40003000000 */
[----:B------:R-:W-:Y:S01]  /*5460*/  LOP3.LUT P5, RZ, R232, 0xff000000, RZ, 0xc0, !PT ;  /* 0xff000000e8ff7812 */ /* 0x000fe200078ac0ff */
[----:B------:R-:W-:Y:S01]  /*5470*/  FMUL.FTZ R145, R145, UR23 ;  /* 0x0000001791917c20 */ /* 0x000fe20008410000 */
[----:B------:R-:W-:Y:S02]  /*5480*/  LOP3.LUT P6, RZ, R226, 0xff00, RZ, 0xc0, !PT ;  /* 0x0000ff00e2ff7812 */ /* 0x000fe400078cc0ff */
[----:B------:R-:W-:Y:S02]  /*5490*/  FSEL R182, R178, RZ, P1 ;  /* 0x000000ffb2b67208 */ /* 0x000fe40000800000 */
[----:B------:R-:W-:Y:S02]  /*54a0*/  LOP3.LUT P1, RZ, R232, 0xff00, RZ, 0xc0, !PT ;  /* 0x0000ff00e8ff7812 */ /* 0x000fe4000782c0ff */
[----:B------:R-:W-:Y:S02]  /*54b0*/  FSEL R185, R178, RZ, P5 ;  /* 0x000000ffb2b97208 */ /* 0x000fe40002800000 */
[----:B------:R-:W-:-:S02]  /*54c0*/  FSEL R181, R144, RZ, P6 ;  /* 0x000000ff90b57208 */ /* 0x000fc40003000000 */
[----:B------:R-:W-:Y:S02]  /*54d0*/  LOP3.LUT P5, RZ, R232, 0xff, RZ, 0xc0, !PT ;  /* 0x000000ffe8ff7812 */ /* 0x000fe400078ac0ff */
[----:B------:R-:W-:Y:S02]  /*54e0*/  LOP3.LUT P6, RZ, R226, 0xff, RZ, 0xc0, !PT ;  /* 0x000000ffe2ff7812 */ /* 0x000fe400078cc0ff */
[----:B------:R-:W-:Y:S02]  /*54f0*/  F2FP.F16.F32.PACK_AB R178, R184, R183 ;  /* 0x000000b7b8b2723e */ /* 0x000fe400000000ff */
        /* <DEDUP_REMOVED lines=8> */
.L_x_2114:
        /* <DEDUP_REMOVED lines=9> */
[----:B------:R-:W-:Y:S01]  /*5610*/  FADD.FTZ R146, R193, -R146 ;  /* 0x80000092c1927221 */ /* 0x000fe20000010000 */
[----:B------:R-:W-:Y:S01]  /*5620*/  ISETP.GE.U32.AND P5, PT, R226, RZ, PT ;  /* 0x000000ffe200720c */ /* 0x000fe20003fa6070 */
[----:B------:R-:W-:Y:S01]  /*5630*/  FMUL.FTZ R166, R145, UR11 ;  /* 0x0000000b91a67c20 */ /* 0x000fe20008410000 */
[----:B------:R-:W-:Y:S01]  /*5640*/  FFMA.FTZ R145, R208, UR10, R187 ;  /* 0x0000000ad0917c23 */ /* 0x000fe200080100bb */
[----:B------:R-:W-:Y:S01]  /*5650*/  FMUL.FTZ R167, R147, UR11 ;  /* 0x0000000b93a77c20 */ /* 0x000fe20008410000 */
[----:B------:R-:W-:Y:S01]  /*5660*/  FMUL.FTZ R164, R146, UR11 ;  /* 0x0000000b92a47c20 */ /* 0x000fe20008410000 */
[----:B------:R-:W-:Y:S01]  /*5670*/  FMUL.FTZ R144, R166, UR23 ;  /* 0x00000017a6907c20 */ /* 0x000fe20008410000 */
[----:B------:R-:W-:Y:S01]  /*5680*/  FADD.FTZ R145, R192, -R145 ;  /* 0x80000091c0917221 */ /* 0x000fe20000010000 */
[----:B------:R-:W-:Y:S01]  /*5690*/  LOP3.LUT P6, RZ, R233, 0xff0000, RZ, 0xc0, !PT ;  /* 0x00ff0000e9ff7812 */ /* 0x000fe200078cc0ff */
[----:B------:R-:W-:Y:S01]  /*56a0*/  FMUL.FTZ R146, R167, UR23 ;  /* 0x00000017a7927c20 */ /* 0x000fe20008410000 */
[----:B------:R-:W-:Y:S01]  /*56b0*/  ISETP.GE.U32.AND.EX P5, PT, R227, 0x1000000, PT, P5 ;  /* 0x01000000e300780c */ /* 0x000fe20003fa6150 */
[----:B------:R-:W-:Y:S01]  /*56c0*/  FMUL.FTZ R165, R145, UR11 ;  /* 0x0000000b91a57c20 */ /* 0x000fe20008410000 */
[----:B------:R-:W-:Y:S01]  /*56d0*/  FSEL R179, R144, RZ, P1 ;  /* 0x000000ff90b37208 */ /* 0x000fe20000800000 */
[----:B------:R-:W-:Y:S01]  /*56e0*/  FFMA.FTZ R159, R206, UR10, R187 ;  /* 0x0000000ace9f7c23 */ /* 0x000fe200080100bb */
[----:B------:R-:W-:Y:S01]  /*56f0*/  ISETP.GE.U32.AND P1, PT, R232, RZ, PT ;  /* 0x000000ffe800720c */ /* 0x000fe20003f26070 */
[----:B------:R-:W-:Y:S01]  /*5700*/  FMUL.FTZ R145, R165, UR23 ;  /* 0x00000017a5917c20 */ /* 0x000fe20008410000 */
[----:B------:R-:W-:Y:S01]  /*5710*/  FSEL R147, R144, RZ, P6 ;  /* 0x000000ff90937208 */ /* 0x000fe20003000000 */
[----:B------:R-:W-:Y:S01]  /*5720*/  FMUL.FTZ R144, R164, UR23 ;  /* 0x00000017a4907c20 */ /* 0x000fe20008410000 */
[----:B------:R-:W-:Y:S01]  /*5730*/  ISETP.GE.U32.AND.EX P1, PT, R233, 0x1000000, PT, P1 ;  /* 0x01000000e900780c */ /* 0x000fe20003f26110 */
[----:B------:R-:W-:Y:S01]  /*5740*/  FADD.FTZ R159, R14, -R159 ;  /* 0x8000009f0e9f7221 */ /* 0x000fe20000010000 */
[----:B------:R-:W-:-:S02]  /*5750*/  FSEL R156, R146, RZ, P5 ;  /* 0x000000ff929c7208 */ /* 0x000fc40002800000 */
[----:B------:R-:W-:Y:S01]  /*5760*/  FSEL R158, R146, RZ, P1 ;  /* 0x000000ff929e7208 */ /* 0x000fe20000800000 */
[----:B------:R-:W-:Y:S01]  /*5770*/  FMUL.FTZ R159, R159, UR11 ;  /* 0x0000000b9f9f7c20 */ /* 0x000fe20008410000 */
[C---:B------:R-:W-:Y:S02]  /*5780*/  LOP3.LUT P6, RZ, R233.reuse, 0xff, RZ, 0xc0, !PT ;  /* 0x000000ffe9ff7812 */ /* 0x040fe400078cc0ff */
[----:B------:R-:W-:Y:S01]  /*5790*/  LOP3.LUT P5, RZ, R233, 0xff00, RZ, 0xc0, !PT ;  /* 0x0000ff00e9ff7812 */ /* 0x000fe200078ac0ff */
[----:B------:R-:W-:Y:S01]  /*57a0*/  FMUL.FTZ R176, R159, UR23 ;  /* 0x000000179fb07c20 */ /* 0x000fe20008410000 */
[----:B------:R-:W-:Y:S01]  /*57b0*/  F2FP.F16.F32.PACK_AB R147, R158, R147 ;  /* 0x000000939e93723e */ /* 0x000fe200000000ff */
[----:B------:R-:W-:Y:S01]  /*57c0*/  FFMA.FTZ R158, R199, UR10, R187 ;  /* 0x0000000ac79e7c23 */ /* 0x000fe200080100bb */
[----:B------:R-:W-:Y:S02]  /*57d0*/  FSEL R146, R144, RZ, P6 ;  /* 0x000000ff90927208 */ /* 0x000fe40003000000 */
[----:B------:R-:W-:Y:S01]  /*57e0*/  FSEL R157, R145, RZ, P5 ;  /* 0x000000ff919d7208 */ /* 0x000fe20002800000 */
[----:B------:R-:W-:Y:S01]  /*57f0*/  FADD.FTZ R158, R11, -R158 ;  /* 0x8000009e0b9e7221 */ /* 0x000fe20000010000 */
[----:B------:R-:W-:-:S02]  /*5800*/  LOP3.LUT P1, RZ, R227, 0xff00, RZ, 0xc0, !PT ;  /* 0x0000ff00e3ff7812 */ /* 0x000fc4000782c0ff */
[----:B------:R-:W-:Y:S01]  /*5810*/  F2FP.F16.F32.PACK_AB R146, R157, R146 ;  /* 0x000000929d92723e */ /* 0x000fe200000000ff */
[--C-:B------:R-:W-:Y:S01]  /*5820*/  FFMA.FTZ R157, R194, UR10, R187.reuse ;  /* 0x0000000ac29d7c23 */ /* 0x100fe200080100bb */
[----:B------:R-:W-:Y:S01]  /*5830*/  LOP3.LUT P6, RZ, R227, 0xff, RZ, 0xc0, !PT ;  /* 0x000000ffe3ff7812 */ /* 0x000fe200078cc0ff */
[----:B------:R-:W-:Y:S01]  /*5840*/  FMUL.FTZ R158, R158, UR11 ;  /* 0x0000000b9e9e7c20 */ /* 0x000fe20008410000 */
[----:B------:R-:W-:Y:S01]  /*5850*/  FSEL R183, R145, RZ, P1 ;  /* 0x000000ff91b77208 */ /* 0x000fe20000800000 */
[----:B------:R-:W-:Y:S01]  /*5860*/  FFMA.FTZ R145, R15, UR10, R187 ;  /* 0x0000000a0f917c23 */ /* 0x000fe200080100bb */
[----:B------:R-:W-:Y:S01]  /*5870*/  FADD.FTZ R157, R12, -R157 ;  /* 0x8000009d0c9d7221 */ /* 0x000fe20000010000 */
[----:B------:R-:W-:Y:S01]  /*5880*/  FSEL R178, R144, RZ, P6 ;  /* 0x000000ff90b27208 */ /* 0x000fe20003000000 */
[----:B------:R-:W-:Y:S01]  /*5890*/  FMUL.FTZ R144, R158, UR23 ;  /* 0x000000179e907c20 */ /* 0x000fe20008410000 */
[----:B------:R-:W-:Y:S01]  /*58a0*/  FADD.FTZ R145, R2, -R145 ;  /* 0x8000009102917221 */ /* 0x000fe20000010000 */
[----:B------:R-:W-:Y:S01]  /*58b0*/  LOP3.LUT P5, RZ, R226, 0xff0000, RZ, 0xc0, !PT ;  /* 0x00ff0000e2ff7812 */ /* 0x000fe200078ac0ff */
[----:B------:R-:W-:Y:S01]  /*58c0*/  FMUL.FTZ R157, R157, UR11 ;  /* 0x0000000b9d9d7c20 */ /* 0x000fe20008410000 */
[----:B------:R-:W-:-:S02]  /*58d0*/  LOP3.LUT P6, RZ, R232, 0xff0000, RZ, 0xc0, !PT ;  /* 0x00ff0000e8ff7812 */ /* 0x000fc400078cc0ff */
[----:B------:R-:W-:Y:S01]  /*58e0*/  F2FP.F16.F32.PACK_AB R179, R156, R179 ;  /* 0x000000b39cb3723e */ /* 0x000fe200000000ff */
[----:B------:R-:W-:Y:S01]  /*58f0*/  FMUL.FTZ R156, R145, UR11 ;  /* 0x0000000b919c7c20 */ /* 0x000fe20008410000 */
[C---:B------:R-:W-:Y:S01]  /*5900*/  FSEL R177, R144.reuse, RZ, P5 ;  /* 0x000000ff90b17208 */ /* 0x040fe20002800000 */
[----:B------:R-:W-:Y:S01]  /*5910*/  FMUL.FTZ R145, R157, UR23 ;  /* 0x000000179d917c20 */ /* 0x000fe20008410000 */
[----:B------:R-:W-:Y:S01]  /*5920*/  FSEL R182, R144, RZ, P6 ;  /* 0x000000ff90b67208 */ /* 0x000fe20003000000 */
[----:B------:R-:W-:Y:S01]  /*5930*/  FMUL.FTZ R144, R156, UR23 ;  /* 0x000000179c907c20 */ /* 0x000fe20008410000 */
[----:B------:R-:W-:Y:S02]  /*5940*/  LOP3.LUT P1, RZ, R226, 0xff000000, RZ, 0xc0, !PT ;  /* 0xff000000e2ff7812 */ /* 0x000fe4000782c0ff */
[----:B------:R-:W-:Y:S02]  /*5950*/  LOP3.LUT P5, RZ, R232, 0xff000000, RZ, 0xc0, !PT ;  /* 0xff000000e8ff7812 */ /* 0x000fe400078ac0ff */
[----:B------:R-:W-:-:S02]  /*5960*/  LOP3.LUT P6, RZ, R226, 0xff00, RZ, 0xc0, !PT ;  /* 0x0000ff00e2ff7812 */ /* 0x000fc400078cc0ff */
[C---:B------:R-:W-:Y:S02]  /*5970*/  FSEL R184, R176.reuse, RZ, P1 ;  /* 0x000000ffb0b87208 */ /* 0x040fe40000800000 */
[----:B------:R-:W-:Y:S02]  /*5980*/  FSEL R185, R176, RZ, P5 ;  /* 0x000000ffb0b97208 */ /* 0x000fe40002800000 */
[----:B------:R-:W-:Y:S02]  /*5990*/  FSEL R181, R145, RZ, P6 ;  /* 0x000000ff91b57208 */ /* 0x000fe40003000000 */
[C---:B------:R-:W-:Y:S02]  /*59a0*/  LOP3.LUT P1, RZ, R232.reuse, 0xff00, RZ, 0xc0, !PT ;  /* 0x0000ff00e8ff7812 */ /* 0x040fe4000782c0ff */
[----:B------:R-:W-:Y:S02]  /*59b0*/  LOP3.LUT P5, RZ, R232, 0xff, RZ, 0xc0, !PT ;  /* 0x000000ffe8ff7812 */ /* 0x000fe400078ac0ff */
[----:B------:R-:W-:-:S02]  /*59c0*/  LOP3.LUT P6, RZ, R226, 0xff, RZ, 0xc0, !PT ;  /* 0x000000ffe2ff7812 */ /* 0x000fc400078cc0ff */
[----:B------:R-:W-:Y:S02]  /*59d0*/  F2FP.F16.F32.PACK_AB R178, R183, R178 ;  /* 0x000000b2b7b2723e */ /* 0x000fe400000000ff */
        /* <DEDUP_REMOVED lines=8> */
.L_x_2117:
[--C-:B0-----:R-:W-:Y:S01]  /*5a60*/  FFMA.FTZ R145, R205, UR10, R187.reuse ;  /* 0x0000000acd917c23 */ /* 0x101fe200080100bb */
        /* <DEDUP_REMOVED lines=12> */
[--C-:B------:R-:W-:Y:S01]  /*5b30*/  FFMA.FTZ R145, R208, UR10, R187.reuse ;  /* 0x0000000ad0917c23 */ /* 0x100fe200080100bb */
[----:B------:R-:W-:Y:S01]  /*5b40*/  ISETP.GE.U32.AND.EX P5, PT, R227, 0x1000000, PT, P5 ;  /* 0x01000000e300780c */ /* 0x000fe20003fa6150 */
[----:B------:R-:W-:-:S02]  /*5b50*/  FFMA.FTZ R177, R194, UR10, R187 ;  /* 0x0000000ac2b17c23 */ /* 0x000fc400080100bb */
[----:B------:R-:W-:Y:S01]  /*5b60*/  FSEL R179, R146, RZ, P1 ;  /* 0x000000ff92b37208 */ /* 0x000fe20000800000 */
[----:B------:R-:W-:Y:S01]  /*5b70*/  FADD.FTZ R145, R192, -R145 ;  /* 0x80000091c0917221 */ /* 0x000fe20000010000 */
[----:B------:R-:W-:Y:S01]  /*5b80*/  ISETP.GE.U32.AND P1, PT, R232, RZ, PT ;  /* 0x000000ffe800720c */ /* 0x000fe20003f26070 */
[----:B------:R-:W-:Y:S01]  /*5b90*/  FADD.FTZ R177, R12, -R177 ;  /* 0x800000b10cb17221 */ /* 0x000fe20000010000 */
[----:B------:R-:W-:Y:S01]  /*5ba0*/  FSEL R147, R146, RZ, P6 ;  /* 0x000000ff92937208 */ /* 0x000fe20003000000 */
[----:B------:R-:W-:Y:S01]  /*5bb0*/  FMUL.FTZ R146, R176, UR23 ;  /* 0x00000017b0927c20 */ /* 0x000fe20008410000 */
[----:B------:R-:W-:Y:S01]  /*5bc0*/  FMUL.FTZ R145, R145, UR11 ;  /* 0x0000000b91917c20 */ /* 0x000fe20008410000 */
[C---:B------:R-:W-:Y:S01]  /*5bd0*/  ISETP.GE.U32.AND.EX P1, PT, R233.reuse, 0x1000000, PT, P1 ;  /* 0x01000000e900780c */ /* 0x040fe20003f26110 */
[----:B------:R-:W-:Y:S01]  /*5be0*/  FMUL.FTZ R176, R144, UR23 ;  /* 0x0000001790b07c20 */ /* 0x000fe20008410000 */
[----:B------:R-:W-:Y:S01]  /*5bf0*/  LOP3.LUT P6, RZ, R233, 0xff, RZ, 0xc0, !PT ;  /* 0x000000ffe9ff7812 */ /* 0x000fe200078cc0ff */
[----:B------:R-:W-:Y:S01]  /*5c00*/  FMUL.FTZ R180, R145, UR23 ;  /* 0x0000001791b47c20 */ /* 0x000fe20008410000 */
[C---:B------:R-:W-:Y:S01]  /*5c10*/  FSEL R178, R146.reuse, RZ, P5 ;  /* 0x000000ff92b27208 */ /* 0x040fe20002800000 */
[----:B------:R-:W-:Y:S01]  /*5c20*/  FMUL.FTZ R177, R177, UR11 ;  /* 0x0000000bb1b17c20 */ /* 0x000fe20008410000 */
[----:B------:R-:W-:-:S02]  /*5c30*/  FSEL R144, R146, RZ, P1 ;  /* 0x000000ff92907208 */ /* 0x000fc40000800000 */
[----:B------:R-:W-:Y:S01]  /*5c40*/  LOP3.LUT P5, RZ, R233, 0xff00, RZ, 0xc0, !PT ;  /* 0x0000ff00e9ff7812 */ /* 0x000fe200078ac0ff */
[----:B------:R-:W-:Y:S01]  /*5c50*/  FMUL.FTZ R177, R177, UR23 ;  /* 0x00000017b1b17c20 */ /* 0x000fe20008410000 */
[----:B------:R-:W-:Y:S01]  /*5c60*/  F2FP.F16.F32.PACK_AB R147, R144, R147 ;  /* 0x000000939093723e */ /* 0x000fe200000000ff */
[--C-:B------:R-:W-:Y:S01]  /*5c70*/  FFMA.FTZ R144, R199, UR10, R187.reuse ;  /* 0x0000000ac7907c23 */ /* 0x100fe200080100bb */
[----:B------:R-:W-:Y:S02]  /*5c80*/  FSEL R146, R176, RZ, P6 ;  /* 0x000000ffb0927208 */ /* 0x000fe40003000000 */
[----:B------:R-:W-:Y:S01]  /*5c90*/  FSEL R145, R180, RZ, P5 ;  /* 0x000000ffb4917208 */ /* 0x000fe20002800000 */
[----:B------:R-:W-:Y:S01]  /*5ca0*/  FADD.FTZ R144, R11, -R144 ;  /* 0x800000900b907221 */ /* 0x000fe20000010000 */
[----:B------:R-:W-:Y:S02]  /*5cb0*/  LOP3.LUT P6, RZ, R227, 0xff, RZ, 0xc0, !PT ;  /* 0x000000ffe3ff7812 */ /* 0x000fe400078cc0ff */
[----:B------:R-:W-:Y:S01]  /*5cc0*/  F2FP.F16.F32.PACK_AB R146, R145, R146 ;  /* 0x000000929192723e */ /* 0x000fe200000000ff */
[----:B------:R-:W-:Y:S01]  /*5cd0*/  FFMA.FTZ R145, R206, UR10, R187 ;  /* 0x0000000ace917c23 */ /* 0x000fe200080100bb */
[----:B------:R-:W-:Y:S01]  /*5ce0*/  F2FP.F16.F32.PACK_AB R179, R178, R179 ;  /* 0x000000b3b2b3723e */ /* 0x000fe200000000ff */
[----:B------:R-:W-:Y:S01]  /*5cf0*/  FMUL.FTZ R144, R144, UR11 ;  /* 0x0000000b90907c20 */ /* 0x000fe20008410000 */
[----:B------:R-:W-:Y:S01]  /*5d00*/  FSEL R178, R176, RZ, P6 ;  /* 0x000000ffb0b27208 */ /* 0x000fe20003000000 */
[----:B------:R-:W-:Y:S01]  /*5d10*/  FADD.FTZ R176, R14, -R145 ;  /* 0x800000910eb07221 */ /* 0x000fe20000010000 */
[----:B------:R-:W-:Y:S01]  /*5d20*/  FFMA.FTZ R145, R15, UR10, R187 ;  /* 0x0000000a0f917c23 */ /* 0x000fe200080100bb */
[----:B------:R-:W-:Y:S01]  /*5d30*/  LOP3.LUT P1, RZ, R227, 0xff00, RZ, 0xc0, !PT ;  /* 0x0000ff00e3ff7812 */ /* 0x000fe2000782c0ff */
[----:B------:R-:W-:Y:S01]  /*5d40*/  FMUL.FTZ R144, R144, UR23 ;  /* 0x0000001790907c20 */ /* 0x000fe20008410000 */
[----:B------:R-:W-:Y:S01]  /*5d50*/  LOP3.LUT P5, RZ, R226, 0xff0000, RZ, 0xc0, !PT ;  /* 0x00ff0000e2ff7812 */ /* 0x000fe200078ac0ff */
[----:B------:R-:W-:Y:S01]  /*5d60*/  FMUL.FTZ R176, R176, UR11 ;  /* 0x0000000bb0b07c20 */ /* 0x000fe20008410000 */
[----:B------:R-:W-:Y:S01]  /*5d70*/  LOP3.LUT P6, RZ, R232, 0xff0000, RZ, 0xc0, !PT ;  /* 0x00ff0000e8ff7812 */ /* 0x000fe200078cc0ff */
[----:B------:R-:W-:Y:S01]  /*5d80*/  FADD.FTZ R145, R2, -R145 ;  /* 0x8000009102917221 */ /* 0x000fe20000010000 */
[----:B------:R-:W-:Y:S01]  /*5d90*/  FSEL R183, R180, RZ, P1 ;  /* 0x000000ffb4b77208 */ /* 0x000fe20000800000 */
[----:B------:R-:W-:Y:S01]  /*5da0*/  FMUL.FTZ R176, R176, UR23 ;  /* 0x00000017b0b07c20 */ /* 0x000fe20008410000 */
[C---:B------:R-:W-:Y:S01]  /*5db0*/  FSEL R180, R144.reuse, RZ, P5 ;  /* 0x000000ff90b47208 */ /* 0x040fe20002800000 */
[----:B------:R-:W-:Y:S01]  /*5dc0*/  FMUL.FTZ R145, R145, UR11 ;  /* 0x0000000b91917c20 */ /* 0x000fe20008410000 */
[----:B------:R-:W-:-:S02]  /*5dd0*/  FSEL R182, R144, RZ, P6 ;  /* 0x000000ff90b67208 */ /* 0x000fc40003000000 */
[----:B------:R-:W-:Y:S01]  /*5de0*/  LOP3.LUT P1, RZ, R226, 0xff000000, RZ, 0xc0, !PT ;  /* 0xff000000e2ff7812 */ /* 0x000fe2000782c0ff */
[----:B------:R-:W-:Y:S01]  /*5df0*/  FMUL.FTZ R145, R145, UR23 ;  /* 0x0000001791917c20 */ /* 0x000fe20008410000 */
[----:B------:R-:W-:Y:S02]  /*5e00*/  LOP3.LUT P5, RZ, R232, 0xff000000, RZ, 0xc0, !PT ;  /* 0xff000000e8ff7812 */ /* 0x000fe400078ac0ff */
[----:B------:R-:W-:Y:S02]  /*5e10*/  LOP3.LUT P6, RZ, R226, 0xff00, RZ, 0xc0, !PT ;  /* 0x0000ff00e2ff7812 */ /* 0x000fe400078cc0ff */
[C---:B------:R-:W-:Y:S02]  /*5e20*/  FSEL R185, R176.reuse, RZ, P1 ;  /* 0x000000ffb0b97208 */ /* 0x040fe40000800000 */
[----:B------:R-:W-:Y:S02]  /*5e30*/  FSEL R189, R176, RZ, P5 ;  /* 0x000000ffb0bd7208 */ /* 0x000fe40002800000 */
[----:B------:R-:W-:-:S02]  /*5e40*/  FSEL R181, R177, RZ, P6 ;  /* 0x000000ffb1b57208 */ /* 0x000fc40003000000 */
[C---:B------:R-:W-:Y:S02]  /*5e50*/  LOP3.LUT P1, RZ, R232.reuse, 0xff00, RZ, 0xc0, !PT ;  /* 0x0000ff00e8ff7812 */ /* 0x040fe4000782c0ff */
        /* <DEDUP_REMOVED lines=11> */
.L_x_2113:
        /* <DEDUP_REMOVED lines=27> */
[--C-:B------:R-:W-:Y:S01]  /*60c0*/  FFMA.FTZ R157, R194, UR10, R187.reuse ;  /* 0x0000000ac29d7c23 */ /* 0x100fe200080100bb */
[----:B------:R-:W-:Y:S01]  /*60d0*/  FSEL R189, R159, RZ, P1 ;  /* 0x000000ff9fbd7208 */ /* 0x000fe20000800000 */
[----:B------:R-:W-:Y:S01]  /*60e0*/  FADD.FTZ R159, R11, -R158 ;  /* 0x8000009e0b9f7221 */ /* 0x000fe20000010000 */
        /* <DEDUP_REMOVED lines=10> */
[----:B------:R-:W-:Y:S01]  /*6190*/  FMUL.FTZ R179, R164, UR23 ;  /* 0x00000017a4b37c20 */ /* 0x000fe20008410000 */
        /* <DEDUP_REMOVED lines=19> */
.L_x_2119:
[--C-:B0-----:R-:W-:Y:S01]  /*62d0*/  FFMA.FTZ R177, R205, UR10, R187.reuse ;  /* 0x0000000acdb17c23 */ /* 0x101fe200080100bb */
[--C-:B------:R-:W-:Y:S01]  /*62e0*/  FFMA.FTZ R176, R203, UR10, R187.reuse ;  /* 0x0000000acbb07c23 */ /* 0x100fe200080100bb */
[----:B------:R-:W-:Y:S01]  /*62f0*/  FFMA.FTZ R181, R210, UR10, R187 ;  /* 0x0000000ad2b57c23 */ /* 0x000fe200080100bb */
[----:B-----5:R-:W-:Y:S01]  /*6300*/  LOP3.LUT P6, RZ, R227, 0xff, RZ, 0xc0, !PT ;  /* 0x000000ffe3ff7812 */ /* 0x020fe200078cc0ff */
[----:B------:R-:W-:Y:S01]  /*6310*/  FADD.FTZ R179, R200, -R177 ;  /* 0x800000b1c8b37221 */ /* 0x000fe20000010000 */
[----:B------:R-:W-:Y:S01]  /*6320*/  FADD.FTZ R177, R193, -R176 ;  /* 0x800000b0c1b17221 */ /* 0x000fe20000010000 */
[----:B------:R-:W-:Y:S01]  /*6330*/  FADD.FTZ R178, R198, -R181 ;  /* 0x800000b5c6b27221 */ /* 0x000fe20000010000 */
[----:B------:R-:W-:Y:S01]  /*6340*/  LOP3.LUT P5, RZ, R227, 0xff0000, RZ, 0xc0, !PT ;  /* 0x00ff0000e3ff7812 */ /* 0x000fe200078ac0ff */
[----:B------:R-:W-:Y:S01]  /*6350*/  FFMA.FTZ R179, R179, UR11, R22 ;  /* 0x0000000bb3b37c23 */ /* 0x000fe20008010016 */
[----:B------:R-:W-:Y:S01]  /*6360*/  FFMA.FTZ R177, R177, UR11, R20 ;  /* 0x0000000bb1b17c23 */ /* 0x000fe20008010014 */
[----:B------:R-:W-:Y:S01]  /*6370*/  FFMA.FTZ R178, R178, UR11, R23 ;  /* 0x0000000bb2b27c23 */ /* 0x000fe20008010017 */
[----:B------:R-:W-:Y:S01]  /*6380*/  ISETP.GE.U32.AND P1, PT, R226, RZ, PT ;  /* 0x000000ffe200720c */ /* 0x000fe20003f26070 */
[----:B------:R-:W-:Y:S01]  /*6390*/  FMUL.FTZ R179, R179, UR23 ;  /* 0x00000017b3b37c20 */ /* 0x000fe20008410000 */
[----:B------:R-:W-:Y:S01]  /*63a0*/  FMUL.FTZ R177, R177, UR23 ;  /* 0x00000017b1b17c20 */ /* 0x000fe20008410000 */
[--C-:B------:R-:W-:Y:S01]  /*63b0*/  FFMA.FTZ R176, R199, UR10, R187.reuse ;  /* 0x0000000ac7b07c23 */ /* 0x100fe200080100bb */
[----:B------:R-:W-:Y:S01]  /*63c0*/  FMUL.FTZ R178, R178, UR23 ;  /* 0x00000017b2b27c20 */ /* 0x000fe20008410000 */
[----:B------:R-:W-:Y:S01]  /*63d0*/  ISETP.GE.U32.AND.EX P1, PT, R227, 0x1000000, PT, P1 ;  /* 0x01000000e300780c */ /* 0x000fe20003f26110 */
        /* <DEDUP_REMOVED lines=8> */
[----:B------:R-:W-:Y:S01]  /*6460*/  FSEL R189, R178, RZ, P1 ;  /* 0x000000ffb2bd7208 */ /* 0x000fe20000800000 */
[----:B------:R-:W-:Y:S01]  /*6470*/  FADD.FTZ R176, R12, -R179 ;  /* 0x800000b30cb07221 */ /* 0x000fe20000010000 */
[----:B------:R-:W-:Y:S01]  /*6480*/  FFMA.FTZ R180, R180, UR11, R21 ;  /* 0x0000000bb4b47c23 */ /* 0x000fe20008010015 */
[----:B------:R-:W-:Y:S01]  /*6490*/  FFMA.FTZ R181, R181, UR11, R26 ;  /* 0x0000000bb5b57c23 */ /* 0x000fe2000801001a */
[----:B------:R-:W-:Y:S01]  /*64a0*/  FADD.FTZ R178, R14, -R183 ;  /* 0x800000b70eb27221 */ /* 0x000fe20000010000 */
[----:B------:R-:W-:Y:S01]  /*64b0*/  FADD.FTZ R177, R2, -R177 ;  /* 0x800000b102b17221 */ /* 0x000fe20000010000 */
        /* <DEDUP_REMOVED lines=23> */
.L_x_2118:
        /* <DEDUP_REMOVED lines=10> */
[C---:B------:R-:W-:Y:S01]  /*66d0*/  ISETP.GE.U32.AND P1, PT, R226.reuse, RZ, PT ;  /* 0x000000ffe200720c */ /* 0x040fe20003f26070 */
        /* <DEDUP_REMOVED lines=14> */
[----:B------:R-:W-:Y:S01]  /*67c0*/  FADD.FTZ R158, R11, -R158 ;  /* 0x8000009e0b9e7221 */ /* 0x000fe20000010000 */
[----:B------:R-:W-:Y:S01]  /*67d0*/  FADD.FTZ R164, R193, -R164 ;  /* 0x800000a4c1a47221 */ /* 0x000fe20000010000 */
[--C-:B------:R-:W-:Y:S01]  /*67e0*/  FFMA.FTZ R157, R194, UR10, R187.reuse ;  /* 0x0000000ac29d7c23 */ /* 0x100fe200080100bb */
[----:B------:R-:W-:Y:S01]  /*67f0*/  FFMA.FTZ R159, R206, UR10, R187 ;  /* 0x0000000ace9f7c23 */ /* 0x000fe200080100bb */
[----:B------:R-:W-:Y:S01]  /*6800*/  FMUL.FTZ R158, R158, UR11 ;  /* 0x0000000b9e9e7c20 */ /* 0x000fe20008410000 */
[----:B------:R-:W-:Y:S01]  /*6810*/  FADD.FTZ R165, R192, -R165 ;  /* 0x800000a5c0a57221 */ /* 0x000fe20000010000 */
[----:B------:R-:W-:Y:S01]  /*6820*/  FMUL.FTZ R164, R164, UR11 ;  /* 0x0000000ba4a47c20 */ /* 0x000fe20008410000 */
[----:B------:R-:W-:Y:S01]  /*6830*/  FADD.FTZ R157, R12, -R157 ;  /* 0x8000009d0c9d7221 */ /* 0x000fe20000010000 */
[----:B------:R-:W-:Y:S01]  /*6840*/  FADD.FTZ R159, R14, -R159 ;  /* 0x8000009f0e9f7221 */ /* 0x000fe20000010000 */
[----:B------:R-:W-:Y:S01]  /*6850*/  FMUL.FTZ R177, R158, UR23 ;  /* 0x000000179eb17c20 */ /* 0x000fe20008410000 */
[----:B------:R-:W-:Y:S01]  /*6860*/  LOP3.LUT P5, RZ, R226, 0xff0000, RZ, 0xc0, !PT ;  /* 0x00ff0000e2ff7812 */ /* 0x000fe200078ac0ff */
[----:B------:R-:W-:Y:S01]  /*6870*/  FMUL.FTZ R165, R165, UR11 ;  /* 0x0000000ba5a57c20 */ /* 0x000fe20008410000 */
[----:B------:R-:W-:Y:S01]  /*6880*/  FMUL.FTZ R179, R164, UR23 ;  /* 0x00000017a4b37c20 */ /* 0x000fe20008410000 */
[----:B------:R-:W-:Y:S01]  /*6890*/  LOP3.LUT P6, RZ, R227, 0xff, RZ, 0xc0, !PT ;  /* 0x000000ffe3ff7812 */ /* 0x000fe200078cc0ff */
[----:B------:R-:W-:Y:S01]  /*68a0*/  FMUL.FTZ R157, R157, UR11 ;  /* 0x0000000b9d9d7c20 */ /* 0x000fe20008410000 */
        /* <DEDUP_REMOVED lines=17> */
.L_x_2120:
        /* <DEDUP_REMOVED lines=8> */
[----:B------:R-:W-:Y:S01]  /*6a40*/  FMUL.FTZ R177, R177, UR11 ;  /* 0x0000000bb1b17c20 */ /* 0x000fe20008410000 */
[----:B------:R-:W-:Y:S01]  /*6a50*/  FMUL.FTZ R176, R176, UR11 ;  /* 0x0000000bb0b07c20 */ /* 0x000fe20008410000 */
[----:B------:R-:W-:Y:S01]  /*6a60*/  FMUL.FTZ R179, R179, UR11 ;  /* 0x0000000bb3b37c20 */ /* 0x000fe20008410000 */
[----:B------:R-:W-:Y:S01]  /*6a70*/  ISETP.GE.U32.AND P1, PT, R226, RZ, PT ;  /* 0x000000ffe200720c */ /* 0x000fe20003f26070 */
        /* <DEDUP_REMOVED lines=8> */
[----:B------:R-:W-:Y:S01]  /*6b00*/  FFMA.FTZ R176, R199, UR10, R187 ;  /* 0x0000000ac7b07c23 */ /* 0x000fe200080100bb */
[----:B------:R-:W-:Y:S01]  /*6b10*/  FSEL R189, R179, RZ, P1 ;  /* 0x000000ffb3bd7208 */ /* 0x000fe20000800000 */
[----:B------:R-:W-:Y:S01]  /*6b20*/  FADD.FTZ R180, R192, -R177 ;  /* 0x800000b1c0b47221 */ /* 0x000fe20000010000 */
[--C-:B------:R-:W-:Y:S01]  /*6b30*/  FFMA.FTZ R179, R194, UR10, R187.reuse ;  /* 0x0000000ac2b37c23 */ /* 0x100fe200080100bb */
[----:B------:R-:W-:Y:S01]  /*6b40*/  FADD.FTZ R176, R11, -R176 ;  /* 0x800000b00bb07221 */ /* 0x000fe20000010000 */
        /* <DEDUP_REMOVED lines=27> */
[----:B------:R-:W-:-:S07]  /*6d00*/  F2FP.F16.F32.PACK_AB R176, R181, R176 ;  /* 0x000000b0b5b0723e */ /* 0x000fce00000000ff */
.L_x_2116:
        /* <DEDUP_REMOVED lines=15> */
.L_x_2112:
[----:B------:R-:W-:Y:S05]  /*6e00*/  BSYNC.RECONVERGENT B0 ;  /* 0x0000000000007941 */ /* 0x000fea0003800200 */
.L_x_2111:
        /* <DEDUP_REMOVED lines=19> */
[----:B------:R-:W-:Y:S01]  /*6f40*/  FFMA.FTZ R167, R144, UR11, R175 ;  /* 0x0000000b90a77c23 */ /* 0x000fe200080100af */
[----:B------:R-:W-:Y:S01]  /*6f50*/  FFMA.FTZ R144, R214, UR10, R187 ;  /* 0x0000000ad6907c23 */ /* 0x000fe200080100bb */
[----:B------:R-:W-:Y:S01]  /*6f60*/  FFMA.FTZ R166, R147, UR11, R174 ;  /* 0x0000000b93a67c23 */ /* 0x000fe200080100ae */
[----:B------:R-:W-:Y:S01]  /*6f70*/  ISETP.GE.U32.AND.EX P5, PT, R225, 0x1000000, PT, P5 ;  /* 0x01000000e100780c */ /* 0x000fe20003fa6150 */
[----:B------:R-:W-:Y:S01]  /*6f80*/  FMUL.FTZ R156, R167, UR23 ;  /* 0x00000017a79c7c20 */ /* 0x000fe20008410000 */
[----:B------:R-:W-:Y:S01]  /*6f90*/  FADD.FTZ R144, R19, -R144 ;  /* 0x8000009013907221 */ /* 0x000fe20000010000 */
[----:B------:R-:W-:Y:S01]  /*6fa0*/  ISETP.GE.U32.AND.EX P1, PT, R231, 0x1000000, PT, P1 ;  /* 0x01000000e700780c */ /* 0x000fe20003f26110 */
[----:B------:R-:W-:Y:S01]  /*6fb0*/  FFMA.FTZ R164, R145, UR11, R172 ;  /* 0x0000000b91a47c23 */ /* 0x000fe200080100ac */
[----:B------:R-:W-:Y:S01]  /*6fc0*/  LOP3.LUT P6, RZ, R225, 0xff0000, RZ, 0xc0, !PT ;  /* 0x00ff0000e1ff7812 */ /* 0x000fe200078cc0ff */
[----:B------:R-:W-:Y:S01]  /*6fd0*/  FFMA.FTZ R165, R144, UR11, R173 ;  /* 0x0000000b90a57c23 */ /* 0x000fe200080100ad */
[----:B------:R-:W-:Y:S01]  /*6fe0*/  FMUL.FTZ R144, R166, UR23 ;  /* 0x00000017a6907c20 */ /* 0x000fe20008410000 */
[----:B------:R-:W-:-:S02]  /*6ff0*/  FSEL R158, R156, RZ, P5 ;  /* 0x000000ff9c9e7208 */ /* 0x000fc40002800000 */
[----:B------:R-:W-:Y:S01]  /*7000*/  FSEL R176, R156, RZ, P1 ;  /* 0x000000ff9cb07208 */ /* 0x000fe20000800000 */
[----:B------:R-:W-:Y:S01]  /*7010*/  FMUL.FTZ R156, R164, UR23 ;  /* 0x00000017a49c7c20 */ /* 0x000fe20008410000 */
[----:B------:R-:W-:Y:S01]  /*7020*/  FMUL.FTZ R157, R165, UR23 ;  /* 0x00000017a59d7c20 */ /* 0x000fe20008410000 */
[C---:B------:R-:W-:Y:S02]  /*7030*/  FSEL R179, R144.reuse, RZ, P6 ;  /* 0x000000ff90b37208 */ /* 0x040fe40003000000 */
[C---:B------:R-:W-:Y:S02]  /*7040*/  LOP3.LUT P5, RZ, R231.reuse, 0xff0000, RZ, 0xc0, !PT ;  /* 0x00ff0000e7ff7812 */ /* 0x040fe400078ac0ff */
[C---:B------:R-:W-:Y:S02]  /*7050*/  LOP3.LUT P1, RZ, R231.reuse, 0xff, RZ, 0xc0, !PT ;  /* 0x000000ffe7ff7812 */ /* 0x040fe4000782c0ff */
[----:B------:R-:W-:Y:S02]  /*7060*/  LOP3.LUT P6, RZ, R231, 0xff00, RZ, 0xc0, !PT ;  /* 0x0000ff00e7ff7812 */ /* 0x000fe400078cc0ff */
[----:B------:R-:W-:Y:S01]  /*7070*/  FSEL R147, R144, RZ, P5 ;  /* 0x000000ff90937208 */ /* 0x000fe20002800000 */
[----:B------:R-:W-:Y:S01]  /*7080*/  FFMA.FTZ R144, R211, UR10, R187 ;  /* 0x0000000ad3907c23 */ /* 0x000fe200080100bb */
[----:B------:R-:W-:-:S02]  /*7090*/  FSEL R146, R156, RZ, P1 ;  /* 0x000000ff9c927208 */ /* 0x000fc40000800000 */
[----:B------:R-:W-:Y:S02]  /*70a0*/  FSEL R145, R157, RZ, P6 ;  /* 0x000000ff9d917208 */ /* 0x000fe40003000000 */
[----:B------:R-:W-:Y:S02]  /*70b0*/  F2FP.F16.F32.PACK_AB R179, R158, R179 ;  /* 0x000000b39eb3723e */ /* 0x000fe400000000ff */
[----:B------:R-:W-:Y:S01]  /*70c0*/  F2FP.F16.F32.PACK_AB R146, R145, R146 ;  /* 0x000000929192723e */ /* 0x000fe200000000ff */
[----:B------:R-:W-:Y:S01]  /*70d0*/  FADD.FTZ R145, R9, -R144 ;  /* 0x8000009009917221 */ /* 0x000fe20000010000 */
[--C-:B------:R-:W-:Y:S01]  /*70e0*/  FFMA.FTZ R144, R212, UR10, R187.reuse ;  /* 0x0000000ad4907c23 */ /* 0x100fe200080100bb */
[----:B------:R-:W-:Y:S02]  /*70f0*/  LOP3.LUT P6, RZ, R225, 0xff, RZ, 0xc0, !PT ;  /* 0x000000ffe1ff7812 */ /* 0x000fe400078cc0ff */
[----:B------:R-:W-:Y:S01]  /*7100*/  FFMA.FTZ R158, R145, UR11, R170 ;  /* 0x0000000b919e7c23 */ /* 0x000fe200080100aa */
[----:B------:R-:W-:Y:S01]  /*7110*/  FFMA.FTZ R145, R204, UR10, R187 ;  /* 0x0000000acc917c23 */ /* 0x000fe200080100bb */
[----:B------:R-:W-:Y:S01]  /*7120*/  F2FP.F16.F32.PACK_AB R147, R176, R147 ;  /* 0x00000093b093723e */ /* 0x000fe200000000ff */
[----:B------:R-:W-:Y:S01]  /*7130*/  FADD.FTZ R176, R17, -R144 ;  /* 0x8000009011b07221 */ /* 0x000fe20000010000 */
[----:B------:R-:W-:Y:S01]  /*7140*/  LOP3.LUT P1, RZ, R225, 0xff00, RZ, 0xc0, !PT ;  /* 0x0000ff00e1ff7812 */ /* 0x000fe2000782c0ff */
[----:B------:R-:W-:Y:S01]  /*7150*/  FADD.FTZ R144, R6, -R145 ;  /* 0x8000009106907221 */ /* 0x000fe20000010000 */
[----:B------:R-:W-:Y:S01]  /*7160*/  FSEL R178, R156, RZ, P6 ;  /* 0x000000ff9cb27208 */ /* 0x000fe20003000000 */
[----:B------:R-:W-:Y:S01]  /*7170*/  FFMA.FTZ R187, R201, UR10, R187 ;  /* 0x0000000ac9bb7c23 */ /* 0x000fe200080100bb */
[----:B------:R-:W-:Y:S01]  /*7180*/  FMUL.FTZ R156, R158, UR23 ;  /* 0x000000179e9c7c20 */ /* 0x000fe20008410000 */
[----:B------:R-:W-:Y:S01]  /*7190*/  LOP3.LUT P5, RZ, R224, 0xff0000, RZ, 0xc0, !PT ;  /* 0x00ff0000e0ff7812 */ /* 0x000fe200078ac0ff */
[----:B------:R-:W-:Y:S01]  /*71a0*/  FFMA.FTZ R159, R176, UR11, R171 ;  /* 0x0000000bb09f7c23 */ /* 0x000fe200080100ab */
[----:B------:R-:W-:Y:S01]  /*71b0*/  FSEL R183, R157, RZ, P1 ;  /* 0x000000ff9db77208 */ /* 0x000fe20000800000 */
[----:B------:R-:W-:Y:S01]  /*71c0*/  FFMA.FTZ R157, R144, UR11, R169 ;  /* 0x0000000b909d7c23 */ /* 0x000fe200080100a9 */
[----:B------:R-:W-:Y:S01]  /*71d0*/  LOP3.LUT P6, RZ, R230, 0xff0000, RZ, 0xc0, !PT ;  /* 0x00ff0000e6ff7812 */ /* 0x000fe200078cc0ff */
[----:B------:R-:W-:Y:S01]  /*71e0*/  FADD.FTZ R187, R0, -R187 ;  /* 0x800000bb00bb7221 */ /* 0x000fe20000010000 */
[----:B------:R-:W-:Y:S01]  /*71f0*/  FSEL R177, R156, RZ, P5 ;  /* 0x000000ff9cb17208 */ /* 0x000fe20002800000 */
[----:B------:R-:W-:Y:S01]  /*7200*/  FMUL.FTZ R144, R159, UR23 ;  /* 0x000000179f907c20 */ /* 0x000fe20008410000 */
[----:B------:R-:W-:Y:S01]  /*7210*/  LOP3.LUT P1, RZ, R224, 0xff000000, RZ, 0xc0, !PT ;  /* 0xff000000e0ff7812 */ /* 0x000fe2000782c0ff */
[----:B------:R-:W-:Y:S01]  /*7220*/  FMUL.FTZ R145, R157, UR23 ;  /* 0x000000179d917c20 */ /* 0x000fe20008410000 */
[----:B------:R-:W-:-:S02]  /*7230*/  LOP3.LUT P5, RZ, R230, 0xff000000, RZ, 0xc0, !PT ;  /* 0xff000000e6ff7812 */ /* 0x000fc400078ac0ff */
[----:B------:R-:W-:Y:S01]  /*7240*/  FSEL R182, R156, RZ, P6 ;  /* 0x000000ff9cb67208 */ /* 0x000fe20003000000 */
[----:B------:R-:W-:Y:S01]  /*7250*/  FFMA.FTZ R156, R187, UR11, R168 ;  /* 0x0000000bbb9c7c23 */ /* 0x000fe200080100a8 */
[----:B------:R-:W-:Y:S02]  /*7260*/  LOP3.LUT P6, RZ, R224, 0xff00, RZ, 0xc0, !PT ;  /* 0x0000ff00e0ff7812 */ /* 0x000fe400078cc0ff */
[C---:B------:R-:W-:Y:S02]  /*7270*/  FSEL R184, R144.reuse, RZ, P1 ;  /* 0x000000ff90b87208 */ /* 0x040fe40000800000 */
        /* <DEDUP_REMOVED lines=15> */
.L_x_2125:
[--C-:B01----:R-:W-:Y:S01]  /*7370*/  FFMA.FTZ R144, R215, UR10, R187.reuse ;  /* 0x0000000ad7907c23 */ /* 0x103fe200080100bb */
[--C-:B------:R-:W-:Y:S01]  /*7380*/  FFMA.FTZ R176, R216, UR10, R187.reuse ;  /* 0x0000000ad8b07c23 */ /* 0x100fe200080100bb */
[----:B-----5:R-:W-:Y:S02]  /*7390*/  ISETP.GE.U32.AND P5, PT, R224, RZ, PT ;  /* 0x000000ffe000720c */ /* 0x020fe40003fa6070 */
[----:B------:R-:W-:Y:S01]  /*73a0*/  FADD.FTZ R145, R207, -R144 ;  /* 0x80000090cf917221 */ /* 0x000fe20000010000 */
[----:B------:R-:W-:Y:S01]  /*73b0*/  FADD.FTZ R176, R209, -R176 ;  /* 0x800000b0d1b07221 */ /* 0x000fe20000010000 */
[----:B------:R-:W-:Y:S01]  /*73c0*/  FFMA.FTZ R144, R214, UR10, R187 ;  /* 0x0000000ad6907c23 */ /* 0x000fe200080100bb */
[----:B------:R-:W-:Y:S01]  /*73d0*/  LOP3.LUT P1, RZ, R225, 0xff0000, RZ, 0xc0, !PT ;  /* 0x00ff0000e1ff7812 */ /* 0x000fe2000782c0ff */
[----:B------:R-:W-:Y:S01]  /*73e0*/  FFMA.FTZ R145, R145, UR11, R174 ;  /* 0x0000000b91917c23 */ /* 0x000fe200080100ae */
[----:B------:R-:W-:Y:S01]  /*73f0*/  FFMA.FTZ R176, R176, UR11, R175 ;  /* 0x0000000bb0b07c23 */ /* 0x000fe200080100af */
[----:B------:R-:W-:Y:S01]  /*7400*/  FADD.FTZ R144, R19, -R144 ;  /* 0x8000009013907221 */ /* 0x000fe20000010000 */
[----:B------:R-:W-:Y:S01]  /*7410*/  LOP3.LUT P6, RZ, R231, 0xff0000, RZ, 0xc0, !PT ;  /* 0x00ff0000e7ff7812 */ /* 0x000fe200078cc0ff */
[----:B------:R-:W-:Y:S01]  /*7420*/  FMUL.FTZ R146, R145, UR23 ;  /* 0x0000001791927c20 */ /* 0x000fe20008410000 */
[----:B------:R-:W-:Y:S01]  /*7430*/  FFMA.FTZ R145, R213, UR10, R187 ;  /* 0x0000000ad5917c23 */ /* 0x000fe200080100bb */
[----:B------:R-:W-:Y:S01]  /*7440*/  FMUL.FTZ R176, R176, UR23 ;  /* 0x00000017b0b07c20 */ /* 0x000fe20008410000 */
[----:B------:R-:W-:Y:S01]  /*7450*/  FFMA.FTZ R144, R144, UR11, R173 ;  /* 0x0000000b90907c23 */ /* 0x000fe200080100ad */
[----:B------:R-:W-:Y:S01]  /*7460*/  ISETP.GE.U32.AND.EX P5, PT, R225, 0x1000000, PT, P5 ;  /* 0x01000000e100780c */ /* 0x000fe20003fa6150 */
[----:B------:R-:W-:Y:S01]  /*7470*/  FADD.FTZ R145, R18, -R145 ;  /* 0x8000009112917221 */ /* 0x000fe20000010000 */
[----:B------:R-:W-:Y:S01]  /*7480*/  FSEL R179, R146, RZ, P1 ;  /* 0x000000ff92b37208 */ /* 0x000fe20000800000 */
[----:B------:R-:W-:Y:S01]  /*7490*/  FMUL.FTZ R180, R144, UR23 ;  /* 0x0000001790b47c20 */ /* 0x000fe20008410000 */
[----:B------:R-:W-:Y:S01]  /*74a0*/  ISETP.GE.U32.AND P1, PT, R230, RZ, PT ;  /* 0x000000ffe600720c */ /* 0x000fe20003f26070 */
[----:B------:R-:W-:Y:S01]  /*74b0*/  FFMA.FTZ R145, R145, UR11, R172 ;  /* 0x0000000b91917c23 */ /* 0x000fe200080100ac */
[----:B------:R-:W-:Y:S01]  /*74c0*/  FSEL R147, R146, RZ, P6 ;  /* 0x000000ff92937208 */ /* 0x000fe20003000000 */
[----:B------:R-:W-:Y:S01]  /*74d0*/  FFMA.FTZ R144, R211, UR10, R187 ;  /* 0x0000000ad3907c23 */ /* 0x000fe200080100bb */
[----:B------:R-:W-:Y:S01]  /*74e0*/  FSEL R178, R176, RZ, P5 ;  /* 0x000000ffb0b27208 */ /* 0x000fe20002800000 */
[----:B------:R-:W-:Y:S01]  /*74f0*/  FMUL.FTZ R177, R145, UR23 ;  /* 0x0000001791b17c20 */ /* 0x000fe20008410000 */
[----:B------:R-:W-:-:S02]  /*7500*/  LOP3.LUT P6, RZ, R231, 0xff, RZ, 0xc0, !PT ;  /* 0x000000ffe7ff7812 */ /* 0x000fc400078cc0ff */
[C---:B------:R-:W-:Y:S02]  /*7510*/  LOP3.LUT P5, RZ, R231.reuse, 0xff00, RZ, 0xc0, !PT ;  /* 0x0000ff00e7ff7812 */ /* 0x040fe400078ac0ff */
[----:B------:R-:W-:Y:S02]  /*7520*/  ISETP.GE.U32.AND.EX P1, PT, R231, 0x1000000, PT, P1 ;  /* 0x01000000e700780c */ /* 0x000fe40003f26110 */
[----:B------:R-:W-:Y:S02]  /*7530*/  FSEL R146, R177, RZ, P6 ;  /* 0x000000ffb1927208 */ /* 0x000fe40003000000 */
[----:B------:R-:W-:Y:S02]  /*7540*/  FSEL R145, R180, RZ, P5 ;  /* 0x000000ffb4917208 */ /* 0x000fe40002800000 */
[----:B------:R-:W-:Y:S02]  /*7550*/  FSEL R176, R176, RZ, P1 ;  /* 0x000000ffb0b07208 */ /* 0x000fe40000800000 */
[----:B------:R-:W-:Y:S01]  /*7560*/  F2FP.F16.F32.PACK_AB R146, R145, R146 ;  /* 0x000000929192723e */ /* 0x000fe200000000ff */
[----:B------:R-:W-:Y:S01]  /*7570*/  FADD.FTZ R145, R9, -R144 ;  /* 0x8000009009917221 */ /* 0x000fe20000010000 */
[----:B------:R-:W-:Y:S01]  /*7580*/  F2FP.F16.F32.PACK_AB R147, R176, R147 ;  /* 0x00000093b093723e */ /* 0x000fe200000000ff */
[--C-:B------:R-:W-:Y:S01]  /*7590*/  FFMA.FTZ R176, R212, UR10, R187.reuse ;  /* 0x0000000ad4b07c23 */ /* 0x100fe200080100bb */
[----:B------:R-:W-:Y:S01]  /*75a0*/  F2FP.F16.F32.PACK_AB R179, R178, R179 ;  /* 0x000000b3b2b3723e */ /* 0x000fe200000000ff */
[----:B------:R-:W-:Y:S01]  /*75b0*/  FFMA.FTZ R144, R145, UR11, R170 ;  /* 0x0000000b91907c23 */ /* 0x000fe200080100aa */
[----:B------:R-:W-:Y:S01]  /*75c0*/  FFMA.FTZ R145, R204, UR10, R187 ;  /* 0x0000000acc917c23 */ /* 0x000fe200080100bb */
[----:B------:R-:W-:Y:S01]  /*75d0*/  FADD.FTZ R178, R17, -R176 ;  /* 0x800000b011b27221 */ /* 0x000fe20000010000 */
[----:B------:R-:W-:Y:S01]  /*75e0*/  LOP3.LUT P6, RZ, R225, 0xff, RZ, 0xc0, !PT ;  /* 0x000000ffe1ff7812 */ /* 0x000fe200078cc0ff */
[----:B------:R-:W-:Y:S01]  /*75f0*/  FMUL.FTZ R176, R144, UR23 ;  /* 0x0000001790b07c20 */ /* 0x000fe20008410000 */
[----:B------:R-:W-:Y:S01]  /*7600*/  FADD.FTZ R144, R6, -R145 ;  /* 0x8000009106907221 */ /* 0x000fe20000010000 */
[----:B------:R-:W-:Y:S01]  /*7610*/  FFMA.FTZ R187, R201, UR10, R187 ;  /* 0x0000000ac9bb7c23 */ /* 0x000fe200080100bb */
[----:B------:R-:W-:Y:S01]  /*7620*/  LOP3.LUT P1, RZ, R225, 0xff00, RZ, 0xc0, !PT ;  /* 0x0000ff00e1ff7812 */ /* 0x000fe2000782c0ff */
[----:B------:R-:W-:Y:S01]  /*7630*/  FFMA.FTZ R178, R178, UR11, R171 ;  /* 0x0000000bb2b27c23 */ /* 0x000fe200080100ab */
[----:B------:R-:W-:Y:S01]  /*7640*/  FSEL R183, R177, RZ, P6 ;  /* 0x000000ffb1b77208 */ /* 0x000fe20003000000 */
[----:B------:R-:W-:Y:S01]  /*7650*/  FFMA.FTZ R144, R144, UR11, R169 ;  /* 0x0000000b90907c23 */ /* 0x000fe200080100a9 */
[----:B------:R-:W-:Y:S01]  /*7660*/  LOP3.LUT P5, RZ, R224, 0xff0000, RZ, 0xc0, !PT ;  /* 0x00ff0000e0ff7812 */ /* 0x000fe200078ac0ff */
[----:B------:R-:W-:Y:S01]  /*7670*/  FADD.FTZ R187, R0, -R187 ;  /* 0x800000bb00bb7221 */ /* 0x000fe20000010000 */
[----:B------:R-:W-:Y:S01]  /*7680*/  LOP3.LUT P6, RZ, R230, 0xff0000, RZ, 0xc0, !PT ;  /* 0x00ff0000e6ff7812 */ /* 0x000fe200078cc0ff */
[----:B------:R-:W-:Y:S01]  /*7690*/  FMUL.FTZ R178, R178, UR23 ;  /* 0x00000017b2b27c20 */ /* 0x000fe20008410000 */
[----:B------:R-:W-:Y:S01]  /*76a0*/  FSEL R184, R180, RZ, P1 ;  /* 0x000000ffb4b87208 */ /* 0x000fe20000800000 */
        /* <DEDUP_REMOVED lines=8> */
[----:B------:R-:W-:Y:S02]  /*7730*/  FSEL R180, R178, RZ, P1 ;  /* 0x000000ffb2b47208 */ /* 0x000fe40000800000 */
[----:B------:R-:W-:Y:S02]  /*7740*/  LOP3.LUT P1, RZ, R230, 0xff00, RZ, 0xc0, !PT ;  /* 0x0000ff00e6ff7812 */ /* 0x000fe4000782c0ff */
[----:B------:R-:W-:-:S02]  /*7750*/  FSEL R182, R178, RZ, P5 ;  /* 0x000000ffb2b67208 */ /* 0x000fc40002800000 */
        /* <DEDUP_REMOVED lines=12> */
.L_x_2124:
[----:B------:R-:W-:-:S04]  /*7820*/  UISETP.NE.U32.AND UP0, UPT, UR8, URZ, UPT ;  /* 0x000000ff0800728c */ /* 0x000fc8000bf05070 */
[----:B------:R-:W-:-:S09]  /*7830*/  UISETP.NE.AND.EX UP0, UPT, UR9, URZ, UPT, UP0 ;  /* 0x000000ff0900728c */ /* 0x000fd2000bf05300 */
[----:B------:R-:W-:Y:S05]  /*7840*/  BRA.U !UP0, `(.L_x_2127) ;  /* 0x00000005082c7547 */ /* 0x000fea000b800000 */
[--C-:B01----:R-:W-:Y:S01]  /*7850*/  FFMA.FTZ R144, R216, UR10, R187.reuse ;  /* 0x0000000ad8907c23 */ /* 0x103fe200080100bb */
[--C-:B------:R-:W-:Y:S01]  /*7860*/  FFMA.FTZ R156, R215, UR10, R187.reuse ;  /* 0x0000000ad79c7c23 */ /* 0x100fe200080100bb */
[--C-:B------:R-:W-:Y:S01]  /*7870*/  FFMA.FTZ R146, R214, UR10, R187.reuse ;  /* 0x0000000ad6927c23 */ /* 0x100fe200080100bb */
[----:B-----5:R-:W-:Y:S01]  /*7880*/  ISETP.GE.U32.AND P5, PT, R224, RZ, PT ;  /* 0x000000ffe000720c */ /* 0x020fe20003fa6070 */
[----:B------:R-:W-:Y:S01]  /*7890*/  FADD.FTZ R144, R209, -R144 ;  /* 0x80000090d1907221 */ /* 0x000fe20000010000 */
[----:B------:R-:W-:Y:S01]  /*78a0*/  FADD.FTZ R166, R207, -R156 ;  /* 0x8000009ccfa67221 */ /* 0x000fe20000010000 */
[----:B------:R-:W-:Y:S01]  /*78b0*/  FFMA.FTZ R145, R213, UR10, R187 ;  /* 0x0000000ad5917c23 */ /* 0x000fe200080100bb */
[----:B------:R-:W-:Y:S01]  /*78c0*/  FADD.FTZ R146, R19, -R146 ;  /* 0x8000009213927221 */ /* 0x000fe20000010000 */
[----:B------:R-:W-:Y:S01]  /*78d0*/  FMUL.FTZ R167, R144, UR11 ;  /* 0x0000000b90a77c20 */ /* 0x000fe20008410000 */
[----:B------:R-:W-:Y:S01]  /*78e0*/  ISETP.GE.U32.AND P1, PT, R230, RZ, PT ;  /* 0x000000ffe600720c */ /* 0x000fe20003f26070 */
[----:B------:R-:W-:Y:S01]  /*78f0*/  FMUL.FTZ R166, R166, UR11 ;  /* 0x0000000ba6a67c20 */ /* 0x000fe20008410000 */
[----:B------:R-:W-:Y:S01]  /*7900*/  ISETP.GE.U32.AND.EX P5, PT, R225, 0x1000000, PT, P5 ;  /* 0x01000000e100780c */ /* 0x000fe20003fa6150 */
[----:B------:R-:W-:Y:S01]  /*7910*/  FMUL.FTZ R144, R167, UR23 ;  /* 0x00000017a7907c20 */ /* 0x000fe20008410000 */
[----:B------:R-:W-:Y:S01]  /*7920*/  FADD.FTZ R145, R18, -R145 ;  /* 0x8000009112917221 */ /* 0x000fe20000010000 */
[----:B------:R-:W-:Y:S01]  /*7930*/  FMUL.FTZ R165, R146, UR11 ;  /* 0x0000000b92a57c20 */ /* 0x000fe20008410000 */
[----:B------:R-:W-:Y:S01]  /*7940*/  ISETP.GE.U32.AND.EX P1, PT, R231, 0x1000000, PT, P1 ;  /* 0x01000000e700780c */ /* 0x000fe20003f26110 */
        /* <DEDUP_REMOVED lines=8> */
[C---:B------:R-:W-:Y:S02]  /*79d0*/  FSEL R179, R146.reuse, RZ, P6 ;  /* 0x000000ff92b37208 */ /* 0x040fe40003000000 */
[----:B------:R-:W-:Y:S02]  /*79e0*/  FSEL R147, R146, RZ, P5 ;  /* 0x000000ff92937208 */ /* 0x000fe40002800000 */
[C---:B------:R-:W-:Y:S02]  /*79f0*/  LOP3.LUT P1, RZ, R231.reuse, 0xff, RZ, 0xc0, !PT ;  /* 0x000000ffe7ff7812 */ /* 0x040fe4000782c0ff */
[----:B------:R-:W-:Y:S02]  /*7a00*/  LOP3.LUT P6, RZ, R231, 0xff00, RZ, 0xc0, !PT ;  /* 0x0000ff00e7ff7812 */ /* 0x000fe400078cc0ff */
[----:B------:R-:W-:Y:S01]  /*7a10*/  F2FP.F16.F32.PACK_AB R147, R158, R147 ;  /* 0x000000939e93723e */ /* 0x000fe200000000ff */
[----:B------:R-:W-:Y:S01]  /*7a20*/  FFMA.FTZ R158, R211, UR10, R187 ;  /* 0x0000000ad39e7c23 */ /* 0x000fe200080100bb */
[----:B------:R-:W-:-:S02]  /*7a30*/  FSEL R146, R144, RZ, P1 ;  /* 0x000000ff90927208 */ /* 0x000fc40000800000 */
[----:B------:R-:W-:Y:S01]  /*7a40*/  FSEL R157, R145, RZ, P6 ;  /* 0x000000ff919d7208 */ /* 0x000fe20003000000 */
[----:B------:R-:W-:Y:S01]  /*7a50*/  FADD.FTZ R158, R9, -R158 ;  /* 0x8000009e099e7221 */ /* 0x000fe20000010000 */
[----:B------:R-:W-:Y:S01]  /*7a60*/  F2FP.F16.F32.PACK_AB R179, R156, R179 ;  /* 0x000000b39cb3723e */ /* 0x000fe200000000ff */
[--C-:B------:R-:W-:Y:S01]  /*7a70*/  FFMA.FTZ R156, R212, UR10, R187.reuse ;  /* 0x0000000ad49c7c23 */ /* 0x100fe200080100bb */
[----:B------:R-:W-:Y:S01]  /*7a80*/  F2FP.F16.F32.PACK_AB R146, R157, R146 ;  /* 0x000000929d92723e */ /* 0x000fe200000000ff */
[----:B------:R-:W-:Y:S01]  /*7a90*/  FFMA.FTZ R157, R204, UR10, R187 ;  /* 0x0000000acc9d7c23 */ /* 0x000fe200080100bb */
[----:B------:R-:W-:Y:S01]  /*7aa0*/  LOP3.LUT P6, RZ, R225, 0xff, RZ, 0xc0, !PT ;  /* 0x000000ffe1ff7812 */ /* 0x000fe200078cc0ff */
[----:B------:R-:W-:Y:S01]  /*7ab0*/  FMUL.FTZ R158, R158, UR11 ;  /* 0x0000000b9e9e7c20 */ /* 0x000fe20008410000 */
[----:B------:R-:W-:Y:S01]  /*7ac0*/  FADD.FTZ R156, R17, -R156 ;  /* 0x8000009c119c7221 */ /* 0x000fe20000010000 */
[----:B------:R-:W-:Y:S01]  /*7ad0*/  FADD.FTZ R157, R6, -R157 ;  /* 0x8000009d069d7221 */ /* 0x000fe20000010000 */
[----:B------:R-:W-:Y:S01]  /*7ae0*/  FFMA.FTZ R187, R201, UR10, R187 ;  /* 0x0000000ac9bb7c23 */ /* 0x000fe200080100bb */
[----:B------:R-:W-:Y:S01]  /*7af0*/  FSEL R178, R144, RZ, P6 ;  /* 0x000000ff90b27208 */ /* 0x000fe20003000000 */
[----:B------:R-:W-:Y:S01]  /*7b00*/  FMUL.FTZ R144, R158, UR23 ;  /* 0x000000179e907c20 */ /* 0x000fe20008410000 */
        /* <DEDUP_REMOVED lines=10> */
[----:B------:R-:W-:Y:S01]  /*7bb0*/  FSEL R182, R144, RZ, P6 ;  /* 0x000000ff90b67208 */ /* 0x000fe20003000000 */
[----:B------:R-:W-:Y:S01]  /*7bc0*/  FMUL.FTZ R156, R187, UR11 ;  /* 0x0000000bbb9c7c20 */ /* 0x000fe20008410000 */
[----:B------:R-:W-:-:S02]  /*7bd0*/  LOP3.LUT P1, RZ, R224, 0xff000000, RZ, 0xc0, !PT ;  /* 0xff000000e0ff7812 */ /* 0x000fc4000782c0ff */
[----:B------:R-:W-:Y:S01]  /*7be0*/  LOP3.LUT P5, RZ, R230, 0xff000000, RZ, 0xc0, !PT ;  /* 0xff000000e6ff7812 */ /* 0x000fe200078ac0ff */
[----:B------:R-:W-:Y:S01]  /*7bf0*/  FMUL.FTZ R144, R156, UR23 ;  /* 0x000000179c907c20 */ /* 0x000fe20008410000 */
[----:B------:R-:W-:Y:S02]  /*7c00*/  LOP3.LUT P6, RZ, R224, 0xff00, RZ, 0xc0, !PT ;  /* 0x0000ff00e0ff7812 */ /* 0x000fe400078cc0ff */
[C---:B------:R-:W-:Y:S02]  /*7c10*/  FSEL R184, R176.reuse, RZ, P1 ;  /* 0x000000ffb0b87208 */ /* 0x040fe40000800000 */
[----:B------:R-:W-:Y:S02]  /*7c20*/  FSEL R185, R176, RZ, P5 ;  /* 0x000000ffb0b97208 */ /* 0x000fe40002800000 */
        /* <DEDUP_REMOVED lines=13> */
.L_x_2127:
[--C-:B01----:R-:W-:Y:S01]  /*7d00*/  FFMA.FTZ R144, R215, UR10, R187.reuse ;  /* 0x0000000ad7907c23 */ /* 0x103fe200080100bb */
        /* <DEDUP_REMOVED lines=12> */
[----:B------:R-:W-:Y:S01]  /*7dd0*/  FFMA.FTZ R144, R214, UR10, R187 ;  /* 0x0000000ad6907c23 */ /* 0x000fe200080100bb */
[----:B------:R-:W-:Y:S01]  /*7de0*/  FMUL.FTZ R176, R176, UR23 ;  /* 0x00000017b0b07c20 */ /* 0x000fe20008410000 */
[----:B------:R-:W-:Y:S01]  /*7df0*/  FMUL.FTZ R145, R145, UR23 ;  /* 0x0000001791917c20 */ /* 0x000fe20008410000 */
[----:B------:R-:W-:Y:S01]  /*7e00*/  ISETP.GE.U32.AND.EX P5, PT, R225, 0x1000000, PT, P5 ;  /* 0x01000000e100780c */ /* 0x000fe20003fa6150 */
[----:B------:R-:W-:Y:S01]  /*7e10*/  FADD.FTZ R144, R19, -R144 ;  /* 0x8000009013907221 */ /* 0x000fe20000010000 */
[----:B------:R-:W-:-:S02]  /*7e20*/  FSEL R179, R146, RZ, P1 ;  /* 0x000000ff92b37208 */ /* 0x000fc40000800000 */
[----:B------:R-:W-:Y:S01]  /*7e30*/  ISETP.GE.U32.AND P1, PT, R230, RZ, PT ;  /* 0x000000ffe600720c */ /* 0x000fe20003f26070 */
[----:B------:R-:W-:Y:S01]  /*7e40*/  FMUL.FTZ R144, R144, UR11 ;  /* 0x0000000b90907c20 */ /* 0x000fe20008410000 */
[----:B------:R-:W-:Y:S02]  /*7e50*/  FSEL R147, R146, RZ, P6 ;  /* 0x000000ff92937208 */ /* 0x000fe40003000000 */
[C---:B------:R-:W-:Y:S01]  /*7e60*/  LOP3.LUT P6, RZ, R231.reuse, 0xff, RZ, 0xc0, !PT ;  /* 0x000000ffe7ff7812 */ /* 0x040fe200078cc0ff */
[----:B------:R-:W-:Y:S01]  /*7e70*/  FMUL.FTZ R177, R144, UR23 ;  /* 0x0000001790b17c20 */ /* 0x000fe20008410000 */
[----:B------:R-:W-:Y:S01]  /*7e80*/  ISETP.GE.U32.AND.EX P1, PT, R231, 0x1000000, PT, P1 ;  /* 0x01000000e700780c */ /* 0x000fe20003f26110 */
[----:B------:R-:W-:Y:S01]  /*7e90*/  FFMA.FTZ R144, R211, UR10, R187 ;  /* 0x0000000ad3907c23 */ /* 0x000fe200080100bb */
[C---:B------:R-:W-:Y:S02]  /*7ea0*/  FSEL R178, R176.reuse, RZ, P5 ;  /* 0x000000ffb0b27208 */ /* 0x040fe40002800000 */
[----:B------:R-:W-:Y:S01]  /*7eb0*/  FSEL R146, R145, RZ, P6 ;  /* 0x000000ff91927208 */ /* 0x000fe20003000000 */
[----:B------:R-:W-:Y:S01]  /*7ec0*/  FADD.FTZ R144, R9, -R144 ;  /* 0x8000009009907221 */ /* 0x000fe20000010000 */
[----:B------:R-:W-:-:S02]  /*7ed0*/  FSEL R176, R176, RZ, P1 ;  /* 0x000000ffb0b07208 */ /* 0x000fc40000800000 */
[----:B------:R-:W-:Y:S01]  /*7ee0*/  LOP3.LUT P6, RZ, R225, 0xff, RZ, 0xc0, !PT ;  /* 0x000000ffe1ff7812 */ /* 0x000fe200078cc0ff */
[----:B------:R-:W-:Y:S01]  /*7ef0*/  FMUL.FTZ R144, R144, UR11 ;  /* 0x0000000b90907c20 */ /* 0x000fe20008410000 */
[----:B------:R-:W-:Y:S02]  /*7f00*/  F2FP.F16.F32.PACK_AB R179, R178, R179 ;  /* 0x000000b3b2b3723e */ /* 0x000fe400000000ff */
[----:B------:R-:W-:Y:S01]  /*7f10*/  F2FP.F16.F32.PACK_AB R147, R176, R147 ;  /* 0x00000093b093723e */ /* 0x000fe200000000ff */
[--C-:B------:R-:W-:Y:S01]  /*7f20*/  FFMA.FTZ R176, R212, UR10, R187.reuse ;  /* 0x0000000ad4b07c23 */ /* 0x100fe200080100bb */
        /* <DEDUP_REMOVED lines=24> */
[----:B------:R-:W-:Y:S02]  /*80b0*/  F2FP.F16.F32.PACK_AB R146, R181, R146 ;  /* 0x00000092b592723e */ /* 0x000fe400000000ff */
        /* <DEDUP_REMOVED lines=15> */
.L_x_2123:
        /* <DEDUP_REMOVED lines=31> */
[----:B------:R-:W-:Y:S01]  /*83a0*/  FFMA.FTZ R157, R204, UR10, R187 ;  /* 0x0000000acc9d7c23 */ /* 0x000fe200080100bb */
[----:B------:R-:W-:Y:S01]  /*83b0*/  FFMA.FTZ R158, R159, UR11, R170 ;  /* 0x0000000b9f9e7c23 */ /* 0x000fe200080100aa */
[----:B------:R-:W-:Y:S01]  /*83c0*/  FADD.FTZ R180, R17, -R164 ;  /* 0x800000a411b47221 */ /* 0x000fe20000010000 */
[----:B------:R-:W-:Y:S01]  /*83d0*/  FADD.FTZ R182, R19, -R182 ;  /* 0x800000b613b67221 */ /* 0x000fe20000010000 */
[----:B------:R-:W-:Y:S01]  /*83e0*/  FFMA.FTZ R164, R165, UR11, R172 ;  /* 0x0000000ba5a47c23 */ /* 0x000fe200080100ac */
        /* <DEDUP_REMOVED lines=24> */
.L_x_2129:
        /* <DEDUP_REMOVED lines=17> */
[----:B------:R-:W-:Y:S01]  /*8680*/  FFMA.FTZ R176, R211, UR10, R187 ;  /* 0x0000000ad3b07c23 */ /* 0x000fe200080100bb */
[----:B------:R-:W-:-:S02]  /*8690*/  FSEL R184, R179, RZ, P5 ;  /* 0x000000ffb3b87208 */ /* 0x000fc40002800000 */
[----:B------:R-:W-:Y:S01]  /*86a0*/  FSEL R185, R178, RZ, P1 ;  /* 0x000000ffb2b97208 */ /* 0x000fe20000800000 */
[----:B------:R-:W-:Y:S01]  /*86b0*/  FADD.FTZ R180, R19, -R180 ;  /* 0x800000b413b47221 */ /* 0x000fe20000010000 */
[----:B------:R-:W-:Y:S01]  /*86c0*/  FSEL R182, R177, RZ, P6 ;  /* 0x000000ffb1b67208 */ /* 0x000fe20003000000 */
[--C-:B------:R-:W-:Y:S01]  /*86d0*/  FFMA.FTZ R178, R212, UR10, R187.reuse ;  /* 0x0000000ad4b27c23 */ /* 0x100fe200080100bb */
[--C-:B------:R-:W-:Y:S01]  /*86e0*/  FFMA.FTZ R177, R204, UR10, R187.reuse ;  /* 0x0000000accb17c23 */ /* 0x100fe200080100bb */
[----:B------:R-:W-:Y:S01]  /*86f0*/  FADD.FTZ R179, R9, -R176 ;  /* 0x800000b009b37221 */ /* 0x000fe20000010000 */
[----:B------:R-:W-:Y:S01]  /*8700*/  FFMA.FTZ R187, R201, UR10, R187 ;  /* 0x0000000ac9bb7c23 */ /* 0x000fe200080100bb */
[----:B------:R-:W-:Y:S01]  /*8710*/  FFMA.FTZ R180, R180, UR11, R173 ;  /* 0x0000000bb4b47c23 */ /* 0x000fe200080100ad */
[----:B------:R-:W-:Y:S01]  /*8720*/  FADD.FTZ R176, R6, -R177 ;  /* 0x800000b106b07221 */ /* 0x000fe20000010000 */
        /* <DEDUP_REMOVED lines=26> */
.L_x_2128:
        /* <DEDUP_REMOVED lines=29> */
[----:B------:R-:W-:Y:S01]  /*8aa0*/  FMUL.FTZ R158, R158, UR11 ;  /* 0x0000000b9e9e7c20 */ /* 0x000fe20008410000 */
        /* <DEDUP_REMOVED lines=27> */
.L_x_2130:
[--C-:B01----:R-:W-:Y:S01]  /*8c60*/  FFMA.FTZ R176, R215, UR10, R187.reuse ;  /* 0x0000000ad7b07c23 */ /* 0x103fe200080100bb */
        /* <DEDUP_REMOVED lines=52> */
.L_x_2126:
        /* <DEDUP_REMOVED lines=14> */
.L_x_2122:
[----:B------:R-:W-:Y:S05]  /*9090*/  BSYNC.RECONVERGENT B0 ;  /* 0x0000000000007941 */ /* 0x000fea0003800200 */
.L_x_2121:
[----:B------:R-:W-:Y:S01]  /*90a0*/  UPLOP3.LUT UP1, UPT, UPT, UPT, UP1, 0x40, 0x4 ;  /* 0x000000000004789c */ /* 0x000fe20003f2e810 */
[----:B------:R-:W-:Y:S10]  /*90b0*/  BRA.U !UP3, `(.L_x_2131) ;  /* 0xffffff790b147547 */ /* 0x000ff4000b83ffff */
.L_x_2092:
        /* <DEDUP_REMOVED lines=23> */
.L_x_2133:
[----:B------:R-:W-:Y:S05]  /*9230*/  BSYNC.RECONVERGENT B0 ;  /* 0x0000000000007941 */ /* 0x000fea0003800200 */
.L_x_2132:
        /* <DEDUP_REMOVED lines=19> */
.L_x_2135:
[----:B------:R-:W-:Y:S05]  /*9370*/  BSYNC.RECONVERGENT B0 ;  /* 0x0000000000007941 */ /* 0x000fea0003800200 */
.L_x_2134:
        /* <DEDUP_REMOVED lines=18> */
.L_x_2136:
        /* <DEDUP_REMOVED lines=14> */
.L_x_3848:


//--------------------- .text._ZN10layer_norm31ln_parallel_residual_bwd_kernelINS_13Kernel_traitsI6__halfS2_fS2_fjLj3072ELj1ELj1ELj4ELj16ENS_18Kernel_traits_baseILj3072ES2_S2_fS2_fjLj128EEEEELb1ELb0ELb1EEEvNS_9BwdParamsE --------------------------
	.section	.text._ZN10layer_norm31ln_parallel_residual_bwd_kernelINS_13Kernel_traitsI6__halfS2_fS2_fjLj3072ELj1ELj1ELj4ELj16ENS_18Kernel_traits_baseILj3072ES2_S2_fS2_fjLj128EEEEELb1ELb0ELb1EEEvNS_9BwdParamsE,"ax",@progbits
	.align	128
        .global         _ZN10layer_norm31ln_parallel_residual_bwd_kernelINS_13Kernel_traitsI6__halfS2_fS2_fjLj3072ELj1ELj1ELj4ELj16ENS_18Kernel_traits_baseILj3072ES2_S2_fS2_fjLj128EEEEELb1ELb0ELb1EEEvNS_9BwdParamsE
        .type           _ZN10layer_norm31ln_parallel_residual_bwd_kernelINS_13Kernel_traitsI6__halfS2_fS2_fjLj3072ELj1ELj1ELj4ELj16ENS_18Kernel_traits_baseILj3072ES2_S2_fS2_fjLj128EEEEELb1ELb0ELb1EEEvNS_9BwdParamsE,@function
        .size           _ZN10layer_norm31ln_parallel_residual_bwd_kernelINS_13Kernel_traitsI6__halfS2_fS2_fjLj3072ELj1ELj1ELj4ELj16ENS_18Kernel_traits_baseILj3072ES2_S2_fS2_fjLj128EEEEELb1ELb0ELb1EEEvNS_9BwdParamsE,(.L_x_3849 - _ZN10layer_norm31ln_parallel_residual_bwd_kernelINS_13Kernel_traitsI6__halfS2_fS2_fjLj3072ELj1ELj1ELj4ELj16ENS_18Kernel_traits_baseILj3072ES2_S2_fS2_fjLj128EEEEELb1ELb0ELb1EEEvNS_9BwdParamsE)
        .other          _ZN10layer_norm31ln_parallel_residual_bwd_kernelINS_13Kernel_traitsI6__halfS2_fS2_fjLj3072ELj1ELj1ELj4ELj16ENS_18Kernel_traits_baseILj3072ES2_S2_fS2_fjLj128EEEEELb1ELb0ELb1EEEvNS_9BwdParamsE,@"STO_CUDA_ENTRY STV_DEFAULT"
_ZN10layer_norm31ln_parallel_residual_bwd_kernelINS_13Kernel_traitsI6__halfS2_fS2_fjLj3072ELj1ELj1ELj4ELj16ENS_18Kernel_traits_baseILj3072ES2_S2_fS2_fjLj128EEEEELb1ELb0ELb1EEEvNS_9BwdParamsE:
.text._ZN10layer_norm31ln_parallel_residual_bwd_kernelINS_13Kernel_traitsI6__halfS2_fS2_fjLj3072ELj1ELj1ELj4ELj16ENS_18Kernel_traits_baseILj3072ES2_S2_fS2_fjLj128EEEEELb1ELb0ELb1EEEvNS_9BwdParamsE:
        /* <DEDUP_REMOVED lines=101> */
[----:B------:R-:W-:Y:S02]  /*0650*/  CS2R R184, SRZ ;  /* 0x0000000000b87805 */ /* 0x000fe4000001ff00 */
[----:B------:R-:W-:Y:S01]  /*0660*/  CS2R R186, SRZ ;  /* 0x0000000000ba7805 */ /* 0x000fe2000001ff00 */
[----:B------:R-:W-:Y:S01]  /*0670*/  UPLOP3.LUT UP1, UPT, UPT, UPT, UPT, 0x40, 0x4 ;  /* 0x000000000004789c */ /* 0x000fe20003f2e870 */
[----:B------:R-:W1:Y:S01]  /*0680*/  LDCU UR6, c[0x0][0x408] ;  /* 0x00008100ff0677ac */ /* 0x000e620008000800 */
[----:B0-----:R-:W-:Y:S01]  /*0690*/  CS2R R4, SRZ ;  /* 0x0000000000047805 */ /* 0x001fe2000001ff00 */
[----:B------:R-:W0:Y:S01]  /*06a0*/  LDCU UR14, c[0x0][0x388] ;  /* 0x00007100ff0e77ac */ /* 0x000e220008000800 */
[----:B------:R-:W0:Y:S01]  /*06b0*/  LDCU.U8 UR7, c[0x0][0x410] ;  /* 0x00008200ff0777ac */ /* 0x000e220008000000 */
[----:B------:R-:W0:Y:S01]  /*06c0*/  LDCU UR15, c[0x0][0x400] ;  /* 0x00008000ff0f77ac */ /* 0x000e220008000800 */
[----:B------:R-:W0:Y:S01]  /*06d0*/  LDCU.64 UR8, c[0x0][0x478] ;  /* 0x00008f00ff0877ac */ /* 0x000e220008000a00 */
[----:B------:R-:W0:Y:S01]  /*06e0*/  LDCU.64 UR12, c[0x0][0x438] ;  /* 0x00008700ff0c77ac */ /* 0x000e220008000a00 */
[----:B------:R-:W0:Y:S01]  /*06f0*/  LDCU.64 UR16, c[0x0][0x470] ;  /* 0x00008e00ff1077ac */ /* 0x000e220008000a00 */
[----:B---3--:R-:W-:-:S02]  /*0700*/  HADD2.F32 R3, -RZ, R20.H0_H0 ;  /* 0x20000014ff037230 */ /* 0x008fc40000004100 */
[----:B------:R-:W-:Y:S02]  /*0710*/  HADD2.F32 R2, -RZ, R20.H1_H1 ;  /* 0x30000014ff027230 */ /* 0x000fe40000004100 */
[--C-:B------:R-:W-:Y:S01]  /*0720*/  HADD2.F32 R0, -RZ, R21.reuse.H0_H0 ;  /* 0x20000015ff007230 */ /* 0x100fe20000004100 */
[----:B------:R3:W-:Y:S04]  /*0730*/  STL [R1+0x38], R3 ;  /* 0x0000380301007387 */ /* 0x0007e80000100800 */
[----:B------:R1:W-:Y:S04]  /*0740*/  STL [R1+0x30], R2 ;  /* 0x0000300201007387 */ /* 0x0003e80000100800 */
[----:B------:R0:W-:Y:S01]  /*0750*/  STL [R1+0x28], R0 ;  /* 0x0000280001007387 */ /* 0x0001e20000100800 */
[----:B---3--:R-:W-:-:S02]  /*0760*/  HADD2.F32 R3, -RZ, R21.H1_H1 ;  /* 0x30000015ff037230 */ /* 0x008fc40000004100 */
[----:B-1----:R-:W-:-:S03]  /*0770*/  HADD2.F32 R2, -RZ, R22.H0_H0 ;  /* 0x20000016ff027230 */ /* 0x002fc60000004100 */
[----:B------:R1:W-:Y:S01]  /*0780*/  STL [R1+0x20], R3 ;  /* 0x0000200301007387 */ /* 0x0003e20000100800 */
[----:B0-----:R-:W-:-:S03]  /*0790*/  HADD2.F32 R0, -RZ, R22.H1_H1 ;  /* 0x30000016ff007230 */ /* 0x001fc60000004100 */
[----:B------:R0:W-:Y:S04]  /*07a0*/  STL [R1+0x18], R2 ;  /* 0x0000180201007387 */ /* 0x0001e80000100800 */
[----:B------:R4:W-:Y:S01]  /*07b0*/  STL [R1+0x10], R0 ;  /* 0x0000100001007387 */ /* 0x0009e20000100800 */
[--C-:B-1----:R-:W-:Y:S02]  /*07c0*/  HADD2.F32 R3, -RZ, R23.reuse.H0_H0 ;  /* 0x20000017ff037230 */ /* 0x102fe40000004100 */
[----:B0-----:R-:W-:-:S03]  /*07d0*/  HADD2.F32 R2, -RZ, R23.H1_H1 ;  /* 0x30000017ff027230 */ /* 0x001fc60000004100 */
[----:B------:R0:W-:Y:S01]  /*07e0*/  STL [R1+0x8], R3 ;  /* 0x0000080301007387 */ /* 0x0001e20000100800 */
[----:B----4-:R-:W-:-:S03]  /*07f0*/  HADD2.F32 R0, -RZ, R16.H0_H0 ;  /* 0x20000010ff007230 */ /* 0x010fc60000004100 */
[----:B------:R1:W-:Y:S04]  /*0800*/  STL [R1], R2 ;  /* 0x0000000201007387 */ /* 0x0003e80000100800 */
[----:B------:R3:W-:Y:S01]  /*0810*/  STL [R1+0x34], R0 ;  /* 0x0000340001007387 */ /* 0x0007e20000100800 */
[----:B0-----:R-:W-:Y:S02]  /*0820*/  HADD2.F32 R3, -RZ, R16.H1_H1 ;  /* 0x30000010ff037230 */ /* 0x001fe40000004100 */
[----:B-1----:R-:W-:-:S03]  /*0830*/  HADD2.F32 R2, -RZ, R17.H0_H0 ;  /* 0x20000011ff027230 */ /* 0x002fc60000004100 */
[----:B------:R0:W-:Y:S01]  /*0840*/  STL [R1+0x2c], R3 ;  /* 0x00002c0301007387 */ /* 0x0001e20000100800 */
[----:B---3--:R-:W-:-:S03]  /*0850*/  HADD2.F32 R0, -RZ, R17.H1_H1 ;  /* 0x30000011ff007230 */ /* 0x008fc60000004100 */
[----:B------:R1:W-:Y:S04]  /*0860*/  STL [R1+0x24], R2 ;  /* 0x0000240201007387 */ /* 0x0003e80000100800 */
[----:B------:R3:W-:Y:S01]  /*0870*/  STL [R1+0x1c], R0 ;  /* 0x00001c0001007387 */ /* 0x0007e20000100800 */
[--C-:B0-----:R-:W-:Y:S02]  /*0880*/  HADD2.F32 R3, -RZ, R18.reuse.H0_H0 ;  /* 0x20000012ff037230 */ /* 0x101fe40000004100 */
[----:B-1----:R-:W-:-:S03]  /*0890*/  HADD2.F32 R2, -RZ, R18.H1_H1 ;  /* 0x30000012ff027230 */ /* 0x002fc60000004100 */
[----:B------:R-:W-:Y:S01]  /*08a0*/  STL [R1+0x14], R3 ;  /* 0x0000140301007387 */ /* 0x000fe20000100800 */
[----:B---3--:R-:W-:-:S03]  /*08b0*/  HADD2.F32 R0, -RZ, R19.H0_H0 ;  /* 0x20000013ff007230 */ /* 0x008fc60000004100 */
[----:B------:R0:W-:Y:S01]  /*08c0*/  STL [R1+0xc], R2 ;  /* 0x00000c0201007387 */ /* 0x0001e20000100800 */
[--C-:B--2---:R-:W-:Y:S02]  /*08d0*/  HADD2.F32 R247, -RZ, R213.reuse.H0_H0 ;  /* 0x200000d5fff77230 */ /* 0x104fe40000004100 */
[----:B------:R-:W-:Y:S01]  /*08e0*/  HADD2.F32 R245, -RZ, R213.H1_H1 ;  /* 0x300000d5fff57230 */ /* 0x000fe20000004100 */
[----:B------:R1:W-:Y:S01]  /*08f0*/  STL [R1+0x4], R0 ;  /* 0x0000040001007387 */ /* 0x0003e20000100800 */
[----:B------:R-:W-:Y:S01]  /*0900*/  HADD2.F32 R252, -RZ, R19.H1_H1 ;  /* 0x30000013fffc7230 */ /* 0x000fe20000004100 */
[----:B------:R-:W-:Y:S01]  /*0910*/  CS2R R16, SRZ ;  /* 0x0000000000107805 */ /* 0x000fe2000001ff00 */
[----:B------:R-:W-:Y:S01]  /*0920*/  HADD2.F32 R217, -RZ, R215.H0_H0 ;  /* 0x200000d7ffd97230 */ /* 0x000fe20000004100 */
[----:B------:R-:W-:Y:S01]  /*0930*/  CS2R R18, SRZ ;  /* 0x0000000000127805 */ /* 0x000fe2000001ff00 */
[--C-:B-----5:R-:W-:Y:S01]  /*0940*/  HADD2.F32 R250, -RZ, R12.reuse.H0_H0 ;  /* 0x2000000cfffa7230 */ /* 0x120fe20000004100 */
[----:B0-----:R-:W-:Y:S01]  /*0950*/  CS2R R2, SRZ ;  /* 0x0000000000027805 */ /* 0x001fe2000001ff00 */
[----:B------:R-:W-:Y:S01]  /*0960*/  HADD2.F32 R248, -RZ, R12.H1_H1 ;  /* 0x3000000cfff87230 */ /* 0x000fe20000004100 */
[----:B------:R-:W-:Y:S01]  /*0970*/  CS2R R20, SRZ ;  /* 0x0000000000147805 */ /* 0x000fe2000001ff00 */
[--C-:B------:R-:W-:Y:S01]  /*0980*/  HADD2.F32 R246, -RZ, R13.reuse.H0_H0 ;  /* 0x2000000dfff67230 */ /* 0x100fe20000004100 */
[----:B-1----:R-:W-:Y:S01]  /*0990*/  MOV R0, UR4 ;  /* 0x0000000400007c02 */ /* 0x002fe20008000f00 */
[----:B------:R-:W-:Y:S01]  /*09a0*/  HADD2.F32 R244, -RZ, R13.H1_H1 ;  /* 0x3000000dfff47230 */ /* 0x000fe20000004100 */
[----:B------:R-:W-:Y:S01]  /*09b0*/  CS2R R12, SRZ ;  /* 0x00000000000c7805 */ /* 0x000fe2000001ff00 */
[--C-:B------:R-:W-:Y:S01]  /*09c0*/  HADD2.F32 R242, -RZ, R14.reuse.H0_H0 ;  /* 0x2000000efff27230 */ /* 0x100fe20000004100 */
[----:B------:R-:W-:Y:S01]  /*09d0*/  CS2R R22, SRZ ;  /* 0x0000000000167805 */ /* 0x000fe2000001ff00 */
[----:B------:R-:W-:-:S02]  /*09e0*/  HADD2.F32 R240, -RZ, R14.H1_H1 ;  /* 0x3000000efff07230 */ /* 0x000fc40000004100 */
[--C-:B------:R-:W-:Y:S02]  /*09f0*/  HADD2.F32 R216, -RZ, R15.reuse.H0_H0 ;  /* 0x2000000fffd87230 */ /* 0x100fe40000004100 */
        /* <DEDUP_REMOVED lines=21> */
[----:B------:R-:W-:-:S02]  /*0b50*/  HADD2.F32 R241, -RZ, R214.H1_H1 ;  /* 0x300000d6fff17230 */ /* 0x000fc40000004100 */
[----:B------:R-:W-:Y:S02]  /*0b60*/  HADD2.F32 R215, -RZ, R215.H1_H1 ;  /* 0x300000d7ffd77230 */ /* 0x000fe40000004100 */
[--C-:B------:R-:W-:Y:S02]  /*0b70*/  HADD2.F32 R202, -RZ, R190.reuse.H0_H0 ;  /* 0x200000beffca7230 */ /* 0x100fe40000004100 */
[----:B------:R-:W-:Y:S02]  /*0b80*/  HADD2.F32 R200, -RZ, R190.H1_H1 ;  /* 0x300000beffc87230 */ /* 0x000fe40000004100 */
[----:B------:R-:W-:-:S07]  /*0b90*/  HADD2.F32 R191, -RZ, R191.H1_H1 ;  /* 0x300000bfffbf7230 */ /* 0x000fce0000004100 */
.L_x_2164:
[----:B0-----:R-:W0:Y:S01]  /*0ba0*/  LDC.64 R80, c[0x0][0x3c0] ;  /* 0x0000f000ff507b82 */ /* 0x001e220000000a00 */
[----:B------:R-:W-:Y:S01]  /*0bb0*/  IMAD R82, R0, UR14, RZ ;  /* 0x0000000e00527c24 */ /* 0x000fe2000f8e02ff */
[----:B------:R-:W2:Y:S04]  /*0bc0*/  LDL R225, [R1+0x34] ;  /* 0x0000340001e17983 */ /* 0x000ea80000100800 */
[----:B------:R-:W3:Y:S02]  /*0bd0*/  LDL R226, [R1+0x2c] ;  /* 0x00002c0001e27983 */ /* 0x000ee40000100800 */
[----:B------:R-:W1:Y:S01]  /*0be0*/  LDC.64 R124, c[0x0][0x3a8] ;  /* 0x0000ea00ff7c7b82 */ /* 0x000e620000000a00 */
[----:B------:R-:W-:Y:S01]  /*0bf0*/  SHF.R.S32.HI R83, RZ, 0x1f, R82 ;  /* 0x0000001fff537819 */ /* 0x000fe20000011452 */
[----:B------:R-:W4:Y:S04]  /*0c00*/  LDL R227, [R1+0x38] ;  /* 0x0000380001e37983 */ /* 0x000f280000100800 */
[----:B------:R-:W4:Y:S02]  /*0c10*/  LDL R228, [R1+0x30] ;  /* 0x0000300001e47983 */ /* 0x000f240000100800 */
[----:B------:R-:W1:Y:S01]  /*0c20*/  LDC.64 R112, c[0x0][0x430] ;  /* 0x00010c00ff707b82 */ /* 0x000e620000000a00 */
[----:B------:R-:W-:Y:S01]  /*0c30*/  LEA.HI R190, R83, R82, RZ, 0x3 ;  /* 0x0000005253be7211 */ /* 0x000fe200078f18ff */
[----:B------:R-:W4:Y:S04]  /*0c40*/  LDL R231, [R1+0x24] ;  /* 0x0000240001e77983 */ /* 0x000f280000100800 */
[----:B------:R-:W4:Y:S02]  /*0c50*/  LDL R230, [R1+0x28] ;  /* 0x0000280001e67983 */ /* 0x000f240000100800 */
[----:B------:R-:W1:Y:S08]  /*0c60*/  LDC.64 R88, c[0x0][0x3c8] ;  /* 0x0000f200ff587b82 */ /* 0x000e700000000a00 */
[----:B------:R-:W1:Y:S01]  /*0c70*/  LDC.64 R120, c[0x0][0x428] ;  /* 0x00010a00ff787b82 */ /* 0x000e620000000a00 */
[----:B------:R-:W-:Y:S01]  /*0c80*/  LEA.HI.SX32 R190, R190, R115, 0x1d ;  /* 0x00000073bebe7211 */ /* 0x000fe200078feaff */
[----:B0-----:R-:W-:-:S03]  /*0c90*/  IMAD.WIDE R80, R0, 0x4, R80 ;  /* 0x0000000400507825 */ /* 0x001fc600078e0250 */
[----:B------:R-:W-:Y:S02]  /*0ca0*/  IADD3 R212, PT, PT, R190, 0x80, RZ ;  /* 0x00000080bed47810 */ /* 0x000fe40007ffe0ff */
[----:B------:R-:W2:Y:S03]  /*0cb0*/  LDG.E R214, desc[UR10][R80.64] ;  /* 0x0000000a50d67981 */ /* 0x000ea6000c1e1900 */
[----:B-1----:R-:W-:-:S04]  /*0cc0*/  IMAD.WIDE.U32 R92, R212, 0x20, R124 ;  /* 0x00000020d45c7825 */ /* 0x002fc800078e007c */
[----:B------:R-:W-:Y:S01]  /*0cd0*/  IMAD.WIDE.U32 R84, R212, 0x10, R112 ;  /* 0x00000010d4547825 */ /* 0x000fe200078e0070 */
[----:B------:R-:W3:Y:S03]  /*0ce0*/  LDG.E.128 R80, desc[UR10][R92.64] ;  /* 0x0000000a5c507981 */ /* 0x000ee6000c1e1d00 */
[----:B------:R-:W-:Y:S02]  /*0cf0*/  IMAD.WIDE R88, R0, 0x4, R88 ;  /* 0x0000000400587825 */ /* 0x000fe400078e0258 */
[----:B------:R-:W4:Y:S02]  /*0d00*/  LDG.E.128 R84, desc[UR10][R84.64] ;  /* 0x0000000a54547981 */ /* 0x000f24000c1e1d00 */
[----:B------:R-:W-:Y:S02]  /*0d10*/  IMAD.WIDE.U32 R90, R212, 0x10, R120 ;  /* 0x00000010d45a7825 */ /* 0x000fe400078e0078 */
[----:B------:R-:W4:Y:S01]  /*0d20*/  LDG.E R192, desc[UR10][R88.64] ;  /* 0x0000000a58c07981 */ /* 0x000f22000c1e1900 */
[----:B------:R-:W-:-:S02]  /*0d30*/  ISETP.NE.U32.AND P0, PT, RZ, UR16, PT ;  /* 0x00000010ff007c0c */ /* 0x000fc4000bf05070 */
[----:B------:R-:W-:Y:S01]  /*0d40*/  ISETP.NE.U32.AND P1, PT, RZ, UR12, PT ;  /* 0x0000000cff007c0c */ /* 0x000fe2000bf25070 */
[----:B------:R-:W4:Y:S04]  /*0d50*/  LDG.E.128 R92, desc[UR10][R92.64+0x10] ;  /* 0x0000100a5c5c7981 */ /* 0x000f28000c1e1d00 */
[----:B------:R-:W4:Y:S01]  /*0d60*/  LDG.E.128 R88, desc[UR10][R90.64] ;  /* 0x0000000a5a587981 */ /* 0x000f22000c1e1d00 */
[----:B------:R-:W-:Y:S02]  /*0d70*/  ISETP.NE.AND.EX P0, PT, RZ, UR17, PT, P0 ;  /* 0x00000011ff007c0c */ /* 0x000fe4000bf05300 */
[----:B------:R-:W-:-:S11]  /*0d80*/  ISETP.NE.AND.EX P1, PT, RZ, UR13, PT, P1 ;  /* 0x0000000dff007c0c */ /* 0x000fd6000bf25310 */
[----:B------:R-:W0:Y:S08]  /*0d90*/  @P0 LDC.64 R126, c[0x0][0x3b8] ;  /* 0x0000ee00ff7e0b82 */ /* 0x000e300000000a00 */
[----:B------:R-:W1:Y:S08]  /*0da0*/  @P0 LDC.64 R170, c[0x0][0x3b8] ;  /* 0x0000ee00ffaa0b82 */ /* 0x000e700000000a00 */
[----:B------:R-:W1:Y:S01]  /*0db0*/  @P0 LDC.64 R196, c[0x0][0x3b8] ;  /* 0x0000ee00ffc40b82 */ /* 0x000e620000000a00 */
[----:B------:R-:W-:-:S07]  /*0dc0*/  IADD3 R218, PT, PT, R190, 0x100, RZ ;  /* 0x00000100beda7810 */ /* 0x000fce0007ffe0ff */
[----:B------:R-:W1:Y:S01]  /*0dd0*/  @P1 LDC.64 R194, c[0x0][0x438] ;  /* 0x00010e00ffc21b82 */ /* 0x000e620000000a00 */
[----:B0-----:R-:W-:-:S05]  /*0de0*/  @P0 IMAD.WIDE.U32 R126, R212, 0x8, R126 ;  /* 0x00000008d47e0825 */ /* 0x001fca00078e007e */
[----:B------:R1:W5:Y:S02]  /*0df0*/  @P0 LDG.E.64 R156, desc[UR10][R126.64] ;  /* 0x0000000a7e9c0981 */ /* 0x000364000c1e1b00 */
[----:B-1----:R-:W-:Y:S02]  /*0e00*/  @P0 IMAD.WIDE.U32 R126, R218, 0x8, R170 ;  /* 0x00000008da7e0825 */ /* 0x002fe400078e00aa */
[----:B------:R-:W0:Y:S03]  /*0e10*/  @P1 LDC.64 R170, c[0x0][0x438] ;  /* 0x00010e00ffaa1b82 */ /* 0x000e260000000a00 */
[----:B------:R1:W5:Y:S02]  /*0e20*/  @P0 LDG.E.64 R158, desc[UR10][R126.64] ;  /* 0x0000000a7e9e0981 */ /* 0x000364000c1e1b00 */
[----:B-1----:R-:W-:-:S05]  /*0e30*/  @P0 IMAD.WIDE.U32 R126, R190, 0x8, R196 ;  /* 0x00000008be7e0825 */ /* 0x002fca00078e00c4 */
[----:B------:R1:W5:Y:S02]  /*0e40*/  @P0 LDG.E.64 R160, desc[UR10][R126.64] ;  /* 0x0000000a7ea00981 */ /* 0x000364000c1e1b00 */
[----:B-1----:R-:W-:Y:S02]  /*0e50*/  @P1 IMAD.WIDE.U32 R126, R212, 0x20, R194 ;  /* 0x00000020d47e1825 */ /* 0x002fe400078e00c2 */
[----:B------:R-:W1:Y:S01]  /*0e60*/  @P1 LDC.64 R194, c[0x0][0x438] ;  /* 0x00010e00ffc21b82 */ /* 0x000e620000000a00 */
[----:B------:R-:W-:Y:S01]  /*0e70*/  ISETP.NE.AND P3, PT, RZ, UR7, PT ;  /* 0x00000007ff007c0c */ /* 0x000fe2000bf65270 */
[----:B0-----:R-:W-:Y:S01]  /*0e80*/  @P1 IMAD.WIDE.U32 R170, R218, 0x20, R170 ;  /* 0x00000020daaa1825 */ /* 0x001fe200078e00aa */
[----:B------:R-:W5:Y:S04]  /*0e90*/  @P1 LDG.E.128 R44, desc[UR10][R126.64] ;  /* 0x0000000a7e2c1981 */ /* 0x000f68000c1e1d00 */
[----:B------:R-:W5:Y:S04]  /*0ea0*/  @P1 LDG.E.128 R52, desc[UR10][R170.64] ;  /* 0x0000000aaa341981 */ /* 0x000f68000c1e1d00 */
[----:B------:R1:W5:Y:S01]  /*0eb0*/  @P1 LDG.E.128 R56, desc[UR10][R170.64+0x10] ;  /* 0x0000100aaa381981 */ /* 0x000362000c1e1d00 */
[----:B------:R-:W-:-:S03]  /*0ec0*/  IMAD.WIDE.U32 R100, R190, 0x10, R112 ;  /* 0x00000010be647825 */ /* 0x000fc600078e0070 */
[----:B------:R-:W5:Y:S01]  /*0ed0*/  @P1 LDG.E.128 R48, desc[UR10][R126.64+0x10] ;  /* 0x0000100a7e301981 */ /* 0x000f62000c1e1d00 */
[----:B------:R-:W-:-:S03]  /*0ee0*/  IMAD.WIDE.U32 R108, R190, 0x20, R124 ;  /* 0x00000020be6c7825 */ /* 0x000fc600078e007c */
[----:B------:R-:W4:Y:S01]  /*0ef0*/  LDG.E.128 R100, desc[UR10][R100.64] ;  /* 0x0000000a64647981 */ /* 0x000f22000c1e1d00 */
[----:B------:R-:W-:-:S03]  /*0f00*/  IMAD.WIDE.U32 R104, R190, 0x10, R120 ;  /* 0x00000010be687825 */ /* 0x000fc600078e0078 */
[----:B------:R-:W4:Y:S01]  /*0f10*/  LDG.E.128 R96, desc[UR10][R108.64] ;  /* 0x0000000a6c607981 */ /* 0x000f22000c1e1d00 */
[----:B-1----:R-:W-:-:S03]  /*0f20*/  @P1 IMAD.WIDE.U32 R170, R190, 0x20, R194 ;  /* 0x00000020beaa1825 */ /* 0x002fc600078e00c2 */
[----:B------:R-:W4:Y:S04]  /*0f30*/  LDG.E.128 R104, desc[UR10][R104.64] ;  /* 0x0000000a68687981 */ /* 0x000f28000c1e1d00 */
[----:B------:R-:W5:Y:S04]  /*0f40*/  @P1 LDG.E.128 R60, desc[UR10][R170.64] ;  /* 0x0000000aaa3c1981 */ /* 0x000f68000c1e1d00 */
[----:B------:R0:W5:Y:S04]  /*0f50*/  @P1 LDG.E.128 R64, desc[UR10][R170.64+0x10] ;  /* 0x0000100aaa401981 */ /* 0x000168000c1e1d00 */
[----:B------:R-:W4:Y:S01]  /*0f60*/  LDG.E.128 R108, desc[UR10][R108.64+0x10] ;  /* 0x0000100a6c6c7981 */ /* 0x000f22000c1e1d00 */
[----:B--2---:R-:W-:-:S05]  /*0f70*/  FSEL R239, R214, RZ, !P3 ;  /* 0x000000ffd6ef7208 */ /* 0x004fca0005800000 */
[C---:B---3--:R-:W-:Y:S01]  /*0f80*/  FADD.FTZ R195, -R239.reuse, R80 ;  /* 0x00000050efc37221 */ /* 0x048fe20000010100 */
[----:B------:R-:W-:Y:S01]  /*0f90*/  FADD.FTZ R81, -R239, R81 ;  /* 0x00000051ef517221 */ /* 0x000fe20000010100 */
[----:B----4-:R-:W-:Y:S02]  /*0fa0*/  HADD2.F32 R194, -RZ, R84.H0_H0 ;  /* 0x20000054ffc27230 */ /* 0x010fe40000004100 */
[----:B0-----:R-:W-:-:S03]  /*0fb0*/  FMUL.FTZ R171, R192, R195 ;  /* 0x000000c3c0ab7220 */ /* 0x001fc60000410000 */
[----:B------:R-:W-:Y:S01]  /*0fc0*/  FADD.FTZ R7, R194, R7 ;  /* 0x00000007c2077221 */ /* 0x000fe20000010000 */
[----:B------:R-:W-:Y:S02]  /*0fd0*/  HADD2.F32 R197, -RZ, R84.H1_H1 ;  /* 0x30000054ffc57230 */ /* 0x000fe40000004100 */
[-C--:B------:R-:W-:Y:S01]  /*0fe0*/  FFMA.FTZ R41, R171, R194.reuse, R41 ;  /* 0x000000c2ab297223 */ /* 0x080fe20000010029 */
[----:B------:R-:W-:Y:S01]  /*0ff0*/  FMUL.FTZ R194, R250, R194 ;  /* 0x000000c2fac27220 */ /* 0x000fe20000410000 */
[----:B------:R-:W-:Y:S01]  /*1000*/  FMUL.FTZ R195, R192, R81 ;  /* 0x00000051c0c37220 */ /* 0x000fe20000410000 */
[----:B------:R-:W-:Y:S02]  /*1010*/  HADD2.F32 R80, -RZ, R88.H0_H0 ;  /* 0x20000058ff507230 */ /* 0x000fe40000004100 */
[----:B------:R-:W-:Y:S01]  /*1020*/  FADD.FTZ R8, R197, R8 ;  /* 0x00000008c5087221 */ /* 0x000fe20000010000 */
[----:B------:R-:W-:Y:S01]  /*1030*/  FFMA.FTZ R40, R195, R197, R40 ;  /* 0x000000c5c3287223 */ /* 0x000fe20000010028 */
[----:B------:R-:W-:Y:S01]  /*1040*/  FADD.FTZ R83, -R239, R83 ;  /* 0x00000053ef537221 */ /* 0x000fe20000010100 */
[----:B------:R-:W-:-:S02]  /*1050*/  HADD2.F32 R196, -RZ, R89.H0_H0 ;  /* 0x20000059ffc47230 */ /* 0x000fc40000004100 */
[-C--:B------:R-:W-:Y:S01]  /*1060*/  FFMA.FTZ R170, R251, R80.reuse, R194 ;  /* 0x00000050fbaa7223 */ /* 0x080fe200000100c2 */
[----:B------:R-:W-:Y:S01]  /*1070*/  FMUL.FTZ R194, R248, R197 ;  /* 0x000000c5f8c27220 */ /* 0x000fe20000410000 */
[----:B------:R-:W-:Y:S01]  /*1080*/  FADD.FTZ R197, -R239, R82 ;  /* 0x00000052efc57221 */ /* 0x000fe20000010100 */
[----:B------:R-:W-:Y:S01]  /*1090*/  FADD.FTZ R149, R80, R149 ;  /* 0x0000009550957221 */ /* 0x000fe20000010000 */
[----:B------:R-:W-:Y:S01]  /*10a0*/  FFMA.FTZ R181, R171, R80, R181 ;  /* 0x00000050abb57223 */ /* 0x000fe200000100b5 */
[--C-:B------:R-:W-:Y:S02]  /*10b0*/  HADD2.F32 R80, -RZ, R85.reuse.H0_H0 ;  /* 0x20000055ff507230 */ /* 0x100fe40000004100 */
[C---:B------:R-:W-:Y:S01]  /*10c0*/  FMUL.FTZ R197, R192.reuse, R197 ;  /* 0x000000c5c0c57220 */ /* 0x040fe20000410000 */
[----:B------:R-:W-:Y:S02]  /*10d0*/  HADD2.F32 R85, -RZ, R85.H1_H1 ;  /* 0x30000055ff557230 */ /* 0x000fe40000004100 */
[----:B------:R-:W-:Y:S01]  /*10e0*/  FMUL.FTZ R214, R192, R83 ;  /* 0x00000053c0d67220 */ /* 0x000fe20000410000 */
[----:B------:R-:W2:Y:S01]  /*10f0*/  LDL R84, [R1+0x20] ;  /* 0x0000200001547983 */ /* 0x000ea20000100800 */
[----:B------:R-:W-:Y:S01]  /*1100*/  FADD.FTZ R9, R80, R9 ;  /* 0x0000000950097221 */ /* 0x000fe20000010000 */
[CC--:B------:R-:W-:Y:S01]  /*1110*/  FFMA.FTZ R39, R197.reuse, R80.reuse, R39 ;  /* 0x00000050c5277223 */ /* 0x0c0fe20000010027 */
[----:B------:R-:W-:Y:S01]  /*1120*/  FMUL.FTZ R80, R246, R80 ;  /* 0x00000050f6507220 */ /* 0x000fe20000410000 */
[----:B------:R-:W-:Y:S01]  /*1130*/  FADD.FTZ R147, R196, R147 ;  /* 0x00000093c4937221 */ /* 0x000fe20000010000 */
[-C--:B------:R-:W-:Y:S01]  /*1140*/  FFMA.FTZ R179, R197, R196.reuse, R179 ;  /* 0x000000c4c5b37223 */ /* 0x080fe200000100b3 */
[----:B------:R-:W-:Y:S01]  /*1150*/  FADD.FTZ R10, R85, R10 ;  /* 0x0000000a550a7221 */ /* 0x000fe20000010000 */
[----:B------:R-:W-:Y:S01]  /*1160*/  FFMA.FTZ R196, R247, R196, R80 ;  /* 0x000000c4f7c47223 */ /* 0x000fe20000010050 */
[-C--:B------:R-:W-:Y:S01]  /*1170*/  FFMA.FTZ R38, R214, R85.reuse, R38 ;  /* 0x00000055d6267223 */ /* 0x080fe20000010026 */
[----:B------:R-:W-:-:S02]  /*1180*/  FMUL.FTZ R80, R244, R85 ;  /* 0x00000055f4507220 */ /* 0x000fc40000410000 */
[----:B------:R-:W3:Y:S01]  /*1190*/  LDL R85, [R1+0x1c] ;  /* 0x00001c0001557983 */ /* 0x000ee20000100800 */
[----:B------:R-:W-:Y:S02]  /*11a0*/  HADD2.F32 R89, -RZ, R89.H1_H1 ;  /* 0x30000059ff597230 */ /* 0x000fe40000004100 */
[----:B------:R-:W-:Y:S01]  /*11b0*/  FADD.FTZ R221, -R239, R92 ;  /* 0x0000005cefdd7221 */ /* 0x000fe20000010100 */
[--C-:B------:R-:W-:Y:S02]  /*11c0*/  HADD2.F32 R83, -RZ, R86.reuse.H1_H1 ;  /* 0x30000056ff537230 */ /* 0x100fe40000004100 */
[----:B------:R-:W-:Y:S01]  /*11d0*/  FFMA.FTZ R219, R245, R89, R80 ;  /* 0x00000059f5db7223 */ /* 0x000fe20000010050 */
[----:B------:R-:W-:Y:S02]  /*11e0*/  HADD2.F32 R80, -RZ, R86.H0_H0 ;  /* 0x20000056ff507230 */ /* 0x000fe40000004100 */
[----:B------:R-:W-:Y:S01]  /*11f0*/  FMUL.FTZ R221, R192, R221 ;  /* 0x000000ddc0dd7220 */ /* 0x000fe20000410000 */
[----:B------:R-:W-:Y:S01]  /*1200*/  FADD.FTZ R93, -R239, R93 ;  /* 0x0000005def5d7221 */ /* 0x000fe20000010100 */
[----:B------:R-:W-:-:S02]  /*1210*/  HADD2.F32 R81, -RZ, R90.H1_H1 ;  /* 0x3000005aff517230 */ /* 0x000fc40000004100 */
[----:B------:R-:W-:Y:S02]  /*1220*/  HADD2.F32 R220, -RZ, R90.H0_H0 ;  /* 0x2000005affdc7230 */ /* 0x000fe40000004100 */
[-C--:B------:R-:W-:Y:S01]  /*1230*/  FMUL.FTZ R82, R242, R80.reuse ;  /* 0x00000050f2527220 */ /* 0x080fe20000410000 */
[----:B------:R-:W-:Y:S01]  /*1240*/  FADD.FTZ R11, R80, R11 ;  /* 0x0000000b500b7221 */ /* 0x000fe20000010000 */
[----:B------:R-:W-:Y:S01]  /*1250*/  FFMA.FTZ R37, R221, R80, R37 ;  /* 0x00000050dd257223 */ /* 0x000fe20000010025 */
[----:B------:R-:W-:Y:S01]  /*1260*/  FMUL.FTZ R80, R240, R83 ;  /* 0x00000053f0507220 */ /* 0x000fe20000410000 */
[----:B------:R-:W-:Y:S01]  /*1270*/  FMUL.FTZ R222, R192, R93 ;  /* 0x0000005dc0de7220 */ /* 0x000fe20000410000 */
[----:B------:R-:W-:Y:S01]  /*1280*/  FADD.FTZ R223, -R239, R94 ;  /* 0x0000005eefdf7221 */ /* 0x000fe20000010100 */
[----:B------:R-:W-:Y:S02]  /*1290*/  HADD2.F32 R88, -RZ, R88.H1_H1 ;  /* 0x30000058ff587230 */ /* 0x000fe40000004100 */
[----:B------:R-:W-:Y:S01]  /*12a0*/  FFMA.FTZ R93, R241, R81, R80 ;  /* 0x00000051f15d7223 */ /* 0x000fe20000010050 */
[----:B------:R-:W-:-:S02]  /*12b0*/  HADD2.F32 R80, -RZ, R87.H0_H0 ;  /* 0x20000057ff507230 */ /* 0x000fc40000004100 */
[----:B------:R-:W-:Y:S01]  /*12c0*/  FADD.FTZ R145, R220, R145 ;  /* 0x00000091dc917221 */ /* 0x000fe20000010000 */
[-C--:B------:R-:W-:Y:S01]  /*12d0*/  FFMA.FTZ R177, R221, R220.reuse, R177 ;  /* 0x000000dcddb17223 */ /* 0x080fe200000100b1 */
[----:B------:R-:W-:Y:S02]  /*12e0*/  HADD2.F32 R94, -RZ, R91.H0_H0 ;  /* 0x2000005bff5e7230 */ /* 0x000fe40000004100 */
[----:B------:R-:W-:Y:S01]  /*12f0*/  FFMA.FTZ R220, R243, R220, R82 ;  /* 0x000000dcf3dc7223 */ /* 0x000fe20000010052 */
[----:B------:R-:W-:Y:S01]  /*1300*/  FMUL.FTZ R223, R192, R223 ;  /* 0x000000dfc0df7220 */ /* 0x000fe20000410000 */
[----:B------:R-:W-:Y:S02]  /*1310*/  HADD2.F32 R87, -RZ, R87.H1_H1 ;  /* 0x30000057ff577230 */ /* 0x000fe40000004100 */
[----:B------:R-:W-:Y:S01]  /*1320*/  FMUL.FTZ R82, R216, R80 ;  /* 0x00000050d8527220 */ /* 0x000fe20000410000 */
[----:B------:R-:W-:Y:S01]  /*1330*/  FADD.FTZ R95, -R239, R95 ;  /* 0x0000005fef5f7221 */ /* 0x000fe20000010100 */
[----:B------:R-:W-:Y:S01]  /*1340*/  FADD.FTZ R143, R94, R143 ;  /* 0x0000008f5e8f7221 */ /* 0x000fe20000010000 */
[C---:B------:R-:W-:Y:S01]  /*1350*/  FFMA.FTZ R175, R223.reuse, R94, R175 ;  /* 0x0000005edfaf7223 */ /* 0x040fe200000100af */
[----:B------:R-:W-:Y:S01]  /*1360*/  FADD.FTZ R13, R80, R13 ;  /* 0x0000000d500d7221 */ /* 0x000fe20000010000 */
[----:B------:R-:W-:Y:S01]  /*1370*/  FFMA.FTZ R35, R223, R80, R35 ;  /* 0x00000050df237223 */ /* 0x000fe20000010023 */
[----:B------:R-:W-:-:S02]  /*1380*/  HADD2.F32 R91, -RZ, R91.H1_H1 ;  /* 0x3000005bff5b7230 */ /* 0x000fc40000004100 */
[----:B------:R-:W-:Y:S01]  /*1390*/  FFMA.FTZ R94, R217, R94, R82 ;  /* 0x0000005ed95e7223 */ /* 0x000fe20000010052 */
[----:B------:R-:W-:Y:S01]  /*13a0*/  FMUL.FTZ R80, R213, R87 ;  /* 0x00000057d5507220 */ /* 0x000fe20000410000 */
[----:B------:R-:W-:Y:S01]  /*13b0*/  FADD.FTZ R148, R88, R148 ;  /* 0x0000009458947221 */ /* 0x000fe20000010000 */
[-C--:B------:R-:W-:Y:S01]  /*13c0*/  FFMA.FTZ R180, R195, R88.reuse, R180 ;  /* 0x00000058c3b47223 */ /* 0x080fe200000100b4 */
[----:B------:R-:W-:Y:S01]  /*13d0*/  FFMA.FTZ R194, R249, R88, R194 ;  /* 0x00000058f9c27223 */ /* 0x000fe200000100c2 */
[----:B------:R-:W-:Y:S01]  /*13e0*/  FADD.FTZ R144, R81, R144 ;  /* 0x0000009051907221 */ /* 0x000fe20000010000 */
[----:B------:R-:W-:Y:S01]  /*13f0*/  FFMA.FTZ R176, R222, R81, R176 ;  /* 0x00000051deb07223 */ /* 0x000fe200000100b0 */
[----:B------:R-:W-:Y:S01]  /*1400*/  FMUL.FTZ R224, R192, R95 ;  /* 0x0000005fc0e07220 */ /* 0x000fe20000410000 */
[----:B------:R-:W4:Y:S01]  /*1410*/  LDL R88, [R1+0x14] ;  /* 0x0000140001587983 */ /* 0x000f220000100800 */
[----:B------:R-:W-:Y:S01]  /*1420*/  FADD.FTZ R12, R83, R12 ;  /* 0x0000000c530c7221 */ /* 0x000fe20000010000 */
[----:B------:R-:W-:Y:S01]  /*1430*/  FFMA.FTZ R36, R222, R83, R36 ;  /* 0x00000053de247223 */ /* 0x000fe20000010024 */
[----:B------:R-:W-:Y:S01]  /*1440*/  FFMA.FTZ R95, R215, R91, R80 ;  /* 0x0000005bd75f7223 */ /* 0x000fe20000010050 */
[----:B------:R-:W-:Y:S01]  /*1450*/  FADD.FTZ R14, R87, R14 ;  /* 0x0000000e570e7221 */ /* 0x000fe20000010000 */
[----:B------:R-:W-:Y:S01]  /*1460*/  FFMA.FTZ R34, R224, R87, R34 ;  /* 0x00000057e0227223 */ /* 0x000fe20000010022 */
[----:B------:R-:W4:Y:S04]  /*1470*/  LDL R86, [R1+0xc] ;  /* 0x00000c0001567983 */ /* 0x000f280000100800 */
[----:B------:R-:W4:Y:S01]  /*1480*/  LDL R87, [R1+0x18] ;  /* 0x0000180001577983 */ /* 0x000f220000100800 */
[----:B------:R-:W-:-:S04]  /*1490*/  IMAD.WIDE.U32 R124, R218, 0x20, R124 ;  /* 0x00000020da7c7825 */ /* 0x000fc800078e007c */
[C---:B------:R-:W-:Y:S01]  /*14a0*/  IMAD.WIDE.U32 R112, R218.reuse, 0x10, R112 ;  /* 0x00000010da707825 */ /* 0x040fe200078e0070 */
[----:B------:R-:W4:Y:S03]  /*14b0*/  LDG.E.128 R116, desc[UR10][R124.64] ;  /* 0x0000000a7c747981 */ /* 0x000f26000c1e1d00 */
[----:B------:R-:W-:Y:S02]  /*14c0*/  IMAD.WIDE.U32 R120, R218, 0x10, R120 ;  /* 0x00000010da787825 */ /* 0x000fe400078e0078 */
[----:B------:R-:W4:Y:S04]  /*14d0*/  LDG.E.128 R112, desc[UR10][R112.64] ;  /* 0x0000000a70707981 */ /* 0x000f28000c1e1d00 */
[----:B------:R-:W4:Y:S04]  /*14e0*/  LDG.E.128 R120, desc[UR10][R120.64] ;  /* 0x0000000a78787981 */ /* 0x000f28000c1e1d00 */
[----:B------:R-:W4:Y:S01]  /*14f0*/  LDG.E.128 R124, desc[UR10][R124.64+0x10] ;  /* 0x0000100a7c7c7981 */ /* 0x000f22000c1e1d00 */
[----:B------:R-:W-:-:S02]  /*1500*/  HADD2.F32 R82, -RZ, R100.H0_H0 ;  /* 0x20000064ff527230 */ /* 0x000fc40000004100 */
[----:B------:R-:W-:Y:S02]  /*1510*/  HADD2.F32 R83, -RZ, R100.H1_H1 ;  /* 0x30000064ff537230 */ /* 0x000fe40000004100 */
[----:B------:R-:W-:Y:S01]  /*1520*/  FADD.FTZ R81, -R239, R96 ;  /* 0x00000060ef517221 */ /* 0x000fe20000010100 */
[----:B------:R-:W-:Y:S01]  /*1530*/  FMUL.FTZ R225, R225, R82 ;  /* 0x00000052e1e17220 */ /* 0x000fe20000410000 */
[C---:B------:R-:W-:Y:S01]  /*1540*/  FADD.FTZ R97, -R239.reuse, R97 ;  /* 0x00000061ef617221 */ /* 0x040fe20000010100 */
[--C-:B------:R-:W-:Y:S02]  /*1550*/  HADD2.F32 R80, -RZ, R104.reuse.H0_H0 ;  /* 0x20000068ff507230 */ /* 0x100fe40000004100 */
[----:B------:R-:W-:Y:S01]  /*1560*/  FMUL.FTZ R92, R192, R81 ;  /* 0x00000051c05c7220 */ /* 0x000fe20000410000 */
[----:B------:R-:W-:Y:S02]  /*1570*/  HADD2.F32 R81, -RZ, R104.H1_H1 ;  /* 0x30000068ff517230 */ /* 0x000fe40000004100 */
[----:B------:R-:W-:Y:S01]  /*1580*/  FMUL.FTZ R226, R226, R83 ;  /* 0x00000053e2e27220 */ /* 0x000fe20000410000 */
[----:B------:R-:W-:Y:S01]  /*1590*/  FADD.FTZ R229, -R239, R98 ;  /* 0x00000062efe57221 */ /* 0x000fe20000010100 */
[----:B------:R-:W-:Y:S01]  /*15a0*/  FADD.FTZ R163, R80, R163 ;  /* 0x000000a350a37221 */ /* 0x000fe20000010000 */
[-C--:B------:R-:W-:Y:S01]  /*15b0*/  FFMA.FTZ R189, R92, R80.reuse, R189 ;  /* 0x000000505cbd7223 */ /* 0x080fe200000100bd */
[----:B------:R-:W-:Y:S01]  /*15c0*/  FFMA.FTZ R225, R227, R80, R225 ;  /* 0x00000050e3e17223 */ /* 0x000fe200000100e1 */
[----:B------:R-:W-:Y:S01]  /*15d0*/  FMUL.FTZ R227, R192, R97 ;  /* 0x00000061c0e37220 */ /* 0x000fe20000410000 */
[----:B------:R-:W-:-:S02]  /*15e0*/  HADD2.F32 R80, -RZ, R101.H0_H0 ;  /* 0x20000065ff507230 */ /* 0x000fc40000004100 */
[-C--:B------:R-:W-:Y:S01]  /*15f0*/  FFMA.FTZ R226, R228, R81.reuse, R226 ;  /* 0x00000051e4e27223 */ /* 0x080fe200000100e2 */
[----:B------:R-:W-:Y:S02]  /*1600*/  HADD2.F32 R228, -RZ, R105.H0_H0 ;  /* 0x20000069ffe47230 */ /* 0x000fe40000004100 */
[----:B------:R-:W-:Y:S01]  /*1610*/  FADD.FTZ R25, R82, R25 ;  /* 0x0000001952197221 */ /* 0x000fe20000010000 */
[----:B------:R-:W-:Y:S01]  /*1620*/  FFMA.FTZ R133, R92, R82, R133 ;  /* 0x000000525c857223 */ /* 0x000fe20000010085 */
[----:B------:R-:W-:Y:S01]  /*1630*/  FADD.FTZ R162, R81, R162 ;  /* 0x000000a251a27221 */ /* 0x000fe20000010000 */
[----:B------:R-:W-:Y:S01]  /*1640*/  FFMA.FTZ R188, R227, R81, R188 ;  /* 0x00000051e3bc7223 */ /* 0x000fe200000100bc */
[----:B------:R-:W-:Y:S01]  /*1650*/  FMUL.FTZ R229, R192, R229 ;  /* 0x000000e5c0e57220 */ /* 0x000fe20000410000 */
[----:B------:R-:W-:Y:S01]  /*1660*/  FMUL.FTZ R81, R231, R80 ;  /* 0x00000050e7517220 */ /* 0x000fe20000410000 */
[----:B------:R-:W4:Y:S01]  /*1670*/  LDL R82, [R1+0x10] ;  /* 0x0000100001527983 */ /* 0x000f220000100800 */
[----:B------:R-:W-:-:S02]  /*1680*/  HADD2.F32 R101, -RZ, R101.H1_H1 ;  /* 0x30000065ff657230 */ /* 0x000fc40000004100 */
[----:B------:R-:W-:Y:S01]  /*1690*/  FADD.FTZ R155, R228, R155 ;  /* 0x0000009be49b7221 */ /* 0x000fe20000010000 */
[-C--:B------:R-:W-:Y:S01]  /*16a0*/  FFMA.FTZ R187, R229, R228.reuse, R187 ;  /* 0x000000e4e5bb7223 */ /* 0x080fe200000100bb */
[----:B------:R-:W-:Y:S01]  /*16b0*/  FFMA.FTZ R228, R230, R228, R81 ;  /* 0x000000e4e6e47223 */ /* 0x000fe20000010051 */
[----:B------:R-:W-:Y:S02]  /*16c0*/  HADD2.F32 R105, -RZ, R105.H1_H1 ;  /* 0x30000069ff697230 */ /* 0x000fe40000004100 */
[----:B------:R-:W-:Y:S01]  /*16d0*/  FADD.FTZ R24, R83, R24 ;  /* 0x0000001853187221 */ /* 0x000fe20000010000 */
[----:B------:R-:W-:Y:S02]  /*16e0*/  FFMA.FTZ R132, R227, R83, R132 ;  /* 0x00000053e3847223 */ /* 0x000fe40000010084 */
[----:B------:R-:W4:Y:S01]  /*16f0*/  LDL R83, [R1] ;  /* 0x0000000001537983 */ /* 0x000f220000100800 */
[----:B---3--:R-:W-:-:S03]  /*1700*/  FMUL.FTZ R230, R85, R101 ;  /* 0x0000006555e67220 */ /* 0x008fc60000410000 */
[----:B------:R-:W3:Y:S01]  /*1710*/  LDL R85, [R1+0x4] ;  /* 0x0000040001557983 */ /* 0x000ee20000100800 */
[----:B--2---:R-:W-:-:S03]  /*1720*/  FFMA.FTZ R230, R84, R105, R230 ;  /* 0x0000006954e67223 */ /* 0x004fc600000100e6 */
[----:B------:R-:W2:Y:S01]  /*1730*/  LDL R84, [R1+0x8] ;  /* 0x0000080001547983 */ /* 0x000ea20000100800 */
[----:B------:R-:W-:Y:S01]  /*1740*/  FADD.FTZ R23, R80, R23 ;  /* 0x0000001750177221 */ /* 0x000fe20000010000 */
[----:B------:R-:W-:Y:S01]  /*1750*/  FFMA.FTZ R131, R229, R80, R131 ;  /* 0x00000050e5837223 */ /* 0x000fe20000010083 */
[C---:B------:R-:W-:Y:S01]  /*1760*/  FADD.FTZ R81, -R239.reuse, R108 ;  /* 0x0000006cef517221 */ /* 0x040fe20000010100 */
[----:B------:R-:W-:Y:S02]  /*1770*/  HADD2.F32 R80, -RZ, R102.H0_H0 ;  /* 0x20000066ff507230 */ /* 0x000fe40000004100 */
[--C-:B------:R-:W-:Y:S02]  /*1780*/  HADD2.F32 R108, -RZ, R106.reuse.H0_H0 ;  /* 0x2000006aff6c7230 */ /* 0x100fe40000004100 */
[----:B------:R-:W-:Y:S01]  /*1790*/  FMUL.FTZ R232, R192, R81 ;  /* 0x00000051c0e87220 */ /* 0x000fe20000410000 */
[----:B------:R-:W-:Y:S02]  /*17a0*/  FADD.FTZ R109, -R239, R109 ;  /* 0x0000006def6d7221 */ /* 0x000fe40000010100 */
[----:B------:R-:W-:Y:S01]  /*17b0*/  FADD.FTZ R153, R108, R153 ;  /* 0x000000996c997221 */ /* 0x000fe20000010000 */
[----:B------:R-:W-:Y:S01]  /*17c0*/  FFMA.FTZ R185, R232, R108, R185 ;  /* 0x0000006ce8b97223 */ /* 0x000fe200000100b9 */
[----:B------:R-:W-:-:S02]  /*17d0*/  HADD2.F32 R233, -RZ, R106.H1_H1 ;  /* 0x3000006affe97230 */ /* 0x000fc40000004100 */
[----:B------:R-:W-:Y:S01]  /*17e0*/  FADD.FTZ R3, R80, R3 ;  /* 0x0000000350037221 */ /* 0x000fe20000010000 */
[----:B------:R-:W-:Y:S01]  /*17f0*/  FFMA.FTZ R129, R232, R80, R129 ;  /* 0x00000050e8817223 */ /* 0x000fe20000010081 */
[----:B------:R-:W-:Y:S01]  /*1800*/  FMUL.FTZ R234, R192, R109 ;  /* 0x0000006dc0ea7220 */ /* 0x000fe20000410000 */
[----:B------:R-:W-:-:S03]  /*1810*/  FADD.FTZ R152, R233, R152 ;  /* 0x00000098e9987221 */ /* 0x000fc60000010000 */
[----:B------:R-:W-:Y:S01]  /*1820*/  FFMA.FTZ R184, R234, R233, R184 ;  /* 0x000000e9eab87223 */ /* 0x000fe200000100b8 */
[----:B----4-:R-:W-:-:S04]  /*1830*/  FMUL.FTZ R81, R88, R80 ;  /* 0x0000005058517220 */ /* 0x010fc80000410000 */
[----:B------:R-:W-:Y:S01]  /*1840*/  FFMA.FTZ R108, R87, R108, R81 ;  /* 0x0000006c576c7223 */ /* 0x000fe20000010051 */
[----:B------:R-:W-:-:S05]  /*1850*/  HADD2.F32 R81, -RZ, R102.H1_H1 ;  /* 0x30000066ff517230 */ /* 0x000fca0000004100 */
[-C--:B------:R-:W-:Y:S01]  /*1860*/  FMUL.FTZ R80, R86, R81.reuse ;  /* 0x0000005156507220 */ /* 0x080fe20000410000 */
[----:B------:R-:W-:Y:S01]  /*1870*/  FADD.FTZ R4, R81, R4 ;  /* 0x0000000451047221 */ /* 0x000fe20000010000 */
[----:B------:R-:W-:Y:S01]  /*1880*/  FFMA.FTZ R128, R234, R81, R128 ;  /* 0x00000051ea807223 */ /* 0x000fe20000010080 */
[C---:B------:R-:W-:Y:S01]  /*1890*/  FADD.FTZ R81, -R239.reuse, R110 ;  /* 0x0000006eef517221 */ /* 0x040fe20000010100 */
[----:B------:R-:W-:-:S03]  /*18a0*/  FADD.FTZ R97, -R239, R116 ;  /* 0x00000074ef617221 */ /* 0x000fc60000010100 */
[C---:B------:R-:W-:Y:S01]  /*18b0*/  FMUL.FTZ R236, R192.reuse, R81 ;  /* 0x00000051c0ec7220 */ /* 0x040fe20000410000 */
[C---:B------:R-:W-:Y:S01]  /*18c0*/  FADD.FTZ R99, -R239.reuse, R99 ;  /* 0x00000063ef637221 */ /* 0x040fe20000010100 */
[C---:B------:R-:W-:Y:S01]  /*18d0*/  FMUL.FTZ R97, R192.reuse, R97 ;  /* 0x00000061c0617220 */ /* 0x040fe20000410000 */
[----:B------:R-:W-:Y:S02]  /*18e0*/  HADD2.F32 R96, -RZ, R120.H0_H0 ;  /* 0x20000078ff607230 */ /* 0x000fe40000004100 */
[----:B------:R-:W-:Y:S01]  /*18f0*/  FMUL.FTZ R231, R192, R99 ;  /* 0x00000063c0e77220 */ /* 0x000fe20000410000 */
[----:B------:R-:W-:Y:S01]  /*1900*/  FADD.FTZ R99, -R239, R117 ;  /* 0x00000075ef637221 */ /* 0x000fe20000010100 */
        /* <DEDUP_REMOVED lines=9> */
[----:B------:R-:W-:Y:S01]  /*19a0*/  FADD.FTZ R101, -R239, R118 ;  /* 0x00000076ef657221 */ /* 0x000fe20000010100 */
[----:B------:R-:W-:Y:S01]  /*19b0*/  FFMA.FTZ R233, R82, R233, R80 ;  /* 0x000000e952e97223 */ /* 0x000fe20000010050 */
[----:B------:R-:W-:Y:S02]  /*19c0*/  HADD2.F32 R82, -RZ, R103.H0_H0 ;  /* 0x20000067ff527230 */ /* 0x000fe40000004100 */
[----:B------:R-:W-:Y:S01]  /*19d0*/  FADD.FTZ R140, R98, R140 ;  /* 0x0000008c628c7221 */ /* 0x000fe20000010000 */
[----:B------:R-:W-:-:S02]  /*19e0*/  HADD2.F32 R80, -RZ, R107.H0_H0 ;  /* 0x2000006bff507230 */ /* 0x000fc40000004100 */
[----:B------:R-:W-:Y:S01]  /*19f0*/  FFMA.FTZ R172, R99, R98, R172 ;  /* 0x0000006263ac7223 */ /* 0x000fe200000100ac */
[----:B------:R-:W0:Y:S02]  /*1a00*/  LDC.64 R88, c[0x0][0x3b0] ;  /* 0x0000ec00ff587b82 */ /* 0x000e240000000a00 */
[----:B------:R-:W-:Y:S01]  /*1a10*/  FADD.FTZ R151, R80, R151 ;  /* 0x0000009750977221 */ /* 0x000fe20000010000 */
[----:B------:R-:W-:Y:S01]  /*1a20*/  FFMA.FTZ R183, R236, R80, R183 ;  /* 0x00000050ecb77223 */ /* 0x000fe200000100b7 */
[----:B------:R-:W-:Y:S01]  /*1a30*/  FADD.FTZ R111, -R239, R111 ;  /* 0x0000006fef6f7221 */ /* 0x000fe20000010100 */
[C---:B------:R-:W-:Y:S01]  /*1a40*/  FMUL.FTZ R101, R192.reuse, R101 ;  /* 0x00000065c0657220 */ /* 0x040fe20000410000 */
[----:B------:R-:W-:Y:S02]  /*1a50*/  HADD2.F32 R103, -RZ, R103.H1_H1 ;  /* 0x30000067ff677230 */ /* 0x000fe40000004100 */
[----:B------:R-:W-:Y:S01]  /*1a60*/  FMUL.FTZ R237, R192, R111 ;  /* 0x0000006fc0ed7220 */ /* 0x000fe20000410000 */
[----:B------:R-:W-:-:S02]  /*1a70*/  HADD2.F32 R100, -RZ, R121.H0_H0 ;  /* 0x20000079ff647230 */ /* 0x000fc40000004100 */
[----:B------:R-:W-:Y:S01]  /*1a80*/  FADD.FTZ R119, -R239, R119 ;  /* 0x00000077ef777221 */ /* 0x000fe20000010100 */
[-C--:B------:R-:W-:Y:S01]  /*1a90*/  FMUL.FTZ R238, R252, R103.reuse ;  /* 0x00000067fcee7220 */ /* 0x080fe20000410000 */
[----:B------:R-:W-:Y:S01]  /*1aa0*/  FADD.FTZ R6, R103, R6 ;  /* 0x0000000667067221 */ /* 0x000fe20000010000 */
[----:B------:R-:W-:Y:S01]  /*1ab0*/  FFMA.FTZ R42, R237, R103, R42 ;  /* 0x00000067ed2a7223 */ /* 0x000fe2000001002a */
[----:B------:R-:W-:Y:S01]  /*1ac0*/  FADD.FTZ R139, R100, R139 ;  /* 0x0000008b648b7221 */ /* 0x000fe20000010000 */
[----:B------:R-:W-:Y:S01]  /*1ad0*/  FFMA.FTZ R169, R101, R100, R169 ;  /* 0x0000006465a97223 */ /* 0x000fe200000100a9 */
[----:B------:R-:W-:Y:S02]  /*1ae0*/  HADD2.F32 R103, -RZ, R121.H1_H1 ;  /* 0x30000079ff677230 */ /* 0x000fe40000004100 */
[----:B------:R-:W-:Y:S01]  /*1af0*/  FMUL.FTZ R102, R192, R119 ;  /* 0x00000077c0667220 */ /* 0x000fe20000410000 */
[----:B------:R-:W-:Y:S01]  /*1b00*/  FADD.FTZ R5, R82, R5 ;  /* 0x0000000552057221 */ /* 0x000fe20000010000 */
[----:B------:R-:W-:Y:S01]  /*1b10*/  FFMA.FTZ R43, R236, R82, R43 ;  /* 0x00000052ec2b7223 */ /* 0x000fe2000001002b */
[----:B------:R-:W-:Y:S01]  /*1b20*/  FADD.FTZ R138, R103, R138 ;  /* 0x0000008a678a7221 */ /* 0x000fe20000010000 */
[----:B------:R-:W-:Y:S01]  /*1b30*/  FFMA.FTZ R168, R102, R103, R168 ;  /* 0x0000006766a87223 */ /* 0x000fe200000100a8 */
[----:B------:R-:W-:Y:S01]  /*1b40*/  FADD.FTZ R154, R105, R154 ;  /* 0x0000009a699a7221 */ /* 0x000fe20000010000 */
[----:B------:R-:W-:Y:S01]  /*1b50*/  FFMA.FTZ R186, R231, R105, R186 ;  /* 0x00000069e7ba7223 */ /* 0x000fe200000100ba */
[----:B0-----:R-:W-:-:S06]  /*1b60*/  IMAD.WIDE.U32 R86, R212, 0x8, R88 ;  /* 0x00000008d4567825 */ /* 0x001fcc00078e0058 */
[----:B------:R-:W5:Y:S01]  /*1b70*/  LDG.E.64 R86, desc[UR10][R86.64] ;  /* 0x0000000a56567981 */ /* 0x000f62000c1e1b00 */
[----:B------:R-:W-:Y:S01]  /*1b80*/  FADD.FTZ R16, R81, R16 ;  /* 0x0000001051107221 */ /* 0x000fe20000010000 */
[----:B------:R-:W-:Y:S01]  /*1b90*/  FFMA.FTZ R32, R99, R81, R32 ;  /* 0x0000005163207223 */ /* 0x000fe20000010020 */
[----:B------:R-:W-:Y:S02]  /*1ba0*/  HADD2.F32 R107, -RZ, R107.H1_H1 ;  /* 0x3000006bff6b7230 */ /* 0x000fe40000004100 */
[----:B------:R-:W-:-:S03]  /*1bb0*/  FADD.FTZ R125, -R239, R125 ;  /* 0x0000007def7d7221 */ /* 0x000fc60000010100 */
[-C--:B------:R-:W-:Y:S01]  /*1bc0*/  FFMA.FTZ R238, R83, R107.reuse, R238 ;  /* 0x0000006b53ee7223 */ /* 0x080fe200000100ee */
[----:B------:R-:W-:Y:S02]  /*1bd0*/  HADD2.F32 R83, -RZ, R114.H1_H1 ;  /* 0x30000072ff537230 */ /* 0x000fe40000004100 */
[----:B------:R-:W-:Y:S01]  /*1be0*/  FADD.FTZ R150, R107, R150 ;  /* 0x000000966b967221 */ /* 0x000fe20000010000 */
[----:B------:R-:W-:Y:S01]  /*1bf0*/  FFMA.FTZ R182, R237, R107, R182 ;  /* 0x0000006bedb67223 */ /* 0x000fe200000100b6 */
[----:B------:R-:W-:Y:S02]  /*1c00*/  HADD2.F32 R107, -RZ, R122.H1_H1 ;  /* 0x3000007aff6b7230 */ /* 0x000fe40000004100 */
[----:B------:R-:W-:-:S03]  /*1c10*/  FMUL.FTZ R106, R192, R125 ;  /* 0x0000007dc06a7220 */ /* 0x000fc60000410000 */
[----:B------:R-:W-:Y:S01]  /*1c20*/  FADD.FTZ R136, R107, R136 ;  /* 0x000000886b887221 */ /* 0x000fe20000010000 */
[C---:B------:R-:W-:Y:S01]  /*1c30*/  FFMA.FTZ R166, R106.reuse, R107, R166 ;  /* 0x0000006b6aa67223 */ /* 0x040fe200000100a6 */
[----:B------:R-:W-:Y:S01]  /*1c40*/  FADD.FTZ R20, R83, R20 ;  /* 0x0000001453147221 */ /* 0x000fe20000010000 */
[----:B------:R-:W-:Y:S01]  /*1c50*/  FFMA.FTZ R28, R106, R83, R28 ;  /* 0x000000536a1c7223 */ /* 0x000fe2000001001c */
[----:B---3--:R-:W-:-:S04]  /*1c60*/  FMUL.FTZ R235, R85, R82 ;  /* 0x0000005255eb7220 */ /* 0x008fc80000410000 */
[----:B--2---:R-:W-:Y:S01]  /*1c70*/  FFMA.FTZ R235, R84, R80, R235 ;  /* 0x0000005054eb7223 */ /* 0x004fe200000100eb */
[----:B------:R-:W-:-:S05]  /*1c80*/  HADD2.F32 R80, -RZ, R112.H0_H0 ;  /* 0x20000070ff507230 */ /* 0x000fca0000004100 */
[----:B------:R-:W-:Y:S01]  /*1c90*/  FADD.FTZ R15, R80, R15 ;  /* 0x0000000f500f7221 */ /* 0x000fe20000010000 */
[-C--:B------:R-:W-:Y:S01]  /*1ca0*/  FFMA.FTZ R33, R97, R80.reuse, R33 ;  /* 0x0000005061217223 */ /* 0x080fe20000010021 */
[----:B------:R-:W-:-:S04]  /*1cb0*/  FMUL.FTZ R80, R210, R80 ;  /* 0x00000050d2507220 */ /* 0x000fc80000410000 */
[----:B------:R-:W-:Y:S01]  /*1cc0*/  FFMA.FTZ R96, R211, R96, R80 ;  /* 0x00000060d3607223 */ /* 0x000fe20000010050 */
[----:B------:R-:W-:-:S04]  /*1cd0*/  FMUL.FTZ R80, R208, R81 ;  /* 0x00000051d0507220 */ /* 0x000fc80000410000 */
[----:B------:R-:W-:Y:S01]  /*1ce0*/  FFMA.FTZ R98, R209, R98, R80 ;  /* 0x00000062d1627223 */ /* 0x000fe20000010050 */
[--C-:B------:R-:W-:Y:S02]  /*1cf0*/  HADD2.F32 R80, -RZ, R113.reuse.H0_H0 ;  /* 0x20000071ff507230 */ /* 0x100fe40000004100 */
[----:B------:R-:W-:-:S03]  /*1d00*/  HADD2.F32 R113, -RZ, R113.H1_H1 ;  /* 0x30000071ff717230 */ /* 0x000fc60000004100 */
[----:B------:R-:W-:Y:S01]  /*1d10*/  FADD.FTZ R17, R80, R17 ;  /* 0x0000001150117221 */ /* 0x000fe20000010000 */
[-C--:B------:R-:W-:Y:S01]  /*1d20*/  FFMA.FTZ R31, R101, R80.reuse, R31 ;  /* 0x00000050651f7223 */ /* 0x080fe2000001001f */
[----:B------:R-:W-:Y:S01]  /*1d30*/  FMUL.FTZ R80, R206, R80 ;  /* 0x00000050ce507220 */ /* 0x000fe20000410000 */
[----:B------:R-:W-:-:S03]  /*1d40*/  HADD2.F32 R82, -RZ, R114.H0_H0 ;  /* 0x20000072ff527230 */ /* 0x000fc60000004100 */
[----:B------:R-:W-:Y:S01]  /*1d50*/  FFMA.FTZ R100, R207, R100, R80 ;  /* 0x00000064cf647223 */ /* 0x000fe20000010050 */
[----:B------:R-:W-:Y:S01]  /*1d60*/  FMUL.FTZ R80, R204, R113 ;  /* 0x00000071cc507220 */ /* 0x000fe20000410000 */
[----:B------:R-:W-:-:S03]  /*1d70*/  FMUL.FTZ R84, R202, R82 ;  /* 0x00000052ca547220 */ /* 0x000fc60000410000 */
[----:B------:R-:W-:Y:S01]  /*1d80*/  FFMA.FTZ R103, R205, R103, R80 ;  /* 0x00000067cd677223 */ /* 0x000fe20000010050 */
[----:B------:R-:W-:-:S05]  /*1d90*/  HADD2.F32 R80, -RZ, R122.H0_H0 ;  /* 0x2000007aff507230 */ /* 0x000fca0000004100 */
[----:B------:R-:W-:Y:S01]  /*1da0*/  FFMA.FTZ R105, R203, R80, R84 ;  /* 0x00000050cb697223 */ /* 0x000fe20000010054 */
[----:B------:R-:W-:-:S04]  /*1db0*/  IMAD.WIDE.U32 R84, R218, 0x8, R88 ;  /* 0x00000008da547825 */ /* 0x000fc800078e0058 */
[----:B------:R-:W-:Y:S02]  /*1dc0*/  IMAD.WIDE.U32 R88, R190, 0x8, R88 ;  /* 0x00000008be587825 */ /* 0x000fe400078e0058 */
[----:B------:R-:W5:Y:S04]  /*1dd0*/  LDG.E.64 R84, desc[UR10][R84.64] ;  /* 0x0000000a54547981 */ /* 0x000f68000c1e1b00 */
[----:B------:R-:W5:Y:S01]  /*1de0*/  LDG.E.64 R88, desc[UR10][R88.64] ;  /* 0x0000000a58587981 */ /* 0x000f62000c1e1b00 */
[----:B------:R-:W-:-:S04]  /*1df0*/  FADD.FTZ R81, -R239, R124 ;  /* 0x0000007cef517221 */ /* 0x000fc80000010100 */
[----:B------:R-:W-:Y:S01]  /*1e00*/  FMUL.FTZ R104, R192, R81 ;  /* 0x00000051c0687220 */ /* 0x000fe20000410000 */
[----:B------:R-:W-:-:S04]  /*1e10*/  FADD.FTZ R81, RZ, R225 ;  /* 0x000000e1ff517221 */ /* 0x000fc80000010000 */
[----:B------:R-:W-:Y:S01]  /*1e20*/  FADD.FTZ R81, R226, R81 ;  /* 0x00000051e2517221 */ /* 0x000fe20000010000 */
[----:B------:R-:W-:Y:S01]  /*1e30*/  FADD.FTZ R137, R80, R137 ;  /* 0x0000008950897221 */ /* 0x000fe20000010000 */
[----:B------:R-:W-:Y:S02]  /*1e40*/  FFMA.FTZ R167, R104, R80, R167 ;  /* 0x0000005068a77223 */ /* 0x000fe400000100a7 */
[----:B------:R-:W-:Y:S01]  /*1e50*/  FADD.FTZ R81, R228, R81 ;  /* 0x00000051e4517221 */ /* 0x000fe20000010000 */
[----:B------:R-:W-:-:S03]  /*1e60*/  FMUL.FTZ R80, R200, R83 ;  /* 0x00000053c8507220 */ /* 0x000fc60000410000 */
[----:B------:R-:W-:Y:S01]  /*1e70*/  FADD.FTZ R81, R230, R81 ;  /* 0x00000051e6517221 */ /* 0x000fe20000010000 */
[----:B------:R-:W-:-:S03]  /*1e80*/  FFMA.FTZ R107, R201, R107, R80 ;  /* 0x0000006bc96b7223 */ /* 0x000fc60000010050 */
[----:B------:R-:W-:-:S04]  /*1e90*/  FADD.FTZ R80, R108, R81 ;  /* 0x000000516c507221 */ /* 0x000fc80000010000 */
[----:B------:R-:W-:-:S04]  /*1ea0*/  FADD.FTZ R80, R233, R80 ;  /* 0x00000050e9507221 */ /* 0x000fc80000010000 */
[----:B------:R-:W-:Y:S01]  /*1eb0*/  FADD.FTZ R81, R235, R80 ;  /* 0x00000050eb517221 */ /* 0x000fe20000010000 */
        /* <DEDUP_REMOVED lines=11> */
[----:B------:R-:W-:Y:S02]  /*1f70*/  FADD.FTZ R19, R82, R19 ;  /* 0x0000001352137221 */ /* 0x000fe40000010000 */
[----:B------:R-:W-:Y:S01]  /*1f80*/  FFMA.FTZ R80, R236, R235, R81 ;  /* 0x000000ebec507223 */ /* 0x000fe20000010051 */
[----:B------:R-:W-:Y:S01]  /*1f90*/  FFMA.FTZ R29, R104, R82, R29 ;  /* 0x00000052681d7223 */ /* 0x000fe2000001001d */
[----:B------:R-:W-:Y:S02]  /*1fa0*/  FADD.FTZ R82, R220, R83 ;  /* 0x00000053dc527221 */ /* 0x000fe40000010000 */
[----:B------:R-:W-:Y:S02]  /*1fb0*/  FFMA.FTZ R80, R237, R238, R80 ;  /* 0x000000eeed507223 */ /* 0x000fe40000010050 */
[----:B------:R-:W-:-:S02]  /*1fc0*/  FADD.FTZ R81, R93, R82 ;  /* 0x000000525d517221 */ /* 0x000fc40000010000 */
[----:B------:R-:W-:Y:S02]  /*1fd0*/  FFMA.FTZ R82, R171, R170, R80 ;  /* 0x000000aaab527223 */ /* 0x000fe40000010050 */
[----:B------:R-:W-:Y:S02]  /*1fe0*/  FADD.FTZ R90, R94, R81 ;  /* 0x000000515e5a7221 */ /* 0x000fe40000010000 */
[----:B------:R-:W-:Y:S02]  /*1ff0*/  FFMA.FTZ R82, R195, R194, R82 ;  /* 0x000000c2c3527223 */ /* 0x000fe40000010052 */
[----:B------:R-:W-:Y:S02]  /*2000*/  FADD.FTZ R83, R95, R90 ;  /* 0x0000005a5f537221 */ /* 0x000fe40000010000 */
[----:B------:R-:W-:Y:S01]  /*2010*/  FFMA.FTZ R81, R197, R196, R82 ;  /* 0x000000c4c5517223 */ /* 0x000fe20000010052 */
[----:B------:R-:W-:Y:S02]  /*2020*/  HADD2.F32 R82, -RZ, R115.H0_H0 ;  /* 0x20000073ff527230 */ /* 0x000fe40000004100 */
[----:B------:R-:W-:Y:S01]  /*2030*/  FADD.FTZ R110, -R239, R126 ;  /* 0x0000007eef6e7221 */ /* 0x000fe20000010100 */
[----:B------:R-:W-:Y:S01]  /*2040*/  FADD.FTZ R83, R96, R83 ;  /* 0x0000005360537221 */ /* 0x000fe20000010000 */
[----:B------:R-:W-:Y:S01]  /*2050*/  FFMA.FTZ R90, R214, R219, R81 ;  /* 0x000000dbd65a7223 */ /* 0x000fe20000010051 */
[----:B------:R-:W-:-:S02]  /*2060*/  HADD2.F32 R80, -RZ, R123.H0_H0 ;  /* 0x2000007bff507230 */ /* 0x000fc40000004100 */
[----:B------:R-:W-:Y:S01]  /*2070*/  FMUL.FTZ R110, R192, R110 ;  /* 0x0000006ec06e7220 */ /* 0x000fe20000410000 */
[----:B------:R-:W-:Y:S01]  /*2080*/  FADD.FTZ R83, R83, R98 ;  /* 0x0000006253537221 */ /* 0x000fe20000010000 */
[----:B------:R-:W-:Y:S01]  /*2090*/  FMUL.FTZ R114, R198, R82 ;  /* 0x00000052c6727220 */ /* 0x000fe20000410000 */
        /* <DEDUP_REMOVED lines=12> */
[----:B------:R-:W-:Y:S02]  /*2160*/  FFMA.FTZ R114, R224, R95, R81 ;  /* 0x0000005fe0727223 */ /* 0x000fe40000010051 */
        /* <DEDUP_REMOVED lines=8> */
[----:B------:R-:W-:-:S04]  /*21f0*/  FFMA.FTZ R91, R101, R100, R90 ;  /* 0x00000064655b7223 */ /* 0x000fc8000001005a */
[----:B------:R-:W-:Y:S01]  /*2200*/  FFMA.FTZ R91, R102, R103, R91 ;  /* 0x00000067665b7223 */ /* 0x000fe2000001005b */
[----:B------:R-:W0:Y:S03]  /*2210*/  SHFL.DOWN PT, R81, R80, 0x10, 0x1f ;  /* 0x0a001f0050517f89 */ /* 0x000e2600000e0000 */
[----:B------:R-:W-:Y:S01]  /*2220*/  FFMA.FTZ R91, R104, R105, R91 ;  /* 0x00000069685b7223 */ /* 0x000fe2000001005b */
[----:B------:R-:W-:-:S03]  /*2230*/  FADD.FTZ R112, -R239, R127 ;  /* 0x0000007fef707221 */ /* 0x000fc60000010100 */
[----:B------:R-:W-:Y:S01]  /*2240*/  FFMA.FTZ R91, R106, R107, R91 ;  /* 0x0000006b6a5b7223 */ /* 0x000fe2000001005b */
[----:B------:R-:W-:-:S03]  /*2250*/  FMUL.FTZ R112, R192, R112 ;  /* 0x00000070c0707220 */ /* 0x000fc60000410000 */
[----:B------:R-:W-:-:S04]  /*2260*/  FFMA.FTZ R91, R110, R109, R91 ;  /* 0x0000006d6e5b7223 */ /* 0x000fc8000001005b */
[----:B------:R-:W-:-:S05]  /*2270*/  FFMA.FTZ R91, R112, R111, R91 ;  /* 0x0000006f705b7223 */ /* 0x000fca000001005b */
[----:B------:R-:W1:Y:S01]  /*2280*/  SHFL.DOWN PT, R90, R91, 0x10, 0x1f ;  /* 0x0a001f005b5a7f89 */ /* 0x000e6200000e0000 */
[----:B0-----:R-:W-:-:S05]  /*2290*/  FADD.FTZ R81, R80, R81 ;  /* 0x0000005150517221 */ /* 0x001fca0000010000 */
[----:B------:R-:W0:Y:S01]  /*22a0*/  SHFL.DOWN PT, R114, R81, 0x8, 0x1f ;  /* 0x09001f0051727f89 */ /* 0x000e2200000e0000 */
[----:B------:R-:W-:Y:S01]  /*22b0*/  FADD.FTZ R18, R113, R18 ;  /* 0x0000001271127221 */ /* 0x000fe20000010000 */
[----:B------:R-:W-:Y:S01]  /*22c0*/  FFMA.FTZ R30, R102, R113, R30 ;  /* 0x00000071661e7223 */ /* 0x000fe2000001001e */
        /* <DEDUP_REMOVED lines=10> */
[----:B0-----:R-:W-:Y:S02]  /*2370*/  FADD.FTZ R91, R116, R115 ;  /* 0x00000073745b7221 */ /* 0x001fe40000010000 */
[----:B------:R-:W0:Y:S03]  /*2380*/  S2R R115, SR_TID.X ;  /* 0x0000000000737919 */ /* 0x000e260000002100 */
[----:B------:R-:W2:Y:S01]  /*2390*/  SHFL.DOWN PT, R118, R91, 0x1, 0x1f ;  /* 0x08201f005b767f89 */ /* 0x000ea200000e0000 */
[----:B-1----:R-:W-:-:S05]  /*23a0*/  FADD.FTZ R90, R117, R80 ;  /* 0x00000050755a7221 */ /* 0x002fca0000010000 */
[----:B------:R-:W1:Y:S01]  /*23b0*/  SHFL.DOWN PT, R81, R90, 0x1, 0x1f ;  /* 0x08201f005a517f89 */ /* 0x000e6200000e0000 */
[----:B0-----:R-:W-:Y:S01]  /*23c0*/  LOP3.LUT P2, RZ, R115, 0x1f, RZ, 0xc0, !PT ;  /* 0x0000001f73ff7812 */ /* 0x001fe2000784c0ff */
[----:B------:R-:W-:Y:S01]  /*23d0*/  BSSY.RECONVERGENT B0, `(.L_x_2138) ;  /* 0x000000e000007945 */ /* 0x000fe20003800200 */
[----:B------:R-:W-:Y:S01]  /*23e0*/  FADD.FTZ R134, R123, R134 ;  /* 0x000000867b867221 */ /* 0x000fe20000010000 */
[----:B------:R-:W-:Y:S01]  /*23f0*/  FFMA.FTZ R164, R112, R123, R164 ;  /* 0x0000007b70a47223 */ /* 0x000fe200000100a4 */
[----:B--2---:R-:W-:Y:S01]  /*2400*/  FADD.FTZ R80, R91, R118 ;  /* 0x000000765b507221 */ /* 0x004fe20000010000 */
[----:B-1----:R-:W-:-:S08]  /*2410*/  FADD.FTZ R81, R90, R81 ;  /* 0x000000515a517221 */ /* 0x002fd00000010000 */
        /* <DEDUP_REMOVED lines=9> */
.L_x_2139:
[----:B------:R-:W-:Y:S05]  /*24b0*/  BSYNC.RECONVERGENT B0 ;  /* 0x0000000000007941 */ /* 0x000fea0003800200 */
.L_x_2138:
        /* <DEDUP_REMOVED lines=91> */
[----:B------:R-:W-:Y:S01]  /*2a70*/  F2FP.F16.F32.PACK_AB R80, R227, R80 ;  /* 0x00000050e350723e */ /* 0x000fe200000000ff */
[----:B------:R-:W-:Y:S06]  /*2a80*/  BRA `(.L_x_2143) ;  /* 0x0000001c007c7947 */ /* 0x000fec0003800000 */
.L_x_2142:
        /* <DEDUP_REMOVED lines=33> */
[----:B------:R-:W-:Y:S01]  /*2ca0*/  F2FP.F16.F32.PACK_AB R83, R74, R83 ;  /* 0x000000534a53723e */ /* 0x000fe200000000ff */
[C---:B------:R-:W-:Y:S01]  /*2cb0*/  FMUL.FTZ R75, R192.reuse, R231 ;  /* 0x000000e7c04b7220 */ /* 0x040fe20000410000 */
[----:B------:R-:W-:Y:S01]  /*2cc0*/  F2FP.F16.F32.PACK_AB R82, R73, R72 ;  /* 0x000000484952723e */ /* 0x000fe200000000ff */
        /* <DEDUP_REMOVED lines=18> */
.L_x_2141:
        /* <DEDUP_REMOVED lines=38> */
[----:B------:R-:W-:Y:S01]  /*3050*/  F2FP.F16.F32.PACK_AB R83, R83, R82 ;  /* 0x000000525353723e */ /* 0x000fe200000000ff */
[----:B------:R-:W-:Y:S01]  /*3060*/  FFMA.FTZ R89, R192, R230, R63 ;  /* 0x000000e6c0597223 */ /* 0x000fe2000001003f */
[----:B------:R-:W-:-:S02]  /*3070*/  LOP3.LUT P2, RZ, R88, 0xff0000, RZ, 0xc0, !PT ;  /* 0x00ff000058ff7812 */ /* 0x000fc4000784c0ff */
[C---:B------:R-:W-:Y:S01]  /*3080*/  LOP3.LUT P3, RZ, R88.reuse, 0xff000000, RZ, 0xc0, !PT ;  /* 0xff00000058ff7812 */ /* 0x040fe2000786c0ff */
[----:B------:R-:W-:Y:S01]  /*3090*/  FMUL.FTZ R89, R89, UR6 ;  /* 0x0000000659597c20 */ /* 0x000fe20008410000 */
[C---:B------:R-:W-:Y:S02]  /*30a0*/  LOP3.LUT P6, RZ, R88.reuse, 0xff00, RZ, 0xc0, !PT ;  /* 0x0000ff0058ff7812 */ /* 0x040fe400078cc0ff */
[----:B------:R-:W-:Y:S01]  /*30b0*/  LOP3.LUT P5, RZ, R88, 0xff, RZ, 0xc0, !PT ;  /* 0x000000ff58ff7812 */ /* 0x000fe200078ac0ff */
[C---:B------:R-:W-:Y:S01]  /*30c0*/  FFMA.FTZ R88, R192.reuse, R229, R62 ;  /* 0x000000e5c0587223 */ /* 0x040fe2000001003e */
[----:B------:R-:W-:Y:S01]  /*30d0*/  F2FP.F16.F32.PACK_AB R82, R81, R80 ;  /* 0x000000505152723e */ /* 0x000fe200000000ff */
        /* <DEDUP_REMOVED lines=9> */
[----:B------:R-:W-:Y:S02]  /*3170*/  F2FP.F16.F32.PACK_AB R81, R91, R88 ;  /* 0x000000585b51723e */ /* 0x000fe400000000ff */
[----:B------:R-:W-:Y:S01]  /*3180*/  F2FP.F16.F32.PACK_AB R80, R89, R80 ;  /* 0x000000505950723e */ /* 0x000fe200000000ff */
[----:B------:R-:W-:Y:S06]  /*3190*/  BRA `(.L_x_2143) ;  /* 0x0000001400b87947 */ /* 0x000fec0003800000 */
.L_x_2144:
        /* <DEDUP_REMOVED lines=34> */
[C---:B------:R-:W-:Y:S01]  /*33c0*/  FFMA.FTZ R75, R192.reuse, R230, R63 ;  /* 0x000000e6c04b7223 */ /* 0x040fe2000001003f */
[----:B------:R-:W-:Y:S01]  /*33d0*/  F2FP.F16.F32.PACK_AB R82, R73, R72 ;  /* 0x000000484952723e */ /* 0x000fe200000000ff */
        /* <DEDUP_REMOVED lines=18> */
.L_x_2140:
        /* <DEDUP_REMOVED lines=15> */
[----:B------:R-:W-:Y:S01]  /*35f0*/  FFMA.FTZ R234, R234, R113, R114 ;  /* 0x00000071eaea7223 */ /* 0x000fe20000010072 */
        /* <DEDUP_REMOVED lines=10> */
[--C-:B------:R-:W-:Y:S01]  /*36a0*/  FFMA.FTZ R79, R229, R113, R114.reuse ;  /* 0x00000071e54f7223 */ /* 0x100fe20000010072 */
        /* <DEDUP_REMOVED lines=36> */
[----:B------:R-:W-:Y:S02]  /*38f0*/  F2FP.F16.F32.PACK_AB R79, R81, R90 ;  /* 0x0000005a514f723e */ /* 0x000fe400000000ff */
[C---:B------:R-:W-:Y:S02]  /*3900*/  FSEL R77, R80.reuse, RZ, P3 ;  /* 0x000000ff504d7208 */ /* 0x040fe40001800000 */
[----:B------:R-:W-:Y:S02]  /*3910*/  FSEL R81, R80, RZ, P5 ;  /* 0x000000ff50517208 */ /* 0x000fe40002800000 */
[----:B------:R-:W-:Y:S02]  /*3920*/  FSEL R76, R76, RZ, P2 ;  /* 0x000000ff4c4c7208 */ /* 0x000fe40001000000 */
[----:B------:R-:W-:-:S02]  /*3930*/  LOP3.LUT P3, RZ, R88, 0xff00, RZ, 0xc0, !PT ;  /* 0x0000ff0058ff7812 */ /* 0x000fc4000786c0ff */
[----:B------:R-:W-:Y:S02]  /*3940*/  LOP3.LUT P6, RZ, R88, 0xff, RZ, 0xc0, !PT ;  /* 0x000000ff58ff7812 */ /* 0x000fe400078cc0ff */
[C---:B------:R-:W-:Y:S02]  /*3950*/  LOP3.LUT P5, RZ, R160.reuse, 0xff00, RZ, 0xc0, !PT ;  /* 0x0000ff00a0ff7812 */ /* 0x040fe400078ac0ff */
[----:B------:R-:W-:Y:S02]  /*3960*/  LOP3.LUT P2, RZ, R160, 0xff, RZ, 0xc0, !PT ;  /* 0x000000ffa0ff7812 */ /* 0x000fe4000784c0ff */
[----:B------:R-:W-:Y:S02]  /*3970*/  F2FP.F16.F32.PACK_AB R83, R83, R78 ;  /* 0x0000004e5353723e */ /* 0x000fe400000000ff */
        /* <DEDUP_REMOVED lines=9> */
[----:B------:R-:W-:Y:S01]  /*3a10*/  F2FP.F16.F32.PACK_AB R80, R91, R80 ;  /* 0x000000505b50723e */ /* 0x000fe200000000ff */
[----:B------:R-:W-:Y:S06]  /*3a20*/  BRA `(.L_x_2143) ;  /* 0x0000000c00947947 */ /* 0x000fec0003800000 */
.L_x_2146:
        /* <DEDUP_REMOVED lines=13> */
[--C-:B------:R-:W-:Y:S01]  /*3b00*/  FFMA.FTZ R75, R231, R113, R114.reuse ;  /* 0x00000071e74b7223 */ /* 0x100fe20000010072 */
        /* <DEDUP_REMOVED lines=16> */
[--C-:B------:R-:W-:Y:S01]  /*3c10*/  FFMA.FTZ R227, R227, R113, R114.reuse ;  /* 0x00000071e3e37223 */ /* 0x100fe20000010072 */
        /* <DEDUP_REMOVED lines=19> */
[----:B------:R-:W-:Y:S01]  /*3d50*/  F2FP.F16.F32.PACK_AB R78, R73, R78 ;  /* 0x0000004e494e723e */ /* 0x000fe200000000ff */
[----:B------:R-:W-:Y:S01]  /*3d60*/  FMUL.FTZ R73, R192, R227 ;  /* 0x000000e3c0497220 */ /* 0x000fe20000410000 */
[C---:B------:R-:W-:Y:S02]  /*3d70*/  LOP3.LUT P6, RZ, R88.reuse, 0xff0000, RZ, 0xc0, !PT ;  /* 0x00ff000058ff7812 */ /* 0x040fe400078cc0ff */
[----:B------:R-:W-:Y:S02]  /*3d80*/  LOP3.LUT P3, RZ, R88, 0xff000000, RZ, 0xc0, !PT ;  /* 0xff00000058ff7812 */ /* 0x000fe4000786c0ff */
[----:B------:R-:W-:Y:S01]  /*3d90*/  F2FP.F16.F32.PACK_AB R77, R72, R77 ;  /* 0x0000004d484d723e */ /* 0x000fe200000000ff */
[----:B------:R-:W-:Y:S01]  /*3da0*/  FMUL.FTZ R72, R192, R225 ;  /* 0x000000e1c0487220 */ /* 0x000fe20000410000 */
[----:B------:R-:W-:-:S02]  /*3db0*/  LOP3.LUT P5, RZ, R88, 0xff00, RZ, 0xc0, !PT ;  /* 0x0000ff0058ff7812 */ /* 0x000fc400078ac0ff */
[----:B------:R-:W-:Y:S02]  /*3dc0*/  LOP3.LUT P2, RZ, R88, 0xff, RZ, 0xc0, !PT ;  /* 0x000000ff58ff7812 */ /* 0x000fe4000784c0ff */
[----:B------:R-:W-:Y:S01]  /*3dd0*/  F2FP.F16.F32.PACK_AB R83, R80, R83 ;  /* 0x000000535053723e */ /* 0x000fe200000000ff */
[----:B------:R-:W-:Y:S01]  /*3de0*/  FMUL.FTZ R80, R73, UR6 ;  /* 0x0000000649507c20 */ /* 0x000fe20008410000 */
[----:B------:R-:W-:Y:S02]  /*3df0*/  FSEL R81, R81, RZ, P6 ;  /* 0x000000ff51517208 */ /* 0x000fe40003000000 */
[----:B------:R-:W-:Y:S01]  /*3e00*/  FSEL R88, R76, RZ, P3 ;  /* 0x000000ff4c587208 */ /* 0x000fe20001800000 */
[----:B------:R-:W-:Y:S01]  /*3e10*/  FMUL.FTZ R76, R72, UR6 ;  /* 0x00000006484c7c20 */ /* 0x000fe20008410000 */
        /* <DEDUP_REMOVED lines=10> */
[----:B------:R-:W-:Y:S01]  /*3ec0*/  F2FP.F16.F32.PACK_AB R80, R89, R80 ;  /* 0x000000505950723e */ /* 0x000fe200000000ff */
[----:B------:R-:W-:Y:S06]  /*3ed0*/  BRA `(.L_x_2143) ;  /* 0x0000000800687947 */ /* 0x000fec0003800000 */
.L_x_2145:
        /* <DEDUP_REMOVED lines=19> */
[----:B------:R-:W-:Y:S01]  /*4010*/  FFMA.FTZ R77, R229, R113, R114 ;  /* 0x00000071e54d7223 */ /* 0x000fe20000010072 */
        /* <DEDUP_REMOVED lines=27> */
[C---:B------:R-:W-:Y:S01]  /*41d0*/  FSEL R82, R81.reuse, RZ, P5 ;  /* 0x000000ff51527208 */ /* 0x040fe20002800000 */
[----:B------:R-:W-:Y:S01]  /*41e0*/  FFMA.FTZ R227, R192, R227, R61 ;  /* 0x000000e3c0e37223 */ /* 0x000fe2000001003d */
        /* <DEDUP_REMOVED lines=10> */
[----:B------:R-:W-:Y:S02]  /*4290*/  F2FP.F16.F32.PACK_AB R83, R83, R78 ;  /* 0x0000004e5353723e */ /* 0x000fe400000000ff */
[----:B------:R-:W-:Y:S02]  /*42a0*/  FSEL R108, R76, RZ, P6 ;  /* 0x000000ff4c6c7208 */ /* 0x000fe40003000000 */
[----:B------:R-:W-:-:S02]  /*42b0*/  F2FP.F16.F32.PACK_AB R78, R116, R81 ;  /* 0x00000051744e723e */ /* 0x000fc400000000ff */
[C---:B------:R-:W-:Y:S02]  /*42c0*/  FSEL R77, R80.reuse, RZ, P3 ;  /* 0x000000ff504d7208 */ /* 0x040fe40001800000 */
[----:B------:R-:W-:Y:S02]  /*42d0*/  FSEL R81, R80, RZ, P5 ;  /* 0x000000ff50517208 */ /* 0x000fe40002800000 */
        /* <DEDUP_REMOVED lines=16> */
.L_x_2147:
        /* <DEDUP_REMOVED lines=30> */
[----:B------:R-:W-:Y:S01]  /*45c0*/  FFMA.FTZ R227, R227, R113, R114 ;  /* 0x00000071e3e37223 */ /* 0x000fe20000010072 */
        /* <DEDUP_REMOVED lines=20> */
[----:B------:R-:W-:Y:S01]  /*4710*/  FFMA.FTZ R73, R192, R227, R61 ;  /* 0x000000e3c0497223 */ /* 0x000fe2000001003d */
[C---:B------:R-:W-:Y:S02]  /*4720*/  LOP3.LUT P6, RZ, R88.reuse, 0xff0000, RZ, 0xc0, !PT ;  /* 0x00ff000058ff7812 */ /* 0x040fe400078cc0ff */
[----:B------:R-:W-:Y:S02]  /*4730*/  LOP3.LUT P3, RZ, R88, 0xff000000, RZ, 0xc0, !PT ;  /* 0xff00000058ff7812 */ /* 0x000fe4000786c0ff */
[----:B------:R-:W-:Y:S01]  /*4740*/  F2FP.F16.F32.PACK_AB R77, R72, R77 ;  /* 0x0000004d484d723e */ /* 0x000fe200000000ff */
[----:B------:R-:W-:Y:S01]  /*4750*/  FFMA.FTZ R72, R192, R225, R60 ;  /* 0x000000e1c0487223 */ /* 0x000fe2000001003c */
        /* <DEDUP_REMOVED lines=17> */
[----:B------:R-:W-:-:S07]  /*4870*/  F2FP.F16.F32.PACK_AB R80, R89, R80 ;  /* 0x000000505950723e */ /* 0x000fce00000000ff */
.L_x_2143:
        /* <DEDUP_REMOVED lines=17> */
[----:B------:R-:W-:Y:S01]  /*4990*/  FFMA.FTZ R221, R221, R113, R114 ;  /* 0x00000071dddd7223 */ /* 0x000fe20000010072 */
[----:B------:R-:W-:Y:S01]  /*49a0*/  LOP3.LUT P5, RZ, R87, 0xff0000, RZ, 0xc0, !PT ;  /* 0x00ff000057ff7812 */ /* 0x000fe200078ac0ff */
[----:B------:R-:W-:Y:S01]  /*49b0*/  FADD.FTZ R223, R94, -R223 ;  /* 0x800000df5edf7221 */ /* 0x000fe20000010000 */
[----:B------:R-:W-:Y:S01]  /*49c0*/  FADD.FTZ R224, R95, -R224 ;  /* 0x800000e05fe07221 */ /* 0x000fe20000010000 */
[----:B------:R-:W-:Y:S01]  /*49d0*/  LOP3.LUT P6, RZ, R157, 0xff0000, RZ, 0xc0, !PT ;  /* 0x00ff00009dff7812 */ /* 0x000fe200078cc0ff */
[----:B------:R-:W-:Y:S01]  /*49e0*/  FADD.FTZ R221, R220, -R221 ;  /* 0x800000dddcdd7221 */ /* 0x000fe20000010000 */
[----:B------:R-:W-:Y:S01]  /*49f0*/  FFMA.FTZ R70, R192, R223, R50 ;  /* 0x000000dfc0467223 */ /* 0x000fe20000010032 */
[-C--:B------:R-:W-:Y:S01]  /*4a00*/  FFMA.FTZ R222, R222, R113.reuse, R114 ;  /* 0x00000071dede7223 */ /* 0x080fe20000010072 */
        /* <DEDUP_REMOVED lines=41> */
[----:B------:R-:W-:Y:S02]  /*4ca0*/  F2FP.F16.F32.PACK_AB R79, R90, R79 ;  /* 0x0000004f5a4f723e */ /* 0x000fe400000000ff */
        /* <DEDUP_REMOVED lines=23> */
.L_x_2150:
        /* <DEDUP_REMOVED lines=14> */
[----:B------:R-:W-:Y:S01]  /*4f00*/  FFMA.FTZ R197, R197, R113, R114 ;  /* 0x00000071c5c57223 */ /* 0x000fe20000010072 */
[----:B------:R-:W-:Y:S01]  /*4f10*/  LOP3.LUT P5, RZ, R87, 0xff0000, RZ, 0xc0, !PT ;  /* 0x00ff000057ff7812 */ /* 0x000fe200078ac0ff */
[----:B------:R-:W-:Y:S01]  /*4f20*/  FFMA.FTZ R221, R192, R221, R48 ;  /* 0x000000ddc0dd7223 */ /* 0x000fe20000010030 */
[----:B0-----:R-:W-:Y:S01]  /*4f30*/  FSEL R76, R224, RZ, P3 ;  /* 0x000000ffe04c7208 */ /* 0x001fe20001800000 */
[-C--:B------:R-:W-:Y:S01]  /*4f40*/  FFMA.FTZ R214, R214, R113.reuse, R114 ;  /* 0x00000071d6d67223 */ /* 0x080fe20000010072 */
        /* <DEDUP_REMOVED lines=44> */
[----:B------:R-:W-:Y:S02]  /*5210*/  F2FP.F16.F32.PACK_AB R83, R76, R83 ;  /* 0x000000534c53723e */ /* 0x000fe400000000ff */
[----:B------:R-:W-:-:S02]  /*5220*/  F2FP.F16.F32.PACK_AB R82, R89, R82 ;  /* 0x000000525952723e */ /* 0x000fc400000000ff */
[----:B------:R-:W-:Y:S02]  /*5230*/  FSEL R89, R194, RZ, P5 ;  /* 0x000000ffc2597208 */ /* 0x000fe40002800000 */
[C---:B------:R-:W-:Y:S02]  /*5240*/  FSEL R76, R171.reuse, RZ, P6 ;  /* 0x000000ffab4c7208 */ /* 0x040fe40003000000 */
        /* <DEDUP_REMOVED lines=8> */
.L_x_2149:
        /* <DEDUP_REMOVED lines=9> */
[----:B------:R-:W-:Y:S01]  /*5360*/  FMUL.FTZ R70, R192, R223 ;  /* 0x000000dfc0467220 */ /* 0x000fe20000410000 */
[----:B------:R-:W-:Y:S01]  /*5370*/  FFMA.FTZ R222, R222, R113, R114 ;  /* 0x00000071dede7223 */ /* 0x000fe20000010072 */
[----:B------:R-:W-:Y:S01]  /*5380*/  FMUL.FTZ R71, R192, R71 ;  /* 0x00000047c0477220 */ /* 0x000fe20000410000 */
[----:B------:R-:W-:Y:S01]  /*5390*/  ISETP.GE.U32.AND P3, PT, R86, RZ, PT ;  /* 0x000000ff5600720c */ /* 0x000fe20003f66070 */
[----:B------:R-:W-:Y:S01]  /*53a0*/  FMUL.FTZ R68, R70, UR6 ;  /* 0x0000000646447c20 */ /* 0x000fe20008410000 */
[----:B------:R-:W-:Y:S01]  /*53b0*/  FADD.FTZ R69, R93, -R222 ;  /* 0x800000de5d457221 */ /* 0x000fe20000010000 */
[-CC-:B------:R-:W-:Y:S01]  /*53c0*/  FFMA.FTZ R214, R214, R113.reuse, R114.reuse ;  /* 0x00000071d6d67223 */ /* 0x180fe20000010072 */
[----:B------:R-:W-:Y:S01]  /*53d0*/  FFMA.FTZ R197, R197, R113, R114 ;  /* 0x00000071c5c57223 */ /* 0x000fe20000010072 */
        /* <DEDUP_REMOVED lines=12> */
[--C-:B------:R-:W-:Y:S01]  /*54a0*/  FFMA.FTZ R195, R195, R113, R114.reuse ;  /* 0x00000071c3c37223 */ /* 0x100fe20000010072 */
        /* <DEDUP_REMOVED lines=46> */
.L_x_2152:
[-CC-:B------:R-:W-:Y:S01]  /*5790*/  FFMA.FTZ R224, R224, R113.reuse, R114.reuse ;  /* 0x00000071e0e07223 */ /* 0x180fe20000010072 */
[-CC-:B------:R-:W-:Y:S01]  /*57a0*/  FFMA.FTZ R223, R223, R113.reuse, R114.reuse ;  /* 0x00000071dfdf7223 */ /* 0x180fe20000010072 */
[----:B------:R-:W-:Y:S01]  /*57b0*/  ISETP.GE.U32.AND P3, PT, R86, RZ, PT ;  /* 0x000000ff5600720c */ /* 0x000fe20003f66070 */
[-C--:B------:R-:W-:Y:S01]  /*57c0*/  FFMA.FTZ R221, R221, R113.reuse, R114 ;  /* 0x00000071dddd7223 */ /* 0x080fe20000010072 */
[----:B------:R-:W-:Y:S01]  /*57d0*/  FADD.FTZ R95, R95, -R224 ;  /* 0x800000e05f5f7221 */ /* 0x000fe20000010000 */
[----:B------:R-:W-:Y:S01]  /*57e0*/  FADD.FTZ R223, R94, -R223 ;  /* 0x800000df5edf7221 */ /* 0x000fe20000010000 */
[----:B------:R-:W-:Y:S01]  /*57f0*/  ISETP.GE.U32.AND.EX P3, PT, R87, 0x1000000, PT, P3 ;  /* 0x010000005700780c */ /* 0x000fe20003f66130 */
[--C-:B------:R-:W-:Y:S01]  /*5800*/  FFMA.FTZ R222, R222, R113, R114.reuse ;  /* 0x00000071dede7223 */ /* 0x100fe20000010072 */
[C---:B------:R-:W-:Y:S01]  /*5810*/  FMUL.FTZ R95, R192.reuse, R95 ;  /* 0x0000005fc05f7220 */ /* 0x040fe20000410000 */
[----:B------:R-:W-:Y:S01]  /*5820*/  FMUL.FTZ R223, R192, R223 ;  /* 0x000000dfc0df7220 */ /* 0x000fe20000410000 */
[----:B------:R-:W-:Y:S01]  /*5830*/  FADD.FTZ R221, R220, -R221 ;  /* 0x800000dddcdd7221 */ /* 0x000fe20000010000 */
[----:B------:R-:W-:Y:S01]  /*5840*/  FFMA.FTZ R197, R197, R113, R114 ;  /* 0x00000071c5c57223 */ /* 0x000fe20000010072 */
[----:B------:R-:W-:Y:S01]  /*5850*/  FMUL.FTZ R95, R95, UR6 ;  /* 0x000000065f5f7c20 */ /* 0x000fe20008410000 */
[----:B------:R-:W-:Y:S01]  /*5860*/  FADD.FTZ R93, R93, -R222 ;  /* 0x800000de5d5d7221 */ /* 0x000fe20000010000 */
[----:B------:R-:W-:Y:S01]  /*5870*/  FMUL.FTZ R223, R223, UR6 ;  /* 0x00000006dfdf7c20 */ /* 0x000fe20008410000 */
[----:B------:R-:W-:Y:S01]  /*5880*/  LOP3.LUT P5, RZ, R87, 0xff0000, RZ, 0xc0, !PT ;  /* 0x00ff000057ff7812 */ /* 0x000fe200078ac0ff */
[----:B------:R-:W-:Y:S01]  /*5890*/  FMUL.FTZ R221, R192, R221 ;  /* 0x000000ddc0dd7220 */ /* 0x000fe20000410000 */
[----:B0-----:R-:W-:Y:S01]  /*58a0*/  FSEL R76, R95, RZ, P3 ;  /* 0x000000ff5f4c7208 */ /* 0x001fe20001800000 */
[----:B------:R-:W-:Y:S01]  /*58b0*/  FFMA.FTZ R214, R214, R113, R114 ;  /* 0x00000071d6d67223 */ /* 0x000fe20000010072 */
        /* <DEDUP_REMOVED lines=9> */
[--C-:B------:R-:W-:Y:S01]  /*5950*/  FFMA.FTZ R77, R195, R113, R114.reuse ;  /* 0x00000071c34d7223 */ /* 0x100fe20000010072 */
        /* <DEDUP_REMOVED lines=46> */
.L_x_2148:
        /* <DEDUP_REMOVED lines=56> */
.L_x_2154:
        /* <DEDUP_REMOVED lines=52> */
[----:B------:R-:W-:Y:S01]  /*6300*/  F2FP.F16.F32.PACK_AB R80, R87, R80 ;  /* 0x000000505750723e */ /* 0x000fe200000000ff */
[----:B------:R-:W-:Y:S06]  /*6310*/  BRA `(.L_x_2151) ;  /* 0x0000000400b07947 */ /* 0x000fec0003800000 */
.L_x_2153:
        /* <DEDUP_REMOVED lines=8> */
[--C-:B------:R-:W-:Y:S01]  /*63a0*/  FFMA.FTZ R222, R222, R113, R114.reuse ;  /* 0x00000071dede7223 */ /* 0x100fe20000010072 */
[C---:B------:R-:W-:Y:S01]  /*63b0*/  FMUL.FTZ R71, R192.reuse, R71 ;  /* 0x00000047c0477220 */ /* 0x040fe20000410000 */
[----:B------:R-:W-:Y:S01]  /*63c0*/  FMUL.FTZ R72, R192, R171 ;  /* 0x000000abc0487220 */ /* 0x000fe20000410000 */
[----:B------:R-:W-:Y:S01]  /*63d0*/  FADD.FTZ R223, R94, -R223 ;  /* 0x800000df5edf7221 */ /* 0x000fe20000010000 */
[----:B------:R-:W-:Y:S01]  /*63e0*/  FFMA.FTZ R221, R221, R113, R114 ;  /* 0x00000071dddd7223 */ /* 0x000fe20000010072 */
        /* <DEDUP_REMOVED lines=42> */
.L_x_2155:
        /* <DEDUP_REMOVED lines=53> */
.L_x_2151:
        /* <DEDUP_REMOVED lines=15> */
[----:B------:R-:W-:Y:S01]  /*6ad0*/  LOP3.LUT P6, RZ, R85, 0xff0000, RZ, 0xc0, !PT ;  /* 0x00ff000055ff7812 */ /* 0x000fe200078cc0ff */
[-C--:B------:R-:W-:Y:S01]  /*6ae0*/  FFMA.FTZ R112, R112, R113.reuse, R114 ;  /* 0x0000007170707223 */ /* 0x080fe20000010072 */
[----:B------:R-:W-:Y:S01]  /*6af0*/  FADD.FTZ R109, R109, -R110 ;  /* 0x8000006e6d6d7221 */ /* 0x000fe20000010000 */
[----:B------:R-:W-:Y:S01]  /*6b00*/  LOP3.LUT P5, RZ, R159, 0xff0000, RZ, 0xc0, !PT ;  /* 0x00ff00009fff7812 */ /* 0x000fe200078ac0ff */
[----:B------:R-:W-:Y:S01]  /*6b10*/  FADD.FTZ R105, R105, -R104 ;  /* 0x8000006869697221 */ /* 0x000fe20000010000 */
[----:B------:R-:W-:Y:S01]  /*6b20*/  FFMA.FTZ R101, R101, R113, R114 ;  /* 0x0000007165657223 */ /* 0x000fe20000010072 */
[----:B0-----:R-:W-:Y:S01]  /*6b30*/  FFMA.FTZ R70, R192, R109, R58 ;  /* 0x0000006dc0467223 */ /* 0x001fe2000001003a */
[----:B------:R-:W-:Y:S01]  /*6b40*/  FADD.FTZ R112, R111, -R112 ;  /* 0x800000706f707221 */ /* 0x000fe20000010000 */
[----:B------:R-:W-:Y:S01]  /*6b50*/  FFMA.FTZ R106, R106, R113, R114 ;  /* 0x000000716a6a7223 */ /* 0x000fe20000010072 */
        /* <DEDUP_REMOVED lines=34> */
[----:B------:R-:W-:Y:S01]  /*6d80*/  F2FP.F16.F32.PACK_AB R79, R80, R79 ;  /* 0x0000004f504f723e */ /* 0x000fe200000000ff */
[----:B------:R-:W-:Y:S01]  /*6d90*/  FMUL.FTZ R80, R75, UR6 ;  /* 0x000000064b507c20 */ /* 0x000fe20008410000 */
[----:B------:R-:W-:Y:S02]  /*6da0*/  F2FP.F16.F32.PACK_AB R83, R86, R83 ;  /* 0x000000535653723e */ /* 0x000fe400000000ff */
        /* <DEDUP_REMOVED lines=27> */
.L_x_2158:
        /* <DEDUP_REMOVED lines=18> */
[----:B0-----:R-:W-:Y:S01]  /*7080*/  FSEL R76, R112, RZ, P5 ;  /* 0x000000ff704c7208 */ /* 0x001fe20002800000 */
        /* <DEDUP_REMOVED lines=33> */
[----:B------:R-:W-:-:S02]  /*72a0*/  F2FP.F16.F32.PACK_AB R78, R77, R78 ;  /* 0x0000004e4d4e723e */ /* 0x000fc400000000ff */
        /* <DEDUP_REMOVED lines=22> */
.L_x_2157:
        /* <DEDUP_REMOVED lines=9> */
[----:B0-----:R-:W-:Y:S01]  /*74a0*/  FMUL.FTZ R70, R192, R109 ;  /* 0x0000006dc0467220 */ /* 0x001fe20000410000 */
[----:B------:R-:W-:Y:S01]  /*74b0*/  FADD.FTZ R71, R111, -R112 ;  /* 0x800000706f477221 */ /* 0x000fe20000010000 */
[----:B------:R-:W-:Y:S01]  /*74c0*/  FFMA.FTZ R106, R106, R113, R114 ;  /* 0x000000716a6a7223 */ /* 0x000fe20000010072 */
        /* <DEDUP_REMOVED lines=8> */
[----:B------:R-:W-:Y:S01]  /*7550*/  FFMA.FTZ R102, R102, R113, R114 ;  /* 0x0000007166667223 */ /* 0x000fe20000010072 */
        /* <DEDUP_REMOVED lines=55> */
.L_x_2160:
[-CC-:B------:R-:W-:Y:S01]  /*78d0*/  FFMA.FTZ R112, R112, R113.reuse, R114.reuse ;  /* 0x0000007170707223 */ /* 0x180fe20000010072 */
[-CC-:B------:R-:W-:Y:S01]  /*78e0*/  FFMA.FTZ R104, R104, R113.reuse, R114.reuse ;  /* 0x0000007168687223 */ /* 0x180fe20000010072 */
[----:B------:R-:W-:Y:S01]  /*78f0*/  ISETP.GE.U32.AND P1, PT, R84, RZ, PT ;  /* 0x000000ff5400720c */ /* 0x000fe20003f26070 */
[-C--:B------:R-:W-:Y:S01]  /*7900*/  FFMA.FTZ R101, R101, R113.reuse, R114 ;  /* 0x0000007165657223 */ /* 0x080fe20000010072 */
[----:B------:R-:W-:Y:S01]  /*7910*/  FADD.FTZ R111, R111, -R112 ;  /* 0x800000706f6f7221 */ /* 0x000fe20000010000 */
[----:B------:R-:W-:Y:S01]  /*7920*/  FADD.FTZ R105, R105, -R104 ;  /* 0x8000006869697221 */ /* 0x000fe20000010000 */
[----:B------:R-:W-:Y:S01]  /*7930*/  FFMA.FTZ R110, R110, R113, R114 ;  /* 0x000000716e6e7223 */ /* 0x000fe20000010072 */
[----:B------:R-:W-:Y:S01]  /*7940*/  ISETP.GE.U32.AND.EX P5, PT, R85, 0x1000000, PT, P1 ;  /* 0x010000005500780c */ /* 0x000fe20003fa6110 */
[C---:B------:R-:W-:Y:S01]  /*7950*/  FMUL.FTZ R111, R192.reuse, R111 ;  /* 0x0000006fc06f7220 */ /* 0x040fe20000410000 */
[----:B------:R-:W-:Y:S01]  /*7960*/  FMUL.FTZ R105, R192, R105 ;  /* 0x00000069c0697220 */ /* 0x000fe20000410000 */
[----:B------:R-:W-:Y:S01]  /*7970*/  FADD.FTZ R101, R100, -R101 ;  /* 0x8000006564657221 */ /* 0x000fe20000010000 */
[----:B------:R-:W-:Y:S01]  /*7980*/  FADD.FTZ R109, R109, -R110 ;  /* 0x8000006e6d6d7221 */ /* 0x000fe20000010000 */
[----:B------:R-:W-:Y:S01]  /*7990*/  FMUL.FTZ R111, R111, UR6 ;  /* 0x000000066f6f7c20 */ /* 0x000fe20008410000 */
[--C-:B------:R-:W-:Y:S01]  /*79a0*/  FFMA.FTZ R106, R106, R113, R114.reuse ;  /* 0x000000716a6a7223 */ /* 0x100fe20000010072 */
[----:B------:R-:W-:Y:S01]  /*79b0*/  FMUL.FTZ R105, R105, UR6 ;  /* 0x0000000669697c20 */ /* 0x000fe20008410000 */
[C---:B------:R-:W-:Y:S01]  /*79c0*/  FMUL.FTZ R109, R192.reuse, R109 ;  /* 0x0000006dc06d7220 */ /* 0x040fe20000410000 */
[----:B------:R-:W-:Y:S01]  /*79d0*/  FMUL.FTZ R101, R192, R101 ;  /* 0x00000065c0657220 */ /* 0x000fe20000410000 */
[----:B0-----:R-:W-:Y:S01]  /*79e0*/  FSEL R76, R111, RZ, P5 ;  /* 0x000000ff6f4c7208 */ /* 0x001fe20002800000 */
[-C--:B------:R-:W-:Y:S01]  /*79f0*/  FFMA.FTZ R102, R102, R113.reuse, R114 ;  /* 0x0000007166667223 */ /* 0x080fe20000010072 */
[----:B------:R-:W-:Y:S01]  /*7a00*/  LOP3.LUT P5, RZ, R85, 0xff, RZ, 0xc0, !PT ;  /* 0x000000ff55ff7812 */ /* 0x000fe200078ac0ff */
[----:B------:R-:W-:Y:S01]  /*7a10*/  FADD.FTZ R107, R107, -R106 ;  /* 0x8000006a6b6b7221 */ /* 0x000fe20000010000 */
[----:B------:R-:W-:Y:S01]  /*7a20*/  FMUL.FTZ R109, R109, UR6 ;  /* 0x000000066d6d7c20 */ /* 0x000fe20008410000 */
[----:B------:R-:W-:Y:S01]  /*7a30*/  ISETP.GE.U32.AND P1, PT, R158, RZ, PT ;  /* 0x000000ff9e00720c */ /* 0x000fe20003f26070 */
[----:B------:R-:W-:Y:S01]  /*7a40*/  FMUL.FTZ R101, R101, UR6 ;  /* 0x0000000665657c20 */ /* 0x000fe20008410000 */
[----:B------:R-:W-:Y:S01]  /*7a50*/  FSEL R82, R105, RZ, P5 ;  /* 0x000000ff69527208 */ /* 0x000fe20002800000 */
[-C--:B------:R-:W-:Y:S01]  /*7a60*/  FFMA.FTZ R99, R99, R113.reuse, R114 ;  /* 0x0000007163637223 */ /* 0x080fe20000010072 */
        /* <DEDUP_REMOVED lines=49> */
.L_x_2156:
        /* <DEDUP_REMOVED lines=9> */
[----:B------:R-:W-:Y:S01]  /*7e10*/  ISETP.GE.U32.AND P1, PT, R84, RZ, PT ;  /* 0x000000ff5400720c */ /* 0x000fe20003f26070 */
[----:B0-----:R-:W-:Y:S01]  /*7e20*/  FFMA.FTZ R71, R192, R112, R59 ;  /* 0x00000070c0477223 */ /* 0x001fe2000001003b */
[-CC-:B------:R-:W-:Y:S01]  /*7e30*/  FFMA.FTZ R104, R104, R113.reuse, R114.reuse ;  /* 0x0000007168687223 */ /* 0x180fe20000010072 */
[-CC-:B------:R-:W-:Y:S01]  /*7e40*/  FFMA.FTZ R106, R106, R113.reuse, R114.reuse ;  /* 0x000000716a6a7223 */ /* 0x180fe20000010072 */
        /* <DEDUP_REMOVED lines=43> */
.L_x_2162:
        /* <DEDUP_REMOVED lines=54> */
.L_x_2161:
[----:B------:R-:W-:Y:S05]  /*8460*/  @!P2 BRA `(.L_x_2163) ;  /* 0x0000000000d8a947 */ /* 0x000fea0003800000 */
[-CC-:B------:R-:W-:Y:S01]  /*8470*/  FFMA.FTZ R112, R112, R113.reuse, R114.reuse ;  /* 0x0000007170707223 */ /* 0x180fe20000010072 */
[-CC-:B------:R-:W-:Y:S01]  /*8480*/  FFMA.FTZ R110, R110, R113.reuse, R114.reuse ;  /* 0x000000716e6e7223 */ /* 0x180fe20000010072 */
[-CC-:B------:R-:W-:Y:S01]  /*8490*/  FFMA.FTZ R97, R97, R113.reuse, R114.reuse ;  /* 0x0000007161617223 */ /* 0x180fe20000010072 */
[----:B------:R-:W-:Y:S01]  /*84a0*/  FFMA.FTZ R101, R101, R113, R114 ;  /* 0x0000007165657223 */ /* 0x000fe20000010072 */
[----:B0-----:R-:W-:Y:S01]  /*84b0*/  FADD.FTZ R71, R111, -R112 ;  /* 0x800000706f477221 */ /* 0x001fe20000010000 */
[----:B------:R-:W-:Y:S01]  /*84c0*/  FADD.FTZ R109, R109, -R110 ;  /* 0x8000006e6d6d7221 */ /* 0x000fe20000010000 */
[----:B------:R-:W-:Y:S01]  /*84d0*/  FADD.FTZ R97, R96, -R97 ;  /* 0x8000006160617221 */ /* 0x000fe20000010000 */
[----:B------:R-:W-:Y:S01]  /*84e0*/  ISETP.GE.U32.AND P1, PT, R84, RZ, PT ;  /* 0x000000ff5400720c */ /* 0x000fe20003f26070 */
[----:B------:R-:W-:Y:S01]  /*84f0*/  FMUL.FTZ R71, R192, R71 ;  /* 0x00000047c0477220 */ /* 0x000fe20000410000 */
[-CC-:B------:R-:W-:Y:S01]  /*8500*/  FFMA.FTZ R104, R104, R113.reuse, R114.reuse ;  /* 0x0000007168687223 */ /* 0x180fe20000010072 */
[-CC-:B------:R-:W-:Y:S01]  /*8510*/  FFMA.FTZ R106, R106, R113.reuse, R114.reuse ;  /* 0x000000716a6a7223 */ /* 0x180fe20000010072 */
        /* <DEDUP_REMOVED lines=43> */
.L_x_2163:
        /* <DEDUP_REMOVED lines=53> */
.L_x_2159:
        /* <DEDUP_REMOVED lines=25> */
[----:B0-----:R-:W-:Y:S02]  /*8cb0*/  MOV R88, R37 ;  /* 0x0000002500587202 */ /* 0x001fe40000000f00 */
        /* <DEDUP_REMOVED lines=82> */
.L_x_2137:
        /* <DEDUP_REMOVED lines=37> */
.L_x_2165:
        /* <DEDUP_REMOVED lines=13> */
.L_x_3849:


//--------------------- .text._ZN10layer_norm22ln_bwd_finalize_kernelINS_22Kernel_traits_finalizeILj3072E6__halfS2_fS2_fjLb0ELj1024ELj4ENS_18Kernel_traits_baseILj3072ES2_S2_fS2_fjLj1024EEEEELb0ELb0EEEvNS_9BwdParamsE --------------------------
	.section	.text._ZN10layer_norm22ln_bwd_finalize_kernelINS_22Kernel_traits_finalizeILj3072E6__halfS2_fS2_fjLb0ELj1024ELj4ENS_18Kernel_traits_baseILj3072ES2_S2_fS2_fjLj1024EEEEELb0ELb0EEEvNS_9BwdParamsE,"ax",@progbits
	.align	128
        .global         _ZN10layer_norm22ln_bwd_finalize_kernelINS_22Kernel_traits_finalizeILj3072E6__halfS2_fS2_fjLb0ELj1024ELj4ENS_18Kernel_traits_baseILj3072ES2_S2_fS2_fjLj1024EEEEELb0ELb0EEEvNS_9BwdParamsE
        .type           _ZN10layer_norm22ln_bwd_finalize_kernelINS_22Kernel_traits_finalizeILj3072E6__halfS2_fS2_fjLb0ELj1024ELj4ENS_18Kernel_traits_baseILj3072ES2_S2_fS2_fjLj1024EEEEELb0ELb0EEEvNS_9BwdParamsE,@function
        .size           _ZN10layer_norm22ln_bwd_finalize_kernelINS_22Kernel_traits_finalizeILj3072E6__halfS2_fS2_fjLb0ELj1024ELj4ENS_18Kernel_traits_baseILj3072ES2_S2_fS2_fjLj1024EEEEELb0ELb0EEEvNS_9BwdParamsE,(.L_x_3850 - _ZN10layer_norm22ln_bwd_finalize_kernelINS_22Kernel_traits_finalizeILj3072E6__halfS2_fS2_fjLb0ELj1024ELj4ENS_18Kernel_traits_baseILj3072ES2_S2_fS2_fjLj1024EEEEELb0ELb0EEEvNS_9BwdParamsE)
        .other          _ZN10layer_norm22ln_bwd_finalize_kernelINS_22Kernel_traits_finalizeILj3072E6__halfS2_fS2_fjLb0ELj1024ELj4ENS_18Kernel_traits_baseILj3072ES2_S2_fS2_fjLj1024EEEEELb0ELb0EEEvNS_9BwdParamsE,@"STO_CUDA_ENTRY STV_DEFAULT"
_ZN10layer_norm22ln_bwd_finalize_kernelINS_22Kernel_traits_finalizeILj3072E6__halfS2_fS2_fjLb0ELj1024ELj4ENS_18Kernel_traits_baseILj3072ES2_S2_fS2_fjLj1024EEEEELb0ELb0EEEvNS_9BwdParamsE:
.text._ZN10layer_norm22ln_bwd_finalize_kernelINS_22Kernel_traits_finalizeILj3072E6__halfS2_fS2_fjLb0ELj1024ELj4ENS_18Kernel_traits_baseILj3072ES2_S2_fS2_fjLj1024EEEEELb0ELb0EEEvNS_9BwdParamsE:
        /* <DEDUP_REMOVED lines=82> */
.L_x_2170:
        /* <DEDUP_REMOVED lines=118> */
.L_x_2169:
[----:B------:R-:W-:Y:S05]  /*0c80*/  BSYNC.RECONVERGENT B1 ;  /* 0x0000000000017941 */ /* 0x000fea0003800200 */
.L_x_2168:
        /* <DEDUP_REMOVED lines=75> */
.L_x_2172:
[----:B------:R-:W-:Y:S05]  /*1140*/  BSYNC.RECONVERGENT B1 ;  /* 0x0000000000017941 */ /* 0x000fea0003800200 */
.L_x_2171:
        /* <DEDUP_REMOVED lines=37> */
.L_x_2174:
[----:B------:R-:W-:Y:S05]  /*13a0*/  BSYNC.RECONVERGENT B1 ;  /* 0x0000000000017941 */ /* 0x000fea0003800200 */
.L_x_2173:
[----:B------:R-:W-:Y:S05]  /*13b0*/  @!P1 BRA `(.L_x_2167) ;  /* 0x0000000000409947 */ /* 0x000fea0003800000 */
[----:B------:R-:W0:Y:S01]  /*13c0*/  LDC.64 R10, c[0x0][0x440] ;  /* 0x00011000ff0a7b82 */ /* 0x000e220000000a00 */
[----:B------:R-:W-:Y:S01]  /*13d0*/  IMAD R59, R0, R56, R59 ;  /* 0x00000038003b7224 */ /* 0x000fe200078e023b */
[----:B------:R-:W-:Y:S02]  /*13e0*/  LOP3.LUT R8, R8, 0x1f, RZ, 0xc0, !PT ;  /* 0x0000001f08087812 */ /* 0x000fe400078ec0ff */
[----:B------:R-:W-:Y:S02]  /*13f0*/  IADD3 R9, PT, PT, -R9, RZ, RZ ;  /* 0x000000ff09097210 */ /* 0x000fe40007ffe1ff */
[----:B------:R-:W-:Y:S02]  /*1400*/  IADD3 R59, PT, PT, R8, R59, RZ ;  /* 0x0000003b083b7210 */ /* 0x000fe40007ffe0ff */
[----:B------:R-:W1:Y:S05]  /*1410*/  LDC.64 R12, c[0x0][0x448] ;  /* 0x00011200ff0c7b82 */ /* 0x000e6a0000000a00 */
.L_x_2175:
        /* <DEDUP_REMOVED lines=10> */
.L_x_2167:
[----:B------:R-:W-:Y:S05]  /*14c0*/  BSYNC.RECONVERGENT B0 ;  /* 0x0000000000007941 */ /* 0x000fea0003800200 */
.L_x_2166:
        /* <DEDUP_REMOVED lines=59> */
.L_x_2176:
        /* <DEDUP_REMOVED lines=16> */
.L_x_3850:


//--------------------- .text._ZN10layer_norm40ln_parallel_residual_bwd_finalize_kernelINS_22Kernel_traits_finalizeILj3072E6__halfS2_fS2_fjLb0ELj1024ELj4ENS_18Kernel_traits_baseILj3072ES2_S2_fS2_fjLj1024EEEEELb0EEEvNS_9BwdParamsE --------------------------
	.section	.text._ZN10layer_norm40ln_parallel_residual_bwd_finalize_kernelINS_22Kernel_traits_finalizeILj3072E6__halfS2_fS2_fjLb0ELj1024ELj4ENS_18Kernel_traits_baseILj3072ES2_S2_fS2_fjLj1024EEEEELb0EEEvNS_9BwdParamsE,"ax",@progbits
	.align	128
        .global         _ZN10layer_norm40ln_parallel_residual_bwd_finalize_kernelINS_22Kernel_traits_finalizeILj3072E6__halfS2_fS2_fjLb0ELj1024ELj4ENS_18Kernel_traits_baseILj3072ES2_S2_fS2_fjLj1024EEEEELb0EEEvNS_9BwdParamsE
        .type           _ZN10layer_norm40ln_parallel_residual_bwd_finalize_kernelINS_22Kernel_traits_finalizeILj3072E6__halfS2_fS2_fjLb0ELj1024ELj4ENS_18Kernel_traits_baseILj3072ES2_S2_fS2_fjLj1024EEEEELb0EEEvNS_9BwdParamsE,@function
        .size           _ZN10layer_norm40ln_parallel_residual_bwd_finalize_kernelINS_22Kernel_traits_finalizeILj3072E6__halfS2_fS2_fjLb0ELj1024ELj4ENS_18Kernel_traits_baseILj3072ES2_S2_fS2_fjLj1024EEEEELb0EEEvNS_9BwdParamsE,(.L_x_3851 - _ZN10layer_norm40ln_parallel_residual_bwd_finalize_kernelINS_22Kernel_traits_finalizeILj3072E6__halfS2_fS2_fjLb0ELj1024ELj4ENS_18Kernel_traits_baseILj3072ES2_S2_fS2_fjLj1024EEEEELb0EEEvNS_9BwdParamsE)
        .other          _ZN10layer_norm40ln_parallel_residual_bwd_finalize_kernelINS_22Kernel_traits_finalizeILj3072E6__halfS2_fS2_fjLb0ELj1024ELj4ENS_18Kernel_traits_baseILj3072ES2_S2_fS2_fjLj1024EEEEELb0EEEvNS_9BwdParamsE,@"STO_CUDA_ENTRY STV_DEFAULT"
_ZN10layer_norm40ln_parallel_residual_bwd_finalize_kernelINS_22Kernel_traits_finalizeILj3072E6__halfS2_fS2_fjLb0ELj1024ELj4ENS_18Kernel_traits_baseILj3072ES2_S2_fS2_fjLj1024EEEEELb0EEEvNS_9BwdParamsE:
.text._ZN10layer_norm40ln_parallel_residual_bwd_finalize_kernelINS_22Kernel_traits_finalizeILj3072E6__halfS2_fS2_fjLb0ELj1024ELj4ENS_18Kernel_traits_baseILj3072ES2_S2_fS2_fjLj1024EEEEELb0EEEvNS_9BwdParamsE:
        /* <DEDUP_REMOVED lines=60> */
.L_x_2181:
        /* <DEDUP_REMOVED lines=112> */
.L_x_2180:
[----:B------:R-:W-:Y:S05]  /*0ac0*/  BSYNC.RECONVERGENT B1 ;  /* 0x0000000000017941 */ /* 0x000fea0003800200 */
.L_x_2179:
        /* <DEDUP_REMOVED lines=65> */
.L_x_2183:
[----:B------:R-:W-:Y:S05]  /*0ee0*/  BSYNC.RECONVERGENT B1 ;  /* 0x0000000000017941 */ /* 0x000fea0003800200 */
.L_x_2182:
        /* <DEDUP_REMOVED lines=36> */
.L_x_2185:
[----:B------:R-:W-:Y:S05]  /*1130*/  BSYNC.RECONVERGENT B1 ;  /* 0x0000000000017941 */ /* 0x000fea0003800200 */
.L_x_2184:
        /* <DEDUP_REMOVED lines=18> */
.L_x_2178:
[----:B------:R-:W-:Y:S05]  /*1260*/  BSYNC.RECONVERGENT B0 ;  /* 0x0000000000007941 */ /* 0x000fea0003800200 */
.L_x_2177:
        /* <DEDUP_REMOVED lines=94> */
.L_x_2186:
        /* <DEDUP_REMOVED lines=11> */
.L_x_3851:


//--------------------- .text._ZN10layer_norm31ln_parallel_residual_bwd_kernelINS_13Kernel_traitsI6__halfS2_fS2_fjLj3072ELj1ELj1ELj4ELj16ENS_18Kernel_traits_baseILj3072ES2_S2_fS2_fjLj128EEEEELb1ELb1ELb0EEEvNS_9BwdParamsE --------------------------
	.section	.text._ZN10layer_norm31ln_parallel_residual_bwd_kernelINS_13Kernel_traitsI6__halfS2_fS2_fjLj3072ELj1ELj1ELj4ELj16ENS_18Kernel_traits_baseILj3072ES2_S2_fS2_fjLj128EEEEELb1ELb1ELb0EEEvNS_9BwdParamsE,"ax",@progbits
	.align	128
        .global         _ZN10layer_norm31ln_parallel_residual_bwd_kernelINS_13Kernel_traitsI6__halfS2_fS2_fjLj3072ELj1ELj1ELj4ELj16ENS_18Kernel_traits_baseILj3072ES2_S2_fS2_fjLj128EEEEELb1ELb1ELb0EEEvNS_9BwdParamsE
        .type           _ZN10layer_norm31ln_parallel_residual_bwd_kernelINS_13Kernel_traitsI6__halfS2_fS2_fjLj3072ELj1ELj1ELj4ELj16ENS_18Kernel_traits_baseILj3072ES2_S2_fS2_fjLj128EEEEELb1ELb1ELb0EEEvNS_9BwdParamsE,@function
        .size           _ZN10layer_norm31ln_parallel_residual_bwd_kernelINS_13Kernel_traitsI6__halfS2_fS2_fjLj3072ELj1ELj1ELj4ELj16ENS_18Kernel_traits_baseILj3072ES2_S2_fS2_fjLj128EEEEELb1ELb1ELb0EEEvNS_9BwdParamsE,(.L_x_3852 - _ZN10layer_norm31ln_parallel_residual_bwd_kernelINS_13Kernel_traitsI6__halfS2_fS2_fjLj3072ELj1ELj1ELj4ELj16ENS_18Kernel_traits_baseILj3072ES2_S2_fS2_fjLj128EEEEELb1ELb1ELb0EEEvNS_9BwdParamsE)
        .other          _ZN10layer_norm31ln_parallel_residual_bwd_kernelINS_13Kernel_traitsI6__halfS2_fS2_fjLj3072ELj1ELj1ELj4ELj16ENS_18Kernel_traits_baseILj3072ES2_S2_fS2_fjLj128EEEEELb1ELb1ELb0EEEvNS_9BwdParamsE,@"STO_CUDA_ENTRY STV_DEFAULT"
_ZN10layer_norm31ln_parallel_residual_bwd_kernelINS_13Kernel_traitsI6__halfS2_fS2_fjLj3072ELj1ELj1ELj4ELj16ENS_18Kernel_traits_baseILj3072ES2_S2_fS2_fjLj128EEEEELb1ELb1ELb0EEEvNS_9BwdParamsE:
.text._ZN10layer_norm31ln_parallel_residual_bwd_kernelINS_13Kernel_traitsI6__halfS2_fS2_fjLj3072ELj1ELj1ELj4ELj16ENS_18Kernel_traits_baseILj3072ES2_S2_fS2_fjLj128EEEEELb1ELb1ELb0EEEvNS_9BwdParamsE:
        /* <DEDUP_REMOVED lines=88> */
.L_x_2226:
        /* <DEDUP_REMOVED lines=42> */
[----:B-1----:R-:W-:-:S04]  /*0820*/  @P1 IMAD.WIDE.U32 R156, R2, 0x8, R156 ;  /* 0x00000008029c1825 */ /* 0x002fc800078e009c */
[--C-:B-----5:R-:W-:Y:S01]  /*0830*/  HADD2.F32 R149, -RZ, R136.reuse.H1_H1 ;  /* 0x30000088ff957230 */ /* 0x120fe20000004100 */
[----:B------:R1:W5:Y:S01]  /*0840*/  @P1 LDG.E.64 R160, desc[UR16][R156.64] ;  /* 0x000000109ca01981 */ /* 0x000362000c1e1b00 */
[----:B0-----:R-:W-:Y:S02]  /*0850*/  HADD2.F32 R152, -RZ, R136.H0_H0 ;  /* 0x20000088ff987230 */ /* 0x001fe40000004100 */
[--C-:B------:R-:W-:Y:S02]  /*0860*/  HADD2.F32 R153, -RZ, R137.reuse.H1_H1 ;  /* 0x30000089ff997230 */ /* 0x100fe40000004100 */
[----:B-1----:R-:W-:Y:S02]  /*0870*/  HADD2.F32 R156, -RZ, R137.H0_H0 ;  /* 0x20000089ff9c7230 */ /* 0x002fe40000004100 */
[----:B------:R-:W-:Y:S02]  /*0880*/  HADD2.F32 R157, -RZ, R138.H1_H1 ;  /* 0x3000008aff9d7230 */ /* 0x000fe40000004100 */
[----:B------:R-:W-:Y:S01]  /*0890*/  HADD2.F32 R159, -RZ, R139.H0_H0 ;  /* 0x2000008bff9f7230 */ /* 0x000fe20000004100 */
[----:B------:R-:W-:Y:S01]  /*08a0*/  IADD3 R172, PT, PT, R2, 0x80, RZ ;  /* 0x0000008002ac7810 */ /* 0x000fe20007ffe0ff */
[C---:B---3--:R-:W-:Y:S01]  /*08b0*/  FADD.FTZ R3, -R171.reuse, R96 ;  /* 0x00000060ab037221 */ /* 0x048fe20000010100 */
[C---:B------:R-:W-:Y:S01]  /*08c0*/  FADD.FTZ R96, -R171.reuse, R97 ;  /* 0x00000061ab607221 */ /* 0x040fe20000010100 */
[C---:B------:R-:W-:Y:S01]  /*08d0*/  FADD.FTZ R158, -R171.reuse, R99 ;  /* 0x00000063ab9e7221 */ /* 0x040fe20000010100 */
[----:B------:R-:W-:-:S02]  /*08e0*/  FADD.FTZ R98, -R171, R98 ;  /* 0x00000062ab627221 */ /* 0x000fc40000010100 */
[----:B------:R-:W-:Y:S01]  /*08f0*/  FMUL.FTZ R154, R96, UR11 ;  /* 0x0000000b609a7c20 */ /* 0x000fe20008410000 */
[----:B------:R-:W-:Y:S01]  /*0900*/  FMUL.FTZ R158, R158, UR11 ;  /* 0x0000000b9e9e7c20 */ /* 0x000fe20008410000 */
[----:B----4-:R-:W-:Y:S02]  /*0910*/  HADD2.F32 R97, -RZ, R100.H0_H0 ;  /* 0x20000064ff617230 */ /* 0x010fe40000004100 */
[--C-:B------:R-:W-:Y:S02]  /*0920*/  HADD2.F32 R99, -RZ, R101.reuse.H0_H0 ;  /* 0x20000065ff637230 */ /* 0x100fe40000004100 */
[----:B------:R-:W-:Y:S02]  /*0930*/  HADD2.F32 R166, -RZ, R101.H1_H1 ;  /* 0x30000065ffa67230 */ /* 0x000fe40000004100 */
[----:B------:R-:W-:Y:S02]  /*0940*/  HADD2.F32 R101, -RZ, R102.H0_H0 ;  /* 0x20000066ff657230 */ /* 0x000fe40000004100 */
[----:B------:R-:W-:-:S02]  /*0950*/  HADD2.F32 R96, -RZ, R138.H0_H0 ;  /* 0x2000008aff607230 */ /* 0x000fc40000004100 */
[----:B------:R-:W-:Y:S01]  /*0960*/  FMUL.FTZ R3, R3, UR11 ;  /* 0x0000000b03037c20 */ /* 0x000fe20008410000 */
[----:B------:R-:W-:Y:S02]  /*0970*/  HADD2.F32 R100, -RZ, R100.H1_H1 ;  /* 0x30000064ff647230 */ /* 0x000fe40000004100 */
[----:B------:R-:W-:Y:S01]  /*0980*/  FMUL.FTZ R152, R152, R97 ;  /* 0x0000006198987220 */ /* 0x000fe20000410000 */
[-C--:B------:R-:W-:Y:S01]  /*0990*/  FMUL.FTZ R153, R153, R166.reuse ;  /* 0x000000a699997220 */ /* 0x080fe20000410000 */
[----:B------:R-:W-:Y:S01]  /*09a0*/  FADD.FTZ R51, R51, R166 ;  /* 0x000000a633337221 */ /* 0x000fe20000010000 */
[----:B------:R-:W-:Y:S01]  /*09b0*/  FFMA.FTZ R75, R158, R166, R75 ;  /* 0x000000a69e4b7223 */ /* 0x000fe2000001004b */
[----:B------:R-:W-:Y:S01]  /*09c0*/  FMUL.FTZ R151, R98, UR11 ;  /* 0x0000000b62977c20 */ /* 0x000fe20008410000 */
[----:B------:R-:W-:Y:S01]  /*09d0*/  FMUL.FTZ R166, R96, R101 ;  /* 0x0000006560a67220 */ /* 0x000fe20000410000 */
[----:B------:R-:W-:Y:S01]  /*09e0*/  FADD.FTZ R48, R48, R97 ;  /* 0x0000006130307221 */ /* 0x000fe20000010000 */
[----:B------:R-:W-:Y:S01]  /*09f0*/  FFMA.FTZ R72, R3, R97, R72 ;  /* 0x0000006103487223 */ /* 0x000fe20000010048 */
[----:B------:R-:W-:Y:S01]  /*0a00*/  FMUL.FTZ R149, R149, R100 ;  /* 0x0000006495957220 */ /* 0x000fe20000410000 */
[----:B------:R-:W-:Y:S01]  /*0a10*/  FADD.FTZ R96, RZ, R152 ;  /* 0x00000098ff607221 */ /* 0x000fe20000010000 */
[----:B------:R-:W-:Y:S01]  /*0a20*/  FFMA.FTZ R97, R3, R152, RZ ;  /* 0x0000009803617223 */ /* 0x000fe200000100ff */
[-C--:B------:R-:W-:Y:S01]  /*0a30*/  FMUL.FTZ R156, R156, R99.reuse ;  /* 0x000000639c9c7220 */ /* 0x080fe20000410000 */
[----:B------:R-:W-:Y:S01]  /*0a40*/  FADD.FTZ R50, R50, R99 ;  /* 0x0000006332327221 */ /* 0x000fe20000010000 */
[----:B------:R-:W-:Y:S01]  /*0a50*/  FFMA.FTZ R74, R151, R99, R74 ;  /* 0x00000063974a7223 */ /* 0x000fe2000001004a */
[----:B------:R-:W-:Y:S01]  /*0a60*/  FADD.FTZ R99, R96, R149 ;  /* 0x0000009560637221 */ /* 0x000fe20000010000 */
[----:B------:R-:W-:Y:S01]  /*0a70*/  FFMA.FTZ R96, R154, R149, R97 ;  /* 0x000000959a607223 */ /* 0x000fe20000010061 */
[----:B------:R-:W-:-:S02]  /*0a80*/  FADD.FTZ R104, -R171, R104 ;  /* 0x00000068ab687221 */ /* 0x000fc40000010100 */
[----:B------:R-:W-:Y:S01]  /*0a90*/  FADD.FTZ R98, R99, R156 ;  /* 0x0000009c63627221 */ /* 0x000fe20000010000 */
[----:B------:R-:W-:Y:S01]  /*0aa0*/  FFMA.FTZ R97, R151, R156, R96 ;  /* 0x0000009c97617223 */ /* 0x000fe20000010060 */
[----:B------:R-:W-:Y:S02]  /*0ab0*/  HADD2.F32 R102, -RZ, R102.H1_H1 ;  /* 0x30000066ff667230 */ /* 0x000fe40000004100 */
[C---:B------:R-:W-:Y:S01]  /*0ac0*/  FADD.FTZ R105, -R171.reuse, R105 ;  /* 0x00000069ab697221 */ /* 0x040fe20000010100 */
[----:B------:R-:W-:Y:S01]  /*0ad0*/  FMUL.FTZ R155, R104, UR11 ;  /* 0x0000000b689b7c20 */ /* 0x000fe20008410000 */
[----:B------:R-:W-:Y:S01]  /*0ae0*/  FADD.FTZ R99, R98, R153 ;  /* 0x0000009962637221 */ /* 0x000fe20000010000 */
[----:B------:R-:W-:Y:S01]  /*0af0*/  FFMA.FTZ R96, R158, R153, R97 ;  /* 0x000000999e607223 */ /* 0x000fe20000010061 */
[--C-:B------:R-:W-:Y:S02]  /*0b00*/  HADD2.F32 R169, -RZ, R103.reuse.H0_H0 ;  /* 0x20000067ffa97230 */ /* 0x100fe40000004100 */
[----:B------:R-:W-:Y:S01]  /*0b10*/  FADD.FTZ R106, -R171, R106 ;  /* 0x0000006aab6a7221 */ /* 0x000fe20000010100 */
[----:B------:R-:W-:Y:S01]  /*0b20*/  FMUL.FTZ R157, R157, R102 ;  /* 0x000000669d9d7220 */ /* 0x000fe20000410000 */
[----:B------:R-:W-:Y:S01]  /*0b30*/  FMUL.FTZ R168, R105, UR11 ;  /* 0x0000000b69a87c20 */ /* 0x000fe20008410000 */
[----:B------:R-:W-:Y:S01]  /*0b40*/  FADD.FTZ R98, R99, R166 ;  /* 0x000000a663627221 */ /* 0x000fe20000010000 */
[----:B------:R-:W-:Y:S01]  /*0b50*/  FFMA.FTZ R97, R155, R166, R96 ;  /* 0x000000a69b617223 */ /* 0x000fe20000010060 */
[----:B------:R-:W-:Y:S01]  /*0b60*/  FADD.FTZ R49, R49, R100 ;  /* 0x0000006431317221 */ /* 0x000fe20000010000 */
[----:B------:R-:W-:Y:S01]  /*0b70*/  FFMA.FTZ R73, R154, R100, R73 ;  /* 0x000000649a497223 */ /* 0x000fe20000010049 */
[----:B------:R-:W-:-:S02]  /*0b80*/  HADD2.F32 R103, -RZ, R103.H1_H1 ;  /* 0x30000067ff677230 */ /* 0x000fc40000004100 */
[----:B------:R-:W-:Y:S01]  /*0b90*/  FMUL.FTZ R167, R106, UR11 ;  /* 0x0000000b6aa77c20 */ /* 0x000fe20008410000 */
[----:B------:R-:W-:Y:S02]  /*0ba0*/  HADD2.F32 R100, -RZ, R139.H1_H1 ;  /* 0x3000008bff647230 */ /* 0x000fe40000004100 */
[----:B------:R-:W-:Y:S01]  /*0bb0*/  FADD.FTZ R107, -R171, R107 ;  /* 0x0000006bab6b7221 */ /* 0x000fe20000010100 */
        /* <DEDUP_REMOVED lines=17> */
.L_x_2189:
[----:B------:R-:W-:Y:S05]  /*0cd0*/  BSYNC.RECONVERGENT B0 ;  /* 0x0000000000007941 */ /* 0x000fea0003800200 */
.L_x_2188:
        /* <DEDUP_REMOVED lines=18> */
[----:B0-----:R-:W-:-:S05]  /*0e00*/  @P0 IMAD.WIDE.U32 R114, R172, 0x20, R114 ;  /* 0x00000020ac720825 */ /* 0x001fca00078e0072 */
[----:B------:R-:W5:Y:S04]  /*0e10*/  @P0 LDG.E.128 R16, desc[UR16][R114.64] ;  /* 0x0000001072100981 */ /* 0x000f68000c1e1d00 */
[----:B------:R0:W5:Y:S01]  /*0e20*/  @P0 LDG.E.128 R12, desc[UR16][R114.64+0x10] ;  /* 0x00001010720c0981 */ /* 0x000162000c1e1d00 */
[----:B-1----:R-:W-:-:S04]  /*0e30*/  @P1 IMAD.WIDE.U32 R118, R172, 0x8, R118 ;  /* 0x00000008ac761825 */ /* 0x002fc800078e0076 */
[--C-:B--2--5:R-:W-:Y:S01]  /*0e40*/  HADD2.F32 R117, -RZ, R80.reuse.H1_H1 ;  /* 0x30000050ff757230 */ /* 0x124fe20000004100 */
[----:B------:R1:W5:Y:S01]  /*0e50*/  @P1 LDG.E.64 R162, desc[UR16][R118.64] ;  /* 0x0000001076a21981 */ /* 0x000362000c1e1b00 */
[----:B0-----:R-:W-:Y:S02]  /*0e60*/  HADD2.F32 R114, -RZ, R80.H0_H0 ;  /* 0x20000050ff727230 */ /* 0x001fe40000004100 */
[----:B-1----:R-:W-:Y:S02]  /*0e70*/  HADD2.F32 R118, -RZ, R81.H0_H0 ;  /* 0x20000051ff767230 */ /* 0x002fe40000004100 */
[--C-:B------:R-:W-:Y:S02]  /*0e80*/  HADD2.F32 R122, -RZ, R82.reuse.H0_H0 ;  /* 0x20000052ff7a7230 */ /* 0x100fe40000004100 */
[----:B------:R-:W-:Y:S01]  /*0e90*/  HADD2.F32 R124, -RZ, R82.H1_H1 ;  /* 0x30000052ff7c7230 */ /* 0x000fe20000004100 */
[----:B------:R-:W-:Y:S01]  /*0ea0*/  IADD3 R172, PT, PT, R172, 0x80, RZ ;  /* 0x00000080acac7810 */ /* 0x000fe20007ffe0ff */
[C---:B---3--:R-:W-:Y:S01]  /*0eb0*/  FADD.FTZ R96, -R171.reuse, R96 ;  /* 0x00000060ab607221 */ /* 0x048fe20000010100 */
[C---:B------:R-:W-:Y:S01]  /*0ec0*/  FADD.FTZ R120, -R171.reuse, R97 ;  /* 0x00000061ab787221 */ /* 0x040fe20000010100 */
[----:B------:R-:W-:-:S02]  /*0ed0*/  FADD.FTZ R121, -R171, R99 ;  /* 0x00000063ab797221 */ /* 0x000fc40000010100 */
[----:B------:R-:W-:Y:S01]  /*0ee0*/  FMUL.FTZ R115, R96, UR11 ;  /* 0x0000000b60737c20 */ /* 0x000fe20008410000 */
[----:B------:R-:W-:Y:S02]  /*0ef0*/  HADD2.F32 R96, -RZ, R81.H1_H1 ;  /* 0x30000051ff607230 */ /* 0x000fe40000004100 */
[--C-:B----4-:R-:W-:Y:S02]  /*0f00*/  HADD2.F32 R97, -RZ, R100.reuse.H0_H0 ;  /* 0x20000064ff617230 */ /* 0x110fe40000004100 */
[--C-:B------:R-:W-:Y:S02]  /*0f10*/  HADD2.F32 R99, -RZ, R101.reuse.H0_H0 ;  /* 0x20000065ff637230 */ /* 0x100fe40000004100 */
[----:B------:R-:W-:Y:S01]  /*0f20*/  FADD.FTZ R98, -R171, R98 ;  /* 0x00000062ab627221 */ /* 0x000fe20000010100 */
[----:B------:R-:W-:Y:S02]  /*0f30*/  HADD2.F32 R101, -RZ, R101.H1_H1 ;  /* 0x30000065ff657230 */ /* 0x000fe40000004100 */
[----:B------:R-:W-:Y:S01]  /*0f40*/  FMUL.FTZ R114, R114, R97 ;  /* 0x0000006172727220 */ /* 0x000fe20000410000 */
[----:B------:R-:W-:-:S02]  /*0f50*/  HADD2.F32 R100, -RZ, R100.H1_H1 ;  /* 0x30000064ff647230 */ /* 0x000fc40000004100 */
[----:B------:R-:W-:Y:S01]  /*0f60*/  FMUL.FTZ R116, R120, UR11 ;  /* 0x0000000b78747c20 */ /* 0x000fe20008410000 */
[----:B------:R-:W-:Y:S01]  /*0f70*/  FMUL.FTZ R120, R121, UR11 ;  /* 0x0000000b79787c20 */ /* 0x000fe20008410000 */
[----:B------:R-:W-:Y:S01]  /*0f80*/  FMUL.FTZ R119, R98, UR11 ;  /* 0x0000000b62777c20 */ /* 0x000fe20008410000 */
[----:B------:R-:W-:Y:S01]  /*0f90*/  FMUL.FTZ R121, R96, R101 ;  /* 0x0000006560797220 */ /* 0x000fe20000410000 */
[----:B------:R-:W-:Y:S01]  /*0fa0*/  FADD.FTZ R40, R40, R97 ;  /* 0x0000006128287221 */ /* 0x000fe20000010000 */
[----:B------:R-:W-:Y:S01]  /*0fb0*/  FFMA.FTZ R64, R115, R97, R64 ;  /* 0x0000006173407223 */ /* 0x000fe20000010040 */
        /* <DEDUP_REMOVED lines=20> */
[----:B------:R-:W-:-:S02]  /*1100*/  HADD2.F32 R128, -RZ, R103.H0_H0 ;  /* 0x20000067ff807230 */ /* 0x000fc40000004100 */
[----:B------:R-:W-:Y:S01]  /*1110*/  FADD.FTZ R106, -R171, R106 ;  /* 0x0000006aab6a7221 */ /* 0x000fe20000010100 */
[----:B------:R-:W-:Y:S02]  /*1120*/  HADD2.F32 R125, -RZ, R83.H0_H0 ;  /* 0x20000053ff7d7230 */ /* 0x000fe40000004100 */
[----:B------:R-:W-:Y:S01]  /*1130*/  FMUL.FTZ R124, R124, R102 ;  /* 0x000000667c7c7220 */ /* 0x000fe20000410000 */
[----:B------:R-:W-:Y:S01]  /*1140*/  FMUL.FTZ R126, R105, UR11 ;  /* 0x0000000b697e7c20 */ /* 0x000fe20008410000 */
[----:B------:R-:W-:Y:S01]  /*1150*/  FADD.FTZ R99, R99, R122 ;  /* 0x0000007a63637221 */ /* 0x000fe20000010000 */
[----:B------:R-:W-:Y:S01]  /*1160*/  FFMA.FTZ R97, R123, R122, R96 ;  /* 0x0000007a7b617223 */ /* 0x000fe20000010060 */
[----:B------:R-:W-:Y:S01]  /*1170*/  FADD.FTZ R41, R41, R100 ;  /* 0x0000006429297221 */ /* 0x000fe20000010000 */
[----:B------:R-:W-:Y:S01]  /*1180*/  FFMA.FTZ R65, R116, R100, R65 ;  /* 0x0000006474417223 */ /* 0x000fe20000010041 */
[----:B------:R-:W-:Y:S02]  /*1190*/  HADD2.F32 R103, -RZ, R103.H1_H1 ;  /* 0x30000067ff677230 */ /* 0x000fe40000004100 */
[----:B------:R-:W-:Y:S01]  /*11a0*/  FMUL.FTZ R127, R106, UR11 ;  /* 0x0000000b6a7f7c20 */ /* 0x000fe20008410000 */
[----:B------:R-:W-:-:S02]  /*11b0*/  HADD2.F32 R100, -RZ, R83.H1_H1 ;  /* 0x30000053ff647230 */ /* 0x000fc40000004100 */
        /* <DEDUP_REMOVED lines=18> */
.L_x_2191:
[----:B------:R-:W-:Y:S05]  /*12e0*/  BSYNC.RECONVERGENT B0 ;  /* 0x0000000000007941 */ /* 0x000fea0003800200 */
.L_x_2190:
        /* <DEDUP_REMOVED lines=21> */
[----:B------:R-:W5:Y:S04]  /*1440*/  @P0 LDG.E.128 R4, desc[UR16][R132.64+0x10] ;  /* 0x0000101084040981 */ /* 0x000f68000c1e1d00 */
[----:B------:R0:W5:Y:S02]  /*1450*/  @P1 LDG.E.64 R164, desc[UR16][R134.64] ;  /* 0x0000001086a41981 */ /* 0x000164000c1e1b00 */
[--C-:B-----5:R-:W-:Y:S02]  /*1460*/  HADD2.F32 R144, -RZ, R78.reuse.H0_H0 ;  /* 0x2000004eff907230 */ /* 0x120fe40000004100 */
[----:B0-----:R-:W-:Y:S02]  /*1470*/  HADD2.F32 R135, -RZ, R77.H1_H1 ;  /* 0x3000004dff877230 */ /* 0x001fe40000004100 */
[----:B------:R-:W-:-:S02]  /*1480*/  HADD2.F32 R143, -RZ, R78.H1_H1 ;  /* 0x3000004eff8f7230 */ /* 0x000fc40000004100 */
[--C-:B------:R-:W-:Y:S02]  /*1490*/  HADD2.F32 R148, -RZ, R79.reuse.H0_H0 ;  /* 0x2000004fff947230 */ /* 0x100fe40000004100 */
[----:B------:R-:W-:Y:S02]  /*14a0*/  HADD2.F32 R147, -RZ, R79.H1_H1 ;  /* 0x3000004fff937230 */ /* 0x000fe40000004100 */
[C---:B---3--:R-:W-:Y:S01]  /*14b0*/  FADD.FTZ R131, -R171.reuse, R97 ;  /* 0x00000061ab837221 */ /* 0x048fe20000010100 */
[C---:B------:R-:W-:Y:S01]  /*14c0*/  FADD.FTZ R140, -R171.reuse, R98 ;  /* 0x00000062ab8c7221 */ /* 0x040fe20000010100 */
[C---:B------:R-:W-:Y:S01]  /*14d0*/  FADD.FTZ R96, -R171.reuse, R96 ;  /* 0x00000060ab607221 */ /* 0x040fe20000010100 */
[----:B------:R-:W-:Y:S02]  /*14e0*/  HADD2.F32 R97, -RZ, R76.H0_H0 ;  /* 0x2000004cff617230 */ /* 0x000fe40000004100 */
[----:B------:R-:W-:Y:S01]  /*14f0*/  FADD.FTZ R142, -R171, R99 ;  /* 0x00000063ab8e7221 */ /* 0x000fe20000010100 */
[----:B----4-:R-:W-:-:S02]  /*1500*/  HADD2.F32 R98, -RZ, R104.H0_H0 ;  /* 0x20000068ff627230 */ /* 0x010fc40000004100 */
[----:B------:R-:W-:Y:S01]  /*1510*/  FMUL.FTZ R129, R96, UR11 ;  /* 0x0000000b60817c20 */ /* 0x000fe20008410000 */
[----:B------:R-:W-:Y:S02]  /*1520*/  HADD2.F32 R104, -RZ, R104.H1_H1 ;  /* 0x30000068ff687230 */ /* 0x000fe40000004100 */
[----:B------:R-:W-:Y:S02]  /*1530*/  HADD2.F32 R96, -RZ, R76.H1_H1 ;  /* 0x3000004cff607230 */ /* 0x000fe40000004100 */
[----:B------:R-:W-:Y:S01]  /*1540*/  FMUL.FTZ R132, R97, R98 ;  /* 0x0000006261847220 */ /* 0x000fe20000410000 */
[----:B------:R-:W-:Y:S02]  /*1550*/  HADD2.F32 R99, -RZ, R105.H0_H0 ;  /* 0x20000069ff637230 */ /* 0x000fe40000004100 */
[----:B------:R-:W-:Y:S02]  /*1560*/  HADD2.F32 R97, -RZ, R77.H0_H0 ;  /* 0x2000004dff617230 */ /* 0x000fe40000004100 */
[----:B------:R-:W-:Y:S01]  /*1570*/  FMUL.FTZ R134, R131, UR11 ;  /* 0x0000000b83867c20 */ /* 0x000fe20008410000 */
[----:B------:R-:W-:Y:S01]  /*1580*/  FMUL.FTZ R131, R96, R104 ;  /* 0x0000006860837220 */ /* 0x000fe20000410000 */
[----:B------:R-:W-:Y:S01]  /*1590*/  FMUL.FTZ R133, R140, UR11 ;  /* 0x0000000b8c857c20 */ /* 0x000fe20008410000 */
[----:B------:R-:W-:Y:S01]  /*15a0*/  FADD.FTZ R96, R173, R132 ;  /* 0x00000084ad607221 */ /* 0x000fe20000010000 */
[-C--:B------:R-:W-:Y:S01]  /*15b0*/  FMUL.FTZ R140, R97, R99.reuse ;  /* 0x00000063618c7220 */ /* 0x080fe20000410000 */
[----:B------:R-:W-:Y:S01]  /*15c0*/  FFMA.FTZ R97, R129, R132, R174 ;  /* 0x0000008481617223 */ /* 0x000fe200000100ae */
[----:B------:R-:W-:Y:S01]  /*15d0*/  FADD.FTZ R141, -R171, R100 ;  /* 0x00000064ab8d7221 */ /* 0x000fe20000010100 */
[----:B------:R-:W-:Y:S01]  /*15e0*/  FADD.FTZ R34, R34, R99 ;  /* 0x0000006322227221 */ /* 0x000fe20000010000 */
[----:B------:R-:W-:Y:S01]  /*15f0*/  FFMA.FTZ R58, R133, R99, R58 ;  /* 0x00000063853a7223 */ /* 0x000fe2000001003a */
[----:B------:R-:W-:-:S02]  /*1600*/  HADD2.F32 R100, -RZ, R105.H1_H1 ;  /* 0x30000069ff647230 */ /* 0x000fc40000004100 */
[----:B------:R-:W-:Y:S01]  /*1610*/  FADD.FTZ R99, R96, R131 ;  /* 0x0000008360637221 */ /* 0x000fe20000010000 */
[----:B------:R-:W-:Y:S01]  /*1620*/  FFMA.FTZ R96, R134, R131, R97 ;  /* 0x0000008386607223 */ /* 0x000fe20000010061 */
[----:B------:R-:W-:Y:S01]  /*1630*/  FADD.FTZ R146, -R171, R101 ;  /* 0x00000065ab927221 */ /* 0x000fe20000010100 */
[--C-:B------:R-:W-:Y:S02]  /*1640*/  HADD2.F32 R101, -RZ, R106.reuse.H0_H0 ;  /* 0x2000006aff657230 */ /* 0x100fe40000004100 */
[----:B------:R-:W-:Y:S01]  /*1650*/  FADD.FTZ R32, R32, R98 ;  /* 0x0000006220207221 */ /* 0x000fe20000010000 */
[----:B------:R-:W-:Y:S01]  /*1660*/  FFMA.FTZ R56, R129, R98, R56 ;  /* 0x0000006281387223 */ /* 0x000fe20000010038 */
[----:B------:R-:W-:Y:S01]  /*1670*/  FMUL.FTZ R142, R142, UR11 ;  /* 0x0000000b8e8e7c20 */ /* 0x000fe20008410000 */
[----:B------:R-:W-:Y:S01]  /*1680*/  FMUL.FTZ R135, R135, R100 ;  /* 0x0000006487877220 */ /* 0x000fe20000410000 */
[----:B------:R-:W-:Y:S01]  /*1690*/  FADD.FTZ R98, R99, R140 ;  /* 0x0000008c63627221 */ /* 0x000fe20000010000 */
[----:B------:R-:W-:Y:S01]  /*16a0*/  FFMA.FTZ R97, R133, R140, R96 ;  /* 0x0000008c85617223 */ /* 0x000fe20000010060 */
[----:B------:R-:W-:-:S02]  /*16b0*/  HADD2.F32 R106, -RZ, R106.H1_H1 ;  /* 0x3000006aff6a7230 */ /* 0x000fc40000004100 */
[----:B------:R-:W-:Y:S01]  /*16c0*/  FMUL.FTZ R141, R141, UR11 ;  /* 0x0000000b8d8d7c20 */ /* 0x000fe20008410000 */
[----:B------:R-:W-:Y:S01]  /*16d0*/  FMUL.FTZ R144, R144, R101 ;  /* 0x0000006590907220 */ /* 0x000fe20000410000 */
[----:B------:R-:W-:Y:S01]  /*16e0*/  FADD.FTZ R99, R98, R135 ;  /* 0x0000008762637221 */ /* 0x000fe20000010000 */
[----:B------:R-:W-:Y:S01]  /*16f0*/  FFMA.FTZ R96, R142, R135, R97 ;  /* 0x000000878e607223 */ /* 0x000fe20000010061 */
[C---:B------:R-:W-:Y:S01]  /*1700*/  FADD.FTZ R150, -R171.reuse, R103 ;  /* 0x00000067ab967221 */ /* 0x040fe20000010100 */
[--C-:B------:R-:W-:Y:S02]  /*1710*/  HADD2.F32 R103, -RZ, R107.reuse.H0_H0 ;  /* 0x2000006bff677230 */ /* 0x100fe40000004100 */
[----:B------:R-:W-:Y:S01]  /*1720*/  FADD.FTZ R102, -R171, R102 ;  /* 0x00000066ab667221 */ /* 0x000fe20000010100 */
        /* <DEDUP_REMOVED lines=27> */
.L_x_2193:
[----:B------:R-:W-:Y:S05]  /*18e0*/  BSYNC.RECONVERGENT B0 ;  /* 0x0000000000007941 */ /* 0x000fea0003800200 */
.L_x_2192:
        /* <DEDUP_REMOVED lines=32> */
.L_x_2195:
[----:B------:R-:W-:Y:S05]  /*1af0*/  BSYNC.RECONVERGENT B0 ;  /* 0x0000000000007941 */ /* 0x000fea0003800200 */
.L_x_2194:
        /* <DEDUP_REMOVED lines=43> */
[----:B------:R-:W-:Y:S01]  /*1db0*/  ISETP.GE.U32.AND P0, PT, R108, RZ, PT ;  /* 0x000000ff6c00720c */ /* 0x000fe20003f06070 */
        /* <DEDUP_REMOVED lines=14> */
[----:B------:R-:W-:Y:S01]  /*1ea0*/  FFMA.FTZ R96, R154, UR10, R100 ;  /* 0x0000000a9a607c23 */ /* 0x000fe20008010064 */
        /* <DEDUP_REMOVED lines=35> */
.L_x_2200:
[--C-:B------:R-:W-:Y:S01]  /*20e0*/  FFMA.FTZ R84, R167, UR10, R100.reuse ;  /* 0x0000000aa7547c23 */ /* 0x100fe20008010064 */
[--C-:B------:R-:W-:Y:S01]  /*20f0*/  FFMA.FTZ R85, R3, UR10, R100.reuse ;  /* 0x0000000a03557c23 */ /* 0x100fe20008010064 */
[----:B------:R-:W-:Y:S01]  /*2100*/  FFMA.FTZ R86, R170, UR10, R100 ;  /* 0x0000000aaa567c23 */ /* 0x000fe20008010064 */
[----:B------:R-:W-:Y:S01]  /*2110*/  LOP3.LUT P1, RZ, R109, 0xff0000, RZ, 0xc0, !PT ;  /* 0x00ff00006dff7812 */ /* 0x000fe2000782c0ff */
        /* <DEDUP_REMOVED lines=17> */
[--C-:B------:R-:W-:Y:S01]  /*2230*/  FFMA.FTZ R89, R155, UR10, R100.reuse ;  /* 0x0000000a9b597c23 */ /* 0x100fe20008010064 */
[----:B------:R-:W-:Y:S01]  /*2240*/  FSEL R107, R87, RZ, P0 ;  /* 0x000000ff576b7208 */ /* 0x000fe20000000000 */
[----:B------:R-:W-:Y:S01]  /*2250*/  FFMA.FTZ R98, R168, UR10, R100 ;  /* 0x0000000aa8627c23 */ /* 0x000fe20008010064 */
        /* <DEDUP_REMOVED lines=30> */
.L_x_2199:
        /* <DEDUP_REMOVED lines=37> */
[----:B------:R-:W-:Y:S01]  /*2690*/  FMUL.FTZ R101, R101, UR23 ;  /* 0x0000001765657c20 */ /* 0x000fe20008410000 */
[----:B------:R-:W-:Y:S01]  /*26a0*/  LOP3.LUT P6, RZ, R109, 0xff00, RZ, 0xc0, !PT ;  /* 0x0000ff006dff7812 */ /* 0x000fe200078cc0ff */
        /* <DEDUP_REMOVED lines=20> */
.L_x_2202:
        /* <DEDUP_REMOVED lines=54> */
.L_x_2198:
        /* <DEDUP_REMOVED lines=14> */
[C---:B------:R-:W-:Y:S01]  /*2c30*/  LOP3.LUT P1, RZ, R161.reuse, 0xff0000, RZ, 0xc0, !PT ;  /* 0x00ff0000a1ff7812 */ /* 0x040fe2000782c0ff */
        /* <DEDUP_REMOVED lines=10> */
[----:B------:R-:W-:Y:S01]  /*2ce0*/  FSEL R95, R94, RZ, P1 ;  /* 0x000000ff5e5f7208 */ /* 0x000fe20000800000 */
[----:B------:R-:W-:Y:S01]  /*2cf0*/  FADD.FTZ R93, R166, -R93 ;  /* 0x8000005da65d7221 */ /* 0x000fe20000010000 */
[----:B------:R-:W-:-:S02]  /*2d00*/  FSEL R92, R96, RZ, P0 ;  /* 0x000000ff605c7208 */ /* 0x000fc40000000000 */
[----:B------:R-:W-:Y:S01]  /*2d10*/  ISETP.GE.U32.AND P0, PT, R108, RZ, PT ;  /* 0x000000ff6c00720c */ /* 0x000fe20003f06070 */
[----:B------:R-:W-:Y:S01]  /*2d20*/  FMUL.FTZ R93, R93, UR11 ;  /* 0x0000000b5d5d7c20 */ /* 0x000fe20008410000 */
[----:B------:R-:W-:Y:S01]  /*2d30*/  F2FP.F16.F32.PACK_AB R95, R92, R95 ;  /* 0x0000005f5c5f723e */ /* 0x000fe200000000ff */
[----:B------:R-:W-:Y:S01]  /*2d40*/  FFMA.FTZ R92, R168, UR10, R100 ;  /* 0x0000000aa85c7c23 */ /* 0x000fe20008010064 */
[----:B------:R-:W-:Y:S01]  /*2d50*/  ISETP.GE.U32.AND.EX P0, PT, R109, 0x1000000, PT, P0 ;  /* 0x010000006d00780c */ /* 0x000fe20003f06100 */
[----:B------:R-:W-:Y:S01]  /*2d60*/  FMUL.FTZ R93, R93, UR23 ;  /* 0x000000175d5d7c20 */ /* 0x000fe20008410000 */
[----:B------:R-:W-:Y:S01]  /*2d70*/  LOP3.LUT P1, RZ, R109, 0xff0000, RZ, 0xc0, !PT ;  /* 0x00ff00006dff7812 */ /* 0x000fe2000782c0ff */
[----:B------:R-:W-:Y:S01]  /*2d80*/  FADD.FTZ R92, R157, -R92 ;  /* 0x8000005c9d5c7221 */ /* 0x000fe20000010000 */
[----:B------:R-:W-:Y:S02]  /*2d90*/  FSEL R96, R96, RZ, P0 ;  /* 0x000000ff60607208 */ /* 0x000fe40000000000 */
[----:B------:R-:W-:Y:S01]  /*2da0*/  LOP3.LUT P6, RZ, R161, 0xff, RZ, 0xc0, !PT ;  /* 0x000000ffa1ff7812 */ /* 0x000fe200078cc0ff */
[----:B------:R-:W-:Y:S01]  /*2db0*/  FMUL.FTZ R92, R92, UR11 ;  /* 0x0000000b5c5c7c20 */ /* 0x000fe20008410000 */
[----:B------:R-:W-:-:S02]  /*2dc0*/  FSEL R99, R94, RZ, P1 ;  /* 0x000000ff5e637208 */ /* 0x000fc40000800000 */
[----:B------:R-:W-:Y:S01]  /*2dd0*/  LOP3.LUT P0, RZ, R109, 0xff00, RZ, 0xc0, !PT ;  /* 0x0000ff006dff7812 */ /* 0x000fe2000780c0ff */
[----:B------:R-:W-:Y:S01]  /*2de0*/  FMUL.FTZ R92, R92, UR23 ;  /* 0x000000175c5c7c20 */ /* 0x000fe20008410000 */
[----:B------:R-:W-:Y:S02]  /*2df0*/  LOP3.LUT P1, RZ, R161, 0xff00, RZ, 0xc0, !PT ;  /* 0x0000ff00a1ff7812 */ /* 0x000fe4000782c0ff */
[C---:B------:R-:W-:Y:S02]  /*2e00*/  FSEL R98, R93.reuse, RZ, P5 ;  /* 0x000000ff5d627208 */ /* 0x040fe40002800000 */
[----:B------:R-:W-:Y:S02]  /*2e10*/  FSEL R94, R93, RZ, P6 ;  /* 0x000000ff5d5e7208 */ /* 0x000fe40003000000 */
[----:B------:R-:W-:Y:S02]  /*2e20*/  FSEL R101, R92, RZ, P0 ;  /* 0x000000ff5c657208 */ /* 0x000fe40000000000 */
[----:B------:R-:W-:Y:S01]  /*2e30*/  F2FP.F16.F32.PACK_AB R99, R96, R99 ;  /* 0x000000636063723e */ /* 0x000fe200000000ff */
[--C-:B------:R-:W-:Y:S01]  /*2e40*/  FFMA.FTZ R96, R158, UR10, R100.reuse ;  /* 0x0000000a9e607c23 */ /* 0x100fe20008010064 */
[----:B------:R-:W-:Y:S01]  /*2e50*/  FSEL R93, R92, RZ, P1 ;  /* 0x000000ff5c5d7208 */ /* 0x000fe20000800000 */
[----:B------:R-:W-:Y:S01]  /*2e60*/  FFMA.FTZ R92, R154, UR10, R100 ;  /* 0x0000000a9a5c7c23 */ /* 0x000fe20008010064 */
[----:B------:R-:W-:Y:S01]  /*2e70*/  F2FP.F16.F32.PACK_AB R98, R101, R98 ;  /* 0x000000626562723e */ /* 0x000fe200000000ff */
[----:B------:R-:W-:Y:S01]  /*2e80*/  FADD.FTZ R101, R153, -R96 ;  /* 0x8000006099657221 */ /* 0x000fe20000010000 */
[----:B------:R-:W-:Y:S01]  /*2e90*/  F2FP.F16.F32.PACK_AB R94, R93, R94 ;  /* 0x0000005e5d5e723e */ /* 0x000fe200000000ff */
[----:B------:R-:W-:Y:S01]  /*2ea0*/  FFMA.FTZ R93, R3, UR10, R100 ;  /* 0x0000000a035d7c23 */ /* 0x000fe20008010064 */
[----:B------:R-:W-:Y:S01]  /*2eb0*/  FADD.FTZ R96, R149, -R92 ;  /* 0x8000005c95607221 */ /* 0x000fe20000010000 */
[----:B------:R-:W-:Y:S01]  /*2ec0*/  FMUL.FTZ R101, R101, UR11 ;  /* 0x0000000b65657c20 */ /* 0x000fe20008410000 */
[----:B------:R-:W-:Y:S01]  /*2ed0*/  LOP3.LUT P0, RZ, R108, 0xff0000, RZ, 0xc0, !PT ;  /* 0x00ff00006cff7812 */ /* 0x000fe2000780c0ff */
        /* <DEDUP_REMOVED lines=12> */
[C---:B------:R-:W-:Y:S02]  /*2fa0*/  FSEL R106, R102.reuse, RZ, P6 ;  /* 0x000000ff666a7208 */ /* 0x040fe40003000000 */
[----:B------:R-:W-:Y:S02]  /*2fb0*/  FSEL R96, R102, RZ, P5 ;  /* 0x000000ff66607208 */ /* 0x000fe40002800000 */
        /* <DEDUP_REMOVED lines=12> */
.L_x_2204:
        /* <DEDUP_REMOVED lines=15> */
[----:B------:R-:W-:Y:S01]  /*3170*/  FFMA.FTZ R92, R158, UR10, R100 ;  /* 0x0000000a9e5c7c23 */ /* 0x000fe20008010064 */
[----:B------:R-:W-:-:S02]  /*3180*/  LOP3.LUT P6, RZ, R161, 0xff, RZ, 0xc0, !PT ;  /* 0x000000ffa1ff7812 */ /* 0x000fc400078cc0ff */
[----:B------:R-:W-:Y:S02]  /*3190*/  FSEL R95, R86, RZ, P1 ;  /* 0x000000ff565f7208 */ /* 0x000fe40000800000 */
        /* <DEDUP_REMOVED lines=8> */
[----:B------:R-:W-:Y:S01]  /*3220*/  FSEL R86, R87, RZ, P0 ;  /* 0x000000ff57567208 */ /* 0x000fe20000000000 */
[----:B------:R-:W-:Y:S01]  /*3230*/  FMUL.FTZ R89, R84, UR11 ;  /* 0x0000000b54597c20 */ /* 0x000fe20008410000 */
[----:B------:R-:W-:Y:S01]  /*3240*/  LOP3.LUT P1, RZ, R161, 0xff00, RZ, 0xc0, !PT ;  /* 0x0000ff00a1ff7812 */ /* 0x000fe2000782c0ff */
[----:B------:R-:W-:Y:S01]  /*3250*/  FMUL.FTZ R84, R88, UR23 ;  /* 0x0000001758547c20 */ /* 0x000fe20008410000 */
[----:B------:R-:W-:Y:S01]  /*3260*/  LOP3.LUT P0, RZ, R109, 0xff00, RZ, 0xc0, !PT ;  /* 0x0000ff006dff7812 */ /* 0x000fe2000780c0ff */
[----:B------:R-:W-:Y:S01]  /*3270*/  FMUL.FTZ R85, R89, UR23 ;  /* 0x0000001759557c20 */ /* 0x000fe20008410000 */
[----:B------:R-:W-:Y:S02]  /*3280*/  F2FP.F16.F32.PACK_AB R99, R86, R99 ;  /* 0x000000635663723e */ /* 0x000fe400000000ff */
[----:B------:R-:W-:Y:S02]  /*3290*/  FSEL R98, R84, RZ, P5 ;  /* 0x000000ff54627208 */ /* 0x000fe40002800000 */
[----:B------:R-:W-:-:S02]  /*32a0*/  FSEL R93, R85, RZ, P1 ;  /* 0x000000ff555d7208 */ /* 0x000fc40000800000 */
[----:B------:R-:W-:Y:S01]  /*32b0*/  FSEL R87, R85, RZ, P0 ;  /* 0x000000ff55577208 */ /* 0x000fe20000000000 */
[--C-:B------:R-:W-:Y:S01]  /*32c0*/  FFMA.FTZ R85, R151, UR10, R100.reuse ;  /* 0x0000000a97557c23 */ /* 0x100fe20008010064 */
[----:B------:R-:W-:Y:S01]  /*32d0*/  FSEL R94, R84, RZ, P6 ;  /* 0x000000ff545e7208 */ /* 0x000fe20003000000 */
[----:B------:R-:W-:Y:S01]  /*32e0*/  FFMA.FTZ R84, R154, UR10, R100 ;  /* 0x0000000a9a547c23 */ /* 0x000fe20008010064 */
[----:B------:R-:W-:Y:S01]  /*32f0*/  F2FP.F16.F32.PACK_AB R98, R87, R98 ;  /* 0x000000625762723e */ /* 0x000fe200000000ff */
[----:B------:R-:W-:Y:S01]  /*3300*/  FADD.FTZ R85, R156, -R85 ;  /* 0x800000559c557221 */ /* 0x000fe20000010000 */
[----:B------:R-:W-:Y:S01]  /*3310*/  FADD.FTZ R87, R153, -R92 ;  /* 0x8000005c99577221 */ /* 0x000fe20000010000 */
[----:B------:R-:W-:Y:S01]  /*3320*/  FADD.FTZ R92, R149, -R84 ;  /* 0x80000054955c7221 */ /* 0x000fe20000010000 */
[----:B------:R-:W-:Y:S01]  /*3330*/  F2FP.F16.F32.PACK_AB R94, R93, R94 ;  /* 0x0000005e5d5e723e */ /* 0x000fe200000000ff */
[----:B------:R-:W-:Y:S01]  /*3340*/  FMUL.FTZ R86, R85, UR11 ;  /* 0x0000000b55567c20 */ /* 0x000fe20008410000 */
[----:B------:R-:W-:Y:S01]  /*3350*/  FFMA.FTZ R85, R3, UR10, R100 ;  /* 0x0000000a03557c23 */ /* 0x000fe20008010064 */
[----:B------:R-:W-:Y:S01]  /*3360*/  FMUL.FTZ R87, R87, UR11 ;  /* 0x0000000b57577c20 */ /* 0x000fe20008410000 */
[----:B------:R-:W-:Y:S01]  /*3370*/  LOP3.LUT P0, RZ, R108, 0xff0000, RZ, 0xc0, !PT ;  /* 0x00ff00006cff7812 */ /* 0x000fe2000780c0ff */
        /* <DEDUP_REMOVED lines=27> */
.L_x_2203:
        /* <DEDUP_REMOVED lines=15> */
[----:B------:R-:W-:Y:S01]  /*3620*/  ISETP.GE.U32.AND.EX P0, PT, R161, 0x1000000, PT, P0 ;  /* 0x01000000a100780c */ /* 0x000fe20003f06100 */
[----:B------:R-:W-:Y:S01]  /*3630*/  FFMA.FTZ R97, R97, UR11, R26 ;  /* 0x0000000b61617c23 */ /* 0x000fe2000801001a */
[----:B------:R-:W-:Y:S01]  /*3640*/  FMUL.FTZ R94, R93, UR23 ;  /* 0x000000175d5e7c20 */ /* 0x000fe20008410000 */
[----:B------:R-:W-:Y:S01]  /*3650*/  FMUL.FTZ R96, R92, UR23 ;  /* 0x000000175c607c20 */ /* 0x000fe20008410000 */
[----:B------:R-:W-:Y:S01]  /*3660*/  FFMA.FTZ R93, R155, UR10, R100 ;  /* 0x0000000a9b5d7c23 */ /* 0x000fe20008010064 */
[----:B------:R-:W-:-:S02]  /*3670*/  LOP3.LUT P5, RZ, R109, 0xff, RZ, 0xc0, !PT ;  /* 0x000000ff6dff7812 */ /* 0x000fc400078ac0ff */
        /* <DEDUP_REMOVED lines=20> */
[----:B------:R-:W-:Y:S01]  /*37c0*/  F2FP.F16.F32.PACK_AB R99, R96, R99 ;  /* 0x000000636063723e */ /* 0x000fe200000000ff */
[--C-:B------:R-:W-:Y:S01]  /*37d0*/  FFMA.FTZ R96, R158, UR10, R100.reuse ;  /* 0x0000000a9e607c23 */ /* 0x100fe20008010064 */
[C---:B------:R-:W-:Y:S02]  /*37e0*/  FSEL R93, R92.reuse, RZ, P1 ;  /* 0x000000ff5c5d7208 */ /* 0x040fe40000800000 */
[----:B------:R-:W-:Y:S01]  /*37f0*/  FSEL R101, R92, RZ, P0 ;  /* 0x000000ff5c657208 */ /* 0x000fe20000000000 */
[----:B------:R-:W-:Y:S01]  /*3800*/  FFMA.FTZ R92, R154, UR10, R100 ;  /* 0x0000000a9a5c7c23 */ /* 0x000fe20008010064 */
[----:B------:R-:W-:Y:S01]  /*3810*/  F2FP.F16.F32.PACK_AB R94, R93, R94 ;  /* 0x0000005e5d5e723e */ /* 0x000fe200000000ff */
[----:B------:R-:W-:Y:S01]  /*3820*/  FADD.FTZ R102, R153, -R96 ;  /* 0x8000006099667221 */ /* 0x000fe20000010000 */
[----:B------:R-:W-:Y:S01]  /*3830*/  FFMA.FTZ R93, R3, UR10, R100 ;  /* 0x0000000a035d7c23 */ /* 0x000fe20008010064 */
[----:B------:R-:W-:Y:S01]  /*3840*/  FMUL.FTZ R96, R97, UR23 ;  /* 0x0000001761607c20 */ /* 0x000fe20008410000 */
[----:B------:R-:W-:Y:S01]  /*3850*/  FADD.FTZ R92, R149, -R92 ;  /* 0x8000005c955c7221 */ /* 0x000fe20000010000 */
[----:B------:R-:W-:Y:S01]  /*3860*/  FFMA.FTZ R102, R102, UR11, R27 ;  /* 0x0000000b66667c23 */ /* 0x000fe2000801001b */
[----:B------:R-:W-:Y:S01]  /*3870*/  FADD.FTZ R97, R152, -R93 ;  /* 0x8000005d98617221 */ /* 0x000fe20000010000 */
[----:B------:R-:W-:Y:S01]  /*3880*/  LOP3.LUT P0, RZ, R108, 0xff0000, RZ, 0xc0, !PT ;  /* 0x00ff00006cff7812 */ /* 0x000fe2000780c0ff */
[----:B------:R-:W-:Y:S01]  /*3890*/  FFMA.FTZ R92, R92, UR11, R25 ;  /* 0x0000000b5c5c7c23 */ /* 0x000fe20008010019 */
[----:B------:R-:W-:Y:S01]  /*38a0*/  LOP3.LUT P1, RZ, R160, 0xff0000, RZ, 0xc0, !PT ;  /* 0x00ff0000a0ff7812 */ /* 0x000fe2000782c0ff */
[----:B------:R-:W-:Y:S01]  /*38b0*/  FMUL.FTZ R102, R102, UR23 ;  /* 0x0000001766667c20 */ /* 0x000fe20008410000 */
[----:B------:R-:W-:Y:S01]  /*38c0*/  LOP3.LUT P6, RZ, R108, 0xff000000, RZ, 0xc0, !PT ;  /* 0xff0000006cff7812 */ /* 0x000fe200078cc0ff */
[----:B------:R-:W-:Y:S01]  /*38d0*/  FFMA.FTZ R97, R97, UR11, R24 ;  /* 0x0000000b61617c23 */ /* 0x000fe20008010018 */
[----:B------:R-:W-:Y:S01]  /*38e0*/  LOP3.LUT P5, RZ, R160, 0xff000000, RZ, 0xc0, !PT ;  /* 0xff000000a0ff7812 */ /* 0x000fe200078ac0ff */
[----:B------:R-:W-:Y:S01]  /*38f0*/  FMUL.FTZ R92, R92, UR23 ;  /* 0x000000175c5c7c20 */ /* 0x000fe20008410000 */
[C---:B------:R-:W-:Y:S01]  /*3900*/  FSEL R105, R96.reuse, RZ, P0 ;  /* 0x000000ff60697208 */ /* 0x040fe20000000000 */
        /* <DEDUP_REMOVED lines=18> */
.L_x_2205:
        /* <DEDUP_REMOVED lines=28> */
[----:B------:R-:W-:Y:S01]  /*3bf0*/  FFMA.FTZ R89, R84, UR11, R21 ;  /* 0x0000000b54597c23 */ /* 0x000fe20008010015 */
        /* <DEDUP_REMOVED lines=13> */
[----:B------:R-:W-:Y:S01]  /*3cd0*/  F2FP.F16.F32.PACK_AB R94, R93, R94 ;  /* 0x0000005e5d5e723e */ /* 0x000fe200000000ff */
[----:B------:R-:W-:Y:S01]  /*3ce0*/  FADD.FTZ R84, R149, -R84 ;  /* 0x8000005495547221 */ /* 0x000fe20000010000 */
[----:B------:R-:W-:Y:S01]  /*3cf0*/  FFMA.FTZ R87, R96, UR11, R27 ;  /* 0x0000000b60577c23 */ /* 0x000fe2000801001b */
[----:B------:R-:W-:Y:S01]  /*3d00*/  FFMA.FTZ R86, R85, UR11, R26 ;  /* 0x0000000b55567c23 */ /* 0x000fe2000801001a */
[----:B------:R-:W-:Y:S01]  /*3d10*/  FFMA.FTZ R85, R3, UR10, R100 ;  /* 0x0000000a03557c23 */ /* 0x000fe20008010064 */
[----:B------:R-:W-:Y:S01]  /*3d20*/  LOP3.LUT P0, RZ, R108, 0xff0000, RZ, 0xc0, !PT ;  /* 0x00ff00006cff7812 */ /* 0x000fe2000780c0ff */
[----:B------:R-:W-:Y:S01]  /*3d30*/  FMUL.FTZ R96, R87, UR23 ;  /* 0x0000001757607c20 */ /* 0x000fe20008410000 */
[----:B------:R-:W-:Y:S01]  /*3d40*/  FMUL.FTZ R92, R86, UR23 ;  /* 0x00000017565c7c20 */ /* 0x000fe20008410000 */
[----:B------:R-:W-:Y:S01]  /*3d50*/  FADD.FTZ R93, R152, -R85 ;  /* 0x80000055985d7221 */ /* 0x000fe20000010000 */
[----:B------:R-:W-:Y:S01]  /*3d60*/  LOP3.LUT P1, RZ, R160, 0xff0000, RZ, 0xc0, !PT ;  /* 0x00ff0000a0ff7812 */ /* 0x000fe2000782c0ff */
[----:B------:R-:W-:Y:S01]  /*3d70*/  FFMA.FTZ R85, R84, UR11, R25 ;  /* 0x0000000b54557c23 */ /* 0x000fe20008010019 */
[----:B------:R-:W-:Y:S01]  /*3d80*/  LOP3.LUT P6, RZ, R108, 0xff000000, RZ, 0xc0, !PT ;  /* 0xff0000006cff7812 */ /* 0x000fe200078cc0ff */
[----:B------:R-:W-:Y:S01]  /*3d90*/  FFMA.FTZ R84, R93, UR11, R24 ;  /* 0x0000000b5d547c23 */ /* 0x000fe20008010018 */
        /* <DEDUP_REMOVED lines=18> */
[----:B------:R-:W-:-:S07]  /*3ec0*/  F2FP.F16.F32.PACK_AB R96, R103, R96 ;  /* 0x000000606760723e */ /* 0x000fce00000000ff */
.L_x_2201:
        /* <DEDUP_REMOVED lines=15> */
.L_x_2197:
[----:B------:R-:W-:Y:S05]  /*3fc0*/  BSYNC.RECONVERGENT B0 ;  /* 0x0000000000007941 */ /* 0x000fea0003800200 */
.L_x_2196:
        /* <DEDUP_REMOVED lines=17> */
[----:B-----5:R-:W-:Y:S01]  /*40e0*/  LOP3.LUT P6, RZ, R163, 0xff0000, RZ, 0xc0, !PT ;  /* 0x00ff0000a3ff7812 */ /* 0x020fe200078cc0ff */
[----:B------:R-:W-:Y:S01]  /*40f0*/  FADD.FTZ R84, R124, -R87 ;  /* 0x800000577c547221 */ /* 0x000fe20000010000 */
[----:B------:R-:W-:Y:S01]  /*4100*/  FFMA.FTZ R90, R85, UR11, R14 ;  /* 0x0000000b555a7c23 */ /* 0x000fe2000801000e */
[----:B------:R-:W-:Y:S01]  /*4110*/  FFMA.FTZ R85, R123, UR10, R100 ;  /* 0x0000000a7b557c23 */ /* 0x000fe20008010064 */
[----:B------:R-:W-:Y:S01]  /*4120*/  FFMA.FTZ R91, R88, UR11, R15 ;  /* 0x0000000b585b7c23 */ /* 0x000fe2000801000f */
[----:B------:R-:W-:Y:S01]  /*4130*/  ISETP.GE.U32.AND P5, PT, R110, RZ, PT ;  /* 0x000000ff6e00720c */ /* 0x000fe20003fa6070 */
[----:B------:R-:W-:Y:S01]  /*4140*/  FMUL.FTZ R86, R90, UR23 ;  /* 0x000000175a567c20 */ /* 0x000fe20008410000 */
[----:B------:R-:W-:Y:S01]  /*4150*/  FADD.FTZ R85, R122, -R85 ;  /* 0x800000557a557221 */ /* 0x000fe20000010000 */
[----:B------:R-:W-:Y:S01]  /*4160*/  FFMA.FTZ R89, R84, UR11, R13 ;  /* 0x0000000b54597c23 */ /* 0x000fe2000801000d */
[----:B------:R-:W-:-:S02]  /*4170*/  ISETP.GE.U32.AND.EX P5, PT, R111, 0x1000000, PT, P5 ;  /* 0x010000006f00780c */ /* 0x000fc40003fa6150 */
[----:B------:R-:W-:Y:S01]  /*4180*/  FSEL R99, R86, RZ, P1 ;  /* 0x000000ff56637208 */ /* 0x000fe20000800000 */
[----:B------:R-:W-:Y:S01]  /*4190*/  FFMA.FTZ R88, R85, UR11, R12 ;  /* 0x0000000b55587c23 */ /* 0x000fe2000801000c */
[----:B------:R-:W-:Y:S01]  /*41a0*/  ISETP.GE.U32.AND P1, PT, R162, RZ, PT ;  /* 0x000000ffa200720c */ /* 0x000fe20003f26070 */
[----:B------:R-:W-:Y:S01]  /*41b0*/  FMUL.FTZ R85, R91, UR23 ;  /* 0x000000175b557c20 */ /* 0x000fe20008410000 */
[----:B------:R-:W-:Y:S01]  /*41c0*/  FSEL R95, R86, RZ, P6 ;  /* 0x000000ff565f7208 */ /* 0x000fe20003000000 */
[----:B------:R-:W-:Y:S01]  /*41d0*/  FMUL.FTZ R84, R88, UR23 ;  /* 0x0000001758547c20 */ /* 0x000fe20008410000 */
[----:B------:R-:W-:Y:S01]  /*41e0*/  ISETP.GE.U32.AND.EX P1, PT, R163, 0x1000000, PT, P1 ;  /* 0x01000000a300780c */ /* 0x000fe20003f26110 */
[----:B------:R-:W-:Y:S01]  /*41f0*/  FMUL.FTZ R87, R89, UR23 ;  /* 0x0000001759577c20 */ /* 0x000fe20008410000 */
[----:B------:R-:W-:Y:S02]  /*4200*/  LOP3.LUT P6, RZ, R163, 0xff, RZ, 0xc0, !PT ;  /* 0x000000ffa3ff7812 */ /* 0x000fe400078cc0ff */
[----:B------:R-:W-:-:S02]  /*4210*/  FSEL R86, R85, RZ, P5 ;  /* 0x000000ff55567208 */ /* 0x000fc40002800000 */
[----:B------:R-:W-:Y:S01]  /*4220*/  FSEL R92, R85, RZ, P1 ;  /* 0x000000ff555c7208 */ /* 0x000fe20000800000 */
[--C-:B------:R-:W-:Y:S01]  /*4230*/  FFMA.FTZ R85, R119, UR10, R100.reuse ;  /* 0x0000000a77557c23 */ /* 0x100fe20008010064 */
[----:B------:R-:W-:Y:S02]  /*4240*/  FSEL R94, R84, RZ, P6 ;  /* 0x000000ff545e7208 */ /* 0x000fe40003000000 */
[----:B------:R-:W-:Y:S01]  /*4250*/  LOP3.LUT P6, RZ, R111, 0xff, RZ, 0xc0, !PT ;  /* 0x000000ff6fff7812 */ /* 0x000fe200078cc0ff */
[----:B------:R-:W-:Y:S01]  /*4260*/  FADD.FTZ R85, R118, -R85 ;  /* 0x8000005576557221 */ /* 0x000fe20000010000 */
[----:B------:R-:W-:Y:S02]  /*4270*/  LOP3.LUT P5, RZ, R163, 0xff00, RZ, 0xc0, !PT ;  /* 0x0000ff00a3ff7812 */ /* 0x000fe400078ac0ff */
[----:B------:R-:W-:Y:S01]  /*4280*/  F2FP.F16.F32.PACK_AB R95, R92, R95 ;  /* 0x0000005f5c5f723e */ /* 0x000fe200000000ff */
[--C-:B------:R-:W-:Y:S01]  /*4290*/  FFMA.FTZ R92, R120, UR10, R100.reuse ;  /* 0x0000000a785c7c23 */ /* 0x100fe20008010064 */
[----:B------:R-:W-:Y:S01]  /*42a0*/  FSEL R98, R84, RZ, P6 ;  /* 0x000000ff54627208 */ /* 0x000fe20003000000 */
[----:B------:R-:W-:Y:S01]  /*42b0*/  FFMA.FTZ R84, R116, UR10, R100 ;  /* 0x0000000a74547c23 */ /* 0x000fe20008010064 */
[----:B------:R-:W-:Y:S01]  /*42c0*/  F2FP.F16.F32.PACK_AB R99, R86, R99 ;  /* 0x000000635663723e */ /* 0x000fe200000000ff */
[----:B------:R-:W-:Y:S01]  /*42d0*/  FFMA.FTZ R86, R85, UR11, R18 ;  /* 0x0000000b55567c23 */ /* 0x000fe20008010012 */
[----:B------:R-:W-:Y:S01]  /*42e0*/  FSEL R93, R87, RZ, P5 ;  /* 0x000000ff575d7208 */ /* 0x000fe20002800000 */
[----:B------:R-:W-:Y:S01]  /*42f0*/  FFMA.FTZ R85, R115, UR10, R100 ;  /* 0x0000000a73557c23 */ /* 0x000fe20008010064 */
[----:B------:R-:W-:Y:S01]  /*4300*/  LOP3.LUT P1, RZ, R111, 0xff00, RZ, 0xc0, !PT ;  /* 0x0000ff006fff7812 */ /* 0x000fe2000782c0ff */
[----:B------:R-:W-:Y:S01]  /*4310*/  FADD.FTZ R96, R121, -R92 ;  /* 0x8000005c79607221 */ /* 0x000fe20000010000 */
[----:B------:R-:W-:Y:S01]  /*4320*/  FADD.FTZ R84, R117, -R84 ;  /* 0x8000005475547221 */ /* 0x000fe20000010000 */
[----:B------:R-:W-:Y:S01]  /*4330*/  F2FP.F16.F32.PACK_AB R94, R93, R94 ;  /* 0x0000005e5d5e723e */ /* 0x000fe200000000ff */
[----:B------:R-:W-:Y:S01]  /*4340*/  FMUL.FTZ R92, R86, UR23 ;  /* 0x00000017565c7c20 */ /* 0x000fe20008410000 */
[----:B------:R-:W-:Y:S01]  /*4350*/  FSEL R101, R87, RZ, P1 ;  /* 0x000000ff57657208 */ /* 0x000fe20000800000 */
[----:B------:R-:W-:Y:S01]  /*4360*/  FADD.FTZ R93, R114, -R85 ;  /* 0x80000055725d7221 */ /* 0x000fe20000010000 */
[----:B------:R-:W-:Y:S01]  /*4370*/  LOP3.LUT P5, RZ, R110, 0xff0000, RZ, 0xc0, !PT ;  /* 0x00ff00006eff7812 */ /* 0x000fe200078ac0ff */
[----:B------:R-:W-:Y:S01]  /*4380*/  FFMA.FTZ R87, R96, UR11, R19 ;  /* 0x0000000b60577c23 */ /* 0x000fe20008010013 */
[----:B------:R-:W-:Y:S01]  /*4390*/  LOP3.LUT P6, RZ, R162, 0xff0000, RZ, 0xc0, !PT ;  /* 0x00ff0000a2ff7812 */ /* 0x000fe200078cc0ff */
[----:B------:R-:W-:Y:S01]  /*43a0*/  FFMA.FTZ R85, R84, UR11, R17 ;  /* 0x0000000b54557c23 */ /* 0x000fe20008010011 */
[----:B------:R-:W-:Y:S01]  /*43b0*/  FFMA.FTZ R84, R93, UR11, R16 ;  /* 0x0000000b5d547c23 */ /* 0x000fe20008010010 */
[C---:B------:R-:W-:Y:S01]  /*43c0*/  FSEL R97, R92.reuse, RZ, P5 ;  /* 0x000000ff5c617208 */ /* 0x040fe20002800000 */
        /* <DEDUP_REMOVED lines=8> */
[----:B------:R-:W-:Y:S02]  /*4450*/  FSEL R172, R96, RZ, P5 ;  /* 0x000000ff60ac7208 */ /* 0x000fe40002800000 */
[----:B------:R-:W-:Y:S02]  /*4460*/  FSEL R103, R93, RZ, P6 ;  /* 0x000000ff5d677208 */ /* 0x000fe40003000000 */
[C---:B------:R-:W-:Y:S02]  /*4470*/  LOP3.LUT P1, RZ, R162.reuse, 0xff00, RZ, 0xc0, !PT ;  /* 0x0000ff00a2ff7812 */ /* 0x040fe4000782c0ff */
        /* <DEDUP_REMOVED lines=11> */
.L_x_2210:
[--C-:B0-----:R-:W-:Y:S01]  /*4530*/  FFMA.FTZ R92, R127, UR10, R100.reuse ;  /* 0x0000000a7f5c7c23 */ /* 0x101fe20008010064 */
[--C-:B------:R-:W-:Y:S01]  /*4540*/  FFMA.FTZ R97, R130, UR10, R100.reuse ;  /* 0x0000000a82617c23 */ /* 0x100fe20008010064 */
[----:B------:R-:W-:Y:S01]  /*4550*/  FFMA.FTZ R95, R126, UR10, R100 ;  /* 0x0000000a7e5f7c23 */ /* 0x000fe20008010064 */
[----:B------:R-:W-:Y:S01]  /*4560*/  LOP3.LUT P1, RZ, R111, 0xff0000, RZ, 0xc0, !PT ;  /* 0x00ff00006fff7812 */ /* 0x000fe2000782c0ff */
[----:B------:R-:W-:Y:S01]  /*4570*/  FADD.FTZ R93, R125, -R92 ;  /* 0x8000005c7d5d7221 */ /* 0x000fe20000010000 */
[----:B------:R-:W-:Y:S01]  /*4580*/  FADD.FTZ R96, R128, -R97 ;  /* 0x8000006180607221 */ /* 0x000fe20000010000 */
[----:B-----5:R-:W-:Y:S01]  /*4590*/  LOP3.LUT P6, RZ, R163, 0xff0000, RZ, 0xc0, !PT ;  /* 0x00ff0000a3ff7812 */ /* 0x020fe200078cc0ff */
[----:B------:R-:W-:Y:S01]  /*45a0*/  FADD.FTZ R92, R124, -R95 ;  /* 0x8000005f7c5c7221 */ /* 0x000fe20000010000 */
[----:B------:R-:W-:Y:S01]  /*45b0*/  FFMA.FTZ R93, R93, UR11, R14 ;  /* 0x0000000b5d5d7c23 */ /* 0x000fe2000801000e */
[----:B------:R-:W-:Y:S01]  /*45c0*/  FFMA.FTZ R96, R96, UR11, R15 ;  /* 0x0000000b60607c23 */ /* 0x000fe2000801000f */
[----:B------:R-:W-:-:S02]  /*45d0*/  ISETP.GE.U32.AND P5, PT, R110, RZ, PT ;  /* 0x000000ff6e00720c */ /* 0x000fc40003fa6070 */
[----:B------:R-:W-:Y:S01]  /*45e0*/  FMUL.FTZ R94, R93, UR23 ;  /* 0x000000175d5e7c20 */ /* 0x000fe20008410000 */
[----:B------:R-:W-:Y:S01]  /*45f0*/  FFMA.FTZ R93, R123, UR10, R100 ;  /* 0x0000000a7b5d7c23 */ /* 0x000fe20008010064 */
[----:B------:R-:W-:Y:S01]  /*4600*/  FMUL.FTZ R96, R96, UR23 ;  /* 0x0000001760607c20 */ /* 0x000fe20008410000 */
[----:B------:R-:W-:Y:S02]  /*4610*/  ISETP.GE.U32.AND.EX P5, PT, R111, 0x1000000, PT, P5 ;  /* 0x010000006f00780c */ /* 0x000fe40003fa6150 */
[----:B------:R-:W-:Y:S01]  /*4620*/  FADD.FTZ R93, R122, -R93 ;  /* 0x8000005d7a5d7221 */ /* 0x000fe20000010000 */
[----:B------:R-:W-:Y:S02]  /*4630*/  FSEL R99, R94, RZ, P1 ;  /* 0x000000ff5e637208 */ /* 0x000fe40000800000 */
[----:B------:R-:W-:Y:S01]  /*4640*/  ISETP.GE.U32.AND P1, PT, R162, RZ, PT ;  /* 0x000000ffa200720c */ /* 0x000fe20003f26070 */
[----:B------:R-:W-:Y:S01]  /*4650*/  FFMA.FTZ R93, R93, UR11, R12 ;  /* 0x0000000b5d5d7c23 */ /* 0x000fe2000801000c */
[----:B------:R-:W-:Y:S01]  /*4660*/  FSEL R95, R94, RZ, P6 ;  /* 0x000000ff5e5f7208 */ /* 0x000fe20003000000 */
[----:B------:R-:W-:Y:S01]  /*4670*/  FFMA.FTZ R94, R92, UR11, R13 ;  /* 0x0000000b5c5e7c23 */ /* 0x000fe2000801000d */
[----:B------:R-:W-:Y:S01]  /*4680*/  LOP3.LUT P6, RZ, R163, 0xff, RZ, 0xc0, !PT ;  /* 0x000000ffa3ff7812 */ /* 0x000fe200078cc0ff */
[----:B------:R-:W-:Y:S01]  /*4690*/  FMUL.FTZ R92, R93, UR23 ;  /* 0x000000175d5c7c20 */ /* 0x000fe20008410000 */
[----:B------:R-:W-:Y:S01]  /*46a0*/  ISETP.GE.U32.AND.EX P1, PT, R163, 0x1000000, PT, P1 ;  /* 0x01000000a300780c */ /* 0x000fe20003f26110 */
[----:B------:R-:W-:Y:S01]  /*46b0*/  FFMA.FTZ R93, R119, UR10, R100 ;  /* 0x0000000a775d7c23 */ /* 0x000fe20008010064 */
[----:B------:R-:W-:Y:S01]  /*46c0*/  FMUL.FTZ R97, R94, UR23 ;  /* 0x000000175e617c20 */ /* 0x000fe20008410000 */
[----:B------:R-:W-:-:S02]  /*46d0*/  FSEL R98, R96, RZ, P5 ;  /* 0x000000ff60627208 */ /* 0x000fc40002800000 */
[----:B------:R-:W-:Y:S01]  /*46e0*/  FSEL R96, R96, RZ, P1 ;  /* 0x000000ff60607208 */ /* 0x000fe20000800000 */
[----:B------:R-:W-:Y:S01]  /*46f0*/  FADD.FTZ R93, R118, -R93 ;  /* 0x8000005d765d7221 */ /* 0x000fe20000010000 */
[----:B------:R-:W-:Y:S02]  /*4700*/  FSEL R94, R92, RZ, P6 ;  /* 0x000000ff5c5e7208 */ /* 0x000fe40003000000 */
[----:B------:R-:W-:Y:S01]  /*4710*/  LOP3.LUT P6, RZ, R111, 0xff, RZ, 0xc0, !PT ;  /* 0x000000ff6fff7812 */ /* 0x000fe200078cc0ff */
[----:B------:R-:W-:Y:S01]  /*4720*/  FFMA.FTZ R93, R93, UR11, R18 ;  /* 0x0000000b5d5d7c23 */ /* 0x000fe20008010012 */
[----:B------:R-:W-:Y:S01]  /*4730*/  F2FP.F16.F32.PACK_AB R95, R96, R95 ;  /* 0x0000005f605f723e */ /* 0x000fe200000000ff */
[--C-:B------:R-:W-:Y:S01]  /*4740*/  FFMA.FTZ R96, R120, UR10, R100.reuse ;  /* 0x0000000a78607c23 */ /* 0x100fe20008010064 */
[----:B------:R-:W-:Y:S01]  /*4750*/  FSEL R103, R92, RZ, P6 ;  /* 0x000000ff5c677208 */ /* 0x000fe20003000000 */
[----:B------:R-:W-:Y:S01]  /*4760*/  FFMA.FTZ R92, R116, UR10, R100 ;  /* 0x0000000a745c7c23 */ /* 0x000fe20008010064 */
[----:B------:R-:W-:Y:S01]  /*4770*/  F2FP.F16.F32.PACK_AB R99, R98, R99 ;  /* 0x000000636263723e */ /* 0x000fe200000000ff */
[----:B------:R-:W-:Y:S01]  /*4780*/  FADD.FTZ R98, R121, -R96 ;  /* 0x8000006079627221 */ /* 0x000fe20000010000 */
[----:B------:R-:W-:Y:S01]  /*4790*/  LOP3.LUT P5, RZ, R163, 0xff00, RZ, 0xc0, !PT ;  /* 0x0000ff00a3ff7812 */ /* 0x000fe200078ac0ff */
[----:B------:R-:W-:Y:S01]  /*47a0*/  FMUL.FTZ R96, R93, UR23 ;  /* 0x000000175d607c20 */ /* 0x000fe20008410000 */
[----:B------:R-:W-:Y:S01]  /*47b0*/  FADD.FTZ R92, R117, -R92 ;  /* 0x8000005c755c7221 */ /* 0x000fe20000010000 */
[----:B------:R-:W-:Y:S01]  /*47c0*/  FFMA.FTZ R93, R115, UR10, R100 ;  /* 0x0000000a735d7c23 */ /* 0x000fe20008010064 */
[----:B------:R-:W-:Y:S01]  /*47d0*/  FSEL R101, R97, RZ, P5 ;  /* 0x000000ff61657208 */ /* 0x000fe20002800000 */
[----:B------:R-:W-:Y:S01]  /*47e0*/  FFMA.FTZ R98, R98, UR11, R19 ;  /* 0x0000000b62627c23 */ /* 0x000fe20008010013 */
[----:B------:R-:W-:Y:S01]  /*47f0*/  LOP3.LUT P1, RZ, R111, 0xff00, RZ, 0xc0, !PT ;  /* 0x0000ff006fff7812 */ /* 0x000fe2000782c0ff */
        /* <DEDUP_REMOVED lines=14> */
[----:B------:R-:W-:Y:S02]  /*48e0*/  F2FP.F16.F32.PACK_AB R94, R101, R94 ;  /* 0x0000005e655e723e */ /* 0x000fe400000000ff */
[----:B------:R-:W-:Y:S02]  /*48f0*/  FSEL R106, R98, RZ, P1 ;  /* 0x000000ff626a7208 */ /* 0x000fe40000800000 */
[----:B------:R-:W-:-:S02]  /*4900*/  LOP3.LUT P1, RZ, R162, 0xff00, RZ, 0xc0, !PT ;  /* 0x0000ff00a2ff7812 */ /* 0x000fc4000782c0ff */
[----:B------:R-:W-:Y:S02]  /*4910*/  FSEL R105, R98, RZ, P5 ;  /* 0x000000ff62697208 */ /* 0x000fe40002800000 */
[----:B------:R-:W-:Y:S02]  /*4920*/  FSEL R101, R92, RZ, P6 ;  /* 0x000000ff5c657208 */ /* 0x000fe40003000000 */
[----:B------:R-:W-:Y:S02]  /*4930*/  LOP3.LUT P5, RZ, R162, 0xff, RZ, 0xc0, !PT ;  /* 0x000000ffa2ff7812 */ /* 0x000fe400078ac0ff */
[----:B------:R-:W-:Y:S02]  /*4940*/  LOP3.LUT P6, RZ, R110, 0xff, RZ, 0xc0, !PT ;  /* 0x000000ff6eff7812 */ /* 0x000fe400078cc0ff */
        /* <DEDUP_REMOVED lines=9> */
.L_x_2209:
[----:B------:R-:W-:-:S04]  /*49e0*/  UISETP.NE.U32.AND UP0, UPT, UR8, URZ, UPT ;  /* 0x000000ff0800728c */ /* 0x000fc8000bf05070 */
[----:B------:R-:W-:-:S09]  /*49f0*/  UISETP.NE.AND.EX UP0, UPT, UR9, URZ, UPT, UP0 ;  /* 0x000000ff0900728c */ /* 0x000fd2000bf05300 */
[----:B------:R-:W-:Y:S05]  /*4a00*/  BRA.U !UP0, `(.L_x_2212) ;  /* 0x00000005082c7547 */ /* 0x000fea000b800000 */
[--C-:B0-----:R-:W-:Y:S01]  /*4a10*/  FFMA.FTZ R84, R127, UR10, R100.reuse ;  /* 0x0000000a7f547c23 */ /* 0x101fe20008010064 */
[--C-:B------:R-:W-:Y:S01]  /*4a20*/  FFMA.FTZ R89, R130, UR10, R100.reuse ;  /* 0x0000000a82597c23 */ /* 0x100fe20008010064 */
[----:B------:R-:W-:Y:S01]  /*4a30*/  FFMA.FTZ R85, R123, UR10, R100 ;  /* 0x0000000a7b557c23 */ /* 0x000fe20008010064 */
[----:B------:R-:W-:Y:S01]  /*4a40*/  LOP3.LUT P1, RZ, R111, 0xff0000, RZ, 0xc0, !PT ;  /* 0x00ff00006fff7812 */ /* 0x000fe2000782c0ff */
[----:B------:R-:W-:Y:S01]  /*4a50*/  FADD.FTZ R84, R125, -R84 ;  /* 0x800000547d547221 */ /* 0x000fe20000010000 */
[----:B------:R-:W-:Y:S01]  /*4a60*/  FADD.FTZ R89, R128, -R89 ;  /* 0x8000005980597221 */ /* 0x000fe20000010000 */
[--C-:B------:R-:W-:Y:S01]  /*4a70*/  FFMA.FTZ R87, R126, UR10, R100.reuse ;  /* 0x0000000a7e577c23 */ /* 0x100fe20008010064 */
[----:B------:R-:W-:Y:S01]  /*4a80*/  FADD.FTZ R85, R122, -R85 ;  /* 0x800000557a557221 */ /* 0x000fe20000010000 */
[----:B------:R-:W-:Y:S01]  /*4a90*/  FMUL.FTZ R90, R84, UR11 ;  /* 0x0000000b545a7c20 */ /* 0x000fe20008410000 */
[----:B------:R-:W-:Y:S01]  /*4aa0*/  FMUL.FTZ R91, R89, UR11 ;  /* 0x0000000b595b7c20 */ /* 0x000fe20008410000 */
[----:B------:R-:W-:Y:S01]  /*4ab0*/  ISETP.GE.U32.AND P5, PT, R110, RZ, PT ;  /* 0x000000ff6e00720c */ /* 0x000fe20003fa6070 */
[----:B------:R-:W-:Y:S01]  /*4ac0*/  FADD.FTZ R87, R124, -R87 ;  /* 0x800000577c577221 */ /* 0x000fe20000010000 */
[----:B------:R-:W-:Y:S01]  /*4ad0*/  FMUL.FTZ R84, R90, UR23 ;  /* 0x000000175a547c20 */ /* 0x000fe20008410000 */
[----:B-----5:R-:W-:Y:S01]  /*4ae0*/  LOP3.LUT P6, RZ, R163, 0xff0000, RZ, 0xc0, !PT ;  /* 0x00ff0000a3ff7812 */ /* 0x020fe200078cc0ff */
[----:B------:R-:W-:Y:S01]  /*4af0*/  FMUL.FTZ R88, R85, UR11 ;  /* 0x0000000b55587c20 */ /* 0x000fe20008410000 */
[----:B------:R-:W-:Y:S01]  /*4b00*/  FMUL.FTZ R86, R91, UR23 ;  /* 0x000000175b567c20 */ /* 0x000fe20008410000 */
[----:B------:R-:W-:Y:S01]  /*4b10*/  ISETP.GE.U32.AND.EX P5, PT, R111, 0x1000000, PT, P5 ;  /* 0x010000006f00780c */ /* 0x000fe20003fa6150 */
[----:B------:R-:W-:Y:S01]  /*4b20*/  FMUL.FTZ R89, R87, UR11 ;  /* 0x0000000b57597c20 */ /* 0x000fe20008410000 */
[----:B------:R-:W-:Y:S01]  /*4b30*/  FSEL R99, R84, RZ, P1 ;  /* 0x000000ff54637208 */ /* 0x000fe20000800000 */
[--C-:B------:R-:W-:Y:S01]  /*4b40*/  FFMA.FTZ R93, R119, UR10, R100.reuse ;  /* 0x0000000a775d7c23 */ /* 0x100fe20008010064 */
[----:B------:R-:W-:Y:S01]  /*4b50*/  ISETP.GE.U32.AND P1, PT, R162, RZ, PT ;  /* 0x000000ffa200720c */ /* 0x000fe20003f26070 */
[----:B------:R-:W-:Y:S01]  /*4b60*/  FMUL.FTZ R85, R89, UR23 ;  /* 0x0000001759557c20 */ /* 0x000fe20008410000 */
[----:B------:R-:W-:Y:S01]  /*4b70*/  FSEL R95, R84, RZ, P6 ;  /* 0x000000ff545f7208 */ /* 0x000fe20003000000 */
[----:B------:R-:W-:Y:S01]  /*4b80*/  FMUL.FTZ R84, R88, UR23 ;  /* 0x0000001758547c20 */ /* 0x000fe20008410000 */
[C---:B------:R-:W-:Y:S01]  /*4b90*/  ISETP.GE.U32.AND.EX P1, PT, R163.reuse, 0x1000000, PT, P1 ;  /* 0x01000000a300780c */ /* 0x040fe20003f26110 */
[----:B------:R-:W-:Y:S01]  /*4ba0*/  FADD.FTZ R93, R118, -R93 ;  /* 0x8000005d765d7221 */ /* 0x000fe20000010000 */
[----:B------:R-:W-:Y:S01]  /*4bb0*/  LOP3.LUT P6, RZ, R163, 0xff, RZ, 0xc0, !PT ;  /* 0x000000ffa3ff7812 */ /* 0x000fe200078cc0ff */
[----:B------:R-:W-:Y:S01]  /*4bc0*/  FFMA.FTZ R96, R120, UR10, R100 ;  /* 0x0000000a78607c23 */ /* 0x000fe20008010064 */
[----:B------:R-:W-:-:S02]  /*4bd0*/  FSEL R92, R86, RZ, P5 ;  /* 0x000000ff565c7208 */ /* 0x000fc40002800000 */
[----:B------:R-:W-:Y:S01]  /*4be0*/  FSEL R86, R86, RZ, P1 ;  /* 0x000000ff56567208 */ /* 0x000fe20000800000 */
[----:B------:R-:W-:Y:S01]  /*4bf0*/  FADD.FTZ R96, R121, -R96 ;  /* 0x8000006079607221 */ /* 0x000fe20000010000 */
[----:B------:R-:W-:Y:S02]  /*4c00*/  LOP3.LUT P5, RZ, R163, 0xff00, RZ, 0xc0, !PT ;  /* 0x0000ff00a3ff7812 */ /* 0x000fe400078ac0ff */
[----:B------:R-:W-:Y:S02]  /*4c10*/  LOP3.LUT P1, RZ, R111, 0xff00, RZ, 0xc0, !PT ;  /* 0x0000ff006fff7812 */ /* 0x000fe4000782c0ff */
[----:B------:R-:W-:Y:S02]  /*4c20*/  FSEL R94, R84, RZ, P6 ;  /* 0x000000ff545e7208 */ /* 0x000fe40003000000 */
[----:B------:R-:W-:Y:S01]  /*4c30*/  F2FP.F16.F32.PACK_AB R99, R92, R99 ;  /* 0x000000635c63723e */ /* 0x000fe200000000ff */
[----:B------:R-:W-:Y:S01]  /*4c40*/  FFMA.FTZ R92, R116, UR10, R100 ;  /* 0x0000000a745c7c23 */ /* 0x000fe20008010064 */
[----:B------:R-:W-:Y:S01]  /*4c50*/  F2FP.F16.F32.PACK_AB R95, R86, R95 ;  /* 0x0000005f565f723e */ /* 0x000fe200000000ff */
[----:B------:R-:W-:Y:S01]  /*4c60*/  FMUL.FTZ R86, R93, UR11 ;  /* 0x0000000b5d567c20 */ /* 0x000fe20008410000 */
[----:B------:R-:W-:Y:S01]  /*4c70*/  LOP3.LUT P6, RZ, R111, 0xff, RZ, 0xc0, !PT ;  /* 0x000000ff6fff7812 */ /* 0x000fe200078cc0ff */
[----:B------:R-:W-:Y:S01]  /*4c80*/  FADD.FTZ R92, R117, -R92 ;  /* 0x8000005c755c7221 */ /* 0x000fe20000010000 */
[----:B------:R-:W-:-:S02]  /*4c90*/  FSEL R87, R85, RZ, P5 ;  /* 0x000000ff55577208 */ /* 0x000fc40002800000 */
[----:B------:R-:W-:Y:S01]  /*4ca0*/  FSEL R101, R85, RZ, P1 ;  /* 0x000000ff55657208 */ /* 0x000fe20000800000 */
[----:B------:R-:W-:Y:S01]  /*4cb0*/  FFMA.FTZ R85, R115, UR10, R100 ;  /* 0x0000000a73557c23 */ /* 0x000fe20008010064 */
[----:B------:R-:W-:Y:S01]  /*4cc0*/  FSEL R98, R84, RZ, P6 ;  /* 0x000000ff54627208 */ /* 0x000fe20003000000 */
[----:B------:R-:W-:Y:S01]  /*4cd0*/  FMUL.FTZ R84, R86, UR23 ;  /* 0x0000001756547c20 */ /* 0x000fe20008410000 */
[----:B------:R-:W-:Y:S01]  /*4ce0*/  F2FP.F16.F32.PACK_AB R94, R87, R94 ;  /* 0x0000005e575e723e */ /* 0x000fe200000000ff */
[----:B------:R-:W-:Y:S01]  /*4cf0*/  FMUL.FTZ R87, R96, UR11 ;  /* 0x0000000b60577c20 */ /* 0x000fe20008410000 */
[----:B------:R-:W-:Y:S01]  /*4d00*/  LOP3.LUT P5, RZ, R110, 0xff0000, RZ, 0xc0, !PT ;  /* 0x00ff00006eff7812 */ /* 0x000fe200078ac0ff */
[----:B------:R-:W-:Y:S01]  /*4d10*/  FADD.FTZ R93, R114, -R85 ;  /* 0x80000055725d7221 */ /* 0x000fe20000010000 */
[----:B------:R-:W-:Y:S01]  /*4d20*/  LOP3.LUT P6, RZ, R162, 0xff0000, RZ, 0xc0, !PT ;  /* 0x00ff0000a2ff7812 */ /* 0x000fe200078cc0ff */
[----:B------:R-:W-:Y:S01]  /*4d30*/  FMUL.FTZ R85, R92, UR11 ;  /* 0x0000000b5c557c20 */ /* 0x000fe20008410000 */
        /* <DEDUP_REMOVED lines=10> */
[----:B------:R-:W-:Y:S01]  /*4de0*/  FMUL.FTZ R92, R84, UR23 ;  /* 0x00000017545c7c20 */ /* 0x000fe20008410000 */
        /* <DEDUP_REMOVED lines=13> */
.L_x_2212:
[--C-:B0-----:R-:W-:Y:S01]  /*4ec0*/  FFMA.FTZ R92, R127, UR10, R100.reuse ;  /* 0x0000000a7f5c7c23 */ /* 0x101fe20008010064 */
[--C-:B------:R-:W-:Y:S01]  /*4ed0*/  FFMA.FTZ R97, R130, UR10, R100.reuse ;  /* 0x0000000a82617c23 */ /* 0x100fe20008010064 */
[----:B------:R-:W-:Y:S01]  /*4ee0*/  FFMA.FTZ R93, R123, UR10, R100 ;  /* 0x0000000a7b5d7c23 */ /* 0x000fe20008010064 */
[----:B------:R-:W-:Y:S01]  /*4ef0*/  LOP3.LUT P1, RZ, R111, 0xff0000, RZ, 0xc0, !PT ;  /* 0x00ff00006fff7812 */ /* 0x000fe2000782c0ff */
[----:B------:R-:W-:Y:S01]  /*4f00*/  FADD.FTZ R92, R125, -R92 ;  /* 0x8000005c7d5c7221 */ /* 0x000fe20000010000 */
[----:B------:R-:W-:Y:S01]  /*4f10*/  FADD.FTZ R97, R128, -R97 ;  /* 0x8000006180617221 */ /* 0x000fe20000010000 */
[----:B------:R-:W-:Y:S01]  /*4f20*/  FFMA.FTZ R95, R126, UR10, R100 ;  /* 0x0000000a7e5f7c23 */ /* 0x000fe20008010064 */
[----:B------:R-:W-:Y:S01]  /*4f30*/  FADD.FTZ R93, R122, -R93 ;  /* 0x8000005d7a5d7221 */ /* 0x000fe20000010000 */
[----:B------:R-:W-:Y:S01]  /*4f40*/  FMUL.FTZ R92, R92, UR11 ;  /* 0x0000000b5c5c7c20 */ /* 0x000fe20008410000 */
[----:B-----5:R-:W-:Y:S01]  /*4f50*/  LOP3.LUT P6, RZ, R163, 0xff0000, RZ, 0xc0, !PT ;  /* 0x00ff0000a3ff7812 */ /* 0x020fe200078cc0ff */
[----:B------:R-:W-:Y:S01]  /*4f60*/  FMUL.FTZ R97, R97, UR11 ;  /* 0x0000000b61617c20 */ /* 0x000fe20008410000 */
[----:B------:R-:W-:Y:S01]  /*4f70*/  ISETP.GE.U32.AND P5, PT, R110, RZ, PT ;  /* 0x000000ff6e00720c */ /* 0x000fe20003fa6070 */
[----:B------:R-:W-:Y:S01]  /*4f80*/  FMUL.FTZ R92, R92, UR23 ;  /* 0x000000175c5c7c20 */ /* 0x000fe20008410000 */
[----:B------:R-:W-:Y:S01]  /*4f90*/  FADD.FTZ R95, R124, -R95 ;  /* 0x8000005f7c5f7221 */ /* 0x000fe20000010000 */
[----:B------:R-:W-:Y:S01]  /*4fa0*/  FMUL.FTZ R93, R93, UR11 ;  /* 0x0000000b5d5d7c20 */ /* 0x000fe20008410000 */
[----:B------:R-:W-:Y:S01]  /*4fb0*/  FMUL.FTZ R97, R97, UR23 ;  /* 0x0000001761617c20 */ /* 0x000fe20008410000 */
[----:B------:R-:W-:Y:S01]  /*4fc0*/  ISETP.GE.U32.AND.EX P5, PT, R111, 0x1000000, PT, P5 ;  /* 0x010000006f00780c */ /* 0x000fe20003fa6150 */
[----:B------:R-:W-:Y:S01]  /*4fd0*/  FMUL.FTZ R95, R95, UR11 ;  /* 0x0000000b5f5f7c20 */ /* 0x000fe20008410000 */
[----:B------:R-:W-:-:S02]  /*4fe0*/  FSEL R99, R92, RZ, P1 ;  /* 0x000000ff5c637208 */ /* 0x000fc40000800000 */
[----:B------:R-:W-:Y:S01]  /*4ff0*/  ISETP.GE.U32.AND P1, PT, R162, RZ, PT ;  /* 0x000000ffa200720c */ /* 0x000fe20003f26070 */
[----:B------:R-:W-:Y:S01]  /*5000*/  FMUL.FTZ R98, R95, UR23 ;  /* 0x000000175f627c20 */ /* 0x000fe20008410000 */
[----:B------:R-:W-:Y:S01]  /*5010*/  FSEL R96, R92, RZ, P6 ;  /* 0x000000ff5c607208 */ /* 0x000fe20003000000 */
[----:B------:R-:W-:Y:S01]  /*5020*/  FMUL.FTZ R92, R93, UR23 ;  /* 0x000000175d5c7c20 */ /* 0x000fe20008410000 */
[----:B------:R-:W-:Y:S01]  /*5030*/  LOP3.LUT P6, RZ, R163, 0xff, RZ, 0xc0, !PT ;  /* 0x000000ffa3ff7812 */ /* 0x000fe200078cc0ff */
[----:B------:R-:W-:Y:S01]  /*5040*/  FFMA.FTZ R93, R119, UR10, R100 ;  /* 0x0000000a775d7c23 */ /* 0x000fe20008010064 */
[----:B------:R-:W-:Y:S02]  /*5050*/  ISETP.GE.U32.AND.EX P1, PT, R163, 0x1000000, PT, P1 ;  /* 0x01000000a300780c */ /* 0x000fe40003f26110 */
[----:B------:R-:W-:Y:S01]  /*5060*/  FSEL R102, R97, RZ, P5 ;  /* 0x000000ff61667208 */ /* 0x000fe20002800000 */
[----:B------:R-:W-:Y:S01]  /*5070*/  FADD.FTZ R93, R118, -R93 ;  /* 0x8000005d765d7221 */ /* 0x000fe20000010000 */
[----:B------:R-:W-:-:S02]  /*5080*/  LOP3.LUT P5, RZ, R163, 0xff00, RZ, 0xc0, !PT ;  /* 0x0000ff00a3ff7812 */ /* 0x000fc400078ac0ff */
[----:B------:R-:W-:Y:S01]  /*5090*/  FSEL R95, R97, RZ, P1 ;  /* 0x000000ff615f7208 */ /* 0x000fe20000800000 */
[----:B------:R-:W-:Y:S01]  /*50a0*/  FMUL.FTZ R93, R93, UR11 ;  /* 0x0000000b5d5d7c20 */ /* 0x000fe20008410000 */
[----:B------:R-:W-:Y:S02]  /*50b0*/  FSEL R94, R92, RZ, P6 ;  /* 0x000000ff5c5e7208 */ /* 0x000fe40003000000 */
[----:B------:R-:W-:Y:S02]  /*50c0*/  LOP3.LUT P6, RZ, R111, 0xff, RZ, 0xc0, !PT ;  /* 0x000000ff6fff7812 */ /* 0x000fe400078cc0ff */
[----:B------:R-:W-:Y:S02]  /*50d0*/  FSEL R97, R98, RZ, P5 ;  /* 0x000000ff62617208 */ /* 0x000fe40002800000 */
        /* <DEDUP_REMOVED lines=11> */
[----:B------:R-:W-:Y:S01]  /*5190*/  FMUL.FTZ R98, R97, UR11 ;  /* 0x0000000b61627c20 */ /* 0x000fe20008410000 */
[----:B------:R-:W-:Y:S01]  /*51a0*/  LOP3.LUT P5, RZ, R110, 0xff0000, RZ, 0xc0, !PT ;  /* 0x00ff00006eff7812 */ /* 0x000fe200078ac0ff */
[----:B------:R-:W-:Y:S01]  /*51b0*/  FMUL.FTZ R92, R92, UR11 ;  /* 0x0000000b5c5c7c20 */ /* 0x000fe20008410000 */
[----:B------:R-:W-:Y:S01]  /*51c0*/  LOP3.LUT P6, RZ, R162, 0xff0000, RZ, 0xc0, !PT ;  /* 0x00ff0000a2ff7812 */ /* 0x000fe200078cc0ff */
[----:B------:R-:W-:Y:S01]  /*51d0*/  FADD.FTZ R93, R114, -R93 ;  /* 0x8000005d725d7221 */ /* 0x000fe20000010000 */
[----:B------:R-:W-:Y:S01]  /*51e0*/  F2FP.F16.F32.PACK_AB R99, R102, R99 ;  /* 0x000000636663723e */ /* 0x000fe200000000ff */
        /* <DEDUP_REMOVED lines=24> */
.L_x_2208:
        /* <DEDUP_REMOVED lines=37> */
[----:B------:R-:W-:Y:S01]  /*55c0*/  LOP3.LUT P5, RZ, R110, 0xff0000, RZ, 0xc0, !PT ;  /* 0x00ff00006eff7812 */ /* 0x000fe200078ac0ff */
[----:B------:R-:W-:Y:S01]  /*55d0*/  FFMA.FTZ R89, R106, UR11, R13 ;  /* 0x0000000b6a597c23 */ /* 0x000fe2000801000d */
[----:B------:R-:W-:Y:S01]  /*55e0*/  FMUL.FTZ R97, R86, UR23 ;  /* 0x0000001756617c20 */ /* 0x000fe20008410000 */
        /* <DEDUP_REMOVED lines=20> */
.L_x_2214:
[--C-:B0-----:R-:W-:Y:S01]  /*5730*/  FFMA.FTZ R97, R123, UR10, R100.reuse ;  /* 0x0000000a7b617c23 */ /* 0x101fe20008010064 */
[--C-:B------:R-:W-:Y:S01]  /*5740*/  FFMA.FTZ R96, R127, UR10, R100.reuse ;  /* 0x0000000a7f607c23 */ /* 0x100fe20008010064 */
[----:B------:R-:W-:Y:S01]  /*5750*/  FFMA.FTZ R101, R130, UR10, R100 ;  /* 0x0000000a82657c23 */ /* 0x000fe20008010064 */
[----:B------:R-:W-:Y:S01]  /*5760*/  LOP3.LUT P6, RZ, R111, 0xff, RZ, 0xc0, !PT ;  /* 0x000000ff6fff7812 */ /* 0x000fe200078cc0ff */
        /* <DEDUP_REMOVED lines=50> */
.L_x_2213:
        /* <DEDUP_REMOVED lines=25> */
[--C-:B------:R-:W-:Y:S01]  /*5c20*/  FFMA.FTZ R88, R120, UR10, R100.reuse ;  /* 0x0000000a78587c23 */ /* 0x100fe20008010064 */
[----:B------:R-:W-:Y:S01]  /*5c30*/  FFMA.FTZ R97, R126, UR10, R100 ;  /* 0x0000000a7e617c23 */ /* 0x000fe20008010064 */
[----:B------:R-:W-:Y:S01]  /*5c40*/  FADD.FTZ R87, R118, -R85 ;  /* 0x8000005576577221 */ /* 0x000fe20000010000 */
[----:B------:R-:W-:Y:S01]  /*5c50*/  FADD.FTZ R89, R122, -R89 ;  /* 0x800000597a597221 */ /* 0x000fe20000010000 */
        /* <DEDUP_REMOVED lines=28> */
.L_x_2215:
        /* <DEDUP_REMOVED lines=53> */
.L_x_2211:
        /* <DEDUP_REMOVED lines=15> */
.L_x_2207:
[----:B------:R-:W-:Y:S05]  /*6260*/  BSYNC.RECONVERGENT B0 ;  /* 0x0000000000007941 */ /* 0x000fea0003800200 */
.L_x_2206:
        /* <DEDUP_REMOVED lines=20> */
[----:B------:R-:W-:Y:S01]  /*63b0*/  FFMA.FTZ R84, R146, UR10, R100 ;  /* 0x0000000a92547c23 */ /* 0x000fe20008010064 */
[----:B------:R-:W-:Y:S01]  /*63c0*/  FFMA.FTZ R90, R87, UR11, R6 ;  /* 0x0000000b575a7c23 */ /* 0x000fe20008010006 */
[----:B------:R-:W-:Y:S01]  /*63d0*/  FFMA.FTZ R88, R85, UR11, R4 ;  /* 0x0000000b55587c23 */ /* 0x000fe20008010004 */
[----:B------:R-:W-:Y:S01]  /*63e0*/  FMUL.FTZ R86, R91, UR23 ;  /* 0x000000175b567c20 */ /* 0x000fe20008410000 */
[----:B------:R-:W-:Y:S01]  /*63f0*/  FADD.FTZ R84, R143, -R84 ;  /* 0x800000548f547221 */ /* 0x000fe20000010000 */
[----:B------:R-:W-:Y:S01]  /*6400*/  FMUL.FTZ R85, R90, UR23 ;  /* 0x000000175a557c20 */ /* 0x000fe20008410000 */
[----:B------:R-:W-:-:S02]  /*6410*/  LOP3.LUT P6, RZ, R113, 0xff0000, RZ, 0xc0, !PT ;  /* 0x00ff000071ff7812 */ /* 0x000fc400078cc0ff */
[----:B------:R-:W-:Y:S01]  /*6420*/  FFMA.FTZ R89, R84, UR11, R5 ;  /* 0x0000000b54597c23 */ /* 0x000fe20008010005 */
[----:B------:R-:W-:Y:S01]  /*6430*/  ISETP.GE.U32.AND P1, PT, R164, RZ, PT ;  /* 0x000000ffa400720c */ /* 0x000fe20003f26070 */
[----:B------:R-:W-:Y:S01]  /*6440*/  FMUL.FTZ R84, R88, UR23 ;  /* 0x0000001758547c20 */ /* 0x000fe20008410000 */
[----:B------:R-:W-:Y:S01]  /*6450*/  FSEL R92, R86, RZ, P5 ;  /* 0x000000ff565c7208 */ /* 0x000fe20002800000 */
[----:B------:R-:W-:Y:S01]  /*6460*/  FMUL.FTZ R87, R89, UR23 ;  /* 0x0000001759577c20 */ /* 0x000fe20008410000 */
[----:B------:R-:W-:Y:S02]  /*6470*/  LOP3.LUT P5, RZ, R165, 0xff0000, RZ, 0xc0, !PT ;  /* 0x00ff0000a5ff7812 */ /* 0x000fe400078ac0ff */
[----:B------:R-:W-:Y:S02]  /*6480*/  FSEL R99, R85, RZ, P6 ;  /* 0x000000ff55637208 */ /* 0x000fe40003000000 */
[C---:B------:R-:W-:Y:S02]  /*6490*/  ISETP.GE.U32.AND.EX P1, PT, R165.reuse, 0x1000000, PT, P1 ;  /* 0x01000000a500780c */ /* 0x040fe40003f26110 */
[----:B------:R-:W-:-:S02]  /*64a0*/  LOP3.LUT P6, RZ, R165, 0xff00, RZ, 0xc0, !PT ;  /* 0x0000ff00a5ff7812 */ /* 0x000fc400078cc0ff */
[----:B------:R-:W-:Y:S01]  /*64b0*/  FSEL R95, R85, RZ, P5 ;  /* 0x000000ff555f7208 */ /* 0x000fe20002800000 */
[----:B------:R-:W-:Y:S01]  /*64c0*/  FFMA.FTZ R85, R133, UR10, R100 ;  /* 0x0000000a85557c23 */ /* 0x000fe20008010064 */
[----:B------:R-:W-:Y:S02]  /*64d0*/  FSEL R86, R86, RZ, P1 ;  /* 0x000000ff56567208 */ /* 0x000fe40000800000 */
[----:B------:R-:W-:Y:S01]  /*64e0*/  FSEL R93, R87, RZ, P6 ;  /* 0x000000ff575d7208 */ /* 0x000fe20003000000 */
[----:B------:R-:W-:Y:S01]  /*64f0*/  FADD.FTZ R85, R140, -R85 ;  /* 0x800000558c557221 */ /* 0x000fe20000010000 */
[----:B------:R-:W-:Y:S02]  /*6500*/  LOP3.LUT P1, RZ, R165, 0xff, RZ, 0xc0, !PT ;  /* 0x000000ffa5ff7812 */ /* 0x000fe4000782c0ff */
[----:B------:R-:W-:Y:S02]  /*6510*/  LOP3.LUT P6, RZ, R113, 0xff, RZ, 0xc0, !PT ;  /* 0x000000ff71ff7812 */ /* 0x000fe400078cc0ff */
[----:B------:R-:W-:-:S02]  /*6520*/  FSEL R94, R84, RZ, P1 ;  /* 0x000000ff545e7208 */ /* 0x000fc40000800000 */
[----:B------:R-:W-:Y:S01]  /*6530*/  F2FP.F16.F32.PACK_AB R99, R92, R99 ;  /* 0x000000635c63723e */ /* 0x000fe200000000ff */
[--C-:B------:R-:W-:Y:S01]  /*6540*/  FFMA.FTZ R92, R142, UR10, R100.reuse ;  /* 0x0000000a8e5c7c23 */ /* 0x100fe20008010064 */
[----:B------:R-:W-:Y:S01]  /*6550*/  FSEL R98, R84, RZ, P6 ;  /* 0x000000ff54627208 */ /* 0x000fe20003000000 */
[----:B------:R-:W-:Y:S01]  /*6560*/  FFMA.FTZ R84, R134, UR10, R100 ;  /* 0x0000000a86547c23 */ /* 0x000fe20008010064 */
[----:B------:R-:W-:Y:S01]  /*6570*/  F2FP.F16.F32.PACK_AB R95, R86, R95 ;  /* 0x0000005f565f723e */ /* 0x000fe200000000ff */
[----:B------:R-:W-:Y:S01]  /*6580*/  FFMA.FTZ R86, R85, UR11, R10 ;  /* 0x0000000b55567c23 */ /* 0x000fe2000801000a */
[----:B------:R-:W-:Y:S01]  /*6590*/  LOP3.LUT P1, RZ, R113, 0xff00, RZ, 0xc0, !PT ;  /* 0x0000ff0071ff7812 */ /* 0x000fe2000782c0ff */
[----:B------:R-:W-:Y:S01]  /*65a0*/  FFMA.FTZ R85, R129, UR10, R100 ;  /* 0x0000000a81557c23 */ /* 0x000fe20008010064 */
        /* <DEDUP_REMOVED lines=34> */
.L_x_2220:
        /* <DEDUP_REMOVED lines=75> */
.L_x_2219:
        /* <DEDUP_REMOVED lines=8> */
[----:B------:R-:W-:Y:S01]  /*6d00*/  ISETP.GE.U32.AND P5, PT, R112, RZ, PT ;  /* 0x000000ff7000720c */ /* 0x000fe20003fa6070 */
[----:B------:R-:W-:Y:S01]  /*6d10*/  FADD.FTZ R87, R148, -R87 ;  /* 0x8000005794577221 */ /* 0x000fe20000010000 */
[----:B------:R-:W-:Y:S01]  /*6d20*/  ISETP.GE.U32.AND P1, PT, R164, RZ, PT ;  /* 0x000000ffa400720c */ /* 0x000fe20003f26070 */
[----:B------:R-:W-:Y:S01]  /*6d30*/  FMUL.FTZ R91, R84, UR11 ;  /* 0x0000000b545b7c20 */ /* 0x000fe20008410000 */
[----:B------:R-:W-:Y:S01]  /*6d40*/  FADD.FTZ R85, R144, -R85 ;  /* 0x8000005590557221 */ /* 0x000fe20000010000 */
[----:B------:R-:W-:Y:S01]  /*6d50*/  FADD.FTZ R86, R143, -R86 ;  /* 0x800000568f567221 */ /* 0x000fe20000010000 */
[----:B------:R-:W-:Y:S01]  /*6d60*/  ISETP.GE.U32.AND.EX P5, PT, R113, 0x1000000, PT, P5 ;  /* 0x010000007100780c */ /* 0x000fe20003fa6150 */
[----:B------:R-:W-:Y:S01]  /*6d70*/  FMUL.FTZ R84, R91, UR23 ;  /* 0x000000175b547c20 */ /* 0x000fe20008410000 */
[----:B------:R-:W-:Y:S01]  /*6d80*/  FMUL.FTZ R90, R87, UR11 ;  /* 0x0000000b575a7c20 */ /* 0x000fe20008410000 */
[----:B------:R-:W-:Y:S01]  /*6d90*/  ISETP.GE.U32.AND.EX P1, PT, R165, 0x1000000, PT, P1 ;  /* 0x01000000a500780c */ /* 0x000fe20003f26110 */
[----:B------:R-:W-:Y:S01]  /*6da0*/  FMUL.FTZ R88, R85, UR11 ;  /* 0x0000000b55587c20 */ /* 0x000fe20008410000 */
[----:B------:R-:W-:Y:S01]  /*6db0*/  FMUL.FTZ R89, R86, UR11 ;  /* 0x0000000b56597c20 */ /* 0x000fe20008410000 */
[----:B------:R-:W-:Y:S01]  /*6dc0*/  FSEL R92, R84, RZ, P5 ;  /* 0x000000ff545c7208 */ /* 0x000fe20002800000 */
[----:B------:R-:W-:Y:S01]  /*6dd0*/  FMUL.FTZ R86, R90, UR23 ;  /* 0x000000175a567c20 */ /* 0x000fe20008410000 */
[----:B------:R-:W-:Y:S01]  /*6de0*/  LOP3.LUT P6, RZ, R113, 0xff0000, RZ, 0xc0, !PT ;  /* 0x00ff000071ff7812 */ /* 0x000fe200078cc0ff */
[----:B------:R-:W-:Y:S01]  /*6df0*/  FFMA.FTZ R93, R133, UR10, R100 ;  /* 0x0000000a855d7c23 */ /* 0x000fe20008010064 */
[----:B------:R-:W-:Y:S01]  /*6e00*/  LOP3.LUT P5, RZ, R165, 0xff0000, RZ, 0xc0, !PT ;  /* 0x00ff0000a5ff7812 */ /* 0x000fe200078ac0ff */
[----:B------:R-:W-:Y:S01]  /*6e10*/  FMUL.FTZ R85, R89, UR23 ;  /* 0x0000001759557c20 */ /* 0x000fe20008410000 */
[----:B------:R-:W-:Y:S01]  /*6e20*/  FSEL R96, R84, RZ, P1 ;  /* 0x000000ff54607208 */ /* 0x000fe20000800000 */
[----:B------:R-:W-:Y:S01]  /*6e30*/  FMUL.FTZ R84, R88, UR23 ;  /* 0x0000001758547c20 */ /* 0x000fe20008410000 */
[----:B------:R-:W-:Y:S01]  /*6e40*/  LOP3.LUT P1, RZ, R165, 0xff, RZ, 0xc0, !PT ;  /* 0x000000ffa5ff7812 */ /* 0x000fe2000782c0ff */
[----:B------:R-:W-:Y:S01]  /*6e50*/  FADD.FTZ R93, R140, -R93 ;  /* 0x8000005d8c5d7221 */ /* 0x000fe20000010000 */
[----:B------:R-:W-:-:S02]  /*6e60*/  FSEL R99, R86, RZ, P6 ;  /* 0x000000ff56637208 */ /* 0x000fc40003000000 */
[----:B------:R-:W-:Y:S01]  /*6e70*/  FSEL R95, R86, RZ, P5 ;  /* 0x000000ff565f7208 */ /* 0x000fe20002800000 */
[----:B------:R-:W-:Y:S01]  /*6e80*/  FMUL.FTZ R86, R93, UR11 ;  /* 0x0000000b5d567c20 */ /* 0x000fe20008410000 */
[----:B------:R-:W-:Y:S02]  /*6e90*/  LOP3.LUT P6, RZ, R165, 0xff00, RZ, 0xc0, !PT ;  /* 0x0000ff00a5ff7812 */ /* 0x000fe400078cc0ff */
[----:B------:R-:W-:Y:S02]  /*6ea0*/  FSEL R94, R84, RZ, P1 ;  /* 0x000000ff545e7208 */ /* 0x000fe40000800000 */
[----:B------:R-:W-:Y:S01]  /*6eb0*/  F2FP.F16.F32.PACK_AB R95, R96, R95 ;  /* 0x0000005f605f723e */ /* 0x000fe200000000ff */
[----:B------:R-:W-:Y:S01]  /*6ec0*/  FFMA.FTZ R96, R142, UR10, R100 ;  /* 0x0000000a8e607c23 */ /* 0x000fe20008010064 */
[----:B------:R-:W-:Y:S02]  /*6ed0*/  LOP3.LUT P1, RZ, R113, 0xff00, RZ, 0xc0, !PT ;  /* 0x0000ff0071ff7812 */ /* 0x000fe4000782c0ff */
[----:B------:R-:W-:Y:S01]  /*6ee0*/  FSEL R87, R85, RZ, P6 ;  /* 0x000000ff55577208 */ /* 0x000fe20003000000 */
[----:B------:R-:W-:Y:S01]  /*6ef0*/  FADD.FTZ R96, R135, -R96 ;  /* 0x8000006087607221 */ /* 0x000fe20000010000 */
[----:B------:R-:W-:Y:S01]  /*6f00*/  F2FP.F16.F32.PACK_AB R99, R92, R99 ;  /* 0x000000635c63723e */ /* 0x000fe200000000ff */
[----:B------:R-:W-:Y:S01]  /*6f10*/  FFMA.FTZ R92, R134, UR10, R100 ;  /* 0x0000000a865c7c23 */ /* 0x000fe20008010064 */
[----:B------:R-:W-:-:S02]  /*6f20*/  LOP3.LUT P6, RZ, R113, 0xff, RZ, 0xc0, !PT ;  /* 0x000000ff71ff7812 */ /* 0x000fc400078cc0ff */
[----:B------:R-:W-:Y:S01]  /*6f30*/  FSEL R103, R85, RZ, P1 ;  /* 0x000000ff55677208 */ /* 0x000fe20000800000 */
[----:B------:R-:W-:Y:S01]  /*6f40*/  FFMA.FTZ R85, R129, UR10, R100 ;  /* 0x0000000a81557c23 */ /* 0x000fe20008010064 */
[----:B------:R-:W-:Y:S01]  /*6f50*/  FSEL R98, R84, RZ, P6 ;  /* 0x000000ff54627208 */ /* 0x000fe20003000000 */
[----:B------:R-:W-:Y:S01]  /*6f60*/  FADD.FTZ R92, R131, -R92 ;  /* 0x8000005c835c7221 */ /* 0x000fe20000010000 */
        /* <DEDUP_REMOVED lines=31> */
.L_x_2222:
        /* <DEDUP_REMOVED lines=10> */
[----:B------:R-:W-:-:S02]  /*7200*/  ISETP.GE.U32.AND P5, PT, R112, RZ, PT ;  /* 0x000000ff7000720c */ /* 0x000fc40003fa6070 */
[----:B------:R-:W-:Y:S01]  /*7210*/  FMUL.FTZ R94, R93, UR23 ;  /* 0x000000175d5e7c20 */ /* 0x000fe20008410000 */
[--C-:B------:R-:W-:Y:S01]  /*7220*/  FFMA.FTZ R93, R141, UR10, R100.reuse ;  /* 0x0000000a8d5d7c23 */ /* 0x100fe20008010064 */
[----:B------:R-:W-:Y:S01]  /*7230*/  FMUL.FTZ R96, R96, UR23 ;  /* 0x0000001760607c20 */ /* 0x000fe20008410000 */
[----:B------:R-:W-:Y:S02]  /*7240*/  ISETP.GE.U32.AND.EX P5, PT, R113, 0x1000000, PT, P5 ;  /* 0x010000007100780c */ /* 0x000fe40003fa6150 */
[----:B------:R-:W-:Y:S01]  /*7250*/  FADD.FTZ R93, R144, -R93 ;  /* 0x8000005d905d7221 */ /* 0x000fe20000010000 */
[----:B------:R-:W-:Y:S02]  /*7260*/  FSEL R99, R94, RZ, P1 ;  /* 0x000000ff5e637208 */ /* 0x000fe40000800000 */
[----:B------:R-:W-:Y:S01]  /*7270*/  ISETP.GE.U32.AND P1, PT, R164, RZ, PT ;  /* 0x000000ffa400720c */ /* 0x000fe20003f26070 */
[----:B------:R-:W-:Y:S01]  /*7280*/  FMUL.FTZ R93, R93, UR11 ;  /* 0x0000000b5d5d7c20 */ /* 0x000fe20008410000 */
[----:B------:R-:W-:Y:S01]  /*7290*/  FSEL R95, R94, RZ, P6 ;  /* 0x000000ff5e5f7208 */ /* 0x000fe20003000000 */
[----:B------:R-:W-:Y:S01]  /*72a0*/  FMUL.FTZ R94, R92, UR11 ;  /* 0x0000000b5c5e7c20 */ /* 0x000fe20008410000 */
[----:B------:R-:W-:Y:S01]  /*72b0*/  LOP3.LUT P6, RZ, R165, 0xff, RZ, 0xc0, !PT ;  /* 0x000000ffa5ff7812 */ /* 0x000fe200078cc0ff */
[----:B------:R-:W-:Y:S01]  /*72c0*/  FMUL.FTZ R92, R93, UR23 ;  /* 0x000000175d5c7c20 */ /* 0x000fe20008410000 */
[----:B------:R-:W-:Y:S01]  /*72d0*/  ISETP.GE.U32.AND.EX P1, PT, R165, 0x1000000, PT, P1 ;  /* 0x01000000a500780c */ /* 0x000fe20003f26110 */
[----:B------:R-:W-:Y:S01]  /*72e0*/  FFMA.FTZ R93, R133, UR10, R100 ;  /* 0x0000000a855d7c23 */ /* 0x000fe20008010064 */
[----:B------:R-:W-:Y:S01]  /*72f0*/  FMUL.FTZ R98, R94, UR23 ;  /* 0x000000175e627c20 */ /* 0x000fe20008410000 */
[----:B------:R-:W-:-:S02]  /*7300*/  FSEL R102, R96, RZ, P5 ;  /* 0x000000ff60667208 */ /* 0x000fc40002800000 */
[----:B------:R-:W-:Y:S01]  /*7310*/  LOP3.LUT P5, RZ, R165, 0xff00, RZ, 0xc0, !PT ;  /* 0x0000ff00a5ff7812 */ /* 0x000fe200078ac0ff */
[----:B------:R-:W-:Y:S01]  /*7320*/  FADD.FTZ R93, R140, -R93 ;  /* 0x8000005d8c5d7221 */ /* 0x000fe20000010000 */
[----:B------:R-:W-:Y:S02]  /*7330*/  FSEL R96, R96, RZ, P1 ;  /* 0x000000ff60607208 */ /* 0x000fe40000800000 */
[----:B------:R-:W-:Y:S01]  /*7340*/  FSEL R94, R92, RZ, P6 ;  /* 0x000000ff5c5e7208 */ /* 0x000fe20003000000 */
[----:B------:R-:W-:Y:S01]  /*7350*/  FMUL.FTZ R93, R93, UR11 ;  /* 0x0000000b5d5d7c20 */ /* 0x000fe20008410000 */
        /* <DEDUP_REMOVED lines=27> */
[----:B------:R-:W-:Y:S02]  /*7510*/  F2FP.F16.F32.PACK_AB R99, R102, R99 ;  /* 0x000000636663723e */ /* 0x000fe400000000ff */
        /* <DEDUP_REMOVED lines=15> */
.L_x_2218:
        /* <DEDUP_REMOVED lines=60> */
.L_x_2224:
[--C-:B01----:R-:W-:Y:S01]  /*79d0*/  FFMA.FTZ R99, R145, UR10, R100.reuse ;  /* 0x0000000a91637c23 */ /* 0x103fe20008010064 */
        /* <DEDUP_REMOVED lines=10> */
[----:B------:R-:W-:Y:S01]  /*7a80*/  ISETP.GE.U32.AND.EX P1, PT, R113, 0x1000000, PT, P1 ;  /* 0x010000007100780c */ /* 0x000fe20003f26110 */
[----:B------:R-:W-:Y:S01]  /*7a90*/  FMUL.FTZ R99, R99, UR23 ;  /* 0x0000001763637c20 */ /* 0x000fe20008410000 */
[----:B------:R-:W-:Y:S01]  /*7aa0*/  FMUL.FTZ R96, R96, UR23 ;  /* 0x0000001760607c20 */ /* 0x000fe20008410000 */
[----:B------:R-:W-:Y:S01]  /*7ab0*/  FMUL.FTZ R97, R97, UR23 ;  /* 0x0000001761617c20 */ /* 0x000fe20008410000 */
[--C-:B------:R-:W-:Y:S01]  /*7ac0*/  FFMA.FTZ R106, R146, UR10, R100.reuse ;  /* 0x0000000a926a7c23 */ /* 0x100fe20008010064 */
[----:B------:R-:W-:Y:S01]  /*7ad0*/  LOP3.LUT P6, RZ, R113, 0xff, RZ, 0xc0, !PT ;  /* 0x000000ff71ff7812 */ /* 0x000fe200078cc0ff */
[--C-:B------:R-:W-:Y:S01]  /*7ae0*/  FFMA.FTZ R98, R142, UR10, R100.reuse ;  /* 0x0000000a8e627c23 */ /* 0x100fe20008010064 */
[----:B------:R-:W-:Y:S01]  /*7af0*/  FSEL R107, R99, RZ, P5 ;  /* 0x000000ff636b7208 */ /* 0x000fe20002800000 */
[----:B------:R-:W-:Y:S01]  /*7b00*/  FFMA.FTZ R99, R133, UR10, R100 ;  /* 0x0000000a85637c23 */ /* 0x000fe20008010064 */
[----:B------:R-:W-:Y:S01]  /*7b10*/  FSEL R172, R96, RZ, P1 ;  /* 0x000000ff60ac7208 */ /* 0x000fe20000800000 */
[----:B------:R-:W-:Y:S01]  /*7b20*/  FADD.FTZ R106, R143, -R106 ;  /* 0x8000006a8f6a7221 */ /* 0x000fe20000010000 */
[----:B------:R-:W-:Y:S01]  /*7b30*/  FSEL R102, R97, RZ, P6 ;  /* 0x000000ff61667208 */ /* 0x000fe20003000000 */
        /* <DEDUP_REMOVED lines=31> */
.L_x_2223:
        /* <DEDUP_REMOVED lines=57> */
.L_x_2225:
        /* <DEDUP_REMOVED lines=53> */
.L_x_2221:
        /* <DEDUP_REMOVED lines=14> */
.L_x_2217:
[----:B------:R-:W-:Y:S05]  /*84f0*/  BSYNC.RECONVERGENT B0 ;  /* 0x0000000000007941 */ /* 0x000fea0003800200 */
.L_x_2216:
[----:B------:R-:W-:Y:S01]  /*8500*/  UPLOP3.LUT UP1, UPT, UPT, UPT, UP1, 0x40, 0x4 ;  /* 0x000000000004789c */ /* 0x000fe20003f2e810 */
[----:B------:R-:W-:Y:S10]  /*8510*/  BRA.U !UP3, `(.L_x_2226) ;  /* 0xffffff810b187547 */ /* 0x000ff4000b83ffff */
.L_x_2187:
[----:B------:R-:W2:Y:S08]  /*8520*/  S2UR UR4, SR_CTAID.X ;  /* 0x00000000000479c3 */ /* 0x000eb00000002500 */
[----:B------:R-:W4:Y:S08]  /*8530*/  LDC.64 R2, c[0x0][0x440] ;  /* 0x00011000ff027b82 */ /* 0x000f300000000a00 */
[----:B------:R-:W0:Y:S08]  /*8540*/  LDC.64 R4, c[0x0][0x448] ;  /* 0x00011200ff047b82 */ /* 0x000e300000000a00 */
[----:B------:R-:W1:Y:S01]  /*8550*/  LDC.64 R6, c[0x0][0x440] ;  /* 0x00011000ff067b82 */ /* 0x000e620000000a00 */
[----:B--2---:R-:W-:-:S06]  /*8560*/  UIMAD UR4, UR4, UR6, URZ ;  /* 0x00000006040472a4 */ /* 0x004fcc000f8e02ff */
[----:B------:R-:W-:Y:S01]  /*8570*/  MOV R11, UR4 ;  /* 0x00000004000b7c02 */ /* 0x000fe20008000f00 */
[----:B------:R-:W2:Y:S03]  /*8580*/  LDC.64 R8, c[0x0][0x448] ;  /* 0x00011200ff087b82 */ /* 0x000ea60000000a00 */
[----:B------:R-:W-:-:S05]  /*8590*/  LEA.HI R11, R11, R104, RZ, 0x1d ;  /* 0x000000680b0b7211 */ /* 0x000fca00078fe8ff */
[----:B----4-:R-:W-:-:S04]  /*85a0*/  @P2 IMAD.WIDE.U32 R2, R11, 0x20, R2 ;  /* 0x000000200b022825 */ /* 0x010fc800078e0002 */
[C---:B0-----:R-:W-:Y:S01]  /*85b0*/  @P2 IMAD.WIDE.U32 R4, R11.reuse, 0x20, R4 ;  /* 0x000000200b042825 */ /* 0x041fe200078e0004 */
[----:B------:R-:W-:Y:S01]  /*85c0*/  @P2 IADD3 R11, PT, PT, R11, 0x80, RZ ;  /* 0x000000800b0b2810 */ /* 0x000fe20007ffe0ff */
[----:B------:R0:W-:Y:S04]  /*85d0*/  @P2 STG.E.128 desc[UR16][R2.64], R48 ;  /* 0x0000003002002986 */ /* 0x0001e8000c101d10 */
[C---:B-1----:R-:W-:Y:S01]  /*85e0*/  @P3 IMAD.WIDE.U32 R6, R11.reuse, 0x20, R6 ;  /* 0x000000200b063825 */ /* 0x042fe200078e0006 */
[----:B------:R0:W-:Y:S04]  /*85f0*/  @P2 STG.E.128 desc[UR16][R2.64+0x10], R44 ;  /* 0x0000102c02002986 */ /* 0x0001e8000c101d10 */
[----:B------:R0:W-:Y:S01]  /*8600*/  @P2 STG.E.128 desc[UR16][R4.64], R72 ;  /* 0x0000004804002986 */ /* 0x0001e2000c101d10 */
[----:B--2---:R-:W-:-:S03]  /*8610*/  @P3 IMAD.WIDE.U32 R8, R11, 0x20, R8 ;  /* 0x000000200b083825 */ /* 0x004fc600078e0008 */
        /* <DEDUP_REMOVED lines=16> */
.L_x_2227:
        /* <DEDUP_REMOVED lines=14> */
.L_x_3852:


//--------------------- .text._ZN10layer_norm22ln_bwd_finalize_kernelINS_22Kernel_traits_finalizeILj3072E6__halfS2_fS2_fjLb0ELj1024ELj4ENS_18Kernel_traits_baseILj3072ES2_S2_fS2_fjLj1024EEEEELb0ELb1EEEvNS_9BwdParamsE --------------------------
	.section	.text._ZN10layer_norm22ln_bwd_finalize_kernelINS_22Kernel_traits_finalizeILj3072E6__halfS2_fS2_fjLb0ELj1024ELj4ENS_18Kernel_traits_baseILj3072ES2_S2_fS2_fjLj1024EEEEELb0ELb1EEEvNS_9BwdParamsE,"ax",@progbits
	.align	128
        .global         _ZN10layer_norm22ln_bwd_finalize_kernelINS_22Kernel_traits_finalizeILj3072E6__halfS2_fS2_fjLb0ELj1024ELj4ENS_18Kernel_traits_baseILj3072ES2_S2_fS2_fjLj1024EEEEELb0ELb1EEEvNS_9BwdParamsE
        .type           _ZN10layer_norm22ln_bwd_finalize_kernelINS_22Kernel_traits_finalizeILj3072E6__halfS2_fS2_fjLb0ELj1024ELj4ENS_18Kernel_traits_baseILj3072ES2_S2_fS2_fjLj1024EEEEELb0ELb1EEEvNS_9BwdParamsE,@function
        .size           _ZN10layer_norm22ln_bwd_finalize_kernelINS_22Kernel_traits_finalizeILj3072E6__halfS2_fS2_fjLb0ELj1024ELj4ENS_18Kernel_traits_baseILj3072ES2_S2_fS2_fjLj1024EEEEELb0ELb1EEEvNS_9BwdParamsE,(.L_x_3853 - _ZN10layer_norm22ln_bwd_finalize_kernelINS_22Kernel_traits_finalizeILj3072E6__halfS2_fS2_fjLb0ELj1024ELj4ENS_18Kernel_traits_baseILj3072ES2_S2_fS2_fjLj1024EEEEELb0ELb1EEEvNS_9BwdParamsE)
        .other          _ZN10layer_norm22ln_bwd_finalize_kernelINS_22Kernel_traits_finalizeILj3072E6__halfS2_fS2_fjLb0ELj1024ELj4ENS_18Kernel_traits_baseILj3072ES2_S2_fS2_fjLj1024EEEEELb0ELb1EEEvNS_9BwdParamsE,@"STO_CUDA_ENTRY STV_DEFAULT"
_ZN10layer_norm22ln_bwd_finalize_kernelINS_22Kernel_traits_finalizeILj3072E6__halfS2_fS2_fjLb0ELj1024ELj4ENS_18Kernel_traits_baseILj3072ES2_S2_fS2_fjLj1024EEEEELb0ELb1EEEvNS_9BwdParamsE:
.text._ZN10layer_norm22ln_bwd_finalize_kernelINS_22Kernel_traits_finalizeILj3072E6__halfS2_fS2_fjLb0ELj1024ELj4ENS_18Kernel_traits_baseILj3072ES2_S2_fS2_fjLj1024EEEEELb0ELb1EEEvNS_9BwdParamsE:
        /* <DEDUP_REMOVED lines=81> */
.L_x_2232:
        /* <DEDUP_REMOVED lines=118> */
.L_x_2231:
[----:B------:R-:W-:Y:S05]  /*0c70*/  BSYNC.RECONVERGENT B1 ;  /* 0x0000000000017941 */ /* 0x000fea0003800200 */
.L_x_2230:
        /* <DEDUP_REMOVED lines=77> */
.L_x_2234:
[----:B------:R-:W-:Y:S05]  /*1150*/  BSYNC.RECONVERGENT B1 ;  /* 0x0000000000017941 */ /* 0x000fea0003800200 */
.L_x_2233:
        /* <DEDUP_REMOVED lines=38> */
.L_x_2236:
[----:B------:R-:W-:Y:S05]  /*13c0*/  BSYNC.RECONVERGENT B1 ;  /* 0x0000000000017941 */ /* 0x000fea0003800200 */
.L_x_2235:
        /* <DEDUP_REMOVED lines=8> */
.L_x_2237:
        /* <DEDUP_REMOVED lines=10> */
.L_x_2229:
[----:B------:R-:W-:Y:S05]  /*14f0*/  BSYNC.RECONVERGENT B0 ;  /* 0x0000000000007941 */ /* 0x000fea0003800200 */
.L_x_2228:
        /* <DEDUP_REMOVED lines=57> */
.L_x_2238:
        /* <DEDUP_REMOVED lines=15> */
.L_x_3853:


//--------------------- .text._ZN10layer_norm40ln_parallel_residual_bwd_finalize_kernelINS_22Kernel_traits_finalizeILj3072E6__halfS2_fS2_fjLb0ELj1024ELj4ENS_18Kernel_traits_baseILj3072ES2_S2_fS2_fjLj1024EEEEELb1EEEvNS_9BwdParamsE --------------------------
	.section	.text._ZN10layer_norm40ln_parallel_residual_bwd_finalize_kernelINS_22Kernel_traits_finalizeILj3072E6__halfS2_fS2_fjLb0ELj1024ELj4ENS_18Kernel_traits_baseILj3072ES2_S2_fS2_fjLj1024EEEEELb1EEEvNS_9BwdParamsE,"ax",@progbits
	.align	128
        .global         _ZN10layer_norm40ln_parallel_residual_bwd_finalize_kernelINS_22Kernel_traits_finalizeILj3072E6__halfS2_fS2_fjLb0ELj1024ELj4ENS_18Kernel_traits_baseILj3072ES2_S2_fS2_fjLj1024EEEEELb1EEEvNS_9BwdParamsE
        .type           _ZN10layer_norm40ln_parallel_residual_bwd_finalize_kernelINS_22Kernel_traits_finalizeILj3072E6__halfS2_fS2_fjLb0ELj1024ELj4ENS_18Kernel_traits_baseILj3072ES2_S2_fS2_fjLj1024EEEEELb1EEEvNS_9BwdParamsE,@function
        .size           _ZN10layer_norm40ln_parallel_residual_bwd_finalize_kernelINS_22Kernel_traits_finalizeILj3072E6__halfS2_fS2_fjLb0ELj1024ELj4ENS_18Kernel_traits_baseILj3072ES2_S2_fS2_fjLj1024EEEEELb1EEEvNS_9BwdParamsE,(.L_x_3854 - _ZN10layer_norm40ln_parallel_residual_bwd_finalize_kernelINS_22Kernel_traits_finalizeILj3072E6__halfS2_fS2_fjLb0ELj1024ELj4ENS_18Kernel_traits_baseILj3072ES2_S2_fS2_fjLj1024EEEEELb1EEEvNS_9BwdParamsE)
        .other          _ZN10layer_norm40ln_parallel_residual_bwd_finalize_kernelINS_22Kernel_traits_finalizeILj3072E6__halfS2_fS2_fjLb0ELj1024ELj4ENS_18Kernel_traits_baseILj3072ES2_S2_fS2_fjLj1024EEEEELb1EEEvNS_9BwdParamsE,@"STO_CUDA_ENTRY STV_DEFAULT"
_ZN10layer_norm40ln_parallel_residual_bwd_finalize_kernelINS_22Kernel_traits_finalizeILj3072E6__halfS2_fS2_fjLb0ELj1024ELj4ENS_18Kernel_traits_baseILj3072ES2_S2_fS2_fjLj1024EEEEELb1EEEvNS_9BwdParamsE:
.text._ZN10layer_norm40ln_parallel_residual_bwd_finalize_kernelINS_22Kernel_traits_finalizeILj3072E6__halfS2_fS2_fjLb0ELj1024ELj4ENS_18Kernel_traits_baseILj3072ES2_S2_fS2_fjLj1024EEEEELb1EEEvNS_9BwdParamsE:
        /* <DEDUP_REMOVED lines=60> */
.L_x_2243:
        /* <DEDUP_REMOVED lines=112> */
.L_x_2242:
[----:B------:R-:W-:Y:S05]  /*0ac0*/  BSYNC.RECONVERGENT B1 ;  /* 0x0000000000017941 */ /* 0x000fea0003800200 */
.L_x_2241:
        /* <DEDUP_REMOVED lines=66> */
.L_x_2245:
[----:B------:R-:W-:Y:S05]  /*0ef0*/  BSYNC.RECONVERGENT B1 ;  /* 0x0000000000017941 */ /* 0x000fea0003800200 */
.L_x_2244:
        /* <DEDUP_REMOVED lines=37> */
.L_x_2247:
[----:B------:R-:W-:Y:S05]  /*1150*/  BSYNC.RECONVERGENT B1 ;  /* 0x0000000000017941 */ /* 0x000fea0003800200 */
.L_x_2246:
        /* <DEDUP_REMOVED lines=19> */
.L_x_2240:
[----:B------:R-:W-:Y:S05]  /*1290*/  BSYNC.RECONVERGENT B0 ;  /* 0x0000000000007941 */ /* 0x000fea0003800200 */
.L_x_2239:
        /* <DEDUP_REMOVED lines=92> */
.L_x_2248:
        /* <DEDUP_REMOVED lines=10> */
.L_x_3854:


//--------------------- .text._ZN10layer_norm31ln_parallel_residual_bwd_kernelINS_13Kernel_traitsI6__halfS2_fS2_fjLj3072ELj1ELj1ELj4ELj16ENS_18Kernel_traits_baseILj3072ES2_S2_fS2_fjLj128EEEEELb1ELb1ELb1EEEvNS_9BwdParamsE --------------------------
	.section	.text._ZN10layer_norm31ln_parallel_residual_bwd_kernelINS_13Kernel_traitsI6__halfS2_fS2_fjLj3072ELj1ELj1ELj4ELj16ENS_18Kernel_traits_baseILj3072ES2_S2_fS2_fjLj128EEEEELb1ELb1ELb1EEEvNS_9BwdParamsE,"ax",@progbits
	.align	128
        .global         _ZN10layer_norm31ln_parallel_residual_bwd_kernelINS_13Kernel_traitsI6__halfS2_fS2_fjLj3072ELj1ELj1ELj4ELj16ENS_18Kernel_traits_baseILj3072ES2_S2_fS2_fjLj128EEEEELb1ELb1ELb1EEEvNS_9BwdParamsE
        .type           _ZN10layer_norm31ln_parallel_residual_bwd_kernelINS_13Kernel_traitsI6__halfS2_fS2_fjLj3072ELj1ELj1ELj4ELj16ENS_18Kernel_traits_baseILj3072ES2_S2_fS2_fjLj128EEEEELb1ELb1ELb1EEEvNS_9BwdParamsE,@function
        .size           _ZN10layer_norm31ln_parallel_residual_bwd_kernelINS_13Kernel_traitsI6__halfS2_fS2_fjLj3072ELj1ELj1ELj4ELj16ENS_18Kernel_traits_baseILj3072ES2_S2_fS2_fjLj128EEEEELb1ELb1ELb1EEEvNS_9BwdParamsE,(.L_x_3855 - _ZN10layer_norm31ln_parallel_residual_bwd_kernelINS_13Kernel_traitsI6__halfS2_fS2_fjLj3072ELj1ELj1ELj4ELj16ENS_18Kernel_traits_baseILj3072ES2_S2_fS2_fjLj128EEEEELb1ELb1ELb1EEEvNS_9BwdParamsE)
        .other          _ZN10layer_norm31ln_parallel_residual_bwd_kernelINS_13Kernel_traitsI6__halfS2_fS2_fjLj3072ELj1ELj1ELj4ELj16ENS_18Kernel_traits_baseILj3072ES2_S2_fS2_fjLj128EEEEELb1ELb1ELb1EEEvNS_9BwdParamsE,@"STO_CUDA_ENTRY STV_DEFAULT"
_ZN10layer_norm31ln_parallel_residual_bwd_kernelINS_13Kernel_traitsI6__halfS2_fS2_fjLj3072ELj1ELj1ELj4ELj16ENS_18Kernel_traits_baseILj3072ES2_S2_fS2_fjLj128EEEEELb1ELb1ELb1EEEvNS_9BwdParamsE:
.text._ZN10layer_norm31ln_parallel_residual_bwd_kernelINS_13Kernel_traitsI6__halfS2_fS2_fjLj3072ELj1ELj1ELj4ELj16ENS_18Kernel_traits_baseILj3072ES2_S2_fS2_fjLj128EEEEELb1ELb1ELb1EEEvNS_9BwdParamsE:
        /* <DEDUP_REMOVED lines=57> */
[----:B0-----:R-:W2:Y:S01]  /*0390*/  LDG.E.128 R12, desc[UR10][R2.64] ;  /* 0x0000000a020c7981 */ /* 0x001ea2000c1e1d00 */
[----:B------:R-:W0:Y:S03]  /*03a0*/  LDCU UR13, c[0x0][0x388] ;  /* 0x00007100ff0d77ac */ /* 0x000e260008000800 */
[----:B------:R-:W3:Y:S01]  /*03b0*/  LDG.E.128 R8, desc[UR10][R2.64+0x800] ;  /* 0x0008000a02087981 */ /* 0x000ee2000c1e1d00 */
[----:B------:R-:W4:Y:S03]  /*03c0*/  LDCU.U8 UR12, c[0x0][0x410] ;  /* 0x00008200ff0c77ac */ /* 0x000f260008000000 */
[----:B------:R-:W5:Y:S01]  /*03d0*/  LDG.E.128 R4, desc[UR10][R2.64+0x1000] ;  /* 0x0010000a02047981 */ /* 0x000f62000c1e1d00 */
[----:B------:R-:W-:-:S02]  /*03e0*/  CS2R R88, SRZ ;  /* 0x0000000000587805 */ /* 0x000fc4000001ff00 */
[----:B------:R-:W-:Y:S02]  /*03f0*/  CS2R R86, SRZ ;  /* 0x0000000000567805 */ /* 0x000fe4000001ff00 */
[----:B------:R-:W-:Y:S02]  /*0400*/  CS2R R84, SRZ ;  /* 0x0000000000547805 */ /* 0x000fe4000001ff00 */
[----:B------:R-:W-:Y:S01]  /*0410*/  MOV R133, RZ ;  /* 0x000000ff00857202 */ /* 0x000fe20000000f00 */
[----:B------:R-:W0:Y:S01]  /*0420*/  LDCU UR18, c[0x0][0x400] ;  /* 0x00008000ff1277ac */ /* 0x000e220008000800 */
[----:B------:R-:W0:Y:S01]  /*0430*/  LDCU.64 UR8, c[0x0][0x478] ;  /* 0x00008f00ff0877ac */ /* 0x000e220008000a00 */
[----:B------:R-:W0:Y:S01]  /*0440*/  LDCU.64 UR14, c[0x0][0x438] ;  /* 0x00008700ff0e77ac */ /* 0x000e220008000a00 */
[----:B------:R-:W0:Y:S01]  /*0450*/  LDCU.64 UR16, c[0x0][0x470] ;  /* 0x00008e00ff1077ac */ /* 0x000e220008000a00 */
[--C-:B--2---:R-:W-:Y:S02]  /*0460*/  HADD2.F32 R159, -RZ, R12.reuse.H0_H0 ;  /* 0x2000000cff9f7230 */ /* 0x104fe40000004100 */
[----:B------:R-:W-:-:S02]  /*0470*/  HADD2.F32 R158, -RZ, R12.H1_H1 ;  /* 0x3000000cff9e7230 */ /* 0x000fc40000004100 */
[--C-:B------:R-:W-:Y:S02]  /*0480*/  HADD2.F32 R157, -RZ, R13.reuse.H0_H0 ;  /* 0x2000000dff9d7230 */ /* 0x100fe40000004100 */
[----:B------:R-:W-:Y:S02]  /*0490*/  HADD2.F32 R156, -RZ, R13.H1_H1 ;  /* 0x3000000dff9c7230 */ /* 0x000fe40000004100 */
[--C-:B------:R-:W-:Y:S02]  /*04a0*/  HADD2.F32 R153, -RZ, R14.reuse.H0_H0 ;  /* 0x2000000eff997230 */ /* 0x100fe40000004100 */
[----:B------:R-:W-:Y:S02]  /*04b0*/  HADD2.F32 R152, -RZ, R14.H1_H1 ;  /* 0x3000000eff987230 */ /* 0x000fe40000004100 */
[--C-:B------:R-:W-:Y:S02]  /*04c0*/  HADD2.F32 R151, -RZ, R15.reuse.H0_H0 ;  /* 0x2000000fff977230 */ /* 0x100fe40000004100 */
[----:B------:R-:W-:-:S02]  /*04d0*/  HADD2.F32 R150, -RZ, R15.H1_H1 ;  /* 0x3000000fff967230 */ /* 0x000fc40000004100 */
[--C-:B---3--:R-:W-:Y:S02]  /*04e0*/  HADD2.F32 R149, -RZ, R8.reuse.H0_H0 ;  /* 0x20000008ff957230 */ /* 0x108fe40000004100 */
[----:B------:R-:W-:Y:S02]  /*04f0*/  HADD2.F32 R148, -RZ, R8.H1_H1 ;  /* 0x30000008ff947230 */ /* 0x000fe40000004100 */
[--C-:B------:R-:W-:Y:S02]  /*0500*/  HADD2.F32 R147, -RZ, R9.reuse.H0_H0 ;  /* 0x20000009ff937230 */ /* 0x100fe40000004100 */
[----:B------:R-:W-:Y:S02]  /*0510*/  HADD2.F32 R146, -RZ, R9.H1_H1 ;  /* 0x30000009ff927230 */ /* 0x000fe40000004100 */
[--C-:B------:R-:W-:Y:S02]  /*0520*/  HADD2.F32 R145, -RZ, R10.reuse.H0_H0 ;  /* 0x2000000aff917230 */ /* 0x100fe40000004100 */
[----:B------:R-:W-:-:S02]  /*0530*/  HADD2.F32 R144, -RZ, R10.H1_H1 ;  /* 0x3000000aff907230 */ /* 0x000fc40000004100 */
[--C-:B------:R-:W-:Y:S02]  /*0540*/  HADD2.F32 R143, -RZ, R11.reuse.H0_H0 ;  /* 0x2000000bff8f7230 */ /* 0x100fe40000004100 */
[----:B------:R-:W-:Y:S02]  /*0550*/  HADD2.F32 R142, -RZ, R11.H1_H1 ;  /* 0x3000000bff8e7230 */ /* 0x000fe40000004100 */
[--C-:B-----5:R-:W-:Y:S02]  /*0560*/  HADD2.F32 R141, -RZ, R4.reuse.H0_H0 ;  /* 0x20000004ff8d7230 */ /* 0x120fe40000004100 */
[----:B------:R-:W-:Y:S02]  /*0570*/  HADD2.F32 R140, -RZ, R4.H1_H1 ;  /* 0x30000004ff8c7230 */ /* 0x000fe40000004100 */
[--C-:B------:R-:W-:Y:S02]  /*0580*/  HADD2.F32 R139, -RZ, R5.reuse.H0_H0 ;  /* 0x20000005ff8b7230 */ /* 0x100fe40000004100 */
[----:B------:R-:W-:-:S02]  /*0590*/  HADD2.F32 R138, -RZ, R5.H1_H1 ;  /* 0x30000005ff8a7230 */ /* 0x000fc40000004100 */
[--C-:B------:R-:W-:Y:S02]  /*05a0*/  HADD2.F32 R137, -RZ, R6.reuse.H0_H0 ;  /* 0x20000006ff897230 */ /* 0x100fe40000004100 */
[----:B------:R-:W-:Y:S02]  /*05b0*/  HADD2.F32 R136, -RZ, R6.H1_H1 ;  /* 0x30000006ff887230 */ /* 0x000fe40000004100 */
[--C-:B------:R-:W-:Y:S02]  /*05c0*/  HADD2.F32 R135, -RZ, R7.reuse.H0_H0 ;  /* 0x20000007ff877230 */ /* 0x100fe40000004100 */
[----:B01--4-:R-:W-:-:S07]  /*05d0*/  HADD2.F32 R134, -RZ, R7.H1_H1 ;  /* 0x30000007ff867230 */ /* 0x013fce0000004100 */
.L_x_2276:
        /* <DEDUP_REMOVED lines=8> */
[----:B0-----:R-:W-:Y:S01]  /*0660*/  IMAD.WIDE R56, R132, 0x4, R56 ;  /* 0x0000000484387825 */ /* 0x001fe200078e0238 */
[----:B------:R-:W-:-:S02]  /*0670*/  IADD3 R160, PT, PT, R161, 0x80, RZ ;  /* 0x00000080a1a07810 */ /* 0x000fc40007ffe0ff */
[C---:B------:R-:W-:Y:S02]  /*0680*/  IADD3 R131, PT, PT, R161.reuse, 0x100, RZ ;  /* 0x00000100a1837810 */ /* 0x040fe40007ffe0ff */
[----:B------:R-:W4:Y:S01]  /*0690*/  LDG.E R0, desc[UR10][R56.64] ;  /* 0x0000000a38007981 */ /* 0x000f22000c1e1900 */
[----:B-1----:R-:W-:-:S06]  /*06a0*/  IMAD.WIDE.U32 R44, R161, 0x10, R68 ;  /* 0x00000010a12c7825 */ /* 0x002fcc00078e0044 */
[----:B------:R-:W4:Y:S01]  /*06b0*/  LDG.E.128 R44, desc[UR10][R44.64] ;  /* 0x0000000a2c2c7981 */ /* 0x000f22000c1e1d00 */
[----:B--2---:R-:W-:-:S04]  /*06c0*/  IMAD.WIDE.U32 R72, R161, 0x20, R80 ;  /* 0x00000020a1487825 */ /* 0x004fc800078e0050 */
[--C-:B------:R-:W-:Y:S01]  /*06d0*/  IMAD.WIDE.U32 R78, R160, 0x20, R80.reuse ;  /* 0x00000020a04e7825 */ /* 0x100fe200078e0050 */
[----:B------:R-:W2:Y:S03]  /*06e0*/  LDG.E.128 R40, desc[UR10][R72.64] ;  /* 0x0000000a48287981 */ /* 0x000ea6000c1e1d00 */
[C---:B------:R-:W-:Y:S01]  /*06f0*/  IMAD.WIDE.U32 R80, R131.reuse, 0x20, R80 ;  /* 0x0000002083507825 */ /* 0x040fe200078e0050 */
[----:B------:R-:W2:Y:S03]  /*0700*/  LDG.E.128 R60, desc[UR10][R78.64+0x10] ;  /* 0x0000100a4e3c7981 */ /* 0x000ea6000c1e1d00 */
[----:B---3--:R-:W-:Y:S01]  /*0710*/  IMAD.WIDE R162, R132, 0x4, R162 ;  /* 0x0000000484a27825 */ /* 0x008fe200078e02a2 */
[----:B------:R-:W3:Y:S03]  /*0720*/  LDG.E.128 R48, desc[UR10][R72.64+0x10] ;  /* 0x0000100a48307981 */ /* 0x000ee6000c1e1d00 */
[--C-:B------:R-:W-:Y:S01]  /*0730*/  IMAD.WIDE.U32 R58, R160, 0x10, R68.reuse ;  /* 0x00000010a03a7825 */ /* 0x100fe200078e0044 */
[----:B------:R0:W3:Y:S03]  /*0740*/  LDG.E.128 R52, desc[UR10][R78.64] ;  /* 0x0000000a4e347981 */ /* 0x0000e6000c1e1d00 */
[----:B------:R-:W-:Y:S01]  /*0750*/  IMAD.WIDE.U32 R74, R131, 0x10, R68 ;  /* 0x00000010834a7825 */ /* 0x000fe200078e0044 */
[----:B------:R-:W3:Y:S04]  /*0760*/  LDG.E.128 R64, desc[UR10][R80.64] ;  /* 0x0000000a50407981 */ /* 0x000ee8000c1e1d00 */
[----:B------:R1:W3:Y:S01]  /*0770*/  LDG.E.128 R68, desc[UR10][R80.64+0x10] ;  /* 0x0000100a50447981 */ /* 0x0002e2000c1e1d00 */
[----:B------:R-:W-:Y:S01]  /*0780*/  ISETP.NE.U32.AND P1, PT, RZ, UR14, PT ;  /* 0x0000000eff007c0c */ /* 0x000fe2000bf25070 */
[----:B0-----:R-:W0:Y:S02]  /*0790*/  LDC.64 R78, c[0x0][0x3b0] ;  /* 0x0000ec00ff4e7b82 */ /* 0x001e240000000a00 */
[----:B------:R-:W3:Y:S04]  /*07a0*/  LDG.E R162, desc[UR10][R162.64] ;  /* 0x0000000aa2a27981 */ /* 0x000ee8000c1e1900 */
[----:B------:R-:W3:Y:S04]  /*07b0*/  LDG.E.128 R56, desc[UR10][R58.64] ;  /* 0x0000000a3a387981 */ /* 0x000ee8000c1e1d00 */
[----:B------:R-:W3:Y:S01]  /*07c0*/  LDG.E.128 R72, desc[UR10][R74.64] ;  /* 0x0000000a4a487981 */ /* 0x000ee2000c1e1d00 */
[----:B------:R-:W-:-:S13]  /*07d0*/  ISETP.NE.AND.EX P1, PT, RZ, UR15, PT, P1 ;  /* 0x0000000fff007c0c */ /* 0x000fda000bf25310 */
[----:B------:R-:W0:Y:S08]  /*07e0*/  @P1 LDC.64 R164, c[0x0][0x438] ;  /* 0x00010e00ffa41b82 */ /* 0x000e300000000a00 */
[----:B-1----:R-:W1:Y:S01]  /*07f0*/  @P1 LDC.64 R80, c[0x0][0x438] ;  /* 0x00010e00ff501b82 */ /* 0x002e620000000a00 */
[----:B------:R-:W-:-:S07]  /*0800*/  ISETP.NE.U32.AND P0, PT, RZ, UR16, PT ;  /* 0x00000010ff007c0c */ /* 0x000fce000bf05070 */
[----:B------:R-:W1:Y:S01]  /*0810*/  @P1 LDC.64 R166, c[0x0][0x438] ;  /* 0x00010e00ffa61b82 */ /* 0x000e620000000a00 */
[----:B0-----:R-:W-:-:S04]  /*0820*/  @P1 IMAD.WIDE.U32 R172, R160, 0x20, R164 ;  /* 0x00000020a0ac1825 */ /* 0x001fc800078e00a4 */
[----:B------:R-:W-:-:S04]  /*0830*/  IMAD.WIDE.U32 R164, R161, 0x8, R78 ;  /* 0x00000008a1a47825 */ /* 0x000fc800078e004e */
[C---:B-1----:R-:W-:Y:S01]  /*0840*/  @P1 IMAD.WIDE.U32 R174, R131.reuse, 0x20, R80 ;  /* 0x0000002083ae1825 */ /* 0x042fe200078e0050 */
[----:B------:R-:W-:Y:S01]  /*0850*/  ISETP.NE.AND.EX P0, PT, RZ, UR17, PT, P0 ;  /* 0x00000011ff007c0c */ /* 0x000fe2000bf05300 */
[----:B------:R-:W5:Y:S02]  /*0860*/  @P1 LDG.E.128 R12, desc[UR10][R172.64] ;  /* 0x0000000aac0c1981 */ /* 0x000f64000c1e1d00 */
[--C-:B------:R-:W-:Y:S01]  /*0870*/  IMAD.WIDE.U32 R80, R160, 0x8, R78.reuse ;  /* 0x00000008a0507825 */ /* 0x100fe200078e004e */
[----:B------:R-:W-:Y:S01]  /*0880*/  ISETP.NE.AND P3, PT, RZ, UR12, PT ;  /* 0x0000000cff007c0c */ /* 0x000fe2000bf65270 */
[----:B------:R-:W5:Y:S02]  /*0890*/  @P1 LDG.E.128 R16, desc[UR10][R172.64+0x10] ;  /* 0x0000100aac101981 */ /* 0x000f64000c1e1d00 */
[----:B------:R-:W-:Y:S02]  /*08a0*/  IMAD.WIDE.U32 R78, R131, 0x8, R78 ;  /* 0x00000008834e7825 */ /* 0x000fe400078e004e */
[----:B------:R-:W5:Y:S04]  /*08b0*/  LDG.E.64 R80, desc[UR10][R80.64] ;  /* 0x0000000a50507981 */ /* 0x000f68000c1e1b00 */
[----:B------:R-:W5:Y:S01]  /*08c0*/  LDG.E.64 R78, desc[UR10][R78.64] ;  /* 0x0000000a4e4e7981 */ /* 0x000f62000c1e1b00 */
[----:B------:R-:W0:Y:S01]  /*08d0*/  @P0 LDC.64 R170, c[0x0][0x3b8] ;  /* 0x0000ee00ffaa0b82 */ /* 0x000e220000000a00 */
[----:B------:R-:W-:-:S02]  /*08e0*/  @P1 IMAD.WIDE.U32 R166, R161, 0x20, R166 ;  /* 0x00000020a1a61825 */ /* 0x000fc400078e00a6 */
[----:B------:R-:W5:Y:S04]  /*08f0*/  @P1 LDG.E.128 R20, desc[UR10][R174.64] ;  /* 0x0000000aae141981 */ /* 0x000f68000c1e1d00 */
[----:B------:R-:W5:Y:S01]  /*0900*/  @P1 LDG.E.128 R4, desc[UR10][R166.64] ;  /* 0x0000000aa6041981 */ /* 0x000f62000c1e1d00 */
[----:B------:R-:W1:Y:S03]  /*0910*/  @P0 LDC.64 R168, c[0x0][0x3b8] ;  /* 0x0000ee00ffa80b82 */ /* 0x000e660000000a00 */
[----:B------:R4:W5:Y:S04]  /*0920*/  @P1 LDG.E.128 R8, desc[UR10][R166.64+0x10] ;  /* 0x0000100aa6081981 */ /* 0x000968000c1e1d00 */
[----:B------:R-:W5:Y:S01]  /*0930*/  @P1 LDG.E.128 R24, desc[UR10][R174.64+0x10] ;  /* 0x0000100aae181981 */ /* 0x000f62000c1e1d00 */
[----:B------:R-:W1:Y:S01]  /*0940*/  @P0 LDC.64 R82, c[0x0][0x3b8] ;  /* 0x0000ee00ff520b82 */ /* 0x000e620000000a00 */
[----:B0-----:R-:W-:-:S05]  /*0950*/  @P0 IMAD.WIDE.U32 R170, R131, 0x8, R170 ;  /* 0x0000000883aa0825 */ /* 0x001fca00078e00aa */
[----:B------:R-:W5:Y:S01]  /*0960*/  @P0 LDG.E.64 R76, desc[UR10][R170.64] ;  /* 0x0000000aaa4c0981 */ /* 0x000f62000c1e1b00 */
[----:B-1----:R-:W-:-:S05]  /*0970*/  @P0 IMAD.WIDE.U32 R168, R161, 0x8, R168 ;  /* 0x00000008a1a80825 */ /* 0x002fca00078e00a8 */
[----:B------:R0:W5:Y:S01]  /*0980*/  @P0 LDG.E.64 R154, desc[UR10][R168.64] ;  /* 0x0000000aa89a0981 */ /* 0x000162000c1e1b00 */
[----:B------:R-:W-:-:S05]  /*0990*/  @P0 IMAD.WIDE.U32 R82, R160, 0x8, R82 ;  /* 0x00000008a0520825 */ /* 0x000fca00078e0052 */
[----:B------:R-:W5:Y:S04]  /*09a0*/  @P0 LDG.E.64 R2, desc[UR10][R82.64] ;  /* 0x0000000a52020981 */ /* 0x000f68000c1e1b00 */
[----:B------:R1:W5:Y:S01]  /*09b0*/  LDG.E.64 R82, desc[UR10][R164.64] ;  /* 0x0000000aa4527981 */ /* 0x000362000c1e1b00 */
[----:B----4-:R-:W-:Y:S01]  /*09c0*/  FSEL R0, R0, RZ, !P3 ;  /* 0x000000ff00007208 */ /* 0x010fe20005800000 */
[--C-:B------:R-:W-:Y:S02]  /*09d0*/  HADD2.F32 R166, -RZ, R44.reuse.H0_H0 ;  /* 0x2000002cffa67230 */ /* 0x100fe40000004100 */
[----:B0-----:R-:W-:Y:S02]  /*09e0*/  HADD2.F32 R169, -RZ, R44.H1_H1 ;  /* 0x3000002cffa97230 */ /* 0x001fe40000004100 */
[----:B------:R-:W-:-:S02]  /*09f0*/  HADD2.F32 R44, -RZ, R45.H0_H0 ;  /* 0x2000002dff2c7230 */ /* 0x000fc40000004100 */
[C---:B--2---:R-:W-:Y:S01]  /*0a00*/  FADD.FTZ R171, -R0.reuse, R40 ;  /* 0x0000002800ab7221 */ /* 0x044fe20000010100 */
[C---:B------:R-:W-:Y:S01]  /*0a10*/  FADD.FTZ R173, -R0.reuse, R41 ;  /* 0x0000002900ad7221 */ /* 0x040fe20000010100 */
[C---:B------:R-:W-:Y:S01]  /*0a20*/  FADD.FTZ R179, -R0.reuse, R43 ;  /* 0x0000002b00b37221 */ /* 0x040fe20000010100 */
[----:B------:R-:W-:Y:S02]  /*0a30*/  HADD2.F32 R163, -RZ, R45.H1_H1 ;  /* 0x3000002dffa37230 */ /* 0x000fe40000004100 */
[C---:B------:R-:W-:Y:S01]  /*0a40*/  FADD.FTZ R205, -R0.reuse, R63 ;  /* 0x0000003f00cd7221 */ /* 0x040fe20000010100 */
[--C-:B------:R-:W-:Y:S02]  /*0a50*/  HADD2.F32 R167, -RZ, R47.reuse.H0_H0 ;  /* 0x2000002fffa77230 */ /* 0x100fe40000004100 */
[C---:B------:R-:W-:Y:S01]  /*0a60*/  FADD.FTZ R177, -R0.reuse, R42 ;  /* 0x0000002a00b17221 */ /* 0x040fe20000010100 */
[----:B------:R-:W-:Y:S02]  /*0a70*/  HADD2.F32 R168, -RZ, R47.H1_H1 ;  /* 0x3000002fffa87230 */ /* 0x000fe40000004100 */
[C---:B---3--:R-:W-:Y:S01]  /*0a80*/  FADD.FTZ R175, -R0.reuse, R48 ;  /* 0x0000003000af7221 */ /* 0x048fe20000010100 */
        /* <DEDUP_REMOVED lines=20> */
[----:B------:R-:W-:Y:S01]  /*0bd0*/  FMUL.FTZ R67, R158, R169 ;  /* 0x000000a99e437220 */ /* 0x000fe20000410000 */
[----:B------:R-:W-:Y:S01]  /*0be0*/  FMUL.FTZ R62, R162, R173 ;  /* 0x000000ada23e7220 */ /* 0x000fe20000410000 */
[----:B------:R-:W-:Y:S01]  /*0bf0*/  FADD.FTZ R40, RZ, R63 ;  /* 0x0000003fff287221 */ /* 0x000fe20000010000 */
[----:B------:R-:W-:Y:S01]  /*0c00*/  FFMA.FTZ R71, R0, R63, RZ ;  /* 0x0000003f00477223 */ /* 0x000fe200000100ff */
[----:B------:R-:W-:Y:S01]  /*0c10*/  FMUL.FTZ R69, R157, R44 ;  /* 0x0000002c9d457220 */ /* 0x000fe20000410000 */
[----:B------:R-:W-:Y:S01]  /*0c20*/  FMUL.FTZ R64, R162, R177 ;  /* 0x000000b1a2407220 */ /* 0x000fe20000410000 */
[----:B------:R-:W-:Y:S01]  /*0c30*/  FADD.FTZ R40, R67, R40 ;  /* 0x0000002843287221 */ /* 0x000fe20000010000 */
[----:B------:R-:W-:Y:S01]  /*0c40*/  FFMA.FTZ R71, R62, R67, R71 ;  /* 0x000000433e477223 */ /* 0x000fe20000010047 */
[----:B------:R-:W-:-:S02]  /*0c50*/  HADD2.F32 R55, -RZ, R59.H0_H0 ;  /* 0x2000003bff377230 */ /* 0x000fc40000004100 */
[----:B------:R-:W-:Y:S02]  /*0c60*/  HADD2.F32 R50, -RZ, R59.H1_H1 ;  /* 0x3000003bff327230 */ /* 0x000fe40000004100 */
[----:B------:R-:W-:Y:S01]  /*0c70*/  FADD.FTZ R40, R69, R40 ;  /* 0x0000002845287221 */ /* 0x000fe20000010000 */
[--C-:B-1----:R-:W-:Y:S02]  /*0c80*/  HADD2.F32 R165, -RZ, R46.reuse.H0_H0 ;  /* 0x2000002effa57230 */ /* 0x102fe40000004100 */
[--C-:B------:R-:W-:Y:S02]  /*0c90*/  HADD2.F32 R59, -RZ, R73.reuse.H0_H0 ;  /* 0x20000049ff3b7230 */ /* 0x100fe40000004100 */
[----:B------:R-:W-:Y:S02]  /*0ca0*/  HADD2.F32 R54, -RZ, R73.H1_H1 ;  /* 0x30000049ff367230 */ /* 0x000fe40000004100 */
[----:B------:R-:W-:Y:S01]  /*0cb0*/  FMUL.FTZ R73, R156, R163 ;  /* 0x000000a39c497220 */ /* 0x000fe20000410000 */
[----:B------:R-:W-:Y:S01]  /*0cc0*/  FMUL.FTZ R68, R162, R179 ;  /* 0x000000b3a2447220 */ /* 0x000fe20000410000 */
[----:B------:R-:W-:Y:S01]  /*0cd0*/  FFMA.FTZ R71, R64, R69, R71 ;  /* 0x0000004540477223 */ /* 0x000fe20000010047 */
[----:B------:R-:W-:-:S02]  /*0ce0*/  HADD2.F32 R164, -RZ, R46.H1_H1 ;  /* 0x3000002effa47230 */ /* 0x000fc40000004100 */
[----:B------:R-:W-:Y:S01]  /*0cf0*/  FMUL.FTZ R70, R153, R165 ;  /* 0x000000a599467220 */ /* 0x000fe20000410000 */
[--C-:B------:R-:W-:Y:S02]  /*0d00*/  HADD2.F32 R65, -RZ, R75.reuse.H0_H0 ;  /* 0x2000004bff417230 */ /* 0x100fe40000004100 */
[----:B------:R-:W-:Y:S02]  /*0d10*/  HADD2.F32 R60, -RZ, R75.H1_H1 ;  /* 0x3000004bff3c7230 */ /* 0x000fe40000004100 */
        /* <DEDUP_REMOVED lines=11> */
[----:B------:R-:W-:-:S02]  /*0dd0*/  HADD2.F32 R49, -RZ, R56.H0_H0 ;  /* 0x20000038ff317230 */ /* 0x000fc40000004100 */
[----:B------:R-:W-:Y:S01]  /*0de0*/  FMUL.FTZ R183, R150, R168 ;  /* 0x000000a896b77220 */ /* 0x000fe20000410000 */
[----:B------:R-:W-:Y:S01]  /*0df0*/  FADD.FTZ R42, R175, R42 ;  /* 0x0000002aaf2a7221 */ /* 0x000fe20000010000 */
[C---:B------:R-:W-:Y:S01]  /*0e00*/  FMUL.FTZ R184, R162.reuse, R185 ;  /* 0x000000b9a2b87220 */ /* 0x040fe20000410000 */
[----:B------:R-:W-:Y:S01]  /*0e10*/  FFMA.FTZ R75, R179, R175, R40 ;  /* 0x000000afb34b7223 */ /* 0x000fe20000010028 */
[----:B------:R-:W-:Y:S02]  /*0e20*/  HADD2.F32 R56, -RZ, R56.H1_H1 ;  /* 0x30000038ff387230 */ /* 0x000fe40000004100 */
        /* <DEDUP_REMOVED lines=35> */
[----:B------:R-:W-:Y:S01]  /*1060*/  FMUL.FTZ R198, R162, R205 ;  /* 0x000000cda2c67220 */ /* 0x000fe20000410000 */
        /* <DEDUP_REMOVED lines=16> */
[----:B------:R-:W-:Y:S01]  /*1170*/  FMUL.FTZ R187, R138, R54 ;  /* 0x000000368abb7220 */ /* 0x000fe20000410000 */
[----:B------:R-:W-:Y:S01]  /*1180*/  FADD.FTZ R42, R199, R192 ;  /* 0x000000c0c72a7221 */ /* 0x000fe20000010000 */
[----:B------:R-:W-:Y:S01]  /*1190*/  FFMA.FTZ R199, R191, R192, R40 ;  /* 0x000000c0bfc77223 */ /* 0x000fe20000010028 */
[----:B------:R-:W-:Y:S02]  /*11a0*/  HADD2.F32 R74, -RZ, R74.H1_H1 ;  /* 0x3000004aff4a7230 */ /* 0x000fe40000004100 */
        /* <DEDUP_REMOVED lines=50> */
.L_x_2251:
[----:B------:R-:W-:Y:S05]  /*14d0*/  BSYNC.RECONVERGENT B0 ;  /* 0x0000000000007941 */ /* 0x000fea0003800200 */
.L_x_2250:
[----:B------:R-:W1:Y:S08]  /*14e0*/  S2UR UR5, SR_CgaCtaId ;  /* 0x00000000000579c3 */ /* 0x000e700000008800 */
[----:B------:R-:W-:Y:S01]  /*14f0*/  BAR.SYNC.DEFER_BLOCKING 0x0 ;  /* 0x0000000000007b1d */ /* 0x000fe20000010000 */
[----:B------:R-:W-:Y:S01]  /*1500*/  FADD.FTZ R126, R44, R126 ;  /* 0x0000007e2c7e7221 */ /* 0x000fe20000010000 */
[----:B------:R-:W-:Y:S01]  /*1510*/  FFMA.FTZ R127, R64, R44, R127 ;  /* 0x0000002c407f7223 */ /* 0x000fe2000001007f */
        /* <DEDUP_REMOVED lines=28> */
[----:B0-----:R-:W-:Y:S01]  /*16e0*/  IADD3 R132, PT, PT, R132, R40, RZ ;  /* 0x0000002884847210 */ /* 0x001fe20007ffe0ff */
[----:B------:R-:W-:Y:S01]  /*16f0*/  UIADD3 UR7, UPT, UPT, UR4, 0x3030, URZ ;  /* 0x0000303004077890 */ /* 0x000fe2000fffe0ff */
[----:B------:R-:W-:Y:S01]  /*1700*/  FFMA.FTZ R89, R170, R56, R89 ;  /* 0x00000038aa597223 */ /* 0x000fe20000010059 */
        /* <DEDUP_REMOVED lines=102> */
.L_x_2254:
[-CC-:B------:R-:W-:Y:S01]  /*1d70*/  FFMA.FTZ R28, R179, R53.reuse, R54.reuse ;  /* 0x00000035b31c7223 */ /* 0x180fe20000010036 */
[-CC-:B------:R-:W-:Y:S01]  /*1d80*/  FFMA.FTZ R184, R184, R53.reuse, R54.reuse ;  /* 0x00000035b8b87223 */ /* 0x180fe20000010036 */
[-CC-:B------:R-:W-:Y:S01]  /*1d90*/  FFMA.FTZ R0, R0, R53.reuse, R54.reuse ;  /* 0x0000003500007223 */ /* 0x180fe20000010036 */
[----:B------:R-:W-:Y:S01]  /*1da0*/  FFMA.FTZ R64, R64, R53, R54 ;  /* 0x0000003540407223 */ /* 0x000fe20000010036 */
[----:B------:R-:W-:Y:S01]  /*1db0*/  FADD.FTZ R175, R175, -R28 ;  /* 0x8000001cafaf7221 */ /* 0x000fe20000010000 */
[----:B------:R-:W-:Y:S01]  /*1dc0*/  FADD.FTZ R35, R183, -R184 ;  /* 0x800000b8b7237221 */ /* 0x000fe20000010000 */
[----:B------:R-:W-:Y:S01]  /*1dd0*/  FADD.FTZ R63, R63, -R0 ;  /* 0x800000003f3f7221 */ /* 0x000fe20000010000 */
[----:B-----5:R-:W-:Y:S01]  /*1de0*/  LOP3.LUT P5, RZ, R83, 0xff0000, RZ, 0xc0, !PT ;  /* 0x00ff000053ff7812 */ /* 0x020fe200078ac0ff */
[C---:B------:R-:W-:Y:S01]  /*1df0*/  FMUL.FTZ R34, R162.reuse, R175 ;  /* 0x000000afa2227220 */ /* 0x040fe20000410000 */
[----:B------:R-:W-:Y:S01]  /*1e00*/  FMUL.FTZ R35, R162, R35 ;  /* 0x00000023a2237220 */ /* 0x000fe20000410000 */
[----:B------:R-:W-:Y:S01]  /*1e10*/  FADD.FTZ R69, R69, -R64 ;  /* 0x8000004045457221 */ /* 0x000fe20000010000 */
[-CC-:B------:R-:W-:Y:S01]  /*1e20*/  FFMA.FTZ R33, R176, R53.reuse, R54.reuse ;  /* 0x00000035b0217223 */ /* 0x180fe20000010036 */
[----:B------:R-:W-:Y:S01]  /*1e30*/  FMUL.FTZ R30, R34, UR6 ;  /* 0x00000006221e7c20 */ /* 0x000fe20008410000 */
[----:B------:R-:W-:Y:S01]  /*1e40*/  ISETP.GE.U32.AND P2, PT, R82, RZ, PT ;  /* 0x000000ff5200720c */ /* 0x000fe20003f46070 */
[-CC-:B------:R-:W-:Y:S01]  /*1e50*/  FFMA.FTZ R62, R62, R53.reuse, R54.reuse ;  /* 0x000000353e3e7223 */ /* 0x180fe20000010036 */
[-CC-:B------:R-:W-:Y:S01]  /*1e60*/  FFMA.FTZ R68, R68, R53.reuse, R54.reuse ;  /* 0x0000003544447223 */ /* 0x180fe20000010036 */
[----:B------:R-:W-:Y:S01]  /*1e70*/  FFMA.FTZ R171, R171, R53, R54 ;  /* 0x00000035abab7223 */ /* 0x000fe20000010036 */
        /* <DEDUP_REMOVED lines=37> */
.L_x_2253:
        /* <DEDUP_REMOVED lines=59> */
.L_x_2256:
[-CC-:B------:R-:W-:Y:S01]  /*2480*/  FFMA.FTZ R184, R184, R53.reuse, R54.reuse ;  /* 0x00000035b8b87223 */ /* 0x180fe20000010036 */
[-CC-:B------:R-:W-:Y:S01]  /*2490*/  FFMA.FTZ R28, R179, R53.reuse, R54.reuse ;  /* 0x00000035b31c7223 */ /* 0x180fe20000010036 */
[-C--:B------:R-:W-:Y:S01]  /*24a0*/  FFMA.FTZ R0, R0, R53.reuse, R54 ;  /* 0x0000003500007223 */ /* 0x080fe20000010036 */
[----:B-----5:R-:W-:Y:S01]  /*24b0*/  ISETP.GE.U32.AND P2, PT, R82, RZ, PT ;  /* 0x000000ff5200720c */ /* 0x020fe20003f46070 */
[----:B------:R-:W-:Y:S01]  /*24c0*/  FADD.FTZ R184, R183, -R184 ;  /* 0x800000b8b7b87221 */ /* 0x000fe20000010000 */
[----:B------:R-:W-:Y:S01]  /*24d0*/  FADD.FTZ R175, R175, -R28 ;  /* 0x8000001cafaf7221 */ /* 0x000fe20000010000 */
[-CC-:B------:R-:W-:Y:S01]  /*24e0*/  FFMA.FTZ R64, R64, R53.reuse, R54.reuse ;  /* 0x0000003540407223 */ /* 0x180fe20000010036 */
[----:B------:R-:W-:Y:S01]  /*24f0*/  FFMA.FTZ R29, R176, R53, R54 ;  /* 0x00000035b01d7223 */ /* 0x000fe20000010036 */
[C---:B------:R-:W-:Y:S01]  /*2500*/  FFMA.FTZ R35, R162.reuse, R184, R11 ;  /* 0x000000b8a2237223 */ /* 0x040fe2000001000b */
[----:B------:R-:W-:Y:S01]  /*2510*/  FADD.FTZ R63, R63, -R0 ;  /* 0x800000003f3f7221 */ /* 0x000fe20000010000 */
[----:B------:R-:W-:Y:S01]  /*2520*/  FFMA.FTZ R34, R162, R175, R10 ;  /* 0x000000afa2227223 */ /* 0x000fe2000001000a */
[----:B------:R-:W-:Y:S01]  /*2530*/  ISETP.GE.U32.AND.EX P2, PT, R83, 0x1000000, PT, P2 ;  /* 0x010000005300780c */ /* 0x000fe20003f46120 */
[----:B------:R-:W-:Y:S01]  /*2540*/  FMUL.FTZ R30, R35, UR6 ;  /* 0x00000006231e7c20 */ /* 0x000fe20008410000 */
[----:B------:R-:W-:Y:S01]  /*2550*/  FADD.FTZ R69, R69, -R64 ;  /* 0x8000004045457221 */ /* 0x000fe20000010000 */
[-CC-:B------:R-:W-:Y:S01]  /*2560*/  FFMA.FTZ R62, R62, R53.reuse, R54.reuse ;  /* 0x000000353e3e7223 */ /* 0x180fe20000010036 */
[-CC-:B------:R-:W-:Y:S01]  /*2570*/  FFMA.FTZ R68, R68, R53.reuse, R54.reuse ;  /* 0x0000003544447223 */ /* 0x180fe20000010036 */
[----:B------:R-:W-:Y:S01]  /*2580*/  FFMA.FTZ R171, R171, R53, R54 ;  /* 0x00000035abab7223 */ /* 0x000fe20000010036 */
[----:B------:R-:W-:Y:S01]  /*2590*/  FADD.FTZ R172, R172, -R29 ;  /* 0x8000001dacac7221 */ /* 0x000fe20000010000 */
[----:B------:R-:W-:Y:S01]  /*25a0*/  FFMA.FTZ R28, R162, R63, R4 ;  /* 0x0000003fa21c7223 */ /* 0x000fe20000010004 */
[----:B------:R-:W-:Y:S01]  /*25b0*/  FMUL.FTZ R29, R34, UR6 ;  /* 0x00000006221d7c20 */ /* 0x000fe20008410000 */
[----:B------:R-:W-:Y:S01]  /*25c0*/  FSEL R49, R30, RZ, P2 ;  /* 0x000000ff1e317208 */ /* 0x000fe20001000000 */
[----:B------:R-:W-:Y:S01]  /*25d0*/  FFMA.FTZ R30, R162, R69, R6 ;  /* 0x00000045a21e7223 */ /* 0x000fe20000010006 */
[----:B------:R-:W-:Y:S01]  /*25e0*/  LOP3.LUT P5, RZ, R83, 0xff0000, RZ, 0xc0, !PT ;  /* 0x00ff000053ff7812 */ /* 0x000fe200078ac0ff */
        /* <DEDUP_REMOVED lines=31> */
.L_x_2252:
        /* <DEDUP_REMOVED lines=27> */
[C---:B------:R-:W-:Y:S01]  /*2990*/  FMUL.FTZ R37, R162.reuse, R37 ;  /* 0x00000025a2257220 */ /* 0x040fe20000410000 */
[----:B------:R-:W-:Y:S01]  /*29a0*/  FSEL R40, R183, RZ, P5 ;  /* 0x000000ffb7287208 */ /* 0x000fe20002800000 */
[----:B------:R-:W-:Y:S01]  /*29b0*/  FMUL.FTZ R171, R171, UR6 ;  /* 0x00000006abab7c20 */ /* 0x000fe20008410000 */
[C---:B------:R-:W-:Y:S01]  /*29c0*/  LOP3.LUT P3, RZ, R83.reuse, 0xff0000, RZ, 0xc0, !PT ;  /* 0x00ff000053ff7812 */ /* 0x040fe2000786c0ff */
[----:B------:R-:W-:Y:S01]  /*29d0*/  FMUL.FTZ R69, R162, R69 ;  /* 0x00000045a2457220 */ /* 0x000fe20000410000 */
[----:B------:R-:W-:Y:S01]  /*29e0*/  LOP3.LUT P5, RZ, R83, 0xff, RZ, 0xc0, !PT ;  /* 0x000000ff53ff7812 */ /* 0x000fe200078ac0ff */
[-C--:B------:R-:W-:Y:S01]  /*29f0*/  FFMA.FTZ R68, R68, R53.reuse, R54 ;  /* 0x0000003544447223 */ /* 0x080fe20000010036 */
[----:B------:R-:W-:Y:S01]  /*2a00*/  ISETP.GE.U32.AND.EX P2, PT, R155, 0x1000000, PT, P2 ;  /* 0x010000009b00780c */ /* 0x000fe20003f46120 */
[----:B------:R-:W-:Y:S01]  /*2a10*/  FMUL.FTZ R37, R37, UR6 ;  /* 0x0000000625257c20 */ /* 0x000fe20008410000 */
[----:B------:R-:W-:Y:S01]  /*2a20*/  FSEL R39, R175, RZ, P6 ;  /* 0x000000ffaf277208 */ /* 0x000fe20003000000 */
[----:B------:R-:W-:Y:S01]  /*2a30*/  FMUL.FTZ R69, R69, UR6 ;  /* 0x0000000645457c20 */ /* 0x000fe20008410000 */
[----:B------:R-:W-:Y:S01]  /*2a40*/  FSEL R43, R175, RZ, P3 ;  /* 0x000000ffaf2b7208 */ /* 0x000fe20001800000 */
[----:B------:R-:W-:Y:S01]  /*2a50*/  FADD.FTZ R73, R73, -R68 ;  /* 0x8000004449497221 */ /* 0x000fe20000010000 */
[----:B------:R-:W-:Y:S01]  /*2a60*/  LOP3.LUT P6, RZ, R83, 0xff00, RZ, 0xc0, !PT ;  /* 0x0000ff0053ff7812 */ /* 0x000fe200078cc0ff */
[-CC-:B------:R-:W-:Y:S01]  /*2a70*/  FFMA.FTZ R62, R62, R53.reuse, R54.reuse ;  /* 0x000000353e3e7223 */ /* 0x180fe20000010036 */
[----:B------:R-:W-:Y:S01]  /*2a80*/  FSEL R36, R183, RZ, P2 ;  /* 0x000000ffb7247208 */ /* 0x000fe20001000000 */
[----:B------:R-:W-:Y:S01]  /*2a90*/  FFMA.FTZ R0, R0, R53, R54 ;  /* 0x0000003500007223 */ /* 0x000fe20000010036 */
[----:B------:R-:W-:Y:S01]  /*2aa0*/  FSEL R42, R171, RZ, P5 ;  /* 0x000000ffab2a7208 */ /* 0x000fe20002800000 */
[----:B------:R-:W-:Y:S01]  /*2ab0*/  FMUL.FTZ R73, R162, R73 ;  /* 0x00000049a2497220 */ /* 0x000fe20000410000 */
[----:B------:R-:W-:Y:S01]  /*2ac0*/  LOP3.LUT P3, RZ, R155, 0xff, RZ, 0xc0, !PT ;  /* 0x000000ff9bff7812 */ /* 0x000fe2000786c0ff */
[----:B------:R-:W-:Y:S01]  /*2ad0*/  FADD.FTZ R67, R67, -R62 ;  /* 0x8000003e43437221 */ /* 0x000fe20000010000 */
        /* <DEDUP_REMOVED lines=35> */
.L_x_2258:
[-CC-:B------:R-:W-:Y:S01]  /*2d10*/  FFMA.FTZ R28, R179, R53.reuse, R54.reuse ;  /* 0x00000035b31c7223 */ /* 0x180fe20000010036 */
[-CC-:B------:R-:W-:Y:S01]  /*2d20*/  FFMA.FTZ R184, R184, R53.reuse, R54.reuse ;  /* 0x00000035b8b87223 */ /* 0x180fe20000010036 */
[----:B------:R-:W-:Y:S01]  /*2d30*/  FFMA.FTZ R171, R171, R53, R54 ;  /* 0x00000035abab7223 */ /* 0x000fe20000010036 */
[----:B-----5:R-:W-:Y:S01]  /*2d40*/  ISETP.GE.U32.AND P2, PT, R82, RZ, PT ;  /* 0x000000ff5200720c */ /* 0x020fe20003f46070 */
[----:B------:R-:W-:Y:S01]  /*2d50*/  FADD.FTZ R175, R175, -R28 ;  /* 0x8000001cafaf7221 */ /* 0x000fe20000010000 */
[----:B------:R-:W-:Y:S01]  /*2d60*/  FADD.FTZ R35, R183, -R184 ;  /* 0x800000b8b7237221 */ /* 0x000fe20000010000 */
[----:B------:R-:W-:Y:S01]  /*2d70*/  FADD.FTZ R171, R70, -R171 ;  /* 0x800000ab46ab7221 */ /* 0x000fe20000010000 */
[----:B------:R-:W-:Y:S01]  /*2d80*/  ISETP.GE.U32.AND P3, PT, R154, RZ, PT ;  /* 0x000000ff9a00720c */ /* 0x000fe20003f66070 */
[C---:B------:R-:W-:Y:S01]  /*2d90*/  FMUL.FTZ R34, R162.reuse, R175 ;  /* 0x000000afa2227220 */ /* 0x040fe20000410000 */
[----:B------:R-:W-:Y:S01]  /*2da0*/  FMUL.FTZ R35, R162, R35 ;  /* 0x00000023a2237220 */ /* 0x000fe20000410000 */
[-CC-:B------:R-:W-:Y:S01]  /*2db0*/  FFMA.FTZ R64, R64, R53.reuse, R54.reuse ;  /* 0x0000003540407223 */ /* 0x180fe20000010036 */
[----:B------:R-:W-:Y:S01]  /*2dc0*/  FFMA.FTZ R29, R176, R53, R54 ;  /* 0x00000035b01d7223 */ /* 0x000fe20000010036 */
[----:B------:R-:W-:Y:S01]  /*2dd0*/  FMUL.FTZ R28, R34, UR6 ;  /* 0x00000006221c7c20 */ /* 0x000fe20008410000 */
[----:B------:R-:W-:Y:S01]  /*2de0*/  LOP3.LUT P6, RZ, R83, 0xff0000, RZ, 0xc0, !PT ;  /* 0x00ff000053ff7812 */ /* 0x000fe200078cc0ff */
[----:B------:R-:W-:Y:S01]  /*2df0*/  FMUL.FTZ R32, R162, R171 ;  /* 0x000000aba2207220 */ /* 0x000fe20000410000 */
[----:B------:R-:W-:Y:S01]  /*2e00*/  LOP3.LUT P5, RZ, R155, 0xff0000, RZ, 0xc0, !PT ;  /* 0x00ff00009bff7812 */ /* 0x000fe200078ac0ff */
[----:B------:R-:W-:Y:S01]  /*2e10*/  FMUL.FTZ R30, R35, UR6 ;  /* 0x00000006231e7c20 */ /* 0x000fe20008410000 */
[----:B------:R-:W-:Y:S01]  /*2e20*/  ISETP.GE.U32.AND.EX P2, PT, R83, 0x1000000, PT, P2 ;  /* 0x010000005300780c */ /* 0x000fe20003f46120 */
[----:B------:R-:W-:Y:S01]  /*2e30*/  FADD.FTZ R69, R69, -R64 ;  /* 0x8000004045457221 */ /* 0x000fe20000010000 */
[----:B------:R-:W-:Y:S01]  /*2e40*/  ISETP.GE.U32.AND.EX P3, PT, R155, 0x1000000, PT, P3 ;  /* 0x010000009b00780c */ /* 0x000fe20003f66130 */
[----:B------:R-:W-:Y:S01]  /*2e50*/  FADD.FTZ R29, R172, -R29 ;  /* 0x8000001dac1d7221 */ /* 0x000fe20000010000 */
        /* <DEDUP_REMOVED lines=8> */
[C---:B------:R-:W-:Y:S01]  /*2ee0*/  FSEL R36, R30.reuse, RZ, P2 ;  /* 0x000000ff1e247208 */ /* 0x040fe20001000000 */
[----:B------:R-:W-:Y:S01]  /*2ef0*/  FMUL.FTZ R29, R33, UR6 ;  /* 0x00000006211d7c20 */ /* 0x000fe20008410000 */
[----:B------:R-:W-:Y:S01]  /*2f00*/  FSEL R40, R30, RZ, P3 ;  /* 0x000000ff1e287208 */ /* 0x000fe20001800000 */
[----:B------:R-:W-:Y:S01]  /*2f10*/  FMUL.FTZ R30, R162, R69 ;  /* 0x00000045a21e7220 */ /* 0x000fe20000410000 */
[----:B------:R-:W-:Y:S01]  /*2f20*/  FSEL R42, R28, RZ, P6 ;  /* 0x000000ff1c2a7208 */ /* 0x000fe20003000000 */
[-CC-:B------:R-:W-:Y:S01]  /*2f30*/  FFMA.FTZ R62, R62, R53.reuse, R54.reuse ;  /* 0x000000353e3e7223 */ /* 0x180fe20000010036 */
[----:B------:R-:W-:Y:S01]  /*2f40*/  FSEL R38, R28, RZ, P5 ;  /* 0x000000ff1c267208 */ /* 0x000fe20002800000 */
[----:B------:R-:W-:Y:S01]  /*2f50*/  FMUL.FTZ R28, R30, UR6 ;  /* 0x000000061e1c7c20 */ /* 0x000fe20008410000 */
[----:B------:R-:W-:Y:S01]  /*2f60*/  LOP3.LUT P2, RZ, R83, 0xff00, RZ, 0xc0, !PT ;  /* 0x0000ff0053ff7812 */ /* 0x000fe2000784c0ff */
[----:B------:R-:W-:Y:S01]  /*2f70*/  FFMA.FTZ R0, R0, R53, R54 ;  /* 0x0000003500007223 */ /* 0x000fe20000010036 */
[----:B------:R-:W-:Y:S01]  /*2f80*/  LOP3.LUT P3, RZ, R155, 0xff00, RZ, 0xc0, !PT ;  /* 0x0000ff009bff7812 */ /* 0x000fe2000786c0ff */
[----:B------:R-:W-:Y:S01]  /*2f90*/  FMUL.FTZ R31, R162, R31 ;  /* 0x0000001fa21f7220 */ /* 0x000fe20000410000 */
[----:B------:R-:W-:Y:S01]  /*2fa0*/  LOP3.LUT P6, RZ, R82, 0xff0000, RZ, 0xc0, !PT ;  /* 0x00ff000052ff7812 */ /* 0x000fe200078cc0ff */
[----:B------:R-:W-:Y:S01]  /*2fb0*/  FADD.FTZ R63, R63, -R0 ;  /* 0x800000003f3f7221 */ /* 0x000fe20000010000 */
[----:B------:R-:W-:-:S02]  /*2fc0*/  FSEL R45, R29, RZ, P2 ;  /* 0x000000ff1d2d7208 */ /* 0x000fc40001000000 */
[----:B------:R-:W-:Y:S01]  /*2fd0*/  FSEL R37, R29, RZ, P3 ;  /* 0x000000ff1d257208 */ /* 0x000fe20001800000 */
[----:B------:R-:W-:Y:S01]  /*2fe0*/  FADD.FTZ R29, R67, -R62 ;  /* 0x8000003e431d7221 */ /* 0x000fe20000010000 */
[----:B------:R-:W-:Y:S02]  /*2ff0*/  FSEL R41, R28, RZ, P6 ;  /* 0x000000ff1c297208 */ /* 0x000fe40003000000 */
[----:B------:R-:W-:Y:S01]  /*3000*/  LOP3.LUT P6, RZ, R154, 0xff0000, RZ, 0xc0, !PT ;  /* 0x00ff00009aff7812 */ /* 0x000fe200078cc0ff */
[----:B------:R-:W-:Y:S01]  /*3010*/  FMUL.FTZ R29, R162, R29 ;  /* 0x0000001da21d7220 */ /* 0x000fe20000410000 */
[----:B------:R-:W-:Y:S01]  /*3020*/  F2FP.F16.F32.PACK_AB R39, R40, R39 ;  /* 0x000000272827723e */ /* 0x000fe200000000ff */
[----:B------:R-:W-:Y:S01]  /*3030*/  FMUL.FTZ R40, R31, UR6 ;  /* 0x000000061f287c20 */ /* 0x000fe20008410000 */
[----:B------:R-:W-:Y:S02]  /*3040*/  F2FP.F16.F32.PACK_AB R38, R37, R38 ;  /* 0x000000262526723e */ /* 0x000fe400000000ff */
[----:B------:R-:W-:-:S02]  /*3050*/  LOP3.LUT P5, RZ, R82, 0xff000000, RZ, 0xc0, !PT ;  /* 0xff00000052ff7812 */ /* 0x000fc400078ac0ff */
[----:B------:R-:W-:Y:S01]  /*3060*/  FSEL R37, R28, RZ, P6 ;  /* 0x000000ff1c257208 */ /* 0x000fe20003000000 */
[----:B------:R-:W-:Y:S01]  /*3070*/  FMUL.FTZ R28, R162, R63 ;  /* 0x0000003fa21c7220 */ /* 0x000fe20000410000 */
[----:B------:R-:W-:Y:S02]  /*3080*/  LOP3.LUT P6, RZ, R154, 0xff000000, RZ, 0xc0, !PT ;  /* 0xff0000009aff7812 */ /* 0x000fe400078cc0ff */
[----:B------:R-:W-:Y:S01]  /*3090*/  F2FP.F16.F32.PACK_AB R43, R36, R43 ;  /* 0x0000002b242b723e */ /* 0x000fe200000000ff */
        /* <DEDUP_REMOVED lines=18> */
.L_x_2257:
        /* <DEDUP_REMOVED lines=13> */
[----:B------:R-:W-:Y:S01]  /*3290*/  FFMA.FTZ R184, R162, R184, R11 ;  /* 0x000000b8a2b87223 */ /* 0x000fe2000001000b */
[----:B------:R-:W-:Y:S01]  /*32a0*/  FFMA.FTZ R64, R64, R53, R54 ;  /* 0x0000003540407223 */ /* 0x000fe20000010036 */
[----:B------:R-:W-:Y:S01]  /*32b0*/  FFMA.FTZ R175, R162, R175, R10 ;  /* 0x000000afa2af7223 */ /* 0x000fe2000001000a */
[----:B------:R-:W-:Y:S01]  /*32c0*/  FADD.FTZ R37, R172, -R37 ;  /* 0x80000025ac257221 */ /* 0x000fe20000010000 */
[----:B------:R-:W-:Y:S01]  /*32d0*/  FMUL.FTZ R184, R184, UR6 ;  /* 0x00000006b8b87c20 */ /* 0x000fe20008410000 */
[----:B------:R-:W-:Y:S01]  /*32e0*/  ISETP.GE.U32.AND.EX P5, PT, R83, 0x1000000, PT, P2 ;  /* 0x010000005300780c */ /* 0x000fe20003fa6120 */
[----:B------:R-:W-:Y:S01]  /*32f0*/  FFMA.FTZ R171, R162, R171, R8 ;  /* 0x000000aba2ab7223 */ /* 0x000fe20000010008 */
[----:B------:R-:W-:Y:S01]  /*3300*/  FADD.FTZ R69, R69, -R64 ;  /* 0x8000004045457221 */ /* 0x000fe20000010000 */
[----:B------:R-:W-:Y:S01]  /*3310*/  ISETP.GE.U32.AND P2, PT, R154, RZ, PT ;  /* 0x000000ff9a00720c */ /* 0x000fe20003f46070 */
[----:B------:R-:W-:Y:S01]  /*3320*/  FMUL.FTZ R175, R175, UR6 ;  /* 0x00000006afaf7c20 */ /* 0x000fe20008410000 */
[----:B------:R-:W-:Y:S01]  /*3330*/  LOP3.LUT P6, RZ, R155, 0xff0000, RZ, 0xc0, !PT ;  /* 0x00ff00009bff7812 */ /* 0x000fe200078cc0ff */
[----:B------:R-:W-:Y:S01]  /*3340*/  FFMA.FTZ R37, R162, R37, R9 ;  /* 0x00000025a2257223 */ /* 0x000fe20000010009 */
[----:B------:R-:W-:Y:S01]  /*3350*/  FSEL R40, R184, RZ, P5 ;  /* 0x000000ffb8287208 */ /* 0x000fe20002800000 */
[----:B------:R-:W-:Y:S01]  /*3360*/  FMUL.FTZ R171, R171, UR6 ;  /* 0x00000006abab7c20 */ /* 0x000fe20008410000 */
[C---:B------:R-:W-:Y:S01]  /*3370*/  LOP3.LUT P3, RZ, R83.reuse, 0xff0000, RZ, 0xc0, !PT ;  /* 0x00ff000053ff7812 */ /* 0x040fe2000786c0ff */
[----:B------:R-:W-:Y:S01]  /*3380*/  FFMA.FTZ R69, R162, R69, R6 ;  /* 0x00000045a2457223 */ /* 0x000fe20000010006 */
        /* <DEDUP_REMOVED lines=13> */
[----:B------:R-:W-:Y:S01]  /*3460*/  FFMA.FTZ R68, R162, R68, R7 ;  /* 0x00000044a2447223 */ /* 0x000fe20000010007 */
[----:B------:R-:W-:Y:S01]  /*3470*/  LOP3.LUT P3, RZ, R155, 0xff, RZ, 0xc0, !PT ;  /* 0x000000ff9bff7812 */ /* 0x000fe2000786c0ff */
[----:B------:R-:W-:Y:S01]  /*3480*/  FADD.FTZ R62, R67, -R62 ;  /* 0x8000003e433e7221 */ /* 0x000fe20000010000 */
[----:B------:R-:W-:Y:S01]  /*3490*/  LOP3.LUT P2, RZ, R155, 0xff00, RZ, 0xc0, !PT ;  /* 0x0000ff009bff7812 */ /* 0x000fe2000784c0ff */
[----:B------:R-:W-:Y:S01]  /*34a0*/  FADD.FTZ R63, R63, -R0 ;  /* 0x800000003f3f7221 */ /* 0x000fe20000010000 */
        /* <DEDUP_REMOVED lines=33> */
.L_x_2259:
        /* <DEDUP_REMOVED lines=10> */
[----:B------:R-:W-:Y:S01]  /*3760*/  ISETP.GE.U32.AND P3, PT, R154, RZ, PT ;  /* 0x000000ff9a00720c */ /* 0x000fe20003f66070 */
[----:B------:R-:W-:Y:S01]  /*3770*/  FFMA.FTZ R64, R64, R53, R54 ;  /* 0x0000003540407223 */ /* 0x000fe20000010036 */
[----:B------:R-:W-:Y:S01]  /*3780*/  FMUL.FTZ R28, R34, UR6 ;  /* 0x00000006221c7c20 */ /* 0x000fe20008410000 */
[----:B------:R-:W-:Y:S01]  /*3790*/  LOP3.LUT P6, RZ, R83, 0xff0000, RZ, 0xc0, !PT ;  /* 0x00ff000053ff7812 */ /* 0x000fe200078cc0ff */
[----:B------:R-:W-:Y:S01]  /*37a0*/  FFMA.FTZ R32, R162, R171, R8 ;  /* 0x000000aba2207223 */ /* 0x000fe20000010008 */
[----:B------:R-:W-:Y:S01]  /*37b0*/  LOP3.LUT P5, RZ, R155, 0xff0000, RZ, 0xc0, !PT ;  /* 0x00ff00009bff7812 */ /* 0x000fe200078ac0ff */
[----:B------:R-:W-:Y:S01]  /*37c0*/  FMUL.FTZ R30, R35, UR6 ;  /* 0x00000006231e7c20 */ /* 0x000fe20008410000 */
[----:B------:R-:W-:Y:S01]  /*37d0*/  FADD.FTZ R29, R172, -R29 ;  /* 0x8000001dac1d7221 */ /* 0x000fe20000010000 */
[----:B------:R-:W-:Y:S01]  /*37e0*/  ISETP.GE.U32.AND.EX P2, PT, R83, 0x1000000, PT, P2 ;  /* 0x010000005300780c */ /* 0x000fe20003f46120 */
[----:B------:R-:W-:Y:S01]  /*37f0*/  FADD.FTZ R69, R69, -R64 ;  /* 0x8000004045457221 */ /* 0x000fe20000010000 */
[----:B------:R-:W-:Y:S01]  /*3800*/  ISETP.GE.U32.AND.EX P3, PT, R155, 0x1000000, PT, P3 ;  /* 0x010000009b00780c */ /* 0x000fe20003f66130 */
[----:B------:R-:W-:Y:S01]  /*3810*/  FFMA.FTZ R33, R162, R29, R9 ;  /* 0x0000001da2217223 */ /* 0x000fe20000010009 */
[----:B------:R-:W-:Y:S01]  /*3820*/  FSEL R43, R28, RZ, P6 ;  /* 0x000000ff1c2b7208 */ /* 0x000fe20003000000 */
[-C--:B------:R-:W-:Y:S01]  /*3830*/  FFMA.FTZ R68, R68, R53.reuse, R54 ;  /* 0x0000003544447223 */ /* 0x080fe20000010036 */
[----:B------:R-:W-:Y:S01]  /*3840*/  FSEL R39, R28, RZ, P5 ;  /* 0x000000ff1c277208 */ /* 0x000fe20002800000 */
[----:B------:R-:W-:Y:S01]  /*3850*/  FMUL.FTZ R28, R32, UR6 ;  /* 0x00000006201c7c20 */ /* 0x000fe20008410000 */
[----:B------:R-:W-:Y:S01]  /*3860*/  LOP3.LUT P6, RZ, R83, 0xff, RZ, 0xc0, !PT ;  /* 0x000000ff53ff7812 */ /* 0x000fe200078cc0ff */
[----:B------:R-:W-:Y:S01]  /*3870*/  FMUL.FTZ R29, R33, UR6 ;  /* 0x00000006211d7c20 */ /* 0x000fe20008410000 */
[----:B------:R-:W-:Y:S01]  /*3880*/  LOP3.LUT P5, RZ, R155, 0xff, RZ, 0xc0, !PT ;  /* 0x000000ff9bff7812 */ /* 0x000fe200078ac0ff */
[----:B------:R-:W-:Y:S01]  /*3890*/  FADD.FTZ R68, R73, -R68 ;  /* 0x8000004449447221 */ /* 0x000fe20000010000 */
[----:B------:R-:W-:Y:S01]  /*38a0*/  FSEL R36, R30, RZ, P2 ;  /* 0x000000ff1e247208 */ /* 0x000fe20001000000 */
        /* <DEDUP_REMOVED lines=17> */
[----:B------:R-:W-:Y:S01]  /*39c0*/  F2FP.F16.F32.PACK_AB R39, R40, R39 ;  /* 0x000000272827723e */ /* 0x000fe200000000ff */
[----:B------:R-:W-:Y:S01]  /*39d0*/  FMUL.FTZ R40, R31, UR6 ;  /* 0x000000061f287c20 */ /* 0x000fe20008410000 */
[----:B------:R-:W-:Y:S01]  /*39e0*/  F2FP.F16.F32.PACK_AB R38, R29, R38 ;  /* 0x000000261d26723e */ /* 0x000fe200000000ff */
[----:B------:R-:W-:Y:S01]  /*39f0*/  FFMA.FTZ R29, R162, R62, R5 ;  /* 0x0000003ea21d7223 */ /* 0x000fe20000010005 */
[----:B------:R-:W-:-:S02]  /*3a00*/  LOP3.LUT P5, RZ, R82, 0xff000000, RZ, 0xc0, !PT ;  /* 0xff00000052ff7812 */ /* 0x000fc400078ac0ff */
[----:B------:R-:W-:Y:S01]  /*3a10*/  FSEL R37, R28, RZ, P6 ;  /* 0x000000ff1c257208 */ /* 0x000fe20003000000 */
[----:B------:R-:W-:Y:S01]  /*3a20*/  FFMA.FTZ R28, R162, R63, R4 ;  /* 0x0000003fa21c7223 */ /* 0x000fe20000010004 */
        /* <DEDUP_REMOVED lines=19> */
.L_x_2255:
        /* <DEDUP_REMOVED lines=17> */
[-C--:B------:R-:W-:Y:S01]  /*3c70*/  FFMA.FTZ R185, R185, R53.reuse, R54 ;  /* 0x00000035b9b97223 */ /* 0x080fe20000010036 */
[----:B------:R-:W-:Y:S01]  /*3c80*/  LOP3.LUT P5, RZ, R81, 0xff0000, RZ, 0xc0, !PT ;  /* 0x00ff000051ff7812 */ /* 0x000fe200078ac0ff */
[----:B------:R-:W-:Y:S01]  /*3c90*/  FADD.FTZ R193, R193, -R0 ;  /* 0x80000000c1c17221 */ /* 0x000fe20000010000 */
[----:B------:R-:W-:Y:S01]  /*3ca0*/  FADD.FTZ R31, R196, -R31 ;  /* 0x8000001fc41f7221 */ /* 0x000fe20000010000 */
[----:B------:R-:W-:Y:S01]  /*3cb0*/  FADD.FTZ R185, R182, -R185 ;  /* 0x800000b9b6b97221 */ /* 0x000fe20000010000 */
[----:B------:R-:W-:Y:S01]  /*3cc0*/  FFMA.FTZ R29, R190, R53, R54 ;  /* 0x00000035be1d7223 */ /* 0x000fe20000010036 */
[C---:B------:R-:W-:Y:S01]  /*3cd0*/  FFMA.FTZ R34, R162.reuse, R193, R18 ;  /* 0x000000c1a2227223 */ /* 0x040fe20000010012 */
[----:B------:R-:W-:Y:S01]  /*3ce0*/  LOP3.LUT P6, RZ, R3, 0xff0000, RZ, 0xc0, !PT ;  /* 0x00ff000003ff7812 */ /* 0x000fe200078cc0ff */
[----:B------:R-:W-:Y:S01]  /*3cf0*/  FFMA.FTZ R35, R162, R31, R19 ;  /* 0x0000001fa2237223 */ /* 0x000fe20000010013 */
[----:B------:R-:W-:Y:S01]  /*3d00*/  ISETP.GE.U32.AND P3, PT, R80, RZ, PT ;  /* 0x000000ff5000720c */ /* 0x000fe20003f66070 */
[----:B------:R-:W-:Y:S01]  /*3d10*/  FMUL.FTZ R0, R34, UR6 ;  /* 0x0000000622007c20 */ /* 0x000fe20008410000 */
[----:B------:R-:W-:Y:S01]  /*3d20*/  FFMA.FTZ R32, R162, R185, R16 ;  /* 0x000000b9a2207223 */ /* 0x000fe20000010010 */
[----:B------:R-:W-:Y:S01]  /*3d30*/  FADD.FTZ R29, R188, -R29 ;  /* 0x8000001dbc1d7221 */ /* 0x000fe20000010000 */
[-CC-:B------:R-:W-:Y:S01]  /*3d40*/  FFMA.FTZ R178, R178, R53.reuse, R54.reuse ;  /* 0x00000035b2b27223 */ /* 0x180fe20000010036 */
[----:B------:R-:W-:Y:S01]  /*3d50*/  FFMA.FTZ R173, R173, R53, R54 ;  /* 0x00000035adad7223 */ /* 0x000fe20000010036 */
        /* <DEDUP_REMOVED lines=33> */
[----:B------:R-:W-:Y:S01]  /*3f70*/  F2FP.F16.F32.PACK_AB R39, R36, R39 ;  /* 0x000000272427723e */ /* 0x000fe200000000ff */
[----:B------:R-:W-:Y:S01]  /*3f80*/  FMUL.FTZ R36, R29, UR6 ;  /* 0x000000061d247c20 */ /* 0x000fe20008410000 */
[----:B------:R-:W-:Y:S02]  /*3f90*/  FSEL R46, R38, RZ, P6 ;  /* 0x000000ff262e7208 */ /* 0x000fe40003000000 */
[----:B------:R-:W-:Y:S02]  /*3fa0*/  LOP3.LUT P5, RZ, R2, 0xff0000, RZ, 0xc0, !PT ;  /* 0x00ff000002ff7812 */ /* 0x000fe400078ac0ff */
[----:B------:R-:W-:Y:S02]  /*3fb0*/  FSEL R41, R0, RZ, P3 ;  /* 0x000000ff00297208 */ /* 0x000fe40001800000 */
[----:B------:R-:W-:-:S02]  /*3fc0*/  LOP3.LUT P6, RZ, R2, 0xff000000, RZ, 0xc0, !PT ;  /* 0xff00000002ff7812 */ /* 0x000fc400078cc0ff */
[----:B------:R-:W-:Y:S02]  /*3fd0*/  LOP3.LUT P3, RZ, R80, 0xff00, RZ, 0xc0, !PT ;  /* 0x0000ff0050ff7812 */ /* 0x000fe4000786c0ff */
[----:B------:R-:W-:Y:S02]  /*3fe0*/  F2FP.F16.F32.PACK_AB R43, R48, R43 ;  /* 0x0000002b302b723e */ /* 0x000fe400000000ff */
[----:B------:R-:W-:Y:S01]  /*3ff0*/  FSEL R37, R0, RZ, P5 ;  /* 0x000000ff00257208 */ /* 0x000fe20002800000 */
[----:B------:R-:W-:Y:S01]  /*4000*/  FMUL.FTZ R0, R28, UR6 ;  /* 0x000000061c007c20 */ /* 0x000fe20008410000 */
[----:B------:R-:W-:Y:S02]  /*4010*/  FSEL R48, R38, RZ, P6 ;  /* 0x000000ff26307208 */ /* 0x000fe40003000000 */
        /* <DEDUP_REMOVED lines=14> */
.L_x_2262:
[-CC-:B------:R-:W-:Y:S01]  /*4100*/  FFMA.FTZ R0, R195, R53.reuse, R54.reuse ;  /* 0x00000035c3007223 */ /* 0x180fe20000010036 */
[-CC-:B0-----:R-:W-:Y:S01]  /*4110*/  FFMA.FTZ R37, R198, R53.reuse, R54.reuse ;  /* 0x00000035c6257223 */ /* 0x181fe20000010036 */
[-C--:B------:R-:W-:Y:S01]  /*4120*/  FFMA.FTZ R185, R185, R53.reuse, R54 ;  /* 0x00000035b9b97223 */ /* 0x080fe20000010036 */
[----:B------:R-:W-:Y:S01]  /*4130*/  ISETP.GE.U32.AND P3, PT, R80, RZ, PT ;  /* 0x000000ff5000720c */ /* 0x000fe20003f66070 */
[----:B------:R-:W-:Y:S01]  /*4140*/  FADD.FTZ R193, R193, -R0 ;  /* 0x80000000c1c17221 */ /* 0x000fe20000010000 */
[----:B------:R-:W-:Y:S01]  /*4150*/  FADD.FTZ R196, R196, -R37 ;  /* 0x80000025c4c47221 */ /* 0x000fe20000010000 */
[----:B------:R-:W-:Y:S01]  /*4160*/  FADD.FTZ R185, R182, -R185 ;  /* 0x800000b9b6b97221 */ /* 0x000fe20000010000 */
[----:B------:R-:W-:Y:S01]  /*4170*/  FFMA.FTZ R37, R190, R53, R54 ;  /* 0x00000035be257223 */ /* 0x000fe20000010036 */
        /* <DEDUP_REMOVED lines=67> */
.L_x_2261:
        /* <DEDUP_REMOVED lines=8> */
[--C-:B------:R-:W-:Y:S01]  /*4630*/  FFMA.FTZ R33, R190, R53, R54.reuse ;  /* 0x00000035be217223 */ /* 0x100fe20000010036 */
        /* <DEDUP_REMOVED lines=67> */
.L_x_2264:
[-CC-:B------:R-:W-:Y:S01]  /*4a70*/  FFMA.FTZ R0, R195, R53.reuse, R54.reuse ;  /* 0x00000035c3007223 */ /* 0x180fe20000010036 */
[-CC-:B0-----:R-:W-:Y:S01]  /*4a80*/  FFMA.FTZ R37, R198, R53.reuse, R54.reuse ;  /* 0x00000035c6257223 */ /* 0x181fe20000010036 */
[-C--:B------:R-:W-:Y:S01]  /*4a90*/  FFMA.FTZ R185, R185, R53.reuse, R54 ;  /* 0x00000035b9b97223 */ /* 0x080fe20000010036 */
[----:B------:R-:W-:Y:S01]  /*4aa0*/  ISETP.GE.U32.AND P3, PT, R80, RZ, PT ;  /* 0x000000ff5000720c */ /* 0x000fe20003f66070 */
[----:B------:R-:W-:Y:S01]  /*4ab0*/  FADD.FTZ R193, R193, -R0 ;  /* 0x80000000c1c17221 */ /* 0x000fe20000010000 */
[----:B------:R-:W-:Y:S01]  /*4ac0*/  FADD.FTZ R39, R196, -R37 ;  /* 0x80000025c4277221 */ /* 0x000fe20000010000 */
[----:B------:R-:W-:Y:S01]  /*4ad0*/  FADD.FTZ R185, R182, -R185 ;  /* 0x800000b9b6b97221 */ /* 0x000fe20000010000 */
[--C-:B------:R-:W-:Y:S01]  /*4ae0*/  FFMA.FTZ R37, R190, R53, R54.reuse ;  /* 0x00000035be257223 */ /* 0x100fe20000010036 */
        /* <DEDUP_REMOVED lines=23> */
[C---:B------:R-:W-:Y:S01]  /*4c60*/  FMUL.FTZ R173, R162.reuse, R173 ;  /* 0x000000ada2ad7220 */ /* 0x040fe20000410000 */
[C---:B------:R-:W-:Y:S01]  /*4c70*/  ISETP.GE.U32.AND.EX P3, PT, R3.reuse, 0x1000000, PT, P3 ;  /* 0x010000000300780c */ /* 0x040fe20003f66130 */
        /* <DEDUP_REMOVED lines=17> */
[----:B------:R-:W-:-:S02]  /*4d90*/  F2FP.F16.F32.PACK_AB R39, R0, R39 ;  /* 0x000000270027723e */ /* 0x000fc400000000ff */
[----:B------:R-:W-:Y:S01]  /*4da0*/  FSEL R49, R37, RZ, P3 ;  /* 0x000000ff25317208 */ /* 0x000fe20001800000 */
[----:B------:R-:W-:Y:S01]  /*4db0*/  FMUL.FTZ R71, R71, UR6 ;  /* 0x0000000647477c20 */ /* 0x000fe20008410000 */
[----:B------:R-:W-:Y:S02]  /*4dc0*/  FSEL R41, R173, RZ, P6 ;  /* 0x000000ffad297208 */ /* 0x000fe40003000000 */
[----:B------:R-:W-:Y:S02]  /*4dd0*/  FSEL R0, R177, RZ, P5 ;  /* 0x000000ffb1007208 */ /* 0x000fe40002800000 */
[----:B------:R-:W-:Y:S02]  /*4de0*/  LOP3.LUT P3, RZ, R2, 0xff0000, RZ, 0xc0, !PT ;  /* 0x00ff000002ff7812 */ /* 0x000fe4000786c0ff */
[----:B------:R-:W-:Y:S02]  /*4df0*/  LOP3.LUT P6, RZ, R80, 0xff00, RZ, 0xc0, !PT ;  /* 0x0000ff0050ff7812 */ /* 0x000fe400078cc0ff */
[----:B------:R-:W-:-:S02]  /*4e00*/  LOP3.LUT P5, RZ, R2, 0xff000000, RZ, 0xc0, !PT ;  /* 0xff00000002ff7812 */ /* 0x000fc400078ac0ff */
[----:B------:R-:W-:Y:S02]  /*4e10*/  FSEL R37, R173, RZ, P3 ;  /* 0x000000ffad257208 */ /* 0x000fe40001800000 */
[----:B------:R-:W-:Y:S02]  /*4e20*/  FSEL R46, R177, RZ, P5 ;  /* 0x000000ffb12e7208 */ /* 0x000fe40002800000 */
[----:B------:R-:W-:Y:S02]  /*4e30*/  FSEL R47, R75, RZ, P6 ;  /* 0x000000ff4b2f7208 */ /* 0x000fe40003000000 */
[----:B------:R-:W-:Y:S02]  /*4e40*/  LOP3.LUT P3, RZ, R80, 0xff, RZ, 0xc0, !PT ;  /* 0x000000ff50ff7812 */ /* 0x000fe4000786c0ff */
[C---:B------:R-:W-:Y:S02]  /*4e50*/  LOP3.LUT P5, RZ, R2.reuse, 0xff00, RZ, 0xc0, !PT ;  /* 0x0000ff0002ff7812 */ /* 0x040fe400078ac0ff */
        /* <DEDUP_REMOVED lines=12> */
.L_x_2260:
[----:B------:R-:W-:Y:S05]  /*4f20*/  @!P1 BRA `(.L_x_2265) ;  /* 0x0000000400b49947 */ /* 0x000fea0003800000 */
[----:B------:R-:W-:Y:S05]  /*4f30*/  @!P2 BRA `(.L_x_2266) ;  /* 0x0000000000d8a947 */ /* 0x000fea0003800000 */
[-CC-:B0-----:R-:W-:Y:S01]  /*4f40*/  FFMA.FTZ R31, R198, R53.reuse, R54.reuse ;  /* 0x00000035c61f7223 */ /* 0x181fe20000010036 */
[-CC-:B------:R-:W-:Y:S01]  /*4f50*/  FFMA.FTZ R0, R195, R53.reuse, R54.reuse ;  /* 0x00000035c3007223 */ /* 0x180fe20000010036 */
[-CC-:B------:R-:W-:Y:S01]  /*4f60*/  FFMA.FTZ R71, R71, R53.reuse, R54.reuse ;  /* 0x0000003547477223 */ /* 0x180fe20000010036 */
[----:B------:R-:W-:Y:S01]  /*4f70*/  ISETP.GE.U32.AND P3, PT, R80, RZ, PT ;  /* 0x000000ff5000720c */ /* 0x000fe20003f66070 */
[----:B------:R-:W-:Y:S01]  /*4f80*/  FADD.FTZ R31, R196, -R31 ;  /* 0x8000001fc41f7221 */ /* 0x000fe20000010000 */
[----:B------:R-:W-:Y:S01]  /*4f90*/  FFMA.FTZ R173, R173, R53, R54 ;  /* 0x00000035adad7223 */ /* 0x000fe20000010036 */
[----:B------:R-:W-:Y:S01]  /*4fa0*/  FADD.FTZ R193, R193, -R0 ;  /* 0x80000000c1c17221 */ /* 0x000fe20000010000 */
[----:B------:R-:W-:Y:S01]  /*4fb0*/  FADD.FTZ R71, R66, -R71 ;  /* 0x8000004742477221 */ /* 0x000fe20000010000 */
[----:B------:R-:W-:Y:S01]  /*4fc0*/  FFMA.FTZ R35, R162, R31, R19 ;  /* 0x0000001fa2237223 */ /* 0x000fe20000010013 */
[-CC-:B------:R-:W-:Y:S01]  /*4fd0*/  FFMA.FTZ R185, R185, R53.reuse, R54.reuse ;  /* 0x00000035b9b97223 */ /* 0x180fe20000010036 */
[----:B------:R-:W-:Y:S01]  /*4fe0*/  FFMA.FTZ R29, R190, R53, R54 ;  /* 0x00000035be1d7223 */ /* 0x000fe20000010036 */
[----:B------:R-:W-:Y:S01]  /*4ff0*/  ISETP.GE.U32.AND.EX P3, PT, R81, 0x1000000, PT, P3 ;  /* 0x010000005100780c */ /* 0x000fe20003f66130 */
[----:B------:R-:W-:Y:S01]  /*5000*/  FMUL.FTZ R30, R35, UR6 ;  /* 0x00000006231e7c20 */ /* 0x000fe20008410000 */
[----:B------:R-:W-:Y:S01]  /*5010*/  FADD.FTZ R173, R174, -R173 ;  /* 0x800000adaead7221 */ /* 0x000fe20000010000 */
[C---:B------:R-:W-:Y:S01]  /*5020*/  FFMA.FTZ R34, R162.reuse, R193, R18 ;  /* 0x000000c1a2227223 */ /* 0x040fe20000010012 */
[----:B------:R-:W-:Y:S01]  /*5030*/  FFMA.FTZ R28, R162, R71, R12 ;  /* 0x00000047a21c7223 */ /* 0x000fe2000001000c */
[----:B------:R-:W-:Y:S01]  /*5040*/  FADD.FTZ R185, R182, -R185 ;  /* 0x800000b9b6b97221 */ /* 0x000fe20000010000 */
[-CC-:B------:R-:W-:Y:S01]  /*5050*/  FFMA.FTZ R170, R170, R53.reuse, R54.reuse ;  /* 0x00000035aaaa7223 */ /* 0x180fe20000010036 */
[----:B------:R-:W-:Y:S01]  /*5060*/  FFMA.FTZ R178, R178, R53, R54 ;  /* 0x00000035b2b27223 */ /* 0x000fe20000010036 */
[----:B------:R-:W-:Y:S01]  /*5070*/  FADD.FTZ R188, R188, -R29 ;  /* 0x8000001dbcbc7221 */ /* 0x000fe20000010000 */
[----:B------:R-:W-:Y:S01]  /*5080*/  FSEL R51, R30, RZ, P3 ;  /* 0x000000ff1e337208 */ /* 0x000fe20001800000 */
[----:B------:R-:W-:Y:S01]  /*5090*/  FMUL.FTZ R29, R34, UR6 ;  /* 0x00000006221d7c20 */ /* 0x000fe20008410000 */
[----:B------:R-:W-:Y:S01]  /*50a0*/  FMUL.FTZ R0, R28, UR6 ;  /* 0x000000061c007c20 */ /* 0x000fe20008410000 */
[C---:B------:R-:W-:Y:S01]  /*50b0*/  FFMA.FTZ R30, R162.reuse, R173, R14 ;  /* 0x000000ada21e7223 */ /* 0x040fe2000001000e */
        /* <DEDUP_REMOVED lines=30> */
.L_x_2266:
        /* <DEDUP_REMOVED lines=8> */
[----:B------:R-:W-:Y:S01]  /*5320*/  FFMA.FTZ R43, R162, R43, R19 ;  /* 0x0000002ba22b7223 */ /* 0x000fe20000010013 */
[----:B------:R-:W-:Y:S01]  /*5330*/  ISETP.GE.U32.AND P3, PT, R80, RZ, PT ;  /* 0x000000ff5000720c */ /* 0x000fe20003f66070 */
[----:B------:R-:W-:Y:S01]  /*5340*/  FFMA.FTZ R193, R162, R193, R18 ;  /* 0x000000c1a2c17223 */ /* 0x000fe20000010012 */
        /* <DEDUP_REMOVED lines=8> */
[C---:B------:R-:W-:Y:S01]  /*53d0*/  FFMA.FTZ R41, R162.reuse, R41, R17 ;  /* 0x00000029a2297223 */ /* 0x040fe20000010011 */
[----:B------:R-:W-:Y:S01]  /*53e0*/  LOP3.LUT P5, RZ, R81, 0xff0000, RZ, 0xc0, !PT ;  /* 0x00ff000051ff7812 */ /* 0x000fe200078ac0ff */
[C---:B------:R-:W-:Y:S01]  /*53f0*/  FFMA.FTZ R185, R162.reuse, R185, R16 ;  /* 0x000000b9a2b97223 */ /* 0x040fe20000010010 */
[----:B------:R-:W-:Y:S01]  /*5400*/  FFMA.FTZ R173, R162, R173, R14 ;  /* 0x000000ada2ad7223 */ /* 0x000fe2000001000e */
        /* <DEDUP_REMOVED lines=31> */
.L_x_2265:
        /* <DEDUP_REMOVED lines=55> */
.L_x_2267:
[-CC-:B0-----:R-:W-:Y:S01]  /*5970*/  FFMA.FTZ R43, R198, R53.reuse, R54.reuse ;  /* 0x00000035c62b7223 */ /* 0x181fe20000010036 */
[-CC-:B------:R-:W-:Y:S01]  /*5980*/  FFMA.FTZ R0, R195, R53.reuse, R54.reuse ;  /* 0x00000035c3007223 */ /* 0x180fe20000010036 */
[-CC-:B------:R-:W-:Y:S01]  /*5990*/  FFMA.FTZ R41, R190, R53.reuse, R54.reuse ;  /* 0x00000035be297223 */ /* 0x180fe20000010036 */
[-C--:B------:R-:W-:Y:S01]  /*59a0*/  FFMA.FTZ R173, R173, R53.reuse, R54 ;  /* 0x00000035adad7223 */ /* 0x080fe20000010036 */
[----:B------:R-:W-:Y:S01]  /*59b0*/  FADD.FTZ R43, R196, -R43 ;  /* 0x8000002bc42b7221 */ /* 0x000fe20000010000 */
[----:B------:R-:W-:Y:S01]  /*59c0*/  FADD.FTZ R193, R193, -R0 ;  /* 0x80000000c1c17221 */ /* 0x000fe20000010000 */
[--C-:B------:R-:W-:Y:S01]  /*59d0*/  FFMA.FTZ R185, R185, R53, R54.reuse ;  /* 0x00000035b9b97223 */ /* 0x100fe20000010036 */
[----:B------:R-:W-:Y:S01]  /*59e0*/  FADD.FTZ R41, R188, -R41 ;  /* 0x80000029bc297221 */ /* 0x000fe20000010000 */
[----:B------:R-:W-:Y:S01]  /*59f0*/  FMUL.FTZ R43, R162, R43 ;  /* 0x0000002ba22b7220 */ /* 0x000fe20000410000 */
[----:B------:R-:W-:Y:S01]  /*5a00*/  ISETP.GE.U32.AND P3, PT, R80, RZ, PT ;  /* 0x000000ff5000720c */ /* 0x000fe20003f66070 */
        /* <DEDUP_REMOVED lines=43> */
.L_x_2263:
        /* <DEDUP_REMOVED lines=60> */
[----:B------:R-:W-:Y:S01]  /*6080*/  F2FP.F16.F32.PACK_AB R39, R40, R39 ;  /* 0x000000272827723e */ /* 0x000fe200000000ff */
[----:B------:R-:W-:Y:S01]  /*6090*/  FMUL.FTZ R40, R31, UR6 ;  /* 0x000000061f287c20 */ /* 0x000fe20008410000 */
[----:B------:R-:W-:Y:S02]  /*60a0*/  F2FP.F16.F32.PACK_AB R38, R37, R38 ;  /* 0x000000262526723e */ /* 0x000fe400000000ff */
[----:B------:R-:W-:Y:S02]  /*60b0*/  LOP3.LUT P5, RZ, R78, 0xff000000, RZ, 0xc0, !PT ;  /* 0xff0000004eff7812 */ /* 0x000fe400078ac0ff */
[----:B------:R-:W-:Y:S01]  /*60c0*/  FSEL R47, R28, RZ, P1 ;  /* 0x000000ff1c2f7208 */ /* 0x000fe20000800000 */
[----:B------:R-:W-:Y:S01]  /*60d0*/  FFMA.FTZ R28, R162, R53, R20 ;  /* 0x00000035a21c7223 */ /* 0x000fe20000010014 */
[----:B------:R-:W-:-:S02]  /*60e0*/  FSEL R37, R0, RZ, P6 ;  /* 0x000000ff00257208 */ /* 0x000fc40003000000 */
[----:B------:R-:W-:Y:S01]  /*60f0*/  LOP3.LUT P6, RZ, R76, 0xff000000, RZ, 0xc0, !PT ;  /* 0xff0000004cff7812 */ /* 0x000fe200078cc0ff */
[----:B------:R-:W-:Y:S01]  /*6100*/  FMUL.FTZ R0, R28, UR6 ;  /* 0x000000061c007c20 */ /* 0x000fe20008410000 */
[----:B------:R-:W-:Y:S01]  /*6110*/  F2FP.F16.F32.PACK_AB R43, R36, R43 ;  /* 0x0000002b242b723e */ /* 0x000fe200000000ff */
[----:B------:R-:W-:Y:S01]  /*6120*/  FMUL.FTZ R36, R29, UR6 ;  /* 0x000000061d247c20 */ /* 0x000fe20008410000 */
[----:B------:R-:W-:Y:S02]  /*6130*/  FSEL R46, R40, RZ, P5 ;  /* 0x000000ff282e7208 */ /* 0x000fe40002800000 */
[----:B------:R-:W-:Y:S02]  /*6140*/  LOP3.LUT P1, RZ, R78, 0xff00, RZ, 0xc0, !PT ;  /* 0x0000ff004eff7812 */ /* 0x000fe4000782c0ff */
[----:B------:R-:W-:Y:S02]  /*6150*/  LOP3.LUT P5, RZ, R76, 0xff00, RZ, 0xc0, !PT ;  /* 0x0000ff004cff7812 */ /* 0x000fe400078ac0ff */
[----:B------:R-:W-:-:S02]  /*6160*/  FSEL R48, R40, RZ, P6 ;  /* 0x000000ff28307208 */ /* 0x000fc40003000000 */
        /* <DEDUP_REMOVED lines=12> */
.L_x_2270:
        /* <DEDUP_REMOVED lines=75> */
.L_x_2269:
        /* <DEDUP_REMOVED lines=49> */
[----:B------:R-:W-:Y:S01]  /*69f0*/  F2FP.F16.F32.PACK_AB R39, R40, R39 ;  /* 0x000000272827723e */ /* 0x000fe200000000ff */
[----:B------:R-:W-:Y:S01]  /*6a00*/  FMUL.FTZ R40, R31, UR6 ;  /* 0x000000061f287c20 */ /* 0x000fe20008410000 */
[----:B------:R-:W-:Y:S02]  /*6a10*/  F2FP.F16.F32.PACK_AB R38, R37, R38 ;  /* 0x000000262526723e */ /* 0x000fe400000000ff */
[----:B------:R-:W-:Y:S02]  /*6a20*/  LOP3.LUT P5, RZ, R78, 0xff000000, RZ, 0xc0, !PT ;  /* 0xff0000004eff7812 */ /* 0x000fe400078ac0ff */
[----:B------:R-:W-:Y:S01]  /*6a30*/  FSEL R47, R28, RZ, P1 ;  /* 0x000000ff1c2f7208 */ /* 0x000fe20000800000 */
[----:B------:R-:W-:Y:S01]  /*6a40*/  FMUL.FTZ R28, R162, R53 ;  /* 0x00000035a21c7220 */ /* 0x000fe20000410000 */
        /* <DEDUP_REMOVED lines=21> */
.L_x_2272:
        /* <DEDUP_REMOVED lines=55> */
[----:B------:R-:W-:-:S02]  /*6f10*/  F2FP.F16.F32.PACK_AB R43, R0, R43 ;  /* 0x0000002b002b723e */ /* 0x000fc400000000ff */
[C---:B------:R-:W-:Y:S02]  /*6f20*/  LOP3.LUT P6, RZ, R78.reuse, 0xff00, RZ, 0xc0, !PT ;  /* 0x0000ff004eff7812 */ /* 0x040fe400078cc0ff */
[----:B------:R-:W-:Y:S02]  /*6f30*/  FSEL R199, R199, RZ, P1 ;  /* 0x000000ffc7c77208 */ /* 0x000fe40000800000 */
[C---:B------:R-:W-:Y:S02]  /*6f40*/  FSEL R0, R187.reuse, RZ, P3 ;  /* 0x000000ffbb007208 */ /* 0x040fe40001800000 */
[----:B------:R-:W-:Y:S02]  /*6f50*/  FSEL R46, R187, RZ, P5 ;  /* 0x000000ffbb2e7208 */ /* 0x000fe40002800000 */
        /* <DEDUP_REMOVED lines=15> */
.L_x_2268:
        /* <DEDUP_REMOVED lines=56> */
.L_x_2274:
        /* <DEDUP_REMOVED lines=54> */
.L_x_2273:
        /* <DEDUP_REMOVED lines=55> */
.L_x_2275:
        /* <DEDUP_REMOVED lines=53> */
.L_x_2271:
        /* <DEDUP_REMOVED lines=19> */
.L_x_2249:
        /* <DEDUP_REMOVED lines=21> */
.L_x_2277:
        /* <DEDUP_REMOVED lines=9> */
.L_x_3855:


//--------------------- .text._ZN10layer_norm31ln_parallel_residual_bwd_kernelINS_13Kernel_traitsIf6__halffS2_fjLj3072ELj1ELj1ELj4ELj16ENS_18Kernel_traits_baseILj3072EfS2_fS2_fjLj128EEEEELb0ELb0ELb0EEEvNS_9BwdParamsE --------------------------
	.section	.text._ZN10layer_norm31ln_parallel_residual_bwd_kernelINS_13Kernel_traitsIf6__halffS2_fjLj3072ELj1ELj1ELj4ELj16ENS_18Kernel_traits_baseILj3072EfS2_fS2_fjLj128EEEEELb0ELb0ELb0EEEvNS_9BwdParamsE,"ax",@progbits
	.align	128
        .global         _ZN10layer_norm31ln_parallel_residual_bwd_kernelINS_13Kernel_traitsIf6__halffS2_fjLj3072ELj1ELj1ELj4ELj16ENS_18Kernel_traits_baseILj3072EfS2_fS2_fjLj128EEEEELb0ELb0ELb0EEEvNS_9BwdParamsE
        .type           _ZN10layer_norm31ln_parallel_residual_bwd_kernelINS_13Kernel_traitsIf6__halffS2_fjLj3072ELj1ELj1ELj4ELj16ENS_18Kernel_traits_baseILj3072EfS2_fS2_fjLj128EEEEELb0ELb0ELb0EEEvNS_9BwdParamsE,@function
        .size           _ZN10layer_norm31ln_parallel_residual_bwd_kernelINS_13Kernel_traitsIf6__halffS2_fjLj3072ELj1ELj1ELj4ELj16ENS_18Kernel_traits_baseILj3072EfS2_fS2_fjLj128EEEEELb0ELb0ELb0EEEvNS_9BwdParamsE,(.L_x_3856 - _ZN10layer_norm31ln_parallel_residual_bwd_kernelINS_13Kernel_traitsIf6__halffS2_fjLj3072ELj1ELj1ELj4ELj16ENS_18Kernel_traits_baseILj3072EfS2_fS2_fjLj128EEEEELb0ELb0ELb0EEEvNS_9BwdParamsE)
        .other          _ZN10layer_norm31ln_parallel_residual_bwd_kernelINS_13Kernel_traitsIf6__halffS2_fjLj3072ELj1ELj1ELj4ELj16ENS_18Kernel_traits_baseILj3072EfS2_fS2_fjLj128EEEEELb0ELb0ELb0EEEvNS_9BwdParamsE,@"STO_CUDA_ENTRY STV_DEFAULT"
_ZN10layer_norm31ln_parallel_residual_bwd_kernelINS_13Kernel_traitsIf6__halffS2_fjLj3072ELj1ELj1ELj4ELj16ENS_18Kernel_traits_baseILj3072EfS2_fS2_fjLj128EEEEELb0ELb0ELb0EEEvNS_9BwdParamsE:
.text._ZN10layer_norm31ln_parallel_residual_bwd_kernelINS_13Kernel_traitsIf6__halffS2_fjLj3072ELj1ELj1ELj4ELj16ENS_18Kernel_traits_baseILj3072EfS2_fS2_fjLj128EEEEELb0ELb0ELb0EEEvNS_9BwdParamsE:
        /* <DEDUP_REMOVED lines=148> */
.L_x_2317:
        /* <DEDUP_REMOVED lines=24> */
[----:B--2---:R-:W-:-:S05]  /*0ac0*/  IMAD.WIDE.U32 R18, R2, 0x20, R18 ;  /* 0x0000002002127825 */ /* 0x004fca00078e0012 */
[----:B------:R-:W2:Y:S01]  /*0ad0*/  LDG.E.128 R180, desc[UR12][R18.64] ;  /* 0x0000000c12b47981 */ /* 0x000ea2000c1e1d00 */
[----:B----4-:R-:W-:-:S03]  /*0ae0*/  IMAD.WIDE.U32 R172, R2, 0x10, R172 ;  /* 0x0000001002ac7825 */ /* 0x010fc600078e00ac */
[----:B------:R0:W4:Y:S04]  /*0af0*/  LDG.E.128 R176, desc[UR12][R18.64+0x10] ;  /* 0x0000100c12b07981 */ /* 0x000128000c1e1d00 */
[----:B------:R-:W4:Y:S01]  /*0b00*/  LDG.E.128 R172, desc[UR12][R172.64] ;  /* 0x0000000cacac7981 */ /* 0x000f22000c1e1d00 */
[----:B------:R-:W-:-:S04]  /*0b10*/  ISETP.NE.U32.AND P0, PT, RZ, UR14, PT ;  /* 0x0000000eff007c0c */ /* 0x000fc8000bf05070 */
[----:B------:R-:W-:-:S13]  /*0b20*/  ISETP.NE.AND.EX P0, PT, RZ, UR15, PT, P0 ;  /* 0x0000000fff007c0c */ /* 0x000fda000bf05300 */
[----:B0-----:R-:W0:Y:S02]  /*0b30*/  @P0 LDC.64 R18, c[0x0][0x438] ;  /* 0x00010e00ff120b82 */ /* 0x001e240000000a00 */
[----:B0-----:R-:W-:-:S05]  /*0b40*/  @P0 IMAD.WIDE.U32 R18, R2, 0x20, R18 ;  /* 0x0000002002120825 */ /* 0x001fca00078e0012 */
[----:B------:R-:W5:Y:S04]  /*0b50*/  @P0 LDG.E.128 R36, desc[UR12][R18.64] ;  /* 0x0000000c12240981 */ /* 0x000f68000c1e1d00 */
[----:B------:R0:W5:Y:S01]  /*0b60*/  @P0 LDG.E.128 R32, desc[UR12][R18.64+0x10] ;  /* 0x0000100c12200981 */ /* 0x000162000c1e1d00 */
[----:B------:R-:W-:Y:S01]  /*0b70*/  IADD3 R219, PT, PT, R2, 0x80, RZ ;  /* 0x0000008002db7810 */ /* 0x000fe20007ffe0ff */
[--C-:B---3--:R-:W-:Y:S02]  /*0b80*/  HADD2.F32 R13, -RZ, R168.reuse.H0_H0 ;  /* 0x200000a8ff0d7230 */ /* 0x108fe40000004100 */
[----:B------:R-:W-:Y:S02]  /*0b90*/  HADD2.F32 R168, -RZ, R168.H1_H1 ;  /* 0x300000a8ffa87230 */ /* 0x000fe40000004100 */
[C---:B--2---:R-:W-:Y:S01]  /*0ba0*/  FADD.FTZ R0, -R216.reuse, R180 ;  /* 0x000000b4d8007221 */ /* 0x044fe20000010100 */
[----:B------:R-:W-:Y:S01]  /*0bb0*/  FADD.FTZ R10, -R216, R181 ;  /* 0x000000b5d80a7221 */ /* 0x000fe20000010100 */
[----:B------:R-:W-:Y:S01]  /*0bc0*/  FMUL.FTZ R17, R236, R13 ;  /* 0x0000000dec117220 */ /* 0x000fe20000410000 */
[----:B------:R-:W-:Y:S01]  /*0bd0*/  FMUL.FTZ R14, R237, R168 ;  /* 0x000000a8ed0e7220 */ /* 0x000fe20000410000 */
[C---:B-----5:R-:W-:Y:S01]  /*0be0*/  FMUL.FTZ R0, R11.reuse, R0 ;  /* 0x000000000b007220 */ /* 0x060fe20000410000 */
[----:B------:R-:W-:Y:S01]  /*0bf0*/  FMUL.FTZ R10, R11, R10 ;  /* 0x0000000a0b0a7220 */ /* 0x000fe20000410000 */
[----:B----4-:R-:W-:-:S02]  /*0c00*/  HADD2.F32 R9, -RZ, R172.H0_H0 ;  /* 0x200000acff097230 */ /* 0x010fc40000004100 */
[----:B------:R-:W-:-:S03]  /*0c10*/  HADD2.F32 R172, -RZ, R172.H1_H1 ;  /* 0x300000acffac7230 */ /* 0x000fc60000004100 */
[----:B------:R-:W-:Y:S01]  /*0c20*/  FADD.FTZ R108, R108, R9 ;  /* 0x000000096c6c7221 */ /* 0x000fe20000010000 */
[-C--:B------:R-:W-:Y:S01]  /*0c30*/  FFMA.FTZ R132, R0, R9.reuse, R132 ;  /* 0x0000000900847223 */ /* 0x080fe20000010084 */
[----:B------:R-:W-:Y:S01]  /*0c40*/  FFMA.FTZ R4, R244, R9, R17 ;  /* 0x00000009f4047223 */ /* 0x000fe20000010011 */
[----:B------:R-:W-:Y:S01]  /*0c50*/  FADD.FTZ R109, R109, R172 ;  /* 0x000000ac6d6d7221 */ /* 0x000fe20000010000 */
[-C--:B------:R-:W-:Y:S01]  /*0c60*/  FFMA.FTZ R133, R10, R172.reuse, R133 ;  /* 0x000000ac0a857223 */ /* 0x080fe20000010085 */
[----:B------:R-:W-:Y:S01]  /*0c70*/  FFMA.FTZ R9, R245, R172, R14 ;  /* 0x000000acf5097223 */ /* 0x000fe2000001000e */
[C---:B------:R-:W-:Y:S01]  /*0c80*/  FADD.FTZ R14, -R216.reuse, R182 ;  /* 0x000000b6d80e7221 */ /* 0x040fe20000010100 */
[--C-:B------:R-:W-:Y:S02]  /*0c90*/  HADD2.F32 R172, -RZ, R169.reuse.H1_H1 ;  /* 0x300000a9ffac7230 */ /* 0x100fe40000004100 */
[----:B0-----:R-:W-:Y:S01]  /*0ca0*/  FADD.FTZ R18, -R216, R183 ;  /* 0x000000b7d8127221 */ /* 0x001fe20000010100 */
[----:B------:R-:W-:Y:S01]  /*0cb0*/  FADD.FTZ R60, R60, R13 ;  /* 0x0000000d3c3c7221 */ /* 0x000fe20000010000 */
[----:B------:R-:W-:Y:S01]  /*0cc0*/  FFMA.FTZ R84, R0, R13, R84 ;  /* 0x0000000d00547223 */ /* 0x000fe20000010054 */
[----:B------:R-:W-:Y:S01]  /*0cd0*/  FADD.FTZ R61, R61, R168 ;  /* 0x000000a83d3d7221 */ /* 0x000fe20000010000 */
[----:B------:R-:W-:Y:S01]  /*0ce0*/  FFMA.FTZ R85, R10, R168, R85 ;  /* 0x000000a80a557223 */ /* 0x000fe20000010055 */
[----:B------:R-:W-:-:S02]  /*0cf0*/  HADD2.F32 R17, -RZ, R169.H0_H0 ;  /* 0x200000a9ff117230 */ /* 0x000fc40000004100 */
[C---:B------:R-:W-:Y:S01]  /*0d00*/  FMUL.FTZ R14, R11.reuse, R14 ;  /* 0x0000000e0b0e7220 */ /* 0x040fe20000410000 */
[--C-:B------:R-:W-:Y:S02]  /*0d10*/  HADD2.F32 R13, -RZ, R173.reuse.H0_H0 ;  /* 0x200000adff0d7230 */ /* 0x100fe40000004100 */
[----:B------:R-:W-:Y:S02]  /*0d20*/  HADD2.F32 R168, -RZ, R173.H1_H1 ;  /* 0x300000adffa87230 */ /* 0x000fe40000004100 */
[----:B------:R-:W-:Y:S01]  /*0d30*/  FMUL.FTZ R18, R11, R18 ;  /* 0x000000120b127220 */ /* 0x000fe20000410000 */
[----:B------:R-:W-:Y:S02]  /*0d40*/  HADD2.F32 R173, -RZ, R170.H0_H0 ;  /* 0x200000aaffad7230 */ /* 0x000fe40000004100 */
[----:B------:R-:W-:Y:S01]  /*0d50*/  FMUL.FTZ R180, R239, R172 ;  /* 0x000000acefb47220 */ /* 0x000fe20000410000 */
[-C--:B------:R-:W-:Y:S01]  /*0d60*/  FMUL.FTZ R19, R238, R17.reuse ;  /* 0x00000011ee137220 */ /* 0x080fe20000410000 */
[----:B------:R-:W-:Y:S01]  /*0d70*/  FADD.FTZ R62, R62, R17 ;  /* 0x000000113e3e7221 */ /* 0x000fe20000010000 */
[----:B------:R-:W-:Y:S01]  /*0d80*/  FFMA.FTZ R86, R14, R17, R86 ;  /* 0x000000110e567223 */ /* 0x000fe20000010056 */
[----:B------:R-:W-:-:S02]  /*0d90*/  HADD2.F32 R169, -RZ, R174.H0_H0 ;  /* 0x200000aeffa97230 */ /* 0x000fc40000004100 */
[----:B------:R-:W-:Y:S01]  /*0da0*/  FADD.FTZ R111, R111, R168 ;  /* 0x000000a86f6f7221 */ /* 0x000fe20000010000 */
[-C--:B------:R-:W-:Y:S01]  /*0db0*/  FFMA.FTZ R135, R18, R168.reuse, R135 ;  /* 0x000000a812877223 */ /* 0x080fe20000010087 */
[----:B------:R-:W-:Y:S01]  /*0dc0*/  FFMA.FTZ R17, R247, R168, R180 ;  /* 0x000000a8f7117223 */ /* 0x000fe200000100b4 */
[----:B------:R-:W-:Y:S01]  /*0dd0*/  FMUL.FTZ R181, R232, R173 ;  /* 0x000000ade8b57220 */ /* 0x000fe20000410000 */
[----:B------:R-:W-:Y:S01]  /*0de0*/  FADD.FTZ R168, -R216, R177 ;  /* 0x000000b1d8a87221 */ /* 0x000fe20000010100 */
[----:B------:R-:W-:Y:S02]  /*0df0*/  HADD2.F32 R170, -RZ, R170.H1_H1 ;  /* 0x300000aaffaa7230 */ /* 0x000fe40000004100 */
[----:B------:R-:W-:Y:S01]  /*0e00*/  FFMA.FTZ R180, R240, R169, R181 ;  /* 0x000000a9f0b47223 */ /* 0x000fe200000100b5 */
[----:B------:R-:W-:Y:S01]  /*0e10*/  FMUL.FTZ R181, R11, R168 ;  /* 0x000000a80bb57220 */ /* 0x000fe20000410000 */
[----:B------:R-:W-:Y:S01]  /*0e20*/  FADD.FTZ R176, -R216, R176 ;  /* 0x000000b0d8b07221 */ /* 0x000fe20000010100 */
[----:B------:R-:W-:Y:S01]  /*0e30*/  FADD.FTZ R110, R110, R13 ;  /* 0x0000000d6e6e7221 */ /* 0x000fe20000010000 */
[-C--:B------:R-:W-:Y:S01]  /*0e40*/  FFMA.FTZ R134, R14, R13.reuse, R134 ;  /* 0x0000000d0e867223 */ /* 0x080fe20000010086 */
[----:B------:R-:W-:Y:S01]  /*0e50*/  FFMA.FTZ R13, R246, R13, R19 ;  /* 0x0000000df60d7223 */ /* 0x000fe20000010013 */
[-C--:B------:R-:W-:Y:S01]  /*0e60*/  FMUL.FTZ R182, R233, R170.reuse ;  /* 0x000000aae9b67220 */ /* 0x080fe20000410000 */
[----:B------:R-:W-:Y:S01]  /*0e70*/  FADD.FTZ R57, R57, R170 ;  /* 0x000000aa39397221 */ /* 0x000fe20000010000 */
[----:B------:R-:W-:Y:S01]  /*0e80*/  FFMA.FTZ R81, R181, R170, R81 ;  /* 0x000000aab5517223 */ /* 0x000fe20000010051 */
[----:B------:R-:W-:Y:S01]  /*0e90*/  FMUL.FTZ R19, R11, R176 ;  /* 0x000000b00b137220 */ /* 0x000fe20000410000 */
[----:B------:R-:W-:-:S02]  /*0ea0*/  HADD2.F32 R170, -RZ, R171.H1_H1 ;  /* 0x300000abffaa7230 */ /* 0x000fc40000004100 */
[C---:B------:R-:W-:Y:S01]  /*0eb0*/  FADD.FTZ R198, -R216.reuse, R179 ;  /* 0x000000b3d8c67221 */ /* 0x040fe20000010100 */
[----:B------:R-:W-:Y:S01]  /*0ec0*/  FADD.FTZ R178, -R216, R178 ;  /* 0x000000b2d8b27221 */ /* 0x000fe20000010100 */
[----:B------:R-:W-:Y:S01]  /*0ed0*/  FADD.FTZ R63, R63, R172 ;  /* 0x000000ac3f3f7221 */ /* 0x000fe20000010000 */
[----:B------:R-:W-:Y:S01]  /*0ee0*/  FFMA.FTZ R87, R18, R172, R87 ;  /* 0x000000ac12577223 */ /* 0x000fe20000010057 */
[----:B------:R-:W-:Y:S01]  /*0ef0*/  FADD.FTZ R104, R104, R169 ;  /* 0x000000a968687221 */ /* 0x000fe20000010000 */
[----:B------:R-:W-:Y:S01]  /*0f00*/  FFMA.FTZ R128, R19, R169, R128 ;  /* 0x000000a913807223 */ /* 0x000fe20000010080 */
[----:B------:R-:W-:Y:S02]  /*0f10*/  HADD2.F32 R168, -RZ, R175.H1_H1 ;  /* 0x300000afffa87230 */ /* 0x000fe40000004100 */
[----:B------:R-:W-:Y:S01]  /*0f20*/  FMUL.FTZ R198, R11, R198 ;  /* 0x000000c60bc67220 */ /* 0x000fe20000410000 */
[----:B------:R-:W-:Y:S02]  /*0f30*/  HADD2.F32 R169, -RZ, R171.H0_H0 ;  /* 0x200000abffa97230 */ /* 0x000fe40000004100 */
        /* <DEDUP_REMOVED lines=13> */
[----:B------:R-:W-:-:S03]  /*1010*/  FFMA.FTZ R169, R10, R9, R169 ;  /* 0x000000090aa97223 */ /* 0x000fc600000100a9 */
[----:B------:R-:W-:Y:S01]  /*1020*/  FADD.FTZ R168, R168, R13 ;  /* 0x0000000da8a87221 */ /* 0x000fe20000010000 */
[----:B------:R-:W-:Y:S01]  /*1030*/  FFMA.FTZ R169, R14, R13, R169 ;  /* 0x0000000d0ea97223 */ /* 0x000fe200000100a9 */
[----:B------:R-:W-:Y:S02]  /*1040*/  HADD2.F32 R174, -RZ, R174.H1_H1 ;  /* 0x300000aeffae7230 */ /* 0x000fe40000004100 */
[----:B------:R-:W-:Y:S01]  /*1050*/  FADD.FTZ R171, R168, R17 ;  /* 0x00000011a8ab7221 */ /* 0x000fe20000010000 */
[----:B------:R-:W-:Y:S01]  /*1060*/  FFMA.FTZ R168, R18, R17, R169 ;  /* 0x0000001112a87223 */ /* 0x000fe200000100a9 */
[----:B------:R-:W-:Y:S02]  /*1070*/  HADD2.F32 R191, -RZ, R175.H0_H0 ;  /* 0x200000afffbf7230 */ /* 0x000fe40000004100 */
[----:B------:R-:W-:Y:S01]  /*1080*/  FFMA.FTZ R182, R241, R174, R182 ;  /* 0x000000aef1b67223 */ /* 0x000fe200000100b6 */
[----:B------:R-:W-:Y:S01]  /*1090*/  FADD.FTZ R171, R171, R180 ;  /* 0x000000b4abab7221 */ /* 0x000fe20000010000 */
[----:B------:R-:W-:Y:S01]  /*10a0*/  FFMA.FTZ R168, R19, R180, R168 ;  /* 0x000000b413a87223 */ /* 0x000fe200000100a8 */
[----:B------:R-:W-:Y:S01]  /*10b0*/  FADD.FTZ R59, R59, R170 ;  /* 0x000000aa3b3b7221 */ /* 0x000fe20000010000 */
[----:B------:R-:W-:Y:S01]  /*10c0*/  FADD.FTZ R106, R106, R191 ;  /* 0x000000bf6a6a7221 */ /* 0x000fe20000010000 */
[-C--:B------:R-:W-:Y:S01]  /*10d0*/  FFMA.FTZ R130, R183, R191.reuse, R130 ;  /* 0x000000bfb7827223 */ /* 0x080fe20000010082 */
        /* <DEDUP_REMOVED lines=10> */
.L_x_2280:
[----:B-1-3--:R-:W-:Y:S05]  /*1180*/  BSYNC.RECONVERGENT B0 ;  /* 0x0000000000007941 */ /* 0x00afea0003800200 */
.L_x_2279:
        /* <DEDUP_REMOVED lines=21> */
[C---:B----4-:R-:W-:Y:S01]  /*12e0*/  FADD.FTZ R164, -R216.reuse, R164 ;  /* 0x000000a4d8a47221 */ /* 0x050fe20000010100 */
[----:B------:R-:W-:Y:S01]  /*12f0*/  FADD.FTZ R8, -R216, R165 ;  /* 0x000000a5d8087221 */ /* 0x000fe20000010100 */
[----:B------:R-:W-:Y:S01]  /*1300*/  FMUL.FTZ R201, R220, R193 ;  /* 0x000000c1dcc97220 */ /* 0x000fe20000410000 */
[----:B------:R-:W-:Y:S01]  /*1310*/  FMUL.FTZ R12, R221, R168 ;  /* 0x000000a8dd0c7220 */ /* 0x000fe20000410000 */
[C---:B-----5:R-:W-:Y:S01]  /*1320*/  FMUL.FTZ R5, R11.reuse, R164 ;  /* 0x000000a40b057220 */ /* 0x060fe20000410000 */
[----:B------:R-:W-:Y:S01]  /*1330*/  FMUL.FTZ R8, R11, R8 ;  /* 0x000000080b087220 */ /* 0x000fe20000410000 */
[----:B--2---:R-:W-:-:S02]  /*1340*/  HADD2.F32 R185, -RZ, R172.H0_H0 ;  /* 0x200000acffb97230 */ /* 0x004fc40000004100 */
[----:B------:R-:W-:Y:S02]  /*1350*/  HADD2.F32 R172, -RZ, R172.H1_H1 ;  /* 0x300000acffac7230 */ /* 0x000fe40000004100 */
[----:B------:R-:W-:Y:S01]  /*1360*/  FADD.FTZ R164, -R216, R166 ;  /* 0x000000a6d8a47221 */ /* 0x000fe20000010100 */
[----:B------:R-:W-:Y:S01]  /*1370*/  FADD.FTZ R100, R100, R185 ;  /* 0x000000b964647221 */ /* 0x000fe20000010000 */
[-C--:B------:R-:W-:Y:S01]  /*1380*/  FFMA.FTZ R124, R5, R185.reuse, R124 ;  /* 0x000000b9057c7223 */ /* 0x080fe2000001007c */
[----:B0-----:R-:W-:Y:S01]  /*1390*/  FFMA.FTZ R6, R228, R185, R201 ;  /* 0x000000b9e4067223 */ /* 0x001fe200000100c9 */
[----:B------:R-:W-:Y:S01]  /*13a0*/  FADD.FTZ R101, R101, R172 ;  /* 0x000000ac65657221 */ /* 0x000fe20000010000 */
[-C--:B------:R-:W-:Y:S01]  /*13b0*/  FFMA.FTZ R125, R8, R172.reuse, R125 ;  /* 0x000000ac087d7223 */ /* 0x080fe2000001007d */
[----:B------:R-:W-:Y:S01]  /*13c0*/  FFMA.FTZ R7, R229, R172, R12 ;  /* 0x000000ace5077223 */ /* 0x000fe2000001000c */
[--C-:B------:R-:W-:Y:S02]  /*13d0*/  HADD2.F32 R185, -RZ, R169.reuse.H0_H0 ;  /* 0x200000a9ffb97230 */ /* 0x100fe40000004100 */
[----:B------:R-:W-:Y:S01]  /*13e0*/  FADD.FTZ R166, -R216, R167 ;  /* 0x000000a7d8a67221 */ /* 0x000fe20000010100 */
[----:B------:R-:W-:-:S02]  /*13f0*/  HADD2.F32 R172, -RZ, R169.H1_H1 ;  /* 0x300000a9ffac7230 */ /* 0x000fc40000004100 */
[----:B------:R-:W-:Y:S01]  /*1400*/  FADD.FTZ R53, R53, R168 ;  /* 0x000000a835357221 */ /* 0x000fe20000010000 */
[----:B------:R-:W-:Y:S01]  /*1410*/  FFMA.FTZ R77, R8, R168, R77 ;  /* 0x000000a8084d7223 */ /* 0x000fe2000001004d */
[----:B------:R-:W-:Y:S01]  /*1420*/  FADD.FTZ R52, R52, R193 ;  /* 0x000000c134347221 */ /* 0x000fe20000010000 */
[----:B------:R-:W-:Y:S01]  /*1430*/  FFMA.FTZ R76, R5, R193, R76 ;  /* 0x000000c1054c7223 */ /* 0x000fe2000001004c */
[--C-:B------:R-:W-:Y:S02]  /*1440*/  HADD2.F32 R165, -RZ, R173.reuse.H0_H0 ;  /* 0x200000adffa57230 */ /* 0x100fe40000004100 */
[----:B------:R-:W-:Y:S01]  /*1450*/  FMUL.FTZ R164, R11, R164 ;  /* 0x000000a40ba47220 */ /* 0x000fe20000410000 */
[----:B------:R-:W-:Y:S02]  /*1460*/  HADD2.F32 R168, -RZ, R173.H1_H1 ;  /* 0x300000adffa87230 */ /* 0x000fe40000004100 */
[----:B------:R-:W-:Y:S01]  /*1470*/  FMUL.FTZ R193, R222, R185 ;  /* 0x000000b9dec17220 */ /* 0x000fe20000410000 */
[----:B------:R-:W-:-:S02]  /*1480*/  HADD2.F32 R173, -RZ, R170.H0_H0 ;  /* 0x200000aaffad7230 */ /* 0x000fc40000004100 */
[----:B------:R-:W-:Y:S01]  /*1490*/  FMUL.FTZ R166, R11, R166 ;  /* 0x000000a60ba67220 */ /* 0x000fe20000410000 */
[----:B------:R-:W-:Y:S01]  /*14a0*/  FMUL.FTZ R184, R223, R172 ;  /* 0x000000acdfb87220 */ /* 0x000fe20000410000 */
[----:B------:R-:W-:Y:S01]  /*14b0*/  FADD.FTZ R102, R102, R165 ;  /* 0x000000a566667221 */ /* 0x000fe20000010000 */
[-C--:B------:R-:W-:Y:S01]  /*14c0*/  FFMA.FTZ R126, R164, R165.reuse, R126 ;  /* 0x000000a5a47e7223 */ /* 0x080fe2000001007e */
[----:B------:R-:W-:Y:S01]  /*14d0*/  FFMA.FTZ R12, R230, R165, R193 ;  /* 0x000000a5e60c7223 */ /* 0x000fe200000100c1 */
[----:B------:R-:W-:Y:S01]  /*14e0*/  FADD.FTZ R54, R54, R185 ;  /* 0x000000b936367221 */ /* 0x000fe20000010000 */
[----:B------:R-:W-:Y:S01]  /*14f0*/  FFMA.FTZ R78, R164, R185, R78 ;  /* 0x000000b9a44e7223 */ /* 0x000fe2000001004e */
[----:B------:R-:W-:Y:S02]  /*1500*/  HADD2.F32 R169, -RZ, R174.H0_H0 ;  /* 0x200000aeffa97230 */ /* 0x000fe40000004100 */
[----:B------:R-:W-:Y:S01]  /*1510*/  FADD.FTZ R103, R103, R168 ;  /* 0x000000a867677221 */ /* 0x000fe20000010000 */
[-C--:B------:R-:W-:Y:S01]  /*1520*/  FFMA.FTZ R127, R166, R168.reuse, R127 ;  /* 0x000000a8a67f7223 */ /* 0x080fe2000001007f */
[----:B------:R-:W-:Y:S01]  /*1530*/  FFMA.FTZ R165, R231, R168, R184 ;  /* 0x000000a8e7a57223 */ /* 0x000fe200000100b8 */
[----:B------:R-:W-:Y:S01]  /*1540*/  FMUL.FTZ R185, R212, R173 ;  /* 0x000000add4b97220 */ /* 0x000fe20000410000 */
[C---:B------:R-:W-:Y:S01]  /*1550*/  FADD.FTZ R176, -R216.reuse, R176 ;  /* 0x000000b0d8b07221 */ /* 0x040fe20000010100 */
[----:B------:R-:W-:Y:S01]  /*1560*/  FADD.FTZ R168, -R216, R177 ;  /* 0x000000b1d8a87221 */ /* 0x000fe20000010100 */
[----:B------:R-:W-:-:S02]  /*1570*/  HADD2.F32 R170, -RZ, R170.H1_H1 ;  /* 0x300000aaffaa7230 */ /* 0x000fc40000004100 */
[-C--:B------:R-:W-:Y:S01]  /*1580*/  FFMA.FTZ R184, R224, R169.reuse, R185 ;  /* 0x000000a9e0b87223 */ /* 0x080fe200000100b9 */
[C---:B------:R-:W-:Y:S01]  /*1590*/  FMUL.FTZ R167, R11.reuse, R176 ;  /* 0x000000b00ba77220 */ /* 0x040fe20000410000 */
[----:B------:R-:W-:Y:S01]  /*15a0*/  FMUL.FTZ R185, R11, R168 ;  /* 0x000000a80bb97220 */ /* 0x000fe20000410000 */
[----:B------:R-:W-:Y:S01]  /*15b0*/  FADD.FTZ R178, -R216, R178 ;  /* 0x000000b2d8b27221 */ /* 0x000fe20000010100 */
[----:B------:R-:W-:Y:S01]  /*15c0*/  FADD.FTZ R96, R96, R169 ;  /* 0x000000a960607221 */ /* 0x000fe20000010000 */
[----:B------:R-:W-:Y:S01]  /*15d0*/  FFMA.FTZ R120, R167, R169, R120 ;  /* 0x000000a9a7787223 */ /* 0x000fe20000010078 */
[-C--:B------:R-:W-:Y:S01]  /*15e0*/  FMUL.FTZ R186, R213, R170.reuse ;  /* 0x000000aad5ba7220 */ /* 0x080fe20000410000 */
[----:B------:R-:W-:Y:S01]  /*15f0*/  FADD.FTZ R49, R49, R170 ;  /* 0x000000aa31317221 */ /* 0x000fe20000010000 */
[----:B------:R-:W-:Y:S01]  /*1600*/  FFMA.FTZ R73, R185, R170, R73 ;  /* 0x000000aab9497223 */ /* 0x000fe20000010049 */
[--C-:B------:R-:W-:Y:S02]  /*1610*/  HADD2.F32 R169, -RZ, R171.reuse.H0_H0 ;  /* 0x200000abffa97230 */ /* 0x100fe40000004100 */
[----:B------:R-:W-:Y:S01]  /*1620*/  FMUL.FTZ R192, R11, R178 ;  /* 0x000000b20bc07220 */ /* 0x000fe20000410000 */
[----:B------:R-:W-:-:S02]  /*1630*/  HADD2.F32 R170, -RZ, R171.H1_H1 ;  /* 0x300000abffaa7230 */ /* 0x000fc40000004100 */
[----:B------:R-:W-:Y:S01]  /*1640*/  FADD.FTZ R200, -R216, R179 ;  /* 0x000000b3d8c87221 */ /* 0x000fe20000010100 */
[----:B------:R-:W-:Y:S01]  /*1650*/  FADD.FTZ R218, R218, R6 ;  /* 0x00000006dada7221 */ /* 0x000fe20000010000 */
[----:B------:R-:W-:Y:S01]  /*1660*/  FFMA.FTZ R217, R5, R6, R217 ;  /* 0x0000000605d97223 */ /* 0x000fe200000100d9 */
[----:B------:R-:W-:Y:S01]  /*1670*/  FADD.FTZ R55, R55, R172 ;  /* 0x000000ac37377221 */ /* 0x000fe20000010000 */
[----:B------:R-:W-:Y:S01]  /*1680*/  FFMA.FTZ R79, R166, R172, R79 ;  /* 0x000000aca64f7223 */ /* 0x000fe2000001004f */
[----:B------:R-:W-:Y:S01]  /*1690*/  FADD.FTZ R48, R48, R173 ;  /* 0x000000ad30307221 */ /* 0x000fe20000010000 */
[----:B------:R-:W-:Y:S01]  /*16a0*/  FFMA.FTZ R72, R167, R173, R72 ;  /* 0x000000ada7487223 */ /* 0x000fe20000010048 */
[----:B------:R-:W-:Y:S02]  /*16b0*/  HADD2.F32 R168, -RZ, R175.H1_H1 ;  /* 0x300000afffa87230 */ /* 0x000fe40000004100 */
        /* <DEDUP_REMOVED lines=8> */
[-C--:B------:R-:W-:Y:S01]  /*1740*/  FFMA.FTZ R123, R200, R168.reuse, R123 ;  /* 0x000000a8c87b7223 */ /* 0x080fe2000001007b */
[----:B------:R-:W-:Y:S01]  /*1750*/  FFMA.FTZ R201, R227, R168, R172 ;  /* 0x000000a8e3c97223 */ /* 0x000fe200000100ac */
[----:B------:R-:W-:Y:S01]  /*1760*/  FADD.FTZ R168, R169, R12 ;  /* 0x0000000ca9a87221 */ /* 0x000fe20000010000 */
[----:B------:R-:W-:Y:S01]  /*1770*/  FFMA.FTZ R217, R164, R12, R217 ;  /* 0x0000000ca4d97223 */ /* 0x000fe200000100d9 */
[----:B------:R-:W-:-:S02]  /*1780*/  HADD2.F32 R174, -RZ, R174.H1_H1 ;  /* 0x300000aeffae7230 */ /* 0x000fc40000004100 */
[----:B------:R-:W-:Y:S01]  /*1790*/  FADD.FTZ R169, R168, R165 ;  /* 0x000000a5a8a97221 */ /* 0x000fe20000010000 */
[----:B------:R-:W-:Y:S01]  /*17a0*/  FFMA.FTZ R168, R166, R165, R217 ;  /* 0x000000a5a6a87223 */ /* 0x000fe200000100d9 */
[----:B------:R-:W-:Y:S02]  /*17b0*/  HADD2.F32 R193, -RZ, R175.H0_H0 ;  /* 0x200000afffc17230 */ /* 0x000fe40000004100 */
        /* <DEDUP_REMOVED lines=16> */
.L_x_2282:
[----:B------:R-:W-:Y:S05]  /*18c0*/  BSYNC.RECONVERGENT B0 ;  /* 0x0000000000007941 */ /* 0x000fea0003800200 */
.L_x_2281:
        /* <DEDUP_REMOVED lines=23> */
[C---:B------:R-:W-:Y:S01]  /*1a40*/  FMUL.FTZ R20, R11.reuse, R20 ;  /* 0x000000140b147220 */ /* 0x040fe20000410000 */
[C---:B----4-:R-:W-:Y:S01]  /*1a50*/  FADD.FTZ R194, -R216.reuse, R177 ;  /* 0x000000b1d8c27221 */ /* 0x050fe20000010100 */
[C---:B------:R-:W-:Y:S01]  /*1a60*/  FMUL.FTZ R22, R11.reuse, R22 ;  /* 0x000000160b167220 */ /* 0x040fe20000410000 */
[C---:B------:R-:W-:Y:S01]  /*1a70*/  FADD.FTZ R176, -R216.reuse, R176 ;  /* 0x000000b0d8b07221 */ /* 0x040fe20000010100 */
[C---:B------:R-:W-:Y:S01]  /*1a80*/  FMUL.FTZ R187, R11.reuse, R190 ;  /* 0x000000be0bbb7220 */ /* 0x040fe20000410000 */
[C---:B------:R-:W-:Y:S01]  /*1a90*/  FMUL.FTZ R194, R11.reuse, R194 ;  /* 0x000000c20bc27220 */ /* 0x040fe20000410000 */
[C---:B------:R-:W-:Y:S01]  /*1aa0*/  FADD.FTZ R202, -R216.reuse, R179 ;  /* 0x000000b3d8ca7221 */ /* 0x040fe20000010100 */
[----:B0-----:R-:W-:Y:S01]  /*1ab0*/  FMUL.FTZ R189, R11, R176 ;  /* 0x000000b00bbd7220 */ /* 0x001fe20000410000 */
[----:B------:R-:W-:Y:S01]  /*1ac0*/  FADD.FTZ R178, -R216, R178 ;  /* 0x000000b2d8b27221 */ /* 0x000fe20000010100 */
[----:B--2---:R-:W-:-:S02]  /*1ad0*/  HADD2.F32 R21, -RZ, R168.H0_H0 ;  /* 0x200000a8ff157230 */ /* 0x004fc40000004100 */
[C---:B------:R-:W-:Y:S01]  /*1ae0*/  FMUL.FTZ R202, R11.reuse, R202 ;  /* 0x000000ca0bca7220 */ /* 0x040fe20000410000 */
[----:B------:R-:W-:Y:S02]  /*1af0*/  HADD2.F32 R168, -RZ, R168.H1_H1 ;  /* 0x300000a8ffa87230 */ /* 0x000fe40000004100 */
[----:B------:R-:W-:Y:S01]  /*1b00*/  FMUL.FTZ R196, R11, R178 ;  /* 0x000000b20bc47220 */ /* 0x000fe20000410000 */
[--C-:B------:R-:W-:Y:S02]  /*1b10*/  HADD2.F32 R15, -RZ, R172.reuse.H0_H0 ;  /* 0x200000acff0f7230 */ /* 0x100fe40000004100 */
[----:B------:R-:W-:Y:S01]  /*1b20*/  FMUL.FTZ R23, R140, R21 ;  /* 0x000000158c177220 */ /* 0x000fe20000410000 */
[----:B------:R-:W-:Y:S02]  /*1b30*/  HADD2.F32 R172, -RZ, R172.H1_H1 ;  /* 0x300000acffac7230 */ /* 0x000fe40000004100 */
[----:B------:R-:W-:Y:S01]  /*1b40*/  FMUL.FTZ R188, R141, R168 ;  /* 0x000000a88dbc7220 */ /* 0x000fe20000410000 */
[----:B------:R-:W-:Y:S01]  /*1b50*/  FADD.FTZ R44, R44, R21 ;  /* 0x000000152c2c7221 */ /* 0x000fe20000010000 */
[----:B------:R-:W-:Y:S01]  /*1b60*/  FADD.FTZ R92, R92, R15 ;  /* 0x0000000f5c5c7221 */ /* 0x000fe20000010000 */
[C---:B------:R-:W-:Y:S01]  /*1b70*/  FFMA.FTZ R116, R16.reuse, R15, R116 ;  /* 0x0000000f10747223 */ /* 0x040fe20000010074 */
[----:B------:R-:W-:Y:S01]  /*1b80*/  FFMA.FTZ R68, R16, R21, R68 ;  /* 0x0000001510447223 */ /* 0x000fe20000010044 */
[----:B------:R-:W-:Y:S01]  /*1b90*/  FFMA.FTZ R15, R208, R15, R23 ;  /* 0x0000000fd00f7223 */ /* 0x000fe20000010017 */
[----:B------:R-:W-:Y:S01]  /*1ba0*/  FFMA.FTZ R21, R209, R172, R188 ;  /* 0x000000acd1157223 */ /* 0x000fe200000100bc */
[----:B------:R-:W-:Y:S01]  /*1bb0*/  FADD.FTZ R45, R45, R168 ;  /* 0x000000a82d2d7221 */ /* 0x000fe20000010000 */
[----:B------:R-:W-:Y:S01]  /*1bc0*/  FFMA.FTZ R69, R20, R168, R69 ;  /* 0x000000a814457223 */ /* 0x000fe20000010045 */
[----:B------:R-:W-:-:S02]  /*1bd0*/  HADD2.F32 R177, -RZ, R169.H0_H0 ;  /* 0x200000a9ffb17230 */ /* 0x000fc40000004100 */
[----:B------:R-:W-:Y:S01]  /*1be0*/  FADD.FTZ R93, R93, R172 ;  /* 0x000000ac5d5d7221 */ /* 0x000fe20000010000 */
[--C-:B------:R-:W-:Y:S02]  /*1bf0*/  HADD2.F32 R23, -RZ, R173.reuse.H0_H0 ;  /* 0x200000adff177230 */ /* 0x100fe40000004100 */
[----:B------:R-:W-:Y:S01]  /*1c00*/  FFMA.FTZ R117, R20, R172, R117 ;  /* 0x000000ac14757223 */ /* 0x000fe20000010075 */
[----:B------:R-:W-:Y:S02]  /*1c10*/  HADD2.F32 R188, -RZ, R173.H1_H1 ;  /* 0x300000adffbc7230 */ /* 0x000fe40000004100 */
[----:B------:R-:W-:Y:S01]  /*1c20*/  FMUL.FTZ R179, R142, R177 ;  /* 0x000000b18eb37220 */ /* 0x000fe20000410000 */
[----:B------:R-:W-:Y:S02]  /*1c30*/  HADD2.F32 R168, -RZ, R169.H1_H1 ;  /* 0x300000a9ffa87230 */ /* 0x000fe40000004100 */
[----:B------:R-:W-:Y:S01]  /*1c40*/  FADD.FTZ R46, R46, R177 ;  /* 0x000000b12e2e7221 */ /* 0x000fe20000010000 */
[----:B------:R-:W-:-:S02]  /*1c50*/  HADD2.F32 R173, -RZ, R170.H0_H0 ;  /* 0x200000aaffad7230 */ /* 0x000fc40000004100 */
[----:B------:R-:W-:Y:S01]  /*1c60*/  FFMA.FTZ R70, R22, R177, R70 ;  /* 0x000000b116467223 */ /* 0x000fe20000010046 */
[----:B------:R-:W-:Y:S02]  /*1c70*/  HADD2.F32 R170, -RZ, R170.H1_H1 ;  /* 0x300000aaffaa7230 */ /* 0x000fe40000004100 */
[-C--:B------:R-:W-:Y:S01]  /*1c80*/  FMUL.FTZ R172, R143, R168.reuse ;  /* 0x000000a88fac7220 */ /* 0x080fe20000410000 */
[--C-:B------:R-:W-:Y:S02]  /*1c90*/  HADD2.F32 R169, -RZ, R174.reuse.H0_H0 ;  /* 0x200000aeffa97230 */ /* 0x100fe40000004100 */
[----:B------:R-:W-:Y:S01]  /*1ca0*/  FADD.FTZ R47, R47, R168 ;  /* 0x000000a82f2f7221 */ /* 0x000fe20000010000 */
[----:B------:R-:W-:Y:S01]  /*1cb0*/  FFMA.FTZ R71, R187, R168, R71 ;  /* 0x000000a8bb477223 */ /* 0x000fe20000010047 */
[----:B------:R-:W-:Y:S01]  /*1cc0*/  FMUL.FTZ R177, R136, R173 ;  /* 0x000000ad88b17220 */ /* 0x000fe20000410000 */
[----:B------:R-:W-:Y:S02]  /*1cd0*/  HADD2.F32 R174, -RZ, R174.H1_H1 ;  /* 0x300000aeffae7230 */ /* 0x000fe40000004100 */
[-C--:B------:R-:W-:Y:S01]  /*1ce0*/  FMUL.FTZ R168, R137, R170.reuse ;  /* 0x000000aa89a87220 */ /* 0x080fe20000410000 */
[----:B------:R-:W-:Y:S01]  /*1cf0*/  FADD.FTZ R41, R41, R170 ;  /* 0x000000aa29297221 */ /* 0x000fe20000010000 */
[----:B------:R-:W-:Y:S01]  /*1d00*/  FFMA.FTZ R65, R194, R170, R65 ;  /* 0x000000aac2417223 */ /* 0x000fe20000010041 */
[----:B------:R-:W-:-:S02]  /*1d10*/  HADD2.F32 R170, -RZ, R171.H1_H1 ;  /* 0x300000abffaa7230 */ /* 0x000fc40000004100 */
[----:B------:R-:W-:Y:S01]  /*1d20*/  FADD.FTZ R218, R218, R15 ;  /* 0x0000000fdada7221 */ /* 0x000fe20000010000 */
[----:B------:R-:W-:Y:S01]  /*1d30*/  FADD.FTZ R88, R88, R169 ;  /* 0x000000a958587221 */ /* 0x000fe20000010000 */
[-C--:B------:R-:W-:Y:S01]  /*1d40*/  FFMA.FTZ R112, R189, R169.reuse, R112 ;  /* 0x000000a9bd707223 */ /* 0x080fe20000010070 */
[----:B------:R-:W-:Y:S01]  /*1d50*/  FFMA.FTZ R190, R204, R169, R177 ;  /* 0x000000a9ccbe7223 */ /* 0x000fe200000100b1 */
[----:B------:R-:W-:Y:S01]  /*1d60*/  FFMA.FTZ R217, R16, R15, R217 ;  /* 0x0000000f10d97223 */ /* 0x000fe200000100d9 */
[----:B------:R-:W-:Y:S01]  /*1d70*/  FADD.FTZ R95, R95, R188 ;  /* 0x000000bc5f5f7221 */ /* 0x000fe20000010000 */
[----:B------:R-:W-:Y:S01]  /*1d80*/  FFMA.FTZ R119, R187, R188, R119 ;  /* 0x000000bcbb777223 */ /* 0x000fe20000010077 */
[----:B------:R-:W-:Y:S01]  /*1d90*/  FFMA.FTZ R195, R205, R174, R168 ;  /* 0x000000aecdc37223 */ /* 0x000fe200000100a8 */
[----:B------:R-:W-:Y:S02]  /*1da0*/  HADD2.F32 R169, -RZ, R171.H0_H0 ;  /* 0x200000abffa97230 */ /* 0x000fe40000004100 */
[----:B------:R-:W-:Y:S01]  /*1db0*/  FADD.FTZ R94, R94, R23 ;  /* 0x000000175e5e7221 */ /* 0x000fe20000010000 */
[----:B------:R-:W-:Y:S01]  /*1dc0*/  FFMA.FTZ R118, R22, R23, R118 ;  /* 0x0000001716767223 */ /* 0x000fe20000010076 */
[----:B------:R-:W-:Y:S01]  /*1dd0*/  FFMA.FTZ R188, R211, R188, R172 ;  /* 0x000000bcd3bc7223 */ /* 0x000fe200000100ac */
[----:B------:R-:W-:-:S02]  /*1de0*/  HADD2.F32 R168, -RZ, R175.H1_H1 ;  /* 0x300000afffa87230 */ /* 0x000fc40000004100 */
        /* <DEDUP_REMOVED lines=14> */
[----:B------:R-:W-:-:S02]  /*1ed0*/  HADD2.F32 R197, -RZ, R175.H0_H0 ;  /* 0x200000afffc57230 */ /* 0x000fc40000004100 */
[----:B------:R-:W-:Y:S01]  /*1ee0*/  FADD.FTZ R43, R43, R170 ;  /* 0x000000aa2b2b7221 */ /* 0x000fe20000010000 */
[----:B------:R-:W-:Y:S01]  /*1ef0*/  FADD.FTZ R169, R169, R188 ;  /* 0x000000bca9a97221 */ /* 0x000fe20000010000 */
[----:B------:R-:W-:Y:S01]  /*1f00*/  FFMA.FTZ R168, R187, R188, R168 ;  /* 0x000000bcbba87223 */ /* 0x000fe200000100a8 */
[----:B------:R-:W-:Y:S01]  /*1f10*/  FFMA.FTZ R67, R202, R170, R67 ;  /* 0x000000aaca437223 */ /* 0x000fe20000010043 */
[----:B------:R-:W-:Y:S01]  /*1f20*/  FADD.FTZ R90, R90, R197 ;  /* 0x000000c55a5a7221 */ /* 0x000fe20000010000 */
[----:B------:R-:W-:Y:S01]  /*1f30*/  FADD.FTZ R170, R169, R190 ;  /* 0x000000bea9aa7221 */ /* 0x000fe20000010000 */
[----:B------:R-:W-:Y:S01]  /*1f40*/  FFMA.FTZ R169, R189, R190, R168 ;  /* 0x000000bebda97223 */ /* 0x000fe200000100a8 */
[-C--:B------:R-:W-:Y:S01]  /*1f50*/  FFMA.FTZ R114, R196, R197.reuse, R114 ;  /* 0x000000c5c4727223 */ /* 0x080fe20000010072 */
[----:B------:R-:W-:Y:S01]  /*1f60*/  FFMA.FTZ R197, R206, R197, R173 ;  /* 0x000000c5cec57223 */ /* 0x000fe200000100ad */
[----:B------:R-:W-:Y:S01]  /*1f70*/  FADD.FTZ R170, R170, R195 ;  /* 0x000000c3aaaa7221 */ /* 0x000fe20000010000 */
[C---:B------:R-:W-:Y:S01]  /*1f80*/  FFMA.FTZ R169, R194.reuse, R195, R169 ;  /* 0x000000c3c2a97223 */ /* 0x040fe200000100a9 */
[----:B------:R-:W-:Y:S01]  /*1f90*/  FADD.FTZ R89, R89, R174 ;  /* 0x000000ae59597221 */ /* 0x000fe20000010000 */
[----:B------:R-:W-:Y:S01]  /*1fa0*/  FFMA.FTZ R113, R194, R174, R113 ;  /* 0x000000aec2717223 */ /* 0x000fe20000010071 */
[----:B------:R-:W-:Y:S01]  /*1fb0*/  FADD.FTZ R170, R170, R197 ;  /* 0x000000c5aaaa7221 */ /* 0x000fe20000010000 */
[----:B------:R-:W-:-:S03]  /*1fc0*/  FFMA.FTZ R169, R196, R197, R169 ;  /* 0x000000c5c4a97223 */ /* 0x000fc600000100a9 */
[----:B------:R-:W-:Y:S01]  /*1fd0*/  FADD.FTZ R218, R170, R203 ;  /* 0x000000cbaada7221 */ /* 0x000fe20000010000 */
[----:B------:R-:W-:-:S07]  /*1fe0*/  FFMA.FTZ R217, R202, R203, R169 ;  /* 0x000000cbcad97223 */ /* 0x000fce00000100a9 */
.L_x_2284:
[----:B------:R-:W-:Y:S05]  /*1ff0*/  BSYNC.RECONVERGENT B0 ;  /* 0x0000000000007941 */ /* 0x000fea0003800200 */
.L_x_2283:
        /* <DEDUP_REMOVED lines=32> */
.L_x_2286:
[----:B------:R-:W-:Y:S05]  /*2200*/  BSYNC.RECONVERGENT B0 ;  /* 0x0000000000007941 */ /* 0x000fea0003800200 */
.L_x_2285:
        /* <DEDUP_REMOVED lines=53> */
[----:B------:R-:W-:Y:S01]  /*2560*/  F2FP.F16.F32.PACK_AB R169, R169, R168 ;  /* 0x000000a8a9a9723e */ /* 0x000fe200000000ff */
        /* <DEDUP_REMOVED lines=10> */
[----:B------:R-:W-:-:S03]  /*2610*/  F2FP.F16.F32.PACK_AB R170, R171, R170 ;  /* 0x000000aaabaa723e */ /* 0x000fc600000000ff */
[----:B------:R-:W-:Y:S01]  /*2620*/  FMUL.FTZ R168, R11, R168 ;  /* 0x000000a80ba87220 */ /* 0x000fe20000410000 */
[----:B------:R-:W-:-:S04]  /*2630*/  F2FP.F16.F32.PACK_AB R171, R173, R176 ;  /* 0x000000b0adab723e */ /* 0x000fc800000000ff */
[----:B------:R-:W-:Y:S01]  /*2640*/  F2FP.F16.F32.PACK_AB R168, R168, R177 ;  /* 0x000000b1a8a8723e */ /* 0x000fe200000000ff */
[----:B------:R-:W-:Y:S06]  /*2650*/  BRA `(.L_x_2292) ;  /* 0x0000000c00a07947 */ /* 0x000fec0003800000 */
.L_x_2291:
        /* <DEDUP_REMOVED lines=14> */
[----:B------:R-:W-:Y:S01]  /*2740*/  F2FP.F16.F32.PACK_AB R171, R171, R152 ;  /* 0x00000098abab723e */ /* 0x000fe200000000ff */
        /* <DEDUP_REMOVED lines=18> */
.L_x_2290:
        /* <DEDUP_REMOVED lines=32> */
.L_x_2293:
        /* <DEDUP_REMOVED lines=33> */
.L_x_2289:
        /* <DEDUP_REMOVED lines=21> */
[----:B------:R-:W-:Y:S01]  /*2dd0*/  F2FP.F16.F32.PACK_AB R169, R168, R169 ;  /* 0x000000a9a8a9723e */ /* 0x000fe200000000ff */
        /* <DEDUP_REMOVED lines=10> */
[----:B------:R-:W-:-:S02]  /*2e80*/  F2FP.F16.F32.PACK_AB R170, R171, R170 ;  /* 0x000000aaabaa723e */ /* 0x000fc400000000ff */
[----:B------:R-:W-:Y:S02]  /*2e90*/  FFMA.FTZ R168, R11, R168, R37 ;  /* 0x000000a80ba87223 */ /* 0x000fe40000010025 */
[----:B------:R-:W-:-:S03]  /*2ea0*/  F2FP.F16.F32.PACK_AB R171, R173, R172 ;  /* 0x000000acadab723e */ /* 0x000fc600000000ff */
[----:B------:R-:W-:Y:S01]  /*2eb0*/  F2FP.F16.F32.PACK_AB R168, R168, R177 ;  /* 0x000000b1a8a8723e */ /* 0x000fe200000000ff */
[----:B------:R-:W-:Y:S06]  /*2ec0*/  BRA `(.L_x_2292) ;  /* 0x0000000400847947 */ /* 0x000fec0003800000 */
.L_x_2295:
        /* <DEDUP_REMOVED lines=14> */
[----:B------:R-:W-:Y:S01]  /*2fb0*/  F2FP.F16.F32.PACK_AB R171, R171, R152 ;  /* 0x00000098abab723e */ /* 0x000fe200000000ff */
        /* <DEDUP_REMOVED lines=8> */
[----:B------:R-:W-:Y:S01]  /*3040*/  F2FP.F16.F32.PACK_AB R170, R168, R169 ;  /* 0x000000a9a8aa723e */ /* 0x000fe200000000ff */
[C---:B------:R-:W-:Y:S01]  /*3050*/  FFMA.FTZ R152, R11.reuse, R152, R37 ;  /* 0x000000980b987223 */ /* 0x040fe20000010025 */
[----:B------:R-:W-:-:S04]  /*3060*/  FFMA.FTZ R154, R11, R154, R39 ;  /* 0x0000009a0b9a7223 */ /* 0x000fc80000010027 */
[----:B------:R-:W-:Y:S02]  /*3070*/  F2FP.F16.F32.PACK_AB R168, R152, R153 ;  /* 0x0000009998a8723e */ /* 0x000fe400000000ff */
[----:B------:R-:W-:Y:S02]  /*3080*/  F2FP.F16.F32.PACK_AB R169, R154, R155 ;  /* 0x0000009b9aa9723e */ /* 0x000fe400000000ff */
[----:B------:R-:W-:Y:S02]  /*3090*/  MOV R155, R171 ;  /* 0x000000ab009b7202 */ /* 0x000fe40000000f00 */
[----:B------:R-:W-:Y:S02]  /*30a0*/  MOV R154, R170 ;  /* 0x000000aa009a7202 */ /* 0x000fe40000000f00 */
[----:B------:R-:W-:Y:S02]  /*30b0*/  MOV R153, R169 ;  /* 0x000000a900997202 */ /* 0x000fe40000000f00 */
[----:B------:R-:W-:Y:S01]  /*30c0*/  MOV R152, R168 ;  /* 0x000000a800987202 */ /* 0x000fe20000000f00 */
[----:B------:R-:W-:Y:S06]  /*30d0*/  BRA `(.L_x_2292) ;  /* 0x0000000400007947 */ /* 0x000fec0003800000 */
.L_x_2294:
        /* <DEDUP_REMOVED lines=32> */
.L_x_2296:
        /* <DEDUP_REMOVED lines=32> */
.L_x_2292:
        /* <DEDUP_REMOVED lines=15> */
.L_x_2288:
[----:B------:R-:W-:Y:S05]  /*35d0*/  BSYNC.RECONVERGENT B0 ;  /* 0x0000000000007941 */ /* 0x000fea0003800200 */
.L_x_2287:
        /* <DEDUP_REMOVED lines=46> */
.L_x_2301:
        /* <DEDUP_REMOVED lines=29> */
.L_x_2300:
        /* <DEDUP_REMOVED lines=18> */
[----:B------:R-:W-:Y:S01]  /*3bb0*/  F2FP.F16.F32.PACK_AB R171, R171, R152 ;  /* 0x00000098abab723e */ /* 0x000fe200000000ff */
        /* <DEDUP_REMOVED lines=18> */
.L_x_2303:
        /* <DEDUP_REMOVED lines=14> */
[----:B------:R-:W-:Y:S01]  /*3dc0*/  F2FP.F16.F32.PACK_AB R168, R169, R168 ;  /* 0x000000a8a9a8723e */ /* 0x000fe200000000ff */
        /* <DEDUP_REMOVED lines=10> */
[----:B------:R-:W-:Y:S02]  /*3e70*/  F2FP.F16.F32.PACK_AB R169, R170, R169 ;  /* 0x000000a9aaa9723e */ /* 0x000fe400000000ff */
[----:B------:R-:W-:Y:S02]  /*3e80*/  F2FP.F16.F32.PACK_AB R170, R172, R171 ;  /* 0x000000abacaa723e */ /* 0x000fe400000000ff */
[----:B------:R-:W-:Y:S01]  /*3e90*/  F2FP.F16.F32.PACK_AB R171, R216, R173 ;  /* 0x000000add8ab723e */ /* 0x000fe200000000ff */
[----:B------:R-:W-:Y:S06]  /*3ea0*/  BRA `(.L_x_2302) ;  /* 0x00000008001c7947 */ /* 0x000fec0003800000 */
.L_x_2299:
        /* <DEDUP_REMOVED lines=41> */
.L_x_2305:
        /* <DEDUP_REMOVED lines=29> */
.L_x_2304:
        /* <DEDUP_REMOVED lines=18> */
[----:B------:R-:W-:Y:S01]  /*4430*/  F2FP.F16.F32.PACK_AB R171, R171, R152 ;  /* 0x00000098abab723e */ /* 0x000fe200000000ff */
        /* <DEDUP_REMOVED lines=18> */
.L_x_2306:
        /* <DEDUP_REMOVED lines=14> */
[----:B------:R-:W-:Y:S01]  /*4640*/  F2FP.F16.F32.PACK_AB R168, R169, R168 ;  /* 0x000000a8a9a8723e */ /* 0x000fe200000000ff */
        /* <DEDUP_REMOVED lines=10> */
[----:B------:R-:W-:-:S03]  /*46f0*/  F2FP.F16.F32.PACK_AB R169, R172, R169 ;  /* 0x000000a9aca9723e */ /* 0x000fc600000000ff */
[----:B------:R-:W-:Y:S02]  /*4700*/  F2FP.F16.F32.PACK_AB R170, R171, R170 ;  /* 0x000000aaabaa723e */ /* 0x000fe400000000ff */
[----:B------:R-:W-:-:S07]  /*4710*/  F2FP.F16.F32.PACK_AB R171, R173, R218 ;  /* 0x000000daadab723e */ /* 0x000fce00000000ff */
.L_x_2302:
        /* <DEDUP_REMOVED lines=11> */
.L_x_2298:
[----:B------:R-:W-:Y:S05]  /*47d0*/  BSYNC.RECONVERGENT B0 ;  /* 0x0000000000007941 */ /* 0x000fea0003800200 */
.L_x_2297:
        /* <DEDUP_REMOVED lines=46> */
.L_x_2311:
        /* <DEDUP_REMOVED lines=29> */
.L_x_2310:
        /* <DEDUP_REMOVED lines=37> */
.L_x_2313:
        /* <DEDUP_REMOVED lines=29> */
.L_x_2309:
        /* <DEDUP_REMOVED lines=41> */
.L_x_2315:
        /* <DEDUP_REMOVED lines=29> */
.L_x_2314:
        /* <DEDUP_REMOVED lines=37> */
.L_x_2316:
        /* <DEDUP_REMOVED lines=28> */
.L_x_2312:
        /* <DEDUP_REMOVED lines=10> */
.L_x_2308:
[----:B------:R-:W-:Y:S05]  /*59c0*/  BSYNC.RECONVERGENT B0 ;  /* 0x0000000000007941 */ /* 0x000fea0003800200 */
.L_x_2307:
[----:B------:R-:W-:Y:S01]  /*59d0*/  UPLOP3.LUT UP1, UPT, UPT, UPT, UP1, 0x40, 0x4 ;  /* 0x000000000004789c */ /* 0x000fe20003f2e810 */
[----:B------:R-:W-:Y:S10]  /*59e0*/  @!P1 BRA `(.L_x_2317) ;  /* 0xffffffac00d49947 */ /* 0x000ff4000383ffff */
.L_x_2278:
        /* <DEDUP_REMOVED lines=22> */
.L_x_2319:
[----:B------:R-:W-:Y:S05]  /*5b50*/  BSYNC.RECONVERGENT B0 ;  /* 0x0000000000007941 */ /* 0x000fea0003800200 */
.L_x_2318:
        /* <DEDUP_REMOVED lines=19> */
.L_x_2321:
[----:B------:R-:W-:Y:S05]  /*5c90*/  BSYNC.RECONVERGENT B0 ;  /* 0x0000000000007941 */ /* 0x000fea0003800200 */
.L_x_2320:
        /* <DEDUP_REMOVED lines=18> */
.L_x_2322:
        /* <DEDUP_REMOVED lines=12> */
.L_x_3856:


//--------------------- .text._ZN10layer_norm31ln_parallel_residual_bwd_kernelINS_13Kernel_traitsIf6__halffS2_fjLj3072ELj1ELj1ELj4ELj16ENS_18Kernel_traits_baseILj3072EfS2_fS2_fjLj128EEEEELb0ELb0ELb1EEEvNS_9BwdParamsE --------------------------
	.section	.text._ZN10layer_norm31ln_parallel_residual_bwd_kernelINS_13Kernel_traitsIf6__halffS2_fjLj3072ELj1ELj1ELj4ELj16ENS_18Kernel_traits_baseILj3072EfS2_fS2_fjLj128EEEEELb0ELb0ELb1EEEvNS_9BwdParamsE,"ax",@progbits
	.align	128
        .global         _ZN10layer_norm31ln_parallel_residual_bwd_kernelINS_13Kernel_traitsIf6__halffS2_fjLj3072ELj1ELj1ELj4ELj16ENS_18Kernel_traits_baseILj3072EfS2_fS2_fjLj128EEEEELb0ELb0ELb1EEEvNS_9BwdParamsE
        .type           _ZN10layer_norm31ln_parallel_residual_bwd_kernelINS_13Kernel_traitsIf6__halffS2_fjLj3072ELj1ELj1ELj4ELj16ENS_18Kernel_traits_baseILj3072EfS2_fS2_fjLj128EEEEELb0ELb0ELb1EEEvNS_9BwdParamsE,@function
        .size           _ZN10layer_norm31ln_parallel_residual_bwd_kernelINS_13Kernel_traitsIf6__halffS2_fjLj3072ELj1ELj1ELj4ELj16ENS_18Kernel_traits_baseILj3072EfS2_fS2_fjLj128EEEEELb0ELb0ELb1EEEvNS_9BwdParamsE,(.L_x_3857 - _ZN10layer_norm31ln_parallel_residual_bwd_kernelINS_13Kernel_traitsIf6__halffS2_fjLj3072ELj1ELj1ELj4ELj16ENS_18Kernel_traits_baseILj3072EfS2_fS2_fjLj128EEEEELb0ELb0ELb1EEEvNS_9BwdParamsE)
        .other          _ZN10layer_norm31ln_parallel_residual_bwd_kernelINS_13Kernel_traitsIf6__halffS2_fjLj3072ELj1ELj1ELj4ELj16ENS_18Kernel_traits_baseILj3072EfS2_fS2_fjLj128EEEEELb0ELb0ELb1EEEvNS_9BwdParamsE,@"STO_CUDA_ENTRY STV_DEFAULT"
_ZN10layer_norm31ln_parallel_residual_bwd_kernelINS_13Kernel_traitsIf6__halffS2_fjLj3072ELj1ELj1ELj4ELj16ENS_18Kernel_traits_baseILj3072EfS2_fS2_fjLj128EEEEELb0ELb0ELb1EEEvNS_9BwdParamsE:
.text._ZN10layer_norm31ln_parallel_residual_bwd_kernelINS_13Kernel_traitsIf6__halffS2_fjLj3072ELj1ELj1ELj4ELj16ENS_18Kernel_traits_baseILj3072EfS2_fS2_fjLj128EEEEELb0ELb0ELb1EEEvNS_9BwdParamsE:
        /* <DEDUP_REMOVED lines=58> */
[----:B------:R3:W-:Y:S01]  /*03a0*/  STL [R1+0x4], RZ ;  /* 0x000004ff01007387 */ /* 0x0007e20000100800 */
[----:B------:R-:W-:Y:S01]  /*03b0*/  HFMA2 R252, -RZ, RZ, 0, 0 ;  /* 0x00000000fffc7431 */ /* 0x000fe200000001ff */
[----:B------:R-:W-:-:S02]  /*03c0*/  UPLOP3.LUT UP1, UPT, UPT, UPT, UPT, 0x40, 0x4 ;  /* 0x000000000004789c */ /* 0x000fc40003f2e870 */
[----:B------:R3:W-:Y:S01]  /*03d0*/  STL [R1], RZ ;  /* 0x000000ff01007387 */ /* 0x0007e20000100800 */
        /* <DEDUP_REMOVED lines=16> */
[----:B------:R-:W-:Y:S01]  /*04e0*/  MOV R212, RZ ;  /* 0x000000ff00d47202 */ /* 0x000fe20000000f00 */
[C---:B-1----:R-:W-:Y:S01]  /*04f0*/  IMAD.WIDE.U32 R2, R81.reuse, 0x20, R2 ;  /* 0x0000002051027825 */ /* 0x042fe200078e0002 */
[----:B------:R-:W-:-:S02]  /*0500*/  LOP3.LUT R80, R81, 0x60, RZ, 0xc0, !PT ;  /* 0x0000006051507812 */ /* 0x000fc400078ec0ff */
[----:B------:R-:W-:Y:S02]  /*0510*/  CS2R R12, SRZ ;  /* 0x00000000000c7805 */ /* 0x000fe4000001ff00 */
[----:B------:R-:W-:Y:S01]  /*0520*/  CS2R R170, SRZ ;  /* 0x0000000000aa7805 */ /* 0x000fe2000001ff00 */
[----:B--2---:R-:W-:Y:S01]  /*0530*/  IMAD.WIDE.U32 R4, R81, 0x20, R4 ;  /* 0x0000002051047825 */ /* 0x004fe200078e0004 */
        /* <DEDUP_REMOVED lines=30> */
[----:B0-----:R-:W-:Y:S02]  /*0720*/  CS2R R2, SRZ ;  /* 0x0000000000027805 */ /* 0x001fe4000001ff00 */
[----:B------:R-:W-:Y:S01]  /*0730*/  CS2R R24, SRZ ;  /* 0x0000000000187805 */ /* 0x000fe2000001ff00 */
[----:B------:R-:W5:Y:S01]  /*0740*/  LDG.E.128 R44, desc[UR12][R4.64+0x1000] ;  /* 0x0010000c042c7981 */ /* 0x000f62000c1e1d00 */
[----:B------:R-:W-:Y:S02]  /*0750*/  CS2R R26, SRZ ;  /* 0x00000000001a7805 */ /* 0x000fe4000001ff00 */
[----:B------:R-:W-:Y:S02]  /*0760*/  CS2R R28, SRZ ;  /* 0x00000000001c7805 */ /* 0x000fe4000001ff00 */
[----:B------:R-:W-:Y:S01]  /*0770*/  CS2R R30, SRZ ;  /* 0x00000000001e7805 */ /* 0x000fe2000001ff00 */
[----:B------:R-:W5:Y:S01]  /*0780*/  LDG.E.128 R40, desc[UR12][R4.64+0x1010] ;  /* 0x0010100c04287981 */ /* 0x000f62000c1e1d00 */
[----:B------:R-:W-:Y:S01]  /*0790*/  MOV R206, RZ ;  /* 0x000000ff00ce7202 */ /* 0x000fe20000000f00 */
[----:B------:R-:W0:Y:S01]  /*07a0*/  LDCU UR15, c[0x0][0x388] ;  /* 0x00007100ff0f77ac */ /* 0x000e220008000800 */
[----:B------:R-:W-:Y:S01]  /*07b0*/  MOV R207, UR11 ;  /* 0x0000000b00cf7c02 */ /* 0x000fe20008000f00 */
[----:B------:R-:W5:Y:S01]  /*07c0*/  LDG.E.128 R36, desc[UR12][R4.64+0x2000] ;  /* 0x0020000c04247981 */ /* 0x000f62000c1e1d00 */
[----:B------:R-:W-:Y:S01]  /*07d0*/  LOP3.LUT R80, R80, 0x1f, R81, 0xf8, !PT ;  /* 0x0000001f50507812 */ /* 0x000fe200078ef851 */
[----:B------:R-:W1:Y:S02]  /*07e0*/  LDCU.U8 UR14, c[0x0][0x410] ;  /* 0x00008200ff0e77ac */ /* 0x000e640008000000 */
[----:B------:R2:W5:Y:S01]  /*07f0*/  LDG.E.128 R32, desc[UR12][R4.64+0x2010] ;  /* 0x0020100c04207981 */ /* 0x000562000c1e1d00 */
[----:B------:R-:W4:Y:S01]  /*0800*/  LDCU UR18, c[0x0][0x400] ;  /* 0x00008000ff1277ac */ /* 0x000f220008000800 */
[----:B------:R-:W0:Y:S01]  /*0810*/  LDCU.64 UR6, c[0x0][0x470] ;  /* 0x00008e00ff0677ac */ /* 0x000e220008000a00 */
[----:B--2---:R-:W-:Y:S01]  /*0820*/  CS2R R4, SRZ ;  /* 0x0000000000047805 */ /* 0x004fe2000001ff00 */
[----:B------:R-:W2:Y:S01]  /*0830*/  LDCU.64 UR8, c[0x0][0x478] ;  /* 0x00008f00ff0877ac */ /* 0x000ea20008000a00 */
[----:B---3--:R-:W0:Y:S05]  /*0840*/  LDCU.64 UR16, c[0x0][0x438] ;  /* 0x00008700ff1077ac */ /* 0x008e2a0008000a00 */
.L_x_2350:
[----:B---3--:R-:W3:Y:S01]  /*0850*/  S2R R120, SR_TID.X ;  /* 0x0000000000787919 */ /* 0x008ee20000002100 */
[----:B------:R-:W1:Y:S01]  /*0860*/  LDC.64 R116, c[0x0][0x3c0] ;  /* 0x0000f000ff747b82 */ /* 0x000e620000000a00 */
[----:B0-----:R-:W-:Y:S01]  /*0870*/  IMAD R118, R207, UR15, RZ ;  /* 0x0000000fcf767c24 */ /* 0x001fe2000f8e02ff */
[----:B------:R-:W0:Y:S04]  /*0880*/  S2R R121, SR_TID.X ;  /* 0x0000000000797919 */ /* 0x000e280000002100 */
[----:B------:R-:W-:Y:S02]  /*0890*/  SHF.R.S32.HI R119, RZ, 0x1f, R118 ;  /* 0x0000001fff777819 */ /* 0x000fe40000011476 */
[----:B------:R-:W4:Y:S02]  /*08a0*/  LDC.64 R160, c[0x0][0x3a8] ;  /* 0x0000ea00ffa07b82 */ /* 0x000f240000000a00 */
[----:B------:R-:W-:-:S06]  /*08b0*/  LEA.HI R119, R119, R118, RZ, 0x3 ;  /* 0x0000007677777211 */ /* 0x000fcc00078f18ff */
[----:B------:R-:W2:Y:S08]  /*08c0*/  LDC.64 R152, c[0x0][0x430] ;  /* 0x00010c00ff987b82 */ /* 0x000eb00000000a00 */
[----:B------:R-:W2:Y:S01]  /*08d0*/  LDC.64 R126, c[0x0][0x3c8] ;  /* 0x0000f200ff7e7b82 */ /* 0x000ea20000000a00 */
[----:B-1----:R-:W-:-:S05]  /*08e0*/  IMAD.WIDE R116, R207, 0x4, R116 ;  /* 0x00000004cf747825 */ /* 0x002fca00078e0274 */
[----:B------:R-:W2:Y:S01]  /*08f0*/  LDG.E R223, desc[UR12][R116.64] ;  /* 0x0000000c74df7981 */ /* 0x000ea2000c1e1900 */
[----:B---3--:R-:W-:Y:S01]  /*0900*/  LOP3.LUT R120, R120, 0x60, RZ, 0xc0, !PT ;  /* 0x0000006078787812 */ /* 0x008fe200078ec0ff */
[----:B------:R-:W1:Y:S03]  /*0910*/  LDC.64 R156, c[0x0][0x428] ;  /* 0x00010a00ff9c7b82 */ /* 0x000e660000000a00 */
[----:B0-----:R-:W-:-:S04]  /*0920*/  LOP3.LUT R120, R120, 0x1f, R121, 0xf8, !PT ;  /* 0x0000001f78787812 */ /* 0x001fc800078ef879 */
[----:B------:R-:W-:-:S05]  /*0930*/  LEA.HI.SX32 R210, R119, R120, 0x1d ;  /* 0x0000007877d27211 */ /* 0x000fca00078feaff */
[----:B----4-:R-:W-:-:S04]  /*0940*/  IMAD.WIDE.U32 R128, R210, 0x20, R160 ;  /* 0x00000020d2807825 */ /* 0x010fc800078e00a0 */
[C---:B--2---:R-:W-:Y:S01]  /*0950*/  IMAD.WIDE.U32 R120, R210.reuse, 0x10, R152 ;  /* 0x00000010d2787825 */ /* 0x044fe200078e0098 */
[----:B------:R-:W2:Y:S03]  /*0960*/  LDG.E.128 R116, desc[UR12][R128.64] ;  /* 0x0000000c80747981 */ /* 0x000ea6000c1e1d00 */
[----:B------:R-:W-:Y:S02]  /*0970*/  IMAD.WIDE R126, R207, 0x4, R126 ;  /* 0x00000004cf7e7825 */ /* 0x000fe400078e027e */
[----:B------:R-:W3:Y:S02]  /*0980*/  LDG.E.128 R120, desc[UR12][R120.64] ;  /* 0x0000000c78787981 */ /* 0x000ee4000c1e1d00 */
[C---:B-1----:R-:W-:Y:S02]  /*0990*/  IMAD.WIDE.U32 R124, R210.reuse, 0x10, R156 ;  /* 0x00000010d27c7825 */ /* 0x042fe400078e009c */
[----:B------:R-:W4:Y:S04]  /*09a0*/  LDG.E R209, desc[UR12][R126.64] ;  /* 0x0000000c7ed17981 */ /* 0x000f28000c1e1900 */
[----:B------:R-:W4:Y:S04]  /*09b0*/  LDG.E.128 R128, desc[UR12][R128.64+0x10] ;  /* 0x0000100c80807981 */ /* 0x000f28000c1e1d00 */
        /* <DEDUP_REMOVED lines=21> */
[----:B0-----:R-:W-:-:S05]  /*0b10*/  @P1 IMAD.WIDE.U32 R162, R210, 0x20, R162 ;  /* 0x00000020d2a21825 */ /* 0x001fca00078e00a2 */
[----:B-----5:R-:W5:Y:S04]  /*0b20*/  @P1 LDG.E.128 R80, desc[UR12][R162.64] ;  /* 0x0000000ca2501981 */ /* 0x020f68000c1e1d00 */
[----:B------:R1:W5:Y:S02]  /*0b30*/  @P1 LDG.E.128 R84, desc[UR12][R162.64+0x10] ;  /* 0x0000100ca2541981 */ /* 0x000364000c1e1d00 */
[----:B-1----:R-:W-:-:S05]  /*0b40*/  @P1 IMAD.WIDE.U32 R162, R208, 0x20, R214 ;  /* 0x00000020d0a21825 */ /* 0x002fca00078e00d6 */
[----:B------:R-:W5:Y:S04]  /*0b50*/  @P1 LDG.E.128 R88, desc[UR12][R162.64] ;  /* 0x0000000ca2581981 */ /* 0x000f68000c1e1d00 */
[----:B------:R0:W5:Y:S02]  /*0b60*/  @P1 LDG.E.128 R92, desc[UR12][R162.64+0x10] ;  /* 0x0000100ca25c1981 */ /* 0x000164000c1e1d00 */
[----:B0-----:R-:W-:-:S05]  /*0b70*/  @P1 IMAD.WIDE.U32 R162, R211, 0x20, R216 ;  /* 0x00000020d3a21825 */ /* 0x001fca00078e00d8 */
[----:B------:R-:W5:Y:S04]  /*0b80*/  @P1 LDG.E.128 R96, desc[UR12][R162.64] ;  /* 0x0000000ca2601981 */ /* 0x000f68000c1e1d00 */
[----:B------:R0:W5:Y:S04]  /*0b90*/  @P1 LDG.E.128 R100, desc[UR12][R162.64+0x10] ;  /* 0x0000100ca2641981 */ /* 0x000168000c1e1d00 */
[----:B------:R-:W4:Y:S01]  /*0ba0*/  LDG.E.128 R160, desc[UR12][R160.64+0x10] ;  /* 0x0000100ca0a07981 */ /* 0x000f22000c1e1d00 */
[----:B------:R-:W-:-:S04]  /*0bb0*/  ISETP.NE.AND P0, PT, RZ, UR14, PT ;  /* 0x0000000eff007c0c */ /* 0x000fc8000bf05270 */
[----:B------:R-:W-:-:S05]  /*0bc0*/  FSEL R223, R223, RZ, !P0 ;  /* 0x000000ffdfdf7208 */ /* 0x000fca0004000000 */
[C---:B--2---:R-:W-:Y:S01]  /*0bd0*/  FADD.FTZ R216, -R223.reuse, R117 ;  /* 0x00000075dfd87221 */ /* 0x044fe20000010100 */
[----:B------:R-:W-:Y:S01]  /*0be0*/  FADD.FTZ R116, -R223, R116 ;  /* 0x00000074df747221 */ /* 0x000fe20000010100 */
[--C-:B---3--:R-:W-:Y:S02]  /*0bf0*/  HADD2.F32 R214, -RZ, R120.reuse.H0_H0 ;  /* 0x20000078ffd67230 */ /* 0x108fe40000004100 */
[----:B------:R-:W-:Y:S02]  /*0c00*/  HADD2.F32 R117, -RZ, R120.H1_H1 ;  /* 0x30000078ff757230 */ /* 0x000fe40000004100 */
[C---:B----4-:R-:W-:Y:S01]  /*0c10*/  FMUL.FTZ R216, R209.reuse, R216 ;  /* 0x000000d8d1d87220 */ /* 0x050fe20000410000 */
[----:B------:R-:W-:Y:S01]  /*0c20*/  FMUL.FTZ R213, R209, R116 ;  /* 0x00000074d1d57220 */ /* 0x000fe20000410000 */
[----:B------:R-:W-:Y:S01]  /*0c30*/  FMUL.FTZ R217, R52, R214 ;  /* 0x000000d634d97220 */ /* 0x000fe20000410000 */
[-C--:B------:R-:W-:Y:S01]  /*0c40*/  FMUL.FTZ R116, R53, R117.reuse ;  /* 0x0000007535747220 */ /* 0x080fe20000410000 */
[----:B------:R-:W-:Y:S01]  /*0c50*/  FADD.FTZ R199, R117, R199 ;  /* 0x000000c775c77221 */ /* 0x000fe20000010000 */
[----:B------:R-:W-:Y:S01]  /*0c60*/  FFMA.FTZ R200, R216, R117, R200 ;  /* 0x00000075d8c87223 */ /* 0x000fe200000100c8 */
[----:B------:R-:W-:Y:S01]  /*0c70*/  FADD.FTZ R118, -R223, R118 ;  /* 0x00000076df767221 */ /* 0x000fe20000010100 */
[----:B------:R-:W-:-:S02]  /*0c80*/  HADD2.F32 R117, -RZ, R121.H0_H0 ;  /* 0x20000079ff757230 */ /* 0x000fc40000004100 */
[--C-:B------:R-:W-:Y:S02]  /*0c90*/  HADD2.F32 R215, -RZ, R124.reuse.H0_H0 ;  /* 0x2000007cffd77230 */ /* 0x100fe40000004100 */
[----:B------:R-:W-:Y:S02]  /*0ca0*/  HADD2.F32 R124, -RZ, R124.H1_H1 ;  /* 0x3000007cff7c7230 */ /* 0x000fe40000004100 */
[----:B------:R-:W-:Y:S01]  /*0cb0*/  FADD.FTZ R203, R214, R203 ;  /* 0x000000cbd6cb7221 */ /* 0x000fe20000010000 */
[----:B------:R-:W-:Y:S02]  /*0cc0*/  HADD2.F32 R121, -RZ, R121.H1_H1 ;  /* 0x30000079ff797230 */ /* 0x000fe40000004100 */
[----:B------:R-:W-:Y:S01]  /*0cd0*/  FFMA.FTZ R204, R213, R214, R204 ;  /* 0x000000d6d5cc7223 */ /* 0x000fe200000100cc */
[-C--:B------:R-:W-:Y:S01]  /*0ce0*/  FFMA.FTZ R214, R76, R215.reuse, R217 ;  /* 0x000000d74cd67223 */ /* 0x080fe200000100d9 */
[----:B------:R-:W-:Y:S01]  /*0cf0*/  FMUL.FTZ R218, R209, R118 ;  /* 0x00000076d1da7220 */ /* 0x000fe20000410000 */
[----:B------:R-:W-:Y:S01]  /*0d00*/  FADD.FTZ R205, R215, R205 ;  /* 0x000000cdd7cd7221 */ /* 0x000fe20000010000 */
[----:B------:R-:W-:Y:S01]  /*0d10*/  FFMA.FTZ R206, R213, R215, R206 ;  /* 0x000000d7d5ce7223 */ /* 0x000fe200000100ce */
[----:B------:R-:W-:-:S02]  /*0d20*/  HADD2.F32 R217, -RZ, R125.H0_H0 ;  /* 0x2000007dffd97230 */ /* 0x000fc40000004100 */
[----:B------:R-:W-:Y:S01]  /*0d30*/  FFMA.FTZ R215, R77, R124, R116 ;  /* 0x0000007c4dd77223 */ /* 0x000fe20000010074 */
[----:B------:R-:W-:Y:S02]  /*0d40*/  HADD2.F32 R125, -RZ, R125.H1_H1 ;  /* 0x3000007dff7d7230 */ /* 0x000fe40000004100 */
[----:B------:R-:W-:Y:S01]  /*0d50*/  FMUL.FTZ R116, R55, R121 ;  /* 0x0000007937747220 */ /* 0x000fe20000410000 */
[----:B------:R-:W-:Y:S01]  /*0d60*/  FADD.FTZ R195, R117, R195 ;  /* 0x000000c375c37221 */ /* 0x000fe20000010000 */
[-C--:B------:R-:W-:Y:S01]  /*0d70*/  FFMA.FTZ R196, R218, R117.reuse, R196 ;  /* 0x00000075dac47223 */ /* 0x080fe200000100c4 */
[----:B------:R-:W-:Y:S01]  /*0d80*/  FMUL.FTZ R117, R54, R117 ;  /* 0x0000007536757220 */ /* 0x000fe20000410000 */
[----:B------:R-:W-:Y:S01]  /*0d90*/  FFMA.FTZ R219, R79, R125, R116 ;  /* 0x0000007d4fdb7223 */ /* 0x000fe20000010074 */
[----:B------:R-:W-:Y:S01]  /*0da0*/  FADD.FTZ R128, -R223, R128 ;  /* 0x00000080df807221 */ /* 0x000fe20000010100 */
[----:B------:R-:W-:Y:S01]  /*0db0*/  FADD.FTZ R197, R217, R197 ;  /* 0x000000c5d9c57221 */ /* 0x000fe20000010000 */
[-C--:B------:R-:W-:Y:S01]  /*0dc0*/  FFMA.FTZ R198, R218, R217.reuse, R198 ;  /* 0x000000d9dac67223 */ /* 0x080fe200000100c6 */
[----:B------:R-:W-:Y:S01]  /*0dd0*/  FADD.FTZ R116, -R223, R129 ;  /* 0x00000081df747221 */ /* 0x000fe20000010100 */
[----:B------:R-:W-:Y:S01]  /*0de0*/  FFMA.FTZ R217, R78, R217, R117 ;  /* 0x000000d94ed97223 */ /* 0x000fe20000010075 */
[----:B------:R-:W-:-:S02]  /*0df0*/  HADD2.F32 R117, -RZ, R122.H0_H0 ;  /* 0x2000007aff757230 */ /* 0x000fc40000004100 */
[C---:B------:R-:W-:Y:S01]  /*0e00*/  FMUL.FTZ R222, R209.reuse, R128 ;  /* 0x00000080d1de7220 */ /* 0x040fe20000410000 */
[----:B------:R-:W-:Y:S01]  /*0e10*/  FMUL.FTZ R225, R209, R116 ;  /* 0x00000074d1e17220 */ /* 0x000fe20000410000 */
[----:B------:R-:W-:Y:S02]  /*0e20*/  HADD2.F32 R122, -RZ, R122.H1_H1 ;  /* 0x3000007aff7a7230 */ /* 0x000fe40000004100 */
[C---:B------:R-:W-:Y:S01]  /*0e30*/  FADD.FTZ R130, -R223.reuse, R130 ;  /* 0x00000082df827221 */ /* 0x040fe20000010100 */
[--C-:B------:R-:W-:Y:S02]  /*0e40*/  HADD2.F32 R118, -RZ, R123.reuse.H1_H1 ;  /* 0x3000007bff767230 */ /* 0x100fe40000004100 */
[C---:B------:R-:W-:Y:S01]  /*0e50*/  FADD.FTZ R116, -R223.reuse, R131 ;  /* 0x00000083df747221 */ /* 0x040fe20000010100 */
[----:B------:R-:W-:Y:S01]  /*0e60*/  FADD.FTZ R220, -R223, R119 ;  /* 0x00000077dfdc7221 */ /* 0x000fe20000010100 */
[----:B------:R-:W-:Y:S02]  /*0e70*/  HADD2.F32 R221, -RZ, R126.H0_H0 ;  /* 0x2000007effdd7230 */ /* 0x000fe40000004100 */
[-C--:B------:R-:W-:Y:S01]  /*0e80*/  FMUL.FTZ R119, R48, R117.reuse ;  /* 0x0000007530777220 */ /* 0x080fe20000410000 */
[----:B------:R-:W-:Y:S01]  /*0e90*/  FADD.FTZ R184, R117, R184 ;  /* 0x000000b875b87221 */ /* 0x000fe20000010000 */
[----:B------:R-:W-:Y:S01]  /*0ea0*/  FFMA.FTZ R12, R222, R117, R12 ;  /* 0x00000075de0c7223 */ /* 0x000fe2000001000c */
[----:B------:R-:W-:-:S02]  /*0eb0*/  HADD2.F32 R117, -RZ, R123.H0_H0 ;  /* 0x2000007bff757230 */ /* 0x000fc40000004100 */
[C---:B------:R-:W-:Y:S01]  /*0ec0*/  FMUL.FTZ R227, R209.reuse, R130 ;  /* 0x00000082d1e37220 */ /* 0x040fe20000410000 */
[----:B------:R-:W-:Y:S02]  /*0ed0*/  HADD2.F32 R230, -RZ, R127.H1_H1 ;  /* 0x3000007fffe67230 */ /* 0x000fe40000004100 */
[----:B------:R-:W-:Y:S01]  /*0ee0*/  FMUL.FTZ R231, R209, R116 ;  /* 0x00000074d1e77220 */ /* 0x000fe20000410000 */
[----:B------:R-:W-:Y:S02]  /*0ef0*/  HADD2.F32 R126, -RZ, R126.H1_H1 ;  /* 0x3000007eff7e7230 */ /* 0x000fe40000004100 */
[----:B------:R-:W-:Y:S01]  /*0f00*/  FMUL.FTZ R224, R49, R122 ;  /* 0x0000007a31e07220 */ /* 0x000fe20000410000 */
        /* <DEDUP_REMOVED lines=8> */
[----:B------:R-:W-:Y:S01]  /*0f90*/  FFMA.FTZ R29, R231, R230, R29 ;  /* 0x000000e6e71d7223 */ /* 0x000fe2000001001d */
[----:B------:R-:W-:Y:S01]  /*0fa0*/  FADD.FTZ R182, R126, R182 ;  /* 0x000000b67eb67221 */ /* 0x000fe20000010000 */
[-C--:B------:R-:W-:Y:S01]  /*0fb0*/  FFMA.FTZ R31, R225, R126.reuse, R31 ;  /* 0x0000007ee11f7223 */ /* 0x080fe2000001001f */
[----:B------:R-:W-:Y:S01]  /*0fc0*/  FFMA.FTZ R224, R73, R126, R224 ;  /* 0x0000007e49e07223 */ /* 0x000fe200000100e0 */
[----:B------:R-:W-:Y:S01]  /*0fd0*/  FFMA.FTZ R230, R75, R230, R116 ;  /* 0x000000e64be67223 */ /* 0x000fe20000010074 */
[----:B------:R-:W-:-:S02]  /*0fe0*/  HADD2.F32 R117, -RZ, R136.H0_H0 ;  /* 0x20000088ff757230 */ /* 0x000fc40000004100 */
[C---:B------:R-:W-:Y:S01]  /*0ff0*/  FADD.FTZ R126, -R223.reuse, R132 ;  /* 0x00000084df7e7221 */ /* 0x040fe20000010100 */
[----:B------:R-:W-:Y:S01]  /*1000*/  FADD.FTZ R116, -R223, R133 ;  /* 0x00000085df747221 */ /* 0x000fe20000010100 */
[----:B------:R-:W-:Y:S02]  /*1010*/  HADD2.F32 R136, -RZ, R136.H1_H1 ;  /* 0x30000088ff887230 */ /* 0x000fe40000004100 */
[--C-:B------:R-:W-:Y:S02]  /*1020*/  HADD2.F32 R130, -RZ, R140.reuse.H1_H1 ;  /* 0x3000008cff827230 */ /* 0x100fe40000004100 */
[C---:B------:R-:W-:Y:S01]  /*1030*/  FMUL.FTZ R126, R209.reuse, R126 ;  /* 0x0000007ed17e7220 */ /* 0x040fe20000410000 */
[----:B------:R-:W-:Y:S01]  /*1040*/  FMUL.FTZ R131, R209, R116 ;  /* 0x00000074d1837220 */ /* 0x000fe20000410000 */
[----:B------:R-:W-:Y:S01]  /*1050*/  FMUL.FTZ R116, R45, R136 ;  /* 0x000000882d747220 */ /* 0x000fe20000410000 */
[----:B------:R-:W-:Y:S02]  /*1060*/  HADD2.F32 R226, -RZ, R127.H0_H0 ;  /* 0x2000007fffe27230 */ /* 0x000fe40000004100 */
[----:B------:R-:W-:Y:S01]  /*1070*/  FADD.FTZ R239, R117, R239 ;  /* 0x000000ef75ef7221 */ /* 0x000fe20000010000 */
[----:B------:R-:W-:-:S02]  /*1080*/  HADD2.F32 R127, -RZ, R140.H0_H0 ;  /* 0x2000008cff7f7230 */ /* 0x000fc40000004100 */
[-C--:B------:R-:W-:Y:S01]  /*1090*/  FFMA.FTZ R8, R126, R117.reuse, R8 ;  /* 0x000000757e087223 */ /* 0x080fe20000010008 */
[----:B------:R-:W-:Y:S01]  /*10a0*/  FADD.FTZ R178, R130, R178 ;  /* 0x000000b282b27221 */ /* 0x000fe20000010000 */
[-C--:B------:R-:W-:Y:S01]  /*10b0*/  FFMA.FTZ R27, R131, R130.reuse, R27 ;  /* 0x00000082831b7223 */ /* 0x080fe2000001001b */
[----:B------:R-:W-:Y:S01]  /*10c0*/  FMUL.FTZ R117, R44, R117 ;  /* 0x000000752c757220 */ /* 0x000fe20000410000 */
[----:B------:R-:W-:Y:S01]  /*10d0*/  FFMA.FTZ R130, R69, R130, R116 ;  /* 0x0000008245827223 */ /* 0x000fe20000010074 */
        /* <DEDUP_REMOVED lines=8> */
[----:B------:R-:W-:-:S02]  /*1160*/  HADD2.F32 R117, -RZ, R141.H0_H0 ;  /* 0x2000008dff757230 */ /* 0x000fc40000004100 */
[----:B------:R-:W-:Y:S01]  /*1170*/  FADD.FTZ R240, R136, R240 ;  /* 0x000000f088f07221 */ /* 0x000fe20000010000 */
[----:B------:R-:W-:Y:S01]  /*1180*/  FFMA.FTZ R7, R131, R136, R7 ;  /* 0x0000008883077223 */ /* 0x000fe20000010007 */
[----:B------:R-:W-:Y:S01]  /*1190*/  FMUL.FTZ R133, R209, R134 ;  /* 0x00000086d1857220 */ /* 0x000fe20000410000 */
[----:B------:R-:W-:Y:S01]  /*11a0*/  FMUL.FTZ R119, R46, R116 ;  /* 0x000000742e777220 */ /* 0x000fe20000410000 */
[C---:B------:R-:W-:Y:S01]  /*11b0*/  FADD.FTZ R136, -R223.reuse, R135 ;  /* 0x00000087df887221 */ /* 0x040fe20000010100 */
[----:B------:R-:W-:Y:S02]  /*11c0*/  HADD2.F32 R137, -RZ, R137.H1_H1 ;  /* 0x30000089ff897230 */ /* 0x000fe40000004100 */
[----:B------:R-:W-:Y:S01]  /*11d0*/  FADD.FTZ R144, -R223, R144 ;  /* 0x00000090df907221 */ /* 0x000fe20000010100 */
[----:B------:R-:W-:Y:S01]  /*11e0*/  FADD.FTZ R177, R117, R177 ;  /* 0x000000b175b17221 */ /* 0x000fe20000010000 */
[-C--:B------:R-:W-:Y:S01]  /*11f0*/  FFMA.FTZ R26, R133, R117.reuse, R26 ;  /* 0x00000075851a7223 */ /* 0x080fe2000001001a */
[----:B------:R-:W-:Y:S01]  /*1200*/  FFMA.FTZ R132, R70, R117, R119 ;  /* 0x0000007546847223 */ /* 0x000fe20000010077 */
[----:B------:R-:W-:-:S02]  /*1210*/  HADD2.F32 R140, -RZ, R141.H1_H1 ;  /* 0x3000008dff8c7230 */ /* 0x000fc40000004100 */
[----:B------:R-:W-:Y:S01]  /*1220*/  FADD.FTZ R241, R116, R241 ;  /* 0x000000f174f17221 */ /* 0x000fe20000010000 */
[----:B------:R-:W-:Y:S01]  /*1230*/  FFMA.FTZ R6, R133, R116, R6 ;  /* 0x0000007485067223 */ /* 0x000fe20000010006 */
[----:B------:R-:W-:Y:S01]  /*1240*/  FMUL.FTZ R136, R209, R136 ;  /* 0x00000088d1887220 */ /* 0x000fe20000410000 */
[--C-:B------:R-:W-:Y:S02]  /*1250*/  HADD2.F32 R117, -RZ, R138.reuse.H0_H0 ;  /* 0x2000008aff757230 */ /* 0x100fe40000004100 */
[----:B------:R-:W-:Y:S01]  /*1260*/  FMUL.FTZ R116, R47, R137 ;  /* 0x000000892f747220 */ /* 0x000fe20000410000 */
[----:B------:R-:W-:Y:S02]  /*1270*/  HADD2.F32 R138, -RZ, R138.H1_H1 ;  /* 0x3000008aff8a7230 */ /* 0x000fe40000004100 */
[----:B------:R-:W-:Y:S01]  /*1280*/  FMUL.FTZ R144, R209, R144 ;  /* 0x00000090d1907220 */ /* 0x000fe20000410000 */
[----:B------:R-:W-:Y:S01]  /*1290*/  FADD.FTZ R176, R140, R176 ;  /* 0x000000b08cb07221 */ /* 0x000fe20000010000 */
[----:B------:R-:W-:Y:S01]  /*12a0*/  FFMA.FTZ R25, R136, R140, R25 ;  /* 0x0000008c88197223 */ /* 0x000fe20000010019 */
[----:B------:R-:W-:-:S02]  /*12b0*/  HADD2.F32 R141, -RZ, R142.H0_H0 ;  /* 0x2000008eff8d7230 */ /* 0x000fc40000004100 */
[----:B------:R-:W-:Y:S01]  /*12c0*/  FFMA.FTZ R140, R71, R140, R116 ;  /* 0x0000008c478c7223 */ /* 0x000fe20000010074 */
[----:B------:R-:W-:Y:S02]  /*12d0*/  HADD2.F32 R142, -RZ, R142.H1_H1 ;  /* 0x3000008eff8e7230 */ /* 0x000fe40000004100 */
[-C--:B------:R-:W-:Y:S01]  /*12e0*/  FMUL.FTZ R119, R40, R117.reuse ;  /* 0x0000007528777220 */ /* 0x080fe20000410000 */
[----:B------:R-:W-:Y:S01]  /*12f0*/  FADD.FTZ R243, R117, R243 ;  /* 0x000000f375f37221 */ /* 0x000fe20000010000 */
[C---:B------:R-:W-:Y:S01]  /*1300*/  FFMA.FTZ R4, R144.reuse, R117, R4 ;  /* 0x0000007590047223 */ /* 0x040fe20000010004 */
[----:B------:R-:W-:Y:S01]  /*1310*/  FMUL.FTZ R116, R41, R138 ;  /* 0x0000008a29747220 */ /* 0x000fe20000410000 */
[----:B------:R-:W-:Y:S02]  /*1320*/  HADD2.F32 R117, -RZ, R139.H0_H0 ;  /* 0x2000008bff757230 */ /* 0x000fe40000004100 */
[C---:B------:R-:W-:Y:S01]  /*1330*/  FADD.FTZ R146, -R223.reuse, R146 ;  /* 0x00000092df927221 */ /* 0x040fe20000010100 */
[----:B------:R-:W-:Y:S01]  /*1340*/  FADD.FTZ R228, -R223, R145 ;  /* 0x00000091dfe47221 */ /* 0x000fe20000010100 */
[----:B------:R-:W-:Y:S01]  /*1350*/  FADD.FTZ R175, R141, R175 ;  /* 0x000000af8daf7221 */ /* 0x000fe20000010000 */
[-C--:B------:R-:W-:Y:S01]  /*1360*/  FFMA.FTZ R24, R144, R141.reuse, R24 ;  /* 0x0000008d90187223 */ /* 0x080fe20000010018 */
[----:B------:R-:W-:Y:S01]  /*1370*/  FFMA.FTZ R145, R65, R142, R116 ;  /* 0x0000008e41917223 */ /* 0x000fe20000010074 */
        /* <DEDUP_REMOVED lines=8> */
[----:B------:R-:W-:Y:S01]  /*1400*/  FADD.FTZ R116, -R223, R147 ;  /* 0x00000093df747221 */ /* 0x000fe20000010100 */
[----:B------:R-:W-:-:S03]  /*1410*/  HADD2.F32 R232, -RZ, R143.H1_H1 ;  /* 0x3000008fffe87230 */ /* 0x000fc60000004100 */
[----:B------:R-:W-:Y:S01]  /*1420*/  FMUL.FTZ R233, R209, R116 ;  /* 0x00000074d1e97220 */ /* 0x000fe20000410000 */
[----:B------:R-:W-:Y:S01]  /*1430*/  FMUL.FTZ R116, R43, R139 ;  /* 0x0000008b2b747220 */ /* 0x000fe20000410000 */
[----:B------:R-:W-:Y:S01]  /*1440*/  FADD.FTZ R187, R118, R187 ;  /* 0x000000bb76bb7221 */ /* 0x000fe20000010000 */
[----:B------:R-:W-:Y:S01]  /*1450*/  FFMA.FTZ R9, R231, R118, R9 ;  /* 0x00000076e7097223 */ /* 0x000fe20000010009 */
[----:B------:R-:W-:Y:S01]  /*1460*/  FADD.FTZ R128, -R223, R148 ;  /* 0x00000094df807221 */ /* 0x000fe20000010100 */
[----:B------:R-:W-:Y:S01]  /*1470*/  FADD.FTZ R172, R232, R172 ;  /* 0x000000ace8ac7221 */ /* 0x000fe20000010000 */
[-C--:B------:R-:W-:Y:S01]  /*1480*/  FFMA.FTZ R21, R233, R232.reuse, R21 ;  /* 0x000000e8e9157223 */ /* 0x080fe20000010015 */
[----:B------:R-:W-:Y:S01]  /*1490*/  FADD.FTZ R118, RZ, R214 ;  /* 0x000000d6ff767221 */ /* 0x000fe20000010000 */
[----:B------:R-:W-:Y:S01]  /*14a0*/  FFMA.FTZ R232, R67, R232, R116 ;  /* 0x000000e843e87223 */ /* 0x000fe20000010074 */
[----:B------:R-:W-:Y:S02]  /*14b0*/  HADD2.F32 R116, -RZ, R152.H0_H0 ;  /* 0x20000098ff747230 */ /* 0x000fe40000004100 */
[----:B------:R-:W-:Y:S01]  /*14c0*/  FMUL.FTZ R128, R209, R128 ;  /* 0x00000080d1807220 */ /* 0x000fe20000410000 */
[----:B------:R-:W-:Y:S01]  /*14d0*/  FADD.FTZ R118, R215, R118 ;  /* 0x00000076d7767221 */ /* 0x000fe20000010000 */
[----:B------:R-:W-:Y:S01]  /*14e0*/  FADD.FTZ R245, R117, R245 ;  /* 0x000000f575f57221 */ /* 0x000fe20000010000 */
[----:B------:R-:W-:Y:S01]  /*14f0*/  FFMA.FTZ R2, R229, R117, R2 ;  /* 0x00000075e5027223 */ /* 0x000fe20000010002 */
[----:B------:R-:W-:Y:S01]  /*1500*/  FADD.FTZ R247, R116, R247 ;  /* 0x000000f774f77221 */ /* 0x000fe20000010000 */
[-C--:B------:R-:W-:Y:S01]  /*1510*/  FFMA.FTZ R171, R128, R116.reuse, R171 ;  /* 0x0000007480ab7223 */ /* 0x080fe200000100ab */
[----:B------:R-:W-:Y:S01]  /*1520*/  FMUL.FTZ R117, R36, R116 ;  /* 0x0000007424757220 */ /* 0x000fe20000410000 */
[----:B------:R-:W-:Y:S01]  /*1530*/  FADD.FTZ R116, R217, R118 ;  /* 0x00000076d9747221 */ /* 0x000fe20000010000 */
[----:B------:R-:W-:-:S03]  /*1540*/  HADD2.F32 R129, -RZ, R156.H0_H0 ;  /* 0x2000009cff817230 */ /* 0x000fc60000004100 */
[----:B------:R-:W-:Y:S02]  /*1550*/  FADD.FTZ R116, R219, R116 ;  /* 0x00000074db747221 */ /* 0x000fe40000010000 */
[----:B------:R-:W-:Y:S01]  /*1560*/  FADD.FTZ R189, R129, R189 ;  /* 0x000000bd81bd7221 */ /* 0x000fe20000010000 */
[-C--:B------:R-:W-:Y:S01]  /*1570*/  FFMA.FTZ R20, R128, R129.reuse, R20 ;  /* 0x0000008180147223 */ /* 0x080fe20000010014 */
[----:B------:R-:W-:Y:S01]  /*1580*/  FFMA.FTZ R129, R60, R129, R117 ;  /* 0x000000813c817223 */ /* 0x000fe20000010075 */
[----:B------:R-:W-:Y:S01]  /*1590*/  FADD.FTZ R117, R221, R116 ;  /* 0x00000074dd757221 */ /* 0x000fe20000010000 */
[----:B------:R-:W-:Y:S01]  /*15a0*/  FADD.FTZ R134, -R223, R149 ;  /* 0x00000095df867221 */ /* 0x000fe20000010100 */
[----:B------:R-:W-:Y:S02]  /*15b0*/  HADD2.F32 R118, -RZ, R152.H1_H1 ;  /* 0x30000098ff767230 */ /* 0x000fe40000004100 */
[----:B------:R-:W-:Y:S01]  /*15c0*/  FADD.FTZ R119, R224, R117 ;  /* 0x00000075e0777221 */ /* 0x000fe20000010000 */
[----:B------:R-:W-:-:S02]  /*15d0*/  HADD2.F32 R135, -RZ, R156.H1_H1 ;  /* 0x3000009cff877230 */ /* 0x000fc40000004100 */
[----:B------:R-:W-:Y:S01]  /*15e0*/  FMUL.FTZ R134, R209, R134 ;  /* 0x00000086d1867220 */ /* 0x000fe20000410000 */
[----:B------:R-:W-:Y:S01]  /*15f0*/  FFMA.FTZ R117, R213, R214, RZ ;  /* 0x000000d6d5757223 */ /* 0x000fe200000100ff */
[----:B------:R-:W-:Y:S01]  /*1600*/  FMUL.FTZ R116, R37, R118 ;  /* 0x0000007625747220 */ /* 0x000fe20000410000 */
[----:B------:R-:W-:Y:S01]  /*1610*/  FADD.FTZ R119, R226, R119 ;  /* 0x00000077e2777221 */ /* 0x000fe20000010000 */
[----:B------:R-:W-:Y:S01]  /*1620*/  FADD.FTZ R170, R135, R170 ;  /* 0x000000aa87aa7221 */ /* 0x000fe20000010000 */
[----:B------:R-:W-:Y:S01]  /*1630*/  FFMA.FTZ R19, R134, R135, R19 ;  /* 0x0000008786137223 */ /* 0x000fe20000010013 */
[----:B------:R-:W-:Y:S01]  /*1640*/  FFMA.FTZ R117, R216, R215, R117 ;  /* 0x000000d7d8757223 */ /* 0x000fe20000010075 */
[----:B------:R-:W-:Y:S01]  /*1650*/  FMUL.FTZ R220, R209, R220 ;  /* 0x000000dcd1dc7220 */ /* 0x000fe20000410000 */
[----:B------:R-:W-:Y:S01]  /*1660*/  FFMA.FTZ R135, R61, R135, R116 ;  /* 0x000000873d877223 */ /* 0x000fe20000010074 */
[----:B------:R-:W-:Y:S01]  /*1670*/  FADD.FTZ R116, R230, R119 ;  /* 0x00000077e6747221 */ /* 0x000fe20000010000 */
[----:B------:R-:W-:Y:S01]  /*1680*/  FFMA.FTZ R117, R218, R217, R117 ;  /* 0x000000d9da757223 */ /* 0x000fe20000010075 */
[----:B------:R-:W-:Y:S01]  /*1690*/  FADD.FTZ R191, R121, R191 ;  /* 0x000000bf79bf7221 */ /* 0x000fe20000010000 */
[C---:B------:R-:W-:Y:S01]  /*16a0*/  FFMA.FTZ R192, R220.reuse, R121, R192 ;  /* 0x00000079dcc07223 */ /* 0x040fe200000100c0 */
[----:B------:R-:W-:Y:S01]  /*16b0*/  FADD.FTZ R121, R127, R116 ;  /* 0x000000747f797221 */ /* 0x000fe20000010000 */
[----:B------:R-:W-:-:S03]  /*16c0*/  FFMA.FTZ R117, R220, R219, R117 ;  /* 0x000000dbdc757223 */ /* 0x000fc60000010075 */
[----:B------:R-:W-:Y:S01]  /*16d0*/  FADD.FTZ R121, R130, R121 ;  /* 0x0000007982797221 */ /* 0x000fe20000010000 */
[----:B------:R-:W-:Y:S01]  /*16e0*/  FFMA.FTZ R116, R222, R221, R117 ;  /* 0x000000ddde747223 */ /* 0x000fe20000010075 */
[----:B------:R-:W-:Y:S02]  /*16f0*/  FMUL.FTZ R228, R209, R228 ;  /* 0x000000e4d1e47220 */ /* 0x000fe40000410000 */
[----:B------:R-:W-:Y:S01]  /*1700*/  FADD.FTZ R121, R132, R121 ;  /* 0x0000007984797221 */ /* 0x000fe20000010000 */
[----:B------:R-:W-:Y:S01]  /*1710*/  FADD.FTZ R150, -R223, R150 ;  /* 0x00000096df967221 */ /* 0x000fe20000010100 */
[----:B------:R-:W-:Y:S02]  /*1720*/  HADD2.F32 R119, -RZ, R153.H0_H0 ;  /* 0x20000099ff777230 */ /* 0x000fe40000004100 */
[----:B------:R-:W-:Y:S01]  /*1730*/  FFMA.FTZ R116, R225, R224, R116 ;  /* 0x000000e0e1747223 */ /* 0x000fe20000010074 */
[----:B------:R-:W-:Y:S01]  /*1740*/  FADD.FTZ R244, R138, R244 ;  /* 0x000000f48af47221 */ /* 0x000fe20000010000 */
[----:B------:R-:W-:Y:S01]  /*1750*/  FFMA.FTZ R3, R228, R138, R3 ;  /* 0x0000008ae4037223 */ /* 0x000fe20000010003 */
[----:B------:R-:W-:Y:S01]  /*1760*/  FADD.FTZ R120, R140, R121 ;  /* 0x000000798c787221 */ /* 0x000fe20000010000 */
[----:B------:R-:W-:Y:S01]  /*1770*/  FADD.FTZ R242, R137, R242 ;  /* 0x000000f289f27221 */ /* 0x000fe20000010000 */
[----:B------:R-:W-:Y:S01]  /*1780*/  FFMA.FTZ R5, R136, R137, R5 ;  /* 0x0000008988057223 */ /* 0x000fe20000010005 */
[----:B------:R-:W-:-:S02]  /*1790*/  HADD2.F32 R138, -RZ, R157.H0_H0 ;  /* 0x2000009dff8a7230 */ /* 0x000fc40000004100 */
[----:B------:R-:W-:Y:S01]  /*17a0*/  FMUL.FTZ R137, R209, R150 ;  /* 0x00000096d1897220 */ /* 0x000fe20000410000 */
[----:B------:R-:W-:Y:S01]  /*17b0*/  FFMA.FTZ R116, R227, R226, R116 ;  /* 0x000000e2e3747223 */ /* 0x000fe20000010074 */
[----:B------:R-:W-:Y:S01]  /*17c0*/  FMUL.FTZ R123, R38, R119 ;  /* 0x00000077267b7220 */ /* 0x000fe20000410000 */
[----:B------:R-:W-:Y:S01]  /*17d0*/  FADD.FTZ R120, R141, R120 ;  /* 0x000000788d787221 */ /* 0x000fe20000010000 */
[----:B------:R-:W-:Y:S01]  /*17e0*/  FADD.FTZ R190, R138, R190 ;  /* 0x000000be8abe7221 */ /* 0x000fe20000010000 */
[----:B------:R-:W-:Y:S01]  /*17f0*/  FFMA.FTZ R169, R137, R138, R169 ;  /* 0x0000008a89a97223 */ /* 0x000fe200000100a9 */
[----:B------:R-:W-:Y:S01]  /*1800*/  FFMA.FTZ R117, R231, R230, R116 ;  /* 0x000000e6e7757223 */ /* 0x000fe20000010074 */
[----:B------:R-:W-:Y:S01]  /*1810*/  FFMA.FTZ R138, R62, R138, R123 ;  /* 0x0000008a3e8a7223 */ /* 0x000fe2000001007b */
[----:B------:R-:W-:Y:S02]  /*1820*/  FADD.FTZ R123, R145, R120 ;  /* 0x00000078917b7221 */ /* 0x000fe40000010000 */
[----:B------:R-:W-:-:S02]  /*1830*/  FFMA.FTZ R116, R126, R127, R117 ;  /* 0x0000007f7e747223 */ /* 0x000fc40000010075 */
[----:B------:R-:W-:Y:S01]  /*1840*/  FADD.FTZ R123, R146, R123 ;  /* 0x0000007b927b7221 */ /* 0x000fe20000010000 */
[----:B------:R-:W-:Y:S01]  /*1850*/  FADD.FTZ R185, R122, R185 ;  /* 0x000000b97ab97221 */ /* 0x000fe20000010000 */
[----:B------:R-:W-:Y:S01]  /*1860*/  FFMA.FTZ R116, R131, R130, R116 ;  /* 0x0000008283747223 */ /* 0x000fe20000010074 */
[----:B------:R-:W-:Y:S01]  /*1870*/  FFMA.FTZ R11, R225, R122, R11 ;  /* 0x0000007ae10b7223 */ /* 0x000fe2000001000b */
[----:B------:R-:W-:Y:S01]  /*1880*/  FADD.FTZ R174, R142, R174 ;  /* 0x000000ae8eae7221 */ /* 0x000fe20000010000 */
[----:B------:R-:W-:Y:S01]  /*1890*/  FFMA.FTZ R23, R228, R142, R23 ;  /* 0x0000008ee4177223 */ /* 0x000fe20000010017 */
[----:B------:R-:W-:Y:S01]  /*18a0*/  FADD.FTZ R122, R232, R123 ;  /* 0x0000007be87a7221 */ /* 0x000fe20000010000 */
[----:B------:R-:W-:Y:S01]  /*18b0*/  FADD.FTZ R142, -R223, R151 ;  /* 0x00000097df8e7221 */ /* 0x000fe20000010100 */
[----:B------:R-:W-:Y:S02]  /*18c0*/  HADD2.F32 R121, -RZ, R153.H1_H1 ;  /* 0x30000099ff797230 */ /* 0x000fe40000004100 */
[----:B------:R-:W-:Y:S01]  /*18d0*/  FFMA.FTZ R117, R133, R132, R116 ;  /* 0x0000008485757223 */ /* 0x000fe20000010074 */
[----:B------:R-:W-:Y:S01]  /*18e0*/  FADD.FTZ R246, R139, R246 ;  /* 0x000000f68bf67221 */ /* 0x000fe20000010000 */
[----:B------:R-:W-:Y:S01]  /*18f0*/  FFMA.FTZ R0, R233, R139, R0 ;  /* 0x0000008be9007223 */ /* 0x000fe20000010000 */
[----:B------:R-:W-:-:S02]  /*1900*/  HADD2.F32 R139, -RZ, R157.H1_H1 ;  /* 0x3000009dff8b7230 */ /* 0x000fc40000004100 */
[----:B------:R-:W-:Y:S01]  /*1910*/  FADD.FTZ R122, R129, R122 ;  /* 0x0000007a817a7221 */ /* 0x000fe20000010000 */
[----:B------:R-:W-:Y:S01]  /*1920*/  FMUL.FTZ R142, R209, R142 ;  /* 0x0000008ed18e7220 */ /* 0x000fe20000410000 */
[----:B------:R-:W-:Y:S01]  /*1930*/  FADD.FTZ R201, R124, R201 ;  /* 0x000000c97cc97221 */ /* 0x000fe20000010000 */
[----:B------:R-:W-:Y:S01]  /*1940*/  FFMA.FTZ R202, R216, R124, R202 ;  /* 0x0000007cd8ca7223 */ /* 0x000fe200000100ca */
[----:B------:R-:W-:Y:S01]  /*1950*/  FMUL.FTZ R120, R39, R121 ;  /* 0x0000007927787220 */ /* 0x000fe20000410000 */
[----:B------:R-:W-:Y:S01]  /*1960*/  FFMA.FTZ R117, R136, R140, R117 ;  /* 0x0000008c88757223 */ /* 0x000fe20000010075 */
[----:B------:R-:W-:Y:S02]  /*1970*/  HADD2.F32 R124, -RZ, R154.H0_H0 ;  /* 0x2000009aff7c7230 */ /* 0x000fe40000004100 */
[----:B------:R-:W-:Y:S01]  /*1980*/  FADD.FTZ R123, R122, R135 ;  /* 0x000000877a7b7221 */ /* 0x000fe20000010000 */
[----:B------:R-:W-:Y:S01]  /*1990*/  FADD.FTZ R188, R139, R188 ;  /* 0x000000bc8bbc7221 */ /* 0x000fe20000010000 */
[----:B------:R-:W-:Y:S01]  /*19a0*/  FFMA.FTZ R14, R142, R139, R14 ;  /* 0x0000008b8e0e7223 */ /* 0x000fe2000001000e */
[----:B------:R-:W-:Y:S01]  /*19b0*/  FADD.FTZ R193, R125, R193 ;  /* 0x000000c17dc17221 */ /* 0x000fe20000010000 */
[----:B------:R-:W-:Y:S01]  /*19c0*/  FFMA.FTZ R194, R220, R125, R194 ;  /* 0x0000007ddcc27223 */ /* 0x000fe200000100c2 */
[----:B------:R-:W-:Y:S01]  /*19d0*/  FFMA.FTZ R139, R63, R139, R120 ;  /* 0x0000008b3f8b7223 */ /* 0x000fe20000010078 */
[----:B------:R-:W-:Y:S01]  /*19e0*/  FFMA.FTZ R117, R144, R141, R117 ;  /* 0x0000008d90757223 */ /* 0x000fe20000010075 */
[----:B------:R-:W-:-:S02]  /*19f0*/  HADD2.F32 R120, -RZ, R158.H0_H0 ;  /* 0x2000009eff787230 */ /* 0x000fc40000004100 */
[----:B------:R-:W-:Y:S01]  /*1a00*/  FADD.FTZ R122, R123, R138 ;  /* 0x0000008a7b7a7221 */ /* 0x000fe20000010000 */
[----:B------:R-:W-:Y:S02]  /*1a10*/  HADD2.F32 R125, -RZ, R154.H1_H1 ;  /* 0x3000009aff7d7230 */ /* 0x000fe40000004100 */
[----:B------:R-:W-:Y:S01]  /*1a20*/  FMUL.FTZ R143, R32, R124 ;  /* 0x0000007c208f7220 */ /* 0x000fe20000410000 */
[----:B------:R-:W-:Y:S02]  /*1a30*/  HADD2.F32 R154, -RZ, R155.H0_H0 ;  /* 0x2000009bff9a7230 */ /* 0x000fe40000004100 */
[----:B------:R-:W-:Y:S01]  /*1a40*/  FFMA.FTZ R116, R228, R145, R117 ;  /* 0x00000091e4747223 */ /* 0x000fe20000010075 */
[----:B------:R-:W-:Y:S02]  /*1a50*/  HADD2.F32 R158, -RZ, R158.H1_H1 ;  /* 0x3000009eff9e7230 */ /* 0x000fe40000004100 */
[----:B------:R-:W-:Y:S01]  /*1a60*/  FFMA.FTZ R143, R56, R120, R143 ;  /* 0x00000078388f7223 */ /* 0x000fe2000001008f */
[----:B------:R-:W-:-:S02]  /*1a70*/  HADD2.F32 R156, -RZ, R159.H0_H0 ;  /* 0x2000009fff9c7230 */ /* 0x000fc40000004100 */
[----:B------:R-:W-:Y:S01]  /*1a80*/  FADD.FTZ R122, R122, R139 ;  /* 0x0000008b7a7a7221 */ /* 0x000fe20000010000 */
[----:B------:R-:W-:Y:S01]  /*1a90*/  FMUL.FTZ R148, R33, R125 ;  /* 0x0000007d21947220 */ /* 0x000fe20000410000 */
[----:B------:R-:W-:Y:S01]  /*1aa0*/  FMUL.FTZ R117, R34, R154 ;  /* 0x0000009a22757220 */ /* 0x000fe20000410000 */
[----:B------:R-:W-:Y:S02]  /*1ab0*/  HADD2.F32 R155, -RZ, R155.H1_H1 ;  /* 0x3000009bff9b7230 */ /* 0x000fe40000004100 */
[----:B------:R-:W-:Y:S01]  /*1ac0*/  FFMA.FTZ R116, R229, R146, R116 ;  /* 0x00000092e5747223 */ /* 0x000fe20000010074 */
[----:B------:R-:W-:Y:S01]  /*1ad0*/  FFMA.FTZ R147, R57, R158, R148 ;  /* 0x0000009e39937223 */ /* 0x000fe20000010094 */
[----:B------:R-:W-:Y:S01]  /*1ae0*/  FADD.FTZ R122, R122, R143 ;  /* 0x0000008f7a7a7221 */ /* 0x000fe20000010000 */
[----:B------:R-:W-:Y:S01]  /*1af0*/  FFMA.FTZ R148, R58, R156, R117 ;  /* 0x0000009c3a947223 */ /* 0x000fe20000010075 */
[----:B------:R-:W-:Y:S02]  /*1b00*/  HADD2.F32 R159, -RZ, R159.H1_H1 ;  /* 0x3000009fff9f7230 */ /* 0x000fe40000004100 */
[----:B------:R-:W-:Y:S01]  /*1b10*/  FFMA.FTZ R117, R233, R232, R116 ;  /* 0x000000e8e9757223 */ /* 0x000fe20000010074 */
[----:B------:R-:W-:Y:S01]  /*1b20*/  FMUL.FTZ R116, R35, R155 ;  /* 0x0000009b23747220 */ /* 0x000fe20000410000 */
[----:B------:R-:W-:-:S02]  /*1b30*/  FADD.FTZ R123, R122, R147 ;  /* 0x000000937a7b7221 */ /* 0x000fc40000010000 */
[----:B------:R-:W-:Y:S01]  /*1b40*/  FFMA.FTZ R117, R128, R129, R117 ;  /* 0x0000008180757223 */ /* 0x000fe20000010075 */
[----:B------:R-:W-:Y:S01]  /*1b50*/  FFMA.FTZ R149, R59, R159, R116 ;  /* 0x0000009f3b957223 */ /* 0x000fe20000010074 */
[----:B------:R-:W-:Y:S02]  /*1b60*/  FADD.FTZ R116, R123, R148 ;  /* 0x000000947b747221 */ /* 0x000fe40000010000 */
[----:B------:R-:W-:Y:S02]  /*1b70*/  FFMA.FTZ R117, R134, R135, R117 ;  /* 0x0000008786757223 */ /* 0x000fe40000010075 */
[----:B------:R-:W-:Y:S01]  /*1b80*/  FADD.FTZ R116, R116, R149 ;  /* 0x0000009574747221 */ /* 0x000fe20000010000 */
[----:B------:R-:W-:Y:S01]  /*1b90*/  FADD.FTZ R150, -R223, R160 ;  /* 0x000000a0df967221 */ /* 0x000fe20000010100 */
[----:B------:R-:W-:-:S03]  /*1ba0*/  FFMA.FTZ R123, R137, R138, R117 ;  /* 0x0000008a897b7223 */ /* 0x000fc60000010075 */
[----:B------:R-:W1:Y:S01]  /*1bb0*/  SHFL.DOWN PT, R117, R116, 0x10, 0x1f ;  /* 0x0a001f0074757f89 */ /* 0x000e6200000e0000 */
[----:B------:R-:W-:Y:S01]  /*1bc0*/  FADD.FTZ R122, -R223, R161 ;  /* 0x000000a1df7a7221 */ /* 0x000fe20000010100 */
[----:B------:R-:W-:Y:S01]  /*1bd0*/  FMUL.FTZ R150, R209, R150 ;  /* 0x00000096d1967220 */ /* 0x000fe20000410000 */
[----:B------:R-:W-:Y:S01]  /*1be0*/  FFMA.FTZ R123, R142, R139, R123 ;  /* 0x0000008b8e7b7223 */ /* 0x000fe2000001007b */
[----:B------:R-:W-:Y:S01]  /*1bf0*/  FADD.FTZ R152, -R223, R162 ;  /* 0x000000a2df987221 */ /* 0x000fe20000010100 */
[----:B------:R-:W-:Y:S02]  /*1c00*/  FMUL.FTZ R151, R209, R122 ;  /* 0x0000007ad1977220 */ /* 0x000fe40000410000 */
[----:B------:R-:W-:Y:S01]  /*1c10*/  FFMA.FTZ R122, R150, R143, R123 ;  /* 0x0000008f967a7223 */ /* 0x000fe2000001007b */
[----:B------:R-:W-:Y:S01]  /*1c20*/  FADD.FTZ R160, -R223, R163 ;  /* 0x000000a3dfa07221 */ /* 0x000fe20000010100 */
[----:B------:R-:W-:Y:S02]  /*1c30*/  FMUL.FTZ R152, R209, R152 ;  /* 0x00000098d1987220 */ /* 0x000fe40000410000 */
[----:B------:R-:W-:Y:S01]  /*1c40*/  FFMA.FTZ R123, R151, R147, R122 ;  /* 0x00000093977b7223 */ /* 0x000fe2000001007a */
[----:B------:R-:W-:-:S03]  /*1c50*/  FMUL.FTZ R153, R209, R160 ;  /* 0x000000a0d1997220 */ /* 0x000fc60000410000 */
[----:B------:R-:W-:-:S04]  /*1c60*/  FFMA.FTZ R122, R152, R148, R123 ;  /* 0x00000094987a7223 */ /* 0x000fc8000001007b */
[----:B------:R-:W-:Y:S01]  /*1c70*/  FFMA.FTZ R122, R153, R149, R122 ;  /* 0x00000095997a7223 */ /* 0x000fe2000001007a */
[----:B-1----:R-:W-:-:S04]  /*1c80*/  FADD.FTZ R123, R116, R117 ;  /* 0x00000075747b7221 */ /* 0x002fc80000010000 */
[----:B------:R-:W1:Y:S04]  /*1c90*/  SHFL.DOWN PT, R117, R122, 0x10, 0x1f ;  /* 0x0a001f007a757f89 */ /* 0x000e6800000e0000 */
[----:B------:R-:W2:Y:S01]  /*1ca0*/  SHFL.DOWN PT, R116, R123, 0x8, 0x1f ;  /* 0x09001f007b747f89 */ /* 0x000ea200000e0000 */
[----:B-1----:R-:W-:Y:S01]  /*1cb0*/  FADD.FTZ R117, R122, R117 ;  /* 0x000000757a757221 */ /* 0x002fe20000010000 */
[----:B--2---:R-:W-:-:S04]  /*1cc0*/  FADD.FTZ R157, R123, R116 ;  /* 0x000000747b9d7221 */ /* 0x004fc80000010000 */
[----:B------:R-:W1:Y:S02]  /*1cd0*/  SHFL.DOWN PT, R116, R117, 0x8, 0x1f ;  /* 0x09001f0075747f89 */ /* 0x000e6400000e0000 */
[----:B-1----:R-:W-:Y:S02]  /*1ce0*/  FADD.FTZ R160, R117, R116 ;  /* 0x0000007475a07221 */ /* 0x002fe40000010000 */
        /* <DEDUP_REMOVED lines=26> */
.L_x_2325:
[----:B------:R-:W-:Y:S05]  /*1e90*/  BSYNC.RECONVERGENT B0 ;  /* 0x0000000000007941 */ /* 0x000fea0003800200 */
.L_x_2324:
[----:B------:R-:W2:Y:S04]  /*1ea0*/  LDL.LU R161, [R1] ;  /* 0x0000000001a17983 */ /* 0x000ea80000300800 */
[----:B------:R-:W3:Y:S01]  /*1eb0*/  LDL.LU R160, [R1+0x4] ;  /* 0x0000040001a07983 */ /* 0x000ee20000300800 */
[----:B------:R-:W1:Y:S01]  /*1ec0*/  S2UR UR5, SR_CgaCtaId ;  /* 0x00000000000579c3 */ /* 0x000e620000008800 */
[----:B------:R-:W-:Y:S01]  /*1ed0*/  UMOV UR4, 0x400 ;  /* 0x0000040000047882 */ /* 0x000fe20000000000 */
        /* <DEDUP_REMOVED lines=13> */
[----:B------:R-:W4:Y:S01]  /*1fb0*/  LDC.64 R124, c[0x0][0x380] ;  /* 0x0000e000ff7c7b82 */ /* 0x000f220000000a00 */
[----:B------:R-:W-:Y:S01]  /*1fc0*/  FFMA.FTZ R237, R152, R154, R237 ;  /* 0x0000009a98ed7223 */ /* 0x000fe200000100ed */
[----:B------:R-:W-:Y:S01]  /*1fd0*/  FFMA.FTZ R238, R153, R155, R238 ;  /* 0x0000009b99ee7223 */ /* 0x000fe200000100ee */
[----:B------:R-:W-:Y:S01]  /*1fe0*/  UISETP.NE.AND.EX UP0, UPT, UR17, URZ, UPT, UP0 ;  /* 0x000000ff1100728c */ /* 0x000fe2000bf05300 */
[----:B------:R-:W-:Y:S01]  /*1ff0*/  FADD.FTZ R17, R158, R17 ;  /* 0x000000119e117221 */ /* 0x000fe20000010000 */
[----:B------:R-:W-:Y:S01]  /*2000*/  FFMA.FTZ R167, R151, R158, R167 ;  /* 0x0000009e97a77223 */ /* 0x000fe200000100a7 */
[----:B------:R-:W-:Y:S01]  /*2010*/  FADD.FTZ R16, R156, R16 ;  /* 0x000000109c107221 */ /* 0x000fe20000010000 */
[----:B------:R-:W-:Y:S01]  /*2020*/  FFMA.FTZ R166, R152, R156, R166 ;  /* 0x0000009c98a67223 */ /* 0x000fe200000100a6 */
[----:B------:R-:W-:Y:S01]  /*2030*/  FADD.FTZ R15, R159, R15 ;  /* 0x0000000f9f0f7221 */ /* 0x000fe20000010000 */
[----:B-1----:R-:W-:Y:S01]  /*2040*/  ULEA UR4, UR5, UR4, 0x18 ;  /* 0x0000000405047291 */ /* 0x002fe2000f8ec0ff */
[----:B------:R-:W-:-:S03]  /*2050*/  FFMA.FTZ R165, R153, R159, R165 ;  /* 0x0000009f99a57223 */ /* 0x000fc600000100a5 */
[----:B------:R-:W-:Y:S02]  /*2060*/  UIADD3 UR5, UPT, UPT, UR4, 0x3020, URZ ;  /* 0x0000302004057890 */ /* 0x000fe4000fffe0ff */
[----:B------:R-:W-:Y:S01]  /*2070*/  @!UP1 UIADD3 UR5, UPT, UPT, UR4, 0x3000, URZ ;  /* 0x0000300004059890 */ /* 0x000fe2000fffe0ff */
[----:B------:R-:W-:Y:S01]  /*2080*/  BAR.SYNC.DEFER_BLOCKING 0x0 ;  /* 0x0000000000007b1d */ /* 0x000fe20000010000 */
[----:B------:R-:W-:Y:S02]  /*2090*/  UIADD3 UR10, UPT, UPT, UR4, 0x3030, URZ ;  /* 0x00003030040a7890 */ /* 0x000fe4000fffe0ff */
[----:B------:R-:W-:Y:S01]  /*20a0*/  @!UP1 UIADD3 UR10, UPT, UPT, UR4, 0x3010, URZ ;  /* 0x00003010040a9890 */ /* 0x000fe2000fffe0ff */
[----:B----4-:R-:W-:-:S04]  /*20b0*/  IADD3 R207, PT, PT, R207, R124, RZ ;  /* 0x0000007ccfcf7210 */ /* 0x010fc80007ffe0ff */
[----:B------:R-:W-:Y:S01]  /*20c0*/  ISETP.GE.AND P3, PT, R207, R125, PT ;  /* 0x0000007dcf00720c */ /* 0x000fe20003f66270 */
        /* <DEDUP_REMOVED lines=11> */
[----:B--2---:R-:W-:-:S04]  /*2180*/  FADD.FTZ R161, R154, R161 ;  /* 0x000000a19aa17221 */ /* 0x004fc80000010000 */
[----:B------:R-:W-:Y:S01]  /*2190*/  FSEL R154, R122, RZ, !P0 ;  /* 0x000000ff7a9a7208 */ /* 0x000fe20004000000 */
[----:B---3--:R-:W-:Y:S01]  /*21a0*/  FADD.FTZ R160, R155, R160 ;  /* 0x000000a09ba07221 */ /* 0x008fe20000010000 */
[----:B------:R0:W-:Y:S01]  /*21b0*/  STL [R1], R161 ;  /* 0x000000a101007387 */ /* 0x0001e20000100800 */
[----:B------:R-:W-:-:S03]  /*21c0*/  FMUL.FTZ R155, R116, UR18 ;  /* 0x00000012749b7c20 */ /* 0x000fc60008410000 */
[----:B------:R0:W-:Y:S01]  /*21d0*/  STL [R1+0x4], R160 ;  /* 0x000004a001007387 */ /* 0x0001e20000100800 */
        /* <DEDUP_REMOVED lines=38> */
.L_x_2328:
        /* <DEDUP_REMOVED lines=33> */
.L_x_2327:
        /* <DEDUP_REMOVED lines=32> */
.L_x_2330:
        /* <DEDUP_REMOVED lines=33> */
.L_x_2326:
        /* <DEDUP_REMOVED lines=37> */
.L_x_2332:
        /* <DEDUP_REMOVED lines=33> */
.L_x_2331:
        /* <DEDUP_REMOVED lines=32> */
.L_x_2333:
        /* <DEDUP_REMOVED lines=32> */
.L_x_2329:
[----:B------:R-:W-:Y:S01]  /*32c0*/  ISETP.NE.U32.AND P0, PT, RZ, UR4, PT ;  /* 0x00000004ff007c0c */ /* 0x000fe2000bf05070 */
[----:B------:R-:W1:Y:S01]  /*32d0*/  LDC.64 R156, c[0x0][0x468] ;  /* 0x00011a00ff9c7b82 */ /* 0x000e620000000a00 */
[----:B------:R-:W-:Y:S02]  /*32e0*/  ISETP.NE.U32.AND P2, PT, RZ, UR6, PT ;  /* 0x00000006ff007c0c */ /* 0x000fe4000bf45070 */
[----:B------:R-:W-:Y:S02]  /*32f0*/  ISETP.NE.AND.EX P0, PT, RZ, UR5, PT, P0 ;  /* 0x00000005ff007c0c */ /* 0x000fe4000bf05300 */
[----:B------:R-:W-:-:S11]  /*3300*/  ISETP.NE.AND.EX P2, PT, RZ, UR7, PT, P2 ;  /* 0x00000007ff007c0c */ /* 0x000fd6000bf45320 */
[----:B------:R-:W2:Y:S08]  /*3310*/  @P0 LDC.64 R122, c[0x0][0x478] ;  /* 0x00011e00ff7a0b82 */ /* 0x000eb00000000a00 */
[----:B------:R-:W3:Y:S01]  /*3320*/  @P2 LDC.64 R120, c[0x0][0x470] ;  /* 0x00011c00ff782b82 */ /* 0x000ee20000000a00 */
[----:B-1----:R-:W-:-:S04]  /*3330*/  IMAD.WIDE.U32 R124, R210, 0x10, R156 ;  /* 0x00000010d27c7825 */ /* 0x002fc800078e009c */
[----:B--2---:R-:W-:-:S05]  /*3340*/  @P0 IMAD.WIDE.U32 R122, R210, 0x20, R122 ;  /* 0x00000020d27a0825 */ /* 0x004fca00078e007a */
[----:B------:R1:W-:Y:S01]  /*3350*/  @P0 STG.E.128 desc[UR12][R122.64], R112 ;  /* 0x000000707a000986 */ /* 0x0003e2000c101d0c */
[----:B---3--:R-:W-:-:S03]  /*3360*/  @P2 IMAD.WIDE.U32 R120, R210, 0x10, R120 ;  /* 0x00000010d2782825 */ /* 0x008fc600078e0078 */
        /* <DEDUP_REMOVED lines=9> */
[-CC-:B-1----:R-:W-:Y:S01]  /*3400*/  FFMA.FTZ R105, R136, R155.reuse, R154.reuse ;  /* 0x0000009b88697223 */ /* 0x182fe2000001009a */
        /* <DEDUP_REMOVED lines=29> */
.L_x_2336:
        /* <DEDUP_REMOVED lines=29> */
.L_x_2335:
        /* <DEDUP_REMOVED lines=34> */
.L_x_2338:
        /* <DEDUP_REMOVED lines=29> */
.L_x_2334:
        /* <DEDUP_REMOVED lines=35> */
.L_x_2340:
        /* <DEDUP_REMOVED lines=29> */
.L_x_2339:
        /* <DEDUP_REMOVED lines=34> */
.L_x_2341:
        /* <DEDUP_REMOVED lines=28> */
.L_x_2337:
[----:B------:R-:W1:Y:S01]  /*4380*/  @P0 LDC.64 R122, c[0x0][0x478] ;  /* 0x00011e00ff7a0b82 */ /* 0x000e620000000a00 */
[----:B------:R-:W-:-:S07]  /*4390*/  IMAD.WIDE.U32 R124, R208, 0x10, R156 ;  /* 0x00000010d07c7825 */ /* 0x000fce00078e009c */
[----:B------:R-:W2:Y:S01]  /*43a0*/  @P2 LDC.64 R120, c[0x0][0x470] ;  /* 0x00011c00ff782b82 */ /* 0x000ea20000000a00 */
        /* <DEDUP_REMOVED lines=14> */
[-CC-:B-1----:R-:W-:Y:S01]  /*4490*/  FFMA.FTZ R104, R151, R155.reuse, R154.reuse ;  /* 0x0000009b97687223 */ /* 0x182fe2000001009a */
        /* <DEDUP_REMOVED lines=27> */
.L_x_2344:
        /* <DEDUP_REMOVED lines=29> */
.L_x_2343:
        /* <DEDUP_REMOVED lines=34> */
.L_x_2346:
        /* <DEDUP_REMOVED lines=29> */
.L_x_2342:
        /* <DEDUP_REMOVED lines=35> */
.L_x_2348:
        /* <DEDUP_REMOVED lines=29> */
.L_x_2347:
        /* <DEDUP_REMOVED lines=34> */
.L_x_2349:
        /* <DEDUP_REMOVED lines=28> */
.L_x_2345:
[----:B------:R-:W1:Y:S01]  /*53f0*/  @P0 LDC.64 R122, c[0x0][0x478] ;  /* 0x00011e00ff7a0b82 */ /* 0x000e620000000a00 */
[----:B------:R-:W-:Y:S01]  /*5400*/  IMAD.WIDE.U32 R124, R211, 0x10, R156 ;  /* 0x00000010d37c7825 */ /* 0x000fe200078e009c */
[----:B------:R-:W-:-:S06]  /*5410*/  UPLOP3.LUT UP1, UPT, UPT, UPT, UP1, 0x40, 0x4 ;  /* 0x000000000004789c */ /* 0x000fcc0003f2e810 */
        /* <DEDUP_REMOVED lines=23> */
[----:B-----5:R-:W-:Y:S02]  /*5590*/  MOV R80, R171 ;  /* 0x000000ab00507202 */ /* 0x020fe40000000f00 */
        /* <DEDUP_REMOVED lines=70> */
.L_x_2323:
[----:B------:R-:W1:Y:S01]  /*5a00*/  S2R R19, SR_TID.X ;  /* 0x0000000000137919 */ /* 0x000e620000002100 */
[----:B------:R-:W2:Y:S08]  /*5a10*/  LDC R0, c[0x0][0x388] ;  /* 0x0000e200ff007b82 */ /* 0x000eb00000000800 */
[----:B------:R-:W4:Y:S08]  /*5a20*/  LDC.64 R2, c[0x0][0x440] ;  /* 0x00011000ff027b82 */ /* 0x000f300000000a00 */
[----:B------:R-:W5:Y:S08]  /*5a30*/  LDC.64 R12, c[0x0][0x448] ;  /* 0x00011200ff0c7b82 */ /* 0x000f700000000a00 */
[----:B------:R-:W3:Y:S01]  /*5a40*/  LDC.64 R14, c[0x0][0x450] ;  /* 0x00011400ff0e7b82 */ /* 0x000ee20000000a00 */
[----:B--2---:R-:W-:-:S05]  /*5a50*/  IMAD R0, R0, UR11, RZ ;  /* 0x0000000b00007c24 */ /* 0x004fca000f8e02ff */
[----:B-1----:R-:W-:Y:S02]  /*5a60*/  LEA.HI R19, R0, R19, RZ, 0x1d ;  /* 0x0000001300137211 */ /* 0x002fe400078fe8ff */
[----:B------:R-:W1:Y:S03]  /*5a70*/  LDC.64 R16, c[0x0][0x458] ;  /* 0x00011600ff107b82 */ /* 0x000e660000000a00 */
[----:B----4-:R-:W-:-:S04]  /*5a80*/  IMAD.WIDE.U32 R2, R19, 0x20, R2 ;  /* 0x0000002013027825 */ /* 0x010fc800078e0002 */
[C---:B-----5:R-:W-:Y:S01]  /*5a90*/  IMAD.WIDE.U32 R12, R19.reuse, 0x20, R12 ;  /* 0x00000020130c7825 */ /* 0x060fe200078e000c */
[----:B0-----:R-:W-:Y:S04]  /*5aa0*/  STG.E.128 desc[UR12][R2.64], R36 ;  /* 0x0000002402007986 */ /* 0x001fe8000c101d0c */
[----:B------:R-:W-:Y:S01]  /*5ab0*/  STG.E.128 desc[UR12][R2.64+0x10], R52 ;  /* 0x0000103402007986 */ /* 0x000fe2000c101d0c */
[----:B---3--:R-:W-:-:S03]  /*5ac0*/  IMAD.WIDE.U32 R14, R19, 0x20, R14 ;  /* 0x00000020130e7825 */ /* 0x008fc600078e000e */
        /* <DEDUP_REMOVED lines=24> */
.L_x_2351:
        /* <DEDUP_REMOVED lines=11> */
.L_x_3857:


//--------------------- .text._ZN10layer_norm31ln_parallel_residual_bwd_kernelINS_13Kernel_traitsIf6__halffS2_fjLj3072ELj1ELj1ELj4ELj16ENS_18Kernel_traits_baseILj3072EfS2_fS2_fjLj128EEEEELb0ELb1ELb0EEEvNS_9BwdParamsE --------------------------
	.section	.text._ZN10layer_norm31ln_parallel_residual_bwd_kernelINS_13Kernel_traitsIf6__halffS2_fjLj3072ELj1ELj1ELj4ELj16ENS_18Kernel_traits_baseILj3072EfS2_fS2_fjLj128EEEEELb0ELb1ELb0EEEvNS_9BwdParamsE,"ax",@progbits
	.align	128
        .global         _ZN10layer_norm31ln_parallel_residual_bwd_kernelINS_13Kernel_traitsIf6__halffS2_fjLj3072ELj1ELj1ELj4ELj16ENS_18Kernel_traits_baseILj3072EfS2_fS2_fjLj128EEEEELb0ELb1ELb0EEEvNS_9BwdParamsE
        .type           _ZN10layer_norm31ln_parallel_residual_bwd_kernelINS_13Kernel_traitsIf6__halffS2_fjLj3072ELj1ELj1ELj4ELj16ENS_18Kernel_traits_baseILj3072EfS2_fS2_fjLj128EEEEELb0ELb1ELb0EEEvNS_9BwdParamsE,@function
        .size           _ZN10layer_norm31ln_parallel_residual_bwd_kernelINS_13Kernel_traitsIf6__halffS2_fjLj3072ELj1ELj1ELj4ELj16ENS_18Kernel_traits_baseILj3072EfS2_fS2_fjLj128EEEEELb0ELb1ELb0EEEvNS_9BwdParamsE,(.L_x_3858 - _ZN10layer_norm31ln_parallel_residual_bwd_kernelINS_13Kernel_traitsIf6__halffS2_fjLj3072ELj1ELj1ELj4ELj16ENS_18Kernel_traits_baseILj3072EfS2_fS2_fjLj128EEEEELb0ELb1ELb0EEEvNS_9BwdParamsE)
        .other          _ZN10layer_norm31ln_parallel_residual_bwd_kernelINS_13Kernel_traitsIf6__halffS2_fjLj3072ELj1ELj1ELj4ELj16ENS_18Kernel_traits_baseILj3072EfS2_fS2_fjLj128EEEEELb0ELb1ELb0EEEvNS_9BwdParamsE,@"STO_CUDA_ENTRY STV_DEFAULT"
_ZN10layer_norm31ln_parallel_residual_bwd_kernelINS_13Kernel_traitsIf6__halffS2_fjLj3072ELj1ELj1ELj4ELj16ENS_18Kernel_traits_baseILj3072EfS2_fS2_fjLj128EEEEELb0ELb1ELb0EEEvNS_9BwdParamsE:
.text._ZN10layer_norm31ln_parallel_residual_bwd_kernelINS_13Kernel_traitsIf6__halffS2_fjLj3072ELj1ELj1ELj4ELj16ENS_18Kernel_traits_baseILj3072EfS2_fS2_fjLj128EEEEELb0ELb1ELb0EEEvNS_9BwdParamsE:
        /* <DEDUP_REMOVED lines=91> */
.L_x_2391:
        /* <DEDUP_REMOVED lines=30> */
[----:B------:R-:W4:Y:S02]  /*0790*/  @P0 LDC.64 R124, c[0x0][0x438] ;  /* 0x00010e00ff7c0b82 */ /* 0x000f240000000a00 */
[----:B----4-:R-:W-:-:S05]  /*07a0*/  @P0 IMAD.WIDE.U32 R124, R2, 0x20, R124 ;  /* 0x00000020027c0825 */ /* 0x010fca00078e007c */
[----:B------:R-:W5:Y:S04]  /*07b0*/  @P0 LDG.E.128 R16, desc[UR20][R124.64] ;  /* 0x000000147c100981 */ /* 0x000f68000c1e1d00 */
[----:B------:R4:W5:Y:S01]  /*07c0*/  @P0 LDG.E.128 R12, desc[UR20][R124.64+0x10] ;  /* 0x000010147c0c0981 */ /* 0x000962000c1e1d00 */
[----:B------:R-:W-:Y:S01]  /*07d0*/  IADD3 R175, PT, PT, R2, 0x80, RZ ;  /* 0x0000008002af7810 */ /* 0x000fe20007ffe0ff */
[C---:B---3--:R-:W-:Y:S01]  /*07e0*/  FADD.FTZ R3, -R171.reuse, R112 ;  /* 0x00000070ab037221 */ /* 0x048fe20000010100 */
[C---:B------:R-:W-:Y:S01]  /*07f0*/  FADD.FTZ R112, -R171.reuse, R113 ;  /* 0x00000071ab707221 */ /* 0x040fe20000010100 */
[C---:B------:R-:W-:Y:S01]  /*0800*/  FADD.FTZ R128, -R171.reuse, R115 ;  /* 0x00000073ab807221 */ /* 0x040fe20000010100 */
[----:B------:R-:W-:Y:S01]  /*0810*/  FADD.FTZ R114, -R171, R114 ;  /* 0x00000072ab727221 */ /* 0x000fe20000010100 */
[----:B------:R-:W-:Y:S01]  /*0820*/  FMUL.FTZ R3, R3, UR18 ;  /* 0x0000001203037c20 */ /* 0x000fe20008410000 */
[----:B--2---:R-:W-:-:S02]  /*0830*/  HADD2.F32 R113, -RZ, R116.H0_H0 ;  /* 0x20000074ff717230 */ /* 0x004fc40000004100 */
[----:B0-----:R-:W-:Y:S01]  /*0840*/  FMUL.FTZ R126, R128, UR18 ;  /* 0x00000012807e7c20 */ /* 0x001fe20008410000 */
[----:B------:R-:W-:Y:S02]  /*0850*/  HADD2.F32 R116, -RZ, R116.H1_H1 ;  /* 0x30000074ff747230 */ /* 0x000fe40000004100 */
[-C--:B-----5:R-:W-:Y:S01]  /*0860*/  FMUL.FTZ R128, R88, R113.reuse ;  /* 0x0000007158807220 */ /* 0x0a0fe20000410000 */
[--C-:B------:R-:W-:Y:S02]  /*0870*/  HADD2.F32 R115, -RZ, R117.reuse.H0_H0 ;  /* 0x20000075ff737230 */ /* 0x100fe40000004100 */
[----:B----4-:R-:W-:Y:S01]  /*0880*/  FMUL.FTZ R124, R112, UR18 ;  /* 0x00000012707c7c20 */ /* 0x010fe20008410000 */
[----:B------:R-:W-:Y:S01]  /*0890*/  FMUL.FTZ R125, R114, UR18 ;  /* 0x00000012727d7c20 */ /* 0x000fe20008410000 */
[----:B------:R-:W-:Y:S01]  /*08a0*/  FADD.FTZ R40, R40, R113 ;  /* 0x0000007128287221 */ /* 0x000fe20000010000 */
[----:B------:R-:W-:Y:S01]  /*08b0*/  FFMA.FTZ R64, R3, R113, R64 ;  /* 0x0000007103407223 */ /* 0x000fe20000010040 */
[----:B------:R-:W-:Y:S01]  /*08c0*/  FMUL.FTZ R127, R89, R116 ;  /* 0x00000074597f7220 */ /* 0x000fe20000410000 */
[----:B------:R-:W-:Y:S01]  /*08d0*/  FADD.FTZ R112, RZ, R128 ;  /* 0x00000080ff707221 */ /* 0x000fe20000010000 */
[----:B------:R-:W-:Y:S01]  /*08e0*/  FFMA.FTZ R113, R3, R128, RZ ;  /* 0x0000008003717223 */ /* 0x000fe200000100ff */
[----:B------:R-:W-:Y:S01]  /*08f0*/  FADD.FTZ R42, R42, R115 ;  /* 0x000000732a2a7221 */ /* 0x000fe20000010000 */
[-C--:B------:R-:W-:Y:S01]  /*0900*/  FFMA.FTZ R66, R125, R115.reuse, R66 ;  /* 0x000000737d427223 */ /* 0x080fe20000010042 */
[----:B------:R-:W-:Y:S01]  /*0910*/  FMUL.FTZ R130, R90, R115 ;  /* 0x000000735a827220 */ /* 0x000fe20000410000 */
[----:B------:R-:W-:-:S02]  /*0920*/  HADD2.F32 R132, -RZ, R117.H1_H1 ;  /* 0x30000075ff847230 */ /* 0x000fc40000004100 */
[----:B------:R-:W-:Y:S01]  /*0930*/  FADD.FTZ R115, R112, R127 ;  /* 0x0000007f70737221 */ /* 0x000fe20000010000 */
[----:B------:R-:W-:Y:S01]  /*0940*/  FFMA.FTZ R112, R124, R127, R113 ;  /* 0x0000007f7c707223 */ /* 0x000fe20000010071 */
[--C-:B------:R-:W-:Y:S02]  /*0950*/  HADD2.F32 R117, -RZ, R118.reuse.H0_H0 ;  /* 0x20000076ff757230 */ /* 0x100fe40000004100 */
[----:B------:R-:W-:Y:S01]  /*0960*/  FADD.FTZ R120, -R171, R120 ;  /* 0x00000078ab787221 */ /* 0x000fe20000010100 */
[----:B------:R-:W-:Y:S01]  /*0970*/  FMUL.FTZ R129, R91, R132 ;  /* 0x000000845b817220 */ /* 0x000fe20000410000 */
[----:B------:R-:W-:Y:S01]  /*0980*/  FADD.FTZ R114, R115, R130 ;  /* 0x0000008273727221 */ /* 0x000fe20000010000 */
[----:B------:R-:W-:Y:S01]  /*0990*/  FFMA.FTZ R113, R125, R130, R112 ;  /* 0x000000827d717223 */ /* 0x000fe20000010070 */
[----:B------:R-:W-:Y:S02]  /*09a0*/  HADD2.F32 R118, -RZ, R118.H1_H1 ;  /* 0x30000076ff767230 */ /* 0x000fe40000004100 */
[----:B------:R-:W-:Y:S01]  /*09b0*/  FADD.FTZ R43, R43, R132 ;  /* 0x000000842b2b7221 */ /* 0x000fe20000010000 */
[----:B------:R-:W-:Y:S01]  /*09c0*/  FFMA.FTZ R67, R126, R132, R67 ;  /* 0x000000847e437223 */ /* 0x000fe20000010043 */
[----:B------:R-:W-:Y:S01]  /*09d0*/  FADD.FTZ R121, -R171, R121 ;  /* 0x00000079ab797221 */ /* 0x000fe20000010100 */
[----:B------:R-:W-:Y:S01]  /*09e0*/  FMUL.FTZ R131, R120, UR18 ;  /* 0x0000001278837c20 */ /* 0x000fe20008410000 */
[----:B------:R-:W-:Y:S01]  /*09f0*/  FMUL.FTZ R132, R84, R117 ;  /* 0x0000007554847220 */ /* 0x000fe20000410000 */
[----:B------:R-:W-:Y:S01]  /*0a00*/  FADD.FTZ R115, R114, R129 ;  /* 0x0000008172737221 */ /* 0x000fe20000010000 */
[----:B------:R-:W-:Y:S01]  /*0a10*/  FFMA.FTZ R112, R126, R129, R113 ;  /* 0x000000817e707223 */ /* 0x000fe20000010071 */
[----:B------:R-:W-:-:S02]  /*0a20*/  HADD2.F32 R137, -RZ, R119.H0_H0 ;  /* 0x20000077ff897230 */ /* 0x000fc40000004100 */
[----:B------:R-:W-:Y:S01]  /*0a30*/  FADD.FTZ R122, -R171, R122 ;  /* 0x0000007aab7a7221 */ /* 0x000fe20000010100 */
[----:B------:R-:W-:Y:S01]  /*0a40*/  FMUL.FTZ R134, R121, UR18 ;  /* 0x0000001279867c20 */ /* 0x000fe20008410000 */
[----:B------:R-:W-:Y:S01]  /*0a50*/  FMUL.FTZ R133, R85, R118 ;  /* 0x0000007655857220 */ /* 0x000fe20000410000 */
[----:B------:R-:W-:Y:S01]  /*0a60*/  FADD.FTZ R114, R115, R132 ;  /* 0x0000008473727221 */ /* 0x000fe20000010000 */
[----:B------:R-:W-:Y:S01]  /*0a70*/  FFMA.FTZ R113, R131, R132, R112 ;  /* 0x0000008483717223 */ /* 0x000fe20000010070 */
[----:B------:R-:W-:Y:S02]  /*0a80*/  HADD2.F32 R172, -RZ, R119.H1_H1 ;  /* 0x30000077ffac7230 */ /* 0x000fe40000004100 */
[----:B------:R-:W-:Y:S01]  /*0a90*/  FADD.FTZ R123, -R171, R123 ;  /* 0x0000007bab7b7221 */ /* 0x000fe20000010100 */
[----:B------:R-:W-:Y:S01]  /*0aa0*/  FMUL.FTZ R135, R122, UR18 ;  /* 0x000000127a877c20 */ /* 0x000fe20008410000 */
[----:B------:R-:W-:Y:S01]  /*0ab0*/  FMUL.FTZ R136, R86, R137 ;  /* 0x0000008956887220 */ /* 0x000fe20000410000 */
[----:B------:R-:W-:Y:S01]  /*0ac0*/  FADD.FTZ R115, R114, R133 ;  /* 0x0000008572737221 */ /* 0x000fe20000010000 */
[----:B------:R-:W-:Y:S01]  /*0ad0*/  FFMA.FTZ R112, R134, R133, R113 ;  /* 0x0000008586707223 */ /* 0x000fe20000010071 */
        /* <DEDUP_REMOVED lines=16> */
.L_x_2354:
[----:B-1--4-:R-:W-:Y:S05]  /*0be0*/  BSYNC.RECONVERGENT B0 ;  /* 0x0000000000007941 */ /* 0x012fea0003800200 */
.L_x_2353:
        /* <DEDUP_REMOVED lines=18> */
[----:B------:R-:W-:Y:S02]  /*0d10*/  FADD.FTZ R114, -R171, R114 ;  /* 0x00000072ab727221 */ /* 0x000fe40000010100 */
[----:B0-----:R-:W-:Y:S01]  /*0d20*/  FMUL.FTZ R140, R144, UR18 ;  /* 0x00000012908c7c20 */ /* 0x001fe20008410000 */
[----:B----4-:R-:W-:-:S02]  /*0d30*/  HADD2.F32 R113, -RZ, R116.H0_H0 ;  /* 0x20000074ff717230 */ /* 0x010fc40000004100 */
[----:B------:R-:W-:Y:S01]  /*0d40*/  FMUL.FTZ R139, R112, UR18 ;  /* 0x00000012708b7c20 */ /* 0x000fe20008410000 */
[----:B------:R-:W-:Y:S02]  /*0d50*/  HADD2.F32 R116, -RZ, R116.H1_H1 ;  /* 0x30000074ff747230 */ /* 0x000fe40000004100 */
[----:B------:R-:W-:Y:S01]  /*0d60*/  FADD.FTZ R145, -R171, R115 ;  /* 0x00000073ab917221 */ /* 0x000fe20000010100 */
[-C--:B-----5:R-:W-:Y:S01]  /*0d70*/  FMUL.FTZ R144, R80, R113.reuse ;  /* 0x0000007150907220 */ /* 0x0a0fe20000410000 */
[--C-:B------:R-:W-:Y:S02]  /*0d80*/  HADD2.F32 R115, -RZ, R117.reuse.H0_H0 ;  /* 0x20000075ff737230 */ /* 0x100fe40000004100 */
        /* <DEDUP_REMOVED lines=11> */
[----:B------:R-:W-:Y:S01]  /*0e40*/  FFMA.FTZ R112, R140, R143, R113 ;  /* 0x0000008f8c707223 */ /* 0x000fe20000010071 */
[--C-:B------:R-:W-:Y:S02]  /*0e50*/  HADD2.F32 R117, -RZ, R118.reuse.H0_H0 ;  /* 0x20000076ff757230 */ /* 0x100fe40000004100 */
[----:B------:R-:W-:Y:S01]  /*0e60*/  FMUL.FTZ R142, R145, UR18 ;  /* 0x00000012918e7c20 */ /* 0x000fe20008410000 */
[----:B---3--:R-:W-:Y:S01]  /*0e70*/  FADD.FTZ R120, -R171, R120 ;  /* 0x00000078ab787221 */ /* 0x008fe20000010100 */
        /* <DEDUP_REMOVED lines=18> */
[----:B------:R-:W-:Y:S01]  /*0fa0*/  FMUL.FTZ R151, R122, UR18 ;  /* 0x000000127a977c20 */ /* 0x000fe20008410000 */
        /* <DEDUP_REMOVED lines=20> */
.L_x_2356:
[----:B------:R-:W-:Y:S05]  /*10f0*/  BSYNC.RECONVERGENT B0 ;  /* 0x0000000000007941 */ /* 0x000fea0003800200 */
.L_x_2355:
        /* <DEDUP_REMOVED lines=17> */
[C---:B------:R-:W-:Y:S01]  /*1210*/  FADD.FTZ R114, -R171.reuse, R114 ;  /* 0x00000072ab727221 */ /* 0x040fe20000010100 */
[C---:B0-----:R-:W-:Y:S01]  /*1220*/  FADD.FTZ R158, -R171.reuse, R115 ;  /* 0x00000073ab9e7221 */ /* 0x041fe20000010100 */
[----:B-1----:R-:W-:Y:S01]  /*1230*/  FMUL.FTZ R156, R160, UR18 ;  /* 0x00000012a09c7c20 */ /* 0x002fe20008410000 */
[----:B------:R-:W-:Y:S01]  /*1240*/  FMUL.FTZ R155, R112, UR18 ;  /* 0x00000012709b7c20 */ /* 0x000fe20008410000 */
[----:B------:R-:W-:Y:S01]  /*1250*/  FMUL.FTZ R157, R114, UR18 ;  /* 0x00000012729d7c20 */ /* 0x000fe20008410000 */
[C---:B---3--:R-:W-:Y:S01]  /*1260*/  FADD.FTZ R159, -R171.reuse, R116 ;  /* 0x00000074ab9f7221 */ /* 0x048fe20000010100 */
[----:B------:R-:W-:Y:S01]  /*1270*/  FADD.FTZ R161, -R171, R117 ;  /* 0x00000075aba17221 */ /* 0x000fe20000010100 */
[----:B----4-:R-:W-:-:S02]  /*1280*/  HADD2.F32 R113, -RZ, R120.H0_H0 ;  /* 0x20000078ff717230 */ /* 0x010fc40000004100 */
[----:B------:R-:W-:Y:S01]  /*1290*/  FMUL.FTZ R158, R158, UR18 ;  /* 0x000000129e9e7c20 */ /* 0x000fe20008410000 */
[----:B------:R-:W-:Y:S02]  /*12a0*/  HADD2.F32 R120, -RZ, R120.H1_H1 ;  /* 0x30000078ff787230 */ /* 0x000fe40000004100 */
[----:B------:R-:W-:Y:S01]  /*12b0*/  FMUL.FTZ R159, R159, UR18 ;  /* 0x000000129f9f7c20 */ /* 0x000fe20008410000 */
[--C-:B------:R-:W-:Y:S02]  /*12c0*/  HADD2.F32 R115, -RZ, R121.reuse.H0_H0 ;  /* 0x20000079ff737230 */ /* 0x100fe40000004100 */
[-C--:B-----5:R-:W-:Y:S01]  /*12d0*/  FMUL.FTZ R162, R72, R113.reuse ;  /* 0x0000007148a27220 */ /* 0x0a0fe20000410000 */
        /* <DEDUP_REMOVED lines=49> */
.L_x_2358:
[----:B------:R-:W-:Y:S05]  /*15f0*/  BSYNC.RECONVERGENT B0 ;  /* 0x0000000000007941 */ /* 0x000fea0003800200 */
.L_x_2357:
        /* <DEDUP_REMOVED lines=32> */
.L_x_2360:
[----:B------:R-:W-:Y:S05]  /*1800*/  BSYNC.RECONVERGENT B0 ;  /* 0x0000000000007941 */ /* 0x000fea0003800200 */
.L_x_2359:
        /* <DEDUP_REMOVED lines=70> */
.L_x_2365:
        /* <DEDUP_REMOVED lines=33> */
.L_x_2364:
        /* <DEDUP_REMOVED lines=34> */
.L_x_2367:
        /* <DEDUP_REMOVED lines=33> */
.L_x_2363:
        /* <DEDUP_REMOVED lines=39> */
.L_x_2369:
        /* <DEDUP_REMOVED lines=33> */
.L_x_2368:
        /* <DEDUP_REMOVED lines=34> */
.L_x_2370:
        /* <DEDUP_REMOVED lines=32> */
.L_x_2366:
        /* <DEDUP_REMOVED lines=15> */
.L_x_2362:
[----:B------:R-:W-:Y:S05]  /*2c40*/  BSYNC.RECONVERGENT B0 ;  /* 0x0000000000007941 */ /* 0x000fea0003800200 */
.L_x_2361:
        /* <DEDUP_REMOVED lines=46> */
.L_x_2375:
        /* <DEDUP_REMOVED lines=29> */
.L_x_2374:
        /* <DEDUP_REMOVED lines=37> */
.L_x_2377:
        /* <DEDUP_REMOVED lines=29> */
.L_x_2373:
        /* <DEDUP_REMOVED lines=41> */
.L_x_2379:
        /* <DEDUP_REMOVED lines=29> */
.L_x_2378:
        /* <DEDUP_REMOVED lines=37> */
.L_x_2380:
        /* <DEDUP_REMOVED lines=27> */
[----:B------:R-:W-:-:S07]  /*3d80*/  F2FP.F16.F32.PACK_AB R115, R172, R119 ;  /* 0x00000077ac73723e */ /* 0x000fce00000000ff */
.L_x_2376:
        /* <DEDUP_REMOVED lines=11> */
.L_x_2372:
[----:B------:R-:W-:Y:S05]  /*3e40*/  BSYNC.RECONVERGENT B0 ;  /* 0x0000000000007941 */ /* 0x000fea0003800200 */
.L_x_2371:
        /* <DEDUP_REMOVED lines=46> */
.L_x_2385:
        /* <DEDUP_REMOVED lines=29> */
.L_x_2384:
        /* <DEDUP_REMOVED lines=37> */
.L_x_2387:
        /* <DEDUP_REMOVED lines=29> */
.L_x_2383:
        /* <DEDUP_REMOVED lines=41> */
.L_x_2389:
        /* <DEDUP_REMOVED lines=29> */
.L_x_2388:
        /* <DEDUP_REMOVED lines=37> */
.L_x_2390:
        /* <DEDUP_REMOVED lines=28> */
.L_x_2386:
        /* <DEDUP_REMOVED lines=10> */
.L_x_2382:
[----:B------:R-:W-:Y:S05]  /*5030*/  BSYNC.RECONVERGENT B0 ;  /* 0x0000000000007941 */ /* 0x000fea0003800200 */
.L_x_2381:
[----:B------:R-:W-:Y:S01]  /*5040*/  UPLOP3.LUT UP1, UPT, UPT, UPT, UP1, 0x40, 0x4 ;  /* 0x000000000004789c */ /* 0x000fe20003f2e810 */
[----:B------:R-:W-:Y:S10]  /*5050*/  BRA.U !UP2, `(.L_x_2391) ;  /* 0xffffffb50a547547 */ /* 0x000ff4000b83ffff */
.L_x_2352:
        /* <DEDUP_REMOVED lines=32> */
.L_x_2392:
        /* <DEDUP_REMOVED lines=10> */
.L_x_3858:


//--------------------- .text._ZN10layer_norm31ln_parallel_residual_bwd_kernelINS_13Kernel_traitsIf6__halffS2_fjLj3072ELj1ELj1ELj4ELj16ENS_18Kernel_traits_baseILj3072EfS2_fS2_fjLj128EEEEELb0ELb1ELb1EEEvNS_9BwdParamsE --------------------------
	.section	.text._ZN10layer_norm31ln_parallel_residual_bwd_kernelINS_13Kernel_traitsIf6__halffS2_fjLj3072ELj1ELj1ELj4ELj16ENS_18Kernel_traits_baseILj3072EfS2_fS2_fjLj128EEEEELb0ELb1ELb1EEEvNS_9BwdParamsE,"ax",@progbits
	.align	128
        .global         _ZN10layer_norm31ln_parallel_residual_bwd_kernelINS_13Kernel_traitsIf6__halffS2_fjLj3072ELj1ELj1ELj4ELj16ENS_18Kernel_traits_baseILj3072EfS2_fS2_fjLj128EEEEELb0ELb1ELb1EEEvNS_9BwdParamsE
        .type           _ZN10layer_norm31ln_parallel_residual_bwd_kernelINS_13Kernel_traitsIf6__halffS2_fjLj3072ELj1ELj1ELj4ELj16ENS_18Kernel_traits_baseILj3072EfS2_fS2_fjLj128EEEEELb0ELb1ELb1EEEvNS_9BwdParamsE,@function
        .size           _ZN10layer_norm31ln_parallel_residual_bwd_kernelINS_13Kernel_traitsIf6__halffS2_fjLj3072ELj1ELj1ELj4ELj16ENS_18Kernel_traits_baseILj3072EfS2_fS2_fjLj128EEEEELb0ELb1ELb1EEEvNS_9BwdParamsE,(.L_x_3859 - _ZN10layer_norm31ln_parallel_residual_bwd_kernelINS_13Kernel_traitsIf6__halffS2_fjLj3072ELj1ELj1ELj4ELj16ENS_18Kernel_traits_baseILj3072EfS2_fS2_fjLj128EEEEELb0ELb1ELb1EEEvNS_9BwdParamsE)
        .other          _ZN10layer_norm31ln_parallel_residual_bwd_kernelINS_13Kernel_traitsIf6__halffS2_fjLj3072ELj1ELj1ELj4ELj16ENS_18Kernel_traits_baseILj3072EfS2_fS2_fjLj128EEEEELb0ELb1ELb1EEEvNS_9BwdParamsE,@"STO_CUDA_ENTRY STV_DEFAULT"
_ZN10layer_norm31ln_parallel_residual_bwd_kernelINS_13Kernel_traitsIf6__halffS2_fjLj3072ELj1ELj1ELj4ELj16ENS_18Kernel_traits_baseILj3072EfS2_fS2_fjLj128EEEEELb0ELb1ELb1EEEvNS_9BwdParamsE:
.text._ZN10layer_norm31ln_parallel_residual_bwd_kernelINS_13Kernel_traitsIf6__halffS2_fjLj3072ELj1ELj1ELj4ELj16ENS_18Kernel_traits_baseILj3072EfS2_fS2_fjLj128EEEEELb0ELb1ELb1EEEvNS_9BwdParamsE:
        /* <DEDUP_REMOVED lines=72> */
.L_x_2420:
[----:B------:R-:W-:Y:S01]  /*0480*/  UIMAD UR5, UR4, UR21, URZ ;  /* 0x00000015040572a4 */ /* 0x000fe2000f8e02ff */
[----:B------:R-:W1:Y:S01]  /*0490*/  LDC.64 R96, c[0x0][0x428] ;  /* 0x00010a00ff607b82 */ /* 0x000e620000000a00 */
[----:B0-----:R-:W-:Y:S02]  /*04a0*/  UIMAD.WIDE UR8, UR4, 0x4, UR16 ;  /* 0x00000004040878a5 */ /* 0x001fe4000f8e0210 */
[----:B------:R-:W-:-:S04]  /*04b0*/  USHF.R.S32.HI UR6, URZ, 0x1f, UR5 ;  /* 0x0000001fff067899 */ /* 0x000fc80008011405 */
[----:B------:R-:W-:Y:S01]  /*04c0*/  ULEA.HI UR6, UR6, UR5, URZ, 0x3 ;  /* 0x0000000506067291 */ /* 0x000fe2000f8f18ff */
[----:B------:R-:W0:Y:S01]  /*04d0*/  LDC.64 R156, c[0x0][0x3a8] ;  /* 0x0000ea00ff9c7b82 */ /* 0x000e220000000a00 */
[----:B------:R-:W-:Y:S02]  /*04e0*/  MOV R82, UR8 ;  /* 0x0000000800527c02 */ /* 0x000fe40008000f00 */
[----:B------:R-:W-:Y:S02]  /*04f0*/  MOV R83, UR9 ;  /* 0x0000000900537c02 */ /* 0x000fe40008000f00 */
[----:B--2---:R-:W-:Y:S01]  /*0500*/  MOV R3, UR6 ;  /* 0x0000000600037c02 */ /* 0x004fe20008000f00 */
[----:B------:R-:W-:Y:S02]  /*0510*/  UIMAD.WIDE UR6, UR4, 0x4, UR18 ;  /* 0x00000004040678a5 */ /* 0x000fe4000f8e0212 */
[----:B------:R-:W2:Y:S01]  /*0520*/  LDG.E R0, desc[UR14][R82.64] ;  /* 0x0000000e52007981 */ /* 0x000ea2000c1e1900 */
[----:B------:R-:W-:-:S03]  /*0530*/  LEA.HI.SX32 R150, R3, R72, 0x1d ;  /* 0x0000004803967211 */ /* 0x000fc600078feaff */
[----:B------:R-:W-:Y:S02]  /*0540*/  MOV R84, UR6 ;  /* 0x0000000600547c02 */ /* 0x000fe40008000f00 */
[----:B------:R-:W-:Y:S01]  /*0550*/  MOV R85, UR7 ;  /* 0x0000000700557c02 */ /* 0x000fe20008000f00 */
[C---:B-1----:R-:W-:Y:S01]  /*0560*/  IMAD.WIDE.U32 R68, R150.reuse, 0x10, R96 ;  /* 0x0000001096447825 */ /* 0x042fe200078e0060 */
[----:B------:R-:W-:-:S03]  /*0570*/  IADD3 R148, PT, PT, R150, 0x80, RZ ;  /* 0x0000008096947810 */ /* 0x000fc60007ffe0ff */
[----:B------:R-:W3:Y:S01]  /*0580*/  LDG.E R151, desc[UR14][R84.64] ;  /* 0x0000000e54977981 */ /* 0x000ee2000c1e1900 */
[----:B------:R-:W-:-:S03]  /*0590*/  IADD3 R149, PT, PT, R150, 0x100, RZ ;  /* 0x0000010096957810 */ /* 0x000fc60007ffe0ff */
[----:B------:R-:W4:Y:S01]  /*05a0*/  LDG.E.128 R68, desc[UR14][R68.64] ;  /* 0x0000000e44447981 */ /* 0x000f22000c1e1d00 */
[----:B0-----:R-:W-:-:S04]  /*05b0*/  IMAD.WIDE.U32 R2, R150, 0x20, R156 ;  /* 0x0000002096027825 */ /* 0x001fc800078e009c */
[C-C-:B------:R-:W-:Y:S01]  /*05c0*/  IMAD.WIDE.U32 R152, R148.reuse, 0x20, R156.reuse ;  /* 0x0000002094987825 */ /* 0x140fe200078e009c */
[----:B------:R-:W4:Y:S03]  /*05d0*/  LDG.E.128 R64, desc[UR14][R2.64] ;  /* 0x0000000e02407981 */ /* 0x000f26000c1e1d00 */
[----:B------:R-:W-:Y:S01]  /*05e0*/  IMAD.WIDE.U32 R156, R149, 0x20, R156 ;  /* 0x00000020959c7825 */ /* 0x000fe200078e009c */
[----:B------:R-:W4:Y:S04]  /*05f0*/  LDG.E.128 R76, desc[UR14][R152.64] ;  /* 0x0000000e984c7981 */ /* 0x000f28000c1e1d00 */
[----:B------:R-:W4:Y:S04]  /*0600*/  LDG.E.128 R88, desc[UR14][R156.64] ;  /* 0x0000000e9c587981 */ /* 0x000f28000c1e1d00 */
[----:B------:R-:W4:Y:S01]  /*0610*/  LDG.E.128 R84, desc[UR14][R152.64+0x10] ;  /* 0x0000100e98547981 */ /* 0x000f22000c1e1d00 */
[----:B------:R-:W-:-:S03]  /*0620*/  IMAD.WIDE.U32 R80, R148, 0x10, R96 ;  /* 0x0000001094507825 */ /* 0x000fc600078e0060 */
[----:B------:R0:W4:Y:S01]  /*0630*/  LDG.E.128 R72, desc[UR14][R2.64+0x10] ;  /* 0x0000100e02487981 */ /* 0x000122000c1e1d00 */
[----:B------:R-:W-:-:S03]  /*0640*/  IMAD.WIDE.U32 R96, R149, 0x10, R96 ;  /* 0x0000001095607825 */ /* 0x000fc600078e0060 */
[----:B------:R4:W4:Y:S04]  /*0650*/  LDG.E.128 R92, desc[UR14][R156.64+0x10] ;  /* 0x0000100e9c5c7981 */ /* 0x000928000c1e1d00 */
[----:B------:R-:W4:Y:S04]  /*0660*/  LDG.E.128 R80, desc[UR14][R80.64] ;  /* 0x0000000e50507981 */ /* 0x000f28000c1e1d00 */
[----:B------:R-:W4:Y:S01]  /*0670*/  LDG.E.128 R96, desc[UR14][R96.64] ;  /* 0x0000000e60607981 */ /* 0x000f22000c1e1d00 */
[----:B------:R-:W-:-:S04]  /*0680*/  ISETP.NE.U32.AND P1, PT, RZ, UR22, PT ;  /* 0x00000016ff007c0c */ /* 0x000fc8000bf25070 */
[----:B------:R-:W-:-:S13]  /*0690*/  ISETP.NE.AND.EX P1, PT, RZ, UR23, PT, P1 ;  /* 0x00000017ff007c0c */ /* 0x000fda000bf25310 */
[----:B0-----:R-:W0:Y:S01]  /*06a0*/  @P1 LDC.64 R2, c[0x0][0x438] ;  /* 0x00010e00ff021b82 */ /* 0x001e220000000a00 */
        /* <DEDUP_REMOVED lines=21> */
[C---:B------:R-:W-:Y:S01]  /*0800*/  FADD.FTZ R66, -R195.reuse, R66 ;  /* 0x00000042c3427221 */ /* 0x040fe20000010100 */
[--C-:B------:R-:W-:Y:S02]  /*0810*/  HADD2.F32 R151, -RZ, R69.reuse.H0_H0 ;  /* 0x20000045ff977230 */ /* 0x100fe40000004100 */
[----:B------:R-:W-:Y:S01]  /*0820*/  FADD.FTZ R178, -R195, R90 ;  /* 0x0000005ac3b27221 */ /* 0x000fe20000010100 */
[----:B------:R-:W-:Y:S01]  /*0830*/  FMUL.FTZ R90, R25, R152 ;  /* 0x00000098195a7220 */ /* 0x000fe20000410000 */
[----:B0-----:R-:W-:Y:S01]  /*0840*/  FADD.FTZ R3, RZ, R79 ;  /* 0x0000004fff037221 */ /* 0x001fe20000010000 */
[----:B------:R-:W-:Y:S01]  /*0850*/  FADD.FTZ R187, -R195, R87 ;  /* 0x00000057c3bb7221 */ /* 0x000fe20000010100 */
[----:B------:R-:W-:Y:S01]  /*0860*/  FMUL.FTZ R87, R65, UR9 ;  /* 0x0000000941577c20 */ /* 0x000fe20008410000 */
[----:B------:R-:W-:Y:S01]  /*0870*/  FFMA.FTZ R64, R0, R79, RZ ;  /* 0x0000004f00407223 */ /* 0x000fe200000100ff */
[----:B------:R-:W-:Y:S01]  /*0880*/  FADD.FTZ R183, -R195, R91 ;  /* 0x0000005bc3b77221 */ /* 0x000fe20000010100 */
[----:B------:R-:W-:-:S02]  /*0890*/  HADD2.F32 R153, -RZ, R69.H1_H1 ;  /* 0x30000045ff997230 */ /* 0x000fc40000004100 */
[C---:B------:R-:W-:Y:S01]  /*08a0*/  FADD.FTZ R175, -R195.reuse, R89 ;  /* 0x00000059c3af7221 */ /* 0x040fe20000010100 */
[----:B------:R-:W-:Y:S01]  /*08b0*/  FMUL.FTZ R91, R66, UR9 ;  /* 0x00000009425b7c20 */ /* 0x000fe20008410000 */
[----:B------:R-:W-:Y:S01]  /*08c0*/  FMUL.FTZ R89, R26, R151 ;  /* 0x000000971a597220 */ /* 0x000fe20000410000 */
[----:B------:R-:W-:Y:S01]  /*08d0*/  FADD.FTZ R66, R90, R3 ;  /* 0x000000035a427221 */ /* 0x000fe20000010000 */
[----:B------:R-:W-:Y:S01]  /*08e0*/  FADD.FTZ R67, -R195, R67 ;  /* 0x00000043c3437221 */ /* 0x000fe20000010100 */
[----:B------:R-:W-:Y:S01]  /*08f0*/  FFMA.FTZ R64, R87, R90, R64 ;  /* 0x0000005a57407223 */ /* 0x000fe20000010040 */
[----:B-1----:R-:W-:Y:S02]  /*0900*/  HADD2.F32 R154, -RZ, R70.H0_H0 ;  /* 0x20000046ff9a7230 */ /* 0x002fe40000004100 */
        /* <DEDUP_REMOVED lines=17> */
[----:B------:R-:W-:Y:S01]  /*0a20*/  FMUL.FTZ R95, R67, UR9 ;  /* 0x00000009435f7c20 */ /* 0x000fe20008410000 */
[----:B------:R-:W-:Y:S01]  /*0a30*/  FFMA.FTZ R64, R91, R89, R64 ;  /* 0x000000595b407223 */ /* 0x000fe20000010040 */
[----:B------:R-:W-:-:S02]  /*0a40*/  HADD2.F32 R78, -RZ, R82.H0_H0 ;  /* 0x20000052ff4e7230 */ /* 0x000fc40000004100 */
[----:B------:R-:W-:Y:S02]  /*0a50*/  HADD2.F32 R75, -RZ, R82.H1_H1 ;  /* 0x30000052ff4b7230 */ /* 0x000fe40000004100 */
[----:B------:R-:W-:Y:S01]  /*0a60*/  FADD.FTZ R65, R94, R3 ;  /* 0x000000035e417221 */ /* 0x000fe20000010000 */
[----:B------:R-:W-:Y:S02]  /*0a70*/  HADD2.F32 R155, -RZ, R70.H1_H1 ;  /* 0x30000046ff9b7230 */ /* 0x000fe40000004100 */
[--C-:B------:R-:W-:Y:S02]  /*0a80*/  HADD2.F32 R82, -RZ, R96.reuse.H0_H0 ;  /* 0x20000060ff527230 */ /* 0x100fe40000004100 */
[----:B------:R-:W-:Y:S02]  /*0a90*/  HADD2.F32 R77, -RZ, R96.H1_H1 ;  /* 0x30000060ff4d7230 */ /* 0x000fe40000004100 */
[----:B------:R-:W-:Y:S01]  /*0aa0*/  FMUL.FTZ R96, R20, R154 ;  /* 0x0000009a14607220 */ /* 0x000fe20000410000 */
        /* <DEDUP_REMOVED lines=18> */
[----:B------:R-:W-:Y:S01]  /*0bd0*/  FMUL.FTZ R92, R2, UR9 ;  /* 0x00000009025c7c20 */ /* 0x000fe20008410000 */
[----:B------:R-:W-:Y:S01]  /*0be0*/  FMUL.FTZ R93, R16, R74 ;  /* 0x0000004a105d7220 */ /* 0x000fe20000410000 */
[----:B------:R-:W-:Y:S01]  /*0bf0*/  FADD.FTZ R2, R172, R65 ;  /* 0x00000041ac027221 */ /* 0x000fe20000010000 */
[----:B------:R-:W-:Y:S01]  /*0c00*/  FFMA.FTZ R3, R173, R172, R64 ;  /* 0x000000acad037223 */ /* 0x000fe20000010040 */
[----:B------:R-:W-:-:S02]  /*0c10*/  HADD2.F32 R76, -RZ, R81.H0_H0 ;  /* 0x20000051ff4c7230 */ /* 0x000fc40000004100 */
[--C-:B------:R-:W-:Y:S02]  /*0c20*/  HADD2.F32 R86, -RZ, R98.reuse.H0_H0 ;  /* 0x20000062ff567230 */ /* 0x100fe40000004100 */
[----:B------:R-:W-:Y:S01]  /*0c30*/  FADD.FTZ R65, R93, R2 ;  /* 0x000000025d417221 */ /* 0x000fe20000010000 */
        /* <DEDUP_REMOVED lines=41> */
[----:B------:R-:W-:Y:S01]  /*0ed0*/  FADD.FTZ R64, R3, R176 ;  /* 0x000000b003407221 */ /* 0x000fe20000010000 */
[----:B------:R-:W-:Y:S01]  /*0ee0*/  FMUL.FTZ R178, R178, UR9 ;  /* 0x00000009b2b27c20 */ /* 0x000fe20008410000 */
[----:B------:R-:W-:Y:S01]  /*0ef0*/  FMUL.FTZ R181, R10, R84 ;  /* 0x000000540ab57220 */ /* 0x000fe20000410000 */
[----:B------:R-:W-:Y:S01]  /*0f00*/  FFMA.FTZ R3, R175, R176, R2 ;  /* 0x000000b0af037223 */ /* 0x000fe20000010002 */
        /* <DEDUP_REMOVED lines=8> */
[----:B------:R-:W-:-:S02]  /*0f90*/  HADD2.F32 R88, -RZ, R99.H0_H0 ;  /* 0x20000063ff587230 */ /* 0x000fc40000004100 */
        /* <DEDUP_REMOVED lines=47> */
.L_x_2395:
[----:B------:R-:W-:Y:S05]  /*1290*/  BSYNC.RECONVERGENT B0 ;  /* 0x0000000000007941 */ /* 0x000fea0003800200 */
.L_x_2394:
[----:B------:R-:W1:Y:S08]  /*12a0*/  S2UR UR6, SR_CgaCtaId ;  /* 0x00000000000679c3 */ /* 0x000e700000008800 */
[----:B------:R-:W-:Y:S01]  /*12b0*/  BAR.SYNC.DEFER_BLOCKING 0x0 ;  /* 0x0000000000007b1d */ /* 0x000fe20000010000 */
[----:B------:R-:W-:Y:S01]  /*12c0*/  UISETP.NE.U32.AND UP0, UPT, UR22, URZ, UPT ;  /* 0x000000ff1600728c */ /* 0x000fe2000bf05070 */
[----:B------:R-:W-:Y:S01]  /*12d0*/  FADD.FTZ R145, R157, R145 ;  /* 0x000000919d917221 */ /* 0x000fe20000010000 */
[----:B------:R-:W-:Y:S01]  /*12e0*/  UIADD3 UR4, UPT, UPT, UR4, UR24, URZ ;  /* 0x0000001804047290 */ /* 0x000fe2000fffe0ff */
[----:B------:R-:W-:Y:S01]  /*12f0*/  FFMA.FTZ R147, R0, R157, R147 ;  /* 0x0000009d00937223 */ /* 0x000fe20000010093 */
[----:B------:R-:W-:Y:S01]  /*1300*/  UISETP.NE.AND.EX UP0, UPT, UR23, URZ, UPT, UP0 ;  /* 0x000000ff1700728c */ /* 0x000fe2000bf05300 */
        /* <DEDUP_REMOVED lines=107> */
.L_x_2398:
        /* <DEDUP_REMOVED lines=33> */
.L_x_2397:
        /* <DEDUP_REMOVED lines=34> */
.L_x_2400:
        /* <DEDUP_REMOVED lines=33> */
.L_x_2396:
        /* <DEDUP_REMOVED lines=39> */
.L_x_2402:
        /* <DEDUP_REMOVED lines=33> */
.L_x_2401:
        /* <DEDUP_REMOVED lines=34> */
.L_x_2403:
        /* <DEDUP_REMOVED lines=32> */
.L_x_2399:
        /* <DEDUP_REMOVED lines=23> */
[--C-:B0-----:R-:W-:Y:S01]  /*2a10*/  FFMA.FTZ R53, R182, UR27, R68.reuse ;  /* 0x0000001bb6357c23 */ /* 0x101fe20008010044 */
        /* <DEDUP_REMOVED lines=26> */
.L_x_2406:
        /* <DEDUP_REMOVED lines=29> */
.L_x_2405:
        /* <DEDUP_REMOVED lines=34> */
.L_x_2408:
        /* <DEDUP_REMOVED lines=29> */
.L_x_2404:
        /* <DEDUP_REMOVED lines=35> */
.L_x_2410:
        /* <DEDUP_REMOVED lines=29> */
.L_x_2409:
        /* <DEDUP_REMOVED lines=34> */
.L_x_2411:
        /* <DEDUP_REMOVED lines=28> */
.L_x_2407:
        /* <DEDUP_REMOVED lines=45> */
.L_x_2414:
        /* <DEDUP_REMOVED lines=29> */
.L_x_2413:
        /* <DEDUP_REMOVED lines=34> */
.L_x_2416:
        /* <DEDUP_REMOVED lines=29> */
.L_x_2412:
        /* <DEDUP_REMOVED lines=35> */
.L_x_2418:
        /* <DEDUP_REMOVED lines=29> */
.L_x_2417:
        /* <DEDUP_REMOVED lines=34> */
.L_x_2419:
        /* <DEDUP_REMOVED lines=28> */
.L_x_2415:
        /* <DEDUP_REMOVED lines=19> */
[----:B--2---:R-:W-:Y:S02]  /*4b00*/  MOV R52, R139 ;  /* 0x0000008b00347202 */ /* 0x004fe40000000f00 */
        /* <DEDUP_REMOVED lines=39> */
.L_x_2393:
        /* <DEDUP_REMOVED lines=21> */
.L_x_2421:
        /* <DEDUP_REMOVED lines=11> */
.L_x_3859:


//--------------------- .text._ZN10layer_norm31ln_parallel_residual_bwd_kernelINS_13Kernel_traitsIf6__halffS2_fjLj3072ELj1ELj1ELj4ELj16ENS_18Kernel_traits_baseILj3072EfS2_fS2_fjLj128EEEEELb1ELb0ELb0EEEvNS_9BwdParamsE --------------------------
	.section	.text._ZN10layer_norm31ln_parallel_residual_bwd_kernelINS_13Kernel_traitsIf6__halffS2_fjLj3072ELj1ELj1ELj4ELj16ENS_18Kernel_traits_baseILj3072EfS2_fS2_fjLj128EEEEELb1ELb0ELb0EEEvNS_9BwdParamsE,"ax",@progbits
	.align	128
        .global         _ZN10layer_norm31ln_parallel_residual_bwd_kernelINS_13Kernel_traitsIf6__halffS2_fjLj3072ELj1ELj1ELj4ELj16ENS_18Kernel_traits_baseILj3072EfS2_fS2_fjLj128EEEEELb1ELb0ELb0EEEvNS_9BwdParamsE
        .type           _ZN10layer_norm31ln_parallel_residual_bwd_kernelINS_13Kernel_traitsIf6__halffS2_fjLj3072ELj1ELj1ELj4ELj16ENS_18Kernel_traits_baseILj3072EfS2_fS2_fjLj128EEEEELb1ELb0ELb0EEEvNS_9BwdParamsE,@function
        .size           _ZN10layer_norm31ln_parallel_residual_bwd_kernelINS_13Kernel_traitsIf6__halffS2_fjLj3072ELj1ELj1ELj4ELj16ENS_18Kernel_traits_baseILj3072EfS2_fS2_fjLj128EEEEELb1ELb0ELb0EEEvNS_9BwdParamsE,(.L_x_3860 - _ZN10layer_norm31ln_parallel_residual_bwd_kernelINS_13Kernel_traitsIf6__halffS2_fjLj3072ELj1ELj1ELj4ELj16ENS_18Kernel_traits_baseILj3072EfS2_fS2_fjLj128EEEEELb1ELb0ELb0EEEvNS_9BwdParamsE)
        .other          _ZN10layer_norm31ln_parallel_residual_bwd_kernelINS_13Kernel_traitsIf6__halffS2_fjLj3072ELj1ELj1ELj4ELj16ENS_18Kernel_traits_baseILj3072EfS2_fS2_fjLj128EEEEELb1ELb0ELb0EEEvNS_9BwdParamsE,@"STO_CUDA_ENTRY STV_DEFAULT"
_ZN10layer_norm31ln_parallel_residual_bwd_kernelINS_13Kernel_traitsIf6__halffS2_fjLj3072ELj1ELj1ELj4ELj16ENS_18Kernel_traits_baseILj3072EfS2_fS2_fjLj128EEEEELb1ELb0ELb0EEEvNS_9BwdParamsE:
.text._ZN10layer_norm31ln_parallel_residual_bwd_kernelINS_13Kernel_traitsIf6__halffS2_fjLj3072ELj1ELj1ELj4ELj16ENS_18Kernel_traits_baseILj3072EfS2_fS2_fjLj128EEEEELb1ELb0ELb0EEEvNS_9BwdParamsE:
        /* <DEDUP_REMOVED lines=164> */
.L_x_2461:
        /* <DEDUP_REMOVED lines=57> */
[----:B--2---:R-:W-:Y:S02]  /*0dd0*/  HADD2.F32 R13, -RZ, R168.H0_H0 ;  /* 0x200000a8ff0d7230 */ /* 0x004fe40000004100 */
[----:B---3--:R-:W-:-:S03]  /*0de0*/  FADD.FTZ R0, -R210, R176 ;  /* 0x000000b0d2007221 */ /* 0x008fc60000010100 */
[----:B------:R-:W-:Y:S01]  /*0df0*/  FMUL.FTZ R12, R20, R13 ;  /* 0x0000000d140c7220 */ /* 0x000fe20000410000 */
[----:B------:R-:W-:Y:S01]  /*0e00*/  FMUL.FTZ R0, R0, UR22 ;  /* 0x0000001600007c20 */ /* 0x000fe20008410000 */
[----:B----4-:R-:W-:Y:S02]  /*0e10*/  HADD2.F32 R5, -RZ, R164.H0_H0 ;  /* 0x200000a4ff057230 */ /* 0x010fe40000004100 */
[----:B0-----:R-:W-:Y:S01]  /*0e20*/  FADD.FTZ R7, -R210, R177 ;  /* 0x000000b1d2077221 */ /* 0x001fe20000010100 */
[--C-:B------:R-:W-:Y:S02]  /*0e30*/  HADD2.F32 R20, -RZ, R169.reuse.H1_H1 ;  /* 0x300000a9ff147230 */ /* 0x100fe40000004100 */
[----:B------:R-:W-:Y:S01]  /*0e40*/  FADD.FTZ R76, R76, R5 ;  /* 0x000000054c4c7221 */ /* 0x000fe20000010000 */
[-C--:B------:R-:W-:Y:S01]  /*0e50*/  FFMA.FTZ R56, R0, R5.reuse, R56 ;  /* 0x0000000500387223 */ /* 0x080fe20000010038 */
[----:B------:R-:W-:Y:S01]  /*0e60*/  FFMA.FTZ R5, R21, R5, R12 ;  /* 0x0000000515057223 */ /* 0x000fe2000001000c */
[----:B------:R-:W-:-:S02]  /*0e70*/  HADD2.F32 R21, -RZ, R169.H0_H0 ;  /* 0x200000a9ff157230 */ /* 0x000fc40000004100 */
[----:B------:R-:W-:Y:S01]  /*0e80*/  FMUL.FTZ R7, R7, UR22 ;  /* 0x0000001607077c20 */ /* 0x000fe20008410000 */
[----:B------:R-:W-:Y:S01]  /*0e90*/  HADD2.F32 R168, -RZ, R168.H1_H1 ;  /* 0x300000a8ffa87230 */ /* 0x000fe20000004100 */
[----:B------:R-:W2:Y:S01]  /*0ea0*/  LDL R169, [R1+0x18] ;  /* 0x0000180001a97983 */ /* 0x000ea20000100800 */
[----:B------:R-:W-:Y:S01]  /*0eb0*/  FADD.FTZ R116, R116, R13 ;  /* 0x0000000d74747221 */ /* 0x000fe20000010000 */
[----:B------:R-:W-:Y:S02]  /*0ec0*/  FFMA.FTZ R96, R0, R13, R96 ;  /* 0x0000000d00607223 */ /* 0x000fe40000010060 */
[-C--:B------:R-:W-:Y:S01]  /*0ed0*/  FMUL.FTZ R13, R188, R168.reuse ;  /* 0x000000a8bc0d7220 */ /* 0x080fe20000410000 */
[----:B------:R-:W-:Y:S01]  /*0ee0*/  FADD.FTZ R117, R117, R168 ;  /* 0x000000a875757221 */ /* 0x000fe20000010000 */
[----:B------:R-:W-:Y:S02]  /*0ef0*/  FFMA.FTZ R97, R7, R168, R97 ;  /* 0x000000a807617223 */ /* 0x000fe40000010061 */
[----:B------:R-:W3:Y:S01]  /*0f00*/  LDL R168, [R1+0x1c] ;  /* 0x00001c0001a87983 */ /* 0x000ee20000100800 */
[----:B------:R-:W-:-:S05]  /*0f10*/  HADD2.F32 R6, -RZ, R164.H1_H1 ;  /* 0x300000a4ff067230 */ /* 0x000fca0000004100 */
[----:B------:R-:W-:Y:S01]  /*0f20*/  FADD.FTZ R77, R77, R6 ;  /* 0x000000064d4d7221 */ /* 0x000fe20000010000 */
[-C--:B------:R-:W-:Y:S01]  /*0f30*/  FFMA.FTZ R57, R7, R6.reuse, R57 ;  /* 0x0000000607397223 */ /* 0x080fe20000010039 */
[----:B------:R-:W-:Y:S01]  /*0f40*/  FFMA.FTZ R6, R189, R6, R13 ;  /* 0x00000006bd067223 */ /* 0x000fe2000001000d */
[----:B------:R-:W-:Y:S01]  /*0f50*/  FADD.FTZ R13, -R210, R178 ;  /* 0x000000b2d20d7221 */ /* 0x000fe20000010100 */
[----:B------:R-:W-:Y:S02]  /*0f60*/  HADD2.F32 R19, -RZ, R165.H0_H0 ;  /* 0x200000a5ff137230 */ /* 0x000fe40000004100 */
[----:B------:R-:W-:Y:S01]  /*0f70*/  FMUL.FTZ R12, R196, R21 ;  /* 0x00000015c40c7220 */ /* 0x000fe20000410000 */
[----:B------:R-:W-:Y:S02]  /*0f80*/  FMUL.FTZ R13, R13, UR22 ;  /* 0x000000160d0d7c20 */ /* 0x000fe40008410000 */
[----:B------:R-:W-:Y:S01]  /*0f90*/  FADD.FTZ R78, R78, R19 ;  /* 0x000000134e4e7221 */ /* 0x000fe20000010000 */
[-C--:B------:R-:W-:Y:S01]  /*0fa0*/  FFMA.FTZ R12, R197, R19.reuse, R12 ;  /* 0x00000013c50c7223 */ /* 0x080fe2000001000c */
[----:B------:R-:W-:Y:S01]  /*0fb0*/  FFMA.FTZ R58, R13, R19, R58 ;  /* 0x000000130d3a7223 */ /* 0x000fe2000001003a */
[----:B------:R-:W-:Y:S01]  /*0fc0*/  FADD.FTZ R19, -R210, R179 ;  /* 0x000000b3d2137221 */ /* 0x000fe20000010100 */
[----:B------:R-:W-:-:S03]  /*0fd0*/  FADD.FTZ R118, R118, R21 ;  /* 0x0000001576767221 */ /* 0x000fc60000010000 */
[----:B------:R-:W-:Y:S01]  /*0fe0*/  FMUL.FTZ R19, R19, UR22 ;  /* 0x0000001613137c20 */ /* 0x000fe20008410000 */
[----:B------:R-:W-:Y:S01]  /*0ff0*/  FFMA.FTZ R98, R13, R21, R98 ;  /* 0x000000150d627223 */ /* 0x000fe20000010062 */
[-C--:B------:R-:W-:Y:S01]  /*1000*/  FMUL.FTZ R21, R204, R20.reuse ;  /* 0x00000014cc157220 */ /* 0x080fe20000410000 */
[----:B------:R-:W-:Y:S01]  /*1010*/  FADD.FTZ R119, R119, R20 ;  /* 0x0000001477777221 */ /* 0x000fe20000010000 */
[----:B------:R-:W-:Y:S01]  /*1020*/  FFMA.FTZ R99, R19, R20, R99 ;  /* 0x0000001413637223 */ /* 0x000fe20000010063 */
[----:B------:R-:W-:Y:S02]  /*1030*/  HADD2.F32 R18, -RZ, R165.H1_H1 ;  /* 0x300000a5ff127230 */ /* 0x000fe40000004100 */
[C---:B------:R-:W-:Y:S01]  /*1040*/  FADD.FTZ R20, -R210.reuse, R172 ;  /* 0x000000acd2147221 */ /* 0x040fe20000010100 */
[--C-:B------:R-:W-:Y:S02]  /*1050*/  HADD2.F32 R165, -RZ, R170.reuse.H0_H0 ;  /* 0x200000aaffa57230 */ /* 0x100fe40000004100 */
[----:B------:R-:W-:Y:S01]  /*1060*/  FADD.FTZ R173, -R210, R173 ;  /* 0x000000add2ad7221 */ /* 0x000fe20000010100 */
[----:B------:R-:W-:-:S02]  /*1070*/  HADD2.F32 R170, -RZ, R170.H1_H1 ;  /* 0x300000aaffaa7230 */ /* 0x000fc40000004100 */
[----:B------:R-:W-:Y:S01]  /*1080*/  FMUL.FTZ R20, R20, UR22 ;  /* 0x0000001614147c20 */ /* 0x000fe20008410000 */
[----:B------:R-:W-:Y:S01]  /*1090*/  FADD.FTZ R79, R79, R18 ;  /* 0x000000124f4f7221 */ /* 0x000fe20000010000 */
[-C--:B------:R-:W-:Y:S01]  /*10a0*/  FFMA.FTZ R59, R19, R18.reuse, R59 ;  /* 0x00000012133b7223 */ /* 0x080fe2000001003b */
[----:B------:R-:W-:Y:S01]  /*10b0*/  FFMA.FTZ R18, R205, R18, R21 ;  /* 0x00000012cd127223 */ /* 0x000fe20000010015 */
[--C-:B------:R-:W-:Y:S02]  /*10c0*/  HADD2.F32 R21, -RZ, R166.reuse.H0_H0 ;  /* 0x200000a6ff157230 */ /* 0x100fe40000004100 */
[-C--:B-----5:R-:W-:Y:S01]  /*10d0*/  FMUL.FTZ R164, R248, R165.reuse ;  /* 0x000000a5f8a47220 */ /* 0x0a0fe20000410000 */
[----:B------:R-:W-:Y:S01]  /*10e0*/  FADD.FTZ R120, R120, R165 ;  /* 0x000000a578787221 */ /* 0x000fe20000010000 */
[----:B------:R-:W-:Y:S01]  /*10f0*/  FFMA.FTZ R100, R20, R165, R100 ;  /* 0x000000a514647223 */ /* 0x000fe20000010064 */
[----:B------:R-:W-:Y:S02]  /*1100*/  HADD2.F32 R166, -RZ, R166.H1_H1 ;  /* 0x300000a6ffa67230 */ /* 0x000fe40000004100 */
[----:B------:R-:W-:Y:S01]  /*1110*/  FADD.FTZ R174, -R210, R174 ;  /* 0x000000aed2ae7221 */ /* 0x000fe20000010100 */
[----:B------:R-:W-:-:S02]  /*1120*/  HADD2.F32 R165, -RZ, R171.H0_H0 ;  /* 0x200000abffa57230 */ /* 0x000fc40000004100 */
[----:B------:R-:W-:Y:S01]  /*1130*/  FMUL.FTZ R188, R173, UR22 ;  /* 0x00000016adbc7c20 */ /* 0x000fe20008410000 */
[----:B------:R-:W-:Y:S01]  /*1140*/  FMUL.FTZ R189, R249, R170 ;  /* 0x000000aaf9bd7220 */ /* 0x000fe20000410000 */
[----:B------:R-:W-:Y:S01]  /*1150*/  FADD.FTZ R80, R80, R21 ;  /* 0x0000001550507221 */ /* 0x000fe20000010000 */
[-C--:B------:R-:W-:Y:S01]  /*1160*/  FFMA.FTZ R60, R20, R21.reuse, R60 ;  /* 0x00000015143c7223 */ /* 0x080fe2000001003c */
[----:B------:R-:W-:Y:S02]  /*1170*/  HADD2.F32 R197, -RZ, R167.H0_H0 ;  /* 0x200000a7ffc57230 */ /* 0x000fe40000004100 */
[----:B------:R-:W-:Y:S01]  /*1180*/  FFMA.FTZ R21, R252, R21, R164 ;  /* 0x00000015fc157223 */ /* 0x000fe200000100a4 */
[----:B------:R-:W-:Y:S01]  /*1190*/  FMUL.FTZ R196, R174, UR22 ;  /* 0x00000016aec47c20 */ /* 0x000fe20008410000 */
[----:B------:R-:W-:Y:S01]  /*11a0*/  FADD.FTZ R81, R81, R166 ;  /* 0x000000a651517221 */ /* 0x000fe20000010000 */
[-C--:B------:R-:W-:Y:S01]  /*11b0*/  FFMA.FTZ R61, R188, R166.reuse, R61 ;  /* 0x000000a6bc3d7223 */ /* 0x080fe2000001003d */
[----:B------:R-:W-:Y:S01]  /*11c0*/  FFMA.FTZ R189, R231, R166, R189 ;  /* 0x000000a6e7bd7223 */ /* 0x000fe200000100bd */
[----:B------:R-:W-:Y:S01]  /*11d0*/  FMUL.FTZ R164, R250, R165 ;  /* 0x000000a5faa47220 */ /* 0x000fe20000410000 */
[----:B------:R-:W-:-:S02]  /*11e0*/  HADD2.F32 R166, -RZ, R171.H1_H1 ;  /* 0x300000abffa67230 */ /* 0x000fc40000004100 */
[----:B------:R-:W-:Y:S01]  /*11f0*/  FADD.FTZ R175, -R210, R175 ;  /* 0x000000afd2af7221 */ /* 0x000fe20000010100 */
[----:B------:R-:W-:Y:S01]  /*1200*/  FADD.FTZ R82, R82, R197 ;  /* 0x000000c552527221 */ /* 0x000fe20000010000 */
[----:B------:R-:W-:Y:S02]  /*1210*/  FFMA.FTZ R62, R196, R197, R62 ;  /* 0x000000c5c43e7223 */ /* 0x000fe4000001003e */
[----:B------:R-:W-:Y:S01]  /*1220*/  FMUL.FTZ R204, R175, UR22 ;  /* 0x00000016afcc7c20 */ /* 0x000fe20008410000 */
        /* <DEDUP_REMOVED lines=15> */
[----:B------:R-:W-:-:S05]  /*1320*/  HADD2.F32 R164, -RZ, R167.H1_H1 ;  /* 0x300000a7ffa47230 */ /* 0x000fca0000004100 */
        /* <DEDUP_REMOVED lines=13> */
.L_x_2424:
[----:B------:R-:W-:Y:S05]  /*1400*/  BSYNC.RECONVERGENT B0 ;  /* 0x0000000000007941 */ /* 0x000fea0003800200 */
.L_x_2423:
        /* <DEDUP_REMOVED lines=29> */
[--C-:B----4-:R-:W-:Y:S02]  /*15e0*/  HADD2.F32 R11, -RZ, R168.reuse.H0_H0 ;  /* 0x200000a8ff0b7230 */ /* 0x110fe40000004100 */
[----:B------:R-:W-:Y:S02]  /*15f0*/  HADD2.F32 R168, -RZ, R168.H1_H1 ;  /* 0x300000a8ffa87230 */ /* 0x000fe40000004100 */
[----:B------:R-:W-:Y:S02]  /*1600*/  HADD2.F32 R23, -RZ, R169.H0_H0 ;  /* 0x200000a9ff177230 */ /* 0x000fe40000004100 */
[-C--:B-----5:R-:W-:Y:S01]  /*1610*/  FMUL.FTZ R17, R236, R11.reuse ;  /* 0x0000000bec117220 */ /* 0x0a0fe20000410000 */
[--C-:B--2---:R-:W-:Y:S02]  /*1620*/  HADD2.F32 R3, -RZ, R164.reuse.H0_H0 ;  /* 0x200000a4ff037230 */ /* 0x104fe40000004100 */
[----:B------:R-:W-:Y:S01]  /*1630*/  FADD.FTZ R36, R36, R11 ;  /* 0x0000000b24247221 */ /* 0x000fe20000010000 */
[----:B------:R-:W-:Y:S01]  /*1640*/  FFMA.FTZ R32, R4, R11, R32 ;  /* 0x0000000b04207223 */ /* 0x000fe20000010020 */
[----:B------:R-:W-:Y:S01]  /*1650*/  FADD.FTZ R11, -R210, R178 ;  /* 0x000000b2d20b7221 */ /* 0x000fe20000010100 */
[----:B------:R-:W-:-:S02]  /*1660*/  HADD2.F32 R164, -RZ, R164.H1_H1 ;  /* 0x300000a4ffa47230 */ /* 0x000fc40000004100 */
[----:B------:R-:W-:Y:S01]  /*1670*/  FADD.FTZ R44, R44, R3 ;  /* 0x000000032c2c7221 */ /* 0x000fe20000010000 */
[-C--:B------:R-:W-:Y:S01]  /*1680*/  FFMA.FTZ R40, R4, R3.reuse, R40 ;  /* 0x0000000304287223 */ /* 0x080fe20000010028 */
[----:B------:R-:W-:Y:S01]  /*1690*/  FFMA.FTZ R3, R244, R3, R17 ;  /* 0x00000003f4037223 */ /* 0x000fe20000010011 */
[----:B0-----:R-:W-:Y:S01]  /*16a0*/  FADD.FTZ R8, -R210, R177 ;  /* 0x000000b1d2087221 */ /* 0x001fe20000010100 */
[----:B------:R-:W-:Y:S01]  /*16b0*/  FMUL.FTZ R10, R237, R168 ;  /* 0x000000a8ed0a7220 */ /* 0x000fe20000410000 */
[----:B------:R-:W-:Y:S02]  /*16c0*/  HADD2.F32 R17, -RZ, R165.H0_H0 ;  /* 0x200000a5ff117230 */ /* 0x000fe40000004100 */
[----:B------:R-:W-:Y:S01]  /*16d0*/  FMUL.FTZ R11, R11, UR22 ;  /* 0x000000160b0b7c20 */ /* 0x000fe20008410000 */
[----:B------:R-:W-:Y:S01]  /*16e0*/  FMUL.FTZ R177, R238, R23 ;  /* 0x00000017eeb17220 */ /* 0x000fe20000410000 */
[----:B------:R-:W-:Y:S01]  /*16f0*/  FFMA.FTZ R9, R245, R164, R10 ;  /* 0x000000a4f5097223 */ /* 0x000fe2000001000a */
[----:B------:R-:W-:Y:S01]  /*1700*/  FMUL.FTZ R8, R8, UR22 ;  /* 0x0000001608087c20 */ /* 0x000fe20008410000 */
[----:B------:R-:W-:Y:S01]  /*1710*/  FADD.FTZ R46, R46, R17 ;  /* 0x000000112e2e7221 */ /* 0x000fe20000010000 */
[-C--:B------:R-:W-:Y:S01]  /*1720*/  FFMA.FTZ R42, R11, R17.reuse, R42 ;  /* 0x000000110b2a7223 */ /* 0x080fe2000001002a */
[----:B------:R-:W-:Y:S01]  /*1730*/  FFMA.FTZ R10, R246, R17, R177 ;  /* 0x00000011f60a7223 */ /* 0x000fe200000100b1 */
[----:B------:R-:W-:Y:S01]  /*1740*/  FADD.FTZ R17, -R210, R179 ;  /* 0x000000b3d2117221 */ /* 0x000fe20000010100 */
[----:B------:R-:W-:-:S02]  /*1750*/  HADD2.F32 R22, -RZ, R169.H1_H1 ;  /* 0x300000a9ff167230 */ /* 0x000fc40000004100 */
[----:B------:R-:W-:Y:S01]  /*1760*/  FADD.FTZ R45, R45, R164 ;  /* 0x000000a42d2d7221 */ /* 0x000fe20000010000 */
[----:B------:R-:W-:Y:S02]  /*1770*/  HADD2.F32 R16, -RZ, R165.H1_H1 ;  /* 0x300000a5ff107230 */ /* 0x000fe40000004100 */
[----:B------:R-:W-:Y:S01]  /*1780*/  FFMA.FTZ R41, R8, R164, R41 ;  /* 0x000000a408297223 */ /* 0x000fe20000010029 */
[----:B------:R-:W-:Y:S01]  /*1790*/  FMUL.FTZ R17, R17, UR22 ;  /* 0x0000001611117c20 */ /* 0x000fe20008410000 */
[--C-:B------:R-:W-:Y:S02]  /*17a0*/  HADD2.F32 R165, -RZ, R170.reuse.H0_H0 ;  /* 0x200000aaffa57230 */ /* 0x100fe40000004100 */
[----:B------:R-:W-:Y:S01]  /*17b0*/  FMUL.FTZ R164, R239, R22 ;  /* 0x00000016efa47220 */ /* 0x000fe20000410000 */
[----:B------:R-:W-:Y:S02]  /*17c0*/  HADD2.F32 R170, -RZ, R170.H1_H1 ;  /* 0x300000aaffaa7230 */ /* 0x000fe40000004100 */
        /* <DEDUP_REMOVED lines=8> */
[----:B------:R-:W-:Y:S01]  /*1850*/  FADD.FTZ R39, R39, R22 ;  /* 0x0000001627277221 */ /* 0x000fe20000010000 */
[----:B------:R-:W-:Y:S01]  /*1860*/  FFMA.FTZ R35, R17, R22, R35 ;  /* 0x0000001611237223 */ /* 0x000fe20000010023 */
[----:B------:R-:W-:Y:S01]  /*1870*/  FMUL.FTZ R190, R173, UR22 ;  /* 0x00000016adbe7c20 */ /* 0x000fe20008410000 */
[----:B------:R-:W-:Y:S01]  /*1880*/  FMUL.FTZ R164, R233, R170 ;  /* 0x000000aae9a47220 */ /* 0x000fe20000410000 */
[----:B------:R-:W-:Y:S01]  /*1890*/  FADD.FTZ R22, -R210, R172 ;  /* 0x000000acd2167221 */ /* 0x000fe20000010100 */
[----:B------:R-:W-:Y:S01]  /*18a0*/  FADD.FTZ R65, R65, R166 ;  /* 0x000000a641417221 */ /* 0x000fe20000010000 */
[-C--:B------:R-:W-:Y:S01]  /*18b0*/  FFMA.FTZ R85, R190, R166.reuse, R85 ;  /* 0x000000a6be557223 */ /* 0x080fe20000010055 */
[----:B------:R-:W-:Y:S01]  /*18c0*/  FFMA.FTZ R191, R241, R166, R164 ;  /* 0x000000a6f1bf7223 */ /* 0x000fe200000100a4 */
[----:B------:R-:W-:Y:S01]  /*18d0*/  FMUL.FTZ R22, R22, UR22 ;  /* 0x0000001616167c20 */ /* 0x000fe20008410000 */
[----:B------:R-:W-:-:S02]  /*18e0*/  HADD2.F32 R166, -RZ, R171.H1_H1 ;  /* 0x300000abffa67230 */ /* 0x000fc40000004100 */
[C---:B------:R-:W-:Y:S01]  /*18f0*/  FADD.FTZ R175, -R210.reuse, R175 ;  /* 0x000000afd2af7221 */ /* 0x040fe20000010100 */
[----:B------:R-:W-:Y:S01]  /*1900*/  FADD.FTZ R174, -R210, R174 ;  /* 0x000000aed2ae7221 */ /* 0x000fe20000010100 */
[----:B------:R-:W-:Y:S01]  /*1910*/  FADD.FTZ R37, R37, R168 ;  /* 0x000000a825257221 */ /* 0x000fe20000010000 */
[----:B------:R-:W-:Y:S01]  /*1920*/  FFMA.FTZ R33, R8, R168, R33 ;  /* 0x000000a808217223 */ /* 0x000fe20000010021 */
[-C--:B------:R-:W-:Y:S01]  /*1930*/  FMUL.FTZ R169, R232, R165.reuse ;  /* 0x000000a5e8a97220 */ /* 0x080fe20000410000 */
[----:B------:R-:W-:Y:S01]  /*1940*/  FADD.FTZ R152, R152, R165 ;  /* 0x000000a598987221 */ /* 0x000fe20000010000 */
[----:B------:R-:W-:Y:S01]  /*1950*/  FFMA.FTZ R124, R22, R165, R124 ;  /* 0x000000a5167c7223 */ /* 0x000fe2000001007c */
[----:B------:R-:W-:Y:S02]  /*1960*/  HADD2.F32 R164, -RZ, R167.H1_H1 ;  /* 0x300000a7ffa47230 */ /* 0x000fe40000004100 */
[----:B------:R-:W-:Y:S01]  /*1970*/  FMUL.FTZ R206, R175, UR22 ;  /* 0x00000016afce7c20 */ /* 0x000fe20008410000 */
[----:B------:R-:W-:-:S02]  /*1980*/  HADD2.F32 R165, -RZ, R171.H0_H0 ;  /* 0x200000abffa57230 */ /* 0x000fc40000004100 */
        /* <DEDUP_REMOVED lines=13> */
[----:B------:R-:W-:-:S02]  /*1a60*/  HADD2.F32 R199, -RZ, R167.H0_H0 ;  /* 0x200000a7ffc77230 */ /* 0x000fc40000004100 */
        /* <DEDUP_REMOVED lines=21> */
.L_x_2426:
[----:B------:R-:W-:Y:S05]  /*1bc0*/  BSYNC.RECONVERGENT B0 ;  /* 0x0000000000007941 */ /* 0x000fea0003800200 */
.L_x_2425:
        /* <DEDUP_REMOVED lines=8> */
[----:B-1----:R-:W-:-:S05]  /*1c50*/  IMAD.WIDE.U32 R14, R229, 0x20, R14 ;  /* 0x00000020e50e7825 */ /* 0x002fca00078e000e */
[----:B------:R-:W4:Y:S01]  /*1c60*/  LDG.E.128 R172, desc[UR10][R14.64] ;  /* 0x0000000a0eac7981 */ /* 0x000f22000c1e1d00 */
[----:B--2---:R-:W-:-:S03]  /*1c70*/  IMAD.WIDE.U32 R168, R229, 0x10, R168 ;  /* 0x00000010e5a87825 */ /* 0x004fc600078e00a8 */
[----:B------:R1:W2:Y:S04]  /*1c80*/  LDG.E.128 R176, desc[UR10][R14.64+0x10] ;  /* 0x0000100a0eb07981 */ /* 0x0002a8000c1e1d00 */
        /* <DEDUP_REMOVED lines=14> */
[--C-:B---3--:R-:W-:Y:S02]  /*1d70*/  HADD2.F32 R187, -RZ, R164.reuse.H0_H0 ;  /* 0x200000a4ffbb7230 */ /* 0x108fe40000004100 */
[----:B------:R-:W-:Y:S02]  /*1d80*/  HADD2.F32 R164, -RZ, R164.H1_H1 ;  /* 0x300000a4ffa47230 */ /* 0x000fe40000004100 */
[C---:B----4-:R-:W-:Y:S01]  /*1d90*/  FADD.FTZ R172, -R210.reuse, R172 ;  /* 0x000000acd2ac7221 */ /* 0x050fe20000010100 */
[----:B------:R-:W-:Y:S01]  /*1da0*/  FADD.FTZ R173, -R210, R173 ;  /* 0x000000add2ad7221 */ /* 0x000fe20000010100 */
[----:B-----5:R-:W-:-:S02]  /*1db0*/  FMUL.FTZ R193, R216, R187 ;  /* 0x000000bbd8c17220 */ /* 0x020fc40000410000 */
[----:B0-----:R-:W-:Y:S01]  /*1dc0*/  FMUL.FTZ R15, R172, UR22 ;  /* 0x00000016ac0f7c20 */ /* 0x001fe20008410000 */
[----:B------:R-:W-:Y:S01]  /*1dd0*/  FMUL.FTZ R184, R173, UR22 ;  /* 0x00000016adb87c20 */ /* 0x000fe20008410000 */
[----:B------:R-:W-:Y:S01]  /*1de0*/  FMUL.FTZ R172, R217, R164 ;  /* 0x000000a4d9ac7220 */ /* 0x000fe20000410000 */
[--C-:B--2---:R-:W-:Y:S02]  /*1df0*/  HADD2.F32 R185, -RZ, R168.reuse.H0_H0 ;  /* 0x200000a8ffb97230 */ /* 0x104fe40000004100 */
[----:B------:R-:W-:Y:S02]  /*1e00*/  HADD2.F32 R168, -RZ, R168.H1_H1 ;  /* 0x300000a8ffa87230 */ /* 0x000fe40000004100 */
[----:B------:R-:W-:Y:S01]  /*1e10*/  FADD.FTZ R174, -R210, R174 ;  /* 0x000000aed2ae7221 */ /* 0x000fe20000010100 */
[--C-:B------:R-:W-:Y:S02]  /*1e20*/  HADD2.F32 R173, -RZ, R165.reuse.H0_H0 ;  /* 0x200000a5ffad7230 */ /* 0x100fe40000004100 */
[----:B------:R-:W-:Y:S01]  /*1e30*/  FADD.FTZ R88, R88, R185 ;  /* 0x000000b958587221 */ /* 0x000fe20000010000 */
[-C--:B------:R-:W-:Y:S01]  /*1e40*/  FFMA.FTZ R68, R15, R185.reuse, R68 ;  /* 0x000000b90f447223 */ /* 0x080fe20000010044 */
[----:B------:R-:W-:Y:S01]  /*1e50*/  FFMA.FTZ R14, R224, R185, R193 ;  /* 0x000000b9e00e7223 */ /* 0x000fe200000100c1 */
[----:B------:R-:W-:Y:S01]  /*1e60*/  FADD.FTZ R89, R89, R168 ;  /* 0x000000a859597221 */ /* 0x000fe20000010000 */
[-C--:B------:R-:W-:Y:S01]  /*1e70*/  FFMA.FTZ R69, R184, R168.reuse, R69 ;  /* 0x000000a8b8457223 */ /* 0x080fe20000010045 */
[----:B------:R-:W-:Y:S01]  /*1e80*/  FFMA.FTZ R185, R225, R168, R172 ;  /* 0x000000a8e1b97223 */ /* 0x000fe200000100ac */
[----:B------:R-:W-:-:S02]  /*1e90*/  HADD2.F32 R168, -RZ, R165.H1_H1 ;  /* 0x300000a5ffa87230 */ /* 0x000fc40000004100 */
[----:B------:R-:W-:Y:S01]  /*1ea0*/  FADD.FTZ R175, -R210, R175 ;  /* 0x000000afd2af7221 */ /* 0x000fe20000010100 */
        /* <DEDUP_REMOVED lines=8> */
[----:B------:R-:W-:-:S02]  /*1f30*/  HADD2.F32 R164, -RZ, R169.H1_H1 ;  /* 0x300000a9ffa47230 */ /* 0x000fc40000004100 */
[----:B------:R-:W-:Y:S01]  /*1f40*/  FMUL.FTZ R192, R175, UR22 ;  /* 0x00000016afc07c20 */ /* 0x000fe20008410000 */
[--C-:B------:R-:W-:Y:S02]  /*1f50*/  HADD2.F32 R165, -RZ, R166.reuse.H0_H0 ;  /* 0x200000a6ffa57230 */ /* 0x100fe40000004100 */
[----:B------:R-:W-:Y:S01]  /*1f60*/  FMUL.FTZ R172, R219, R168 ;  /* 0x000000a8dbac7220 */ /* 0x000fe20000410000 */
[----:B------:R-:W-:Y:S02]  /*1f70*/  HADD2.F32 R166, -RZ, R166.H1_H1 ;  /* 0x300000a6ffa67230 */ /* 0x000fe40000004100 */
[----:B------:R-:W-:Y:S01]  /*1f80*/  FADD.FTZ R176, -R210, R176 ;  /* 0x000000b0d2b07221 */ /* 0x000fe20000010100 */
[----:B------:R-:W-:Y:S01]  /*1f90*/  FMUL.FTZ R200, R177, UR22 ;  /* 0x00000016b1c87c20 */ /* 0x000fe20008410000 */
[----:B------:R-:W-:Y:S01]  /*1fa0*/  FADD.FTZ R90, R90, R187 ;  /* 0x000000bb5a5a7221 */ /* 0x000fe20000010000 */
[-C--:B------:R-:W-:Y:S01]  /*1fb0*/  FFMA.FTZ R70, R186, R187.reuse, R70 ;  /* 0x000000bbba467223 */ /* 0x080fe20000010046 */
[----:B------:R-:W-:Y:S01]  /*1fc0*/  FFMA.FTZ R187, R226, R187, R193 ;  /* 0x000000bbe2bb7223 */ /* 0x000fe200000100c1 */
[----:B------:R-:W-:-:S02]  /*1fd0*/  HADD2.F32 R195, -RZ, R170.H0_H0 ;  /* 0x200000aaffc37230 */ /* 0x000fc40000004100 */
[----:B------:R-:W-:Y:S01]  /*1fe0*/  FADD.FTZ R91, R91, R164 ;  /* 0x000000a45b5b7221 */ /* 0x000fe20000010000 */
[-C--:B------:R-:W-:Y:S01]  /*1ff0*/  FFMA.FTZ R71, R192, R164.reuse, R71 ;  /* 0x000000a4c0477223 */ /* 0x080fe20000010047 */
[----:B------:R-:W-:Y:S01]  /*2000*/  FFMA.FTZ R193, R227, R164, R172 ;  /* 0x000000a4e3c17223 */ /* 0x000fe200000100ac */
[----:B------:R-:W-:Y:S02]  /*2010*/  HADD2.F32 R170, -RZ, R170.H1_H1 ;  /* 0x300000aaffaa7230 */ /* 0x000fe40000004100 */
[----:B------:R-:W-:Y:S01]  /*2020*/  FMUL.FTZ R194, R176, UR22 ;  /* 0x00000016b0c27c20 */ /* 0x000fe20008410000 */
[-C--:B------:R-:W-:Y:S01]  /*2030*/  FMUL.FTZ R164, R213, R166.reuse ;  /* 0x000000a6d5a47220 */ /* 0x080fe20000410000 */
[----:B------:R-:W-:Y:S01]  /*2040*/  FADD.FTZ R133, R133, R166 ;  /* 0x000000a685857221 */ /* 0x000fe20000010000 */
[----:B------:R-:W-:Y:S01]  /*2050*/  FFMA.FTZ R113, R200, R166, R113 ;  /* 0x000000a6c8717223 */ /* 0x000fe20000010071 */
[--C-:B------:R-:W-:Y:S02]  /*2060*/  HADD2.F32 R166, -RZ, R167.reuse.H1_H1 ;  /* 0x300000a7ffa67230 */ /* 0x100fe40000004100 */
[C---:B------:R-:W-:Y:S01]  /*2070*/  FADD.FTZ R178, -R210.reuse, R178 ;  /* 0x000000b2d2b27221 */ /* 0x040fe20000010100 */
[----:B------:R-:W-:Y:S01]  /*2080*/  FADD.FTZ R179, -R210, R179 ;  /* 0x000000b3d2b37221 */ /* 0x000fe20000010100 */
[-C--:B------:R-:W-:Y:S01]  /*2090*/  FMUL.FTZ R169, R212, R165.reuse ;  /* 0x000000a5d4a97220 */ /* 0x080fe20000410000 */
[----:B------:R-:W-:Y:S01]  /*20a0*/  FADD.FTZ R132, R132, R165 ;  /* 0x000000a584847221 */ /* 0x000fe20000010000 */
[----:B------:R-:W-:Y:S01]  /*20b0*/  FFMA.FTZ R112, R194, R165, R112 ;  /* 0x000000a5c2707223 */ /* 0x000fe20000010070 */
[----:B------:R-:W-:Y:S01]  /*20c0*/  FFMA.FTZ R201, R221, R170, R164 ;  /* 0x000000aaddc97223 */ /* 0x000fe200000100a4 */
[----:B------:R-:W-:Y:S01]  /*20d0*/  FADD.FTZ R131, R131, R168 ;  /* 0x000000a883837221 */ /* 0x000fe20000010000 */
[----:B------:R-:W-:Y:S01]  /*20e0*/  FFMA.FTZ R111, R192, R168, R111 ;  /* 0x000000a8c06f7223 */ /* 0x000fe2000001006f */
[----:B------:R-:W-:-:S02]  /*20f0*/  HADD2.F32 R165, -RZ, R167.H0_H0 ;  /* 0x200000a7ffa57230 */ /* 0x000fc40000004100 */
[----:B------:R-:W-:Y:S01]  /*2100*/  FMUL.FTZ R202, R178, UR22 ;  /* 0x00000016b2ca7c20 */ /* 0x000fe20008410000 */
[----:B------:R-:W-:Y:S02]  /*2110*/  HADD2.F32 R164, -RZ, R171.H1_H1 ;  /* 0x300000abffa47230 */ /* 0x000fe40000004100 */
        /* <DEDUP_REMOVED lines=16> */
[----:B------:R-:W-:Y:S01]  /*2220*/  FFMA.FTZ R165, R186, R187, R165 ;  /* 0x000000bbbaa57223 */ /* 0x000fe200000100a5 */
[----:B------:R-:W-:Y:S02]  /*2230*/  HADD2.F32 R203, -RZ, R171.H0_H0 ;  /* 0x200000abffcb7230 */ /* 0x000fe40000004100 */
        /* <DEDUP_REMOVED lines=19> */
.L_x_2428:
[----:B------:R-:W-:Y:S05]  /*2370*/  BSYNC.RECONVERGENT B0 ;  /* 0x0000000000007941 */ /* 0x000fea0003800200 */
.L_x_2427:
        /* <DEDUP_REMOVED lines=32> */
.L_x_2430:
[----:B------:R-:W-:Y:S05]  /*2580*/  BSYNC.RECONVERGENT B0 ;  /* 0x0000000000007941 */ /* 0x000fea0003800200 */
.L_x_2429:
        /* <DEDUP_REMOVED lines=63> */
[----:B------:R-:W-:Y:S01]  /*2980*/  F2FP.F16.F32.PACK_AB R167, R167, R164 ;  /* 0x000000a4a7a7723e */ /* 0x000fe200000000ff */
        /* <DEDUP_REMOVED lines=16> */
[----:B------:R-:W-:Y:S01]  /*2a90*/  F2FP.F16.F32.PACK_AB R165, R164, R165 ;  /* 0x000000a5a4a5723e */ /* 0x000fe200000000ff */
[----:B------:R-:W-:Y:S01]  /*2aa0*/  FFMA.FTZ R164, R0, UR23, R171 ;  /* 0x0000001700a47c23 */ /* 0x000fe200080100ab */
[----:B------:R-:W-:Y:S01]  /*2ab0*/  FADD.FTZ R169, R6, -R169 ;  /* 0x800000a906a97221 */ /* 0x000fe20000010000 */
[----:B------:R-:W-:Y:S02]  /*2ac0*/  FSEL R173, R168, RZ, P6 ;  /* 0x000000ffa8ad7208 */ /* 0x000fe40003000000 */
[----:B------:R-:W-:Y:S01]  /*2ad0*/  FADD.FTZ R164, R5, -R164 ;  /* 0x800000a405a47221 */ /* 0x000fe20000010000 */
[----:B------:R-:W-:Y:S01]  /*2ae0*/  FMUL.FTZ R169, R169, UR22 ;  /* 0x00000016a9a97c20 */ /* 0x000fe20008410000 */
[----:B------:R-:W-:Y:S02]  /*2af0*/  F2FP.F16.F32.PACK_AB R166, R173, R166 ;  /* 0x000000a6ada6723e */ /* 0x000fe400000000ff */
[----:B------:R-:W-:Y:S01]  /*2b00*/  FMUL.FTZ R164, R164, UR22 ;  /* 0x00000016a4a47c20 */ /* 0x000fe20008410000 */
[----:B------:R-:W-:-:S03]  /*2b10*/  FMUL.FTZ R169, R169, UR21 ;  /* 0x00000015a9a97c20 */ /* 0x000fc60008410000 */
[----:B------:R-:W-:Y:S02]  /*2b20*/  FMUL.FTZ R164, R164, UR21 ;  /* 0x00000015a4a47c20 */ /* 0x000fe40008410000 */
[----:B------:R-:W-:-:S03]  /*2b30*/  FSEL R169, R169, RZ, P1 ;  /* 0x000000ffa9a97208 */ /* 0x000fc60000800000 */
[----:B------:R-:W-:-:S04]  /*2b40*/  FSEL R164, R164, RZ, P0 ;  /* 0x000000ffa4a47208 */ /* 0x000fc80000000000 */
[----:B------:R-:W-:Y:S01]  /*2b50*/  F2FP.F16.F32.PACK_AB R164, R169, R164 ;  /* 0x000000a4a9a4723e */ /* 0x000fe200000000ff */
[----:B------:R-:W-:Y:S06]  /*2b60*/  BRA `(.L_x_2436) ;  /* 0x0000001c007c7947 */ /* 0x000fec0003800000 */
.L_x_2435:
        /* <DEDUP_REMOVED lines=8> */
[----:B------:R-:W-:Y:S01]  /*2bf0*/  FMUL.FTZ R150, R150, UR22 ;  /* 0x0000001696967c20 */ /* 0x000fe20008410000 */
[----:B------:R-:W-:Y:S01]  /*2c00*/  FMUL.FTZ R151, R151, UR22 ;  /* 0x0000001697977c20 */ /* 0x000fe20008410000 */
[----:B------:R-:W-:Y:S01]  /*2c10*/  FADD.FTZ R104, R21, -R104 ;  /* 0x8000006815687221 */ /* 0x000fe20000010000 */
[----:B------:R-:W-:Y:S01]  /*2c20*/  FADD.FTZ R106, R189, -R106 ;  /* 0x8000006abd6a7221 */ /* 0x000fe20000010000 */
        /* <DEDUP_REMOVED lines=8> */
[C---:B------:R-:W-:Y:S01]  /*2cb0*/  LOP3.LUT P5, RZ, R25.reuse, 0xff, RZ, 0xc0, !PT ;  /* 0x000000ff19ff7812 */ /* 0x040fe200078ac0ff */
[----:B------:R-:W-:Y:S01]  /*2cc0*/  FADD.FTZ R165, R18, -R165 ;  /* 0x800000a512a57221 */ /* 0x000fe20000010000 */
[----:B------:R-:W-:-:S02]  /*2cd0*/  LOP3.LUT P1, RZ, R25, 0xff00, RZ, 0xc0, !PT ;  /* 0x0000ff0019ff7812 */ /* 0x000fc4000782c0ff */
[----:B------:R-:W-:Y:S02]  /*2ce0*/  FSEL R106, R106, RZ, P6 ;  /* 0x000000ff6a6a7208 */ /* 0x000fe40003000000 */
[----:B------:R-:W-:Y:S02]  /*2cf0*/  FSEL R107, R107, RZ, P0 ;  /* 0x000000ff6b6b7208 */ /* 0x000fe40000000000 */
[----:B------:R-:W-:Y:S02]  /*2d00*/  FSEL R104, R104, RZ, P5 ;  /* 0x000000ff68687208 */ /* 0x000fe40002800000 */
        /* <DEDUP_REMOVED lines=28> */
.L_x_2434:
        /* <DEDUP_REMOVED lines=23> */
[----:B------:R-:W-:Y:S01]  /*3040*/  F2FP.F16.F32.PACK_AB R167, R165, R164 ;  /* 0x000000a4a5a7723e */ /* 0x000fe200000000ff */
        /* <DEDUP_REMOVED lines=19> */
[----:B------:R-:W-:Y:S01]  /*3180*/  F2FP.F16.F32.PACK_AB R166, R169, R166 ;  /* 0x000000a6a9a6723e */ /* 0x000fe200000000ff */
[--C-:B------:R-:W-:Y:S01]  /*3190*/  FFMA.FTZ R169, R7, UR23, R171.reuse ;  /* 0x0000001707a97c23 */ /* 0x100fe200080100ab */
[----:B------:R-:W-:Y:S01]  /*31a0*/  F2FP.F16.F32.PACK_AB R165, R165, R164 ;  /* 0x000000a4a5a5723e */ /* 0x000fe200000000ff */
        /* <DEDUP_REMOVED lines=11> */
[----:B------:R-:W-:Y:S01]  /*3260*/  F2FP.F16.F32.PACK_AB R164, R169, R164 ;  /* 0x000000a4a9a4723e */ /* 0x000fe200000000ff */
[----:B------:R-:W-:Y:S06]  /*3270*/  BRA `(.L_x_2436) ;  /* 0x0000001400b87947 */ /* 0x000fec0003800000 */
.L_x_2437:
        /* <DEDUP_REMOVED lines=12> */
[----:B------:R-:W-:Y:S01]  /*3340*/  LOP3.LUT P5, RZ, R25, 0xff, RZ, 0xc0, !PT ;  /* 0x000000ff19ff7812 */ /* 0x000fe200078ac0ff */
[----:B------:R-:W-:Y:S01]  /*3350*/  FMUL.FTZ R107, R151, UR21 ;  /* 0x00000015976b7c20 */ /* 0x000fe20008410000 */
[----:B------:R-:W-:Y:S01]  /*3360*/  FFMA.FTZ R148, R105, UR22, R144 ;  /* 0x0000001669947c23 */ /* 0x000fe20008010090 */
[----:B------:R-:W-:Y:S01]  /*3370*/  FFMA.FTZ R149, R106, UR22, R145 ;  /* 0x000000166a957c23 */ /* 0x000fe20008010091 */
[----:B------:R-:W-:Y:S01]  /*3380*/  LOP3.LUT P1, RZ, R25, 0xff00, RZ, 0xc0, !PT ;  /* 0x0000ff0019ff7812 */ /* 0x000fe2000782c0ff */
[----:B------:R-:W-:Y:S01]  /*3390*/  FMUL.FTZ R106, R150, UR21 ;  /* 0x00000015966a7c20 */ /* 0x000fe20008410000 */
[----:B------:R-:W-:Y:S01]  /*33a0*/  FMUL.FTZ R104, R148, UR21 ;  /* 0x0000001594687c20 */ /* 0x000fe20008410000 */
[----:B------:R-:W-:Y:S01]  /*33b0*/  FMUL.FTZ R105, R149, UR21 ;  /* 0x0000001595697c20 */ /* 0x000fe20008410000 */
[----:B------:R-:W-:Y:S01]  /*33c0*/  LOP3.LUT P6, RZ, R25, 0xff0000, RZ, 0xc0, !PT ;  /* 0x00ff000019ff7812 */ /* 0x000fe200078cc0ff */
[----:B------:R-:W-:Y:S01]  /*33d0*/  FFMA.FTZ R165, R13, UR23, R171 ;  /* 0x000000170da57c23 */ /* 0x000fe200080100ab */
[----:B------:R-:W-:Y:S01]  /*33e0*/  ISETP.GE.U32.AND.EX P0, PT, R25, 0x1000000, PT, P0 ;  /* 0x010000001900780c */ /* 0x000fe20003f06100 */
[----:B------:R-:W-:Y:S01]  /*33f0*/  FADD.FTZ R168, R18, -R169 ;  /* 0x800000a912a87221 */ /* 0x000fe20000010000 */
[----:B------:R-:W-:Y:S01]  /*3400*/  FSEL R104, R104, RZ, P5 ;  /* 0x000000ff68687208 */ /* 0x000fe20002800000 */
[----:B------:R-:W-:Y:S01]  /*3410*/  FADD.FTZ R165, R12, -R165 ;  /* 0x800000a50ca57221 */ /* 0x000fe20000010000 */
[----:B------:R-:W-:-:S02]  /*3420*/  FSEL R105, R105, RZ, P1 ;  /* 0x000000ff69697208 */ /* 0x000fc40000800000 */
[----:B------:R-:W-:Y:S02]  /*3430*/  FSEL R106, R106, RZ, P6 ;  /* 0x000000ff6a6a7208 */ /* 0x000fe40003000000 */
[----:B------:R-:W-:Y:S02]  /*3440*/  FSEL R107, R107, RZ, P0 ;  /* 0x000000ff6b6b7208 */ /* 0x000fe40000000000 */
[----:B------:R-:W-:Y:S01]  /*3450*/  F2FP.F16.F32.PACK_AB R166, R105, R104 ;  /* 0x0000006869a6723e */ /* 0x000fe200000000ff */
[--C-:B------:R-:W-:Y:S01]  /*3460*/  FFMA.FTZ R104, R0, UR23, R171.reuse ;  /* 0x0000001700687c23 */ /* 0x100fe200080100ab */
[----:B------:R-:W-:Y:S01]  /*3470*/  F2FP.F16.F32.PACK_AB R167, R107, R106 ;  /* 0x0000006a6ba7723e */ /* 0x000fe200000000ff */
        /* <DEDUP_REMOVED lines=22> */
.L_x_2433:
        /* <DEDUP_REMOVED lines=66> */
[----:B------:R-:W-:Y:S01]  /*3a00*/  F2FP.F16.F32.PACK_AB R137, R136, R137 ;  /* 0x000000898889723e */ /* 0x000fe200000000ff */
[----:B------:R-:W-:Y:S01]  /*3a10*/  FFMA.FTZ R136, R0, UR23, R171 ;  /* 0x0000001700887c23 */ /* 0x000fe200080100ab */
[----:B------:R-:W-:-:S02]  /*3a20*/  LOP3.LUT P6, RZ, R24, 0xff00, RZ, 0xc0, !PT ;  /* 0x0000ff0018ff7812 */ /* 0x000fc400078cc0ff */
[C---:B------:R-:W-:Y:S01]  /*3a30*/  LOP3.LUT P1, RZ, R26.reuse, 0xff00, RZ, 0xc0, !PT ;  /* 0x0000ff001aff7812 */ /* 0x040fe2000782c0ff */
[----:B------:R-:W-:Y:S01]  /*3a40*/  FADD.FTZ R136, R5, -R136 ;  /* 0x8000008805887221 */ /* 0x000fe20000010000 */
[----:B------:R-:W-:Y:S02]  /*3a50*/  LOP3.LUT P0, RZ, R26, 0xff, RZ, 0xc0, !PT ;  /* 0x000000ff1aff7812 */ /* 0x000fe4000780c0ff */
[----:B------:R-:W-:Y:S01]  /*3a60*/  LOP3.LUT P5, RZ, R24, 0xff, RZ, 0xc0, !PT ;  /* 0x000000ff18ff7812 */ /* 0x000fe200078ac0ff */
[----:B------:R-:W-:Y:S01]  /*3a70*/  FMUL.FTZ R136, R136, UR22 ;  /* 0x0000001688887c20 */ /* 0x000fe20008410000 */
[----:B------:R-:W-:Y:S02]  /*3a80*/  F2FP.F16.F32.PACK_AB R165, R164, R165 ;  /* 0x000000a5a4a5723e */ /* 0x000fe400000000ff */
[C---:B------:R-:W-:Y:S01]  /*3a90*/  FSEL R164, R169.reuse, RZ, P6 ;  /* 0x000000ffa9a47208 */ /* 0x040fe20003000000 */
[----:B------:R-:W-:Y:S01]  /*3aa0*/  FMUL.FTZ R168, R136, UR21 ;  /* 0x0000001588a87c20 */ /* 0x000fe20008410000 */
[----:B------:R-:W-:-:S04]  /*3ab0*/  FSEL R169, R169, RZ, P1 ;  /* 0x000000ffa9a97208 */ /* 0x000fc80000800000 */
[C---:B------:R-:W-:Y:S02]  /*3ac0*/  FSEL R136, R168.reuse, RZ, P0 ;  /* 0x000000ffa8887208 */ /* 0x040fe40000000000 */
[----:B------:R-:W-:Y:S02]  /*3ad0*/  FSEL R173, R168, RZ, P5 ;  /* 0x000000ffa8ad7208 */ /* 0x000fe40002800000 */
[----:B------:R-:W-:Y:S02]  /*3ae0*/  F2FP.F16.F32.PACK_AB R136, R169, R136 ;  /* 0x00000088a988723e */ /* 0x000fe400000000ff */
[----:B------:R-:W-:Y:S01]  /*3af0*/  F2FP.F16.F32.PACK_AB R164, R164, R173 ;  /* 0x000000ada4a4723e */ /* 0x000fe200000000ff */
[----:B------:R-:W-:Y:S06]  /*3b00*/  BRA `(.L_x_2436) ;  /* 0x0000000c00947947 */ /* 0x000fec0003800000 */
.L_x_2439:
        /* <DEDUP_REMOVED lines=53> */
[----:B------:R-:W-:Y:S01]  /*3e60*/  FSEL R136, R105, RZ, P6 ;  /* 0x000000ff69887208 */ /* 0x000fe20003000000 */
[--C-:B------:R-:W-:Y:S01]  /*3e70*/  FFMA.FTZ R105, R7, UR23, R171.reuse ;  /* 0x0000001707697c23 */ /* 0x100fe200080100ab */
[----:B------:R-:W-:Y:S01]  /*3e80*/  F2FP.F16.F32.PACK_AB R165, R104, R165 ;  /* 0x000000a568a5723e */ /* 0x000fe200000000ff */
[----:B------:R-:W-:Y:S01]  /*3e90*/  FFMA.FTZ R104, R0, UR23, R171 ;  /* 0x0000001700687c23 */ /* 0x000fe200080100ab */
[----:B------:R-:W-:Y:S01]  /*3ea0*/  F2FP.F16.F32.PACK_AB R137, R136, R137 ;  /* 0x000000898889723e */ /* 0x000fe200000000ff */
[----:B------:R-:W-:Y:S01]  /*3eb0*/  FADD.FTZ R105, R6, -R105 ;  /* 0x8000006906697221 */ /* 0x000fe20000010000 */
[----:B------:R-:W-:Y:S01]  /*3ec0*/  LOP3.LUT P5, RZ, R24, 0xff00, RZ, 0xc0, !PT ;  /* 0x0000ff0018ff7812 */ /* 0x000fe200078ac0ff */
[----:B------:R-:W-:Y:S01]  /*3ed0*/  FADD.FTZ R104, R5, -R104 ;  /* 0x8000006805687221 */ /* 0x000fe20000010000 */
[C---:B------:R-:W-:Y:S01]  /*3ee0*/  LOP3.LUT P6, RZ, R26.reuse, 0xff00, RZ, 0xc0, !PT ;  /* 0x0000ff001aff7812 */ /* 0x040fe200078cc0ff */
[----:B------:R-:W-:Y:S01]  /*3ef0*/  FMUL.FTZ R105, R105, UR22 ;  /* 0x0000001669697c20 */ /* 0x000fe20008410000 */
[----:B------:R-:W-:Y:S01]  /*3f00*/  LOP3.LUT P1, RZ, R26, 0xff, RZ, 0xc0, !PT ;  /* 0x000000ff1aff7812 */ /* 0x000fe2000782c0ff */
[----:B------:R-:W-:Y:S01]  /*3f10*/  FMUL.FTZ R104, R104, UR22 ;  /* 0x0000001668687c20 */ /* 0x000fe20008410000 */
[----:B------:R-:W-:Y:S01]  /*3f20*/  LOP3.LUT P0, RZ, R24, 0xff, RZ, 0xc0, !PT ;  /* 0x000000ff18ff7812 */ /* 0x000fe2000780c0ff */
[----:B------:R-:W-:-:S02]  /*3f30*/  FMUL.FTZ R168, R105, UR21 ;  /* 0x0000001569a87c20 */ /* 0x000fc40008410000 */
[----:B------:R-:W-:-:S03]  /*3f40*/  FMUL.FTZ R136, R104, UR21 ;  /* 0x0000001568887c20 */ /* 0x000fc60008410000 */
[C---:B------:R-:W-:Y:S02]  /*3f50*/  FSEL R164, R168.reuse, RZ, P5 ;  /* 0x000000ffa8a47208 */ /* 0x040fe40002800000 */
[----:B------:R-:W-:Y:S02]  /*3f60*/  FSEL R173, R168, RZ, P6 ;  /* 0x000000ffa8ad7208 */ /* 0x000fe40003000000 */
[C---:B------:R-:W-:Y:S02]  /*3f70*/  FSEL R168, R136.reuse, RZ, P1 ;  /* 0x000000ff88a87208 */ /* 0x040fe40000800000 */
[----:B------:R-:W-:Y:S02]  /*3f80*/  FSEL R169, R136, RZ, P0 ;  /* 0x000000ff88a97208 */ /* 0x000fe40000000000 */
[----:B------:R-:W-:Y:S02]  /*3f90*/  F2FP.F16.F32.PACK_AB R136, R173, R168 ;  /* 0x000000a8ad88723e */ /* 0x000fe400000000ff */
[----:B------:R-:W-:Y:S01]  /*3fa0*/  F2FP.F16.F32.PACK_AB R164, R164, R169 ;  /* 0x000000a9a4a4723e */ /* 0x000fe200000000ff */
[----:B------:R-:W-:Y:S06]  /*3fb0*/  BRA `(.L_x_2436) ;  /* 0x0000000800687947 */ /* 0x000fec0003800000 */
.L_x_2438:
        /* <DEDUP_REMOVED lines=62> */
[----:B------:R-:W-:Y:S01]  /*43a0*/  F2FP.F16.F32.PACK_AB R165, R164, R165 ;  /* 0x000000a5a4a5723e */ /* 0x000fe200000000ff */
        /* <DEDUP_REMOVED lines=17> */
.L_x_2440:
        /* <DEDUP_REMOVED lines=73> */
[----:B------:R-:W-:-:S07]  /*4950*/  F2FP.F16.F32.PACK_AB R164, R164, R169 ;  /* 0x000000a9a4a4723e */ /* 0x000fce00000000ff */
.L_x_2436:
        /* <DEDUP_REMOVED lines=15> */
.L_x_2432:
[----:B------:R-:W-:Y:S05]  /*4a50*/  BSYNC.RECONVERGENT B0 ;  /* 0x0000000000007941 */ /* 0x000fea0003800200 */
.L_x_2431:
        /* <DEDUP_REMOVED lines=18> */
[----:B------:R-:W-:Y:S01]  /*4b80*/  FADD.FTZ R106, R207, -R104 ;  /* 0x80000068cf6a7221 */ /* 0x000fe20000010000 */
[----:B------:R-:W-:-:S02]  /*4b90*/  ISETP.GE.U32.AND.EX P5, PT, R29, 0x1000000, PT, P5 ;  /* 0x010000001d00780c */ /* 0x000fc40003fa6150 */
[----:B------:R-:W-:Y:S01]  /*4ba0*/  FMUL.FTZ R104, R150, UR21 ;  /* 0x0000001596687c20 */ /* 0x000fe20008410000 */
[----:B------:R-:W-:-:S04]  /*4bb0*/  FFMA.FTZ R151, R106, UR22, R51 ;  /* 0x000000166a977c23 */ /* 0x000fc80008010033 */
[----:B------:R-:W-:Y:S01]  /*4bc0*/  FSEL R167, R104, RZ, P1 ;  /* 0x000000ff68a77208 */ /* 0x000fe20000800000 */
[----:B------:R-:W-:Y:S01]  /*4bd0*/  FMUL.FTZ R105, R151, UR21 ;  /* 0x0000001597697c20 */ /* 0x000fe20008410000 */
[----:B------:R-:W-:Y:S02]  /*4be0*/  ISETP.GE.U32.AND P1, PT, R30, RZ, PT ;  /* 0x000000ff1e00720c */ /* 0x000fe40003f26070 */
[----:B0-----:R-:W-:Y:S02]  /*4bf0*/  FSEL R139, R104, RZ, P6 ;  /* 0x000000ff688b7208 */ /* 0x001fe40003000000 */
[----:B------:R-:W-:Y:S02]  /*4c00*/  ISETP.GE.U32.AND.EX P1, PT, R31, 0x1000000, PT, P1 ;  /* 0x010000001f00780c */ /* 0x000fe40003f26110 */
[C---:B------:R-:W-:Y:S02]  /*4c10*/  FSEL R106, R105.reuse, RZ, P5 ;  /* 0x000000ff696a7208 */ /* 0x040fe40002800000 */
[----:B------:R-:W-:-:S02]  /*4c20*/  FSEL R104, R105, RZ, P1 ;  /* 0x000000ff69687208 */ /* 0x000fc40000800000 */
[----:B------:R-:W-:Y:S02]  /*4c30*/  LOP3.LUT P6, RZ, R31, 0xff, RZ, 0xc0, !PT ;  /* 0x000000ff1fff7812 */ /* 0x000fe400078cc0ff */
[----:B------:R-:W-:Y:S01]  /*4c40*/  F2FP.F16.F32.PACK_AB R167, R104, R167 ;  /* 0x000000a768a7723e */ /* 0x000fe200000000ff */
[--C-:B------:R-:W-:Y:S01]  /*4c50*/  FFMA.FTZ R104, R22, UR23, R171.reuse ;  /* 0x0000001716687c23 */ /* 0x100fe200080100ab */
[C---:B------:R-:W-:Y:S02]  /*4c60*/  LOP3.LUT P1, RZ, R29.reuse, 0xff00, RZ, 0xc0, !PT ;  /* 0x0000ff001dff7812 */ /* 0x040fe4000782c0ff */
[----:B------:R-:W-:Y:S01]  /*4c70*/  LOP3.LUT P5, RZ, R29, 0xff, RZ, 0xc0, !PT ;  /* 0x000000ff1dff7812 */ /* 0x000fe200078ac0ff */
[----:B------:R-:W-:Y:S01]  /*4c80*/  FADD.FTZ R105, R23, -R104 ;  /* 0x8000006817697221 */ /* 0x000fe20000010000 */
[----:B------:R-:W-:Y:S01]  /*4c90*/  FFMA.FTZ R104, R190, UR23, R171 ;  /* 0x00000017be687c23 */ /* 0x000fe200080100ab */
[----:B------:R-:W-:Y:S02]  /*4ca0*/  F2FP.F16.F32.PACK_AB R139, R106, R139 ;  /* 0x0000008b6a8b723e */ /* 0x000fe400000000ff */
[----:B------:R-:W-:Y:S01]  /*4cb0*/  FFMA.FTZ R148, R105, UR22, R48 ;  /* 0x0000001669947c23 */ /* 0x000fe20008010030 */
[----:B------:R-:W-:-:S04]  /*4cc0*/  FADD.FTZ R104, R191, -R104 ;  /* 0x80000068bf687221 */ /* 0x000fc80000010000 */
        /* <DEDUP_REMOVED lines=21> */
[----:B------:R-:W-:Y:S02]  /*4e20*/  FSEL R165, R104, RZ, P6 ;  /* 0x000000ff68a57208 */ /* 0x000fe40003000000 */
[----:B------:R-:W-:Y:S02]  /*4e30*/  LOP3.LUT P6, RZ, R30, 0xff000000, RZ, 0xc0, !PT ;  /* 0xff0000001eff7812 */ /* 0x000fe400078cc0ff */
[----:B------:R-:W-:Y:S02]  /*4e40*/  FSEL R137, R104, RZ, P5 ;  /* 0x000000ff68897208 */ /* 0x000fe40002800000 */
[C---:B------:R-:W-:Y:S02]  /*4e50*/  FSEL R104, R105.reuse, RZ, P6 ;  /* 0x000000ff69687208 */ /* 0x040fe40003000000 */
[----:B------:R-:W-:Y:S02]  /*4e60*/  FSEL R136, R105, RZ, P1 ;  /* 0x000000ff69887208 */ /* 0x000fe40000800000 */
[----:B------:R-:W-:Y:S01]  /*4e70*/  F2FP.F16.F32.PACK_AB R165, R104, R165 ;  /* 0x000000a568a5723e */ /* 0x000fe200000000ff */
[----:B------:R-:W-:Y:S01]  /*4e80*/  FFMA.FTZ R104, R8, UR23, R171 ;  /* 0x0000001708687c23 */ /* 0x000fe200080100ab */
[----:B------:R-:W-:-:S02]  /*4e90*/  F2FP.F16.F32.PACK_AB R137, R136, R137 ;  /* 0x000000898889723e */ /* 0x000fc400000000ff */
        /* <DEDUP_REMOVED lines=15> */
[----:B------:R-:W-:-:S02]  /*4f90*/  F2FP.F16.F32.PACK_AB R136, R173, R168 ;  /* 0x000000a8ad88723e */ /* 0x000fc400000000ff */
[----:B------:R-:W-:Y:S01]  /*4fa0*/  F2FP.F16.F32.PACK_AB R164, R164, R169 ;  /* 0x000000a9a4a4723e */ /* 0x000fe200000000ff */
[----:B------:R-:W-:Y:S06]  /*4fb0*/  BRA `(.L_x_2446) ;  /* 0x0000001c00107947 */ /* 0x000fec0003800000 */
.L_x_2445:
        /* <DEDUP_REMOVED lines=18> */
[----:B------:R-:W-:Y:S01]  /*50e0*/  F2FP.F16.F32.PACK_AB R167, R136, R167 ;  /* 0x000000a788a7723e */ /* 0x000fe200000000ff */
[----:B------:R-:W-:Y:S01]  /*50f0*/  FFMA.FTZ R136, R22, UR23, R171 ;  /* 0x0000001716887c23 */ /* 0x000fe200080100ab */
[----:B------:R-:W-:-:S02]  /*5100*/  LOP3.LUT P6, RZ, R31, 0xff, RZ, 0xc0, !PT ;  /* 0x000000ff1fff7812 */ /* 0x000fc400078cc0ff */
[----:B------:R-:W-:Y:S01]  /*5110*/  LOP3.LUT P5, RZ, R29, 0xff, RZ, 0xc0, !PT ;  /* 0x000000ff1dff7812 */ /* 0x000fe200078ac0ff */
[----:B------:R-:W-:Y:S01]  /*5120*/  FADD.FTZ R137, R23, -R136 ;  /* 0x8000008817897221 */ /* 0x000fe20000010000 */
[----:B------:R-:W-:Y:S01]  /*5130*/  FFMA.FTZ R136, R190, UR23, R171 ;  /* 0x00000017be887c23 */ /* 0x000fe200080100ab */
[----:B------:R-:W-:Y:S02]  /*5140*/  F2FP.F16.F32.PACK_AB R139, R138, R139 ;  /* 0x0000008b8a8b723e */ /* 0x000fe400000000ff */
        /* <DEDUP_REMOVED lines=50> */
.L_x_2444:
[----:B------:R-:W-:-:S04]  /*5470*/  UISETP.NE.U32.AND UP0, UPT, UR8, URZ, UPT ;  /* 0x000000ff0800728c */ /* 0x000fc8000bf05070 */
[----:B------:R-:W-:-:S09]  /*5480*/  UISETP.NE.AND.EX UP0, UPT, UR9, URZ, UPT, UP0 ;  /* 0x000000ff0900728c */ /* 0x000fd2000bf05300 */
[----:B------:R-:W-:Y:S05]  /*5490*/  BRA.U !UP0, `(.L_x_2447) ;  /* 0x00000005082c7547 */ /* 0x000fea000b800000 */
[--C-:B------:R-:W-:Y:S01]  /*54a0*/  FFMA.FTZ R104, R198, UR23, R171.reuse ;  /* 0x00000017c6687c23 */ /* 0x100fe200080100ab */
[----:B------:R-:W-:Y:S01]  /*54b0*/  FFMA.FTZ R106, R206, UR23, R171 ;  /* 0x00000017ce6a7c23 */ /* 0x000fe200080100ab */
        /* <DEDUP_REMOVED lines=12> */
[----:B0-----:R-:W-:Y:S02]  /*5580*/  FSEL R139, R104, RZ, P6 ;  /* 0x000000ff688b7208 */ /* 0x001fe40003000000 */
[----:B------:R-:W-:Y:S02]  /*5590*/  ISETP.GE.U32.AND.EX P1, PT, R31, 0x1000000, PT, P1 ;  /* 0x010000001f00780c */ /* 0x000fe40003f26110 */
[C---:B------:R-:W-:Y:S02]  /*55a0*/  FSEL R106, R105.reuse, RZ, P5 ;  /* 0x000000ff696a7208 */ /* 0x040fe40002800000 */
        /* <DEDUP_REMOVED lines=33> */
[----:B------:R-:W-:Y:S02]  /*57c0*/  FSEL R165, R104, RZ, P6 ;  /* 0x000000ff68a57208 */ /* 0x000fe40003000000 */
[----:B------:R-:W-:Y:S02]  /*57d0*/  LOP3.LUT P6, RZ, R30, 0xff000000, RZ, 0xc0, !PT ;  /* 0xff0000001eff7812 */ /* 0x000fe400078cc0ff */
[----:B------:R-:W-:Y:S02]  /*57e0*/  FSEL R137, R104, RZ, P5 ;  /* 0x000000ff68897208 */ /* 0x000fe40002800000 */
[----:B------:R-:W-:Y:S02]  /*57f0*/  FSEL R104, R105, RZ, P6 ;  /* 0x000000ff69687208 */ /* 0x000fe40003000000 */
[----:B------:R-:W-:-:S02]  /*5800*/  LOP3.LUT P6, RZ, R30, 0xff00, RZ, 0xc0, !PT ;  /* 0x0000ff001eff7812 */ /* 0x000fc400078cc0ff */
[----:B------:R-:W-:Y:S01]  /*5810*/  F2FP.F16.F32.PACK_AB R165, R104, R165 ;  /* 0x000000a568a5723e */ /* 0x000fe200000000ff */
[--C-:B------:R-:W-:Y:S01]  /*5820*/  FFMA.FTZ R104, R8, UR23, R171.reuse ;  /* 0x0000001708687c23 */ /* 0x100fe200080100ab */
[----:B------:R-:W-:Y:S02]  /*5830*/  F2FP.F16.F32.PACK_AB R137, R136, R137 ;  /* 0x000000898889723e */ /* 0x000fe400000000ff */
[----:B------:R-:W-:Y:S01]  /*5840*/  LOP3.LUT P1, RZ, R28, 0xff00, RZ, 0xc0, !PT ;  /* 0x0000ff001cff7812 */ /* 0x000fe2000782c0ff */
[----:B------:R-:W-:Y:S01]  /*5850*/  FADD.FTZ R105, R9, -R104 ;  /* 0x8000006809697221 */ /* 0x000fe20000010000 */
[----:B------:R-:W-:Y:S01]  /*5860*/  FFMA.FTZ R104, R4, UR23, R171 ;  /* 0x0000001704687c23 */ /* 0x000fe200080100ab */
[----:B------:R-:W-:Y:S02]  /*5870*/  LOP3.LUT P5, RZ, R28, 0xff, RZ, 0xc0, !PT ;  /* 0x000000ff1cff7812 */ /* 0x000fe400078ac0ff */
[----:B------:R-:W-:Y:S01]  /*5880*/  FMUL.FTZ R105, R105, UR22 ;  /* 0x0000001669697c20 */ /* 0x000fe20008410000 */
[----:B------:R-:W-:-:S03]  /*5890*/  FADD.FTZ R104, R3, -R104 ;  /* 0x8000006803687221 */ /* 0x000fc60000010000 */
        /* <DEDUP_REMOVED lines=11> */
.L_x_2447:
        /* <DEDUP_REMOVED lines=75> */
.L_x_2443:
        /* <DEDUP_REMOVED lines=8> */
[--C-:B------:R-:W-:Y:S01]  /*5e80*/  FFMA.FTZ R106, R190, UR23, R171.reuse ;  /* 0x00000017be6a7c23 */ /* 0x100fe200080100ab */
[----:B------:R-:W-:Y:S01]  /*5e90*/  LOP3.LUT P5, RZ, R31, 0xff0000, RZ, 0xc0, !PT ;  /* 0x00ff00001fff7812 */ /* 0x000fe200078ac0ff */
[----:B------:R-:W-:Y:S01]  /*5ea0*/  FADD.FTZ R105, R199, -R104 ;  /* 0x80000068c7697221 */ /* 0x000fe20000010000 */
[----:B------:R-:W-:Y:S01]  /*5eb0*/  FFMA.FTZ R104, R22, UR23, R171 ;  /* 0x0000001716687c23 */ /* 0x000fe200080100ab */
[----:B------:R-:W-:Y:S01]  /*5ec0*/  FADD.FTZ R148, R207, -R148 ;  /* 0x80000094cf947221 */ /* 0x000fe20000010000 */
[----:B------:R-:W-:Y:S01]  /*5ed0*/  FADD.FTZ R106, R191, -R106 ;  /* 0x8000006abf6a7221 */ /* 0x000fe20000010000 */
[----:B------:R-:W-:Y:S01]  /*5ee0*/  FFMA.FTZ R150, R105, UR22, R50 ;  /* 0x0000001669967c23 */ /* 0x000fe20008010032 */
[----:B------:R-:W-:Y:S01]  /*5ef0*/  FADD.FTZ R105, R23, -R104 ;  /* 0x8000006817697221 */ /* 0x000fe20000010000 */
[----:B------:R-:W-:Y:S01]  /*5f00*/  FFMA.FTZ R151, R148, UR22, R51 ;  /* 0x0000001694977c23 */ /* 0x000fe20008010033 */
[----:B------:R-:W-:Y:S01]  /*5f10*/  FFMA.FTZ R149, R106, UR22, R49 ;  /* 0x000000166a957c23 */ /* 0x000fe20008010031 */
[----:B------:R-:W-:Y:S01]  /*5f20*/  FMUL.FTZ R107, R150, UR21 ;  /* 0x00000015966b7c20 */ /* 0x000fe20008410000 */
[----:B------:R-:W-:Y:S01]  /*5f30*/  FFMA.FTZ R148, R105, UR22, R48 ;  /* 0x0000001669947c23 */ /* 0x000fe20008010030 */
[----:B------:R-:W-:Y:S01]  /*5f40*/  LOP3.LUT P6, RZ, R31, 0xff, RZ, 0xc0, !PT ;  /* 0x000000ff1fff7812 */ /* 0x000fe200078cc0ff */
[----:B------:R-:W-:Y:S01]  /*5f50*/  FMUL.FTZ R105, R149, UR21 ;  /* 0x0000001595697c20 */ /* 0x000fe20008410000 */
[----:B------:R-:W-:Y:S01]  /*5f60*/  ISETP.GE.U32.AND P1, PT, R30, RZ, PT ;  /* 0x000000ff1e00720c */ /* 0x000fe20003f26070 */
[----:B------:R-:W-:Y:S01]  /*5f70*/  FMUL.FTZ R104, R148, UR21 ;  /* 0x0000001594687c20 */ /* 0x000fe20008410000 */
[----:B------:R-:W-:Y:S01]  /*5f80*/  FSEL R107, R107, RZ, P5 ;  /* 0x000000ff6b6b7208 */ /* 0x000fe20002800000 */
[----:B------:R-:W-:Y:S01]  /*5f90*/  FMUL.FTZ R106, R151, UR21 ;  /* 0x00000015976a7c20 */ /* 0x000fe20008410000 */
[----:B------:R-:W-:Y:S01]  /*5fa0*/  LOP3.LUT P5, RZ, R31, 0xff00, RZ, 0xc0, !PT ;  /* 0x0000ff001fff7812 */ /* 0x000fe200078ac0ff */
[----:B0-----:R-:W-:Y:S01]  /*5fb0*/  FFMA.FTZ R165, R17, UR23, R171 ;  /* 0x0000001711a57c23 */ /* 0x001fe200080100ab */
[----:B------:R-:W-:-:S02]  /*5fc0*/  FSEL R104, R104, RZ, P6 ;  /* 0x000000ff68687208 */ /* 0x000fc40003000000 */
[----:B------:R-:W-:Y:S01]  /*5fd0*/  FSEL R105, R105, RZ, P5 ;  /* 0x000000ff69697208 */ /* 0x000fe20002800000 */
[----:B------:R-:W-:Y:S01]  /*5fe0*/  FADD.FTZ R168, R16, -R165 ;  /* 0x800000a510a87221 */ /* 0x000fe20000010000 */
[----:B------:R-:W-:Y:S02]  /*5ff0*/  ISETP.GE.U32.AND.EX P1, PT, R31, 0x1000000, PT, P1 ;  /* 0x010000001f00780c */ /* 0x000fe40003f26110 */
[----:B------:R-:W-:Y:S01]  /*6000*/  F2FP.F16.F32.PACK_AB R166, R105, R104 ;  /* 0x0000006869a6723e */ /* 0x000fe200000000ff */
[--C-:B------:R-:W-:Y:S01]  /*6010*/  FFMA.FTZ R104, R4, UR23, R171.reuse ;  /* 0x0000001704687c23 */ /* 0x100fe200080100ab */
[----:B------:R-:W-:Y:S02]  /*6020*/  FSEL R106, R106, RZ, P1 ;  /* 0x000000ff6a6a7208 */ /* 0x000fe40000800000 */
[----:B------:R-:W-:Y:S01]  /*6030*/  LOP3.LUT P6, RZ, R30, 0xff, RZ, 0xc0, !PT ;  /* 0x000000ff1eff7812 */ /* 0x000fe200078cc0ff */
[----:B------:R-:W-:Y:S01]  /*6040*/  FADD.FTZ R105, R3, -R104 ;  /* 0x8000006803697221 */ /* 0x000fe20000010000 */
[----:B------:R-:W-:Y:S01]  /*6050*/  F2FP.F16.F32.PACK_AB R167, R106, R107 ;  /* 0x0000006b6aa7723e */ /* 0x000fe200000000ff */
[--C-:B------:R-:W-:Y:S01]  /*6060*/  FFMA.FTZ R106, R8, UR23, R171.reuse ;  /* 0x00000017086a7c23 */ /* 0x100fe200080100ab */
[C---:B------:R-:W-:Y:S01]  /*6070*/  LOP3.LUT P1, RZ, R30.reuse, 0xff00, RZ, 0xc0, !PT ;  /* 0x0000ff001eff7812 */ /* 0x040fe2000782c0ff */
[----:B------:R-:W-:Y:S01]  /*6080*/  FFMA.FTZ R104, R105, UR22, R52 ;  /* 0x0000001669687c23 */ /* 0x000fe20008010034 */
[----:B------:R-:W-:Y:S01]  /*6090*/  FFMA.FTZ R105, R11, UR23, R171 ;  /* 0x000000170b697c23 */ /* 0x000fe200080100ab */
[----:B------:R-:W-:Y:S01]  /*60a0*/  FADD.FTZ R106, R9, -R106 ;  /* 0x8000006a096a7221 */ /* 0x000fe20000010000 */
[----:B------:R-:W-:Y:S01]  /*60b0*/  LOP3.LUT P5, RZ, R30, 0xff0000, RZ, 0xc0, !PT ;  /* 0x00ff00001eff7812 */ /* 0x000fe200078ac0ff */
        /* <DEDUP_REMOVED lines=13> */
[----:B------:R-:W-:Y:S02]  /*6190*/  F2FP.F16.F32.PACK_AB R165, R173, R168 ;  /* 0x000000a8ada5723e */ /* 0x000fe400000000ff */
[----:B------:R-:W-:Y:S01]  /*61a0*/  F2FP.F16.F32.PACK_AB R164, R169, R164 ;  /* 0x000000a4a9a4723e */ /* 0x000fe200000000ff */
[----:B------:R-:W-:Y:S06]  /*61b0*/  BRA `(.L_x_2446) ;  /* 0x0000000800907947 */ /* 0x000fec0003800000 */
.L_x_2449:
        /* <DEDUP_REMOVED lines=21> */
[----:B------:R-:W-:Y:S01]  /*6310*/  F2FP.F16.F32.PACK_AB R167, R166, R165 ;  /* 0x000000a5a6a7723e */ /* 0x000fe200000000ff */
        /* <DEDUP_REMOVED lines=18> */
[----:B------:R-:W-:-:S02]  /*6440*/  F2FP.F16.F32.PACK_AB R166, R169, R166 ;  /* 0x000000a6a9a6723e */ /* 0x000fc400000000ff */
[----:B------:R-:W-:Y:S01]  /*6450*/  F2FP.F16.F32.PACK_AB R165, R164, R165 ;  /* 0x000000a5a4a5723e */ /* 0x000fe200000000ff */
        /* <DEDUP_REMOVED lines=10> */
[----:B------:R-:W-:Y:S01]  /*6500*/  F2FP.F16.F32.PACK_AB R164, R173, R164 ;  /* 0x000000a4ada4723e */ /* 0x000fe200000000ff */
[----:B------:R-:W-:Y:S06]  /*6510*/  BRA `(.L_x_2446) ;  /* 0x0000000400b87947 */ /* 0x000fec0003800000 */
.L_x_2448:
        /* <DEDUP_REMOVED lines=8> */
[----:B------:R-:W-:Y:S01]  /*65a0*/  FADD.FTZ R148, R207, -R148 ;  /* 0x80000094cf947221 */ /* 0x000fe20000010000 */
[----:B------:R-:W-:Y:S01]  /*65b0*/  FADD.FTZ R106, R191, -R106 ;  /* 0x8000006abf6a7221 */ /* 0x000fe20000010000 */
[----:B------:R-:W-:Y:S01]  /*65c0*/  ISETP.GE.U32.AND P1, PT, R30, RZ, PT ;  /* 0x000000ff1e00720c */ /* 0x000fe20003f26070 */
[----:B------:R-:W-:Y:S01]  /*65d0*/  FMUL.FTZ R150, R104, UR22 ;  /* 0x0000001668967c20 */ /* 0x000fe20008410000 */
[--C-:B------:R-:W-:Y:S01]  /*65e0*/  FFMA.FTZ R104, R22, UR23, R171.reuse ;  /* 0x0000001716687c23 */ /* 0x100fe200080100ab */
        /* <DEDUP_REMOVED lines=9> */
[----:B------:R-:W-:Y:S01]  /*6680*/  FMUL.FTZ R105, R149, UR21 ;  /* 0x0000001595697c20 */ /* 0x000fe20008410000 */
[----:B------:R-:W-:Y:S01]  /*6690*/  LOP3.LUT P5, RZ, R31, 0xff00, RZ, 0xc0, !PT ;  /* 0x0000ff001fff7812 */ /* 0x000fe200078ac0ff */
[----:B------:R-:W-:Y:S01]  /*66a0*/  FMUL.FTZ R104, R148, UR21 ;  /* 0x0000001594687c20 */ /* 0x000fe20008410000 */
[----:B------:R-:W-:Y:S01]  /*66b0*/  FSEL R106, R106, RZ, P1 ;  /* 0x000000ff6a6a7208 */ /* 0x000fe20000800000 */
[----:B0-----:R-:W-:Y:S01]  /*66c0*/  FFMA.FTZ R165, R17, UR23, R171 ;  /* 0x0000001711a57c23 */ /* 0x001fe200080100ab */
[----:B------:R-:W-:-:S02]  /*66d0*/  FSEL R105, R105, RZ, P5 ;  /* 0x000000ff69697208 */ /* 0x000fc40002800000 */
[----:B------:R-:W-:Y:S01]  /*66e0*/  FSEL R104, R104, RZ, P6 ;  /* 0x000000ff68687208 */ /* 0x000fe20003000000 */
[----:B------:R-:W-:Y:S01]  /*66f0*/  FADD.FTZ R165, R16, -R165 ;  /* 0x800000a510a57221 */ /* 0x000fe20000010000 */
        /* <DEDUP_REMOVED lines=24> */
[----:B------:R-:W-:-:S02]  /*6880*/  F2FP.F16.F32.PACK_AB R165, R173, R168 ;  /* 0x000000a8ada5723e */ /* 0x000fc400000000ff */
[----:B------:R-:W-:Y:S01]  /*6890*/  F2FP.F16.F32.PACK_AB R164, R169, R164 ;  /* 0x000000a4a9a4723e */ /* 0x000fe200000000ff */
[----:B------:R-:W-:Y:S06]  /*68a0*/  BRA `(.L_x_2446) ;  /* 0x0000000000d47947 */ /* 0x000fec0003800000 */
.L_x_2450:
        /* <DEDUP_REMOVED lines=43> */
[----:B------:R-:W-:Y:S02]  /*6b60*/  F2FP.F16.F32.PACK_AB R166, R173, R166 ;  /* 0x000000a6ada6723e */ /* 0x000fe400000000ff */
[----:B------:R-:W-:Y:S01]  /*6b70*/  F2FP.F16.F32.PACK_AB R165, R164, R165 ;  /* 0x000000a5a4a5723e */ /* 0x000fe200000000ff */
[----:B------:R-:W-:Y:S01]  /*6b80*/  FFMA.FTZ R164, R4, UR23, R171 ;  /* 0x0000001704a47c23 */ /* 0x000fe200080100ab */
[----:B------:R-:W-:-:S03]  /*6b90*/  FMUL.FTZ R168, R168, UR21 ;  /* 0x00000015a8a87c20 */ /* 0x000fc60008410000 */
[----:B------:R-:W-:Y:S02]  /*6ba0*/  FADD.FTZ R164, R3, -R164 ;  /* 0x800000a403a47221 */ /* 0x000fe40000010000 */
[----:B------:R-:W-:Y:S02]  /*6bb0*/  FSEL R169, R168, RZ, P5 ;  /* 0x000000ffa8a97208 */ /* 0x000fe40002800000 */
[----:B------:R-:W-:-:S04]  /*6bc0*/  FMUL.FTZ R164, R164, UR22 ;  /* 0x00000016a4a47c20 */ /* 0x000fc80008410000 */
[----:B------:R-:W-:-:S05]  /*6bd0*/  FMUL.FTZ R164, R164, UR21 ;  /* 0x00000015a4a47c20 */ /* 0x000fca0008410000 */
[----:B------:R-:W-:-:S04]  /*6be0*/  FSEL R164, R164, RZ, P1 ;  /* 0x000000ffa4a47208 */ /* 0x000fc80000800000 */
[----:B------:R-:W-:-:S07]  /*6bf0*/  F2FP.F16.F32.PACK_AB R164, R169, R164 ;  /* 0x000000a4a9a4723e */ /* 0x000fce00000000ff */
.L_x_2446:
        /* <DEDUP_REMOVED lines=15> */
.L_x_2442:
[----:B------:R-:W-:Y:S05]  /*6cf0*/  BSYNC.RECONVERGENT B0 ;  /* 0x0000000000007941 */ /* 0x000fea0003800200 */
.L_x_2441:
        /* <DEDUP_REMOVED lines=24> */
[----:B------:R-:W-:Y:S02]  /*6e80*/  FSEL R106, R105, RZ, P1 ;  /* 0x000000ff696a7208 */ /* 0x000fe40000800000 */
[----:B------:R-:W-:Y:S02]  /*6e90*/  LOP3.LUT P1, RZ, R183, 0xff0000, RZ, 0xc0, !PT ;  /* 0x00ff0000b7ff7812 */ /* 0x000fe4000782c0ff */
[----:B01----:R-:W-:-:S02]  /*6ea0*/  FSEL R139, R104, RZ, P6 ;  /* 0x000000ff688b7208 */ /* 0x003fc40003000000 */
[----:B------:R-:W-:Y:S01]  /*6eb0*/  FSEL R167, R104, RZ, P1 ;  /* 0x000000ff68a77208 */ /* 0x000fe20000800000 */
[--C-:B------:R-:W-:Y:S01]  /*6ec0*/  FFMA.FTZ R104, R194, UR23, R171.reuse ;  /* 0x00000017c2687c23 */ /* 0x100fe200080100ab */
[----:B------:R-:W-:Y:S02]  /*6ed0*/  FSEL R136, R105, RZ, P5 ;  /* 0x000000ff69887208 */ /* 0x000fe40002800000 */
[----:B------:R-:W-:Y:S01]  /*6ee0*/  LOP3.LUT P6, RZ, R183, 0xff, RZ, 0xc0, !PT ;  /* 0x000000ffb7ff7812 */ /* 0x000fe200078cc0ff */
[----:B------:R-:W-:Y:S01]  /*6ef0*/  FADD.FTZ R105, R195, -R104 ;  /* 0x80000068c3697221 */ /* 0x000fe20000010000 */
[----:B------:R-:W-:Y:S01]  /*6f00*/  FFMA.FTZ R104, R200, UR23, R171 ;  /* 0x00000017c8687c23 */ /* 0x000fe200080100ab */
[----:B------:R-:W-:Y:S02]  /*6f10*/  LOP3.LUT P1, RZ, R181, 0xff00, RZ, 0xc0, !PT ;  /* 0x0000ff00b5ff7812 */ /* 0x000fe4000782c0ff */
[----:B------:R-:W-:Y:S01]  /*6f20*/  FFMA.FTZ R148, R105, UR22, R160 ;  /* 0x0000001669947c23 */ /* 0x000fe200080100a0 */
[----:B------:R-:W-:Y:S01]  /*6f30*/  FADD.FTZ R104, R201, -R104 ;  /* 0x80000068c9687221 */ /* 0x000fe20000010000 */
[----:B------:R-:W-:-:S02]  /*6f40*/  LOP3.LUT P5, RZ, R181, 0xff, RZ, 0xc0, !PT ;  /* 0x000000ffb5ff7812 */ /* 0x000fc400078ac0ff */
[----:B------:R-:W-:Y:S01]  /*6f50*/  F2FP.F16.F32.PACK_AB R167, R106, R167 ;  /* 0x000000a76aa7723e */ /* 0x000fe200000000ff */
[----:B------:R-:W-:Y:S01]  /*6f60*/  FFMA.FTZ R149, R104, UR22, R161 ;  /* 0x0000001668957c23 */ /* 0x000fe200080100a1 */
[----:B------:R-:W-:Y:S01]  /*6f70*/  FMUL.FTZ R104, R148, UR21 ;  /* 0x0000001594687c20 */ /* 0x000fe20008410000 */
[----:B------:R-:W-:Y:S02]  /*6f80*/  F2FP.F16.F32.PACK_AB R139, R136, R139 ;  /* 0x0000008b888b723e */ /* 0x000fe400000000ff */
[----:B------:R-:W-:Y:S02]  /*6f90*/  FMUL.FTZ R105, R149, UR21 ;  /* 0x0000001595697c20 */ /* 0x000fe40008410000 */
[----:B------:R-:W-:Y:S02]  /*6fa0*/  FSEL R166, R104, RZ, P6 ;  /* 0x000000ff68a67208 */ /* 0x000fe40003000000 */
[----:B------:R-:W-:Y:S02]  /*6fb0*/  LOP3.LUT P6, RZ, R183, 0xff00, RZ, 0xc0, !PT ;  /* 0x0000ff00b7ff7812 */ /* 0x000fe400078cc0ff */
[----:B------:R-:W-:-:S02]  /*6fc0*/  FSEL R107, R105, RZ, P1 ;  /* 0x000000ff696b7208 */ /* 0x000fc40000800000 */
[----:B------:R-:W-:Y:S01]  /*6fd0*/  FSEL R138, R104, RZ, P5 ;  /* 0x000000ff688a7208 */ /* 0x000fe20002800000 */
[--C-:B------:R-:W-:Y:S01]  /*6fe0*/  FFMA.FTZ R104, R186, UR23, R171.reuse ;  /* 0x00000017ba687c23 */ /* 0x100fe200080100ab */
[----:B------:R-:W-:Y:S02]  /*6ff0*/  FSEL R105, R105, RZ, P6 ;  /* 0x000000ff69697208 */ /* 0x000fe40003000000 */
[----:B------:R-:W-:Y:S02]  /*7000*/  F2FP.F16.F32.PACK_AB R138, R107, R138 ;  /* 0x0000008a6b8a723e */ /* 0x000fe400000000ff */
[----:B------:R-:W-:Y:S01]  /*7010*/  F2FP.F16.F32.PACK_AB R166, R105, R166 ;  /* 0x000000a669a6723e */ /* 0x000fe200000000ff */
[----:B------:R-:W-:Y:S01]  /*7020*/  FADD.FTZ R105, R187, -R104 ;  /* 0x80000068bb697221 */ /* 0x000fe20000010000 */
[----:B------:R-:W-:Y:S01]  /*7030*/  FFMA.FTZ R104, R192, UR23, R171 ;  /* 0x00000017c0687c23 */ /* 0x000fe200080100ab */
[----:B------:R-:W-:Y:S02]  /*7040*/  LOP3.LUT P6, RZ, R182, 0xff0000, RZ, 0xc0, !PT ;  /* 0x00ff0000b6ff7812 */ /* 0x000fe400078cc0ff */
[----:B------:R-:W-:Y:S01]  /*7050*/  FFMA.FTZ R106, R105, UR22, R158 ;  /* 0x00000016696a7c23 */ /* 0x000fe2000801009e */
[----:B------:R-:W-:Y:S01]  /*7060*/  FADD.FTZ R104, R193, -R104 ;  /* 0x80000068c1687221 */ /* 0x000fe20000010000 */
[----:B------:R-:W-:-:S02]  /*7070*/  LOP3.LUT P5, RZ, R180, 0xff0000, RZ, 0xc0, !PT ;  /* 0x00ff0000b4ff7812 */ /* 0x000fc400078ac0ff */
[----:B------:R-:W-:Y:S01]  /*7080*/  LOP3.LUT P1, RZ, R180, 0xff000000, RZ, 0xc0, !PT ;  /* 0xff000000b4ff7812 */ /* 0x000fe2000782c0ff */
[----:B------:R-:W-:Y:S01]  /*7090*/  FFMA.FTZ R107, R104, UR22, R159 ;  /* 0x00000016686b7c23 */ /* 0x000fe2000801009f */
[----:B------:R-:W-:-:S03]  /*70a0*/  FMUL.FTZ R104, R106, UR21 ;  /* 0x000000156a687c20 */ /* 0x000fc60008410000 */
[----:B------:R-:W-:Y:S02]  /*70b0*/  FMUL.FTZ R105, R107, UR21 ;  /* 0x000000156b697c20 */ /* 0x000fe40008410000 */
[----:B------:R-:W-:Y:S02]  /*70c0*/  FSEL R165, R104, RZ, P6 ;  /* 0x000000ff68a57208 */ /* 0x000fe40003000000 */
[----:B------:R-:W-:Y:S02]  /*70d0*/  LOP3.LUT P6, RZ, R182, 0xff000000, RZ, 0xc0, !PT ;  /* 0xff000000b6ff7812 */ /* 0x000fe400078cc0ff */
[----:B------:R-:W-:Y:S02]  /*70e0*/  FSEL R137, R104, RZ, P5 ;  /* 0x000000ff68897208 */ /* 0x000fe40002800000 */
[C---:B------:R-:W-:Y:S02]  /*70f0*/  FSEL R104, R105.reuse, RZ, P6 ;  /* 0x000000ff69687208 */ /* 0x040fe40003000000 */
[----:B------:R-:W-:-:S02]  /*7100*/  FSEL R136, R105, RZ, P1 ;  /* 0x000000ff69887208 */ /* 0x000fc40000800000 */
[----:B------:R-:W-:Y:S01]  /*7110*/  F2FP.F16.F32.PACK_AB R165, R104, R165 ;  /* 0x000000a568a5723e */ /* 0x000fe200000000ff */
[--C-:B------:R-:W-:Y:S01]  /*7120*/  FFMA.FTZ R104, R184, UR23, R171.reuse ;  /* 0x00000017b8687c23 */ /* 0x100fe200080100ab */
[----:B------:R-:W-:Y:S01]  /*7130*/  FFMA.FTZ R171, R15, UR23, R171 ;  /* 0x000000170fab7c23 */ /* 0x000fe200080100ab */
[----:B------:R-:W-:Y:S02]  /*7140*/  LOP3.LUT P6, RZ, R182, 0xff00, RZ, 0xc0, !PT ;  /* 0x0000ff00b6ff7812 */ /* 0x000fe400078cc0ff */
[----:B------:R-:W-:Y:S01]  /*7150*/  FADD.FTZ R104, R185, -R104 ;  /* 0x80000068b9687221 */ /* 0x000fe20000010000 */
[----:B------:R-:W-:Y:S01]  /*7160*/  FADD.FTZ R171, R14, -R171 ;  /* 0x800000ab0eab7221 */ /* 0x000fe20000010000 */
[----:B------:R-:W-:Y:S02]  /*7170*/  F2FP.F16.F32.PACK_AB R137, R136, R137 ;  /* 0x000000898889723e */ /* 0x000fe400000000ff */
[----:B------:R-:W-:Y:S01]  /*7180*/  FFMA.FTZ R105, R104, UR22, R157 ;  /* 0x0000001668697c23 */ /* 0x000fe2000801009d */
[----:B------:R-:W-:Y:S01]  /*7190*/  FFMA.FTZ R104, R171, UR22, R156 ;  /* 0x00000016ab687c23 */ /* 0x000fe2000801009c */
[----:B------:R-:W-:-:S02]  /*71a0*/  LOP3.LUT P1, RZ, R180, 0xff00, RZ, 0xc0, !PT ;  /* 0x0000ff00b4ff7812 */ /* 0x000fc4000782c0ff */
[----:B------:R-:W-:Y:S01]  /*71b0*/  FMUL.FTZ R164, R105, UR21 ;  /* 0x0000001569a47c20 */ /* 0x000fe20008410000 */
[----:B------:R-:W-:Y:S01]  /*71c0*/  FMUL.FTZ R136, R104, UR21 ;  /* 0x0000001568887c20 */ /* 0x000fe20008410000 */
[----:B------:R-:W-:-:S03]  /*71d0*/  LOP3.LUT P5, RZ, R180, 0xff, RZ, 0xc0, !PT ;  /* 0x000000ffb4ff7812 */ /* 0x000fc600078ac0ff */
        /* <DEDUP_REMOVED lines=8> */
.L_x_2455:
        /* <DEDUP_REMOVED lines=27> */
[----:B------:R-:W-:Y:S02]  /*7410*/  F2FP.F16.F32.PACK_AB R139, R138, R139 ;  /* 0x0000008b8a8b723e */ /* 0x000fe400000000ff */
        /* <DEDUP_REMOVED lines=10> */
[----:B------:R-:W-:Y:S01]  /*74c0*/  F2FP.F16.F32.PACK_AB R166, R137, R166 ;  /* 0x000000a689a6723e */ /* 0x000fe200000000ff */
[----:B------:R-:W-:Y:S01]  /*74d0*/  FADD.FTZ R137, R187, -R136 ;  /* 0x80000088bb897221 */ /* 0x000fe20000010000 */
[----:B------:R-:W-:Y:S01]  /*74e0*/  FFMA.FTZ R136, R192, UR23, R171 ;  /* 0x00000017c0887c23 */ /* 0x000fe200080100ab */
[----:B------:R-:W-:Y:S02]  /*74f0*/  F2FP.F16.F32.PACK_AB R138, R165, R138 ;  /* 0x0000008aa58a723e */ /* 0x000fe400000000ff */
        /* <DEDUP_REMOVED lines=12> */
[----:B------:R-:W-:Y:S01]  /*75c0*/  F2FP.F16.F32.PACK_AB R165, R136, R165 ;  /* 0x000000a588a5723e */ /* 0x000fe200000000ff */
        /* <DEDUP_REMOVED lines=11> */
[----:B------:R-:W-:-:S03]  /*7680*/  F2FP.F16.F32.PACK_AB R137, R164, R137 ;  /* 0x00000089a489723e */ /* 0x000fc600000000ff */
        /* <DEDUP_REMOVED lines=8> */
.L_x_2454:
        /* <DEDUP_REMOVED lines=9> */
[----:B------:R-:W-:Y:S01]  /*77a0*/  FMUL.FTZ R151, R106, UR22 ;  /* 0x000000166a977c20 */ /* 0x000fe20008410000 */
[----:B------:R-:W-:Y:S01]  /*77b0*/  FMUL.FTZ R150, R104, UR22 ;  /* 0x0000001668967c20 */ /* 0x000fe20008410000 */
[----:B------:R-:W-:-:S02]  /*77c0*/  LOP3.LUT P6, RZ, R181, 0xff0000, RZ, 0xc0, !PT ;  /* 0x00ff0000b5ff7812 */ /* 0x000fc400078cc0ff */
[----:B------:R-:W-:Y:S01]  /*77d0*/  FMUL.FTZ R105, R151, UR21 ;  /* 0x0000001597697c20 */ /* 0x000fe20008410000 */
[----:B------:R-:W-:Y:S01]  /*77e0*/  FMUL.FTZ R104, R150, UR21 ;  /* 0x0000001596687c20 */ /* 0x000fe20008410000 */
[----:B------:R-:W-:-:S03]  /*77f0*/  ISETP.GE.U32.AND P5, PT, R180, RZ, PT ;  /* 0x000000ffb400720c */ /* 0x000fc60003fa6070 */
[----:B------:R-:W-:Y:S02]  /*7800*/  FSEL R106, R105, RZ, P1 ;  /* 0x000000ff696a7208 */ /* 0x000fe40000800000 */
[----:B------:R-:W-:Y:S02]  /*7810*/  LOP3.LUT P1, RZ, R183, 0xff0000, RZ, 0xc0, !PT ;  /* 0x00ff0000b7ff7812 */ /* 0x000fe4000782c0ff */
[C---:B01----:R-:W-:Y:S02]  /*7820*/  FSEL R139, R104.reuse, RZ, P6 ;  /* 0x000000ff688b7208 */ /* 0x043fe40003000000 */
[----:B------:R-:W-:Y:S01]  /*7830*/  FSEL R167, R104, RZ, P1 ;  /* 0x000000ff68a77208 */ /* 0x000fe20000800000 */
[--C-:B------:R-:W-:Y:S01]  /*7840*/  FFMA.FTZ R104, R194, UR23, R171.reuse ;  /* 0x00000017c2687c23 */ /* 0x100fe200080100ab */
[----:B------:R-:W-:Y:S02]  /*7850*/  ISETP.GE.U32.AND.EX P5, PT, R181, 0x1000000, PT, P5 ;  /* 0x01000000b500780c */ /* 0x000fe40003fa6150 */
[----:B------:R-:W-:Y:S01]  /*7860*/  F2FP.F16.F32.PACK_AB R167, R106, R167 ;  /* 0x000000a76aa7723e */ /* 0x000fe200000000ff */
        /* <DEDUP_REMOVED lines=8> */
[----:B------:R-:W-:Y:S01]  /*78f0*/  LOP3.LUT P5, RZ, R181, 0xff, RZ, 0xc0, !PT ;  /* 0x000000ffb5ff7812 */ /* 0x000fe200078ac0ff */
[----:B------:R-:W-:Y:S01]  /*7900*/  FFMA.FTZ R106, R192, UR23, R171 ;  /* 0x00000017c06a7c23 */ /* 0x000fe200080100ab */
[----:B------:R-:W-:Y:S01]  /*7910*/  FMUL.FTZ R105, R149, UR21 ;  /* 0x0000001595697c20 */ /* 0x000fe20008410000 */
[----:B------:R-:W-:Y:S02]  /*7920*/  LOP3.LUT P1, RZ, R181, 0xff00, RZ, 0xc0, !PT ;  /* 0x0000ff00b5ff7812 */ /* 0x000fe4000782c0ff */
[----:B------:R-:W-:-:S02]  /*7930*/  FSEL R166, R104, RZ, P6 ;  /* 0x000000ff68a67208 */ /* 0x000fc40003000000 */
[----:B------:R-:W-:Y:S01]  /*7940*/  FSEL R138, R104, RZ, P5 ;  /* 0x000000ff688a7208 */ /* 0x000fe20002800000 */
[----:B------:R-:W-:Y:S01]  /*7950*/  FFMA.FTZ R104, R186, UR23, R171 ;  /* 0x00000017ba687c23 */ /* 0x000fe200080100ab */
[----:B------:R-:W-:Y:S02]  /*7960*/  FSEL R107, R105, RZ, P1 ;  /* 0x000000ff696b7208 */ /* 0x000fe40000800000 */
[----:B------:R-:W-:Y:S01]  /*7970*/  LOP3.LUT P6, RZ, R183, 0xff00, RZ, 0xc0, !PT ;  /* 0x0000ff00b7ff7812 */ /* 0x000fe200078cc0ff */
[----:B------:R-:W-:Y:S01]  /*7980*/  FADD.FTZ R104, R187, -R104 ;  /* 0x80000068bb687221 */ /* 0x000fe20000010000 */
[----:B------:R-:W-:Y:S01]  /*7990*/  F2FP.F16.F32.PACK_AB R138, R107, R138 ;  /* 0x0000008a6b8a723e */ /* 0x000fe200000000ff */
[----:B------:R-:W-:Y:S01]  /*79a0*/  FADD.FTZ R107, R193, -R106 ;  /* 0x8000006ac16b7221 */ /* 0x000fe20000010000 */
[----:B------:R-:W-:Y:S01]  /*79b0*/  FSEL R105, R105, RZ, P6 ;  /* 0x000000ff69697208 */ /* 0x000fe20003000000 */
[----:B------:R-:W-:Y:S01]  /*79c0*/  FMUL.FTZ R106, R104, UR22 ;  /* 0x00000016686a7c20 */ /* 0x000fe20008410000 */
[----:B------:R-:W-:Y:S01]  /*79d0*/  LOP3.LUT P6, RZ, R182, 0xff0000, RZ, 0xc0, !PT ;  /* 0x00ff0000b6ff7812 */ /* 0x000fe200078cc0ff */
[----:B------:R-:W-:Y:S01]  /*79e0*/  FMUL.FTZ R107, R107, UR22 ;  /* 0x000000166b6b7c20 */ /* 0x000fe20008410000 */
[----:B------:R-:W-:Y:S01]  /*79f0*/  F2FP.F16.F32.PACK_AB R166, R105, R166 ;  /* 0x000000a669a6723e */ /* 0x000fe200000000ff */
[----:B------:R-:W-:Y:S01]  /*7a00*/  FMUL.FTZ R104, R106, UR21 ;  /* 0x000000156a687c20 */ /* 0x000fe20008410000 */
[C---:B------:R-:W-:Y:S01]  /*7a10*/  LOP3.LUT P5, RZ, R180.reuse, 0xff0000, RZ, 0xc0, !PT ;  /* 0x00ff0000b4ff7812 */ /* 0x040fe200078ac0ff */
[----:B------:R-:W-:Y:S01]  /*7a20*/  FMUL.FTZ R105, R107, UR21 ;  /* 0x000000156b697c20 */ /* 0x000fe20008410000 */
[----:B------:R-:W-:-:S02]  /*7a30*/  LOP3.LUT P1, RZ, R180, 0xff000000, RZ, 0xc0, !PT ;  /* 0xff000000b4ff7812 */ /* 0x000fc4000782c0ff */
[----:B------:R-:W-:Y:S02]  /*7a40*/  FSEL R165, R104, RZ, P6 ;  /* 0x000000ff68a57208 */ /* 0x000fe40003000000 */
[----:B------:R-:W-:Y:S02]  /*7a50*/  LOP3.LUT P6, RZ, R182, 0xff000000, RZ, 0xc0, !PT ;  /* 0xff000000b6ff7812 */ /* 0x000fe400078cc0ff */
[----:B------:R-:W-:Y:S02]  /*7a60*/  FSEL R137, R104, RZ, P5 ;  /* 0x000000ff68897208 */ /* 0x000fe40002800000 */
[----:B------:R-:W-:Y:S02]  /*7a70*/  FSEL R104, R105, RZ, P6 ;  /* 0x000000ff69687208 */ /* 0x000fe40003000000 */
[----:B------:R-:W-:Y:S02]  /*7a80*/  F2FP.F16.F32.PACK_AB R139, R136, R139 ;  /* 0x0000008b888b723e */ /* 0x000fe400000000ff */
[----:B------:R-:W-:Y:S01]  /*7a90*/  F2FP.F16.F32.PACK_AB R165, R104, R165 ;  /* 0x000000a568a5723e */ /* 0x000fe200000000ff */
[--C-:B------:R-:W-:Y:S01]  /*7aa0*/  FFMA.FTZ R104, R184, UR23, R171.reuse ;  /* 0x00000017b8687c23 */ /* 0x100fe200080100ab */
[----:B------:R-:W-:Y:S01]  /*7ab0*/  FFMA.FTZ R171, R15, UR23, R171 ;  /* 0x000000170fab7c23 */ /* 0x000fe200080100ab */
[----:B------:R-:W-:-:S02]  /*7ac0*/  FSEL R136, R105, RZ, P1 ;  /* 0x000000ff69887208 */ /* 0x000fc40000800000 */
[----:B------:R-:W-:Y:S01]  /*7ad0*/  FADD.FTZ R104, R185, -R104 ;  /* 0x80000068b9687221 */ /* 0x000fe20000010000 */
[----:B------:R-:W-:Y:S01]  /*7ae0*/  FADD.FTZ R171, R14, -R171 ;  /* 0x800000ab0eab7221 */ /* 0x000fe20000010000 */
[----:B------:R-:W-:Y:S02]  /*7af0*/  LOP3.LUT P6, RZ, R182, 0xff00, RZ, 0xc0, !PT ;  /* 0x0000ff00b6ff7812 */ /* 0x000fe400078cc0ff */
[----:B------:R-:W-:Y:S01]  /*7b00*/  FMUL.FTZ R105, R104, UR22 ;  /* 0x0000001668697c20 */ /* 0x000fe20008410000 */
[----:B------:R-:W-:Y:S01]  /*7b10*/  FMUL.FTZ R104, R171, UR22 ;  /* 0x00000016ab687c20 */ /* 0x000fe20008410000 */
[----:B------:R-:W-:Y:S02]  /*7b20*/  F2FP.F16.F32.PACK_AB R137, R136, R137 ;  /* 0x000000898889723e */ /* 0x000fe400000000ff */
[----:B------:R-:W-:Y:S01]  /*7b30*/  FMUL.FTZ R164, R105, UR21 ;  /* 0x0000001569a47c20 */ /* 0x000fe20008410000 */
[----:B------:R-:W-:Y:S01]  /*7b40*/  LOP3.LUT P1, RZ, R180, 0xff00, RZ, 0xc0, !PT ;  /* 0x0000ff00b4ff7812 */ /* 0x000fe2000782c0ff */
[----:B------:R-:W-:Y:S01]  /*7b50*/  FMUL.FTZ R136, R104, UR21 ;  /* 0x0000001568887c20 */ /* 0x000fe20008410000 */
[----:B------:R-:W-:-:S02]  /*7b60*/  LOP3.LUT P5, RZ, R180, 0xff, RZ, 0xc0, !PT ;  /* 0x000000ffb4ff7812 */ /* 0x000fc400078ac0ff */
        /* <DEDUP_REMOVED lines=8> */
.L_x_2457:
        /* <DEDUP_REMOVED lines=47> */
[----:B------:R-:W-:Y:S02]  /*7ee0*/  F2FP.F16.F32.PACK_AB R138, R165, R138 ;  /* 0x0000008aa58a723e */ /* 0x000fe400000000ff */
[----:B------:R-:W-:Y:S02]  /*7ef0*/  F2FP.F16.F32.PACK_AB R166, R137, R166 ;  /* 0x000000a689a6723e */ /* 0x000fe400000000ff */
[C---:B------:R-:W-:Y:S02]  /*7f00*/  FSEL R165, R136.reuse, RZ, P6 ;  /* 0x000000ff88a57208 */ /* 0x040fe40003000000 */
[----:B------:R-:W-:Y:S02]  /*7f10*/  FSEL R137, R136, RZ, P5 ;  /* 0x000000ff88897208 */ /* 0x000fe40002800000 */
[----:B------:R-:W-:-:S02]  /*7f20*/  FSEL R136, R164, RZ, P1 ;  /* 0x000000ffa4887208 */ /* 0x000fc40000800000 */
[----:B------:R-:W-:Y:S02]  /*7f30*/  LOP3.LUT P6, RZ, R182, 0xff000000, RZ, 0xc0, !PT ;  /* 0xff000000b6ff7812 */ /* 0x000fe400078cc0ff */
[----:B------:R-:W-:Y:S01]  /*7f40*/  F2FP.F16.F32.PACK_AB R137, R136, R137 ;  /* 0x000000898889723e */ /* 0x000fe200000000ff */
        /* <DEDUP_REMOVED lines=12> */
[----:B------:R-:W-:Y:S02]  /*8010*/  F2FP.F16.F32.PACK_AB R165, R164, R165 ;  /* 0x000000a5a4a5723e */ /* 0x000fe400000000ff */
[----:B------:R-:W-:Y:S02]  /*8020*/  FSEL R169, R136, RZ, P6 ;  /* 0x000000ff88a97208 */ /* 0x000fe40003000000 */
[----:B------:R-:W-:Y:S02]  /*8030*/  LOP3.LUT P6, RZ, R182, 0xff, RZ, 0xc0, !PT ;  /* 0x000000ffb6ff7812 */ /* 0x000fe400078cc0ff */
[----:B------:R-:W-:-:S02]  /*8040*/  FSEL R173, R136, RZ, P1 ;  /* 0x000000ff88ad7208 */ /* 0x000fc40000800000 */
[C---:B------:R-:W-:Y:S02]  /*8050*/  FSEL R136, R171.reuse, RZ, P5 ;  /* 0x000000ffab887208 */ /* 0x040fe40002800000 */
[----:B------:R-:W-:Y:S02]  /*8060*/  FSEL R164, R171, RZ, P6 ;  /* 0x000000ffaba47208 */ /* 0x000fe40003000000 */
[----:B------:R-:W-:Y:S02]  /*8070*/  F2FP.F16.F32.PACK_AB R136, R173, R136 ;  /* 0x00000088ad88723e */ /* 0x000fe400000000ff */
[----:B------:R-:W-:Y:S01]  /*8080*/  F2FP.F16.F32.PACK_AB R164, R169, R164 ;  /* 0x000000a4a9a4723e */ /* 0x000fe200000000ff */
[----:B------:R-:W-:Y:S06]  /*8090*/  BRA `(.L_x_2456) ;  /* 0x0000000c00807947 */ /* 0x000fec0003800000 */
.L_x_2453:
        /* <DEDUP_REMOVED lines=14> */
[----:B------:R-:W-:Y:S01]  /*8180*/  FFMA.FTZ R151, R104, UR22, R163 ;  /* 0x0000001668977c23 */ /* 0x000fe200080100a3 */
[----:B------:R-:W-:Y:S01]  /*8190*/  FFMA.FTZ R104, R194, UR23, R171 ;  /* 0x00000017c2687c23 */ /* 0x000fe200080100ab */
[----:B------:R-:W-:Y:S01]  /*81a0*/  FFMA.FTZ R149, R106, UR22, R161 ;  /* 0x000000166a957c23 */ /* 0x000fe200080100a1 */
[----:B------:R-:W-:Y:S01]  /*81b0*/  FFMA.FTZ R150, R107, UR22, R162 ;  /* 0x000000166b967c23 */ /* 0x000fe200080100a2 */
[----:B------:R-:W-:Y:S01]  /*81c0*/  LOP3.LUT P6, RZ, R183, 0xff, RZ, 0xc0, !PT ;  /* 0x000000ffb7ff7812 */ /* 0x000fe200078cc0ff */
[----:B------:R-:W-:Y:S01]  /*81d0*/  FADD.FTZ R105, R195, -R104 ;  /* 0x80000068c3697221 */ /* 0x000fe20000010000 */
[----:B------:R-:W-:Y:S01]  /*81e0*/  FMUL.FTZ R104, R151, UR21 ;  /* 0x0000001597687c20 */ /* 0x000fe20008410000 */
[----:B------:R-:W-:Y:S01]  /*81f0*/  FMUL.FTZ R106, R150, UR21 ;  /* 0x00000015966a7c20 */ /* 0x000fe20008410000 */
[----:B------:R-:W-:Y:S01]  /*8200*/  LOP3.LUT P5, RZ, R183, 0xff0000, RZ, 0xc0, !PT ;  /* 0x00ff0000b7ff7812 */ /* 0x000fe200078ac0ff */
[----:B------:R-:W-:Y:S01]  /*8210*/  FFMA.FTZ R148, R105, UR22, R160 ;  /* 0x0000001669947c23 */ /* 0x000fe200080100a0 */
[----:B------:R-:W-:Y:S01]  /*8220*/  FMUL.FTZ R105, R149, UR21 ;  /* 0x0000001595697c20 */ /* 0x000fe20008410000 */
[----:B------:R-:W-:Y:S01]  /*8230*/  FSEL R167, R104, RZ, P1 ;  /* 0x000000ff68a77208 */ /* 0x000fe20000800000 */
[--C-:B01----:R-:W-:Y:S01]  /*8240*/  FFMA.FTZ R164, R186, UR23, R171.reuse ;  /* 0x00000017baa47c23 */ /* 0x103fe200080100ab */
[----:B------:R-:W-:Y:S01]  /*8250*/  FMUL.FTZ R104, R148, UR21 ;  /* 0x0000001594687c20 */ /* 0x000fe20008410000 */
[----:B------:R-:W-:Y:S01]  /*8260*/  LOP3.LUT P1, RZ, R183, 0xff00, RZ, 0xc0, !PT ;  /* 0x0000ff00b7ff7812 */ /* 0x000fe2000782c0ff */
[----:B------:R-:W-:Y:S01]  /*8270*/  FFMA.FTZ R168, R192, UR23, R171 ;  /* 0x00000017c0a87c23 */ /* 0x000fe200080100ab */
[----:B------:R-:W-:Y:S01]  /*8280*/  FSEL R106, R106, RZ, P5 ;  /* 0x000000ff6a6a7208 */ /* 0x000fe20002800000 */
[----:B------:R-:W-:Y:S01]  /*8290*/  FADD.FTZ R107, R187, -R164 ;  /* 0x800000a4bb6b7221 */ /* 0x000fe20000010000 */
[----:B------:R-:W-:Y:S01]  /*82a0*/  FSEL R104, R104, RZ, P6 ;  /* 0x000000ff68687208 */ /* 0x000fe20003000000 */
[----:B------:R-:W-:Y:S01]  /*82b0*/  FADD.FTZ R168, R193, -R168 ;  /* 0x800000a8c1a87221 */ /* 0x000fe20000010000 */
[----:B------:R-:W-:-:S02]  /*82c0*/  FSEL R105, R105, RZ, P1 ;  /* 0x000000ff69697208 */ /* 0x000fc40000800000 */
        /* <DEDUP_REMOVED lines=22> */
[----:B------:R-:W-:Y:S02]  /*8430*/  F2FP.F16.F32.PACK_AB R165, R171, R168 ;  /* 0x000000a8aba5723e */ /* 0x000fe400000000ff */
[----:B------:R-:W-:Y:S01]  /*8440*/  F2FP.F16.F32.PACK_AB R164, R169, R164 ;  /* 0x000000a4a9a4723e */ /* 0x000fe200000000ff */
[----:B------:R-:W-:Y:S06]  /*8450*/  BRA `(.L_x_2456) ;  /* 0x0000000800907947 */ /* 0x000fec0003800000 */
.L_x_2459:
        /* <DEDUP_REMOVED lines=31> */
[----:B------:R-:W-:Y:S01]  /*8650*/  F2FP.F16.F32.PACK_AB R167, R168, R167 ;  /* 0x000000a7a8a7723e */ /* 0x000fe200000000ff */
[--C-:B------:R-:W-:Y:S01]  /*8660*/  FFMA.FTZ R168, R186, UR23, R171.reuse ;  /* 0x00000017baa87c23 */ /* 0x100fe200080100ab */
[----:B------:R-:W-:Y:S01]  /*8670*/  F2FP.F16.F32.PACK_AB R166, R166, R165 ;  /* 0x000000a5a6a6723e */ /* 0x000fe200000000ff */
        /* <DEDUP_REMOVED lines=16> */
[----:B------:R-:W-:Y:S02]  /*8780*/  F2FP.F16.F32.PACK_AB R165, R172, R165 ;  /* 0x000000a5aca5723e */ /* 0x000fe400000000ff */
[----:B------:R-:W-:-:S04]  /*8790*/  FSEL R164, R171, RZ, P6 ;  /* 0x000000ffaba47208 */ /* 0x000fc80003000000 */
[----:B------:R-:W-:Y:S01]  /*87a0*/  F2FP.F16.F32.PACK_AB R164, R169, R164 ;  /* 0x000000a4a9a4723e */ /* 0x000fe200000000ff */
[----:B------:R-:W-:Y:S06]  /*87b0*/  BRA `(.L_x_2456) ;  /* 0x0000000400b87947 */ /* 0x000fec0003800000 */
.L_x_2458:
[----:B------:R-:W-:-:S04]  /*87c0*/  UISETP.NE.U32.AND UP0, UPT, UR8, URZ, UPT ;  /* 0x000000ff0800728c */ /* 0x000fc8000bf05070 */
[----:B------:R-:W-:-:S09]  /*87d0*/  UISETP.NE.AND.EX UP0, UPT, UR9, URZ, UPT, UP0 ;  /* 0x000000ff0900728c */ /* 0x000fd2000bf05300 */
[----:B------:R-:W-:Y:S05]  /*87e0*/  BRA.U !UP0, `(.L_x_2460) ;  /* 0x0000000108d87547 */ /* 0x000fea000b800000 */
[--C-:B------:R-:W-:Y:S01]  /*87f0*/  FFMA.FTZ R104, R208, UR23, R171.reuse ;  /* 0x00000017d0687c23 */ /* 0x100fe200080100ab */
[--C-:B------:R-:W-:Y:S01]  /*8800*/  FFMA.FTZ R148, R202, UR23, R171.reuse ;  /* 0x00000017ca947c23 */ /* 0x100fe200080100ab */
[--C-:B------:R-:W-:Y:S01]  /*8810*/  FFMA.FTZ R106, R200, UR23, R171.reuse ;  /* 0x00000017c86a7c23 */ /* 0x100fe200080100ab */
[----:B------:R-:W-:Y:S01]  /*8820*/  ISETP.GE.U32.AND P1, PT, R182, RZ, PT ;  /* 0x000000ffb600720c */ /* 0x000fe20003f26070 */
[----:B------:R-:W-:Y:S01]  /*8830*/  FADD.FTZ R104, R209, -R104 ;  /* 0x80000068d1687221 */ /* 0x000fe20000010000 */
[----:B------:R-:W-:Y:S01]  /*8840*/  FADD.FTZ R148, R203, -R148 ;  /* 0x80000094cb947221 */ /* 0x000fe20000010000 */
[----:B------:R-:W-:Y:S01]  /*8850*/  FADD.FTZ R106, R201, -R106 ;  /* 0x8000006ac96a7221 */ /* 0x000fe20000010000 */
[----:B------:R-:W-:Y:S01]  /*8860*/  ISETP.GE.U32.AND.EX P1, PT, R183, 0x1000000, PT, P1 ;  /* 0x01000000b700780c */ /* 0x000fe20003f26110 */
        /* <DEDUP_REMOVED lines=20> */
[----:B------:R-:W-:Y:S01]  /*89b0*/  F2FP.F16.F32.PACK_AB R167, R167, R106 ;  /* 0x0000006aa7a7723e */ /* 0x000fe200000000ff */
[--C-:B------:R-:W-:Y:S01]  /*89c0*/  FFMA.FTZ R106, R184, UR23, R171.reuse ;  /* 0x00000017b86a7c23 */ /* 0x100fe200080100ab */
[----:B------:R-:W-:Y:S01]  /*89d0*/  F2FP.F16.F32.PACK_AB R166, R105, R104 ;  /* 0x0000006869a6723e */ /* 0x000fe200000000ff */
        /* <DEDUP_REMOVED lines=20> */
[----:B------:R-:W-:Y:S02]  /*8b20*/  F2FP.F16.F32.PACK_AB R165, R171, R168 ;  /* 0x000000a8aba5723e */ /* 0x000fe400000000ff */
[----:B------:R-:W-:Y:S01]  /*8b30*/  F2FP.F16.F32.PACK_AB R164, R169, R164 ;  /* 0x000000a4a9a4723e */ /* 0x000fe200000000ff */
[----:B------:R-:W-:Y:S06]  /*8b40*/  BRA `(.L_x_2456) ;  /* 0x0000000000d47947 */ /* 0x000fec0003800000 */
.L_x_2460:
        /* <DEDUP_REMOVED lines=52> */
[----:B------:R-:W-:-:S07]  /*8e90*/  F2FP.F16.F32.PACK_AB R164, R169, R164 ;  /* 0x000000a4a9a4723e */ /* 0x000fce00000000ff */
.L_x_2456:
        /* <DEDUP_REMOVED lines=14> */
.L_x_2452:
[----:B------:R-:W-:Y:S05]  /*8f80*/  BSYNC.RECONVERGENT B0 ;  /* 0x0000000000007941 */ /* 0x000fea0003800200 */
.L_x_2451:
[----:B------:R-:W-:Y:S01]  /*8f90*/  UPLOP3.LUT UP1, UPT, UPT, UPT, UP1, 0x40, 0x4 ;  /* 0x000000000004789c */ /* 0x000fe20003f2e810 */
[----:B------:R-:W-:Y:S10]  /*8fa0*/  BRA.U !UP3, `(.L_x_2461) ;  /* 0xffffff790ba47547 */ /* 0x000ff4000b83ffff */
.L_x_2422:
        /* <DEDUP_REMOVED lines=23> */
.L_x_2463:
[----:B------:R-:W-:Y:S05]  /*9120*/  BSYNC.RECONVERGENT B0 ;  /* 0x0000000000007941 */ /* 0x000fea0003800200 */
.L_x_2462:
        /* <DEDUP_REMOVED lines=19> */
.L_x_2465:
[----:B------:R-:W-:Y:S05]  /*9260*/  BSYNC.RECONVERGENT B0 ;  /* 0x0000000000007941 */ /* 0x000fea0003800200 */
.L_x_2464:
        /* <DEDUP_REMOVED lines=18> */
.L_x_2466:
        /* <DEDUP_REMOVED lines=15> */
.L_x_3860:


//--------------------- .text._ZN10layer_norm31ln_parallel_residual_bwd_kernelINS_13Kernel_traitsIf6__halffS2_fjLj3072ELj1ELj1ELj4ELj16ENS_18Kernel_traits_baseILj3072EfS2_fS2_fjLj128EEEEELb1ELb0ELb1EEEvNS_9BwdParamsE --------------------------
	.section	.text._ZN10layer_norm31ln_parallel_residual_bwd_kernelINS_13Kernel_traitsIf6__halffS2_fjLj3072ELj1ELj1ELj4ELj16ENS_18Kernel_traits_baseILj3072EfS2_fS2_fjLj128EEEEELb1ELb0ELb1EEEvNS_9BwdParamsE,"ax",@progbits
	.align	128
        .global         _ZN10layer_norm31ln_parallel_residual_bwd_kernelINS_13Kernel_traitsIf6__halffS2_fjLj3072ELj1ELj1ELj4ELj16ENS_18Kernel_traits_baseILj3072EfS2_fS2_fjLj128EEEEELb1ELb0ELb1EEEvNS_9BwdParamsE
        .type           _ZN10layer_norm31ln_parallel_residual_bwd_kernelINS_13Kernel_traitsIf6__halffS2_fjLj3072ELj1ELj1ELj4ELj16ENS_18Kernel_traits_baseILj3072EfS2_fS2_fjLj128EEEEELb1ELb0ELb1EEEvNS_9BwdParamsE,@function
        .size           _ZN10layer_norm31ln_parallel_residual_bwd_kernelINS_13Kernel_traitsIf6__halffS2_fjLj3072ELj1ELj1ELj4ELj16ENS_18Kernel_traits_baseILj3072EfS2_fS2_fjLj128EEEEELb1ELb0ELb1EEEvNS_9BwdParamsE,(.L_x_3861 - _ZN10layer_norm31ln_parallel_residual_bwd_kernelINS_13Kernel_traitsIf6__halffS2_fjLj3072ELj1ELj1ELj4ELj16ENS_18Kernel_traits_baseILj3072EfS2_fS2_fjLj128EEEEELb1ELb0ELb1EEEvNS_9BwdParamsE)
        .other          _ZN10layer_norm31ln_parallel_residual_bwd_kernelINS_13Kernel_traitsIf6__halffS2_fjLj3072ELj1ELj1ELj4ELj16ENS_18Kernel_traits_baseILj3072EfS2_fS2_fjLj128EEEEELb1ELb0ELb1EEEvNS_9BwdParamsE,@"STO_CUDA_ENTRY STV_DEFAULT"
_ZN10layer_norm31ln_parallel_residual_bwd_kernelINS_13Kernel_traitsIf6__halffS2_fjLj3072ELj1ELj1ELj4ELj16ENS_18Kernel_traits_baseILj3072EfS2_fS2_fjLj128EEEEELb1ELb0ELb1EEEvNS_9BwdParamsE:
.text._ZN10layer_norm31ln_parallel_residual_bwd_kernelINS_13Kernel_traitsIf6__halffS2_fjLj3072ELj1ELj1ELj4ELj16ENS_18Kernel_traits_baseILj3072EfS2_fS2_fjLj128EEEEELb1ELb0ELb1EEEvNS_9BwdParamsE:
        /* <DEDUP_REMOVED lines=105> */
[----:B------:R-:W-:Y:S01]  /*0690*/  MOV R206, RZ ;  /* 0x000000ff00ce7202 */ /* 0x000fe20000000f00 */
[----:B------:R1:W-:Y:S01]  /*06a0*/  STL [R1+0x4], RZ ;  /* 0x000004ff01007387 */ /* 0x0003e20000100800 */
[----:B------:R-:W-:-:S02]  /*06b0*/  CS2R R14, SRZ ;  /* 0x00000000000e7805 */ /* 0x000fc4000001ff00 */
[----:B------:R-:W-:Y:S02]  /*06c0*/  CS2R R16, SRZ ;  /* 0x0000000000107805 */ /* 0x000fe4000001ff00 */
[----:B------:R-:W-:Y:S01]  /*06d0*/  CS2R R18, SRZ ;  /* 0x0000000000127805 */ /* 0x000fe2000001ff00 */
[----:B------:R1:W-:Y:S01]  /*06e0*/  STL [R1], RZ ;  /* 0x000000ff01007387 */ /* 0x0003e20000100800 */
[----:B------:R-:W-:Y:S01]  /*06f0*/  HFMA2 R208, -RZ, RZ, 0, 0 ;  /* 0x00000000ffd07431 */ /* 0x000fe200000001ff */
[----:B------:R-:W-:Y:S02]  /*0700*/  CS2R R20, SRZ ;  /* 0x0000000000147805 */ /* 0x000fe4000001ff00 */
[----:B------:R-:W-:Y:S01]  /*0710*/  CS2R R22, SRZ ;  /* 0x0000000000167805 */ /* 0x000fe2000001ff00 */
[----:B0-----:R-:W5:Y:S01]  /*0720*/  LDG.E.128 R76, desc[UR10][R2.64] ;  /* 0x0000000a024c7981 */ /* 0x001f62000c1e1d00 */
[----:B------:R-:W-:Y:S02]  /*0730*/  CS2R R24, SRZ ;  /* 0x0000000000187805 */ /* 0x000fe4000001ff00 */
[----:B------:R-:W-:-:S02]  /*0740*/  CS2R R26, SRZ ;  /* 0x00000000001a7805 */ /* 0x000fc4000001ff00 */
[----:B------:R-:W-:Y:S01]  /*0750*/  CS2R R28, SRZ ;  /* 0x00000000001c7805 */ /* 0x000fe2000001ff00 */
[----:B------:R-:W5:Y:S01]  /*0760*/  LDG.E.128 R72, desc[UR10][R2.64+0x10] ;  /* 0x0000100a02487981 */ /* 0x000f62000c1e1d00 */
[----:B------:R-:W-:Y:S01]  /*0770*/  CS2R R30, SRZ ;  /* 0x00000000001e7805 */ /* 0x000fe2000001ff00 */
[----:B------:R-:W0:Y:S02]  /*0780*/  LDCU UR6, c[0x0][0x408] ;  /* 0x00008100ff0677ac */ /* 0x000e240008000800 */
[----:B------:R-:W5:Y:S01]  /*0790*/  LDG.E.128 R68, desc[UR10][R2.64+0x1000] ;  /* 0x0010000a02447981 */ /* 0x000f62000c1e1d00 */
[----:B------:R-:W2:Y:S03]  /*07a0*/  LDCU UR14, c[0x0][0x388] ;  /* 0x00007100ff0e77ac */ /* 0x000ea60008000800 */
[----:B------:R-:W5:Y:S01]  /*07b0*/  LDG.E.128 R64, desc[UR10][R2.64+0x1010] ;  /* 0x0010100a02407981 */ /* 0x000f62000c1e1d00 */
[----:B------:R-:W3:Y:S03]  /*07c0*/  LDCU.U8 UR7, c[0x0][0x410] ;  /* 0x00008200ff0777ac */ /* 0x000ee60008000000 */
[----:B------:R-:W5:Y:S01]  /*07d0*/  LDG.E.128 R60, desc[UR10][R2.64+0x2000] ;  /* 0x0020000a023c7981 */ /* 0x000f62000c1e1d00 */
[----:B------:R-:W4:Y:S03]  /*07e0*/  LDCU UR15, c[0x0][0x400] ;  /* 0x00008000ff0f77ac */ /* 0x000f260008000800 */
[----:B------:R1:W5:Y:S01]  /*07f0*/  LDG.E.128 R56, desc[UR10][R2.64+0x2010] ;  /* 0x0020100a02387981 */ /* 0x000362000c1e1d00 */
[----:B------:R-:W0:Y:S03]  /*0800*/  LDCU.64 UR8, c[0x0][0x478] ;  /* 0x00008f00ff0877ac */ /* 0x000e260008000a00 */
[----:B------:R-:W5:Y:S01]  /*0810*/  LDG.E.128 R52, desc[UR10][R4.64] ;  /* 0x0000000a04347981 */ /* 0x000f62000c1e1d00 */
[----:B------:R-:W0:Y:S03]  /*0820*/  LDCU.64 UR12, c[0x0][0x438] ;  /* 0x00008700ff0c77ac */ /* 0x000e260008000a00 */
[----:B------:R-:W5:Y:S01]  /*0830*/  LDG.E.128 R48, desc[UR10][R4.64+0x10] ;  /* 0x0000100a04307981 */ /* 0x000f62000c1e1d00 */
[----:B-1----:R-:W-:Y:S01]  /*0840*/  CS2R R2, SRZ ;  /* 0x0000000000027805 */ /* 0x002fe2000001ff00 */
[----:B------:R-:W1:Y:S02]  /*0850*/  LDCU.64 UR16, c[0x0][0x470] ;  /* 0x00008e00ff1077ac */ /* 0x000e640008000a00 */
[----:B------:R-:W5:Y:S04]  /*0860*/  LDG.E.128 R44, desc[UR10][R4.64+0x1000] ;  /* 0x0010000a042c7981 */ /* 0x000f68000c1e1d00 */
[----:B------:R-:W5:Y:S04]  /*0870*/  LDG.E.128 R40, desc[UR10][R4.64+0x1010] ;  /* 0x0010100a04287981 */ /* 0x000f68000c1e1d00 */
[----:B------:R-:W5:Y:S04]  /*0880*/  LDG.E.128 R36, desc[UR10][R4.64+0x2000] ;  /* 0x0020000a04247981 */ /* 0x000f68000c1e1d00 */
[----:B------:R2:W5:Y:S02]  /*0890*/  LDG.E.128 R32, desc[UR10][R4.64+0x2010] ;  /* 0x0020100a04207981 */ /* 0x000564000c1e1d00 */
[----:B01234-:R-:W-:-:S07]  /*08a0*/  CS2R R4, SRZ ;  /* 0x0000000000047805 */ /* 0x01ffce000001ff00 */
.L_x_2494:
[----:B0-----:R-:W0:Y:S01]  /*08b0*/  LDC.64 R116, c[0x0][0x3c0] ;  /* 0x0000f000ff747b82 */ /* 0x001e220000000a00 */
[----:B------:R-:W-:Y:S01]  /*08c0*/  IMAD R118, R209, UR14, RZ ;  /* 0x0000000ed1767c24 */ /* 0x000fe2000f8e02ff */
[----:B------:R-:W2:Y:S06]  /*08d0*/  LDL.LU R220, [R1] ;  /* 0x0000000001dc7983 */ /* 0x000eac0000300800 */
[----:B------:R-:W1:Y:S01]  /*08e0*/  LDC.64 R160, c[0x0][0x3a8] ;  /* 0x0000ea00ffa07b82 */ /* 0x000e620000000a00 */
[----:B------:R-:W-:Y:S01]  /*08f0*/  SHF.R.S32.HI R119, RZ, 0x1f, R118 ;  /* 0x0000001fff777819 */ /* 0x000fe20000011476 */
[----:B------:R-:W3:Y:S06]  /*0900*/  LDL.LU R218, [R1+0x4] ;  /* 0x0000040001da7983 */ /* 0x000eec0000300800 */
[----:B------:R-:W4:Y:S01]  /*0910*/  LDC.64 R150, c[0x0][0x430] ;  /* 0x00010c00ff967b82 */ /* 0x000f220000000a00 */
[----:B------:R-:W-:Y:S01]  /*0920*/  LEA.HI R118, R119, R118, RZ, 0x3 ;  /* 0x0000007677767211 */ /* 0x000fe200078f18ff */
[----:B------:R-:W3:Y:S03]  /*0930*/  LDL.LU R219, [R1+0x8] ;  /* 0x0000080001db7983 */ /* 0x000ee60000300800 */
[----:B------:R-:W-:Y:S01]  /*0940*/  LEA.HI.SX32 R207, R118, R149, 0x1d ;  /* 0x0000009576cf7211 */ /* 0x000fe200078feaff */
[----:B------:R-:W3:Y:S02]  /*0950*/  LDL.LU R222, [R1+0xc] ;  /* 0x00000c0001de7983 */ /* 0x000ee40000300800 */
[----:B------:R-:W4:Y:S01]  /*0960*/  LDC.64 R126, c[0x0][0x3c8] ;  /* 0x0000f200ff7e7b82 */ /* 0x000f220000000a00 */
[----:B0-----:R-:W-:Y:S01]  /*0970*/  IMAD.WIDE R116, R209, 0x4, R116 ;  /* 0x00000004d1747825 */ /* 0x001fe200078e0274 */
[----:B------:R-:W-:-:S04]  /*0980*/  IADD3 R216, PT, PT, R207, 0x80, RZ ;  /* 0x00000080cfd87810 */ /* 0x000fc80007ffe0ff */
[----:B------:R-:W2:Y:S02]  /*0990*/  LDG.E R239, desc[UR10][R116.64] ;  /* 0x0000000a74ef7981 */ /* 0x000ea4000c1e1900 */
[----:B------:R-:W0:Y:S01]  /*09a0*/  LDC.64 R156, c[0x0][0x428] ;  /* 0x00010a00ff9c7b82 */ /* 0x000e220000000a00 */
[----:B-1----:R-:W-:-:S04]  /*09b0*/  IMAD.WIDE.U32 R128, R216, 0x20, R160 ;  /* 0x00000020d8807825 */ /* 0x002fc800078e00a0 */
[C---:B----4-:R-:W-:Y:S01]  /*09c0*/  IMAD.WIDE.U32 R120, R216.reuse, 0x10, R150 ;  /* 0x00000010d8787825 */ /* 0x050fe200078e0096 */
[----:B------:R-:W4:Y:S05]  /*09d0*/  LDG.E.128 R116, desc[UR10][R128.64] ;  /* 0x0000000a80747981 */ /* 0x000f2a000c1e1d00 */
[----:B------:R-:W3:Y:S01]  /*09e0*/  LDG.E.128 R120, desc[UR10][R120.64] ;  /* 0x0000000a78787981 */ /* 0x000ee2000c1e1d00 */
[----:B------:R-:W-:Y:S01]  /*09f0*/  IMAD.WIDE R126, R209, 0x4, R126 ;  /* 0x00000004d17e7825 */ /* 0x000fe200078e027e */
[----:B------:R-:W-:Y:S02]  /*0a00*/  ISETP.NE.U32.AND P0, PT, RZ, UR16, PT ;  /* 0x00000010ff007c0c */ /* 0x000fe4000bf05070 */
[----:B------:R-:W-:Y:S01]  /*0a10*/  ISETP.NE.U32.AND P1, PT, RZ, UR12, PT ;  /* 0x0000000cff007c0c */ /* 0x000fe2000bf25070 */
[----:B------:R-:W3:Y:S01]  /*0a20*/  LDG.E.128 R128, desc[UR10][R128.64+0x10] ;  /* 0x0000100a80807981 */ /* 0x000ee2000c1e1d00 */
[----:B0-----:R-:W-:-:S03]  /*0a30*/  IMAD.WIDE.U32 R124, R216, 0x10, R156 ;  /* 0x00000010d87c7825 */ /* 0x001fc600078e009c */
[----:B------:R-:W3:Y:S04]  /*0a40*/  LDG.E R210, desc[UR10][R126.64] ;  /* 0x0000000a7ed27981 */ /* 0x000ee8000c1e1900 */
[----:B------:R-:W3:Y:S01]  /*0a50*/  LDG.E.128 R124, desc[UR10][R124.64] ;  /* 0x0000000a7c7c7981 */ /* 0x000ee2000c1e1d00 */
        /* <DEDUP_REMOVED lines=8> */
[----:B-----5:R1:W5:Y:S02]  /*0ae0*/  @P0 LDG.E.64 R180, desc[UR10][R162.64] ;  /* 0x0000000aa2b40981 */ /* 0x020364000c1e1b00 */
        /* <DEDUP_REMOVED lines=15> */
[----:B------:R-:W3:Y:S01]  /*0be0*/  LDG.E.128 R136, desc[UR10][R136.64] ;  /* 0x0000000a88887981 */ /* 0x000ee2000c1e1d00 */
[----:B------:R-:W-:-:S03]  /*0bf0*/  IMAD.WIDE.U32 R140, R207, 0x10, R156 ;  /* 0x00000010cf8c7825 */ /* 0x000fc600078e009c */
[----:B------:R-:W3:Y:S01]  /*0c00*/  LDG.E.128 R132, desc[UR10][R144.64] ;  /* 0x0000000a90847981 */ /* 0x000ee2000c1e1d00 */
[----:B-1----:R-:W-:-:S03]  /*0c10*/  @P1 IMAD.WIDE.U32 R194, R207, 0x20, R212 ;  /* 0x00000020cfc21825 */ /* 0x002fc600078e00d4 */
[----:B------:R-:W3:Y:S04]  /*0c20*/  LDG.E.128 R140, desc[UR10][R140.64] ;  /* 0x0000000a8c8c7981 */ /* 0x000ee8000c1e1d00 */
[----:B------:R-:W5:Y:S04]  /*0c30*/  @P1 LDG.E.128 R96, desc[UR10][R194.64] ;  /* 0x0000000ac2601981 */ /* 0x000f68000c1e1d00 */
[----:B------:R0:W5:Y:S04]  /*0c40*/  @P1 LDG.E.128 R100, desc[UR10][R194.64+0x10] ;  /* 0x0000100ac2641981 */ /* 0x000168000c1e1d00 */
[----:B------:R-:W3:Y:S01]  /*0c50*/  LDG.E.128 R144, desc[UR10][R144.64+0x10] ;  /* 0x0000100a90907981 */ /* 0x000ee2000c1e1d00 */
[----:B--2---:R-:W-:-:S05]  /*0c60*/  FSEL R239, R239, RZ, !P3 ;  /* 0x000000ffefef7208 */ /* 0x004fca0005800000 */
[C---:B----4-:R-:W-:Y:S01]  /*0c70*/  FADD.FTZ R213, -R239.reuse, R116 ;  /* 0x00000074efd57221 */ /* 0x050fe20000010100 */
[----:B------:R-:W-:Y:S01]  /*0c80*/  FADD.FTZ R117, -R239, R117 ;  /* 0x00000075ef757221 */ /* 0x000fe20000010100 */
[--C-:B---3--:R-:W-:Y:S02]  /*0c90*/  HADD2.F32 R215, -RZ, R120.reuse.H0_H0 ;  /* 0x20000078ffd77230 */ /* 0x108fe40000004100 */
[----:B------:R-:W-:-:S03]  /*0ca0*/  HADD2.F32 R120, -RZ, R120.H1_H1 ;  /* 0x30000078ff787230 */ /* 0x000fc60000004100 */
[----:B------:R-:W-:Y:S01]  /*0cb0*/  FADD.FTZ R252, R215, R252 ;  /* 0x000000fcd7fc7221 */ /* 0x000fe20000010000 */
[C---:B0-----:R-:W-:Y:S01]  /*0cc0*/  FMUL.FTZ R195, R210.reuse, R213 ;  /* 0x000000d5d2c37220 */ /* 0x041fe20000410000 */
[----:B------:R-:W-:Y:S01]  /*0cd0*/  FMUL.FTZ R213, R210, R117 ;  /* 0x00000075d2d57220 */ /* 0x000fe20000410000 */
[----:B------:R-:W-:Y:S02]  /*0ce0*/  HADD2.F32 R117, -RZ, R121.H0_H0 ;  /* 0x20000079ff757230 */ /* 0x000fe40000004100 */
[----:B------:R-:W-:Y:S01]  /*0cf0*/  FADD.FTZ R220, R120, R220 ;  /* 0x000000dc78dc7221 */ /* 0x000fe20000010000 */
[-C--:B------:R-:W-:Y:S01]  /*0d00*/  FFMA.FTZ R8, R195, R215.reuse, R8 ;  /* 0x000000d7c3087223 */ /* 0x080fe20000010008 */
[----:B------:R-:W-:Y:S01]  /*0d10*/  FMUL.FTZ R212, R45, R120 ;  /* 0x000000782dd47220 */ /* 0x000fe20000410000 */
[----:B------:R-:W-:Y:S01]  /*0d20*/  FMUL.FTZ R215, R44, R215 ;  /* 0x000000d72cd77220 */ /* 0x000fe20000410000 */
[----:B------:R-:W-:Y:S01]  /*0d30*/  FADD.FTZ R218, R117, R218 ;  /* 0x000000da75da7221 */ /* 0x000fe20000010000 */
[----:B------:R-:W-:-:S02]  /*0d40*/  HADD2.F32 R116, -RZ, R124.H0_H0 ;  /* 0x2000007cff747230 */ /* 0x000fc40000004100 */
[----:B------:R-:W-:Y:S01]  /*0d50*/  HADD2.F32 R124, -RZ, R124.H1_H1 ;  /* 0x3000007cff7c7230 */ /* 0x000fe20000004100 */
[----:B------:R-:W-:Y:S02]  /*0d60*/  STL [R1], R220 ;  /* 0x000000dc01007387 */ /* 0x000fe40000100800 */
[----:B------:R-:W-:Y:S02]  /*0d70*/  FFMA.FTZ R194, R68, R116, R215 ;  /* 0x0000007444c27223 */ /* 0x000fe400000100d7 */
[----:B------:R-:W-:Y:S01]  /*0d80*/  FADD.FTZ R176, R124, R176 ;  /* 0x000000b07cb07221 */ /* 0x000fe20000010000 */
[-C--:B------:R-:W-:Y:S01]  /*0d90*/  FFMA.FTZ R26, R213, R124.reuse, R26 ;  /* 0x0000007cd51a7223 */ /* 0x080fe2000001001a */
[----:B------:R-:W-:Y:S01]  /*0da0*/  FFMA.FTZ R212, R69, R124, R212 ;  /* 0x0000007c45d47223 */ /* 0x000fe200000100d4 */
[----:B------:R-:W-:Y:S01]  /*0db0*/  FADD.FTZ R215, -R239, R118 ;  /* 0x00000076efd77221 */ /* 0x000fe20000010100 */
[----:B------:R-:W2:Y:S04]  /*0dc0*/  LDL.LU R124, [R1+0x10] ;  /* 0x00001000017c7983 */ /* 0x000ea80000300800 */
[----:B------:R0:W-:Y:S04]  /*0dd0*/  STL [R1+0x4], R218 ;  /* 0x000004da01007387 */ /* 0x0001e80000100800 */
[----:B------:R-:W3:Y:S01]  /*0de0*/  LDL.LU R118, [R1+0x14] ;  /* 0x0000140001767983 */ /* 0x000ee20000300800 */
[----:B------:R-:W-:-:S03]  /*0df0*/  FFMA.FTZ R7, R213, R120, R7 ;  /* 0x00000078d5077223 */ /* 0x000fc60000010007 */
[----:B------:R-:W4:Y:S01]  /*0e00*/  LDL.LU R120, [R1+0x18] ;  /* 0x0000180001787983 */ /* 0x000f220000300800 */
[----:B------:R-:W-:Y:S01]  /*0e10*/  FMUL.FTZ R215, R210, R215 ;  /* 0x000000d7d2d77220 */ /* 0x000fe20000410000 */
[----:B------:R-:W-:-:S03]  /*0e20*/  HADD2.F32 R214, -RZ, R125.H0_H0 ;  /* 0x2000007dffd67230 */ /* 0x000fc60000004100 */
[CC--:B------:R-:W-:Y:S01]  /*0e30*/  FFMA.FTZ R6, R215.reuse, R117.reuse, R6 ;  /* 0x00000075d7067223 */ /* 0x0c0fe20000010006 */
[----:B------:R-:W-:Y:S01]  /*0e40*/  FMUL.FTZ R117, R46, R117 ;  /* 0x000000752e757220 */ /* 0x000fe20000410000 */
[----:B------:R-:W-:Y:S01]  /*0e50*/  FADD.FTZ R175, R214, R175 ;  /* 0x000000afd6af7221 */ /* 0x000fe20000010000 */
[-C--:B------:R-:W-:Y:S01]  /*0e60*/  FFMA.FTZ R25, R215, R214.reuse, R25 ;  /* 0x000000d6d7197223 */ /* 0x080fe20000010019 */
[C---:B------:R-:W-:Y:S01]  /*0e70*/  FADD.FTZ R119, -R239.reuse, R119 ;  /* 0x00000077ef777221 */ /* 0x040fe20000010100 */
[----:B------:R-:W-:Y:S01]  /*0e80*/  FFMA.FTZ R214, R70, R214, R117 ;  /* 0x000000d646d67223 */ /* 0x000fe20000010075 */
[----:B------:R-:W-:Y:S01]  /*0e90*/  FADD.FTZ R221, -R239, R128 ;  /* 0x00000080efdd7221 */ /* 0x000fe20000010100 */
[----:B------:R-:W-:Y:S02]  /*0ea0*/  HADD2.F32 R117, -RZ, R122.H0_H0 ;  /* 0x2000007aff757230 */ /* 0x000fe40000004100 */
[----:B0-----:R-:W-:Y:S01]  /*0eb0*/  FMUL.FTZ R218, R210, R119 ;  /* 0x00000077d2da7220 */ /* 0x001fe20000410000 */
[----:B------:R-:W-:-:S02]  /*0ec0*/  HADD2.F32 R220, -RZ, R126.H0_H0 ;  /* 0x2000007effdc7230 */ /* 0x000fc40000004100 */
[----:B------:R-:W-:Y:S01]  /*0ed0*/  FMUL.FTZ R221, R210, R221 ;  /* 0x000000ddd2dd7220 */ /* 0x000fe20000410000 */
[----:B------:R-:W-:Y:S01]  /*0ee0*/  FADD.FTZ R177, R116, R177 ;  /* 0x000000b174b17221 */ /* 0x000fe20000010000 */
[----:B------:R-:W-:Y:S01]  /*0ef0*/  FMUL.FTZ R119, R40, R117 ;  /* 0x0000007528777220 */ /* 0x000fe20000410000 */
[----:B------:R-:W-:Y:S01]  /*0f00*/  FFMA.FTZ R27, R195, R116, R27 ;  /* 0x00000074c31b7223 */ /* 0x000fe2000001001b */
[----:B------:R-:W-:Y:S02]  /*0f10*/  HADD2.F32 R116, -RZ, R121.H1_H1 ;  /* 0x30000079ff747230 */ /* 0x000fe40000004100 */
[----:B------:R-:W-:Y:S01]  /*0f20*/  FADD.FTZ R173, R220, R173 ;  /* 0x000000addcad7221 */ /* 0x000fe20000010000 */
[----:B------:R-:W-:-:S04]  /*0f30*/  IMAD.WIDE.U32 R160, R217, 0x20, R160 ;  /* 0x00000020d9a07825 */ /* 0x000fc800078e00a0 */
[-C--:B------:R-:W-:Y:S01]  /*0f40*/  FFMA.FTZ R23, R221, R220.reuse, R23 ;  /* 0x000000dcdd177223 */ /* 0x080fe20000010017 */
[----:B------:R-:W-:Y:S01]  /*0f50*/  FFMA.FTZ R220, R64, R220, R119 ;  /* 0x000000dc40dc7223 */ /* 0x000fe20000010077 */
[----:B------:R-:W-:Y:S02]  /*0f60*/  HADD2.F32 R122, -RZ, R122.H1_H1 ;  /* 0x3000007aff7a7230 */ /* 0x000fe40000004100 */
[----:B------:R-:W-:-:S04]  /*0f70*/  IMAD.WIDE.U32 R148, R217, 0x10, R150 ;  /* 0x00000010d9947825 */ /* 0x000fc800078e0096 */
[----:B------:R-:W-:Y:S01]  /*0f80*/  FADD.FTZ R219, R116, R219 ;  /* 0x000000db74db7221 */ /* 0x000fe20000010000 */
[----:B------:R-:W-:Y:S01]  /*0f90*/  FADD.FTZ R129, -R239, R129 ;  /* 0x00000081ef817221 */ /* 0x000fe20000010100 */
[----:B------:R-:W4:Y:S01]  /*0fa0*/  LDG.E.128 R152, desc[UR10][R160.64] ;  /* 0x0000000aa0987981 */ /* 0x000f22000c1e1d00 */
[----:B------:R-:W-:Y:S02]  /*0fb0*/  HADD2.F32 R119, -RZ, R123.H0_H0 ;  /* 0x2000007bff777230 */ /* 0x000fe40000004100 */
[----:B------:R-:W-:Y:S01]  /*0fc0*/  FADD.FTZ R222, R117, R222 ;  /* 0x000000de75de7221 */ /* 0x000fe20000010000 */
[----:B------:R-:W-:-:S04]  /*0fd0*/  IMAD.WIDE.U32 R156, R217, 0x10, R156 ;  /* 0x00000010d99c7825 */ /* 0x000fc800078e009c */
[-C--:B------:R-:W-:Y:S01]  /*0fe0*/  FFMA.FTZ R5, R218, R116.reuse, R5 ;  /* 0x00000074da057223 */ /* 0x080fe20000010005 */
[----:B------:R-:W4:Y:S01]  /*0ff0*/  LDG.E.128 R148, desc[UR10][R148.64] ;  /* 0x0000000a94947981 */ /* 0x000f22000c1e1d00 */
[----:B------:R-:W-:Y:S01]  /*1000*/  FMUL.FTZ R116, R47, R116 ;  /* 0x000000742f747220 */ /* 0x000fe20000410000 */
[----:B------:R-:W-:Y:S02]  /*1010*/  HADD2.F32 R125, -RZ, R125.H1_H1 ;  /* 0x3000007dff7d7230 */ /* 0x000fe40000004100 */
[----:B------:R-:W-:Y:S01]  /*1020*/  FMUL.FTZ R223, R210, R129 ;  /* 0x00000081d2df7220 */ /* 0x000fe20000410000 */
[----:B------:R0:W-:Y:S04]  /*1030*/  STL [R1+0x8], R219 ;  /* 0x000008db01007387 */ /* 0x0001e80000100800 */
[----:B------:R1:W-:Y:S01]  /*1040*/  STL [R1+0xc], R222 ;  /* 0x00000cde01007387 */ /* 0x0003e20000100800 */
[----:B------:R-:W-:-:S03]  /*1050*/  FFMA.FTZ R3, R223, R122, R3 ;  /* 0x0000007adf037223 */ /* 0x000fc60000010003 */
[----:B------:R-:W4:Y:S01]  /*1060*/  LDG.E.128 R156, desc[UR10][R156.64] ;  /* 0x0000000a9c9c7981 */ /* 0x000f22000c1e1d00 */
[----:B0-----:R-:W-:Y:S01]  /*1070*/  FFMA.FTZ R219, R71, R125, R116 ;  /* 0x0000007d47db7223 */ /* 0x001fe20000010074 */
[----:B------:R-:W-:Y:S02]  /*1080*/  HADD2.F32 R116, -RZ, R123.H1_H1 ;  /* 0x3000007bff747230 */ /* 0x000fe40000004100 */
[----:B------:R-:W-:Y:S01]  /*1090*/  FFMA.FTZ R4, R221, R117, R4 ;  /* 0x00000075dd047223 */ /* 0x000fe20000010004 */
[----:B------:R-:W-:Y:S01]  /*10a0*/  FADD.FTZ R131, -R239, R131 ;  /* 0x00000083ef837221 */ /* 0x000fe20000010100 */
[----:B-1----:R-:W-:Y:S01]  /*10b0*/  FMUL.FTZ R222, R41, R122 ;  /* 0x0000007a29de7220 */ /* 0x002fe20000410000 */
[----:B------:R-:W-:Y:S01]  /*10c0*/  HADD2.F32 R126, -RZ, R126.H1_H1 ;  /* 0x3000007eff7e7230 */ /* 0x000fe20000004100 */
[----:B------:R-:W4:Y:S01]  /*10d0*/  LDG.E.128 R160, desc[UR10][R160.64+0x10] ;  /* 0x0000100aa0a07981 */ /* 0x000f22000c1e1d00 */
[----:B--2---:R-:W-:Y:S01]  /*10e0*/  FADD.FTZ R124, R122, R124 ;  /* 0x0000007c7a7c7221 */ /* 0x004fe20000010000 */
[----:B---3--:R-:W-:-:S04]  /*10f0*/  FADD.FTZ R118, R119, R118 ;  /* 0x0000007677767221 */ /* 0x008fc80000010000 */
[----:B------:R-:W-:Y:S04]  /*1100*/  STL [R1+0x10], R124 ;  /* 0x0000107c01007387 */ /* 0x000fe80000100800 */
[----:B------:R-:W-:Y:S04]  /*1110*/  STL [R1+0x14], R118 ;  /* 0x0000147601007387 */ /* 0x000fe80000100800 */
[----:B------:R-:W2:Y:S01]  /*1120*/  LDL.LU R122, [R1+0x1c] ;  /* 0x00001c00017a7983 */ /* 0x000ea20000300800 */
[----:B----4-:R-:W-:-:S03]  /*1130*/  FADD.FTZ R120, R116, R120 ;  /* 0x0000007874787221 */ /* 0x010fc60000010000 */
[----:B------:R-:W3:Y:S04]  /*1140*/  LDL.LU R121, [R1+0x20] ;  /* 0x0000200001797983 */ /* 0x000ee80000300800 */
[----:B------:R0:W-:Y:S04]  /*1150*/  STL [R1+0x18], R120 ;  /* 0x0000187801007387 */ /* 0x0001e80000100800 */
[----:B0-----:R-:W4:Y:S01]  /*1160*/  LDL.LU R120, [R1+0x24] ;  /* 0x0000240001787983 */ /* 0x001f220000300800 */
[----:B------:R-:W-:Y:S01]  /*1170*/  FADD.FTZ R117, -R239, R130 ;  /* 0x00000082ef757221 */ /* 0x000fe20000010100 */
[----:B------:R-:W-:-:S02]  /*1180*/  HADD2.F32 R130, -RZ, R127.H0_H0 ;  /* 0x2000007fff827230 */ /* 0x000fc40000004100 */
[C---:B------:R-:W-:Y:S01]  /*1190*/  FMUL.FTZ R225, R210.reuse, R131 ;  /* 0x00000083d2e17220 */ /* 0x040fe20000410000 */
[----:B------:R-:W-:Y:S01]  /*11a0*/  FMUL.FTZ R224, R210, R117 ;  /* 0x00000075d2e07220 */ /* 0x000fe20000410000 */
[----:B------:R-:W-:Y:S01]  /*11b0*/  FMUL.FTZ R117, R42, R119 ;  /* 0x000000772a757220 */ /* 0x000fe20000410000 */
[----:B------:R-:W-:Y:S02]  /*11c0*/  HADD2.F32 R127, -RZ, R127.H1_H1 ;  /* 0x3000007fff7f7230 */ /* 0x000fe40000004100 */
[----:B------:R-:W-:Y:S01]  /*11d0*/  FADD.FTZ R171, R130, R171 ;  /* 0x000000ab82ab7221 */ /* 0x000fe20000010000 */
[----:B------:R-:W-:Y:S01]  /*11e0*/  FFMA.FTZ R21, R224, R130, R21 ;  /* 0x00000082e0157223 */ /* 0x000fe20000010015 */
[----:B------:R-:W-:Y:S01]  /*11f0*/  FMUL.FTZ R118, R43, R116 ;  /* 0x000000742b767220 */ /* 0x000fe20000410000 */
[----:B------:R-:W-:Y:S01]  /*1200*/  FFMA.FTZ R130, R66, R130, R117 ;  /* 0x0000008242827223 */ /* 0x000fe20000010075 */
[----:B------:R-:W-:Y:S01]  /*1210*/  FFMA.FTZ R211, R225, R116, R211 ;  /* 0x00000074e1d37223 */ /* 0x000fe200000100d3 */
[----:B------:R-:W-:Y:S01]  /*1220*/  FADD.FTZ R117, -R239, R132 ;  /* 0x00000084ef757221 */ /* 0x000fe20000010100 */
[----:B------:R-:W-:-:S02]  /*1230*/  HADD2.F32 R116, -RZ, R136.H0_H0 ;  /* 0x20000088ff747230 */ /* 0x000fc40000004100 */
[----:B------:R-:W-:Y:S01]  /*1240*/  FADD.FTZ R170, R127, R170 ;  /* 0x000000aa7faa7221 */ /* 0x000fe20000010000 */
[-C--:B------:R-:W-:Y:S01]  /*1250*/  FFMA.FTZ R20, R225, R127.reuse, R20 ;  /* 0x0000007fe1147223 */ /* 0x080fe20000010014 */
[----:B------:R-:W-:Y:S01]  /*1260*/  FFMA.FTZ R131, R67, R127, R118 ;  /* 0x0000007f43837223 */ /* 0x000fe20000010076 */
[----:B------:R-:W-:Y:S01]  /*1270*/  FADD.FTZ R172, R126, R172 ;  /* 0x000000ac7eac7221 */ /* 0x000fe20000010000 */
[-C--:B------:R-:W-:Y:S01]  /*1280*/  FFMA.FTZ R22, R223, R126.reuse, R22 ;  /* 0x0000007edf167223 */ /* 0x080fe20000010016 */
[----:B------:R-:W-:Y:S01]  /*1290*/  FFMA.FTZ R222, R65, R126, R222 ;  /* 0x0000007e41de7223 */ /* 0x000fe200000100de */
[----:B------:R-:W-:Y:S02]  /*12a0*/  HADD2.F32 R127, -RZ, R140.H0_H0 ;  /* 0x2000008cff7f7230 */ /* 0x000fe40000004100 */
[----:B------:R-:W-:Y:S01]  /*12b0*/  FMUL.FTZ R126, R210, R117 ;  /* 0x00000075d27e7220 */ /* 0x000fe20000410000 */
[----:B------:R-:W-:Y:S01]  /*12c0*/  FMUL.FTZ R117, R52, R116 ;  /* 0x0000007434757220 */ /* 0x000fe20000410000 */
[----:B------:R-:W-:Y:S01]  /*12d0*/  FADD.FTZ R229, -R239, R134 ;  /* 0x00000086efe57221 */ /* 0x000fe20000010100 */
[----:B------:R-:W-:Y:S01]  /*12e0*/  FADD.FTZ R206, R127, R206 ;  /* 0x000000ce7fce7221 */ /* 0x000fe20000010000 */
[-C--:B------:R-:W-:Y:S01]  /*12f0*/  FFMA.FTZ R208, R126, R127.reuse, R208 ;  /* 0x0000007f7ed07223 */ /* 0x080fe200000100d0 */
[----:B------:R-:W-:Y:S01]  /*1300*/  FFMA.FTZ R127, R76, R127, R117 ;  /* 0x0000007f4c7f7223 */ /* 0x000fe20000010075 */
[----:B------:R-:W-:-:S02]  /*1310*/  HADD2.F32 R117, -RZ, R137.H0_H0 ;  /* 0x20000089ff757230 */ /* 0x000fc40000004100 */
[----:B------:R-:W-:Y:S01]  /*1320*/  FFMA.FTZ R2, R224, R119, R2 ;  /* 0x00000077e0027223 */ /* 0x000fe20000010002 */
[----:B------:R-:W-:Y:S02]  /*1330*/  HADD2.F32 R228, -RZ, R141.H0_H0 ;  /* 0x2000008dffe47230 */ /* 0x000fe40000004100 */
[----:B------:R-:W-:Y:S01]  /*1340*/  FMUL.FTZ R229, R210, R229 ;  /* 0x000000e5d2e57220 */ /* 0x000fe20000410000 */
[-C--:B------:R-:W-:Y:S01]  /*1350*/  FMUL.FTZ R119, R54, R117.reuse ;  /* 0x0000007536777220 */ /* 0x080fe20000410000 */
[----:B------:R-:W-:Y:S01]  /*1360*/  FADD.FTZ R197, R117, R197 ;  /* 0x000000c575c57221 */ /* 0x000fe20000010000 */
[----:B------:R-:W-:Y:S01]  /*1370*/  FADD.FTZ R198, R228, R198 ;  /* 0x000000c6e4c67221 */ /* 0x000fe20000010000 */
[CC--:B------:R-:W-:Y:S01]  /*1380*/  FFMA.FTZ R199, R229.reuse, R228.reuse, R199 ;  /* 0x000000e4e5c77223 */ /* 0x0c0fe200000100c7 */
[----:B------:R-:W-:Y:S01]  /*1390*/  FFMA.FTZ R228, R78, R228, R119 ;  /* 0x000000e44ee47223 */ /* 0x000fe20000010077 */
[----:B------:R-:W-:Y:S01]  /*13a0*/  FFMA.FTZ R196, R229, R117, R196 ;  /* 0x00000075e5c47223 */ /* 0x000fe200000100c4 */
[----:B------:R-:W-:Y:S01]  /*13b0*/  FADD.FTZ R117, -R239, R144 ;  /* 0x00000090ef757221 */ /* 0x000fe20000010100 */
[----:B------:R-:W-:-:S02]  /*13c0*/  HADD2.F32 R119, -RZ, R138.H0_H0 ;  /* 0x2000008aff777230 */ /* 0x000fc40000004100 */
[----:B------:R-:W-:Y:S02]  /*13d0*/  HADD2.F32 R144, -RZ, R142.H0_H0 ;  /* 0x2000008eff907230 */ /* 0x000fe40000004100 */
[----:B------:R-:W-:Y:S01]  /*13e0*/  FMUL.FTZ R232, R210, R117 ;  /* 0x00000075d2e87220 */ /* 0x000fe20000410000 */
[-C--:B------:R-:W-:Y:S01]  /*13f0*/  FMUL.FTZ R117, R48, R119.reuse ;  /* 0x0000007730757220 */ /* 0x080fe20000410000 */
[----:B------:R-:W-:Y:S01]  /*1400*/  FADD.FTZ R242, R119, R242 ;  /* 0x000000f277f27221 */ /* 0x000fe20000010000 */
[----:B------:R-:W-:Y:S01]  /*1410*/  FADD.FTZ R187, R144, R187 ;  /* 0x000000bb90bb7221 */ /* 0x000fe20000010000 */
[-C--:B------:R-:W-:Y:S01]  /*1420*/  FFMA.FTZ R31, R232, R144.reuse, R31 ;  /* 0x00000090e81f7223 */ /* 0x080fe2000001001f */
[----:B------:R-:W-:Y:S01]  /*1430*/  FFMA.FTZ R144, R72, R144, R117 ;  /* 0x0000009048907223 */ /* 0x000fe20000010075 */
[----:B------:R-:W-:Y:S01]  /*1440*/  FFMA.FTZ R12, R232, R119, R12 ;  /* 0x00000077e80c7223 */ /* 0x000fe2000001000c */
[----:B------:R-:W-:Y:S01]  /*1450*/  FADD.FTZ R117, -R239, R146 ;  /* 0x00000092ef757221 */ /* 0x000fe20000010100 */
[----:B------:R-:W-:-:S02]  /*1460*/  HADD2.F32 R119, -RZ, R139.H0_H0 ;  /* 0x2000008bff777230 */ /* 0x000fc40000004100 */
[C---:B------:R-:W-:Y:S01]  /*1470*/  FADD.FTZ R133, -R239.reuse, R133 ;  /* 0x00000085ef857221 */ /* 0x040fe20000010100 */
[----:B------:R-:W-:Y:S02]  /*1480*/  HADD2.F32 R235, -RZ, R143.H0_H0 ;  /* 0x2000008fffeb7230 */ /* 0x000fe40000004100 */
[----:B------:R-:W-:Y:S01]  /*1490*/  FMUL.FTZ R236, R210, R117 ;  /* 0x00000075d2ec7220 */ /* 0x000fe20000410000 */
[----:B------:R-:W-:Y:S01]  /*14a0*/  FMUL.FTZ R117, R50, R119 ;  /* 0x0000007732757220 */ /* 0x000fe20000410000 */
[----:B------:R-:W-:Y:S01]  /*14b0*/  FMUL.FTZ R227, R210, R133 ;  /* 0x00000085d2e37220 */ /* 0x000fe20000410000 */
[----:B------:R-:W-:Y:S01]  /*14c0*/  FADD.FTZ R133, -R239, R152 ;  /* 0x00000098ef857221 */ /* 0x000fe20000010100 */
[----:B------:R-:W-:Y:S01]  /*14d0*/  FADD.FTZ R179, R235, R179 ;  /* 0x000000b3ebb37221 */ /* 0x000fe20000010000 */
[-C--:B------:R-:W-:Y:S01]  /*14e0*/  FFMA.FTZ R29, R236, R235.reuse, R29 ;  /* 0x000000ebec1d7223 */ /* 0x080fe2000001001d */
[----:B------:R-:W-:Y:S01]  /*14f0*/  FFMA.FTZ R235, R74, R235, R117 ;  /* 0x000000eb4aeb7223 */ /* 0x000fe20000010075 */
[----:B------:R-:W-:-:S02]  /*1500*/  HADD2.F32 R117, -RZ, R148.H0_H0 ;  /* 0x20000094ff757230 */ /* 0x000fc40000004100 */
[----:B------:R-:W-:Y:S01]  /*1510*/  FMUL.FTZ R133, R210, R133 ;  /* 0x00000085d2857220 */ /* 0x000fe20000410000 */
[----:B------:R-:W-:Y:S02]  /*1520*/  HADD2.F32 R132, -RZ, R156.H0_H0 ;  /* 0x2000009cff847230 */ /* 0x000fe40000004100 */
[----:B------:R-:W-:Y:S01]  /*1530*/  FADD.FTZ R135, -R239, R135 ;  /* 0x00000087ef877221 */ /* 0x000fe20000010100 */
[C---:B------:R-:W-:Y:S01]  /*1540*/  FFMA.FTZ R240, R133.reuse, R117, R240 ;  /* 0x0000007585f07223 */ /* 0x040fe200000100f0 */
[----:B------:R-:W-:Y:S01]  /*1550*/  FADD.FTZ R204, R116, R204 ;  /* 0x000000cc74cc7221 */ /* 0x000fe20000010000 */
[----:B------:R-:W-:Y:S01]  /*1560*/  FFMA.FTZ R205, R126, R116, R205 ;  /* 0x000000747ecd7223 */ /* 0x000fe200000100cd */
[----:B------:R-:W-:Y:S01]  /*1570*/  FADD.FTZ R169, R132, R169 ;  /* 0x000000a984a97221 */ /* 0x000fe20000010000 */
[----:B------:R-:W-:Y:S01]  /*1580*/  FFMA.FTZ R19, R133, R132, R19 ;  /* 0x0000008485137223 */ /* 0x000fe20000010013 */
[----:B------:R-:W-:Y:S02]  /*1590*/  HADD2.F32 R116, -RZ, R137.H1_H1 ;  /* 0x30000089ff747230 */ /* 0x000fe40000004100 */
[----:B------:R-:W-:Y:S01]  /*15a0*/  FMUL.FTZ R231, R210, R135 ;  /* 0x00000087d2e77220 */ /* 0x000fe20000410000 */
[----:B------:R-:W-:-:S02]  /*15b0*/  HADD2.F32 R148, -RZ, R148.H1_H1 ;  /* 0x30000094ff947230 */ /* 0x000fc40000004100 */
[----:B------:R-:W-:Y:S01]  /*15c0*/  FADD.FTZ R145, -R239, R145 ;  /* 0x00000091ef917221 */ /* 0x000fe20000010100 */
[----:B------:R-:W-:Y:S02]  /*15d0*/  HADD2.F32 R138, -RZ, R138.H1_H1 ;  /* 0x3000008aff8a7230 */ /* 0x000fe40000004100 */
[-C--:B------:R-:W-:Y:S01]  /*15e0*/  FMUL.FTZ R118, R55, R116.reuse ;  /* 0x0000007437767220 */ /* 0x080fe20000410000 */
[----:B------:R-:W-:Y:S02]  /*15f0*/  HADD2.F32 R233, -RZ, R142.H1_H1 ;  /* 0x3000008effe97230 */ /* 0x000fe40000004100 */
[----:B------:R-:W-:Y:S01]  /*1600*/  FADD.FTZ R190, R116, R190 ;  /* 0x000000be74be7221 */ /* 0x000fe20000010000 */
[----:B------:R-:W-:Y:S01]  /*1610*/  FFMA.FTZ R191, R231, R116, R191 ;  /* 0x00000074e7bf7223 */ /* 0x000fe200000100bf */
[----:B------:R-:W-:Y:S01]  /*1620*/  FMUL.FTZ R234, R210, R145 ;  /* 0x00000091d2ea7220 */ /* 0x000fe20000410000 */
[----:B------:R-:W-:Y:S02]  /*1630*/  HADD2.F32 R136, -RZ, R136.H1_H1 ;  /* 0x30000088ff887230 */ /* 0x000fe40000004100 */
[----:B------:R-:W-:Y:S01]  /*1640*/  FMUL.FTZ R116, R49, R138 ;  /* 0x0000008a31747220 */ /* 0x000fe20000410000 */
[----:B------:R-:W-:Y:S01]  /*1650*/  FADD.FTZ R155, -R239, R155 ;  /* 0x0000009bef9b7221 */ /* 0x000fe20000010100 */
[----:B------:R-:W-:-:S02]  /*1660*/  HADD2.F32 R134, -RZ, R156.H1_H1 ;  /* 0x3000009cff867230 */ /* 0x000fc40000004100 */
[----:B------:R-:W-:Y:S01]  /*1670*/  FADD.FTZ R186, R233, R186 ;  /* 0x000000bae9ba7221 */ /* 0x000fe20000010000 */
[-C--:B------:R-:W-:Y:S01]  /*1680*/  FFMA.FTZ R30, R234, R233.reuse, R30 ;  /* 0x000000e9ea1e7223 */ /* 0x080fe2000001001e */
[----:B------:R-:W-:Y:S01]  /*1690*/  FFMA.FTZ R233, R73, R233, R116 ;  /* 0x000000e949e97223 */ /* 0x000fe20000010074 */
[----:B------:R-:W-:Y:S01]  /*16a0*/  FADD.FTZ R243, R138, R243 ;  /* 0x000000f38af37221 */ /* 0x000fe20000010000 */
[----:B------:R-:W-:Y:S01]  /*16b0*/  FFMA.FTZ R11, R234, R138, R11 ;  /* 0x0000008aea0b7223 */ /* 0x000fe2000001000b */
[-C--:B------:R-:W-:Y:S01]  /*16c0*/  FMUL.FTZ R226, R53, R136.reuse ;  /* 0x0000008835e27220 */ /* 0x080fe20000410000 */
[----:B------:R-:W-:Y:S01]  /*16d0*/  FADD.FTZ R200, R136, R200 ;  /* 0x000000c888c87221 */ /* 0x000fe20000010000 */
[----:B------:R-:W-:Y:S01]  /*16e0*/  FFMA.FTZ R201, R227, R136, R201 ;  /* 0x00000088e3c97223 */ /* 0x000fe200000100c9 */
[----:B------:R-:W-:Y:S02]  /*16f0*/  HADD2.F32 R116, -RZ, R139.H1_H1 ;  /* 0x3000008bff747230 */ /* 0x000fe40000004100 */
[----:B------:R-:W-:Y:S01]  /*1700*/  FMUL.FTZ R138, R210, R155 ;  /* 0x0000009bd28a7220 */ /* 0x000fe20000410000 */
[----:B------:R-:W-:-:S02]  /*1710*/  HADD2.F32 R136, -RZ, R157.H0_H0 ;  /* 0x2000009dff887230 */ /* 0x000fc40000004100 */
[----:B------:R-:W-:Y:S02]  /*1720*/  HADD2.F32 R139, -RZ, R157.H1_H1 ;  /* 0x3000009dff8b7230 */ /* 0x000fe40000004100 */
[----:B--2---:R-:W-:Y:S01]  /*1730*/  FADD.FTZ R122, R117, R122 ;  /* 0x0000007a757a7221 */ /* 0x004fe20000010000 */
[----:B------:R-:W-:-:S04]  /*1740*/  FMUL.FTZ R117, R36, R117 ;  /* 0x0000007524757220 */ /* 0x000fc80000410000 */
[----:B------:R-:W-:Y:S01]  /*1750*/  FFMA.FTZ R132, R60, R132, R117 ;  /* 0x000000843c847223 */ /* 0x000fe20000010075 */
[----:B------:R-:W-:Y:S02]  /*1760*/  HADD2.F32 R117, -RZ, R149.H0_H0 ;  /* 0x20000095ff757230 */ /* 0x000fe40000004100 */
[----:B---3--:R-:W-:Y:S01]  /*1770*/  FADD.FTZ R121, R148, R121 ;  /* 0x0000007994797221 */ /* 0x008fe20000010000 */
[----:B------:R0:W-:Y:S04]  /*1780*/  STL [R1+0x1c], R122 ;  /* 0x00001c7a01007387 */ /* 0x0001e80000100800 */
[----:B------:R-:W2:Y:S01]  /*1790*/  LDL.LU R156, [R1+0x30] ;  /* 0x00003000019c7983 */ /* 0x000ea20000300800 */
[----:B----4-:R-:W-:-:S03]  /*17a0*/  FADD.FTZ R120, R117, R120 ;  /* 0x0000007875787221 */ /* 0x010fc60000010000 */
[----:B------:R-:W-:Y:S04]  /*17b0*/  STL [R1+0x20], R121 ;  /* 0x0000207901007387 */ /* 0x000fe80000100800 */
[----:B------:R1:W-:Y:S04]  /*17c0*/  STL [R1+0x24], R120 ;  /* 0x0000247801007387 */ /* 0x0003e80000100800 */
[----:B------:R-:W3:Y:S04]  /*17d0*/  LDL.LU R155, [R1+0x2c] ;  /* 0x00002c00019b7983 */ /* 0x000ee80000300800 */
[----:B------:R-:W4:Y:S01]  /*17e0*/  LDL.LU R157, [R1+0x28] ;  /* 0x00002800019d7983 */ /* 0x000f220000300800 */
[----:B------:R-:W-:Y:S01]  /*17f0*/  FADD.FTZ R174, R125, R174 ;  /* 0x000000ae7dae7221 */ /* 0x000fe20000010000 */
[----:B------:R-:W-:-:S02]  /*1800*/  FFMA.FTZ R24, R218, R125, R24 ;  /* 0x0000007dda187223 */ /* 0x000fc40000010018 */
[----:B------:R-:W0:Y:S01]  /*1810*/  LDC.64 R124, c[0x0][0x3b0] ;  /* 0x0000ec00ff7c7b82 */ /* 0x000e220000000a00 */
[----:B------:R-:W-:-:S04]  /*1820*/  FADD.FTZ R137, -R239, R154 ;  /* 0x0000009aef897221 */ /* 0x000fc80000010100 */
[----:B------:R-:W-:Y:S01]  /*1830*/  FMUL.FTZ R137, R210, R137 ;  /* 0x00000089d2897220 */ /* 0x000fe20000410000 */
[----:B------:R-:W-:-:S03]  /*1840*/  FADD.FTZ R147, -R239, R147 ;  /* 0x00000093ef937221 */ /* 0x000fc60000010100 */
[-C--:B------:R-:W-:Y:S01]  /*1850*/  FFMA.FTZ R246, R137, R117.reuse, R246 ;  /* 0x0000007589f67223 */ /* 0x080fe200000100f6 */
[----:B------:R-:W-:Y:S01]  /*1860*/  FMUL.FTZ R117, R38, R117 ;  /* 0x0000007526757220 */ /* 0x000fe20000410000 */
[----:B------:R-:W-:Y:S02]  /*1870*/  HADD2.F32 R140, -RZ, R140.H1_H1 ;  /* 0x3000008cff8c7230 */ /* 0x000fe40000004100 */
[----:B------:R-:W-:Y:S01]  /*1880*/  FADD.FTZ R167, R136, R167 ;  /* 0x000000a788a77221 */ /* 0x000fe20000010000 */
[----:B0-----:R-:W-:-:S04]  /*1890*/  IMAD.WIDE.U32 R122, R216, 0x8, R124 ;  /* 0x00000008d87a7825 */ /* 0x001fc800078e007c */
[--C-:B-1----:R-:W-:Y:S02]  /*18a0*/  IMAD.WIDE.U32 R120, R217, 0x8, R124.reuse ;  /* 0x00000008d9787825 */ /* 0x102fe400078e007c */
[----:B------:R-:W5:Y:S02]  /*18b0*/  LDG.E.64 R122, desc[UR10][R122.64] ;  /* 0x0000000a7a7a7981 */ /* 0x000f64000c1e1b00 */
[----:B------:R-:W-:Y:S02]  /*18c0*/  IMAD.WIDE.U32 R124, R207, 0x8, R124 ;  /* 0x00000008cf7c7825 */ /* 0x000fe400078e007c */
[----:B------:R-:W5:Y:S04]  /*18d0*/  LDG.E.64 R120, desc[UR10][R120.64] ;  /* 0x0000000a78787981 */ /* 0x000f68000c1e1b00 */
[----:B------:R-:W5:Y:S01]  /*18e0*/  LDG.E.64 R124, desc[UR10][R124.64] ;  /* 0x0000000a7c7c7981 */ /* 0x000f62000c1e1b00 */
[-C--:B------:R-:W-:Y:S01]  /*18f0*/  FFMA.FTZ R17, R137, R136.reuse, R17 ;  /* 0x0000008889117223 */ /* 0x080fe20000010011 */
[----:B------:R-:W-:Y:S01]  /*1900*/  FADD.FTZ R244, R119, R244 ;  /* 0x000000f477f47221 */ /* 0x000fe20000010000 */
[----:B------:R-:W-:Y:S01]  /*1910*/  FFMA.FTZ R10, R236, R119, R10 ;  /* 0x00000077ec0a7223 */ /* 0x000fe2000001000a */
[----:B------:R-:W-:Y:S01]  /*1920*/  FFMA.FTZ R136, R62, R136, R117 ;  /* 0x000000883e887223 */ /* 0x000fe20000010075 */
[----:B------:R-:W-:Y:S01]  /*1930*/  FMUL.FTZ R237, R210, R147 ;  /* 0x00000093d2ed7220 */ /* 0x000fe20000410000 */
[C---:B------:R-:W-:Y:S01]  /*1940*/  FADD.FTZ R135, -R239.reuse, R153 ;  /* 0x00000099ef877221 */ /* 0x040fe20000010100 */
[----:B------:R-:W-:Y:S01]  /*1950*/  FADD.FTZ R117, -R239, R160 ;  /* 0x000000a0ef757221 */ /* 0x000fe20000010100 */
[----:B------:R-:W-:-:S02]  /*1960*/  HADD2.F32 R119, -RZ, R150.H0_H0 ;  /* 0x20000096ff777230 */ /* 0x000fc40000004100 */
[----:B------:R-:W-:Y:S01]  /*1970*/  FADD.FTZ R202, R140, R202 ;  /* 0x000000ca8cca7221 */ /* 0x000fe20000010000 */
[----:B------:R-:W-:Y:S02]  /*1980*/  HADD2.F32 R230, -RZ, R141.H1_H1 ;  /* 0x3000008dffe67230 */ /* 0x000fe40000004100 */
[-C--:B------:R-:W-:Y:S01]  /*1990*/  FFMA.FTZ R203, R227, R140.reuse, R203 ;  /* 0x0000008ce3cb7223 */ /* 0x080fe200000100cb */
[----:B------:R-:W-:Y:S01]  /*19a0*/  FFMA.FTZ R226, R77, R140, R226 ;  /* 0x0000008c4de27223 */ /* 0x000fe200000100e2 */
[----:B------:R-:W-:Y:S02]  /*19b0*/  HADD2.F32 R141, -RZ, R158.H0_H0 ;  /* 0x2000009eff8d7230 */ /* 0x000fe40000004100 */
[-C--:B------:R-:W-:Y:S01]  /*19c0*/  FMUL.FTZ R238, R51, R116.reuse ;  /* 0x0000007433ee7220 */ /* 0x080fe20000410000 */
[----:B------:R-:W-:Y:S01]  /*19d0*/  FADD.FTZ R245, R116, R245 ;  /* 0x000000f574f57221 */ /* 0x000fe20000010000 */
[----:B------:R-:W-:Y:S01]  /*19e0*/  FFMA.FTZ R9, R237, R116, R9 ;  /* 0x00000074ed097223 */ /* 0x000fe20000010009 */
[C---:B------:R-:W-:Y:S01]  /*19f0*/  FMUL.FTZ R135, R210.reuse, R135 ;  /* 0x00000087d2877220 */ /* 0x040fe20000410000 */
        /* <DEDUP_REMOVED lines=9> */
[----:B------:R-:W-:-:S02]  /*1a90*/  HADD2.F32 R116, -RZ, R149.H1_H1 ;  /* 0x30000095ff747230 */ /* 0x000fc40000004100 */
[----:B------:R-:W-:Y:S01]  /*1aa0*/  FADD.FTZ R117, RZ, R127 ;  /* 0x0000007fff757221 */ /* 0x000fe20000010000 */
[----:B------:R-:W-:Y:S02]  /*1ab0*/  HADD2.F32 R143, -RZ, R143.H1_H1 ;  /* 0x3000008fff8f7230 */ /* 0x000fe40000004100 */
[----:B------:R-:W-:Y:S01]  /*1ac0*/  FADD.FTZ R161, -R239, R161 ;  /* 0x000000a1efa17221 */ /* 0x000fe20000010100 */
[----:B------:R-:W-:Y:S01]  /*1ad0*/  FADD.FTZ R117, R226, R117 ;  /* 0x00000075e2757221 */ /* 0x000fe20000010000 */
[----:B------:R-:W-:Y:S01]  /*1ae0*/  FFMA.FTZ R247, R138, R116, R247 ;  /* 0x000000748af77223 */ /* 0x000fe200000100f7 */
[----:B------:R-:W-:Y:S02]  /*1af0*/  HADD2.F32 R150, -RZ, R150.H1_H1 ;  /* 0x30000096ff967230 */ /* 0x000fe40000004100 */
[----:B------:R-:W-:Y:S01]  /*1b00*/  FADD.FTZ R192, R230, R192 ;  /* 0x000000c0e6c07221 */ /* 0x000fe20000010000 */
[-C--:B------:R-:W-:Y:S01]  /*1b10*/  FFMA.FTZ R193, R231, R230.reuse, R193 ;  /* 0x000000e6e7c17223 */ /* 0x080fe200000100c1 */
[----:B------:R-:W-:Y:S01]  /*1b20*/  FFMA.FTZ R230, R79, R230, R118 ;  /* 0x000000e64fe67223 */ /* 0x000fe20000010076 */
[----:B------:R-:W-:Y:S01]  /*1b30*/  FADD.FTZ R178, R143, R178 ;  /* 0x000000b28fb27221 */ /* 0x000fe20000010000 */
[-C--:B------:R-:W-:Y:S01]  /*1b40*/  FFMA.FTZ R28, R237, R143.reuse, R28 ;  /* 0x0000008fed1c7223 */ /* 0x080fe2000001001c */
[----:B------:R-:W-:Y:S01]  /*1b50*/  FFMA.FTZ R238, R75, R143, R238 ;  /* 0x0000008f4bee7223 */ /* 0x000fe200000100ee */
[----:B------:R-:W-:Y:S01]  /*1b60*/  FADD.FTZ R117, R228, R117 ;  /* 0x00000075e4757221 */ /* 0x000fe20000010000 */
[----:B------:R-:W-:Y:S01]  /*1b70*/  FADD.FTZ R166, R139, R166 ;  /* 0x000000a68ba67221 */ /* 0x000fe20000010000 */
[----:B------:R-:W-:Y:S01]  /*1b80*/  FFMA.FTZ R16, R138, R139, R16 ;  /* 0x0000008b8a107223 */ /* 0x000fe20000010010 */
[----:B------:R-:W-:-:S02]  /*1b90*/  HADD2.F32 R143, -RZ, R158.H1_H1 ;  /* 0x3000009eff8f7230 */ /* 0x000fc40000004100 */
[----:B------:R-:W-:Y:S01]  /*1ba0*/  FMUL.FTZ R142, R210, R161 ;  /* 0x000000a1d28e7220 */ /* 0x000fe20000410000 */
[----:B------:R-:W-:Y:S02]  /*1bb0*/  FADD.FTZ R117, R230, R117 ;  /* 0x00000075e6757221 */ /* 0x000fe40000010000 */
[----:B------:R-:W-:Y:S01]  /*1bc0*/  FADD.FTZ R164, R143, R164 ;  /* 0x000000a48fa47221 */ /* 0x000fe20000010000 */
[----:B------:R-:W-:Y:S01]  /*1bd0*/  FFMA.FTZ R14, R142, R143, R14 ;  /* 0x0000008f8e0e7223 */ /* 0x000fe2000001000e */
[----:B------:R-:W-:Y:S01]  /*1be0*/  FFMA.FTZ R248, R140, R119, R248 ;  /* 0x000000778cf87223 */ /* 0x000fe200000100f8 */
[----:B------:R-:W-:Y:S01]  /*1bf0*/  FADD.FTZ R146, -R239, R162 ;  /* 0x000000a2ef927221 */ /* 0x000fe20000010100 */
[----:B------:R-:W-:-:S03]  /*1c00*/  HADD2.F32 R145, -RZ, R159.H0_H0 ;  /* 0x2000009fff917230 */ /* 0x000fc60000004100 */
[----:B------:R-:W-:Y:S02]  /*1c10*/  FMUL.FTZ R146, R210, R146 ;  /* 0x00000092d2927220 */ /* 0x000fe40000410000 */
[----:B------:R-:W-:Y:S02]  /*1c20*/  FADD.FTZ R189, R145, R189 ;  /* 0x000000bd91bd7221 */ /* 0x000fe40000010000 */
[----:B------:R-:W-:Y:S01]  /*1c30*/  FFMA.FTZ R188, R146, R145, R188 ;  /* 0x0000009192bc7223 */ /* 0x000fe200000100bc */
[----:B------:R-:W-:Y:S01]  /*1c40*/  FFMA.FTZ R249, R142, R150, R249 ;  /* 0x000000968ef97223 */ /* 0x000fe200000100f9 */
[----:B------:R-:W-:Y:S02]  /*1c50*/  HADD2.F32 R159, -RZ, R159.H1_H1 ;  /* 0x3000009fff9f7230 */ /* 0x000fe40000004100 */
[----:B------:R-:W-:Y:S01]  /*1c60*/  FFMA.FTZ R241, R135, R148, R241 ;  /* 0x0000009487f17223 */ /* 0x000fe200000100f1 */
[----:B------:R-:W-:-:S04]  /*1c70*/  FADD.FTZ R148, -R239, R163 ;  /* 0x000000a3ef947221 */ /* 0x000fc80000010100 */
[----:B------:R-:W-:Y:S01]  /*1c80*/  FMUL.FTZ R148, R210, R148 ;  /* 0x00000094d2947220 */ /* 0x000fe20000410000 */
[----:B----4-:R-:W-:Y:S01]  /*1c90*/  FADD.FTZ R157, R116, R157 ;  /* 0x0000009d749d7221 */ /* 0x010fe20000010000 */
[----:B------:R-:W-:-:S04]  /*1ca0*/  FMUL.FTZ R116, R39, R116 ;  /* 0x0000007427747220 */ /* 0x000fc80000410000 */
[----:B------:R-:W-:Y:S01]  /*1cb0*/  FFMA.FTZ R139, R63, R139, R116 ;  /* 0x0000008b3f8b7223 */ /* 0x000fe20000010074 */
[----:B------:R-:W-:-:S04]  /*1cc0*/  FMUL.FTZ R116, R33, R150 ;  /* 0x0000009621747220 */ /* 0x000fc80000410000 */
[----:B------:R-:W-:Y:S01]  /*1cd0*/  FFMA.FTZ R143, R57, R143, R116 ;  /* 0x0000008f398f7223 */ /* 0x000fe20000010074 */
[----:B------:R-:W-:-:S04]  /*1ce0*/  FADD.FTZ R116, R144, R117 ;  /* 0x0000007590747221 */ /* 0x000fc80000010000 */
[----:B------:R-:W-:-:S04]  /*1cf0*/  FADD.FTZ R116, R233, R116 ;  /* 0x00000074e9747221 */ /* 0x000fc80000010000 */
[----:B------:R-:W-:Y:S01]  /*1d00*/  FADD.FTZ R117, R235, R116 ;  /* 0x00000074eb757221 */ /* 0x000fe20000010000 */
[----:B------:R-:W-:-:S03]  /*1d10*/  FFMA.FTZ R116, R126, R127, RZ ;  /* 0x0000007f7e747223 */ /* 0x000fc600000100ff */
[----:B------:R-:W-:Y:S01]  /*1d20*/  FADD.FTZ R117, R238, R117 ;  /* 0x00000075ee757221 */ /* 0x000fe20000010000 */
[----:B------:R-:W-:Y:S01]  /*1d30*/  FFMA.FTZ R116, R227, R226, R116 ;  /* 0x000000e2e3747223 */ /* 0x000fe20000010074 */
[----:B---3--:R-:W-:Y:S02]  /*1d40*/  FADD.FTZ R155, R119, R155 ;  /* 0x0000009b779b7221 */ /* 0x008fe40000010000 */
        /* <DEDUP_REMOVED lines=18> */
[----:B------:R-:W-:-:S03]  /*1e70*/  HADD2.F32 R119, -RZ, R151.H0_H0 ;  /* 0x20000097ff777230 */ /* 0x000fc60000004100 */
[----:B------:R-:W-:Y:S02]  /*1e80*/  FFMA.FTZ R116, R218, R219, R117 ;  /* 0x000000dbda747223 */ /* 0x000fe40000010075 */
[----:B------:R-:W-:Y:S01]  /*1e90*/  FMUL.FTZ R117, R34, R119 ;  /* 0x0000007722757220 */ /* 0x000fe20000410000 */
[----:B------:R-:W-:Y:S01]  /*1ea0*/  FADD.FTZ R129, R129, R134 ;  /* 0x0000008681817221 */ /* 0x000fe20000010000 */
[----:B------:R-:W-:Y:S02]  /*1eb0*/  FFMA.FTZ R116, R221, R220, R116 ;  /* 0x000000dcdd747223 */ /* 0x000fe40000010074 */
[----:B------:R-:W-:Y:S01]  /*1ec0*/  FFMA.FTZ R145, R58, R145, R117 ;  /* 0x000000913a917223 */ /* 0x000fe20000010075 */
[----:B------:R-:W-:Y:S01]  /*1ed0*/  FADD.FTZ R128, R129, R136 ;  /* 0x0000008881807221 */ /* 0x000fe20000010000 */
[----:B------:R-:W-:Y:S01]  /*1ee0*/  FFMA.FTZ R117, R223, R222, R116 ;  /* 0x000000dedf757223 */ /* 0x000fe20000010074 */
[----:B------:R-:W-:Y:S02]  /*1ef0*/  HADD2.F32 R118, -RZ, R151.H1_H1 ;  /* 0x30000097ff767230 */ /* 0x000fe40000004100 */
[----:B------:R-:W-:Y:S01]  /*1f00*/  FADD.FTZ R128, R128, R139 ;  /* 0x0000008b80807221 */ /* 0x000fe20000010000 */
[----:B------:R-:W-:Y:S01]  /*1f10*/  FFMA.FTZ R116, R224, R130, R117 ;  /* 0x00000082e0747223 */ /* 0x000fe20000010075 */
[----:B--2---:R-:W-:-:S02]  /*1f20*/  FADD.FTZ R156, R150, R156 ;  /* 0x0000009c969c7221 */ /* 0x004fc40000010000 */
[----:B------:R-:W-:Y:S01]  /*1f30*/  FADD.FTZ R128, R128, R141 ;  /* 0x0000008d80807221 */ /* 0x000fe20000010000 */
[----:B------:R-:W-:Y:S01]  /*1f40*/  FFMA.FTZ R150, R225, R131, R116 ;  /* 0x00000083e1967223 */ /* 0x000fe20000010074 */
[----:B------:R-:W-:Y:S02]  /*1f50*/  FMUL.FTZ R116, R35, R118 ;  /* 0x0000007623747220 */ /* 0x000fe40000410000 */
[----:B------:R-:W-:Y:S02]  /*1f60*/  FADD.FTZ R128, R128, R143 ;  /* 0x0000008f80807221 */ /* 0x000fe40000010000 */
[----:B------:R-:W-:Y:S01]  /*1f70*/  FFMA.FTZ R147, R59, R159, R116 ;  /* 0x0000009f3b937223 */ /* 0x000fe20000010074 */
[----:B------:R-:W-:Y:S01]  /*1f80*/  FFMA.FTZ R116, R133, R132, R150 ;  /* 0x0000008485747223 */ /* 0x000fe20000010096 */
[----:B------:R-:W-:-:S03]  /*1f90*/  FADD.FTZ R150, R128, R145 ;  /* 0x0000009180967221 */ /* 0x000fc60000010000 */
[----:B------:R-:W-:-:S04]  /*1fa0*/  FFMA.FTZ R128, R135, R134, R116 ;  /* 0x0000008687807223 */ /* 0x000fc80000010074 */
[----:B------:R-:W-:-:S04]  /*1fb0*/  FFMA.FTZ R129, R137, R136, R128 ;  /* 0x0000008889817223 */ /* 0x000fc80000010080 */
[----:B------:R-:W-:-:S04]  /*1fc0*/  FFMA.FTZ R129, R138, R139, R129 ;  /* 0x0000008b8a817223 */ /* 0x000fc80000010081 */
[----:B------:R-:W-:-:S04]  /*1fd0*/  FFMA.FTZ R129, R140, R141, R129 ;  /* 0x0000008d8c817223 */ /* 0x000fc80000010081 */
[----:B------:R-:W-:Y:S01]  /*1fe0*/  FFMA.FTZ R129, R142, R143, R129 ;  /* 0x0000008f8e817223 */ /* 0x000fe20000010081 */
[----:B------:R-:W-:-:S03]  /*1ff0*/  FADD.FTZ R116, R150, R147 ;  /* 0x0000009396747221 */ /* 0x000fc60000010000 */
[----:B------:R-:W-:Y:S02]  /*2000*/  FFMA.FTZ R129, R146, R145, R129 ;  /* 0x0000009192817223 */ /* 0x000fe40000010081 */
[----:B------:R-:W0:Y:S02]  /*2010*/  SHFL.DOWN PT, R117, R116, 0x10, 0x1f ;  /* 0x0a001f0074757f89 */ /* 0x000e2400000e0000 */
[----:B------:R-:W-:-:S05]  /*2020*/  FFMA.FTZ R129, R148, R147, R129 ;  /* 0x0000009394817223 */ /* 0x000fca0000010081 */
[----:B------:R-:W1:Y:S01]  /*2030*/  SHFL.DOWN PT, R128, R129, 0x10, 0x1f ;  /* 0x0a001f0081807f89 */ /* 0x000e6200000e0000 */
[----:B0-----:R-:W-:-:S05]  /*2040*/  FADD.FTZ R117, R116, R117 ;  /* 0x0000007574757221 */ /* 0x001fca0000010000 */
[----:B------:R-:W0:Y:S01]  /*2050*/  SHFL.DOWN PT, R150, R117, 0x8, 0x1f ;  /* 0x09001f0075967f89 */ /* 0x000e2200000e0000 */
[----:B-1----:R-:W-:-:S05]  /*2060*/  FADD.FTZ R128, R129, R128 ;  /* 0x0000008081807221 */ /* 0x002fca0000010000 */
        /* <DEDUP_REMOVED lines=9> */
[----:B0-----:R-:W-:Y:S02]  /*2100*/  FADD.FTZ R129, R152, R149 ;  /* 0x0000009598817221 */ /* 0x001fe40000010000 */
[----:B------:R-:W0:Y:S01]  /*2110*/  S2R R149, SR_TID.X ;  /* 0x0000000000957919 */ /* 0x000e220000002100 */
[----:B-1----:R-:W-:Y:S02]  /*2120*/  FADD.FTZ R128, R153, R116 ;  /* 0x0000007499807221 */ /* 0x002fe40000010000 */
[----:B------:R-:W1:Y:S04]  /*2130*/  SHFL.DOWN PT, R154, R129, 0x1, 0x1f ;  /* 0x08201f00819a7f89 */ /* 0x000e6800000e0000 */
[----:B------:R-:W2:Y:S04]  /*2140*/  SHFL.DOWN PT, R117, R128, 0x1, 0x1f ;  /* 0x08201f0080757f89 */ /* 0x000ea800000e0000 */
[----:B------:R3:W-:Y:S04]  /*2150*/  STL [R1+0x28], R157 ;  /* 0x0000289d01007387 */ /* 0x0007e80000100800 */
[----:B------:R3:W-:Y:S04]  /*2160*/  STL [R1+0x2c], R155 ;  /* 0x00002c9b01007387 */ /* 0x0007e80000100800 */
[----:B------:R3:W-:Y:S01]  /*2170*/  STL [R1+0x30], R156 ;  /* 0x0000309c01007387 */ /* 0x0007e20000100800 */
[----:B0-----:R-:W-:Y:S01]  /*2180*/  LOP3.LUT P2, RZ, R149, 0x1f, RZ, 0xc0, !PT ;  /* 0x0000001f95ff7812 */ /* 0x001fe2000784c0ff */
[----:B------:R-:W-:Y:S01]  /*2190*/  BSSY.RECONVERGENT B0, `(.L_x_2468) ;  /* 0x000000e000007945 */ /* 0x000fe20003800200 */
[----:B------:R-:W-:Y:S01]  /*21a0*/  FADD.FTZ R0, R159, R0 ;  /* 0x000000009f007221 */ /* 0x000fe20000010000 */
[----:B------:R-:W-:Y:S01]  /*21b0*/  FFMA.FTZ R13, R148, R159, R13 ;  /* 0x0000009f940d7223 */ /* 0x000fe2000001000d */
[----:B-1----:R-:W-:Y:S01]  /*21c0*/  FADD.FTZ R116, R129, R154 ;  /* 0x0000009a81747221 */ /* 0x002fe20000010000 */
[----:B--2---:R-:W-:-:S08]  /*21d0*/  FADD.FTZ R117, R128, R117 ;  /* 0x0000007580757221 */ /* 0x004fd00000010000 */
[----:B---3--:R-:W-:Y:S05]  /*21e0*/  @P2 BRA `(.L_x_2469) ;  /* 0x0000000000202947 */ /* 0x008fea0003800000 */
        /* <DEDUP_REMOVED lines=8> */
.L_x_2469:
[----:B------:R-:W-:Y:S05]  /*2270*/  BSYNC.RECONVERGENT B0 ;  /* 0x0000000000007941 */ /* 0x000fea0003800200 */
.L_x_2468:
[----:B------:R-:W2:Y:S01]  /*2280*/  LDL.LU R154, [R1+0x34] ;  /* 0x00003400019a7983 */ /* 0x000ea20000300800 */
[----:B------:R-:W1:Y:S03]  /*2290*/  S2UR UR5, SR_CgaCtaId ;  /* 0x00000000000579c3 */ /* 0x000e660000008800 */
[----:B------:R-:W3:Y:S01]  /*22a0*/  LDL.LU R153, [R1+0x38] ;  /* 0x0000380001997983 */ /* 0x000ee20000300800 */
[----:B------:R-:W-:Y:S01]  /*22b0*/  UMOV UR4, 0x400 ;  /* 0x0000040000047882 */ /* 0x000fe20000000000 */
[----:B------:R-:W-:Y:S01]  /*22c0*/  FFMA.FTZ R250, R146, R119, R250 ;  /* 0x0000007792fa7223 */ /* 0x000fe200000100fa */
[----:B------:R-:W-:Y:S01]  /*22d0*/  FFMA.FTZ R251, R148, R118, R251 ;  /* 0x0000007694fb7223 */ /* 0x000fe200000100fb */
[----:B------:R-:W-:Y:S01]  /*22e0*/  UISETP.NE.U32.AND UP0, UPT, UR16, URZ, UPT ;  /* 0x000000ff1000728c */ /* 0x000fe2000bf05070 */
[----:B0-----:R-:W0:Y:S03]  /*22f0*/  LDC.64 R128, c[0x0][0x380] ;  /* 0x0000e000ff807b82 */ /* 0x001e260000000a00 */
[----:B------:R-:W-:-:S02]  /*2300*/  UISETP.NE.AND.EX UP0, UPT, UR17, URZ, UPT, UP0 ;  /* 0x000000ff1100728c */ /* 0x000fc4000bf05300 */
[----:B-1----:R-:W-:-:S04]  /*2310*/  ULEA UR4, UR5, UR4, 0x18 ;  /* 0x0000000405047291 */ /* 0x002fc8000f8ec0ff */
[----:B------:R-:W-:Y:S02]  /*2320*/  UIADD3 UR5, UPT, UPT, UR4, 0x3020, URZ ;  /* 0x0000302004057890 */ /* 0x000fe4000fffe0ff */
[----:B------:R-:W-:Y:S01]  /*2330*/  @!UP1 UIADD3 UR5, UPT, UPT, UR4, 0x3000, URZ ;  /* 0x0000300004059890 */ /* 0x000fe2000fffe0ff */
[----:B0-----:R-:W-:Y:S01]  /*2340*/  IADD3 R209, PT, PT, R209, R128, RZ ;  /* 0x00000080d1d17210 */ /* 0x001fe20007ffe0ff */
[----:B------:R-:W-:Y:S03]  /*2350*/  BAR.SYNC.DEFER_BLOCKING 0x0 ;  /* 0x0000000000007b1d */ /* 0x000fe60000010000 */
[----:B------:R-:W-:Y:S01]  /*2360*/  ISETP.GE.AND P4, PT, R209, R129, PT ;  /* 0x00000081d100720c */ /* 0x000fe20003f86270 */
[----:B--2---:R-:W-:Y:S01]  /*2370*/  FADD.FTZ R154, R119, R154 ;  /* 0x0000009a779a7221 */ /* 0x004fe20000010000 */
[----:B---3--:R-:W-:-:S04]  /*2380*/  FADD.FTZ R153, R118, R153 ;  /* 0x0000009976997221 */ /* 0x008fc80000010000 */
[----:B------:R-:W-:Y:S04]  /*2390*/  STL [R1+0x34], R154 ;  /* 0x0000349a01007387 */ /* 0x000fe80000100800 */
[----:B------:R-:W0:Y:S01]  /*23a0*/  LDS.128 R116, [UR5] ;  /* 0x00000005ff747984 */ /* 0x000e220008000c00 */
[----:B------:R-:W-:Y:S02]  /*23b0*/  UIADD3 UR5, UPT, UPT, UR4, 0x3030, URZ ;  /* 0x0000303004057890 */ /* 0x000fe4000fffe0ff */
[----:B------:R-:W-:Y:S01]  /*23c0*/  @!UP1 UIADD3 UR5, UPT, UPT, UR4, 0x3010, URZ ;  /* 0x0000301004059890 */ /* 0x000fe2000fffe0ff */
[----:B------:R-:W-:Y:S01]  /*23d0*/  STL [R1+0x38], R153 ;  /* 0x0000389901007387 */ /* 0x000fe20000100800 */
        /* <DEDUP_REMOVED lines=75> */
.L_x_2472:
        /* <DEDUP_REMOVED lines=54> */
.L_x_2471:
        /* <DEDUP_REMOVED lines=59> */
.L_x_2474:
        /* <DEDUP_REMOVED lines=54> */
.L_x_2470:
        /* <DEDUP_REMOVED lines=83> */
.L_x_2476:
        /* <DEDUP_REMOVED lines=75> */
.L_x_2475:
        /* <DEDUP_REMOVED lines=80> */
.L_x_2477:
        /* <DEDUP_REMOVED lines=74> */
.L_x_2473:
        /* <DEDUP_REMOVED lines=90> */
.L_x_2480:
        /* <DEDUP_REMOVED lines=43> */
[C---:B------:R-:W-:Y:S01]  /*4ed0*/  FSEL R125, R223.reuse, RZ, P3 ;  /* 0x000000ffdf7d7208 */ /* 0x040fe20001800000 */
        /* <DEDUP_REMOVED lines=31> */
.L_x_2479:
        /* <DEDUP_REMOVED lines=76> */
.L_x_2482:
        /* <DEDUP_REMOVED lines=75> */
.L_x_2478:
        /* <DEDUP_REMOVED lines=56> */
.L_x_2484:
        /* <DEDUP_REMOVED lines=54> */
.L_x_2483:
        /* <DEDUP_REMOVED lines=55> */
.L_x_2485:
        /* <DEDUP_REMOVED lines=53> */
.L_x_2481:
        /* <DEDUP_REMOVED lines=16> */
[-CC-:B------:R-:W-:Y:S01]  /*68e0*/  FFMA.FTZ R148, R148, R128.reuse, R129.reuse ;  /* 0x0000008094947223 */ /* 0x180fe20000010081 */
[----:B------:R-:W-:Y:S01]  /*68f0*/  FADD.FTZ R145, R145, -R146 ;  /* 0x8000009291917221 */ /* 0x000fe20000010000 */
[----:B------:R-:W-:Y:S01]  /*6900*/  LOP3.LUT P5, RZ, R183, 0xff0000, RZ, 0xc0, !PT ;  /* 0x00ff0000b7ff7812 */ /* 0x000fe200078ac0ff */
[----:B------:R-:W-:Y:S01]  /*6910*/  FADD.FTZ R141, R141, -R140 ;  /* 0x8000008c8d8d7221 */ /* 0x000fe20000010000 */
[-CC-:B------:R-:W-:Y:S01]  /*6920*/  FFMA.FTZ R137, R137, R128.reuse, R129.reuse ;  /* 0x0000008089897223 */ /* 0x180fe20000010081 */
        /* <DEDUP_REMOVED lines=67> */
.L_x_2488:
[-CC-:B------:R-:W-:Y:S01]  /*6d60*/  FFMA.FTZ R148, R148, R128.reuse, R129.reuse ;  /* 0x0000008094947223 */ /* 0x180fe20000010081 */
[-CC-:B------:R-:W-:Y:S01]  /*6d70*/  FFMA.FTZ R140, R140, R128.reuse, R129.reuse ;  /* 0x000000808c8c7223 */ /* 0x180fe20000010081 */
[-CC-:B------:R-:W-:Y:S01]  /*6d80*/  FFMA.FTZ R146, R146, R128.reuse, R129.reuse ;  /* 0x0000008092927223 */ /* 0x180fe20000010081 */
[----:B------:R-:W-:Y:S01]  /*6d90*/  ISETP.GE.U32.AND P1, PT, R120, RZ, PT ;  /* 0x000000ff7800720c */ /* 0x000fe20003f26070 */
[----:B------:R-:W-:Y:S01]  /*6da0*/  FADD.FTZ R148, R147, -R148 ;  /* 0x8000009493947221 */ /* 0x000fe20000010000 */
[----:B------:R-:W-:Y:S01]  /*6db0*/  FADD.FTZ R141, R141, -R140 ;  /* 0x8000008c8d8d7221 */ /* 0x000fe20000010000 */
[----:B------:R-:W-:Y:S01]  /*6dc0*/  FADD.FTZ R145, R145, -R146 ;  /* 0x8000009291917221 */ /* 0x000fe20000010000 */
[----:B------:R-:W-:Y:S01]  /*6dd0*/  FFMA.FTZ R137, R137, R128, R129 ;  /* 0x0000008089897223 */ /* 0x000fe20000010081 */
        /* <DEDUP_REMOVED lines=67> */
.L_x_2487:
        /* <DEDUP_REMOVED lines=9> */
[----:B0-----:R-:W-:Y:S01]  /*72a0*/  FMUL.FTZ R106, R210, R145 ;  /* 0x00000091d26a7220 */ /* 0x001fe20000410000 */
        /* <DEDUP_REMOVED lines=66> */
.L_x_2490:
[-CC-:B------:R-:W-:Y:S01]  /*76d0*/  FFMA.FTZ R148, R148, R128.reuse, R129.reuse ;  /* 0x0000008094947223 */ /* 0x180fe20000010081 */
[-CC-:B------:R-:W-:Y:S01]  /*76e0*/  FFMA.FTZ R140, R140, R128.reuse, R129.reuse ;  /* 0x000000808c8c7223 */ /* 0x180fe20000010081 */
[----:B------:R-:W-:Y:S01]  /*76f0*/  ISETP.GE.U32.AND P1, PT, R120, RZ, PT ;  /* 0x000000ff7800720c */ /* 0x000fe20003f26070 */
[-CC-:B------:R-:W-:Y:S01]  /*7700*/  FFMA.FTZ R137, R137, R128.reuse, R129.reuse ;  /* 0x0000008089897223 */ /* 0x180fe20000010081 */
[----:B------:R-:W-:Y:S01]  /*7710*/  FADD.FTZ R147, R147, -R148 ;  /* 0x8000009493937221 */ /* 0x000fe20000010000 */
[----:B------:R-:W-:Y:S01]  /*7720*/  FADD.FTZ R141, R141, -R140 ;  /* 0x8000008c8d8d7221 */ /* 0x000fe20000010000 */
[-C--:B------:R-:W-:Y:S01]  /*7730*/  FFMA.FTZ R146, R146, R128.reuse, R129 ;  /* 0x0000008092927223 */ /* 0x080fe20000010081 */
        /* <DEDUP_REMOVED lines=10> */
[----:B0-----:R-:W-:Y:S01]  /*77e0*/  FSEL R112, R147, RZ, P5 ;  /* 0x000000ff93707208 */ /* 0x001fe20002800000 */
        /* <DEDUP_REMOVED lines=57> */
.L_x_2486:
        /* <DEDUP_REMOVED lines=11> */
[----:B------:R-:W-:Y:S01]  /*7c30*/  ISETP.GE.U32.AND P1, PT, R120, RZ, PT ;  /* 0x000000ff7800720c */ /* 0x000fe20003f26070 */
[----:B------:R-:W-:Y:S01]  /*7c40*/  FADD.FTZ R145, R145, -R146 ;  /* 0x8000009291917221 */ /* 0x000fe20000010000 */
[----:B------:R-:W-:Y:S01]  /*7c50*/  FADD.FTZ R129, R132, -R129 ;  /* 0x8000008184817221 */ /* 0x000fe20000010000 */
[----:B0-----:R-:W-:Y:S01]  /*7c60*/  FFMA.FTZ R107, R210, R148, R95 ;  /* 0x00000094d26b7223 */ /* 0x001fe2000001005f */
        /* <DEDUP_REMOVED lines=41> */
.L_x_2492:
[-CC-:B------:R-:W-:Y:S01]  /*7f00*/  FFMA.FTZ R140, R140, R128.reuse, R129.reuse ;  /* 0x000000808c8c7223 */ /* 0x180fe20000010081 */
[-CC-:B------:R-:W-:Y:S01]  /*7f10*/  FFMA.FTZ R142, R142, R128.reuse, R129.reuse ;  /* 0x000000808e8e7223 */ /* 0x180fe20000010081 */
[-CC-:B------:R-:W-:Y:S01]  /*7f20*/  FFMA.FTZ R146, R146, R128.reuse, R129.reuse ;  /* 0x0000008092927223 */ /* 0x180fe20000010081 */
        /* <DEDUP_REMOVED lines=51> */
.L_x_2491:
        /* <DEDUP_REMOVED lines=55> */
.L_x_2493:
        /* <DEDUP_REMOVED lines=53> */
.L_x_2489:
        /* <DEDUP_REMOVED lines=99> */
[----:B-1----:R-:W-:-:S07]  /*8f50*/  MOV R91, R153 ;  /* 0x00000099005b7202 */ /* 0x002fce0000000f00 */
.L_x_2467:
        /* <DEDUP_REMOVED lines=37> */
.L_x_2495:
        /* <DEDUP_REMOVED lines=13> */
.L_x_3861:


//--------------------- .text._ZN10layer_norm22ln_bwd_finalize_kernelINS_22Kernel_traits_finalizeILj3072Ef6__halffS2_fjLb0ELj1024ELj4ENS_18Kernel_traits_baseILj3072EfS2_fS2_fjLj1024EEEEELb0ELb0EEEvNS_9BwdParamsE --------------------------
	.section	.text._ZN10layer_norm22ln_bwd_finalize_kernelINS_22Kernel_traits_finalizeILj3072Ef6__halffS2_fjLb0ELj1024ELj4ENS_18Kernel_traits_baseILj3072EfS2_fS2_fjLj1024EEEEELb0ELb0EEEvNS_9BwdParamsE,"ax",@progbits
	.align	128
        .global         _ZN10layer_norm22ln_bwd_finalize_kernelINS_22Kernel_traits_finalizeILj3072Ef6__halffS2_fjLb0ELj1024ELj4ENS_18Kernel_traits_baseILj3072EfS2_fS2_fjLj1024EEEEELb0ELb0EEEvNS_9BwdParamsE
        .type           _ZN10layer_norm22ln_bwd_finalize_kernelINS_22Kernel_traits_finalizeILj3072Ef6__halffS2_fjLb0ELj1024ELj4ENS_18Kernel_traits_baseILj3072EfS2_fS2_fjLj1024EEEEELb0ELb0EEEvNS_9BwdParamsE,@function
        .size           _ZN10layer_norm22ln_bwd_finalize_kernelINS_22Kernel_traits_finalizeILj3072Ef6__halffS2_fjLb0ELj1024ELj4ENS_18Kernel_traits_baseILj3072EfS2_fS2_fjLj1024EEEEELb0ELb0EEEvNS_9BwdParamsE,(.L_x_3862 - _ZN10layer_norm22ln_bwd_finalize_kernelINS_22Kernel_traits_finalizeILj3072Ef6__halffS2_fjLb0ELj1024ELj4ENS_18Kernel_traits_baseILj3072EfS2_fS2_fjLj1024EEEEELb0ELb0EEEvNS_9BwdParamsE)
        .other          _ZN10layer_norm22ln_bwd_finalize_kernelINS_22Kernel_traits_finalizeILj3072Ef6__halffS2_fjLb0ELj1024ELj4ENS_18Kernel_traits_baseILj3072EfS2_fS2_fjLj1024EEEEELb0ELb0EEEvNS_9BwdParamsE,@"STO_CUDA_ENTRY STV_DEFAULT"
_ZN10layer_norm22ln_bwd_finalize_kernelINS_22Kernel_traits_finalizeILj3072Ef6__halffS2_fjLb0ELj1024ELj4ENS_18Kernel_traits_baseILj3072EfS2_fS2_fjLj1024EEEEELb0ELb0EEEvNS_9BwdParamsE:
.text._ZN10layer_norm22ln_bwd_finalize_kernelINS_22Kernel_traits_finalizeILj3072Ef6__halffS2_fjLb0ELj1024ELj4ENS_18Kernel_traits_baseILj3072EfS2_fS2_fjLj1024EEEEELb0ELb0EEEvNS_9BwdParamsE:
        /* <DEDUP_REMOVED lines=82> */
.L_x_2500:
        /* <DEDUP_REMOVED lines=118> */
.L_x_2499:
[----:B------:R-:W-:Y:S05]  /*0c80*/  BSYNC.RECONVERGENT B1 ;  /* 0x0000000000017941 */ /* 0x000fea0003800200 */
.L_x_2498:
        /* <DEDUP_REMOVED lines=75> */
.L_x_2502:
[----:B------:R-:W-:Y:S05]  /*1140*/  BSYNC.RECONVERGENT B1 ;  /* 0x0000000000017941 */ /* 0x000fea0003800200 */
.L_x_2501:
        /* <DEDUP_REMOVED lines=37> */
.L_x_2504:
[----:B------:R-:W-:Y:S05]  /*13a0*/  BSYNC.RECONVERGENT B1 ;  /* 0x0000000000017941 */ /* 0x000fea0003800200 */
.L_x_2503:
[----:B------:R-:W-:Y:S05]  /*13b0*/  @!P1 BRA `(.L_x_2497) ;  /* 0x0000000000409947 */ /* 0x000fea0003800000 */
[----:B------:R-:W0:Y:S01]  /*13c0*/  LDC.64 R6, c[0x0][0x440] ;  /* 0x00011000ff067b82 */ /* 0x000e220000000a00 */
[----:B------:R-:W-:Y:S01]  /*13d0*/  IMAD R59, R2, R56, R59 ;  /* 0x00000038023b7224 */ /* 0x000fe200078e023b */
[----:B------:R-:W-:Y:S02]  /*13e0*/  LOP3.LUT R8, R8, 0x1f, RZ, 0xc0, !PT ;  /* 0x0000001f08087812 */ /* 0x000fe400078ec0ff */
[----:B------:R-:W-:Y:S02]  /*13f0*/  IADD3 R9, PT, PT, -R9, RZ, RZ ;  /* 0x000000ff09097210 */ /* 0x000fe40007ffe1ff */
[----:B------:R-:W-:Y:S02]  /*1400*/  IADD3 R59, PT, PT, R8, R59, RZ ;  /* 0x0000003b083b7210 */ /* 0x000fe40007ffe0ff */
[----:B------:R-:W1:Y:S05]  /*1410*/  LDC.64 R10, c[0x0][0x448] ;  /* 0x00011200ff0a7b82 */ /* 0x000e6a0000000a00 */
.L_x_2505:
        /* <DEDUP_REMOVED lines=10> */
.L_x_2497:
[----:B------:R-:W-:Y:S05]  /*14c0*/  BSYNC.RECONVERGENT B0 ;  /* 0x0000000000007941 */ /* 0x000fea0003800200 */
.L_x_2496:
        /* <DEDUP_REMOVED lines=57> */
.L_x_2506:
        /* <DEDUP_REMOVED lines=10> */
.L_x_3862:


//--------------------- .text._ZN10layer_norm40ln_parallel_residual_bwd_finalize_kernelINS_22Kernel_traits_finalizeILj3072Ef6__halffS2_fjLb0ELj1024ELj4ENS_18Kernel_traits_baseILj3072EfS2_fS2_fjLj1024EEEEELb0EEEvNS_9BwdParamsE --------------------------
	.section	.text._ZN10layer_norm40ln_parallel_residual_bwd_finalize_kernelINS_22Kernel_traits_finalizeILj3072Ef6__halffS2_fjLb0ELj1024ELj4ENS_18Kernel_traits_baseILj3072EfS2_fS2_fjLj1024EEEEELb0EEEvNS_9BwdParamsE,"ax",@progbits
	.align	128
        .global         _ZN10layer_norm40ln_parallel_residual_bwd_finalize_kernelINS_22Kernel_traits_finalizeILj3072Ef6__halffS2_fjLb0ELj1024ELj4ENS_18Kernel_traits_baseILj3072EfS2_fS2_fjLj1024EEEEELb0EEEvNS_9BwdParamsE
        .type           _ZN10layer_norm40ln_parallel_residual_bwd_finalize_kernelINS_22Kernel_traits_finalizeILj3072Ef6__halffS2_fjLb0ELj1024ELj4ENS_18Kernel_traits_baseILj3072EfS2_fS2_fjLj1024EEEEELb0EEEvNS_9BwdParamsE,@function
        .size           _ZN10layer_norm40ln_parallel_residual_bwd_finalize_kernelINS_22Kernel_traits_finalizeILj3072Ef6__halffS2_fjLb0ELj1024ELj4ENS_18Kernel_traits_baseILj3072EfS2_fS2_fjLj1024EEEEELb0EEEvNS_9BwdParamsE,(.L_x_3863 - _ZN10layer_norm40ln_parallel_residual_bwd_finalize_kernelINS_22Kernel_traits_finalizeILj3072Ef6__halffS2_fjLb0ELj1024ELj4ENS_18Kernel_traits_baseILj3072EfS2_fS2_fjLj1024EEEEELb0EEEvNS_9BwdParamsE)
        .other          _ZN10layer_norm40ln_parallel_residual_bwd_finalize_kernelINS_22Kernel_traits_finalizeILj3072Ef6__halffS2_fjLb0ELj1024ELj4ENS_18Kernel_traits_baseILj3072EfS2_fS2_fjLj1024EEEEELb0EEEvNS_9BwdParamsE,@"STO_CUDA_ENTRY STV_DEFAULT"
_ZN10layer_norm40ln_parallel_residual_bwd_finalize_kernelINS_22Kernel_traits_finalizeILj3072Ef6__halffS2_fjLb0ELj1024ELj4ENS_18Kernel_traits_baseILj3072EfS2_fS2_fjLj1024EEEEELb0EEEvNS_9BwdParamsE:
.text._ZN10layer_norm40ln_parallel_residual_bwd_finalize_kernelINS_22Kernel_traits_finalizeILj3072Ef6__halffS2_fjLb0ELj1024ELj4ENS_18Kernel_traits_baseILj3072EfS2_fS2_fjLj1024EEEEELb0EEEvNS_9BwdParamsE:
        /* <DEDUP_REMOVED lines=60> */
.L_x_2511:
        /* <DEDUP_REMOVED lines=112> */
.L_x_2510:
[----:B------:R-:W-:Y:S05]  /*0ac0*/  BSYNC.RECONVERGENT B1 ;  /* 0x0000000000017941 */ /* 0x000fea0003800200 */
.L_x_2509:
        /* <DEDUP_REMOVED lines=65> */
.L_x_2513:
[----:B------:R-:W-:Y:S05]  /*0ee0*/  BSYNC.RECONVERGENT B1 ;  /* 0x0000000000017941 */ /* 0x000fea0003800200 */
.L_x_2512:
        /* <DEDUP_REMOVED lines=36> */
.L_x_2515:
[----:B------:R-:W-:Y:S05]  /*1130*/  BSYNC.RECONVERGENT B1 ;  /* 0x0000000000017941 */ /* 0x000fea0003800200 */
.L_x_2514:
        /* <DEDUP_REMOVED lines=18> */
.L_x_2508:
[----:B------:R-:W-:Y:S05]  /*1260*/  BSYNC.RECONVERGENT B0 ;  /* 0x0000000000007941 */ /* 0x000fea0003800200 */
.L_x_2507:
        /* <DEDUP_REMOVED lines=90> */
.L_x_2516:
        /* <DEDUP_REMOVED lines=15> */
.L_x_3863:


//--------------------- .text._ZN10layer_norm31ln_parallel_residual_bwd_kernelINS_13Kernel_traitsIf6__halffS2_fjLj3072ELj1ELj1ELj4ELj16ENS_18Kernel_traits_baseILj3072EfS2_fS2_fjLj128EEEEELb1ELb1ELb0EEEvNS_9BwdParamsE --------------------------
	.section	.text._ZN10layer_norm31ln_parallel_residual_bwd_kernelINS_13Kernel_traitsIf6__halffS2_fjLj3072ELj1ELj1ELj4ELj16ENS_18Kernel_traits_baseILj3072EfS2_fS2_fjLj128EEEEELb1ELb1ELb0EEEvNS_9BwdParamsE,"ax",@progbits
	.align	128
        .global         _ZN10layer_norm31ln_parallel_residual_bwd_kernelINS_13Kernel_traitsIf6__halffS2_fjLj3072ELj1ELj1ELj4ELj16ENS_18Kernel_traits_baseILj3072EfS2_fS2_fjLj128EEEEELb1ELb1ELb0EEEvNS_9BwdParamsE
        .type           _ZN10layer_norm31ln_parallel_residual_bwd_kernelINS_13Kernel_traitsIf6__halffS2_fjLj3072ELj1ELj1ELj4ELj16ENS_18Kernel_traits_baseILj3072EfS2_fS2_fjLj128EEEEELb1ELb1ELb0EEEvNS_9BwdParamsE,@function
        .size           _ZN10layer_norm31ln_parallel_residual_bwd_kernelINS_13Kernel_traitsIf6__halffS2_fjLj3072ELj1ELj1ELj4ELj16ENS_18Kernel_traits_baseILj3072EfS2_fS2_fjLj128EEEEELb1ELb1ELb0EEEvNS_9BwdParamsE,(.L_x_3864 - _ZN10layer_norm31ln_parallel_residual_bwd_kernelINS_13Kernel_traitsIf6__halffS2_fjLj3072ELj1ELj1ELj4ELj16ENS_18Kernel_traits_baseILj3072EfS2_fS2_fjLj128EEEEELb1ELb1ELb0EEEvNS_9BwdParamsE)
        .other          _ZN10layer_norm31ln_parallel_residual_bwd_kernelINS_13Kernel_traitsIf6__halffS2_fjLj3072ELj1ELj1ELj4ELj16ENS_18Kernel_traits_baseILj3072EfS2_fS2_fjLj128EEEEELb1ELb1ELb0EEEvNS_9BwdParamsE,@"STO_CUDA_ENTRY STV_DEFAULT"
_ZN10layer_norm31ln_parallel_residual_bwd_kernelINS_13Kernel_traitsIf6__halffS2_fjLj3072ELj1ELj1ELj4ELj16ENS_18Kernel_traits_baseILj3072EfS2_fS2_fjLj128EEEEELb1ELb1ELb0EEEvNS_9BwdParamsE:
.text._ZN10layer_norm31ln_parallel_residual_bwd_kernelINS_13Kernel_traitsIf6__halffS2_fjLj3072ELj1ELj1ELj4ELj16ENS_18Kernel_traits_baseILj3072EfS2_fS2_fjLj128EEEEELb1ELb1ELb0EEEvNS_9BwdParamsE:
        /* <DEDUP_REMOVED lines=89> */
.L_x_2556:
        /* <DEDUP_REMOVED lines=20> */
[----:B----4-:R-:W-:Y:S02]  /*06d0*/  ISETP.NE.U32.AND P1, PT, RZ, UR12, PT ;  /* 0x0000000cff007c0c */ /* 0x010fe4000bf25070 */
        /* <DEDUP_REMOVED lines=21> */
[C---:B------:R-:W-:Y:S01]  /*0830*/  FADD.FTZ R3, -R185.reuse, R112 ;  /* 0x00000070b9037221 */ /* 0x040fe20000010100 */
[----:B------:R-:W-:Y:S02]  /*0840*/  FADD.FTZ R141, -R185, R114 ;  /* 0x00000072b98d7221 */ /* 0x000fe40000010100 */
[----:B--2--5:R-:W-:Y:S01]  /*0850*/  FMUL.FTZ R136, R132, R143 ;  /* 0x0000008f84887220 */ /* 0x024fe20000410000 */
[----:B----4-:R-:W-:-:S02]  /*0860*/  HADD2.F32 R113, -RZ, R116.H0_H0 ;  /* 0x20000074ff717230 */ /* 0x010fc40000004100 */
[--C-:B------:R-:W-:Y:S02]  /*0870*/  HADD2.F32 R112, -RZ, R117.reuse.H1_H1 ;  /* 0x30000075ff707230 */ /* 0x100fe40000004100 */
[----:B------:R-:W-:Y:S01]  /*0880*/  FMUL.FTZ R3, R132, R3 ;  /* 0x0000000384037220 */ /* 0x000fe20000410000 */
[----:B------:R-:W-:Y:S02]  /*0890*/  HADD2.F32 R116, -RZ, R116.H1_H1 ;  /* 0x30000074ff747230 */ /* 0x000fe40000004100 */
[----:B0-----:R-:W-:Y:S01]  /*08a0*/  FMUL.FTZ R138, R80, R113 ;  /* 0x00000071508a7220 */ /* 0x001fe20000410000 */
[----:B------:R-:W-:Y:S02]  /*08b0*/  HADD2.F32 R115, -RZ, R117.H0_H0 ;  /* 0x20000075ff737230 */ /* 0x000fe40000004100 */
[C---:B-1----:R-:W-:Y:S01]  /*08c0*/  FMUL.FTZ R134, R132.reuse, R133 ;  /* 0x0000008584867220 */ /* 0x042fe20000410000 */
[----:B------:R-:W-:Y:S01]  /*08d0*/  FMUL.FTZ R133, R132, R141 ;  /* 0x0000008d84857220 */ /* 0x000fe20000410000 */
[----:B------:R-:W-:Y:S01]  /*08e0*/  FADD.FTZ R35, R35, R112 ;  /* 0x0000007023237221 */ /* 0x000fe20000010000 */
[-C--:B------:R-:W-:Y:S01]  /*08f0*/  FFMA.FTZ R59, R136, R112.reuse, R59 ;  /* 0x00000070883b7223 */ /* 0x080fe2000001003b */
[----:B------:R-:W-:Y:S01]  /*0900*/  FMUL.FTZ R137, R83, R112 ;  /* 0x0000007053897220 */ /* 0x000fe20000410000 */
        /* <DEDUP_REMOVED lines=8> */
[----:B------:R-:W-:Y:S01]  /*0990*/  FADD.FTZ R115, R112, R135 ;  /* 0x0000008770737221 */ /* 0x000fe20000010000 */
[----:B------:R-:W-:Y:S01]  /*09a0*/  FFMA.FTZ R112, R134, R135, R113 ;  /* 0x0000008786707223 */ /* 0x000fe20000010071 */
[----:B------:R-:W-:-:S02]  /*09b0*/  HADD2.F32 R117, -RZ, R118.H0_H0 ;  /* 0x20000076ff757230 */ /* 0x000fc40000004100 */
[----:B------:R-:W-:Y:S01]  /*09c0*/  FADD.FTZ R139, -R185, R120 ;  /* 0x00000078b98b7221 */ /* 0x000fe20000010100 */
[----:B------:R-:W-:Y:S01]  /*09d0*/  FADD.FTZ R114, R115, R140 ;  /* 0x0000008c73727221 */ /* 0x000fe20000010000 */
[----:B------:R-:W-:Y:S01]  /*09e0*/  FFMA.FTZ R113, R133, R140, R112 ;  /* 0x0000008c85717223 */ /* 0x000fe20000010070 */
[----:B------:R-:W-:Y:S02]  /*09f0*/  HADD2.F32 R118, -RZ, R118.H1_H1 ;  /* 0x30000076ff767230 */ /* 0x000fe40000004100 */
[----:B------:R-:W-:Y:S01]  /*0a00*/  FADD.FTZ R121, -R185, R121 ;  /* 0x00000079b9797221 */ /* 0x000fe20000010100 */
[----:B------:R-:W-:Y:S01]  /*0a10*/  FMUL.FTZ R139, R132, R139 ;  /* 0x0000008b848b7220 */ /* 0x000fe20000410000 */
[----:B------:R-:W-:Y:S01]  /*0a20*/  FMUL.FTZ R142, R76, R117 ;  /* 0x000000754c8e7220 */ /* 0x000fe20000410000 */
[----:B------:R-:W-:Y:S01]  /*0a30*/  FADD.FTZ R115, R114, R137 ;  /* 0x0000008972737221 */ /* 0x000fe20000010000 */
[----:B------:R-:W-:Y:S01]  /*0a40*/  FFMA.FTZ R112, R136, R137, R113 ;  /* 0x0000008988707223 */ /* 0x000fe20000010071 */
[----:B------:R-:W-:-:S02]  /*0a50*/  HADD2.F32 R145, -RZ, R119.H0_H0 ;  /* 0x20000077ff917230 */ /* 0x000fc40000004100 */
[----:B------:R-:W-:Y:S02]  /*0a60*/  HADD2.F32 R188, -RZ, R119.H1_H1 ;  /* 0x30000077ffbc7230 */ /* 0x000fe40000004100 */
[----:B------:R-:W-:Y:S01]  /*0a70*/  FADD.FTZ R119, -R185, R122 ;  /* 0x0000007ab9777221 */ /* 0x000fe20000010100 */
        /* <DEDUP_REMOVED lines=25> */
.L_x_2519:
[----:B----4-:R-:W-:Y:S05]  /*0c10*/  BSYNC.RECONVERGENT B0 ;  /* 0x0000000000007941 */ /* 0x010fea0003800200 */
.L_x_2518:
        /* <DEDUP_REMOVED lines=88> */
.L_x_2521:
[----:B------:R-:W-:Y:S05]  /*11a0*/  BSYNC.RECONVERGENT B0 ;  /* 0x0000000000007941 */ /* 0x000fea0003800200 */
.L_x_2520:
        /* <DEDUP_REMOVED lines=25> */
[C---:B------:R-:W-:Y:S01]  /*1340*/  FADD.FTZ R177, -R185.reuse, R114 ;  /* 0x00000072b9b17221 */ /* 0x040fe20000010100 */
[----:B------:R-:W-:Y:S01]  /*1350*/  FADD.FTZ R179, -R185, R115 ;  /* 0x00000073b9b37221 */ /* 0x000fe20000010100 */
[--C-:B----4-:R-:W-:Y:S02]  /*1360*/  HADD2.F32 R113, -RZ, R120.reuse.H0_H0 ;  /* 0x20000078ff717230 */ /* 0x110fe40000004100 */
[----:B-----5:R-:W-:Y:S01]  /*1370*/  FMUL.FTZ R163, R132, R163 ;  /* 0x000000a384a37220 */ /* 0x020fe20000410000 */
[----:B------:R-:W-:-:S02]  /*1380*/  HADD2.F32 R120, -RZ, R120.H1_H1 ;  /* 0x30000078ff787230 */ /* 0x000fc40000004100 */
[----:B0-----:R-:W-:Y:S01]  /*1390*/  FMUL.FTZ R172, R132, R165 ;  /* 0x000000a584ac7220 */ /* 0x001fe20000410000 */
[----:B------:R-:W-:Y:S01]  /*13a0*/  FMUL.FTZ R178, R64, R113 ;  /* 0x0000007140b27220 */ /* 0x000fe20000410000 */
[--C-:B------:R-:W-:Y:S02]  /*13b0*/  HADD2.F32 R115, -RZ, R121.reuse.H0_H0 ;  /* 0x20000079ff737230 */ /* 0x100fe40000004100 */
[----:B------:R-:W-:Y:S01]  /*13c0*/  FMUL.FTZ R165, R132, R177 ;  /* 0x000000b184a57220 */ /* 0x000fe20000410000 */
[----:B------:R-:W-:Y:S01]  /*13d0*/  FADD.FTZ R16, R16, R113 ;  /* 0x0000007110107221 */ /* 0x000fe20000010000 */
[----:B------:R-:W-:Y:S01]  /*13e0*/  FFMA.FTZ R40, R163, R113, R40 ;  /* 0x00000071a3287223 */ /* 0x000fe20000010028 */
[----:B------:R-:W-:Y:S01]  /*13f0*/  FMUL.FTZ R177, R65, R120 ;  /* 0x0000007841b17220 */ /* 0x000fe20000410000 */
[----:B------:R-:W-:Y:S01]  /*1400*/  FADD.FTZ R112, R189, R178 ;  /* 0x000000b2bd707221 */ /* 0x000fe20000010000 */
[----:B------:R-:W-:Y:S01]  /*1410*/  FFMA.FTZ R113, R163, R178, R188 ;  /* 0x000000b2a3717223 */ /* 0x000fe200000100bc */
[----:B------:R-:W-:-:S02]  /*1420*/  HADD2.F32 R114, -RZ, R121.H1_H1 ;  /* 0x30000079ff727230 */ /* 0x000fc40000004100 */
[----:B------:R-:W-:Y:S01]  /*1430*/  FADD.FTZ R18, R18, R115 ;  /* 0x0000007312127221 */ /* 0x000fe20000010000 */
[-C--:B------:R-:W-:Y:S01]  /*1440*/  FFMA.FTZ R42, R165, R115.reuse, R42 ;  /* 0x00000073a52a7223 */ /* 0x080fe2000001002a */
[----:B------:R-:W-:Y:S01]  /*1450*/  FMUL.FTZ R180, R66, R115 ;  /* 0x0000007342b47220 */ /* 0x000fe20000410000 */
[----:B-1----:R-:W-:Y:S01]  /*1460*/  FMUL.FTZ R174, R132, R179 ;  /* 0x000000b384ae7220 */ /* 0x002fe20000410000 */
[----:B------:R-:W-:Y:S01]  /*1470*/  FADD.FTZ R115, R112, R177 ;  /* 0x000000b170737221 */ /* 0x000fe20000010000 */
[----:B------:R-:W-:Y:S01]  /*1480*/  FFMA.FTZ R112, R172, R177, R113 ;  /* 0x000000b1ac707223 */ /* 0x000fe20000010071 */
[----:B------:R-:W-:Y:S01]  /*1490*/  FADD.FTZ R183, -R185, R117 ;  /* 0x00000075b9b77221 */ /* 0x000fe20000010100 */
[--C-:B------:R-:W-:Y:S02]  /*14a0*/  HADD2.F32 R117, -RZ, R122.reuse.H0_H0 ;  /* 0x2000007aff757230 */ /* 0x100fe40000004100 */
[----:B------:R-:W-:Y:S01]  /*14b0*/  FADD.FTZ R19, R19, R114 ;  /* 0x0000007213137221 */ /* 0x000fe20000010000 */
[-C--:B------:R-:W-:Y:S01]  /*14c0*/  FFMA.FTZ R43, R174, R114.reuse, R43 ;  /* 0x00000072ae2b7223 */ /* 0x080fe2000001002b */
[----:B------:R-:W-:Y:S01]  /*14d0*/  FMUL.FTZ R179, R67, R114 ;  /* 0x0000007243b37220 */ /* 0x000fe20000410000 */
[----:B------:R-:W-:Y:S01]  /*14e0*/  FADD.FTZ R181, -R185, R116 ;  /* 0x00000074b9b57221 */ /* 0x000fe20000010100 */
[----:B------:R-:W-:Y:S01]  /*14f0*/  FADD.FTZ R114, R115, R180 ;  /* 0x000000b473727221 */ /* 0x000fe20000010000 */
[----:B------:R-:W-:Y:S01]  /*1500*/  FFMA.FTZ R113, R165, R180, R112 ;  /* 0x000000b4a5717223 */ /* 0x000fe20000010070 */
[----:B------:R-:W-:-:S02]  /*1510*/  HADD2.F32 R122, -RZ, R122.H1_H1 ;  /* 0x3000007aff7a7230 */ /* 0x000fc40000004100 */
[----:B------:R-:W-:Y:S01]  /*1520*/  FMUL.FTZ R173, R132, R181 ;  /* 0x000000b584ad7220 */ /* 0x000fe20000410000 */
[----:B------:R-:W-:Y:S01]  /*1530*/  FMUL.FTZ R182, R60, R117 ;  /* 0x000000753cb67220 */ /* 0x000fe20000410000 */
[----:B------:R-:W-:Y:S01]  /*1540*/  FADD.FTZ R115, R114, R179 ;  /* 0x000000b372737221 */ /* 0x000fe20000010000 */
[----:B------:R-:W-:Y:S01]  /*1550*/  FFMA.FTZ R112, R174, R179, R113 ;  /* 0x000000b3ae707223 */ /* 0x000fe20000010071 */
[C---:B------:R-:W-:Y:S01]  /*1560*/  FADD.FTZ R187, -R185.reuse, R118 ;  /* 0x00000076b9bb7221 */ /* 0x040fe20000010100 */
[----:B------:R-:W-:Y:S01]  /*1570*/  FADD.FTZ R185, -R185, R119 ;  /* 0x00000077b9b97221 */ /* 0x000fe20000010100 */
[--C-:B------:R-:W-:Y:S02]  /*1580*/  HADD2.F32 R119, -RZ, R123.reuse.H0_H0 ;  /* 0x2000007bff777230 */ /* 0x100fe40000004100 */
[----:B------:R-:W-:Y:S01]  /*1590*/  FMUL.FTZ R176, R132, R183 ;  /* 0x000000b784b07220 */ /* 0x000fe20000410000 */
[----:B------:R-:W-:Y:S01]  /*15a0*/  FMUL.FTZ R181, R61, R122 ;  /* 0x0000007a3db57220 */ /* 0x000fe20000410000 */
[----:B------:R-:W-:Y:S01]  /*15b0*/  FADD.FTZ R114, R115, R182 ;  /* 0x000000b673727221 */ /* 0x000fe20000010000 */
[----:B------:R-:W-:Y:S01]  /*15c0*/  FFMA.FTZ R113, R173, R182, R112 ;  /* 0x000000b6ad717223 */ /* 0x000fe20000010070 */
[----:B------:R-:W-:-:S02]  /*15d0*/  HADD2.F32 R116, -RZ, R123.H1_H1 ;  /* 0x3000007bff747230 */ /* 0x000fc40000004100 */
        /* <DEDUP_REMOVED lines=20> */
.L_x_2523:
[----:B------:R-:W-:Y:S05]  /*1720*/  BSYNC.RECONVERGENT B0 ;  /* 0x0000000000007941 */ /* 0x000fea0003800200 */
.L_x_2522:
        /* <DEDUP_REMOVED lines=32> */
.L_x_2525:
[----:B------:R-:W-:Y:S05]  /*1930*/  BSYNC.RECONVERGENT B0 ;  /* 0x0000000000007941 */ /* 0x000fea0003800200 */
.L_x_2524:
        /* <DEDUP_REMOVED lines=95> */
.L_x_2530:
        /* <DEDUP_REMOVED lines=54> */
.L_x_2529:
        /* <DEDUP_REMOVED lines=59> */
.L_x_2532:
        /* <DEDUP_REMOVED lines=54> */
.L_x_2528:
        /* <DEDUP_REMOVED lines=31> */
[----:B------:R-:W-:Y:S01]  /*2b90*/  F2FP.F16.F32.PACK_AB R115, R112, R115 ;  /* 0x000000737073723e */ /* 0x000fe200000000ff */
        /* <DEDUP_REMOVED lines=9> */
[----:B------:R-:W-:Y:S01]  /*2c30*/  F2FP.F16.F32.PACK_AB R111, R108, R111 ;  /* 0x0000006f6c6f723e */ /* 0x000fe200000000ff */
        /* <DEDUP_REMOVED lines=41> */
.L_x_2534:
        /* <DEDUP_REMOVED lines=28> */
[----:B------:R-:W-:Y:S01]  /*3090*/  F2FP.F16.F32.PACK_AB R111, R108, R111 ;  /* 0x0000006f6c6f723e */ /* 0x000fe200000000ff */
[-CC-:B------:R-:W-:Y:S01]  /*30a0*/  FFMA.FTZ R108, R136, R116.reuse, R117.reuse ;  /* 0x00000074886c7223 */ /* 0x180fe20000010075 */
[----:B------:R-:W-:Y:S01]  /*30b0*/  FMUL.FTZ R105, R132, R105 ;  /* 0x0000006984697220 */ /* 0x000fe20000410000 */
[----:B------:R-:W-:Y:S01]  /*30c0*/  F2FP.F16.F32.PACK_AB R115, R102, R115 ;  /* 0x000000736673723e */ /* 0x000fe200000000ff */
        /* <DEDUP_REMOVED lines=43> */
.L_x_2533:
        /* <DEDUP_REMOVED lines=31> */
[----:B------:R-:W-:Y:S02]  /*3570*/  F2FP.F16.F32.PACK_AB R111, R108, R111 ;  /* 0x0000006f6c6f723e */ /* 0x000fe400000000ff */
[----:B------:R-:W-:Y:S01]  /*3580*/  LOP3.LUT P0, RZ, R129, 0xff, RZ, 0xc0, !PT ;  /* 0x000000ff81ff7812 */ /* 0x000fe2000780c0ff */
[----:B------:R-:W-:Y:S01]  /*3590*/  FADD.FTZ R108, R141, -R110 ;  /* 0x8000006e8d6c7221 */ /* 0x000fe20000010000 */
[----:B------:R-:W-:Y:S01]  /*35a0*/  FMUL.FTZ R110, R109, UR14 ;  /* 0x0000000e6d6e7c20 */ /* 0x000fe20008410000 */
[----:B------:R-:W-:Y:S01]  /*35b0*/  FFMA.FTZ R109, R133, R116, R117 ;  /* 0x00000074856d7223 */ /* 0x000fe20000010075 */
[----:B------:R-:W-:Y:S01]  /*35c0*/  F2FP.F16.F32.PACK_AB R115, R112, R115 ;  /* 0x000000737073723e */ /* 0x000fe200000000ff */
        /* <DEDUP_REMOVED lines=43> */
.L_x_2535:
        /* <DEDUP_REMOVED lines=29> */
[-C--:B------:R-:W-:Y:S01]  /*3a50*/  FFMA.FTZ R108, R136, R116.reuse, R117 ;  /* 0x00000074886c7223 */ /* 0x080fe20000010075 */
[----:B------:R-:W-:Y:S01]  /*3a60*/  FFMA.FTZ R105, R132, R105, R5 ;  /* 0x0000006984697223 */ /* 0x000fe20000010005 */
[----:B------:R-:W-:Y:S01]  /*3a70*/  F2FP.F16.F32.PACK_AB R115, R102, R115 ;  /* 0x000000736673723e */ /* 0x000fe200000000ff */
        /* <DEDUP_REMOVED lines=41> */
[----:B------:R-:W-:-:S07]  /*3d10*/  F2FP.F16.F32.PACK_AB R112, R119, R112 ;  /* 0x000000707770723e */ /* 0x000fce00000000ff */
.L_x_2531:
        /* <DEDUP_REMOVED lines=15> */
.L_x_2527:
[----:B------:R-:W-:Y:S05]  /*3e10*/  BSYNC.RECONVERGENT B0 ;  /* 0x0000000000007941 */ /* 0x000fea0003800200 */
.L_x_2526:
        /* <DEDUP_REMOVED lines=36> */
[----:B------:R-:W-:Y:S02]  /*4060*/  F2FP.F16.F32.PACK_AB R115, R188, R115 ;  /* 0x00000073bc73723e */ /* 0x000fe400000000ff */
[----:B------:R-:W-:-:S04]  /*4070*/  ISETP.GE.U32.AND.EX P0, PT, R169, 0x1000000, PT, P0 ;  /* 0x01000000a900780c */ /* 0x000fc80003f06100 */
[----:B------:R-:W-:Y:S01]  /*4080*/  FSEL R190, R100, RZ, P0 ;  /* 0x000000ff64be7208 */ /* 0x000fe20000000000 */
[----:B------:R-:W-:Y:S01]  /*4090*/  FMUL.FTZ R100, R104, UR14 ;  /* 0x0000000e68647c20 */ /* 0x000fe20008410000 */
        /* <DEDUP_REMOVED lines=12> */
[----:B------:R-:W-:Y:S02]  /*4160*/  F2FP.F16.F32.PACK_AB R114, R187, R114 ;  /* 0x00000072bb72723e */ /* 0x000fe400000000ff */
[----:B------:R-:W-:Y:S01]  /*4170*/  FSEL R189, R100, RZ, P0 ;  /* 0x000000ff64bd7208 */ /* 0x000fe20000000000 */
[----:B------:R-:W-:Y:S01]  /*4180*/  FMUL.FTZ R100, R102, UR14 ;  /* 0x0000000e66647c20 */ /* 0x000fe20008410000 */
[----:B------:R-:W-:Y:S02]  /*4190*/  LOP3.LUT P0, RZ, R126, 0xff0000, RZ, 0xc0, !PT ;  /* 0x00ff00007eff7812 */ /* 0x000fe4000780c0ff */
[----:B------:R-:W-:-:S02]  /*41a0*/  F2FP.F16.F32.PACK_AB R110, R189, R110 ;  /* 0x0000006ebd6e723e */ /* 0x000fc400000000ff */
        /* <DEDUP_REMOVED lines=22> */
[----:B------:R-:W-:Y:S01]  /*4310*/  F2FP.F16.F32.PACK_AB R109, R123, R118 ;  /* 0x000000767b6d723e */ /* 0x000fe200000000ff */
[----:B------:R-:W-:-:S05]  /*4320*/  FMUL.FTZ R108, R100, UR14 ;  /* 0x0000000e646c7c20 */ /* 0x000fca0008410000 */
[----:B------:R-:W-:Y:S02]  /*4330*/  FSEL R112, R108, RZ, P0 ;  /* 0x000000ff6c707208 */ /* 0x000fe40000000000 */
[----:B------:R-:W-:Y:S02]  /*4340*/  LOP3.LUT P0, RZ, R168, 0xff, RZ, 0xc0, !PT ;  /* 0x000000ffa8ff7812 */ /* 0x000fe4000780c0ff */
[----:B------:R-:W-:Y:S02]  /*4350*/  F2FP.F16.F32.PACK_AB R112, R119, R112 ;  /* 0x000000707770723e */ /* 0x000fe400000000ff */
[----:B------:R-:W-:-:S04]  /*4360*/  FSEL R108, R108, RZ, P0 ;  /* 0x000000ff6c6c7208 */ /* 0x000fc80000000000 */
[----:B------:R-:W-:Y:S01]  /*4370*/  F2FP.F16.F32.PACK_AB R108, R121, R108 ;  /* 0x0000006c796c723e */ /* 0x000fe200000000ff */
[----:B------:R-:W-:Y:S06]  /*4380*/  BRA `(.L_x_2541) ;  /* 0x0000001c001c7947 */ /* 0x000fec0003800000 */
.L_x_2540:
        /* <DEDUP_REMOVED lines=20> */
[----:B------:R-:W-:Y:S02]  /*44d0*/  F2FP.F16.F32.PACK_AB R115, R188, R115 ;  /* 0x00000073bc73723e */ /* 0x000fe400000000ff */
[----:B------:R-:W-:-:S04]  /*44e0*/  ISETP.GE.U32.AND.EX P0, PT, R169, 0x1000000, PT, P0 ;  /* 0x01000000a900780c */ /* 0x000fc80003f06100 */
[----:B------:R-:W-:Y:S01]  /*44f0*/  FSEL R190, R108, RZ, P0 ;  /* 0x000000ff6cbe7208 */ /* 0x000fe20000000000 */
[----:B------:R-:W-:Y:S01]  /*4500*/  FFMA.FTZ R108, R160, R116, R117 ;  /* 0x00000074a06c7223 */ /* 0x000fe20000010075 */
[----:B------:R-:W-:Y:S02]  /*4510*/  LOP3.LUT P0, RZ, R127, 0xff, RZ, 0xc0, !PT ;  /* 0x000000ff7fff7812 */ /* 0x000fe4000780c0ff */
[----:B------:R-:W-:Y:S01]  /*4520*/  F2FP.F16.F32.PACK_AB R111, R190, R111 ;  /* 0x0000006fbe6f723e */ /* 0x000fe200000000ff */
        /* <DEDUP_REMOVED lines=11> */
[----:B------:R-:W-:Y:S01]  /*45e0*/  F2FP.F16.F32.PACK_AB R114, R187, R114 ;  /* 0x00000072bb72723e */ /* 0x000fe200000000ff */
[----:B------:R-:W-:Y:S01]  /*45f0*/  FFMA.FTZ R109, R132, R109, R86 ;  /* 0x0000006d846d7223 */ /* 0x000fe20000010056 */
[----:B------:R-:W-:Y:S01]  /*4600*/  FSEL R189, R108, RZ, P0 ;  /* 0x000000ff6cbd7208 */ /* 0x000fe20000000000 */
[----:B------:R-:W-:Y:S01]  /*4610*/  FFMA.FTZ R108, R152, R116, R117 ;  /* 0x00000074986c7223 */ /* 0x000fe20000010075 */
[----:B------:R-:W-:Y:S01]  /*4620*/  LOP3.LUT P0, RZ, R126, 0xff0000, RZ, 0xc0, !PT ;  /* 0x00ff00007eff7812 */ /* 0x000fe2000780c0ff */
[----:B------:R-:W-:Y:S01]  /*4630*/  FMUL.FTZ R109, R109, UR14 ;  /* 0x0000000e6d6d7c20 */ /* 0x000fe20008410000 */
[----:B------:R-:W-:Y:S01]  /*4640*/  F2FP.F16.F32.PACK_AB R110, R189, R110 ;  /* 0x0000006ebd6e723e */ /* 0x000fe200000000ff */
        /* <DEDUP_REMOVED lines=12> */
[----:B------:R-:W-:Y:S02]  /*4710*/  F2FP.F16.F32.PACK_AB R113, R122, R113 ;  /* 0x000000717a71723e */ /* 0x000fe400000000ff */
        /* <DEDUP_REMOVED lines=18> */
.L_x_2539:
        /* <DEDUP_REMOVED lines=75> */
[----:B------:R-:W-:Y:S02]  /*4cf0*/  F2FP.F16.F32.PACK_AB R112, R119, R112 ;  /* 0x000000707770723e */ /* 0x000fe400000000ff */
[----:B------:R-:W-:-:S04]  /*4d00*/  FSEL R108, R108, RZ, P0 ;  /* 0x000000ff6c6c7208 */ /* 0x000fc80000000000 */
[----:B------:R-:W-:Y:S01]  /*4d10*/  F2FP.F16.F32.PACK_AB R108, R121, R108 ;  /* 0x0000006c796c723e */ /* 0x000fe200000000ff */
[----:B------:R-:W-:Y:S06]  /*4d20*/  BRA `(.L_x_2541) ;  /* 0x0000001000b47947 */ /* 0x000fec0003800000 */
.L_x_2542:
        /* <DEDUP_REMOVED lines=75> */
.L_x_2538:
        /* <DEDUP_REMOVED lines=32> */
[----:B------:R-:W-:Y:S01]  /*53e0*/  F2FP.F16.F32.PACK_AB R115, R188, R115 ;  /* 0x00000073bc73723e */ /* 0x000fe200000000ff */
        /* <DEDUP_REMOVED lines=22> */
[----:B------:R-:W-:Y:S01]  /*5550*/  F2FP.F16.F32.PACK_AB R114, R123, R122 ;  /* 0x0000007a7b72723e */ /* 0x000fe200000000ff */
[----:B------:R-:W-:-:S05]  /*5560*/  FMUL.FTZ R113, R101, UR14 ;  /* 0x0000000e65717c20 */ /* 0x000fca0008410000 */
[----:B------:R-:W-:Y:S02]  /*5570*/  FSEL R119, R113, RZ, P0 ;  /* 0x000000ff71777208 */ /* 0x000fe40000000000 */
[----:B------:R-:W-:Y:S02]  /*5580*/  F2FP.F16.F32.PACK_AB R113, R121, R118 ;  /* 0x000000767971723e */ /* 0x000fe400000000ff */
[----:B------:R-:W-:Y:S01]  /*5590*/  F2FP.F16.F32.PACK_AB R112, R119, R112 ;  /* 0x000000707770723e */ /* 0x000fe200000000ff */
[----:B------:R-:W-:Y:S06]  /*55a0*/  BRA `(.L_x_2541) ;  /* 0x0000000800947947 */ /* 0x000fec0003800000 */
.L_x_2544:
        /* <DEDUP_REMOVED lines=33> */
[----:B------:R-:W-:Y:S02]  /*57c0*/  F2FP.F16.F32.PACK_AB R114, R123, R114 ;  /* 0x000000727b72723e */ /* 0x000fe400000000ff */
        /* <DEDUP_REMOVED lines=17> */
[----:B------:R-:W-:Y:S02]  /*58e0*/  F2FP.F16.F32.PACK_AB R113, R121, R118 ;  /* 0x000000767971723e */ /* 0x000fe400000000ff */
[----:B------:R-:W-:Y:S01]  /*58f0*/  F2FP.F16.F32.PACK_AB R112, R119, R112 ;  /* 0x000000707770723e */ /* 0x000fe200000000ff */
[----:B------:R-:W-:Y:S06]  /*5900*/  BRA `(.L_x_2541) ;  /* 0x0000000400bc7947 */ /* 0x000fec0003800000 */
.L_x_2543:
        /* <DEDUP_REMOVED lines=28> */
[----:B------:R-:W-:Y:S01]  /*5ad0*/  F2FP.F16.F32.PACK_AB R115, R188, R115 ;  /* 0x00000073bc73723e */ /* 0x000fe200000000ff */
        /* <DEDUP_REMOVED lines=26> */
[----:B------:R-:W-:Y:S02]  /*5c80*/  F2FP.F16.F32.PACK_AB R113, R121, R118 ;  /* 0x000000767971723e */ /* 0x000fe400000000ff */
[----:B------:R-:W-:Y:S01]  /*5c90*/  F2FP.F16.F32.PACK_AB R112, R119, R112 ;  /* 0x000000707770723e */ /* 0x000fe200000000ff */
[----:B------:R-:W-:Y:S06]  /*5ca0*/  BRA `(.L_x_2541) ;  /* 0x0000000000d47947 */ /* 0x000fec0003800000 */
.L_x_2545:
        /* <DEDUP_REMOVED lines=53> */
.L_x_2541:
        /* <DEDUP_REMOVED lines=11> */
.L_x_2537:
[----:B------:R-:W-:Y:S05]  /*60b0*/  BSYNC.RECONVERGENT B0 ;  /* 0x0000000000007941 */ /* 0x000fea0003800200 */
.L_x_2536:
        /* <DEDUP_REMOVED lines=87> */
.L_x_2550:
        /* <DEDUP_REMOVED lines=53> */
[----:B------:R-:W-:Y:S02]  /*6980*/  F2FP.F16.F32.PACK_AB R113, R118, R113 ;  /* 0x000000717671723e */ /* 0x000fe400000000ff */
[----:B------:R-:W-:Y:S01]  /*6990*/  FSEL R122, R108, RZ, P0 ;  /* 0x000000ff6c7a7208 */ /* 0x000fe20000000000 */
[-CC-:B------:R-:W-:Y:S01]  /*69a0*/  FFMA.FTZ R108, R172, R116.reuse, R117.reuse ;  /* 0x00000074ac6c7223 */ /* 0x180fe20000010075 */
[----:B------:R-:W-:Y:S01]  /*69b0*/  FFMA.FTZ R117, R163, R116, R117 ;  /* 0x00000074a3757223 */ /* 0x000fe20000010075 */
[----:B------:R-:W-:Y:S02]  /*69c0*/  LOP3.LUT P0, RZ, R124, 0xff00, RZ, 0xc0, !PT ;  /* 0x0000ff007cff7812 */ /* 0x000fe4000780c0ff */
[----:B------:R-:W-:Y:S01]  /*69d0*/  FADD.FTZ R108, R177, -R108 ;  /* 0x8000006cb16c7221 */ /* 0x000fe20000010000 */
[----:B------:R-:W-:Y:S01]  /*69e0*/  FADD.FTZ R117, R178, -R117 ;  /* 0x80000075b2757221 */ /* 0x000fe20000010000 */
[----:B------:R-:W-:-:S02]  /*69f0*/  F2FP.F16.F32.PACK_AB R109, R122, R109 ;  /* 0x0000006d7a6d723e */ /* 0x000fc400000000ff */
        /* <DEDUP_REMOVED lines=10> */
[----:B------:R-:W-:Y:S02]  /*6aa0*/  F2FP.F16.F32.PACK_AB R112, R119, R112 ;  /* 0x000000707770723e */ /* 0x000fe400000000ff */
[----:B------:R-:W-:-:S04]  /*6ab0*/  FSEL R108, R117, RZ, P0 ;  /* 0x000000ff756c7208 */ /* 0x000fc80000000000 */
[----:B------:R-:W-:Y:S01]  /*6ac0*/  F2FP.F16.F32.PACK_AB R108, R121, R108 ;  /* 0x0000006c796c723e */ /* 0x000fe200000000ff */
[----:B------:R-:W-:Y:S06]  /*6ad0*/  BRA `(.L_x_2551) ;  /* 0x0000001400f07947 */ /* 0x000fec0003800000 */
.L_x_2549:
        /* <DEDUP_REMOVED lines=79> */
.L_x_2552:
        /* <DEDUP_REMOVED lines=75> */
.L_x_2548:
        /* <DEDUP_REMOVED lines=61> */
.L_x_2554:
        /* <DEDUP_REMOVED lines=44> */
[----:B------:R-:W-:Y:S02]  /*7b10*/  F2FP.F16.F32.PACK_AB R113, R118, R113 ;  /* 0x000000717671723e */ /* 0x000fe400000000ff */
[C---:B------:R-:W-:Y:S01]  /*7b20*/  FFMA.FTZ R112, R132.reuse, R112, R93 ;  /* 0x0000007084707223 */ /* 0x040fe2000001005d */
[----:B------:R-:W-:-:S03]  /*7b30*/  FFMA.FTZ R117, R132, R117, R92 ;  /* 0x0000007584757223 */ /* 0x000fc6000001005c */
[----:B------:R-:W-:Y:S01]  /*7b40*/  FMUL.FTZ R112, R112, UR14 ;  /* 0x0000000e70707c20 */ /* 0x000fe20008410000 */
[----:B------:R-:W-:-:S04]  /*7b50*/  FMUL.FTZ R117, R117, UR14 ;  /* 0x0000000e75757c20 */ /* 0x000fc80008410000 */
[----:B------:R-:W-:Y:S02]  /*7b60*/  FSEL R119, R112, RZ, P0 ;  /* 0x000000ff70777208 */ /* 0x000fe40000000000 */
[----:B------:R-:W-:-:S04]  /*7b70*/  LOP3.LUT P0, RZ, R124, 0xff, RZ, 0xc0, !PT ;  /* 0x000000ff7cff7812 */ /* 0x000fc8000780c0ff */
[----:B------:R-:W-:-:S04]  /*7b80*/  FSEL R112, R117, RZ, P0 ;  /* 0x000000ff75707208 */ /* 0x000fc80000000000 */
[----:B------:R-:W-:Y:S01]  /*7b90*/  F2FP.F16.F32.PACK_AB R112, R119, R112 ;  /* 0x000000707770723e */ /* 0x000fe200000000ff */
[----:B------:R-:W-:Y:S06]  /*7ba0*/  BRA `(.L_x_2551) ;  /* 0x0000000400bc7947 */ /* 0x000fec0003800000 */
.L_x_2553:
        /* <DEDUP_REMOVED lines=58> */
.L_x_2555:
        /* <DEDUP_REMOVED lines=53> */
.L_x_2551:
        /* <DEDUP_REMOVED lines=10> */
.L_x_2547:
[----:B------:R-:W-:Y:S05]  /*8340*/  BSYNC.RECONVERGENT B0 ;  /* 0x0000000000007941 */ /* 0x000fea0003800200 */
.L_x_2546:
[----:B------:R-:W-:Y:S01]  /*8350*/  ISETP.NE.AND P0, PT, R185, RZ, PT ;  /* 0x000000ffb900720c */ /* 0x000fe20003f05270 */
[----:B------:R-:W-:-:S12]  /*8360*/  UPLOP3.LUT UP1, UPT, UPT, UPT, UP1, 0x40, 0x4 ;  /* 0x000000000004789c */ /* 0x000fd80003f2e810 */
[----:B------:R-:W-:Y:S05]  /*8370*/  @!P0 BRA `(.L_x_2556) ;  /* 0xffffff8000848947 */ /* 0x000fea000383ffff */
.L_x_2517:
        /* <DEDUP_REMOVED lines=31> */
.L_x_2557:
        /* <DEDUP_REMOVED lines=9> */
.L_x_3864:


//--------------------- .text._ZN10layer_norm22ln_bwd_finalize_kernelINS_22Kernel_traits_finalizeILj3072Ef6__halffS2_fjLb0ELj1024ELj4ENS_18Kernel_traits_baseILj3072EfS2_fS2_fjLj1024EEEEELb0ELb1EEEvNS_9BwdParamsE --------------------------
	.section	.text._ZN10layer_norm22ln_bwd_finalize_kernelINS_22Kernel_traits_finalizeILj3072Ef6__halffS2_fjLb0ELj1024ELj4ENS_18Kernel_traits_baseILj3072EfS2_fS2_fjLj1024EEEEELb0ELb1EEEvNS_9BwdParamsE,"ax",@progbits
	.align	128
        .global         _ZN10layer_norm22ln_bwd_finalize_kernelINS_22Kernel_traits_finalizeILj3072Ef6__halffS2_fjLb0ELj1024ELj4ENS_18Kernel_traits_baseILj3072EfS2_fS2_fjLj1024EEEEELb0ELb1EEEvNS_9BwdParamsE
        .type           _ZN10layer_norm22ln_bwd_finalize_kernelINS_22Kernel_traits_finalizeILj3072Ef6__halffS2_fjLb0ELj1024ELj4ENS_18Kernel_traits_baseILj3072EfS2_fS2_fjLj1024EEEEELb0ELb1EEEvNS_9BwdParamsE,@function
        .size           _ZN10layer_norm22ln_bwd_finalize_kernelINS_22Kernel_traits_finalizeILj3072Ef6__halffS2_fjLb0ELj1024ELj4ENS_18Kernel_traits_baseILj3072EfS2_fS2_fjLj1024EEEEELb0ELb1EEEvNS_9BwdParamsE,(.L_x_3865 - _ZN10layer_norm22ln_bwd_finalize_kernelINS_22Kernel_traits_finalizeILj3072Ef6__halffS2_fjLb0ELj1024ELj4ENS_18Kernel_traits_baseILj3072EfS2_fS2_fjLj1024EEEEELb0ELb1EEEvNS_9BwdParamsE)
        .other          _ZN10layer_norm22ln_bwd_finalize_kernelINS_22Kernel_traits_finalizeILj3072Ef6__halffS2_fjLb0ELj1024ELj4ENS_18Kernel_traits_baseILj3072EfS2_fS2_fjLj1024EEEEELb0ELb1EEEvNS_9BwdParamsE,@"STO_CUDA_ENTRY STV_DEFAULT"
_ZN10layer_norm22ln_bwd_finalize_kernelINS_22Kernel_traits_finalizeILj3072Ef6__halffS2_fjLb0ELj1024ELj4ENS_18Kernel_traits_baseILj3072EfS2_fS2_fjLj1024EEEEELb0ELb1EEEvNS_9BwdParamsE:
.text._ZN10layer_norm22ln_bwd_finalize_kernelINS_22Kernel_traits_finalizeILj3072Ef6__halffS2_fjLb0ELj1024ELj4ENS_18Kernel_traits_baseILj3072EfS2_fS2_fjLj1024EEEEELb0ELb1EEEvNS_9BwdParamsE:
        /* <DEDUP_REMOVED lines=81> */
.L_x_2562:
        /* <DEDUP_REMOVED lines=118> */
.L_x_2561:
[----:B------:R-:W-:Y:S05]  /*0c70*/  BSYNC.RECONVERGENT B1 ;  /* 0x0000000000017941 */ /* 0x000fea0003800200 */
.L_x_2560:
        /* <DEDUP_REMOVED lines=77> */
.L_x_2564:
[----:B------:R-:W-:Y:S05]  /*1150*/  BSYNC.RECONVERGENT B1 ;  /* 0x0000000000017941 */ /* 0x000fea0003800200 */
.L_x_2563:
        /* <DEDUP_REMOVED lines=38> */
.L_x_2566:
[----:B------:R-:W-:Y:S05]  /*13c0*/  BSYNC.RECONVERGENT B1 ;  /* 0x0000000000017941 */ /* 0x000fea0003800200 */
.L_x_2565:
        /* <DEDUP_REMOVED lines=8> */
.L_x_2567:
        /* <DEDUP_REMOVED lines=10> */
.L_x_2559:
[----:B------:R-:W-:Y:S05]  /*14f0*/  BSYNC.RECONVERGENT B0 ;  /* 0x0000000000007941 */ /* 0x000fea0003800200 */
.L_x_2558:
        /* <DEDUP_REMOVED lines=55> */
.L_x_2568:
        /* <DEDUP_REMOVED lines=9> */
.L_x_3865:


//--------------------- .text._ZN10layer_norm40ln_parallel_residual_bwd_finalize_kernelINS_22Kernel_traits_finalizeILj3072Ef6__halffS2_fjLb0ELj1024ELj4ENS_18Kernel_traits_baseILj3072EfS2_fS2_fjLj1024EEEEELb1EEEvNS_9BwdParamsE --------------------------
	.section	.text._ZN10layer_norm40ln_parallel_residual_bwd_finalize_kernelINS_22Kernel_traits_finalizeILj3072Ef6__halffS2_fjLb0ELj1024ELj4ENS_18Kernel_traits_baseILj3072EfS2_fS2_fjLj1024EEEEELb1EEEvNS_9BwdParamsE,"ax",@progbits
	.align	128
        .global         _ZN10layer_norm40ln_parallel_residual_bwd_finalize_kernelINS_22Kernel_traits_finalizeILj3072Ef6__halffS2_fjLb0ELj1024ELj4ENS_18Kernel_traits_baseILj3072EfS2_fS2_fjLj1024EEEEELb1EEEvNS_9BwdParamsE
        .type           _ZN10layer_norm40ln_parallel_residual_bwd_finalize_kernelINS_22Kernel_traits_finalizeILj3072Ef6__halffS2_fjLb0ELj1024ELj4ENS_18Kernel_traits_baseILj3072EfS2_fS2_fjLj1024EEEEELb1EEEvNS_9BwdParamsE,@function
        .size           _ZN10layer_norm40ln_parallel_residual_bwd_finalize_kernelINS_22Kernel_traits_finalizeILj3072Ef6__halffS2_fjLb0ELj1024ELj4ENS_18Kernel_traits_baseILj3072EfS2_fS2_fjLj1024EEEEELb1EEEvNS_9BwdParamsE,(.L_x_3866 - _ZN10layer_norm40ln_parallel_residual_bwd_finalize_kernelINS_22Kernel_traits_finalizeILj3072Ef6__halffS2_fjLb0ELj1024ELj4ENS_18Kernel_traits_baseILj3072EfS2_fS2_fjLj1024EEEEELb1EEEvNS_9BwdParamsE)
        .other          _ZN10layer_norm40ln_parallel_residual_bwd_finalize_kernelINS_22Kernel_traits_finalizeILj3072Ef6__halffS2_fjLb0ELj1024ELj4ENS_18Kernel_traits_baseILj3072EfS2_fS2_fjLj1024EEEEELb1EEEvNS_9BwdParamsE,@"STO_CUDA_ENTRY STV_DEFAULT"
_ZN10layer_norm40ln_parallel_residual_bwd_finalize_kernelINS_22Kernel_traits_finalizeILj3072Ef6__halffS2_fjLb0ELj1024ELj4ENS_18Kernel_traits_baseILj3072EfS2_fS2_fjLj1024EEEEELb1EEEvNS_9BwdParamsE:
.text._ZN10layer_norm40ln_parallel_residual_bwd_finalize_kernelINS_22Kernel_traits_finalizeILj3072Ef6__halffS2_fjLb0ELj1024ELj4ENS_18Kernel_traits_baseILj3072EfS2_fS2_fjLj1024EEEEELb1EEEvNS_9BwdParamsE:
        /* <DEDUP_REMOVED lines=60> */
.L_x_2573:
        /* <DEDUP_REMOVED lines=112> */
.L_x_2572:
[----:B------:R-:W-:Y:S05]  /*0ac0*/  BSYNC.RECONVERGENT B1 ;  /* 0x0000000000017941 */ /* 0x000fea0003800200 */
.L_x_2571:
        /* <DEDUP_REMOVED lines=66> */
.L_x_2575:
[----:B------:R-:W-:Y:S05]  /*0ef0*/  BSYNC.RECONVERGENT B1 ;  /* 0x0000000000017941 */ /* 0x000fea0003800200 */
.L_x_2574:
        /* <DEDUP_REMOVED lines=37> */
.L_x_2577:
[----:B------:R-:W-:Y:S05]  /*1150*/  BSYNC.RECONVERGENT B1 ;  /* 0x0000000000017941 */ /* 0x000fea0003800200 */
.L_x_2576:
        /* <DEDUP_REMOVED lines=19> */
.L_x_2570:
[----:B------:R-:W-:Y:S05]  /*1290*/  BSYNC.RECONVERGENT B0 ;  /* 0x0000000000007941 */ /* 0x000fea0003800200 */
.L_x_2569:
        /* <DEDUP_REMOVED lines=88> */
.L_x_2578:
        /* <DEDUP_REMOVED lines=14> */
.L_x_3866:


//--------------------- .text._ZN10layer_norm31ln_parallel_residual_bwd_kernelINS_13Kernel_traitsIf6__halffS2_fjLj3072ELj1ELj1ELj4ELj16ENS_18Kernel_traits_baseILj3072EfS2_fS2_fjLj128EEEEELb1ELb1ELb1EEEvNS_9BwdParamsE --------------------------
	.section	.text._ZN10layer_norm31ln_parallel_residual_bwd_kernelINS_13Kernel_traitsIf6__halffS2_fjLj3072ELj1ELj1ELj4ELj16ENS_18Kernel_traits_baseILj3072EfS2_fS2_fjLj128EEEEELb1ELb1ELb1EEEvNS_9BwdParamsE,"ax",@progbits
	.align	128
        .global         _ZN10layer_norm31ln_parallel_residual_bwd_kernelINS_13Kernel_traitsIf6__halffS2_fjLj3072ELj1ELj1ELj4ELj16ENS_18Kernel_traits_baseILj3072EfS2_fS2_fjLj128EEEEELb1ELb1ELb1EEEvNS_9BwdParamsE
        .type           _ZN10layer_norm31ln_parallel_residual_bwd_kernelINS_13Kernel_traitsIf6__halffS2_fjLj3072ELj1ELj1ELj4ELj16ENS_18Kernel_traits_baseILj3072EfS2_fS2_fjLj128EEEEELb1ELb1ELb1EEEvNS_9BwdParamsE,@function
        .size           _ZN10layer_norm31ln_parallel_residual_bwd_kernelINS_13Kernel_traitsIf6__halffS2_fjLj3072ELj1ELj1ELj4ELj16ENS_18Kernel_traits_baseILj3072EfS2_fS2_fjLj128EEEEELb1ELb1ELb1EEEvNS_9BwdParamsE,(.L_x_3867 - _ZN10layer_norm31ln_parallel_residual_bwd_kernelINS_13Kernel_traitsIf6__halffS2_fjLj3072ELj1ELj1ELj4ELj16ENS_18Kernel_traits_baseILj3072EfS2_fS2_fjLj128EEEEELb1ELb1ELb1EEEvNS_9BwdParamsE)
        .other          _ZN10layer_norm31ln_parallel_residual_bwd_kernelINS_13Kernel_traitsIf6__halffS2_fjLj3072ELj1ELj1ELj4ELj16ENS_18Kernel_traits_baseILj3072EfS2_fS2_fjLj128EEEEELb1ELb1ELb1EEEvNS_9BwdParamsE,@"STO_CUDA_ENTRY STV_DEFAULT"
_ZN10layer_norm31ln_parallel_residual_bwd_kernelINS_13Kernel_traitsIf6__halffS2_fjLj3072ELj1ELj1ELj4ELj16ENS_18Kernel_traits_baseILj3072EfS2_fS2_fjLj128EEEEELb1ELb1ELb1EEEvNS_9BwdParamsE:
.text._ZN10layer_norm31ln_parallel_residual_bwd_kernelINS_13Kernel_traitsIf6__halffS2_fjLj3072ELj1ELj1ELj4ELj16ENS_18Kernel_traits_baseILj3072EfS2_fS2_fjLj128EEEEELb1ELb1ELb1EEEvNS_9BwdParamsE:
        /* <DEDUP_REMOVED lines=73> */
.L_x_2606:
[----:B------:R-:W1:Y:S01]  /*0490*/  LDC.64 R80, c[0x0][0x3c0] ;  /* 0x0000f000ff507b82 */ /* 0x000e620000000a00 */
[----:B------:R-:W-:-:S05]  /*04a0*/  IMAD R0, R156, UR13, RZ ;  /* 0x0000000d9c007c24 */ /* 0x000fca000f8e02ff */
[----:B--2---:R-:W-:Y:S02]  /*04b0*/  SHF.R.S32.HI R65, RZ, 0x1f, R0 ;  /* 0x0000001fff417819 */ /* 0x004fe40000011400 */
[----:B------:R-:W2:Y:S02]  /*04c0*/  LDC.64 R98, c[0x0][0x428] ;  /* 0x00010a00ff627b82 */ /* 0x000ea40000000a00 */
[----:B------:R-:W-:-:S04]  /*04d0*/  LEA.HI R65, R65, R0, RZ, 0x3 ;  /* 0x0000000041417211 */ /* 0x000fc800078f18ff */
[----:B------:R-:W-:Y:S02]  /*04e0*/  LEA.HI.SX32 R160, R65, R76, 0x1d ;  /* 0x0000004c41a07211 */ /* 0x000fe400078feaff */
[----:B------:R-:W3:Y:S08]  /*04f0*/  LDC.64 R106, c[0x0][0x3a8] ;  /* 0x0000ea00ff6a7b82 */ /* 0x000ef00000000a00 */
[----:B------:R-:W4:Y:S01]  /*0500*/  LDC.64 R102, c[0x0][0x3c8] ;  /* 0x0000f200ff667b82 */ /* 0x000f220000000a00 */
[----:B-1----:R-:W-:Y:S01]  /*0510*/  IMAD.WIDE R80, R156, 0x4, R80 ;  /* 0x000000049c507825 */ /* 0x002fe200078e0250 */
[----:B------:R-:W-:-:S02]  /*0520*/  IADD3 R159, PT, PT, R160, 0x80, RZ ;  /* 0x00000080a09f7810 */ /* 0x000fc40007ffe0ff */
[C---:B------:R-:W-:Y:S02]  /*0530*/  IADD3 R155, PT, PT, R160.reuse, 0x100, RZ ;  /* 0x00000100a09b7810 */ /* 0x040fe40007ffe0ff */
[----:B------:R-:W4:Y:S01]  /*0540*/  LDG.E R0, desc[UR10][R80.64] ;  /* 0x0000000a50007981 */ /* 0x000f22000c1e1900 */
[C---:B--2---:R-:W-:Y:S01]  /*0550*/  IMAD.WIDE.U32 R68, R160.reuse, 0x10, R98 ;  /* 0x00000010a0447825 */ /* 0x044fe200078e0062 */
[----:B0-----:R-:W-:Y:S01]  /*0560*/  ISETP.NE.U32.AND P0, PT, RZ, UR16, PT ;  /* 0x00000010ff007c0c */ /* 0x001fe2000bf05070 */
[----:B------:R-:W0:Y:S04]  /*0570*/  LDC.64 R170, c[0x0][0x3b0] ;  /* 0x0000ec00ffaa7b82 */ /* 0x000e280000000a00 */
[----:B------:R-:W2:Y:S01]  /*0580*/  LDG.E.128 R68, desc[UR10][R68.64] ;  /* 0x0000000a44447981 */ /* 0x000ea2000c1e1d00 */
[----:B---3--:R-:W-:-:S04]  /*0590*/  IMAD.WIDE.U32 R96, R160, 0x20, R106 ;  /* 0x00000020a0607825 */ /* 0x008fc800078e006a */
[--C-:B------:R-:W-:Y:S01]  /*05a0*/  IMAD.WIDE.U32 R104, R159, 0x20, R106.reuse ;  /* 0x000000209f687825 */ /* 0x100fe200078e006a */
[----:B------:R-:W3:Y:S03]  /*05b0*/  LDG.E.128 R64, desc[UR10][R96.64] ;  /* 0x0000000a60407981 */ /* 0x000ee6000c1e1d00 */
[----:B------:R-:W-:Y:S01]  /*05c0*/  IMAD.WIDE.U32 R106, R155, 0x20, R106 ;  /* 0x000000209b6a7825 */ /* 0x000fe200078e006a */
[----:B------:R-:W3:Y:S03]  /*05d0*/  LDG.E.128 R76, desc[UR10][R104.64] ;  /* 0x0000000a684c7981 */ /* 0x000ee6000c1e1d00 */
[----:B----4-:R-:W-:Y:S01]  /*05e0*/  IMAD.WIDE R102, R156, 0x4, R102 ;  /* 0x000000049c667825 */ /* 0x010fe200078e0266 */
[----:B------:R-:W4:Y:S04]  /*05f0*/  LDG.E.128 R72, desc[UR10][R96.64+0x10] ;  /* 0x0000100a60487981 */ /* 0x000f28000c1e1d00 */
[----:B------:R1:W4:Y:S04]  /*0600*/  LDG.E.128 R84, desc[UR10][R104.64+0x10] ;  /* 0x0000100a68547981 */ /* 0x000328000c1e1d00 */
[----:B------:R-:W4:Y:S04]  /*0610*/  LDG.E.128 R88, desc[UR10][R106.64] ;  /* 0x0000000a6a587981 */ /* 0x000f28000c1e1d00 */
[----:B------:R0:W4:Y:S04]  /*0620*/  LDG.E.128 R92, desc[UR10][R106.64+0x10] ;  /* 0x0000100a6a5c7981 */ /* 0x000128000c1e1d00 */
[----:B------:R0:W4:Y:S01]  /*0630*/  LDG.E R158, desc[UR10][R102.64] ;  /* 0x0000000a669e7981 */ /* 0x000122000c1e1900 */
[----:B------:R-:W-:-:S04]  /*0640*/  IMAD.WIDE.U32 R82, R159, 0x10, R98 ;  /* 0x000000109f527825 */ /* 0x000fc800078e0062 */
[----:B------:R-:W-:Y:S02]  /*0650*/  IMAD.WIDE.U32 R98, R155, 0x10, R98 ;  /* 0x000000109b627825 */ /* 0x000fe400078e0062 */
[----:B------:R-:W4:Y:S04]  /*0660*/  LDG.E.128 R80, desc[UR10][R82.64] ;  /* 0x0000000a52507981 */ /* 0x000f28000c1e1d00 */
[----:B------:R-:W4:Y:S01]  /*0670*/  LDG.E.128 R96, desc[UR10][R98.64] ;  /* 0x0000000a62607981 */ /* 0x000f22000c1e1d00 */
[----:B------:R-:W-:Y:S02]  /*0680*/  ISETP.NE.AND.EX P0, PT, RZ, UR17, PT, P0 ;  /* 0x00000011ff007c0c */ /* 0x000fe4000bf05300 */
[----:B------:R-:W-:-:S04]  /*0690*/  ISETP.NE.U32.AND P1, PT, RZ, UR14, PT ;  /* 0x0000000eff007c0c */ /* 0x000fc8000bf25070 */
[----:B------:R-:W-:-:S07]  /*06a0*/  ISETP.NE.AND.EX P1, PT, RZ, UR15, PT, P1 ;  /* 0x0000000fff007c0c */ /* 0x000fce000bf25310 */
[----:B-1----:R-:W1:Y:S08]  /*06b0*/  @P0 LDC.64 R104, c[0x0][0x3b8] ;  /* 0x0000ee00ff680b82 */ /* 0x002e700000000a00 */
[----:B0-----:R-:W0:Y:S08]  /*06c0*/  @P1 LDC.64 R106, c[0x0][0x438] ;  /* 0x00010e00ff6a1b82 */ /* 0x001e300000000a00 */
[----:B------:R-:W0:Y:S01]  /*06d0*/  @P1 LDC.64 R164, c[0x0][0x438] ;  /* 0x00010e00ffa41b82 */ /* 0x000e220000000a00 */
[----:B-1----:R-:W-:-:S07]  /*06e0*/  @P0 IMAD.WIDE.U32 R104, R160, 0x8, R104 ;  /* 0x00000008a0680825 */ /* 0x002fce00078e0068 */
[----:B------:R-:W1:Y:S01]  /*06f0*/  @P0 LDC.64 R172, c[0x0][0x3b8] ;  /* 0x0000ee00ffac0b82 */ /* 0x000e620000000a00 */
[----:B-----5:R0:W5:Y:S02]  /*0700*/  @P0 LDG.E.64 R162, desc[UR10][R104.64] ;  /* 0x0000000a68a20981 */ /* 0x020164000c1e1b00 */
[----:B0-----:R-:W-:-:S05]  /*0710*/  @P1 IMAD.WIDE.U32 R102, R160, 0x20, R106 ;  /* 0x00000020a0661825 */ /* 0x001fca00078e006a */
[----:B------:R-:W0:Y:S01]  /*0720*/  @P0 LDC.64 R166, c[0x0][0x3b8] ;  /* 0x0000ee00ffa60b82 */ /* 0x000e220000000a00 */
[--C-:B------:R-:W-:Y:S01]  /*0730*/  IMAD.WIDE.U32 R106, R160, 0x8, R170.reuse ;  /* 0x00000008a06a7825 */ /* 0x100fe200078e00aa */
[----:B------:R-:W-:Y:S01]  /*0740*/  ISETP.NE.AND P3, PT, RZ, UR12, PT ;  /* 0x0000000cff007c0c */ /* 0x000fe2000bf65270 */
[----:B------:R-:W5:Y:S02]  /*0750*/  @P1 LDG.E.128 R28, desc[UR10][R102.64] ;  /* 0x0000000a661c1981 */ /* 0x000f64000c1e1d00 */
[----:B------:R-:W-:-:S03]  /*0760*/  IMAD.WIDE.U32 R104, R159, 0x8, R170 ;  /* 0x000000089f687825 */ /* 0x000fc600078e00aa */
[----:B------:R-:W0:Y:S01]  /*0770*/  @P1 LDC.64 R168, c[0x0][0x438] ;  /* 0x00010e00ffa81b82 */ /* 0x000e220000000a00 */
[----:B------:R-:W5:Y:S04]  /*0780*/  LDG.E.64 R106, desc[UR10][R106.64] ;  /* 0x0000000a6a6a7981 */ /* 0x000f68000c1e1b00 */
[----:B------:R-:W5:Y:S01]  /*0790*/  LDG.E.64 R104, desc[UR10][R104.64] ;  /* 0x0000000a68687981 */ /* 0x000f62000c1e1b00 */
[----:B------:R-:W-:-:S03]  /*07a0*/  @P1 IMAD.WIDE.U32 R164, R159, 0x20, R164 ;  /* 0x000000209fa41825 */ /* 0x000fc600078e00a4 */
[----:B------:R-:W5:Y:S01]  /*07b0*/  @P1 LDG.E.128 R32, desc[UR10][R102.64+0x10] ;  /* 0x0000100a66201981 */ /* 0x000f62000c1e1d00 */
[----:B-1----:R-:W-:-:S03]  /*07c0*/  @P0 IMAD.WIDE.U32 R172, R155, 0x8, R172 ;  /* 0x000000089bac0825 */ /* 0x002fc600078e00ac */
[----:B------:R-:W5:Y:S01]  /*07d0*/  @P1 LDG.E.128 R36, desc[UR10][R164.64] ;  /* 0x0000000aa4241981 */ /* 0x000f62000c1e1d00 */
[----:B------:R-:W-:-:S03]  /*07e0*/  IMAD.WIDE.U32 R170, R155, 0x8, R170 ;  /* 0x000000089baa7825 */ /* 0x000fc600078e00aa */
[----:B------:R2:W5:Y:S01]  /*07f0*/  @P1 LDG.E.128 R40, desc[UR10][R164.64+0x10] ;  /* 0x0000100aa4281981 */ /* 0x000562000c1e1d00 */
[----:B0-----:R-:W-:-:S03]  /*0800*/  @P0 IMAD.WIDE.U32 R166, R159, 0x8, R166 ;  /* 0x000000089fa60825 */ /* 0x001fc600078e00a6 */
[----:B------:R-:W5:Y:S01]  /*0810*/  @P0 LDG.E.64 R100, desc[UR10][R172.64] ;  /* 0x0000000aac640981 */ /* 0x000f62000c1e1b00 */
[----:B------:R-:W-:-:S03]  /*0820*/  @P1 IMAD.WIDE.U32 R168, R155, 0x20, R168 ;  /* 0x000000209ba81825 */ /* 0x000fc600078e00a8 */
[----:B------:R-:W5:Y:S04]  /*0830*/  @P0 LDG.E.64 R2, desc[UR10][R166.64] ;  /* 0x0000000aa6020981 */ /* 0x000f68000c1e1b00 */
[----:B------:R-:W5:Y:S04]  /*0840*/  @P1 LDG.E.128 R44, desc[UR10][R168.64] ;  /* 0x0000000aa82c1981 */ /* 0x000f68000c1e1d00 */
[----:B------:R0:W5:Y:S04]  /*0850*/  @P1 LDG.E.128 R48, desc[UR10][R168.64+0x10] ;  /* 0x0000100aa8301981 */ /* 0x000168000c1e1d00 */
[----:B------:R4:W5:Y:S01]  /*0860*/  LDG.E.64 R102, desc[UR10][R170.64] ;  /* 0x0000000aaa667981 */ /* 0x000962000c1e1b00 */
[----:B------:R-:W-:Y:S01]  /*0870*/  FSEL R0, R0, RZ, !P3 ;  /* 0x000000ff00007208 */ /* 0x000fe20005800000 */
[----:B--2---:R-:W-:-:S02]  /*0880*/  HADD2.F32 R165, -RZ, R68.H0_H0 ;  /* 0x20000044ffa57230 */ /* 0x004fc40000004100 */
[----:B------:R-:W-:Y:S02]  /*0890*/  HADD2.F32 R68, -RZ, R68.H1_H1 ;  /* 0x30000044ff447230 */ /* 0x000fe40000004100 */
[--C-:B0-----:R-:W-:Y:S02]  /*08a0*/  HADD2.F32 R169, -RZ, R69.reuse.H0_H0 ;  /* 0x20000045ffa97230 */ /* 0x101fe40000004100 */
[C---:B---3--:R-:W-:Y:S01]  /*08b0*/  FADD.FTZ R173, -R0.reuse, R64 ;  /* 0x0000004000ad7221 */ /* 0x048fe20000010100 */
[C---:B------:R-:W-:Y:S01]  /*08c0*/  FADD.FTZ R175, -R0.reuse, R65 ;  /* 0x0000004100af7221 */ /* 0x040fe20000010100 */
[C---:B------:R-:W-:Y:S01]  /*08d0*/  FADD.FTZ R179, -R0.reuse, R67 ;  /* 0x0000004300b37221 */ /* 0x040fe20000010100 */
[----:B------:R-:W-:Y:S02]  /*08e0*/  HADD2.F32 R164, -RZ, R69.H1_H1 ;  /* 0x30000045ffa47230 */ /* 0x000fe40000004100 */
[----:B------:R-:W-:Y:S01]  /*08f0*/  FADD.FTZ R197, -R0, R79 ;  /* 0x0000004f00c57221 */ /* 0x000fe20000010100 */
[----:B------:R-:W-:-:S02]  /*0900*/  HADD2.F32 R168, -RZ, R71.H0_H0 ;  /* 0x20000047ffa87230 */ /* 0x000fc40000004100 */
[C---:B------:R-:W-:Y:S01]  /*0910*/  FADD.FTZ R177, -R0.reuse, R66 ;  /* 0x0000004200b17221 */ /* 0x040fe20000010100 */
[----:B------:R-:W-:Y:S02]  /*0920*/  HADD2.F32 R167, -RZ, R71.H1_H1 ;  /* 0x30000047ffa77230 */ /* 0x000fe40000004100 */
[C---:B----4-:R-:W-:Y:S01]  /*0930*/  FADD.FTZ R171, -R0.reuse, R72 ;  /* 0x0000004800ab7221 */ /* 0x050fe20000010100 */
        /* <DEDUP_REMOVED lines=19> */
[C---:B------:R-:W-:Y:S01]  /*0a70*/  FMUL.FTZ R0, R158.reuse, R173 ;  /* 0x000000ad9e007220 */ /* 0x040fe20000410000 */
        /* <DEDUP_REMOVED lines=9> */
[----:B------:R-:W-:Y:S01]  /*0b10*/  FMUL.FTZ R93, R27, R164 ;  /* 0x000000a41b5d7220 */ /* 0x000fe20000410000 */
[--C-:B------:R-:W-:Y:S02]  /*0b20*/  HADD2.F32 R78, -RZ, R82.reuse.H0_H0 ;  /* 0x20000052ff4e7230 */ /* 0x100fe40000004100 */
[----:B------:R-:W-:Y:S01]  /*0b30*/  FADD.FTZ R64, R89, R64 ;  /* 0x0000004059407221 */ /* 0x000fe20000010000 */
[----:B------:R-:W-:Y:S02]  /*0b40*/  HADD2.F32 R75, -RZ, R82.H1_H1 ;  /* 0x30000052ff4b7230 */ /* 0x000fe40000004100 */
[----:B------:R-:W-:Y:S01]  /*0b50*/  FFMA.FTZ R91, R92, R89, R91 ;  /* 0x000000595c5b7223 */ /* 0x000fe2000001005b */
[--C-:B------:R-:W-:Y:S02]  /*0b60*/  HADD2.F32 R82, -RZ, R96.reuse.H0_H0 ;  /* 0x20000060ff527230 */ /* 0x100fe40000004100 */
[----:B------:R-:W-:Y:S02]  /*0b70*/  HADD2.F32 R77, -RZ, R96.H1_H1 ;  /* 0x30000060ff4d7230 */ /* 0x000fe40000004100 */
[----:B------:R-:W-:Y:S01]  /*0b80*/  FMUL.FTZ R96, R158, R179 ;  /* 0x000000b39e607220 */ /* 0x000fe20000410000 */
[----:B------:R-:W-:-:S02]  /*0b90*/  HADD2.F32 R161, -RZ, R70.H1_H1 ;  /* 0x30000046ffa17230 */ /* 0x000fc40000004100 */
        /* <DEDUP_REMOVED lines=22> */
[----:B------:R-:W-:-:S02]  /*0d00*/  HADD2.F32 R74, -RZ, R81.H0_H0 ;  /* 0x20000051ff4a7230 */ /* 0x000fc40000004100 */
[----:B------:R-:W-:Y:S01]  /*0d10*/  FADD.FTZ R177, R91, R66 ;  /* 0x000000425bb17221 */ /* 0x000fe20000010000 */
[--C-:B------:R-:W-:Y:S02]  /*0d20*/  HADD2.F32 R86, -RZ, R98.reuse.H0_H0 ;  /* 0x20000062ff567230 */ /* 0x100fe40000004100 */
[----:B------:R-:W-:Y:S02]  /*0d30*/  HADD2.F32 R85, -RZ, R98.H1_H1 ;  /* 0x30000062ff557230 */ /* 0x000fe40000004100 */
[----:B------:R-:W-:Y:S01]  /*0d40*/  FMUL.FTZ R98, R17, R73 ;  /* 0x0000004911627220 */ /* 0x000fe20000410000 */
[----:B------:R-:W-:Y:S01]  /*0d50*/  FMUL.FTZ R171, R158, R191 ;  /* 0x000000bf9eab7220 */ /* 0x000fe20000410000 */
[----:B------:R-:W-:Y:S01]  /*0d60*/  FFMA.FTZ R64, R94, R91, R173 ;  /* 0x0000005b5e407223 */ /* 0x000fe200000100ad */
[----:B------:R-:W-:Y:S02]  /*0d70*/  HADD2.F32 R81, -RZ, R81.H1_H1 ;  /* 0x30000051ff517230 */ /* 0x000fe40000004100 */
        /* <DEDUP_REMOVED lines=96> */
.L_x_2581:
[----:B------:R-:W-:Y:S05]  /*1380*/  BSYNC.RECONVERGENT B0 ;  /* 0x0000000000007941 */ /* 0x000fea0003800200 */
.L_x_2580:
        /* <DEDUP_REMOVED lines=137> */
.L_x_2584:
        /* <DEDUP_REMOVED lines=54> */
.L_x_2583:
        /* <DEDUP_REMOVED lines=59> */
.L_x_2586:
        /* <DEDUP_REMOVED lines=54> */
.L_x_2582:
        /* <DEDUP_REMOVED lines=16> */
[C---:B------:R-:W-:Y:S01]  /*2790*/  FMUL.FTZ R183, R158.reuse, R183 ;  /* 0x000000b79eb77220 */ /* 0x040fe20000410000 */
        /* <DEDUP_REMOVED lines=15> */
[C---:B------:R-:W-:Y:S01]  /*2890*/  ISETP.GE.U32.AND.EX P2, PT, R163.reuse, 0x1000000, PT, P2 ;  /* 0x01000000a300780c */ /* 0x040fe20003f46120 */
[-C--:B------:R-:W-:Y:S01]  /*28a0*/  FFMA.FTZ R96, R96, R77.reuse, R78 ;  /* 0x0000004d60607223 */ /* 0x080fe2000001004e */
[----:B------:R-:W-:Y:S01]  /*28b0*/  LOP3.LUT P6, RZ, R163, 0xff0000, RZ, 0xc0, !PT ;  /* 0x00ff0000a3ff7812 */ /* 0x000fe200078cc0ff */
[----:B------:R-:W-:Y:S01]  /*28c0*/  FMUL.FTZ R175, R175, UR6 ;  /* 0x00000006afaf7c20 */ /* 0x000fe20008410000 */
[----:B------:R-:W-:Y:S01]  /*28d0*/  FSEL R67, R61, RZ, P3 ;  /* 0x000000ff3d437208 */ /* 0x000fe20001800000 */
[----:B------:R-:W-:Y:S01]  /*28e0*/  FMUL.FTZ R89, R89, UR6 ;  /* 0x0000000659597c20 */ /* 0x000fe20008410000 */
[----:B------:R-:W-:Y:S01]  /*28f0*/  FSEL R60, R183, RZ, P2 ;  /* 0x000000ffb73c7208 */ /* 0x000fe20001000000 */
[----:B------:R-:W-:Y:S01]  /*2900*/  FADD.FTZ R93, R93, -R96 ;  /* 0x800000605d5d7221 */ /* 0x000fe20000010000 */
[----:B------:R-:W-:Y:S01]  /*2910*/  FSEL R66, R95, RZ, P5 ;  /* 0x000000ff5f427208 */ /* 0x000fe20002800000 */
[-CC-:B------:R-:W-:Y:S01]  /*2920*/  FFMA.FTZ R90, R90, R77.reuse, R78.reuse ;  /* 0x0000004d5a5a7223 */ /* 0x180fe2000001004e */
[C---:B------:R-:W-:Y:S01]  /*2930*/  LOP3.LUT P3, RZ, R163.reuse, 0xff, RZ, 0xc0, !PT ;  /* 0x000000ffa3ff7812 */ /* 0x040fe2000786c0ff */
[----:B------:R-:W-:Y:S01]  /*2940*/  FFMA.FTZ R0, R0, R77, R78 ;  /* 0x0000004d00007223 */ /* 0x000fe2000001004e */
[----:B------:R-:W-:Y:S01]  /*2950*/  LOP3.LUT P2, RZ, R163, 0xff00, RZ, 0xc0, !PT ;  /* 0x0000ff00a3ff7812 */ /* 0x000fe2000784c0ff */
[----:B------:R-:W-:Y:S01]  /*2960*/  FMUL.FTZ R93, R158, R93 ;  /* 0x0000005d9e5d7220 */ /* 0x000fe20000410000 */
[----:B------:R-:W-:Y:S01]  /*2970*/  LOP3.LUT P5, RZ, R106, 0xff0000, RZ, 0xc0, !PT ;  /* 0x00ff00006aff7812 */ /* 0x000fe200078ac0ff */
[----:B------:R-:W-:Y:S01]  /*2980*/  FADD.FTZ R87, R87, -R90 ;  /* 0x8000005a57577221 */ /* 0x000fe20000010000 */
[----:B------:R-:W-:Y:S01]  /*2990*/  FSEL R63, R61, RZ, P6 ;  /* 0x000000ff3d3f7208 */ /* 0x000fe20003000000 */
[----:B------:R-:W-:Y:S01]  /*29a0*/  FADD.FTZ R79, R79, -R0 ;  /* 0x800000004f4f7221 */ /* 0x000fe20000010000 */
[----:B------:R-:W-:Y:S01]  /*29b0*/  FSEL R62, R95, RZ, P3 ;  /* 0x000000ff5f3e7208 */ /* 0x000fe20001800000 */
[----:B------:R-:W-:Y:S01]  /*29c0*/  FMUL.FTZ R93, R93, UR6 ;  /* 0x000000065d5d7c20 */ /* 0x000fe20008410000 */
[----:B------:R-:W-:Y:S01]  /*29d0*/  FSEL R61, R175, RZ, P2 ;  /* 0x000000ffaf3d7208 */ /* 0x000fe20001000000 */
[C---:B------:R-:W-:Y:S01]  /*29e0*/  FMUL.FTZ R87, R158.reuse, R87 ;  /* 0x000000579e577220 */ /* 0x040fe20000410000 */
[----:B------:R-:W-:Y:S01]  /*29f0*/  FSEL R65, R89, RZ, P5 ;  /* 0x000000ff59417208 */ /* 0x000fe20002800000 */
[----:B------:R-:W-:Y:S01]  /*2a00*/  FMUL.FTZ R79, R158, R79 ;  /* 0x0000004f9e4f7220 */ /* 0x000fe20000410000 */
[----:B------:R-:W-:Y:S01]  /*2a10*/  LOP3.LUT P5, RZ, R162, 0xff0000, RZ, 0xc0, !PT ;  /* 0x00ff0000a2ff7812 */ /* 0x000fe200078ac0ff */
[----:B------:R-:W-:Y:S01]  /*2a20*/  FMUL.FTZ R87, R87, UR6 ;  /* 0x0000000657577c20 */ /* 0x000fe20008410000 */
[----:B------:R-:W-:Y:S01]  /*2a30*/  F2FP.F16.F32.PACK_AB R62, R61, R62 ;  /* 0x0000003e3d3e723e */ /* 0x000fe200000000ff */
        /* <DEDUP_REMOVED lines=24> */
.L_x_2588:
        /* <DEDUP_REMOVED lines=49> */
[----:B------:R-:W-:Y:S01]  /*2ed0*/  F2FP.F16.F32.PACK_AB R63, R64, R63 ;  /* 0x0000003f403f723e */ /* 0x000fe200000000ff */
[----:B------:R-:W-:Y:S01]  /*2ee0*/  FMUL.FTZ R64, R55, UR6 ;  /* 0x0000000637407c20 */ /* 0x000fe20008410000 */
[----:B------:R-:W-:-:S02]  /*2ef0*/  F2FP.F16.F32.PACK_AB R62, R61, R62 ;  /* 0x0000003e3d3e723e */ /* 0x000fc400000000ff */
[----:B------:R-:W-:Y:S02]  /*2f00*/  LOP3.LUT P5, RZ, R106, 0xff000000, RZ, 0xc0, !PT ;  /* 0xff0000006aff7812 */ /* 0x000fe400078ac0ff */
[----:B------:R-:W-:Y:S01]  /*2f10*/  FSEL R61, R52, RZ, P6 ;  /* 0x000000ff343d7208 */ /* 0x000fe20003000000 */
[----:B------:R-:W-:Y:S01]  /*2f20*/  FMUL.FTZ R52, R158, R79 ;  /* 0x0000004f9e347220 */ /* 0x000fe20000410000 */
[----:B------:R-:W-:Y:S02]  /*2f30*/  LOP3.LUT P6, RZ, R162, 0xff000000, RZ, 0xc0, !PT ;  /* 0xff000000a2ff7812 */ /* 0x000fe400078cc0ff */
[----:B------:R-:W-:Y:S01]  /*2f40*/  F2FP.F16.F32.PACK_AB R67, R60, R67 ;  /* 0x000000433c43723e */ /* 0x000fe200000000ff */
        /* <DEDUP_REMOVED lines=18> */
.L_x_2587:
        /* <DEDUP_REMOVED lines=13> */
[C---:B------:R-:W-:Y:S01]  /*3140*/  FFMA.FTZ R60, R158.reuse, R60, R35 ;  /* 0x0000003c9e3c7223 */ /* 0x040fe20000010023 */
        /* <DEDUP_REMOVED lines=36> */
[C---:B------:R-:W-:Y:S01]  /*3390*/  FFMA.FTZ R90, R158.reuse, R90, R29 ;  /* 0x0000005a9e5a7223 */ /* 0x040fe2000001001d */
[----:B------:R-:W-:Y:S01]  /*33a0*/  FSEL R65, R89, RZ, P5 ;  /* 0x000000ff59417208 */ /* 0x000fe20002800000 */
[----:B------:R-:W-:Y:S01]  /*33b0*/  FFMA.FTZ R79, R158, R79, R28 ;  /* 0x0000004f9e4f7223 */ /* 0x000fe2000001001c */
        /* <DEDUP_REMOVED lines=27> */
.L_x_2589:
        /* <DEDUP_REMOVED lines=74> */
.L_x_2585:
        /* <DEDUP_REMOVED lines=60> */
[C---:B------:R-:W-:Y:S01]  /*3dd0*/  LOP3.LUT P6, RZ, R104.reuse, 0xff000000, RZ, 0xc0, !PT ;  /* 0xff00000068ff7812 */ /* 0x040fe200078cc0ff */
        /* <DEDUP_REMOVED lines=29> */
.L_x_2592:
[-CC-:B------:R-:W-:Y:S01]  /*3fb0*/  FFMA.FTZ R0, R197, R77.reuse, R78.reuse ;  /* 0x0000004dc5007223 */ /* 0x180fe2000001004e */
[-CC-:B0-----:R-:W-:Y:S01]  /*3fc0*/  FFMA.FTZ R61, R194, R77.reuse, R78.reuse ;  /* 0x0000004dc23d7223 */ /* 0x181fe2000001004e */
[----:B------:R-:W-:Y:S01]  /*3fd0*/  ISETP.GE.U32.AND P3, PT, R104, RZ, PT ;  /* 0x000000ff6800720c */ /* 0x000fe20003f66070 */
[----:B------:R-:W-:Y:S01]  /*3fe0*/  FFMA.FTZ R184, R184, R77, R78 ;  /* 0x0000004db8b87223 */ /* 0x000fe2000001004e */
[----:B------:R-:W-:Y:S01]  /*3ff0*/  FADD.FTZ R0, R195, -R0 ;  /* 0x80000000c3007221 */ /* 0x000fe20000010000 */
[----:B------:R-:W-:Y:S01]  /*4000*/  FADD.FTZ R61, R192, -R61 ;  /* 0x8000003dc03d7221 */ /* 0x000fe20000010000 */
[----:B------:R-:W-:Y:S01]  /*4010*/  ISETP.GE.U32.AND.EX P3, PT, R105, 0x1000000, PT, P3 ;  /* 0x010000006900780c */ /* 0x000fe20003f66130 */
[----:B------:R-:W-:Y:S01]  /*4020*/  FADD.FTZ R181, R181, -R184 ;  /* 0x800000b8b5b57221 */ /* 0x000fe20000010000 */
[C---:B------:R-:W-:Y:S01]  /*4030*/  FFMA.FTZ R0, R158.reuse, R0, R43 ;  /* 0x000000009e007223 */ /* 0x040fe2000001002b */
[----:B------:R-:W-:Y:S01]  /*4040*/  FFMA.FTZ R61, R158, R61, R42 ;  /* 0x0000003d9e3d7223 */ /* 0x000fe2000001002a */
[----:B------:R-:W-:Y:S01]  /*4050*/  FFMA.FTZ R191, R191, R77, R78 ;  /* 0x0000004dbfbf7223 */ /* 0x000fe2000001004e */
[----:B------:R-:W-:Y:S01]  /*4060*/  LOP3.LUT P5, RZ, R105, 0xff0000, RZ, 0xc0, !PT ;  /* 0x00ff000069ff7812 */ /* 0x000fe200078ac0ff */
[----:B------:R-:W-:Y:S01]  /*4070*/  FMUL.FTZ R0, R0, UR6 ;  /* 0x0000000600007c20 */ /* 0x000fe20008410000 */
[----:B------:R-:W-:Y:S01]  /*4080*/  FMUL.FTZ R61, R61, UR6 ;  /* 0x000000063d3d7c20 */ /* 0x000fe20008410000 */
[----:B------:R-:W-:Y:S01]  /*4090*/  FADD.FTZ R191, R188, -R191 ;  /* 0x800000bfbcbf7221 */ /* 0x000fe20000010000 */
[----:B------:R-:W-:Y:S01]  /*40a0*/  FFMA.FTZ R181, R158, R181, R40 ;  /* 0x000000b59eb57223 */ /* 0x000fe20000010028 */
[-CC-:B------:R-:W-:Y:S01]  /*40b0*/  FFMA.FTZ R174, R174, R77.reuse, R78.reuse ;  /* 0x0000004daeae7223 */ /* 0x180fe2000001004e */
[----:B------:R-:W-:Y:S01]  /*40c0*/  FSEL R60, R0, RZ, P3 ;  /* 0x000000ff003c7208 */ /* 0x000fe20001800000 */
[----:B------:R-:W-:Y:S01]  /*40d0*/  FFMA.FTZ R177, R177, R77, R78 ;  /* 0x0000004db1b17223 */ /* 0x000fe2000001004e */
[----:B------:R-:W-:Y:S01]  /*40e0*/  ISETP.GE.U32.AND P3, PT, R2, RZ, PT ;  /* 0x000000ff0200720c */ /* 0x000fe20003f66070 */
[----:B------:R-:W-:Y:S01]  /*40f0*/  FFMA.FTZ R191, R158, R191, R41 ;  /* 0x000000bf9ebf7223 */ /* 0x000fe20000010029 */
[----:B------:R-:W-:Y:S01]  /*4100*/  FSEL R67, R61, RZ, P5 ;  /* 0x000000ff3d437208 */ /* 0x000fe20002800000 */
[----:B------:R-:W-:Y:S01]  /*4110*/  FMUL.FTZ R181, R181, UR6 ;  /* 0x00000006b5b57c20 */ /* 0x000fe20008410000 */
[----:B------:R-:W-:Y:S01]  /*4120*/  ISETP.GE.U32.AND.EX P3, PT, R3, 0x1000000, PT, P3 ;  /* 0x010000000300780c */ /* 0x000fe20003f66130 */
        /* <DEDUP_REMOVED lines=12> */
[----:B------:R-:W-:Y:S01]  /*41f0*/  FADD.FTZ R171, R98, -R171 ;  /* 0x800000ab62ab7221 */ /* 0x000fe20000010000 */
[C---:B------:R-:W-:Y:S01]  /*4200*/  LOP3.LUT P6, RZ, R3.reuse, 0xff, RZ, 0xc0, !PT ;  /* 0x000000ff03ff7812 */ /* 0x040fe200078cc0ff */
[----:B------:R-:W-:Y:S01]  /*4210*/  FFMA.FTZ R94, R94, R77, R78 ;  /* 0x0000004d5e5e7223 */ /* 0x000fe2000001004e */
[----:B------:R-:W-:Y:S01]  /*4220*/  LOP3.LUT P5, RZ, R3, 0xff00, RZ, 0xc0, !PT ;  /* 0x0000ff0003ff7812 */ /* 0x000fe200078ac0ff */
[----:B------:R-:W-:Y:S01]  /*4230*/  FMUL.FTZ R173, R173, UR6 ;  /* 0x00000006adad7c20 */ /* 0x000fe20008410000 */
[----:B------:R-:W-:Y:S01]  /*4240*/  FSEL R73, R191, RZ, P3 ;  /* 0x000000ffbf497208 */ /* 0x000fe20001800000 */
[----:B------:R-:W-:Y:S01]  /*4250*/  FMUL.FTZ R177, R177, UR6 ;  /* 0x00000006b1b17c20 */ /* 0x000fe20008410000 */
[----:B------:R-:W-:Y:S01]  /*4260*/  FSEL R62, R181, RZ, P6 ;  /* 0x000000ffb53e7208 */ /* 0x000fe20003000000 */
[----:B------:R-:W-:Y:S01]  /*4270*/  FFMA.FTZ R171, R158, R171, R37 ;  /* 0x000000ab9eab7223 */ /* 0x000fe20000010025 */
[----:B------:R-:W-:Y:S01]  /*4280*/  FSEL R191, R191, RZ, P5 ;  /* 0x000000ffbfbf7208 */ /* 0x000fe20002800000 */
[----:B------:R-:W-:Y:S01]  /*4290*/  FADD.FTZ R91, R91, -R94 ;  /* 0x8000005e5b5b7221 */ /* 0x000fe20000010000 */
[C---:B------:R-:W-:Y:S01]  /*42a0*/  LOP3.LUT P6, RZ, R104.reuse, 0xff0000, RZ, 0xc0, !PT ;  /* 0x00ff000068ff7812 */ /* 0x040fe200078cc0ff */
[----:B------:R-:W-:Y:S01]  /*42b0*/  FMUL.FTZ R171, R171, UR6 ;  /* 0x00000006abab7c20 */ /* 0x000fe20008410000 */
[----:B------:R-:W-:Y:S01]  /*42c0*/  LOP3.LUT P5, RZ, R104, 0xff000000, RZ, 0xc0, !PT ;  /* 0xff00000068ff7812 */ /* 0x000fe200078ac0ff */
[----:B------:R-:W-:Y:S01]  /*42d0*/  FFMA.FTZ R91, R158, R91, R36 ;  /* 0x0000005b9e5b7223 */ /* 0x000fe20000010024 */
[----:B------:R-:W-:-:S02]  /*42e0*/  F2FP.F16.F32.PACK_AB R63, R0, R63 ;  /* 0x0000003f003f723e */ /* 0x000fc400000000ff */
        /* <DEDUP_REMOVED lines=23> */
.L_x_2591:
        /* <DEDUP_REMOVED lines=29> */
[--C-:B------:R-:W-:Y:S01]  /*4630*/  FFMA.FTZ R171, R171, R77, R78.reuse ;  /* 0x0000004dabab7223 */ /* 0x100fe2000001004e */
[----:B------:R-:W-:Y:S01]  /*4640*/  FSEL R72, R52, RZ, P3 ;  /* 0x000000ff34487208 */ /* 0x000fe20001800000 */
        /* <DEDUP_REMOVED lines=15> */
[C---:B------:R-:W-:Y:S01]  /*4740*/  LOP3.LUT P6, RZ, R104.reuse, 0xff000000, RZ, 0xc0, !PT ;  /* 0xff00000068ff7812 */ /* 0x040fe200078cc0ff */
        /* <DEDUP_REMOVED lines=29> */
.L_x_2594:
        /* <DEDUP_REMOVED lines=16> */
[-CC-:B------:R-:W-:Y:S01]  /*4a20*/  FFMA.FTZ R174, R174, R77.reuse, R78.reuse ;  /* 0x0000004daeae7223 */ /* 0x180fe2000001004e */
[----:B------:R-:W-:Y:S01]  /*4a30*/  FSEL R60, R195, RZ, P3 ;  /* 0x000000ffc33c7208 */ /* 0x000fe20001800000 */
[----:B------:R-:W-:Y:S01]  /*4a40*/  FFMA.FTZ R177, R177, R77, R78 ;  /* 0x0000004db1b17223 */ /* 0x000fe2000001004e */
[----:B------:R-:W-:Y:S01]  /*4a50*/  ISETP.GE.U32.AND P3, PT, R2, RZ, PT ;  /* 0x000000ff0200720c */ /* 0x000fe20003f66070 */
[----:B------:R-:W-:Y:S01]  /*4a60*/  FMUL.FTZ R191, R158, R191 ;  /* 0x000000bf9ebf7220 */ /* 0x000fe20000410000 */
[----:B------:R-:W-:Y:S01]  /*4a70*/  FSEL R67, R61, RZ, P5 ;  /* 0x000000ff3d437208 */ /* 0x000fe20002800000 */
[----:B------:R-:W-:Y:S01]  /*4a80*/  FMUL.FTZ R181, R181, UR6 ;  /* 0x00000006b5b57c20 */ /* 0x000fe20008410000 */
[----:B------:R-:W-:Y:S01]  /*4a90*/  ISETP.GE.U32.AND.EX P3, PT, R3, 0x1000000, PT, P3 ;  /* 0x010000000300780c */ /* 0x000fe20003f66130 */
[----:B------:R-:W-:Y:S01]  /*4aa0*/  FADD.FTZ R173, R173, -R174 ;  /* 0x800000aeadad7221 */ /* 0x000fe20000010000 */
[----:B------:R-:W-:Y:S01]  /*4ab0*/  LOP3.LUT P6, RZ, R3, 0xff0000, RZ, 0xc0, !PT ;  /* 0x00ff000003ff7812 */ /* 0x000fe200078cc0ff */
[----:B------:R-:W-:Y:S01]  /*4ac0*/  FADD.FTZ R177, R178, -R177 ;  /* 0x800000b1b2b17221 */ /* 0x000fe20000010000 */
[----:B------:R-:W-:Y:S01]  /*4ad0*/  LOP3.LUT P5, RZ, R105, 0xff, RZ, 0xc0, !PT ;  /* 0x000000ff69ff7812 */ /* 0x000fe200078ac0ff */
[--C-:B------:R-:W-:Y:S01]  /*4ae0*/  FFMA.FTZ R171, R171, R77, R78.reuse ;  /* 0x0000004dabab7223 */ /* 0x100fe2000001004e */
[----:B------:R-:W-:Y:S01]  /*4af0*/  FSEL R0, R195, RZ, P3 ;  /* 0x000000ffc3007208 */ /* 0x000fe20001800000 */
[----:B------:R-:W-:Y:S01]  /*4b00*/  FMUL.FTZ R191, R191, UR6 ;  /* 0x00000006bfbf7c20 */ /* 0x000fe20008410000 */
[----:B------:R-:W-:Y:S01]  /*4b10*/  FSEL R63, R61, RZ, P6 ;  /* 0x000000ff3d3f7208 */ /* 0x000fe20003000000 */
[C---:B------:R-:W-:Y:S01]  /*4b20*/  FMUL.FTZ R173, R158.reuse, R173 ;  /* 0x000000ad9ead7220 */ /* 0x040fe20000410000 */
[----:B------:R-:W-:Y:S01]  /*4b30*/  LOP3.LUT P3, RZ, R105, 0xff00, RZ, 0xc0, !PT ;  /* 0x0000ff0069ff7812 */ /* 0x000fe2000786c0ff */
[----:B------:R-:W-:Y:S01]  /*4b40*/  FMUL.FTZ R177, R158, R177 ;  /* 0x000000b19eb17220 */ /* 0x000fe20000410000 */
        /* <DEDUP_REMOVED lines=40> */
.L_x_2590:
[----:B------:R-:W-:Y:S05]  /*4dd0*/  @!P1 BRA `(.L_x_2595) ;  /* 0x0000000400b49947 */ /* 0x000fea0003800000 */
[----:B------:R-:W-:Y:S05]  /*4de0*/  @!P2 BRA `(.L_x_2596) ;  /* 0x0000000000d8a947 */ /* 0x000fea0003800000 */
[-CC-:B------:R-:W-:Y:S01]  /*4df0*/  FFMA.FTZ R0, R197, R77.reuse, R78.reuse ;  /* 0x0000004dc5007223 */ /* 0x180fe2000001004e */
[-CC-:B0-----:R-:W-:Y:S01]  /*4e00*/  FFMA.FTZ R53, R194, R77.reuse, R78.reuse ;  /* 0x0000004dc2357223 */ /* 0x181fe2000001004e */
[-C--:B------:R-:W-:Y:S01]  /*4e10*/  FFMA.FTZ R94, R94, R77.reuse, R78 ;  /* 0x0000004d5e5e7223 */ /* 0x080fe2000001004e */
[----:B------:R-:W-:Y:S01]  /*4e20*/  ISETP.GE.U32.AND P3, PT, R104, RZ, PT ;  /* 0x000000ff6800720c */ /* 0x000fe20003f66070 */
[----:B------:R-:W-:Y:S01]  /*4e30*/  FADD.FTZ R0, R195, -R0 ;  /* 0x80000000c3007221 */ /* 0x000fe20000010000 */
[-C--:B------:R-:W-:Y:S01]  /*4e40*/  FFMA.FTZ R174, R174, R77.reuse, R78 ;  /* 0x0000004daeae7223 */ /* 0x080fe2000001004e */
[----:B------:R-:W-:Y:S01]  /*4e50*/  FADD.FTZ R53, R192, -R53 ;  /* 0x80000035c0357221 */ /* 0x000fe20000010000 */
[----:B------:R-:W-:Y:S01]  /*4e60*/  FADD.FTZ R91, R91, -R94 ;  /* 0x8000005e5b5b7221 */ /* 0x000fe20000010000 */
[----:B------:R-:W-:Y:S01]  /*4e70*/  FFMA.FTZ R59, R158, R0, R43 ;  /* 0x000000009e3b7223 */ /* 0x000fe2000001002b */
        /* <DEDUP_REMOVED lines=13> */
[----:B------:R-:W-:Y:S01]  /*4f50*/  FFMA.FTZ R54, R158, R173, R38 ;  /* 0x000000ad9e367223 */ /* 0x000fe20000010026 */
        /* <DEDUP_REMOVED lines=31> */
.L_x_2596:
[-CC-:B------:R-:W-:Y:S01]  /*5150*/  FFMA.FTZ R0, R197, R77.reuse, R78.reuse ;  /* 0x0000004dc5007223 */ /* 0x180fe2000001004e */
[-CC-:B0-----:R-:W-:Y:S01]  /*5160*/  FFMA.FTZ R65, R194, R77.reuse, R78.reuse ;  /* 0x0000004dc2417223 */ /* 0x181fe2000001004e */
        /* <DEDUP_REMOVED lines=52> */
.L_x_2595:
[----:B------:R-:W-:Y:S05]  /*54b0*/  @!P2 BRA `(.L_x_2597) ;  /* 0x0000000000d8a947 */ /* 0x000fea0003800000 */
[-CC-:B------:R-:W-:Y:S01]  /*54c0*/  FFMA.FTZ R0, R197, R77.reuse, R78.reuse ;  /* 0x0000004dc5007223 */ /* 0x180fe2000001004e */
[-CC-:B0-----:R-:W-:Y:S01]  /*54d0*/  FFMA.FTZ R53, R194, R77.reuse, R78.reuse ;  /* 0x0000004dc2357223 */ /* 0x181fe2000001004e */
[-C--:B------:R-:W-:Y:S01]  /*54e0*/  FFMA.FTZ R94, R94, R77.reuse, R78 ;  /* 0x0000004d5e5e7223 */ /* 0x080fe2000001004e */
[----:B------:R-:W-:Y:S01]  /*54f0*/  ISETP.GE.U32.AND P3, PT, R104, RZ, PT ;  /* 0x000000ff6800720c */ /* 0x000fe20003f66070 */
[----:B------:R-:W-:Y:S01]  /*5500*/  FADD.FTZ R59, R195, -R0 ;  /* 0x80000000c33b7221 */ /* 0x000fe20000010000 */
[----:B------:R-:W-:Y:S01]  /*5510*/  FFMA.FTZ R174, R174, R77, R78 ;  /* 0x0000004daeae7223 */ /* 0x000fe2000001004e */
[----:B------:R-:W-:Y:S01]  /*5520*/  FADD.FTZ R53, R192, -R53 ;  /* 0x80000035c0357221 */ /* 0x000fe20000010000 */
[----:B------:R-:W-:Y:S01]  /*5530*/  FADD.FTZ R91, R91, -R94 ;  /* 0x8000005e5b5b7221 */ /* 0x000fe20000010000 */
[----:B------:R-:W-:Y:S01]  /*5540*/  FMUL.FTZ R59, R158, R59 ;  /* 0x0000003b9e3b7220 */ /* 0x000fe20000410000 */
[----:B------:R-:W-:Y:S01]  /*5550*/  FFMA.FTZ R184, R184, R77, R78 ;  /* 0x0000004db8b87223 */ /* 0x000fe2000001004e */
[----:B------:R-:W-:Y:S01]  /*5560*/  ISETP.GE.U32.AND.EX P3, PT, R105, 0x1000000, PT, P3 ;  /* 0x010000006900780c */ /* 0x000fe20003f66130 */
[----:B------:R-:W-:Y:S01]  /*5570*/  FADD.FTZ R173, R173, -R174 ;  /* 0x800000aeadad7221 */ /* 0x000fe20000010000 */
[----:B------:R-:W-:Y:S01]  /*5580*/  FMUL.FTZ R54, R59, UR6 ;  /* 0x000000063b367c20 */ /* 0x000fe20008410000 */
[C---:B------:R-:W-:Y:S01]  /*5590*/  FMUL.FTZ R58, R158.reuse, R53 ;  /* 0x000000359e3a7220 */ /* 0x040fe20000410000 */
[----:B------:R-:W-:Y:S01]  /*55a0*/  FMUL.FTZ R52, R158, R91 ;  /* 0x0000005b9e347220 */ /* 0x000fe20000410000 */
[----:B------:R-:W-:Y:S01]  /*55b0*/  FADD.FTZ R181, R181, -R184 ;  /* 0x800000b8b5b57221 */ /* 0x000fe20000010000 */
[-CC-:B------:R-:W-:Y:S01]  /*55c0*/  FFMA.FTZ R191, R191, R77.reuse, R78.reuse ;  /* 0x0000004dbfbf7223 */ /* 0x180fe2000001004e */
[-CC-:B------:R-:W-:Y:S01]  /*55d0*/  FFMA.FTZ R171, R171, R77.reuse, R78.reuse ;  /* 0x0000004dabab7223 */ /* 0x180fe2000001004e */
[----:B------:R-:W-:Y:S01]  /*55e0*/  FFMA.FTZ R177, R177, R77, R78 ;  /* 0x0000004db1b17223 */ /* 0x000fe2000001004e */
[----:B------:R-:W-:Y:S01]  /*55f0*/  FSEL R75, R54, RZ, P3 ;  /* 0x000000ff364b7208 */ /* 0x000fe20001800000 */
[----:B------:R-:W-:Y:S01]  /*5600*/  FMUL.FTZ R53, R58, UR6 ;  /* 0x000000063a357c20 */ /* 0x000fe20008410000 */
[----:B------:R-:W-:Y:S01]  /*5610*/  FMUL.FTZ R0, R52, UR6 ;  /* 0x0000000634007c20 */ /* 0x000fe20008410000 */
[----:B------:R-:W-:Y:S01]  /*5620*/  FMUL.FTZ R54, R158, R173 ;  /* 0x000000ad9e367220 */ /* 0x000fe20000410000 */
[----:B------:R-:W-:Y:S01]  /*5630*/  FADD.FTZ R191, R188, -R191 ;  /* 0x800000bfbcbf7221 */ /* 0x000fe20000010000 */
[----:B------:R-:W-:Y:S01]  /*5640*/  LOP3.LUT P5, RZ, R105, 0xff0000, RZ, 0xc0, !PT ;  /* 0x00ff000069ff7812 */ /* 0x000fe200078ac0ff */
        /* <DEDUP_REMOVED lines=9> */
[----:B------:R-:W-:Y:S01]  /*56e0*/  FSEL R0, R0, RZ, P6 ;  /* 0x000000ff00007208 */ /* 0x000fe20003000000 */
[C---:B------:R-:W-:Y:S01]  /*56f0*/  FMUL.FTZ R53, R158.reuse, R171 ;  /* 0x000000ab9e357220 */ /* 0x040fe20000410000 */
[----:B------:R-:W-:Y:S01]  /*5700*/  LOP3.LUT P6, RZ, R105, 0xff, RZ, 0xc0, !PT ;  /* 0x000000ff69ff7812 */ /* 0x000fe200078cc0ff */
        /* <DEDUP_REMOVED lines=17> */
.L_x_2597:
        /* <DEDUP_REMOVED lines=53> */
.L_x_2593:
        /* <DEDUP_REMOVED lines=41> */
[-CC-:B------:R-:W-:Y:S01]  /*5e00*/  FFMA.FTZ R189, R189, R77.reuse, R78.reuse ;  /* 0x0000004dbdbd7223 */ /* 0x180fe2000001004e */
        /* <DEDUP_REMOVED lines=45> */
.L_x_2600:
[-CC-:B------:R-:W-:Y:S01]  /*60e0*/  FFMA.FTZ R205, R205, R77.reuse, R78.reuse ;  /* 0x0000004dcdcd7223 */ /* 0x180fe2000001004e */
[-CC-:B------:R-:W-:Y:S01]  /*60f0*/  FFMA.FTZ R198, R198, R77.reuse, R78.reuse ;  /* 0x0000004dc6c67223 */ /* 0x180fe2000001004e */
[-C--:B------:R-:W-:Y:S01]  /*6100*/  FFMA.FTZ R202, R202, R77.reuse, R78 ;  /* 0x0000004dcaca7223 */ /* 0x080fe2000001004e */
[----:B------:R-:W-:Y:S01]  /*6110*/  ISETP.GE.U32.AND P1, PT, R102, RZ, PT ;  /* 0x000000ff6600720c */ /* 0x000fe20003f26070 */
[----:B------:R-:W-:Y:S01]  /*6120*/  FADD.FTZ R205, R204, -R205 ;  /* 0x800000cdcccd7221 */ /* 0x000fe20000010000 */
[----:B------:R-:W-:Y:S01]  /*6130*/  FADD.FTZ R199, R199, -R198 ;  /* 0x800000c6c7c77221 */ /* 0x000fe20000010000 */
[----:B------:R-:W-:Y:S01]  /*6140*/  FFMA.FTZ R190, R190, R77, R78 ;  /* 0x0000004dbebe7223 */ /* 0x000fe2000001004e */
[----:B------:R-:W-:Y:S01]  /*6150*/  FADD.FTZ R203, R203, -R202 ;  /* 0x800000cacbcb7221 */ /* 0x000fe20000010000 */
[C---:B------:R-:W-:Y:S01]  /*6160*/  FFMA.FTZ R205, R158.reuse, R205, R51 ;  /* 0x000000cd9ecd7223 */ /* 0x040fe20000010033 */
[----:B------:R-:W-:Y:S01]  /*6170*/  ISETP.GE.U32.AND.EX P5, PT, R103, 0x1000000, PT, P1 ;  /* 0x010000006700780c */ /* 0x000fe20003fa6110 */
[C---:B------:R-:W-:Y:S01]  /*6180*/  FFMA.FTZ R199, R158.reuse, R199, R48 ;  /* 0x000000c79ec77223 */ /* 0x040fe20000010030 */
[----:B------:R-:W-:Y:S01]  /*6190*/  FADD.FTZ R193, R193, -R190 ;  /* 0x800000bec1c17221 */ /* 0x000fe20000010000 */
[----:B------:R-:W-:Y:S01]  /*61a0*/  FMUL.FTZ R205, R205, UR6 ;  /* 0x00000006cdcd7c20 */ /* 0x000fe20008410000 */
[C---:B------:R-:W-:Y:S01]  /*61b0*/  FFMA.FTZ R203, R158.reuse, R203, R50 ;  /* 0x000000cb9ecb7223 */ /* 0x040fe20000010032 */
[----:B------:R-:W-:Y:S01]  /*61c0*/  FMUL.FTZ R199, R199, UR6 ;  /* 0x00000006c7c77c20 */ /* 0x000fe20008410000 */
[----:B------:R-:W-:Y:S01]  /*61d0*/  FFMA.FTZ R193, R158, R193, R46 ;  /* 0x000000c19ec17223 */ /* 0x000fe2000001002e */
[-CC-:B------:R-:W-:Y:S01]  /*61e0*/  FFMA.FTZ R185, R185, R77.reuse, R78.reuse ;  /* 0x0000004db9b97223 */ /* 0x180fe2000001004e */
[----:B------:R-:W-:Y:S01]  /*61f0*/  FSEL R0, R205, RZ, P5 ;  /* 0x000000ffcd007208 */ /* 0x000fe20002800000 */
[-CC-:B------:R-:W-:Y:S01]  /*6200*/  FFMA.FTZ R201, R201, R77.reuse, R78.reuse ;  /* 0x0000004dc9c97223 */ /* 0x180fe2000001004e */
[----:B------:R-:W-:Y:S01]  /*6210*/  LOP3.LUT P5, RZ, R103, 0xff, RZ, 0xc0, !PT ;  /* 0x000000ff67ff7812 */ /* 0x000fe200078ac0ff */
[----:B------:R-:W-:Y:S01]  /*6220*/  FMUL.FTZ R203, R203, UR6 ;  /* 0x00000006cbcb7c20 */ /* 0x000fe20008410000 */
[----:B------:R-:W-:Y:S01]  /*6230*/  LOP3.LUT P3, RZ, R103, 0xff0000, RZ, 0xc0, !PT ;  /* 0x00ff000067ff7812 */ /* 0x000fe2000786c0ff */
[----:B------:R-:W-:Y:S01]  /*6240*/  FMUL.FTZ R193, R193, UR6 ;  /* 0x00000006c1c17c20 */ /* 0x000fe20008410000 */
[----:B0-----:R-:W-:Y:S01]  /*6250*/  FSEL R66, R199, RZ, P5 ;  /* 0x000000ffc7427208 */ /* 0x001fe20002800000 */
[----:B------:R-:W-:Y:S01]  /*6260*/  FADD.FTZ R201, R200, -R201 ;  /* 0x800000c9c8c97221 */ /* 0x000fe20000010000 */
[----:B------:R-:W-:Y:S01]  /*6270*/  LOP3.LUT P5, RZ, R102, 0xff0000, RZ, 0xc0, !PT ;  /* 0x00ff000066ff7812 */ /* 0x000fe200078ac0ff */
[----:B------:R-:W-:Y:S01]  /*6280*/  FADD.FTZ R196, R196, -R185 ;  /* 0x800000b9c4c47221 */ /* 0x000fe20000010000 */
[-CC-:B------:R-:W-:Y:S01]  /*6290*/  FFMA.FTZ R189, R189, R77.reuse, R78.reuse ;  /* 0x0000004dbdbd7223 */ /* 0x180fe2000001004e */
[----:B------:R-:W-:Y:S01]  /*62a0*/  ISETP.GE.U32.AND P1, PT, R100, RZ, PT ;  /* 0x000000ff6400720c */ /* 0x000fe20003f26070 */
[----:B------:R-:W-:Y:S01]  /*62b0*/  FFMA.FTZ R78, R182, R77, R78 ;  /* 0x0000004db64e7223 */ /* 0x000fe2000001004e */
[----:B------:R-:W-:Y:S01]  /*62c0*/  FSEL R67, R203, RZ, P3 ;  /* 0x000000ffcb437208 */ /* 0x000fe20001800000 */
[C---:B------:R-:W-:Y:S01]  /*62d0*/  FFMA.FTZ R201, R158.reuse, R201, R49 ;  /* 0x000000c99ec97223 */ /* 0x040fe20000010031 */
[C---:B------:R-:W-:Y:S01]  /*62e0*/  LOP3.LUT P6, RZ, R101.reuse, 0xff0000, RZ, 0xc0, !PT ;  /* 0x00ff000065ff7812 */ /* 0x040fe200078cc0ff */
[----:B------:R-:W-:Y:S01]  /*62f0*/  FFMA.FTZ R196, R158, R196, R47 ;  /* 0x000000c49ec47223 */ /* 0x000fe2000001002f */
[----:B------:R-:W-:Y:S01]  /*6300*/  LOP3.LUT P3, RZ, R101, 0xff, RZ, 0xc0, !PT ;  /* 0x000000ff65ff7812 */ /* 0x000fe2000786c0ff */
[----:B------:R-:W-:Y:S01]  /*6310*/  FADD.FTZ R189, R186, -R189 ;  /* 0x800000bdbabd7221 */ /* 0x000fe20000010000 */
[----:B------:R-:W-:Y:S01]  /*6320*/  FSEL R65, R193, RZ, P5 ;  /* 0x000000ffc1417208 */ /* 0x000fe20002800000 */
[----:B------:R-:W-:Y:S01]  /*6330*/  FADD.FTZ R179, R179, -R78 ;  /* 0x8000004eb3b37221 */ /* 0x000fe20000010000 */
[----:B------:R-:W-:Y:S01]  /*6340*/  ISETP.GE.U32.AND.EX P1, PT, R101, 0x1000000, PT, P1 ;  /* 0x010000006500780c */ /* 0x000fe20003f26110 */
[----:B------:R-:W-:Y:S01]  /*6350*/  FMUL.FTZ R201, R201, UR6 ;  /* 0x00000006c9c97c20 */ /* 0x000fe20008410000 */
[----:B------:R-:W-:Y:S01]  /*6360*/  LOP3.LUT P5, RZ, R100, 0xff0000, RZ, 0xc0, !PT ;  /* 0x00ff000064ff7812 */ /* 0x000fe200078ac0ff */
[----:B------:R-:W-:Y:S01]  /*6370*/  FMUL.FTZ R196, R196, UR6 ;  /* 0x00000006c4c47c20 */ /* 0x000fe20008410000 */
[----:B------:R-:W-:Y:S01]  /*6380*/  FSEL R63, R203, RZ, P6 ;  /* 0x000000ffcb3f7208 */ /* 0x000fe20003000000 */
[C---:B------:R-:W-:Y:S01]  /*6390*/  FFMA.FTZ R189, R158.reuse, R189, R45 ;  /* 0x000000bd9ebd7223 */ /* 0x040fe2000001002d */
[----:B------:R-:W-:Y:S01]  /*63a0*/  FSEL R62, R199, RZ, P3 ;  /* 0x000000ffc73e7208 */ /* 0x000fe20001800000 */
[----:B------:R-:W-:Y:S01]  /*63b0*/  FFMA.FTZ R179, R158, R179, R44 ;  /* 0x000000b39eb37223 */ /* 0x000fe2000001002c */
[----:B------:R-:W-:Y:S01]  /*63c0*/  LOP3.LUT P6, RZ, R103, 0xff00, RZ, 0xc0, !PT ;  /* 0x0000ff0067ff7812 */ /* 0x000fe200078cc0ff */
        /* <DEDUP_REMOVED lines=10> */
[----:B------:R-:W-:Y:S02]  /*6470*/  LOP3.LUT P6, RZ, R102, 0xff00, RZ, 0xc0, !PT ;  /* 0x0000ff0066ff7812 */ /* 0x000fe400078cc0ff */
[----:B------:R-:W-:Y:S02]  /*6480*/  FSEL R201, R201, RZ, P1 ;  /* 0x000000ffc9c97208 */ /* 0x000fe40000800000 */
[----:B------:R-:W-:Y:S02]  /*6490*/  FSEL R196, R196, RZ, P5 ;  /* 0x000000ffc4c47208 */ /* 0x000fe40002800000 */
        /* <DEDUP_REMOVED lines=15> */
.L_x_2599:
        /* <DEDUP_REMOVED lines=9> */
[C---:B0-----:R-:W-:Y:S01]  /*6620*/  FMUL.FTZ R58, R158.reuse, R203 ;  /* 0x000000cb9e3a7220 */ /* 0x041fe20000410000 */
        /* <DEDUP_REMOVED lines=66> */
.L_x_2602:
        /* <DEDUP_REMOVED lines=18> */
[-CC-:B------:R-:W-:Y:S01]  /*6b70*/  FFMA.FTZ R185, R185, R77.reuse, R78.reuse ;  /* 0x0000004db9b97223 */ /* 0x180fe2000001004e */
[----:B------:R-:W-:Y:S01]  /*6b80*/  LOP3.LUT P5, RZ, R103, 0xff, RZ, 0xc0, !PT ;  /* 0x000000ff67ff7812 */ /* 0x000fe200078ac0ff */
[----:B------:R-:W-:Y:S01]  /*6b90*/  FMUL.FTZ R203, R203, UR6 ;  /* 0x00000006cbcb7c20 */ /* 0x000fe20008410000 */
[----:B------:R-:W-:Y:S01]  /*6ba0*/  FMUL.FTZ R193, R193, UR6 ;  /* 0x00000006c1c17c20 */ /* 0x000fe20008410000 */
[----:B------:R-:W-:Y:S01]  /*6bb0*/  FADD.FTZ R201, R200, -R201 ;  /* 0x800000c9c8c97221 */ /* 0x000fe20000010000 */
[----:B0-----:R-:W-:Y:S01]  /*6bc0*/  FSEL R66, R199, RZ, P5 ;  /* 0x000000ffc7427208 */ /* 0x001fe20002800000 */
[-CC-:B------:R-:W-:Y:S01]  /*6bd0*/  FFMA.FTZ R189, R189, R77.reuse, R78.reuse ;  /* 0x0000004dbdbd7223 */ /* 0x180fe2000001004e */
[----:B------:R-:W-:Y:S01]  /*6be0*/  LOP3.LUT P3, RZ, R103, 0xff0000, RZ, 0xc0, !PT ;  /* 0x00ff000067ff7812 */ /* 0x000fe2000786c0ff */
[----:B------:R-:W-:Y:S01]  /*6bf0*/  FADD.FTZ R185, R196, -R185 ;  /* 0x800000b9c4b97221 */ /* 0x000fe20000010000 */
[----:B------:R-:W-:Y:S01]  /*6c00*/  LOP3.LUT P5, RZ, R102, 0xff0000, RZ, 0xc0, !PT ;  /* 0x00ff000066ff7812 */ /* 0x000fe200078ac0ff */
[----:B------:R-:W-:Y:S01]  /*6c10*/  FFMA.FTZ R78, R182, R77, R78 ;  /* 0x0000004db64e7223 */ /* 0x000fe2000001004e */
[----:B------:R-:W-:Y:S01]  /*6c20*/  ISETP.GE.U32.AND P1, PT, R100, RZ, PT ;  /* 0x000000ff6400720c */ /* 0x000fe20003f26070 */
[----:B------:R-:W-:Y:S01]  /*6c30*/  FMUL.FTZ R201, R158, R201 ;  /* 0x000000c99ec97220 */ /* 0x000fe20000410000 */
[----:B------:R-:W-:Y:S01]  /*6c40*/  LOP3.LUT P6, RZ, R101, 0xff0000, RZ, 0xc0, !PT ;  /* 0x00ff000065ff7812 */ /* 0x000fe200078cc0ff */
[----:B------:R-:W-:Y:S01]  /*6c50*/  FADD.FTZ R189, R186, -R189 ;  /* 0x800000bdbabd7221 */ /* 0x000fe20000010000 */
[----:B------:R-:W-:Y:S01]  /*6c60*/  FSEL R67, R203, RZ, P3 ;  /* 0x000000ffcb437208 */ /* 0x000fe20001800000 */
[C---:B------:R-:W-:Y:S01]  /*6c70*/  FMUL.FTZ R185, R158.reuse, R185 ;  /* 0x000000b99eb97220 */ /* 0x040fe20000410000 */
        /* <DEDUP_REMOVED lines=40> */
.L_x_2598:
        /* <DEDUP_REMOVED lines=10> */
[----:B------:R-:W-:Y:S01]  /*6fa0*/  FFMA.FTZ R78, R182, R77, R78 ;  /* 0x0000004db64e7223 */ /* 0x000fe2000001004e */
[----:B------:R-:W-:Y:S01]  /*6fb0*/  ISETP.GE.U32.AND P1, PT, R102, RZ, PT ;  /* 0x000000ff6600720c */ /* 0x000fe20003f26070 */
[----:B------:R-:W-:Y:S01]  /*6fc0*/  FADD.FTZ R203, R203, -R202 ;  /* 0x800000cacbcb7221 */ /* 0x000fe20000010000 */
[C---:B0-----:R-:W-:Y:S01]  /*6fd0*/  FFMA.FTZ R59, R158.reuse, R204, R51 ;  /* 0x000000cc9e3b7223 */ /* 0x041fe20000010033 */
[----:B------:R-:W-:Y:S01]  /*6fe0*/  FADD.FTZ R179, R179, -R78 ;  /* 0x8000004eb3b37221 */ /* 0x000fe20000010000 */
[----:B------:R-:W-:Y:S01]  /*6ff0*/  FADD.FTZ R193, R193, -R190 ;  /* 0x800000bec1c17221 */ /* 0x000fe20000010000 */
[C---:B------:R-:W-:Y:S01]  /*7000*/  FFMA.FTZ R58, R158.reuse, R203, R50 ;  /* 0x000000cb9e3a7223 */ /* 0x040fe20000010032 */
[----:B------:R-:W-:Y:S01]  /*7010*/  FMUL.FTZ R65, R59, UR6 ;  /* 0x000000063b417c20 */ /* 0x000fe20008410000 */
[----:B------:R-:W-:Y:S01]  /*7020*/  FFMA.FTZ R52, R158, R179, R44 ;  /* 0x000000b39e347223 */ /* 0x000fe2000001002c */
        /* <DEDUP_REMOVED lines=37> */
.L_x_2604:
        /* <DEDUP_REMOVED lines=54> */
.L_x_2603:
        /* <DEDUP_REMOVED lines=12> */
[C---:B0-----:R-:W-:Y:S01]  /*76a0*/  FMUL.FTZ R59, R158.reuse, R205 ;  /* 0x000000cd9e3b7220 */ /* 0x041fe20000410000 */
[----:B------:R-:W-:Y:S01]  /*76b0*/  FADD.FTZ R179, R179, -R78 ;  /* 0x8000004eb3b37221 */ /* 0x000fe20000010000 */
[----:B------:R-:W-:Y:S01]  /*76c0*/  FADD.FTZ R193, R193, -R190 ;  /* 0x800000bec1c17221 */ /* 0x000fe20000010000 */
[C---:B------:R-:W-:Y:S01]  /*76d0*/  FMUL.FTZ R58, R158.reuse, R203 ;  /* 0x000000cb9e3a7220 */ /* 0x040fe20000410000 */
[----:B------:R-:W-:Y:S01]  /*76e0*/  FMUL.FTZ R65, R59, UR6 ;  /* 0x000000063b417c20 */ /* 0x000fe20008410000 */
[----:B------:R-:W-:Y:S01]  /*76f0*/  FMUL.FTZ R52, R158, R179 ;  /* 0x000000b39e347220 */ /* 0x000fe20000410000 */
        /* <DEDUP_REMOVED lines=37> */
.L_x_2605:
        /* <DEDUP_REMOVED lines=53> */
.L_x_2601:
        /* <DEDUP_REMOVED lines=59> */
.L_x_2579:
        /* <DEDUP_REMOVED lines=21> */
.L_x_2607:
        /* <DEDUP_REMOVED lines=14> */
.L_x_3867:


//--------------------- .text._ZN10layer_norm31ln_parallel_residual_bwd_kernelINS_13Kernel_traitsI6__halfffffjLj3072ELj1ELj1ELj4ELj16ENS_18Kernel_traits_baseILj3072ES2_ffffjLj128EEEEELb0ELb0ELb0EEEvNS_9BwdParamsE --------------------------
	.section	.text._ZN10layer_norm31ln_parallel_residual_bwd_kernelINS_13Kernel_traitsI6__halfffffjLj3072ELj1ELj1ELj4ELj16ENS_18Kernel_traits_baseILj3072ES2_ffffjLj128EEEEELb0ELb0ELb0EEEvNS_9BwdParamsE,"ax",@progbits
	.align	128
        .global         _ZN10layer_norm31ln_parallel_residual_bwd_kernelINS_13Kernel_traitsI6__halfffffjLj3072ELj1ELj1ELj4ELj16ENS_18Kernel_traits_baseILj3072ES2_ffffjLj128EEEEELb0ELb0ELb0EEEvNS_9BwdParamsE
        .type           _ZN10layer_norm31ln_parallel_residual_bwd_kernelINS_13Kernel_traitsI6__halfffffjLj3072ELj1ELj1ELj4ELj16ENS_18Kernel_traits_baseILj3072ES2_ffffjLj128EEEEELb0ELb0ELb0EEEvNS_9BwdParamsE,@function
        .size           _ZN10layer_norm31ln_parallel_residual_bwd_kernelINS_13Kernel_traitsI6__halfffffjLj3072ELj1ELj1ELj4ELj16ENS_18Kernel_traits_baseILj3072ES2_ffffjLj128EEEEELb0ELb0ELb0EEEvNS_9BwdParamsE,(.L_x_3868 - _ZN10layer_norm31ln_parallel_residual_bwd_kernelINS_13Kernel_traitsI6__halfffffjLj3072ELj1ELj1ELj4ELj16ENS_18Kernel_traits_baseILj3072ES2_ffffjLj128EEEEELb0ELb0ELb0EEEvNS_9BwdParamsE)
        .other          _ZN10layer_norm31ln_parallel_residual_bwd_kernelINS_13Kernel_traitsI6__halfffffjLj3072ELj1ELj1ELj4ELj16ENS_18Kernel_traits_baseILj3072ES2_ffffjLj128EEEEELb0ELb0ELb0EEEvNS_9BwdParamsE,@"STO_CUDA_ENTRY STV_DEFAULT"
_ZN10layer_norm31ln_parallel_residual_bwd_kernelINS_13Kernel_traitsI6__halfffffjLj3072ELj1ELj1ELj4ELj16ENS_18Kernel_traits_baseILj3072ES2_ffffjLj128EEEEELb0ELb0ELb0EEEvNS_9BwdParamsE:
.text._ZN10layer_norm31ln_parallel_residual_bwd_kernelINS_13Kernel_traitsI6__halfffffjLj3072ELj1ELj1ELj4ELj16ENS_18Kernel_traits_baseILj3072ES2_ffffjLj128EEEEELb0ELb0ELb0EEEvNS_9BwdParamsE:
        /* <DEDUP_REMOVED lines=19> */
[----:B------:R-:W-:-:S02]  /*0130*/  ISETP.GE.U32.AND P2, PT, R14, 0x180, PT ;  /* 0x000001800e00780c */ /* 0x000fc40003f46070 */
[C---:B------:R-:W-:Y:S02]  /*0140*/  ISETP.GE.U32.AND P3, PT, R14.reuse, 0x200, PT ;  /* 0x000002000e00780c */ /* 0x040fe40003f66070 */
[C---:B------:R-:W-:Y:S01]  /*0150*/  ISETP.GE.U32.AND P4, PT, R14.reuse, 0x280, PT ;  /* 0x000002800e00780c */ /* 0x040fe20003f86070 */
[----:B------:R-:W0:Y:S01]  /*0160*/  LDC.64 R38, c[0x0][0x3d0] ;  /* 0x0000f400ff267b82 */ /* 0x000e220000000a00 */
[----:B------:R-:W-:Y:S02]  /*0170*/  ISETP.GE.U32.AND P5, PT, R14, 0x300, PT ;  /* 0x000003000e00780c */ /* 0x000fe40003fa6070 */
[----:B--2---:R-:W-:-:S04]  /*0180*/  @P6 IMAD.WIDE.U32 R8, R15, 0x8, R8 ;  /* 0x000000080f086825 */ /* 0x004fc800078e0008 */
[C---:B----4-:R-:W-:Y:S01]  /*0190*/  @P6 IMAD.WIDE.U32 R12, R15.reuse, 0x8, R12 ;  /* 0x000000080f0c6825 */ /* 0x050fe200078e000c */
[----:B------:R-:W2:Y:S01]  /*01a0*/  LDC.64 R44, c[0x0][0x3d8] ;  /* 0x0000f600ff2c7b82 */ /* 0x000ea20000000a00 */
[----:B------:R-:W-:Y:S01]  /*01b0*/  @P6 LOP3.LUT R15, R15, 0x80, RZ, 0xfc, !PT ;  /* 0x000000800f0f6812 */ /* 0x000fe200078efcff */
[----:B---3--:R3:W5:Y:S04]  /*01c0*/  @P6 LDG.E.64 R10, desc[UR16][R8.64] ;  /* 0x00000010080a6981 */ /* 0x008768000c1e1b00 */
[C---:B------:R-:W-:Y:S01]  /*01d0*/  @P1 IMAD.WIDE.U32 R30, R15.reuse, 0x8, R28 ;  /* 0x000000080f1e1825 */ /* 0x040fe200078e001c */
[----:B------:R-:W5:Y:S01]  /*01e0*/  @P6 LDG.E.64 R16, desc[UR16][R12.64] ;  /* 0x000000100c106981 */ /* 0x000f62000c1e1b00 */
[----:B------:R-:W4:Y:S02]  /*01f0*/  LDC.64 R46, c[0x0][0x3d0] ;  /* 0x0000f400ff2e7b82 */ /* 0x000f240000000a00 */
[C---:B-1----:R-:W-:Y:S01]  /*0200*/  @P1 IMAD.WIDE.U32 R32, R15.reuse, 0x8, R32 ;  /* 0x000000080f201825 */ /* 0x042fe200078e0020 */
[----:B------:R-:W-:Y:S01]  /*0210*/  @P1 IADD3 R15, PT, PT, R15, 0x80, RZ ;  /* 0x000000800f0f1810 */ /* 0x000fe20007ffe0ff */
[----:B------:R-:W5:Y:S04]  /*0220*/  @P1 LDG.E.64 R18, desc[UR16][R30.64] ;  /* 0x000000101e121981 */ /* 0x000f68000c1e1b00 */
[----:B------:R-:W1:Y:S01]  /*0230*/  LDC.64 R52, c[0x0][0x3d8] ;  /* 0x0000f600ff347b82 */ /* 0x000e620000000a00 */
[C---:B0-----:R-:W-:Y:S01]  /*0240*/  @P2 IMAD.WIDE.U32 R34, R15.reuse, 0x8, R34 ;  /* 0x000000080f222825 */ /* 0x041fe200078e0022 */
[----:B------:R0:W5:Y:S03]  /*0250*/  @P1 LDG.E.64 R20, desc[UR16][R32.64] ;  /* 0x0000001020141981 */ /* 0x000166000c1e1b00 */
[C---:B------:R-:W-:Y:S01]  /*0260*/  @P2 IMAD.WIDE.U32 R36, R15.reuse, 0x8, R36 ;  /* 0x000000080f242825 */ /* 0x040fe200078e0024 */
[----:B------:R-:W-:Y:S01]  /*0270*/  @P2 IADD3 R15, PT, PT, R15, 0x80, RZ ;  /* 0x000000800f0f2810 */ /* 0x000fe20007ffe0ff */
[----:B------:R0:W5:Y:S01]  /*0280*/  @P2 LDG.E.64 R22, desc[UR16][R34.64] ;  /* 0x0000001022162981 */ /* 0x000162000c1e1b00 */
[----:B------:R-:W3:Y:S03]  /*0290*/  LDC.64 R54, c[0x0][0x3d8] ;  /* 0x0000f600ff367b82 */ /* 0x000ee60000000a00 */
[C---:B------:R-:W-:Y:S01]  /*02a0*/  @P3 IMAD.WIDE.U32 R38, R15.reuse, 0x8, R38 ;  /* 0x000000080f263825 */ /* 0x040fe200078e0026 */
[----:B------:R-:W5:Y:S03]  /*02b0*/  @P2 LDG.E.64 R24, desc[UR16][R36.64] ;  /* 0x0000001024182981 */ /* 0x000f66000c1e1b00 */
[C---:B--2---:R-:W-:Y:S01]  /*02c0*/  @P3 IMAD.WIDE.U32 R48, R15.reuse, 0x8, R44 ;  /* 0x000000080f303825 */ /* 0x044fe200078e002c */
[----:B------:R-:W-:Y:S01]  /*02d0*/  @P3 IADD3 R15, PT, PT, R15, 0x80, RZ ;  /* 0x000000800f0f3810 */ /* 0x000fe20007ffe0ff */
[----:B------:R-:W2:Y:S01]  /*02e0*/  S2UR UR11, SR_CTAID.X ;  /* 0x00000000000b79c3 */ /* 0x000ea20000002500 */
[----:B------:R-:W5:Y:S03]  /*02f0*/  @P3 LDG.E.64 R26, desc[UR16][R38.64] ;  /* 0x00000010261a3981 */ /* 0x000f66000c1e1b00 */
[C---:B----4-:R-:W-:Y:S01]  /*0300*/  @P4 IMAD.WIDE.U32 R50, R15.reuse, 0x8, R46 ;  /* 0x000000080f324825 */ /* 0x050fe200078e002e */
[----:B------:R4:W5:Y:S03]  /*0310*/  @P3 LDG.E.64 R40, desc[UR16][R48.64] ;  /* 0x0000001030283981 */ /* 0x000966000c1e1b00 */
[C---:B-1----:R-:W-:Y:S01]  /*0320*/  @P4 IMAD.WIDE.U32 R52, R15.reuse, 0x8, R52 ;  /* 0x000000080f344825 */ /* 0x042fe200078e0034 */
[----:B------:R-:W-:Y:S01]  /*0330*/  @P4 IADD3 R15, PT, PT, R15, 0x80, RZ ;  /* 0x000000800f0f4810 */ /* 0x000fe20007ffe0ff */
[----:B------:R-:W1:Y:S01]  /*0340*/  LDC.64 R28, c[0x0][0x3d0] ;  /* 0x0000f400ff1c7b82 */ /* 0x000e620000000a00 */
[----:B------:R4:W5:Y:S03]  /*0350*/  @P4 LDG.E.64 R42, desc[UR16][R50.64] ;  /* 0x00000010322a4981 */ /* 0x000966000c1e1b00 */
[----:B---3--:R-:W-:Y:S01]  /*0360*/  @P5 IMAD.WIDE.U32 R8, R15, 0x8, R54 ;  /* 0x000000080f085825 */ /* 0x008fe200078e0036 */
[----:B------:R3:W5:Y:S04]  /*0370*/  @P4 LDG.E.64 R6, desc[UR16][R52.64] ;  /* 0x0000001034064981 */ /* 0x000768000c1e1b00 */
[----:B------:R-:W5:Y:S01]  /*0380*/  @P5 LDG.E.64 R4, desc[UR16][R8.64] ;  /* 0x0000001008045981 */ /* 0x000f62000c1e1b00 */
[----:B--2---:R-:W-:Y:S01]  /*0390*/  UISETP.GE.AND UP0, UPT, UR11, UR4, UPT ;  /* 0x000000040b00728c */ /* 0x004fe2000bf06270 */
[----:B------:R-:W-:-:S02]  /*03a0*/  CS2R R44, SRZ ;  /* 0x00000000002c7805 */ /* 0x000fc4000001ff00 */
[----:B------:R-:W-:Y:S02]  /*03b0*/  CS2R R46, SRZ ;  /* 0x00000000002e7805 */ /* 0x000fe4000001ff00 */
[----:B0-----:R-:W-:Y:S02]  /*03c0*/  CS2R R32, SRZ ;  /* 0x0000000000207805 */ /* 0x001fe4000001ff00 */
[----:B------:R-:W-:Y:S01]  /*03d0*/  CS2R R34, SRZ ;  /* 0x0000000000227805 */ /* 0x000fe2000001ff00 */
[----:B-1----:R-:W-:Y:S01]  /*03e0*/  @P5 IMAD.WIDE.U32 R28, R15, 0x8, R28 ;  /* 0x000000080f1c5825 */ /* 0x002fe200078e001c */
[----:B----4-:R-:W-:Y:S02]  /*03f0*/  CS2R R48, SRZ ;  /* 0x0000000000307805 */ /* 0x010fe4000001ff00 */
[----:B------:R-:W-:Y:S02]  /*0400*/  CS2R R50, SRZ ;  /* 0x0000000000327805 */ /* 0x000fe4000001ff00 */
[----:B---3--:R-:W-:-:S02]  /*0410*/  CS2R R52, SRZ ;  /* 0x0000000000347805 */ /* 0x008fc4000001ff00 */
[----:B------:R-:W-:Y:S01]  /*0420*/  CS2R R54, SRZ ;  /* 0x0000000000367805 */ /* 0x000fe2000001ff00 */
[----:B------:R0:W5:Y:S01]  /*0430*/  @P5 LDG.E.64 R2, desc[UR16][R28.64] ;  /* 0x000000101c025981 */ /* 0x000162000c1e1b00 */
        /* <DEDUP_REMOVED lines=30> */
[----:B0-----:R-:W-:Y:S02]  /*0620*/  CS2R R28, SRZ ;  /* 0x00000000001c7805 */ /* 0x001fe4000001ff00 */
        /* <DEDUP_REMOVED lines=9> */
[----:B------:R-:W-:Y:S06]  /*06c0*/  BRA.U UP0, `(.L_x_2608) ;  /* 0x0000006500d87547 */ /* 0x000fec000b800000 */
[----:B------:R-:W0:Y:S01]  /*06d0*/  LDCU.U8 UR8, c[0x0][0x410] ;  /* 0x00008200ff0877ac */ /* 0x000e220008000000 */
[----:B-----5:R-:W-:Y:S02]  /*06e0*/  MOV R202, R20 ;  /* 0x0000001400ca7202 */ /* 0x020fe40000000f00 */
[----:B------:R-:W-:Y:S02]  /*06f0*/  CS2R R44, SRZ ;  /* 0x00000000002c7805 */ /* 0x000fe4000001ff00 */
[----:B------:R-:W-:Y:S02]  /*0700*/  SHF.R.U64 R12, R20, 0x10, R21 ;  /* 0x00000010140c7819 */ /* 0x000fe40000001215 */
[----:B------:R-:W-:Y:S02]  /*0710*/  CS2R R46, SRZ ;  /* 0x00000000002e7805 */ /* 0x000fe4000001ff00 */
[----:B------:R-:W-:Y:S02]  /*0720*/  MOV R191, R10 ;  /* 0x0000000a00bf7202 */ /* 0x000fe40000000f00 */
[----:B------:R-:W-:-:S02]  /*0730*/  CS2R R32, SRZ ;  /* 0x0000000000207805 */ /* 0x000fc4000001ff00 */
[--C-:B------:R-:W-:Y:S02]  /*0740*/  SHF.R.U64 R0, R10, 0x10, R11.reuse ;  /* 0x000000100a007819 */ /* 0x100fe4000000120b */
[----:B------:R-:W-:Y:S02]  /*0750*/  CS2R R34, SRZ ;  /* 0x0000000000227805 */ /* 0x000fe4000001ff00 */
[----:B------:R-:W-:Y:S02]  /*0760*/  MOV R192, R11 ;  /* 0x0000000b00c07202 */ /* 0x000fe40000000f00 */
[----:B------:R-:W-:Y:S02]  /*0770*/  CS2R R48, SRZ ;  /* 0x0000000000307805 */ /* 0x000fe4000001ff00 */
[----:B------:R-:W-:Y:S02]  /*0780*/  SHF.R.U32.HI R9, RZ, 0x10, R11 ;  /* 0x00000010ff097819 */ /* 0x000fe4000001160b */
[----:B------:R-:W-:-:S02]  /*0790*/  CS2R R50, SRZ ;  /* 0x0000000000327805 */ /* 0x000fc4000001ff00 */
[----:B------:R-:W-:Y:S02]  /*07a0*/  MOV R208, R26 ;  /* 0x0000001a00d07202 */ /* 0x000fe40000000f00 */
[----:B------:R-:W-:Y:S02]  /*07b0*/  CS2R R52, SRZ ;  /* 0x0000000000347805 */ /* 0x000fe4000001ff00 */
[----:B------:R-:W-:Y:S02]  /*07c0*/  SHF.R.U64 R20, R26, 0x10, R27 ;  /* 0x000000101a147819 */ /* 0x000fe4000000121b */
[----:B------:R-:W-:Y:S02]  /*07d0*/  CS2R R54, SRZ ;  /* 0x0000000000367805 */ /* 0x000fe4000001ff00 */
[----:B------:R-:W-:Y:S02]  /*07e0*/  MOV R216, R2 ;  /* 0x0000000200d87202 */ /* 0x000fe40000000f00 */
[----:B------:R-:W-:-:S02]  /*07f0*/  CS2R R56, SRZ ;  /* 0x0000000000387805 */ /* 0x000fc4000001ff00 */
[----:B------:R-:W-:Y:S02]  /*0800*/  MOV R193, R16 ;  /* 0x0000001000c17202 */ /* 0x000fe40000000f00 */
[----:B------:R-:W-:Y:S02]  /*0810*/  CS2R R58, SRZ ;  /* 0x00000000003a7805 */ /* 0x000fe4000001ff00 */
[----:B------:R-:W-:Y:S02]  /*0820*/  SHF.R.U64 R8, R16, 0x10, R17 ;  /* 0x0000001010087819 */ /* 0x000fe40000001211 */
[----:B------:R-:W-:Y:S02]  /*0830*/  CS2R R60, SRZ ;  /* 0x00000000003c7805 */ /* 0x000fe4000001ff00 */
[----:B------:R-:W-:Y:S02]  /*0840*/  MOV R194, R17 ;  /* 0x0000001100c27202 */ /* 0x000fe40000000f00 */
[----:B------:R-:W-:-:S02]  /*0850*/  CS2R R62, SRZ ;  /* 0x00000000003e7805 */ /* 0x000fc4000001ff00 */
[----:B------:R-:W-:Y:S02]  /*0860*/  SHF.R.U32.HI R10, RZ, 0x10, R17 ;  /* 0x00000010ff0a7819 */ /* 0x000fe40000011611 */
[----:B------:R-:W-:Y:S02]  /*0870*/  CS2R R64, SRZ ;  /* 0x0000000000407805 */ /* 0x000fe4000001ff00 */
[----:B------:R-:W-:Y:S02]  /*0880*/  MOV R195, R18 ;  /* 0x0000001200c37202 */ /* 0x000fe40000000f00 */
[----:B------:R-:W-:Y:S02]  /*0890*/  CS2R R66, SRZ ;  /* 0x0000000000427805 */ /* 0x000fe4000001ff00 */
[----:B------:R-:W-:Y:S02]  /*08a0*/  SHF.R.U64 R11, R18, 0x10, R19 ;  /* 0x00000010120b7819 */ /* 0x000fe40000001213 */
[----:B------:R-:W-:-:S02]  /*08b0*/  CS2R R36, SRZ ;  /* 0x0000000000247805 */ /* 0x000fc4000001ff00 */
[----:B------:R-:W-:Y:S02]  /*08c0*/  MOV R199, R19 ;  /* 0x0000001300c77202 */ /* 0x000fe40000000f00 */
[----:B------:R-:W-:Y:S02]  /*08d0*/  CS2R R38, SRZ ;  /* 0x0000000000267805 */ /* 0x000fe4000001ff00 */
[----:B------:R-:W-:Y:S02]  /*08e0*/  SHF.R.U32.HI R13, RZ, 0x10, R19 ;  /* 0x00000010ff0d7819 */ /* 0x000fe40000011613 */
        /* <DEDUP_REMOVED lines=57> */
[----:B------:R-:W-:Y:S02]  /*0c80*/  SHF.R.U32.HI R7, RZ, 0x10, R7 ;  /* 0x00000010ff077819 */ /* 0x000fe40000011607 */
[----:B------:R-:W-:Y:S02]  /*0c90*/  CS2R R122, SRZ ;  /* 0x00000000007a7805 */ /* 0x000fe4000001ff00 */
[----:B------:R-:W-:Y:S02]  /*0ca0*/  MOV R219, R5 ;  /* 0x0000000500db7202 */ /* 0x000fe40000000f00 */
[----:B------:R-:W-:Y:S02]  /*0cb0*/  CS2R R124, SRZ ;  /* 0x00000000007c7805 */ /* 0x000fe4000001ff00 */
[----:B------:R-:W-:Y:S02]  /*0cc0*/  SHF.R.U32.HI R4, RZ, 0x10, R5 ;  /* 0x00000010ff047819 */ /* 0x000fe40000011605 */
[----:B------:R-:W-:-:S02]  /*0cd0*/  CS2R R126, SRZ ;  /* 0x00000000007e7805 */ /* 0x000fc4000001ff00 */
[----:B------:R-:W-:Y:S01]  /*0ce0*/  PRMT R191, R191, 0x5410, R0 ;  /* 0x00005410bfbf7816 */ /* 0x000fe20000000000 */
[----:B------:R-:W-:Y:S01]  /*0cf0*/  UPLOP3.LUT UP1, UPT, UPT, UPT, UPT, 0x40, 0x4 ;  /* 0x000000000004789c */ /* 0x000fe20003f2e870 */
[----:B------:R-:W-:Y:S01]  /*0d00*/  PRMT R192, R192, 0x5410, R9 ;  /* 0x00005410c0c07816 */ /* 0x000fe20000000009 */
[----:B------:R-:W1:Y:S01]  /*0d10*/  LDCU UR10, c[0x0][0x388] ;  /* 0x00007100ff0a77ac */ /* 0x000e620008000800 */
[----:B------:R-:W-:Y:S02]  /*0d20*/  PRMT R193, R193, 0x5410, R8 ;  /* 0x00005410c1c17816 */ /* 0x000fe40000000008 */
[----:B------:R-:W-:Y:S01]  /*0d30*/  PRMT R194, R194, 0x5410, R10 ;  /* 0x00005410c2c27816 */ /* 0x000fe2000000000a */
[----:B------:R-:W2:Y:S01]  /*0d40*/  LDCU.U8 UR25, c[0x0][0x410] ;  /* 0x00008200ff1977ac */ /* 0x000ea20008000000 */
[----:B------:R-:W-:Y:S02]  /*0d50*/  PRMT R195, R195, 0x5410, R11 ;  /* 0x00005410c3c37816 */ /* 0x000fe4000000000b */
[----:B------:R-:W-:Y:S01]  /*0d60*/  PRMT R199, R199, 0x5410, R13 ;  /* 0x00005410c7c77816 */ /* 0x000fe2000000000d */
[----:B------:R-:W3:Y:S01]  /*0d70*/  LDCU UR24, c[0x0][0x400] ;  /* 0x00008000ff1877ac */ /* 0x000ee20008000800 */
[----:B------:R-:W-:-:S02]  /*0d80*/  PRMT R202, R202, 0x5410, R12 ;  /* 0x00005410caca7816 */ /* 0x000fc4000000000c */
[----:B------:R-:W-:Y:S01]  /*0d90*/  PRMT R203, R203, 0x5410, R15 ;  /* 0x00005410cbcb7816 */ /* 0x000fe2000000000f */
[----:B------:R-:W4:Y:S01]  /*0da0*/  LDCU.64 UR4, c[0x0][0x470] ;  /* 0x00008e00ff0477ac */ /* 0x000f220008000a00 */
[----:B------:R-:W-:Y:S02]  /*0db0*/  PRMT R204, R204, 0x5410, R16 ;  /* 0x00005410cccc7816 */ /* 0x000fe40000000010 */
[----:B------:R-:W-:Y:S01]  /*0dc0*/  PRMT R205, R205, 0x5410, R18 ;  /* 0x00005410cdcd7816 */ /* 0x000fe20000000012 */
[----:B------:R-:W1:Y:S01]  /*0dd0*/  LDCU.64 UR18, c[0x0][0x438] ;  /* 0x00008700ff1277ac */ /* 0x000e620008000a00 */
[----:B------:R-:W-:Y:S02]  /*0de0*/  PRMT R206, R206, 0x5410, R17 ;  /* 0x00005410cece7816 */ /* 0x000fe40000000011 */
[----:B------:R-:W-:Y:S01]  /*0df0*/  PRMT R207, R207, 0x5410, R19 ;  /* 0x00005410cfcf7816 */ /* 0x000fe20000000013 */
[----:B------:R-:W1:Y:S01]  /*0e00*/  LDCU.64 UR6, c[0x0][0x478] ;  /* 0x00008f00ff0677ac */ /* 0x000e620008000a00 */
[----:B------:R-:W-:-:S02]  /*0e10*/  PRMT R208, R208, 0x5410, R20 ;  /* 0x00005410d0d07816 */ /* 0x000fc40000000014 */
[----:B------:R-:W-:Y:S01]  /*0e20*/  PRMT R209, R209, 0x5410, R22 ;  /* 0x00005410d1d17816 */ /* 0x000fe20000000016 */
[----:B------:R-:W1:Y:S01]  /*0e30*/  LDCU.128 UR12, c[0x0][0x3c0] ;  /* 0x00007800ff0c77ac */ /* 0x000e620008000c00 */
[----:B------:R-:W-:Y:S02]  /*0e40*/  PRMT R210, R210, 0x5410, R21 ;  /* 0x00005410d2d27816 */ /* 0x000fe40000000015 */
[----:B------:R-:W-:Y:S01]  /*0e50*/  PRMT R211, R211, 0x5410, R23 ;  /* 0x00005410d3d37816 */ /* 0x000fe20000000017 */
[----:B------:R-:W1:Y:S01]  /*0e60*/  LDCU.64 UR20, c[0x0][0x380] ;  /* 0x00007000ff1477ac */ /* 0x000e620008000a00 */
[----:B------:R-:W-:Y:S02]  /*0e70*/  PRMT R212, R212, 0x5410, R24 ;  /* 0x00005410d4d47816 */ /* 0x000fe40000000018 */
[----:B------:R-:W-:Y:S01]  /*0e80*/  PRMT R213, R213, 0x5410, R25 ;  /* 0x00005410d5d57816 */ /* 0x000fe20000000019 */
[----:B0-----:R-:W-:Y:S01]  /*0e90*/  UISETP.NE.AND UP2, UPT, UR8, URZ, UPT ;  /* 0x000000ff0800728c */ /* 0x001fe2000bf45270 */
[----:B------:R-:W-:-:S02]  /*0ea0*/  PRMT R214, R214, 0x5410, R6 ;  /* 0x00005410d6d67816 */ /* 0x000fc40000000006 */
[----:B------:R-:W-:Y:S02]  /*0eb0*/  PRMT R215, R215, 0x5410, R7 ;  /* 0x00005410d7d77816 */ /* 0x000fe40000000007 */
[----:B------:R-:W-:Y:S02]  /*0ec0*/  PRMT R216, R216, 0x5410, R2 ;  /* 0x00005410d8d87816 */ /* 0x000fe40000000002 */
[----:B------:R-:W-:Y:S02]  /*0ed0*/  PRMT R217, R217, 0x5410, R26 ;  /* 0x00005410d9d97816 */ /* 0x000fe4000000001a */
[----:B------:R-:W-:Y:S02]  /*0ee0*/  PRMT R218, R218, 0x5410, R3 ;  /* 0x00005410dada7816 */ /* 0x000fe40000000003 */
[----:B--234-:R-:W-:-:S07]  /*0ef0*/  PRMT R219, R219, 0x5410, R4 ;  /* 0x00005410dbdb7816 */ /* 0x01cfce0000000004 */
.L_x_2683:
[----:B-1----:R-:W-:Y:S02]  /*0f00*/  UIMAD.WIDE UR8, UR11, 0x4, UR12 ;  /* 0x000000040b0878a5 */ /* 0x002fe4000f8e020c */
[----:B------:R-:W-:-:S04]  /*0f10*/  UIMAD.WIDE UR22, UR11, 0x4, UR14 ;  /* 0x000000040b1678a5 */ /* 0x000fc8000f8e020e */
[----:B0--34-:R-:W-:Y:S02]  /*0f20*/  MOV R156, UR8 ;  /* 0x00000008009c7c02 */ /* 0x019fe40008000f00 */
        /* <DEDUP_REMOVED lines=8> */
[C---:B------:R-:W-:Y:S01]  /*0fb0*/  ISETP.GE.U32.AND P1, PT, R14.reuse, 0x100, PT ;  /* 0x000001000e00780c */ /* 0x040fe20003f26070 */
[----:B------:R-:W-:Y:S01]  /*0fc0*/  USHF.R.S32.HI UR9, URZ, 0x1f, UR8 ;  /* 0x0000001fff097899 */ /* 0x000fe20008011408 */
[----:B------:R-:W-:-:S02]  /*0fd0*/  ISETP.GE.U32.AND P2, PT, R14, 0x180, PT ;  /* 0x000001800e00780c */ /* 0x000fc40003f46070 */
[----:B------:R-:W-:Y:S02]  /*0fe0*/  CS2R R196, SRZ ;  /* 0x0000000000c47805 */ /* 0x000fe4000001ff00 */
[C---:B------:R-:W-:Y:S01]  /*0ff0*/  ISETP.GE.U32.AND P3, PT, R14.reuse, 0x200, PT ;  /* 0x000002000e00780c */ /* 0x040fe20003f66070 */
[----:B------:R-:W-:Y:S01]  /*1000*/  ULEA.HI UR9, UR9, UR8, URZ, 0x2 ;  /* 0x0000000809097291 */ /* 0x000fe2000f8f10ff */
[C---:B------:R-:W-:Y:S02]  /*1010*/  ISETP.GE.U32.AND P4, PT, R14.reuse, 0x280, PT ;  /* 0x000002800e00780c */ /* 0x040fe40003f86070 */
[----:B------:R-:W-:-:S03]  /*1020*/  ISETP.GE.U32.AND P5, PT, R14, 0x300, PT ;  /* 0x000003000e00780c */ /* 0x000fc60003fa6070 */
[----:B------:R-:W-:-:S04]  /*1030*/  MOV R13, UR9 ;  /* 0x00000009000d7c02 */ /* 0x000fc80008000f00 */
[----:B------:R-:W-:-:S04]  /*1040*/  LEA.HI.SX32 R13, R13, R164, 0x1e ;  /* 0x000000a40d0d7211 */ /* 0x000fc800078ff2ff */
[----:B------:R-:W-:Y:S02]  /*1050*/  MOV R198, R13 ;  /* 0x0000000d00c67202 */ /* 0x000fe40000000f00 */
[----:B--2---:R-:W-:-:S04]  /*1060*/  FSEL R156, R156, RZ, P0 ;  /* 0x000000ff9c9c7208 */ /* 0x004fc80000000000 */
[----:B------:R-:W-:Y:S02]  /*1070*/  R2UR UR8, R156 ;  /* 0x000000009c0872ca */ /* 0x000fe400000e0000 */
[----:B---3--:R-:W-:Y:S01]  /*1080*/  R2UR UR23, R158 ;  /* 0x000000009e1772ca */ /* 0x008fe200000e0000 */
[----:B-----5:R-:W-:-:S14]  /*1090*/  @!P6 BRA `(.L_x_2610) ;  /* 0x0000000000fce947 */ /* 0x020fdc0003800000 */
        /* <DEDUP_REMOVED lines=10> */
[----:B------:R-:W-:Y:S01]  /*1140*/  ISETP.NE.AND.EX P0, PT, RZ, UR19, PT, P0 ;  /* 0x00000013ff007c0c */ /* 0x000fe2000bf05300 */
[----:B------:R-:W-:Y:S02]  /*1150*/  HADD2.F32 R25, -RZ, R193.H0_H0 ;  /* 0x200000c1ff197230 */ /* 0x000fe40000004100 */
[----:B------:R-:W-:Y:S02]  /*1160*/  HADD2.F32 R11, -RZ, R191.H0_H0 ;  /* 0x200000bfff0b7230 */ /* 0x000fe40000004100 */
[----:B------:R-:W-:Y:S02]  /*1170*/  HADD2.F32 R178, -RZ, R193.H1_H1 ;  /* 0x300000c1ffb27230 */ /* 0x000fe40000004100 */
[----:B------:R-:W-:-:S06]  /*1180*/  HADD2.F32 R26, -RZ, R191.H1_H1 ;  /* 0x300000bfff1a7230 */ /* 0x000fcc0000004100 */
[----:B------:R-:W0:Y:S01]  /*1190*/  @P0 LDC.64 R196, c[0x0][0x438] ;  /* 0x00010e00ffc40b82 */ /* 0x000e220000000a00 */
[----:B------:R-:W-:Y:S02]  /*11a0*/  HADD2.F32 R198, -RZ, R194.H1_H1 ;  /* 0x300000c2ffc67230 */ /* 0x000fe40000004100 */
[----:B------:R-:W-:Y:S02]  /*11b0*/  HADD2.F32 R190, -RZ, R192.H1_H1 ;  /* 0x300000c0ffbe7230 */ /* 0x000fe40000004100 */
[----:B0-----:R-:W-:-:S05]  /*11c0*/  @P0 IMAD.WIDE.U32 R196, R13, 0x10, R196 ;  /* 0x000000100dc40825 */ /* 0x001fca00078e00c4 */
[----:B------:R0:W5:Y:S01]  /*11d0*/  @P0 LDG.E.128 R128, desc[UR16][R196.64] ;  /* 0x00000010c4800981 */ /* 0x000162000c1e1d00 */
[----:B---3--:R-:W-:Y:S01]  /*11e0*/  FMUL.FTZ R25, R156, R25 ;  /* 0x000000199c197220 */ /* 0x008fe20000410000 */
[----:B------:R-:W-:-:S03]  /*11f0*/  FMUL.FTZ R178, R157, R178 ;  /* 0x000000b29db27220 */ /* 0x000fc60000410000 */
[----:B----4-:R-:W-:Y:S01]  /*1200*/  FFMA.FTZ R12, R160, R11, R25 ;  /* 0x0000000ba00c7223 */ /* 0x010fe20000010019 */
[----:B------:R-:W-:Y:S02]  /*1210*/  HADD2.F32 R11, -RZ, R194.H0_H0 ;  /* 0x200000c2ff0b7230 */ /* 0x000fe40000004100 */
[----:B------:R-:W-:-:S03]  /*1220*/  HADD2.F32 R25, -RZ, R192.H0_H0 ;  /* 0x200000c0ff197230 */ /* 0x000fc60000004100 */
[----:B------:R-:W-:Y:S01]  /*1230*/  FMUL.FTZ R177, R158, R11 ;  /* 0x0000000b9eb17220 */ /* 0x000fe20000410000 */
[----:B--2---:R-:W-:Y:S01]  /*1240*/  FADD.FTZ R164, R164, -UR8 ;  /* 0x80000008a4a47e21 */ /* 0x004fe20008010000 */
[----:B------:R-:W-:Y:S01]  /*1250*/  FADD.FTZ R165, R165, -UR8 ;  /* 0x80000008a5a57e21 */ /* 0x000fe20008010000 */
[----:B------:R-:W-:Y:S01]  /*1260*/  FFMA.FTZ R11, R161, R26, R178 ;  /* 0x0000001aa10b7223 */ /* 0x000fe200000100b2 */
[----:B------:R-:W-:Y:S01]  /*1270*/  FFMA.FTZ R26, R162, R25, R177 ;  /* 0x00000019a21a7223 */ /* 0x000fe200000100b1 */
[----:B------:R-:W-:Y:S01]  /*1280*/  FMUL.FTZ R177, R164, UR23 ;  /* 0x00000017a4b17c20 */ /* 0x000fe20008410000 */
[----:B------:R-:W-:Y:S01]  /*1290*/  FMUL.FTZ R178, R165, UR23 ;  /* 0x00000017a5b27c20 */ /* 0x000fe20008410000 */
[----:B------:R-:W-:Y:S01]  /*12a0*/  FADD.FTZ R104, R104, R156 ;  /* 0x0000009c68687221 */ /* 0x000fe20000010000 */
[----:B------:R-:W-:Y:S01]  /*12b0*/  FADD.FTZ R166, R166, -UR8 ;  /* 0x80000008a6a67e21 */ /* 0x000fe20008010000 */
[----:B------:R-:W-:Y:S01]  /*12c0*/  FFMA.FTZ R84, R156, R177, R84 ;  /* 0x000000b19c547223 */ /* 0x000fe20000010054 */
[----:B------:R-:W-:Y:S01]  /*12d0*/  FADD.FTZ R105, R105, R157 ;  /* 0x0000009d69697221 */ /* 0x000fe20000010000 */
[----:B------:R-:W-:Y:S01]  /*12e0*/  FFMA.FTZ R85, R157, R178, R85 ;  /* 0x000000b29d557223 */ /* 0x000fe20000010055 */
[----:B------:R-:W-:Y:S01]  /*12f0*/  FADD.FTZ R156, RZ, R12 ;  /* 0x0000000cff9c7221 */ /* 0x000fe20000010000 */
[----:B------:R-:W-:Y:S01]  /*1300*/  FFMA.FTZ R157, R177, R12, RZ ;  /* 0x0000000cb19d7223 */ /* 0x000fe200000100ff */
[----:B------:R-:W-:Y:S01]  /*1310*/  FADD.FTZ R65, R65, R161 ;  /* 0x000000a141417221 */ /* 0x000fe20000010000 */
[----:B------:R-:W-:Y:S01]  /*1320*/  FFMA.FTZ R45, R161, R178, R45 ;  /* 0x000000b2a12d7223 */ /* 0x000fe2000001002d */
[----:B------:R-:W-:Y:S01]  /*1330*/  FMUL.FTZ R198, R159, R198 ;  /* 0x000000c69fc67220 */ /* 0x000fe20000410000 */
[----:B------:R-:W-:Y:S01]  /*1340*/  FMUL.FTZ R189, R166, UR23 ;  /* 0x00000017a6bd7c20 */ /* 0x000fe20008410000 */
[----:B------:R-:W-:Y:S01]  /*1350*/  FADD.FTZ R161, R156, R11 ;  /* 0x0000000b9ca17221 */ /* 0x000fe20000010000 */
[----:B------:R-:W-:Y:S01]  /*1360*/  FADD.FTZ R167, R167, -UR8 ;  /* 0x80000008a7a77e21 */ /* 0x000fe20008010000 */
[----:B------:R-:W-:Y:S01]  /*1370*/  FFMA.FTZ R156, R178, R11, R157 ;  /* 0x0000000bb29c7223 */ /* 0x000fe2000001009d */
        /* <DEDUP_REMOVED lines=14> */
[----:B------:R-:W-:Y:S01]  /*1460*/  IADD3 R198, PT, PT, R13, 0x80, RZ ;  /* 0x000000800dc67810 */ /* 0x000fe20007ffe0ff */
[----:B0-----:R-:W-:Y:S01]  /*1470*/  FADD.FTZ R197, R158, R25 ;  /* 0x000000199ec57221 */ /* 0x001fe20000010000 */
[----:B------:R-:W-:-:S07]  /*1480*/  FFMA.FTZ R196, R190, R25, R157 ;  /* 0x00000019bec47223 */ /* 0x000fce000001009d */
.L_x_2610:
[----:B------:R-:W-:Y:S05]  /*1490*/  BSYNC.RECONVERGENT B0 ;  /* 0x0000000000007941 */ /* 0x000fea0003800200 */
.L_x_2609:
[----:B------:R-:W-:Y:S04]  /*14a0*/  BSSY.RECONVERGENT B0, `(.L_x_2611) ;  /* 0x0000041000007945 */ /* 0x000fe80003800200 */
[----:B------:R-:W-:Y:S05]  /*14b0*/  @!P1 BRA `(.L_x_2612) ;  /* 0x0000000000fc9947 */ /* 0x000fea0003800000 */
[----:B------:R-:W0:Y:S08]  /*14c0*/  LDC.64 R156, c[0x0][0x430] ;  /* 0x00010c00ff9c7b82 */ /* 0x000e300000000a00 */
[----:B------:R-:W1:Y:S08]  /*14d0*/  LDC.64 R160, c[0x0][0x428] ;  /* 0x00010a00ffa07b82 */ /* 0x000e700000000a00 */
[----:B------:R-:W2:Y:S01]  /*14e0*/  LDC.64 R164, c[0x0][0x3a8] ;  /* 0x0000ea00ffa47b82 */ /* 0x000ea20000000a00 */
[----:B------:R-:W-:-:S04]  /*14f0*/  ISETP.NE.U32.AND P0, PT, RZ, UR18, PT ;  /* 0x00000012ff007c0c */ /* 0x000fc8000bf05070 */
[----:B------:R-:W-:Y:S01]  /*1500*/  ISETP.NE.AND.EX P0, PT, RZ, UR19, PT, P0 ;  /* 0x00000013ff007c0c */ /* 0x000fe2000bf05300 */
[----:B0-----:R-:W-:-:S06]  /*1510*/  IMAD.WIDE.U32 R156, R198, 0x10, R156 ;  /* 0x00000010c69c7825 */ /* 0x001fcc00078e009c */
[----:B------:R-:W3:Y:S01]  /*1520*/  LDG.E.128 R156, desc[UR16][R156.64] ;  /* 0x000000109c9c7981 */ /* 0x000ee2000c1e1d00 */
[----:B-1----:R-:W-:-:S05]  /*1530*/  IMAD.WIDE.U32 R160, R198, 0x10, R160 ;  /* 0x00000010c6a07825 */ /* 0x002fca00078e00a0 */
[----:B------:R-:W0:Y:S01]  /*1540*/  @P0 LDC.64 R200, c[0x0][0x438] ;  /* 0x00010e00ffc80b82 */ /* 0x000e220000000a00 */
[----:B------:R-:W4:Y:S01]  /*1550*/  LDG.E.128 R160, desc[UR16][R160.64] ;  /* 0x00000010a0a07981 */ /* 0x000f22000c1e1d00 */
[----:B--2---:R-:W-:-:S06]  /*1560*/  IMAD.WIDE.U32 R164, R198, 0x10, R164 ;  /* 0x00000010c6a47825 */ /* 0x004fcc00078e00a4 */
[----:B------:R-:W2:Y:S01]  /*1570*/  LDG.E.128 R164, desc[UR16][R164.64] ;  /* 0x00000010a4a47981 */ /* 0x000ea2000c1e1d00 */
[----:B0-----:R-:W-:-:S05]  /*1580*/  @P0 IMAD.WIDE.U32 R200, R198, 0x10, R200 ;  /* 0x00000010c6c80825 */ /* 0x001fca00078e00c8 */
[----:B------:R0:W5:Y:S01]  /*1590*/  @P0 LDG.E.128 R40, desc[UR16][R200.64] ;  /* 0x00000010c8280981 */ /* 0x000162000c1e1d00 */
[--C-:B------:R-:W-:Y:S02]  /*15a0*/  HADD2.F32 R23, -RZ, R202.reuse.H0_H0 ;  /* 0x200000caff177230 */ /* 0x100fe40000004100 */
[--C-:B------:R-:W-:Y:S02]  /*15b0*/  HADD2.F32 R9, -RZ, R195.reuse.H0_H0 ;  /* 0x200000c3ff097230 */ /* 0x100fe40000004100 */
[----:B------:R-:W-:Y:S02]  /*15c0*/  HADD2.F32 R176, -RZ, R202.H1_H1 ;  /* 0x300000caffb07230 */ /* 0x000fe40000004100 */
[----:B------:R-:W-:Y:S02]  /*15d0*/  HADD2.F32 R24, -RZ, R195.H1_H1 ;  /* 0x300000c3ff187230 */ /* 0x000fe40000004100 */
[----:B------:R-:W-:Y:S02]  /*15e0*/  HADD2.F32 R220, -RZ, R203.H1_H1 ;  /* 0x300000cbffdc7230 */ /* 0x000fe40000004100 */
[----:B------:R-:W-:Y:S01]  /*15f0*/  HADD2.F32 R188, -RZ, R199.H1_H1 ;  /* 0x300000c7ffbc7230 */ /* 0x000fe20000004100 */
[----:B------:R-:W-:Y:S01]  /*1600*/  IADD3 R198, PT, PT, R198, 0x80, RZ ;  /* 0x00000080c6c67810 */ /* 0x000fe20007ffe0ff */
        /* <DEDUP_REMOVED lines=40> */
[----:B------:R-:W-:Y:S01]  /*1890*/  FADD.FTZ R197, R158, R23 ;  /* 0x000000179ec57221 */ /* 0x000fe20000010000 */
[----:B0-----:R-:W-:-:S07]  /*18a0*/  FFMA.FTZ R196, R188, R23, R157 ;  /* 0x00000017bcc47223 */ /* 0x001fce000001009d */
.L_x_2612:
[----:B------:R-:W-:Y:S05]  /*18b0*/  BSYNC.RECONVERGENT B0 ;  /* 0x0000000000007941 */ /* 0x000fea0003800200 */
.L_x_2611:
        /* <DEDUP_REMOVED lines=16> */
[----:B------:R-:W-:Y:S02]  /*19c0*/  HADD2.F32 R21, -RZ, R206.H0_H0 ;  /* 0x200000ceff157230 */ /* 0x000fe40000004100 */
[----:B------:R-:W-:Y:S02]  /*19d0*/  HADD2.F32 R7, -RZ, R204.H0_H0 ;  /* 0x200000ccff077230 */ /* 0x000fe40000004100 */
        /* <DEDUP_REMOVED lines=47> */
.L_x_2614:
[----:B------:R-:W-:Y:S05]  /*1cd0*/  BSYNC.RECONVERGENT B0 ;  /* 0x0000000000007941 */ /* 0x000fea0003800200 */
.L_x_2613:
        /* <DEDUP_REMOVED lines=65> */
.L_x_2616:
[----:B------:R-:W-:Y:S05]  /*20f0*/  BSYNC.RECONVERGENT B0 ;  /* 0x0000000000007941 */ /* 0x000fea0003800200 */
.L_x_2615:
        /* <DEDUP_REMOVED lines=65> */
.L_x_2618:
[----:B------:R-:W-:Y:S05]  /*2510*/  BSYNC.RECONVERGENT B0 ;  /* 0x0000000000007941 */ /* 0x000fea0003800200 */
.L_x_2617:
        /* <DEDUP_REMOVED lines=21> */
[----:B------:R-:W-:-:S02]  /*2670*/  HADD2.F32 R174, -RZ, R217.H1_H1 ;  /* 0x300000d9ffae7230 */ /* 0x000fc40000004100 */
[----:B---3--:R-:W-:Y:S01]  /*2680*/  FMUL.FTZ R173, R156, R173 ;  /* 0x000000ad9cad7220 */ /* 0x008fe20000410000 */
[----:B------:R-:W-:-:S03]  /*2690*/  FMUL.FTZ R16, R157, R16 ;  /* 0x000000109d107220 */ /* 0x000fc60000410000 */
[----:B----4-:R-:W-:Y:S01]  /*26a0*/  FFMA.FTZ R2, R160, R15, R173 ;  /* 0x0000000fa0027223 */ /* 0x010fe200000100ad */
[----:B------:R-:W-:Y:S02]  /*26b0*/  HADD2.F32 R173, -RZ, R219.H0_H0 ;  /* 0x200000dbffad7230 */ /* 0x000fe40000004100 */
[----:B------:R-:W-:Y:S02]  /*26c0*/  HADD2.F32 R15, -RZ, R217.H0_H0 ;  /* 0x200000d9ff0f7230 */ /* 0x000fe40000004100 */
[----:B------:R-:W-:Y:S01]  /*26d0*/  FMUL.FTZ R186, R159, R186 ;  /* 0x000000ba9fba7220 */ /* 0x000fe20000410000 */
[----:B------:R-:W-:Y:S01]  /*26e0*/  FMUL.FTZ R173, R158, R173 ;  /* 0x000000ad9ead7220 */ /* 0x000fe20000410000 */
[----:B------:R-:W-:Y:S01]  /*26f0*/  FFMA.FTZ R0, R161, R0, R16 ;  /* 0x00000000a1007223 */ /* 0x000fe20000010010 */
[----:B--2---:R-:W-:Y:S01]  /*2700*/  FADD.FTZ R165, R165, -UR8 ;  /* 0x80000008a5a57e21 */ /* 0x004fe20008010000 */
[----:B------:R-:W-:Y:S01]  /*2710*/  FADD.FTZ R164, R164, -UR8 ;  /* 0x80000008a4a47e21 */ /* 0x000fe20008010000 */
[----:B------:R-:W-:Y:S01]  /*2720*/  FFMA.FTZ R16, R162, R15, R173 ;  /* 0x0000000fa2107223 */ /* 0x000fe200000100ad */
[----:B------:R-:W-:Y:S01]  /*2730*/  FFMA.FTZ R15, R163, R174, R186 ;  /* 0x000000aea30f7223 */ /* 0x000fe200000100ba */
[----:B------:R-:W-:Y:S01]  /*2740*/  FMUL.FTZ R174, R165, UR23 ;  /* 0x00000017a5ae7c20 */ /* 0x000fe20008410000 */
[----:B------:R-:W-:Y:S01]  /*2750*/  FMUL.FTZ R173, R164, UR23 ;  /* 0x00000017a4ad7c20 */ /* 0x000fe20008410000 */
[----:B------:R-:W-:Y:S01]  /*2760*/  FADD.FTZ R166, R166, -UR8 ;  /* 0x80000008a6a67e21 */ /* 0x000fe20008010000 */
[----:B------:R-:W-:Y:S01]  /*2770*/  FADD.FTZ R125, R125, R157 ;  /* 0x0000009d7d7d7221 */ /* 0x000fe20000010000 */
[----:B------:R-:W-:Y:S01]  /*2780*/  FFMA.FTZ R101, R157, R174, R101 ;  /* 0x000000ae9d657223 */ /* 0x000fe20000010065 */
[----:B------:R-:W-:Y:S01]  /*2790*/  FADD.FTZ R197, R197, R2 ;  /* 0x00000002c5c57221 */ /* 0x000fe20000010000 */
[----:B------:R-:W-:Y:S01]  /*27a0*/  FFMA.FTZ R157, R173, R2, R196 ;  /* 0x00000002ad9d7223 */ /* 0x000fe200000100c4 */
[----:B------:R-:W-:Y:S01]  /*27b0*/  FADD.FTZ R124, R124, R156 ;  /* 0x0000009c7c7c7221 */ /* 0x000fe20000010000 */
[----:B------:R-:W-:Y:S01]  /*27c0*/  FFMA.FTZ R100, R156, R173, R100 ;  /* 0x000000ad9c647223 */ /* 0x000fe20000010064 */
[----:B------:R-:W-:Y:S01]  /*27d0*/  FMUL.FTZ R185, R166, UR23 ;  /* 0x00000017a6b97c20 */ /* 0x000fe20008410000 */
[----:B------:R-:W-:Y:S01]  /*27e0*/  FADD.FTZ R167, R167, -UR8 ;  /* 0x80000008a7a77e21 */ /* 0x000fe20008010000 */
        /* <DEDUP_REMOVED lines=19> */
.L_x_2620:
[----:B------:R-:W-:Y:S05]  /*2920*/  BSYNC.RECONVERGENT B0 ;  /* 0x0000000000007941 */ /* 0x000fea0003800200 */
.L_x_2619:
        /* <DEDUP_REMOVED lines=32> */
.L_x_2622:
[----:B------:R-:W-:Y:S05]  /*2b30*/  BSYNC.RECONVERGENT B0 ;  /* 0x0000000000007941 */ /* 0x000fea0003800200 */
.L_x_2621:
        /* <DEDUP_REMOVED lines=50> */
[----:B------:R-:W-:Y:S06]  /*2e60*/  BRA `(.L_x_2628) ;  /* 0x0000000800187947 */ /* 0x000fec0003800000 */
.L_x_2627:
        /* <DEDUP_REMOVED lines=11> */
[----:B------:R-:W-:-:S02]  /*2f20*/  FMUL.FTZ R159, R150, UR23 ;  /* 0x00000017969f7c20 */ /* 0x000fc40008410000 */
[----:B------:R-:W-:Y:S02]  /*2f30*/  MOV R148, R156 ;  /* 0x0000009c00947202 */ /* 0x000fe40000000f00 */
[----:B------:R-:W-:Y:S02]  /*2f40*/  MOV R149, R157 ;  /* 0x0000009d00957202 */ /* 0x000fe40000000f00 */
[----:B------:R-:W-:Y:S02]  /*2f50*/  MOV R150, R158 ;  /* 0x0000009e00967202 */ /* 0x000fe40000000f00 */
[----:B------:R-:W-:Y:S01]  /*2f60*/  MOV R151, R159 ;  /* 0x0000009f00977202 */ /* 0x000fe20000000f00 */
[----:B------:R-:W-:Y:S06]  /*2f70*/  BRA `(.L_x_2628) ;  /* 0x0000000400d47947 */ /* 0x000fec0003800000 */
.L_x_2626:
        /* <DEDUP_REMOVED lines=20> */
.L_x_2629:
        /* <DEDUP_REMOVED lines=14> */
[-C--:B------:R-:W-:Y:S02]  /*31a0*/  MOV R150, R158.reuse ;  /* 0x0000009e00967202 */ /* 0x080fe40000000f00 */
[-C--:B------:R-:W-:Y:S02]  /*31b0*/  MOV R151, R159.reuse ;  /* 0x0000009f00977202 */ /* 0x080fe40000000f00 */
[----:B------:R-:W-:Y:S02]  /*31c0*/  MOV R155, R159 ;  /* 0x0000009f009b7202 */ /* 0x000fe40000000f00 */
[----:B------:R-:W-:-:S02]  /*31d0*/  MOV R154, R158 ;  /* 0x0000009e009a7202 */ /* 0x000fc40000000f00 */
[----:B------:R-:W-:Y:S02]  /*31e0*/  MOV R153, R157 ;  /* 0x0000009d00997202 */ /* 0x000fe40000000f00 */
[----:B------:R-:W-:Y:S01]  /*31f0*/  MOV R152, R156 ;  /* 0x0000009c00987202 */ /* 0x000fe20000000f00 */
[----:B------:R-:W-:Y:S06]  /*3200*/  BRA `(.L_x_2628) ;  /* 0x0000000400307947 */ /* 0x000fec0003800000 */
.L_x_2625:
        /* <DEDUP_REMOVED lines=18> */
[----:B------:R-:W-:Y:S06]  /*3330*/  BRA `(.L_x_2628) ;  /* 0x0000000000e47947 */ /* 0x000fec0003800000 */
.L_x_2631:
        /* <DEDUP_REMOVED lines=11> */
[----:B------:R-:W-:-:S02]  /*33f0*/  FFMA.FTZ R159, R150, UR23, R131 ;  /* 0x00000017969f7c23 */ /* 0x000fc40008010083 */
[----:B------:R-:W-:Y:S02]  /*3400*/  MOV R148, R156 ;  /* 0x0000009c00947202 */ /* 0x000fe40000000f00 */
[----:B------:R-:W-:Y:S02]  /*3410*/  MOV R149, R157 ;  /* 0x0000009d00957202 */ /* 0x000fe40000000f00 */
[----:B------:R-:W-:Y:S02]  /*3420*/  MOV R150, R158 ;  /* 0x0000009e00967202 */ /* 0x000fe40000000f00 */
[----:B------:R-:W-:Y:S01]  /*3430*/  MOV R151, R159 ;  /* 0x0000009f00977202 */ /* 0x000fe20000000f00 */
[----:B------:R-:W-:Y:S06]  /*3440*/  BRA `(.L_x_2628) ;  /* 0x0000000000a07947 */ /* 0x000fec0003800000 */
.L_x_2630:
        /* <DEDUP_REMOVED lines=20> */
.L_x_2632:
        /* <DEDUP_REMOVED lines=14> */
[-C--:B------:R-:W-:Y:S02]  /*3670*/  MOV R150, R158.reuse ;  /* 0x0000009e00967202 */ /* 0x080fe40000000f00 */
[-C--:B------:R-:W-:Y:S02]  /*3680*/  MOV R151, R159.reuse ;  /* 0x0000009f00977202 */ /* 0x080fe40000000f00 */
[----:B------:R-:W-:Y:S02]  /*3690*/  MOV R155, R159 ;  /* 0x0000009f009b7202 */ /* 0x000fe40000000f00 */
[----:B------:R-:W-:-:S02]  /*36a0*/  MOV R154, R158 ;  /* 0x0000009e009a7202 */ /* 0x000fc40000000f00 */
[----:B------:R-:W-:Y:S02]  /*36b0*/  MOV R153, R157 ;  /* 0x0000009d00997202 */ /* 0x000fe40000000f00 */
[----:B------:R-:W-:-:S07]  /*36c0*/  MOV R152, R156 ;  /* 0x0000009c00987202 */ /* 0x000fce0000000f00 */
.L_x_2628:
        /* <DEDUP_REMOVED lines=14> */
.L_x_2624:
[----:B------:R-:W-:Y:S05]  /*37b0*/  BSYNC.RECONVERGENT B0 ;  /* 0x0000000000007941 */ /* 0x000fea0003800200 */
.L_x_2623:
        /* <DEDUP_REMOVED lines=33> */
.L_x_2637:
        /* <DEDUP_REMOVED lines=17> */
.L_x_2636:
        /* <DEDUP_REMOVED lines=20> */
.L_x_2639:
        /* <DEDUP_REMOVED lines=13> */
.L_x_2635:
[----:B0-----:R-:W0:Y:S02]  /*3cf0*/  LDC.64 R156, c[0x0][0x478] ;  /* 0x00011e00ff9c7b82 */ /* 0x001e240000000a00 */
[----:B0-----:R-:W-:-:S04]  /*3d00*/  ISETP.NE.U32.AND P0, PT, R156, RZ, PT ;  /* 0x000000ff9c00720c */ /* 0x001fc80003f05070 */
[----:B------:R-:W-:-:S13]  /*3d10*/  ISETP.NE.AND.EX P0, PT, R157, RZ, PT, P0 ;  /* 0x000000ff9d00720c */ /* 0x000fda0003f05300 */
[----:B------:R-:W-:Y:S05]  /*3d20*/  @!P0 BRA `(.L_x_2640) ;  /* 0x0000000000a48947 */ /* 0x000fea0003800000 */
[----:B------:R-:W-:-:S04]  /*3d30*/  UISETP.NE.U32.AND UP0, UPT, UR4, URZ, UPT ;  /* 0x000000ff0400728c */ /* 0x000fc8000bf05070 */
[----:B------:R-:W-:-:S09]  /*3d40*/  UISETP.NE.AND.EX UP0, UPT, UR5, URZ, UPT, UP0 ;  /* 0x000000ff0500728c */ /* 0x000fd2000bf05300 */
[----:B------:R-:W-:Y:S05]  /*3d50*/  BRA.U !UP0, `(.L_x_2641) ;  /* 0x0000000108547547 */ /* 0x000fea000b800000 */
        /* <DEDUP_REMOVED lines=21> */
.L_x_2641:
        /* <DEDUP_REMOVED lines=17> */
.L_x_2640:
        /* <DEDUP_REMOVED lines=20> */
.L_x_2642:
        /* <DEDUP_REMOVED lines=11> */
[----:B------:R-:W-:-:S07]  /*41b0*/  FMUL.FTZ R159, R160, UR23 ;  /* 0x00000017a09f7c20 */ /* 0x000fce0008410000 */
.L_x_2638:
[----:B------:R-:W0:Y:S01]  /*41c0*/  @P0 LDC.64 R166, c[0x0][0x478] ;  /* 0x00011e00ffa60b82 */ /* 0x000e220000000a00 */
[----:B------:R-:W1:Y:S01]  /*41d0*/  @UP0 LDCU.64 UR26, c[0x0][0x470] ;  /* 0x00008e00ff1a07ac */ /* 0x000e620008000a00 */
[----:B------:R-:W-:-:S06]  /*41e0*/  HFMA2 R162, -RZ, RZ, 0, 9.5367431640625e-07 ;  /* 0x00000010ffa27431 */ /* 0x000fcc00000001ff */
[----:B------:R-:W2:Y:S01]  /*41f0*/  LDC.64 R160, c[0x0][0x468] ;  /* 0x00011a00ffa07b82 */ /* 0x000ea20000000a00 */
[----:B0-----:R-:W-:-:S05]  /*4200*/  @P0 IMAD.WIDE.U32 R166, R13, 0x10, R166 ;  /* 0x000000100da60825 */ /* 0x001fca00078e00a6 */
[----:B------:R3:W-:Y:S01]  /*4210*/  @P0 STG.E.128 desc[UR16][R166.64], R152 ;  /* 0x00000098a6000986 */ /* 0x0007e2000c101d10 */
[----:B------:R-:W-:Y:S01]  /*4220*/  PLOP3.LUT P0, PT, PT, PT, UP0, 0x80, 0x8 ;  /* 0x000000000008781c */ /* 0x000fe20003f0f008 */
[----:B--2---:R-:W-:-:S05]  /*4230*/  IMAD.WIDE.U32 R160, R13, 0x10, R160 ;  /* 0x000000100da07825 */ /* 0x004fca00078e00a0 */
[----:B------:R3:W-:Y:S07]  /*4240*/  STG.E.128 desc[UR16][R160.64], R156 ;  /* 0x0000009ca0007986 */ /* 0x0007ee000c101d10 */
[C---:B-1----:R-:W-:Y:S01]  /*4250*/  @P0 IMAD.WIDE.U32 R162, R13.reuse, R162, UR26 ;  /* 0x0000001a0da20e25 */ /* 0x042fe2000f8e00a2 */
[----:B------:R-:W-:Y:S02]  /*4260*/  PLOP3.LUT P0, PT, PT, PT, UP0, 0x80, 0x8 ;  /* 0x000000000008781c */ /* 0x000fe40003f0f008 */
[----:B------:R-:W-:-:S11]  /*4270*/  IADD3 R13, PT, PT, R13, 0x80, RZ ;  /* 0x000000800d0d7810 */ /* 0x000fd60007ffe0ff */
[----:B------:R3:W-:Y:S02]  /*4280*/  @P0 STG.E.128 desc[UR16][R162.64], R148 ;  /* 0x00000094a2000986 */ /* 0x0007e4000c101d10 */
.L_x_2634:
[----:B------:R-:W-:Y:S05]  /*4290*/  BSYNC.RECONVERGENT B0 ;  /* 0x0000000000007941 */ /* 0x000fea0003800200 */
.L_x_2633:
        /* <DEDUP_REMOVED lines=12> */
[--C-:B0--3--:R-:W-:Y:S01]  /*4360*/  FFMA.FTZ R149, R171, UR8, R165.reuse ;  /* 0x00000008ab957c23 */ /* 0x109fe200080100a5 */
        /* <DEDUP_REMOVED lines=20> */
.L_x_2647:
        /* <DEDUP_REMOVED lines=17> */
.L_x_2646:
        /* <DEDUP_REMOVED lines=20> */
.L_x_2649:
        /* <DEDUP_REMOVED lines=13> */
.L_x_2645:
[----:B0--3--:R-:W0:Y:S02]  /*47d0*/  LDC.64 R156, c[0x0][0x478] ;  /* 0x00011e00ff9c7b82 */ /* 0x009e240000000a00 */
        /* <DEDUP_REMOVED lines=27> */
.L_x_2651:
        /* <DEDUP_REMOVED lines=17> */
.L_x_2650:
        /* <DEDUP_REMOVED lines=20> */
.L_x_2652:
        /* <DEDUP_REMOVED lines=12> */
.L_x_2648:
        /* <DEDUP_REMOVED lines=13> */
.L_x_2644:
[----:B------:R-:W-:Y:S05]  /*4d70*/  BSYNC.RECONVERGENT B0 ;  /* 0x0000000000007941 */ /* 0x000fea0003800200 */
.L_x_2643:
        /* <DEDUP_REMOVED lines=12> */
[--C-:B0--34-:R-:W-:Y:S01]  /*4e40*/  FFMA.FTZ R149, R169, UR8, R165.reuse ;  /* 0x00000008a9957c23 */ /* 0x119fe200080100a5 */
        /* <DEDUP_REMOVED lines=20> */
.L_x_2657:
        /* <DEDUP_REMOVED lines=17> */
.L_x_2656:
        /* <DEDUP_REMOVED lines=20> */
.L_x_2659:
        /* <DEDUP_REMOVED lines=13> */
.L_x_2655:
[----:B0--34-:R-:W0:Y:S02]  /*52b0*/  LDC.64 R156, c[0x0][0x478] ;  /* 0x00011e00ff9c7b82 */ /* 0x019e240000000a00 */
        /* <DEDUP_REMOVED lines=27> */
.L_x_2661:
        /* <DEDUP_REMOVED lines=17> */
.L_x_2660:
        /* <DEDUP_REMOVED lines=20> */
.L_x_2662:
        /* <DEDUP_REMOVED lines=12> */
.L_x_2658:
        /* <DEDUP_REMOVED lines=13> */
.L_x_2654:
[----:B------:R-:W-:Y:S05]  /*5850*/  BSYNC.RECONVERGENT B0 ;  /* 0x0000000000007941 */ /* 0x000fea0003800200 */
.L_x_2653:
        /* <DEDUP_REMOVED lines=33> */
.L_x_2667:
        /* <DEDUP_REMOVED lines=17> */
.L_x_2666:
        /* <DEDUP_REMOVED lines=20> */
.L_x_2669:
        /* <DEDUP_REMOVED lines=13> */
.L_x_2665:
        /* <DEDUP_REMOVED lines=28> */
.L_x_2671:
        /* <DEDUP_REMOVED lines=17> */
.L_x_2670:
        /* <DEDUP_REMOVED lines=20> */
.L_x_2672:
        /* <DEDUP_REMOVED lines=12> */
.L_x_2668:
        /* <DEDUP_REMOVED lines=13> */
.L_x_2664:
[----:B------:R-:W-:Y:S05]  /*6330*/  BSYNC.RECONVERGENT B0 ;  /* 0x0000000000007941 */ /* 0x000fea0003800200 */
.L_x_2663:
        /* <DEDUP_REMOVED lines=33> */
.L_x_2677:
        /* <DEDUP_REMOVED lines=17> */
.L_x_2676:
        /* <DEDUP_REMOVED lines=20> */
.L_x_2679:
        /* <DEDUP_REMOVED lines=13> */
.L_x_2675:
        /* <DEDUP_REMOVED lines=28> */
.L_x_2681:
        /* <DEDUP_REMOVED lines=17> */
.L_x_2680:
        /* <DEDUP_REMOVED lines=20> */
.L_x_2682:
        /* <DEDUP_REMOVED lines=12> */
.L_x_2678:
        /* <DEDUP_REMOVED lines=9> */
[----:B-1----:R-:W-:Y:S01]  /*6dd0*/  @P0 IMAD.WIDE.U32 R166, R13, R166, UR26 ;  /* 0x0000001a0da60e25 */ /* 0x002fe2000f8e00a6 */
[----:B------:R-:W-:-:S13]  /*6de0*/  PLOP3.LUT P0, PT, PT, PT, UP0, 0x80, 0x8 ;  /* 0x000000000008781c */ /* 0x000fda0003f0f008 */
[----:B------:R0:W-:Y:S02]  /*6df0*/  @P0 STG.E.128 desc[UR16][R166.64], R148 ;  /* 0x00000094a6000986 */ /* 0x0001e4000c101d10 */
.L_x_2674:
[----:B------:R-:W-:Y:S05]  /*6e00*/  BSYNC.RECONVERGENT B0 ;  /* 0x0000000000007941 */ /* 0x000fea0003800200 */
.L_x_2673:
[----:B------:R-:W-:Y:S01]  /*6e10*/  UPLOP3.LUT UP1, UPT, UPT, UPT, UP1, 0x40, 0x4 ;  /* 0x000000000004789c */ /* 0x000fe20003f2e810 */
[----:B------:R-:W-:Y:S10]  /*6e20*/  BRA.U !UP3, `(.L_x_2683) ;  /* 0xffffffa10b347547 */ /* 0x000ff4000b83ffff */
.L_x_2608:
[----:B------:R-:W1:Y:S01]  /*6e30*/  S2UR UR4, SR_CTAID.X ;  /* 0x00000000000479c3 */ /* 0x000e620000002500 */
[----:B------:R-:W-:Y:S01]  /*6e40*/  BSSY.RECONVERGENT B0, `(.L_x_2684) ;  /* 0x0000012000007945 */ /* 0x000fe20003800200 */
[----:B-1----:R-:W-:-:S06]  /*6e50*/  UIMAD UR4, UR4, UR10, URZ ;  /* 0x0000000a040472a4 */ /* 0x002fcc000f8e02ff */
[----:B-----5:R-:W-:-:S04]  /*6e60*/  MOV R11, UR4 ;  /* 0x00000004000b7c02 */ /* 0x020fc80008000f00 */
[----:B------:R-:W-:Y:S01]  /*6e70*/  LEA.HI R11, R11, R164, RZ, 0x1e ;  /* 0x000000a40b0b7211 */ /* 0x000fe200078ff0ff */
[----:B------:R-:W-:Y:S06]  /*6e80*/  @!P6 BRA `(.L_x_2685) ;  /* 0x000000000034e947 */ /* 0x000fec0003800000 */
[----:B------:R-:W1:Y:S08]  /*6e90*/  LDC.64 R2, c[0x0][0x440] ;  /* 0x00011000ff027b82 */ /* 0x000e700000000a00 */
[----:B------:R-:W2:Y:S08]  /*6ea0*/  LDC.64 R4, c[0x0][0x448] ;  /* 0x00011200ff047b82 */ /* 0x000eb00000000a00 */
[----:B------:R-:W5:Y:S08]  /*6eb0*/  LDC.64 R6, c[0x0][0x450] ;  /* 0x00011400ff067b82 */ /* 0x000f700000000a00 */
[----:B------:R-:W0:Y:S01]  /*6ec0*/  LDC.64 R8, c[0x0][0x458] ;  /* 0x00011600ff087b82 */ /* 0x000e220000000a00 */
[----:B-1----:R-:W-:-:S05]  /*6ed0*/  IMAD.WIDE.U32 R2, R11, 0x10, R2 ;  /* 0x000000100b027825 */ /* 0x002fca00078e0002 */
[----:B------:R1:W-:Y:S01]  /*6ee0*/  STG.E.128 desc[UR16][R2.64], R64 ;  /* 0x0000004002007986 */ /* 0x0003e2000c101d10 */
[----:B--2---:R-:W-:-:S05]  /*6ef0*/  IMAD.WIDE.U32 R4, R11, 0x10, R4 ;  /* 0x000000100b047825 */ /* 0x004fca00078e0004 */
[----:B------:R1:W-:Y:S01]  /*6f00*/  STG.E.128 desc[UR16][R4.64], R44 ;  /* 0x0000002c04007986 */ /* 0x0003e2000c101d10 */
[----:B-----5:R-:W-:-:S05]  /*6f10*/  IMAD.WIDE.U32 R6, R11, 0x10, R6 ;  /* 0x000000100b067825 */ /* 0x020fca00078e0006 */
[----:B------:R1:W-:Y:S01]  /*6f20*/  STG.E.128 desc[UR16][R6.64], R104 ;  /* 0x0000006806007986 */ /* 0x0003e2000c101d10 */
[C---:B0-----:R-:W-:Y:S01]  /*6f30*/  IMAD.WIDE.U32 R8, R11.reuse, 0x10, R8 ;  /* 0x000000100b087825 */ /* 0x041fe200078e0008 */
[----:B------:R-:W-:-:S04]  /*6f40*/  IADD3 R11, PT, PT, R11, 0x80, RZ ;  /* 0x000000800b0b7810 */ /* 0x000fc80007ffe0ff */
[----:B------:R1:W-:Y:S03]  /*6f50*/  STG.E.128 desc[UR16][R8.64], R84 ;  /* 0x0000005408007986 */ /* 0x0003e6000c101d10 */
.L_x_2685:
[----:B------:R-:W-:Y:S05]  /*6f60*/  BSYNC.RECONVERGENT B0 ;  /* 0x0000000000007941 */ /* 0x000fea0003800200 */
.L_x_2684:
[----:B------:R-:W-:Y:S04]  /*6f70*/  BSSY.RECONVERGENT B0, `(.L_x_2686) ;  /* 0x000000f000007945 */ /* 0x000fe80003800200 */
[----:B------:R-:W-:Y:S05]  /*6f80*/  @!P1 BRA `(.L_x_2687) ;  /* 0x0000000000349947 */ /* 0x000fea0003800000 */
[----:B-1----:R-:W1:Y:S08]  /*6f90*/  LDC.64 R2, c[0x0][0x440] ;  /* 0x00011000ff027b82 */ /* 0x002e700000000a00 */
        /* <DEDUP_REMOVED lines=12> */
.L_x_2687:
[----:B------:R-:W-:Y:S05]  /*7060*/  BSYNC.RECONVERGENT B0 ;  /* 0x0000000000007941 */ /* 0x000fea0003800200 */
.L_x_2686:
        /* <DEDUP_REMOVED lines=15> */
.L_x_2689:
[----:B------:R-:W-:Y:S05]  /*7160*/  BSYNC.RECONVERGENT B0 ;  /* 0x0000000000007941 */ /* 0x000fea0003800200 */
.L_x_2688:
        /* <DEDUP_REMOVED lines=15> */
.L_x_2691:
[----:B------:R-:W-:Y:S05]  /*7260*/  BSYNC.RECONVERGENT B0 ;  /* 0x0000000000007941 */ /* 0x000fea0003800200 */
.L_x_2690:
        /* <DEDUP_REMOVED lines=15> */
.L_x_2693:
[----:B------:R-:W-:Y:S05]  /*7360*/  BSYNC.RECONVERGENT B0 ;  /* 0x0000000000007941 */ /* 0x000fea0003800200 */
.L_x_2692:
[----:B------:R-:W-:Y:S05]  /*7370*/  @!P5 EXIT ;  /* 0x000000000000d94d */ /* 0x000fea0003800000 */
[----:B-1----:R-:W1:Y:S08]  /*7380*/  LDC.64 R2, c[0x0][0x440] ;  /* 0x00011000ff027b82 */ /* 0x002e700000000a00 */
[----:B------:R-:W2:Y:S08]  /*7390*/  LDC.64 R4, c[0x0][0x448] ;  /* 0x00011200ff047b82 */ /* 0x000eb00000000a00 */
[----:B------:R-:W5:Y:S08]  /*73a0*/  LDC.64 R6, c[0x0][0x450] ;  /* 0x00011400ff067b82 */ /* 0x000f700000000a00 */
[----:B------:R-:W0:Y:S01]  /*73b0*/  LDC.64 R8, c[0x0][0x458] ;  /* 0x00011600ff087b82 */ /* 0x000e220000000a00 */
[----:B-1----:R-:W-:-:S05]  /*73c0*/  IMAD.WIDE.U32 R2, R11, 0x10, R2 ;  /* 0x000000100b027825 */ /* 0x002fca00078e0002 */
[----:B------:R-:W-:Y:S01]  /*73d0*/  STG.E.128 desc[UR16][R2.64], R80 ;  /* 0x0000005002007986 */ /* 0x000fe2000c101d10 */
[----:B--2---:R-:W-:-:S05]  /*73e0*/  IMAD.WIDE.U32 R4, R11, 0x10, R4 ;  /* 0x000000100b047825 */ /* 0x004fca00078e0004 */
[----:B------:R-:W-:Y:S01]  /*73f0*/  STG.E.128 desc[UR16][R4.64], R60 ;  /* 0x0000003c04007986 */ /* 0x000fe2000c101d10 */
[----:B-----5:R-:W-:-:S05]  /*7400*/  IMAD.WIDE.U32 R6, R11, 0x10, R6 ;  /* 0x000000100b067825 */ /* 0x020fca00078e0006 */
[----:B------:R-:W-:Y:S01]  /*7410*/  STG.E.128 desc[UR16][R6.64], R124 ;  /* 0x0000007c06007986 */ /* 0x000fe2000c101d10 */
[----:B0-----:R-:W-:-:S05]  /*7420*/  IMAD.WIDE.U32 R8, R11, 0x10, R8 ;  /* 0x000000100b087825 */ /* 0x001fca00078e0008 */
[----:B------:R-:W-:Y:S01]  /*7430*/  STG.E.128 desc[UR16][R8.64], R100 ;  /* 0x0000006408007986 */ /* 0x000fe2000c101d10 */
[----:B------:R-:W-:Y:S05]  /*7440*/  EXIT ;  /* 0x000000000000794d */ /* 0x000fea0003800000 */
.L_x_2694:
        /* <DEDUP_REMOVED lines=11> */
.L_x_3868:


//--------------------- .text._ZN10layer_norm31ln_parallel_residual_bwd_kernelINS_13Kernel_traitsI6__halfffffjLj3072ELj1ELj1ELj4ELj16ENS_18Kernel_traits_baseILj3072ES2_ffffjLj128EEEEELb0ELb0ELb1EEEvNS_9BwdParamsE --------------------------
	.section	.text._ZN10layer_norm31ln_parallel_residual_bwd_kernelINS_13Kernel_traitsI6__halfffffjLj3072ELj1ELj1ELj4ELj16ENS_18Kernel_traits_baseILj3072ES2_ffffjLj128EEEEELb0ELb0ELb1EEEvNS_9BwdParamsE,"ax",@progbits
	.align	128
        .global         _ZN10layer_norm31ln_parallel_residual_bwd_kernelINS_13Kernel_traitsI6__halfffffjLj3072ELj1ELj1ELj4ELj16ENS_18Kernel_traits_baseILj3072ES2_ffffjLj128EEEEELb0ELb0ELb1EEEvNS_9BwdParamsE
        .type           _ZN10layer_norm31ln_parallel_residual_bwd_kernelINS_13Kernel_traitsI6__halfffffjLj3072ELj1ELj1ELj4ELj16ENS_18Kernel_traits_baseILj3072ES2_ffffjLj128EEEEELb0ELb0ELb1EEEvNS_9BwdParamsE,@function
        .size           _ZN10layer_norm31ln_parallel_residual_bwd_kernelINS_13Kernel_traitsI6__halfffffjLj3072ELj1ELj1ELj4ELj16ENS_18Kernel_traits_baseILj3072ES2_ffffjLj128EEEEELb0ELb0ELb1EEEvNS_9BwdParamsE,(.L_x_3869 - _ZN10layer_norm31ln_parallel_residual_bwd_kernelINS_13Kernel_traitsI6__halfffffjLj3072ELj1ELj1ELj4ELj16ENS_18Kernel_traits_baseILj3072ES2_ffffjLj128EEEEELb0ELb0ELb1EEEvNS_9BwdParamsE)
        .other          _ZN10layer_norm31ln_parallel_residual_bwd_kernelINS_13Kernel_traitsI6__halfffffjLj3072ELj1ELj1ELj4ELj16ENS_18Kernel_traits_baseILj3072ES2_ffffjLj128EEEEELb0ELb0ELb1EEEvNS_9BwdParamsE,@"STO_CUDA_ENTRY STV_DEFAULT"
_ZN10layer_norm31ln_parallel_residual_bwd_kernelINS_13Kernel_traitsI6__halfffffjLj3072ELj1ELj1ELj4ELj16ENS_18Kernel_traits_baseILj3072ES2_ffffjLj128EEEEELb0ELb0ELb1EEEvNS_9BwdParamsE:
.text._ZN10layer_norm31ln_parallel_residual_bwd_kernelINS_13Kernel_traitsI6__halfffffjLj3072ELj1ELj1ELj4ELj16ENS_18Kernel_traits_baseILj3072ES2_ffffjLj128EEEEELb0ELb0ELb1EEEvNS_9BwdParamsE:
        /* <DEDUP_REMOVED lines=55> */
[----:B------:R-:W1:Y:S01]  /*0370*/  LDC.64 R4, c[0x0][0x3d8] ;  /* 0x0000f600ff047b82 */ /* 0x000e620000000a00 */
[----:B------:R-:W2:Y:S01]  /*0380*/  LDCU.64 UR6, c[0x0][0x438] ;  /* 0x00008700ff0677ac */ /* 0x000ea20008000a00 */
[----:B------:R-:W3:Y:S06]  /*0390*/  LDCU.U8 UR5, c[0x0][0x410] ;  /* 0x00008200ff0577ac */ /* 0x000eec0008000000 */
[----:B------:R-:W4:Y:S01]  /*03a0*/  LDC.64 R2, c[0x0][0x3d0] ;  /* 0x0000f400ff027b82 */ /* 0x000f220000000a00 */
        /* <DEDUP_REMOVED lines=20> */
[----:B0-----:R-:W5:Y:S01]  /*04f0*/  LDG.E.64 R196, desc[UR12][R4.64+0xc00] ;  /* 0x000c000c04c47981 */ /* 0x001f62000c1e1b00 */
[----:B------:R-:W-:-:S02]  /*0500*/  CS2R R148, SRZ ;  /* 0x0000000000947805 */ /* 0x000fc4000001ff00 */
[----:B------:R-:W-:Y:S01]  /*0510*/  CS2R R156, SRZ ;  /* 0x00000000009c7805 */ /* 0x000fe2000001ff00 */
[----:B----4-:R-:W-:Y:S01]  /*0520*/  IMAD.WIDE.U32 R2, R92, 0x8, R2 ;  /* 0x000000085c027825 */ /* 0x010fe200078e0002 */
[----:B------:R-:W4:Y:S01]  /*0530*/  LDG.E.64 R204, desc[UR12][R4.64+0x800] ;  /* 0x0008000c04cc7981 */ /* 0x000f22000c1e1b00 */
[----:B------:R-:W-:Y:S02]  /*0540*/  CS2R R164, SRZ ;  /* 0x0000000000a47805 */ /* 0x000fe4000001ff00 */
[----:B------:R-:W-:Y:S02]  /*0550*/  CS2R R172, SRZ ;  /* 0x0000000000ac7805 */ /* 0x000fe4000001ff00 */
[----:B------:R-:W-:Y:S01]  /*0560*/  CS2R R26, SRZ ;  /* 0x00000000001a7805 */ /* 0x000fe2000001ff00 */
[----:B------:R-:W4:Y:S01]  /*0570*/  LDG.E.64 R212, desc[UR12][R4.64+0x400] ;  /* 0x0004000c04d47981 */ /* 0x000f22000c1e1b00 */
[----:B------:R-:W-:Y:S02]  /*0580*/  CS2R R28, SRZ ;  /* 0x00000000001c7805 */ /* 0x000fe4000001ff00 */
[----:B------:R-:W-:-:S02]  /*0590*/  CS2R R30, SRZ ;  /* 0x00000000001e7805 */ /* 0x000fc4000001ff00 */
[----:B------:R-:W-:Y:S01]  /*05a0*/  CS2R R32, SRZ ;  /* 0x0000000000207805 */ /* 0x000fe2000001ff00 */
        /* <DEDUP_REMOVED lines=12> */
[----:B------:R0:W4:Y:S01]  /*0670*/  LDG.E.64 R10, desc[UR12][R4.64+0x1000] ;  /* 0x0010000c040a7981 */ /* 0x000122000c1e1b00 */
[----:B------:R-:W-:Y:S02]  /*0680*/  CS2R R40, SRZ ;  /* 0x0000000000287805 */ /* 0x000fe4000001ff00 */
[----:B------:R-:W-:-:S02]  /*0690*/  CS2R R42, SRZ ;  /* 0x00000000002a7805 */ /* 0x000fc4000001ff00 */
[----:B------:R-:W-:Y:S01]  /*06a0*/  CS2R R124, SRZ ;  /* 0x00000000007c7805 */ /* 0x000fe2000001ff00 */
[----:B------:R-:W4:Y:S01]  /*06b0*/  LDG.E.64 R8, desc[UR12][R2.64+0x1400] ;  /* 0x0014000c02087981 */ /* 0x000f22000c1e1b00 */
[----:B------:R-:W-:Y:S01]  /*06c0*/  CS2R R126, SRZ ;  /* 0x00000000007e7805 */ /* 0x000fe2000001ff00 */
[----:B------:R-:W-:Y:S02]  /*06d0*/  UPLOP3.LUT UP1, UPT, UPT, UPT, UPT, 0x40, 0x4 ;  /* 0x000000000004789c */ /* 0x000fe40003f2e870 */
[----:B------:R-:W4:Y:S01]  /*06e0*/  LDG.E.64 R12, desc[UR12][R2.64+0xc00] ;  /* 0x000c000c020c7981 */ /* 0x000f22000c1e1b00 */
[----:B------:R-:W1:Y:S03]  /*06f0*/  LDCU UR11, c[0x0][0x388] ;  /* 0x00007100ff0b77ac */ /* 0x000e660008000800 */
[----:B------:R-:W4:Y:S01]  /*0700*/  LDG.E.64 R14, desc[UR12][R2.64+0x800] ;  /* 0x0008000c020e7981 */ /* 0x000f22000c1e1b00 */
[----:B------:R-:W1:Y:S03]  /*0710*/  LDCU UR14, c[0x0][0x400] ;  /* 0x00008000ff0e77ac */ /* 0x000e660008000800 */
[----:B------:R-:W4:Y:S01]  /*0720*/  LDG.E.64 R16, desc[UR12][R2.64+0x400] ;  /* 0x0004000c02107981 */ /* 0x000f22000c1e1b00 */
[----:B------:R-:W1:Y:S03]  /*0730*/  LDCU.64 UR8, c[0x0][0x478] ;  /* 0x00008f00ff0877ac */ /* 0x000e660008000a00 */
[----:B------:R0:W4:Y:S01]  /*0740*/  LDG.E.64 R18, desc[UR12][R2.64] ;  /* 0x0000000c02127981 */ /* 0x000122000c1e1b00 */
[----:B--2---:R-:W-:-:S02]  /*0750*/  UISETP.NE.U32.AND UP0, UPT, UR6, URZ, UPT ;  /* 0x000000ff0600728c */ /* 0x004fc4000bf05070 */
[----:B---3--:R-:W-:Y:S02]  /*0760*/  UISETP.NE.AND UP2, UPT, UR5, URZ, UPT ;  /* 0x000000ff0500728c */ /* 0x008fe4000bf45270 */
[----:B------:R-:W-:Y:S01]  /*0770*/  UISETP.NE.AND.EX UP0, UPT, UR7, URZ, UPT, UP0 ;  /* 0x000000ff0700728c */ /* 0x000fe2000bf05300 */
[----:B0-----:R-:W-:Y:S01]  /*0780*/  CS2R R4, SRZ ;  /* 0x0000000000047805 */ /* 0x001fe2000001ff00 */
[----:B------:R-:W0:Y:S02]  /*0790*/  LDCU.64 UR6, c[0x0][0x470] ;  /* 0x00008e00ff0677ac */ /* 0x000e240008000a00 */
[----:B------:R-:W-:Y:S02]  /*07a0*/  PLOP3.LUT P3, PT, PT, PT, UP2, 0x80, 0x8 ;  /* 0x000000000008781c */ /* 0x000fe40003f6f028 */
[----:B------:R-:W-:Y:S02]  /*07b0*/  CS2R R2, SRZ ;  /* 0x0000000000027805 */ /* 0x000fe4000001ff00 */
[----:B------:R-:W-:Y:S01]  /*07c0*/  PLOP3.LUT P2, PT, PT, PT, UP0, 0x80, 0x8 ;  /* 0x000000000008781c */ /* 0x000fe20003f4f008 */
[----:B-----5:R-:W-:Y:S01]  /*07d0*/  HADD2.F32 R199, -RZ, R196.H0_H0 ;  /* 0x200000c4ffc77230 */ /* 0x020fe20000004100 */
[----:B------:R-:W-:-:S02]  /*07e0*/  SHF.R.U64 R196, R196, 0x10, R197 ;  /* 0x00000010c4c47819 */ /* 0x000fc400000012c5 */
[----:B------:R-:W-:Y:S01]  /*07f0*/  SHF.R.U32.HI R192, RZ, 0x10, R197 ;  /* 0x00000010ffc07819 */ /* 0x000fe200000116c5 */
[----:B----4-:R-:W-:Y:S01]  /*0800*/  HADD2.F32 R207, -RZ, R204.H0_H0 ;  /* 0x200000ccffcf7230 */ /* 0x010fe20000004100 */
[--C-:B------:R-:W-:Y:S02]  /*0810*/  SHF.R.U64 R204, R204, 0x10, R205.reuse ;  /* 0x00000010cccc7819 */ /* 0x100fe400000012cd */
[----:B------:R-:W-:Y:S01]  /*0820*/  SHF.R.U32.HI R200, RZ, 0x10, R205 ;  /* 0x00000010ffc87819 */ /* 0x000fe200000116cd */
[----:B------:R-:W-:Y:S01]  /*0830*/  HADD2.F32 R215, -RZ, R212.H0_H0 ;  /* 0x200000d4ffd77230 */ /* 0x000fe20000004100 */
[--C-:B------:R-:W-:Y:S02]  /*0840*/  SHF.R.U64 R212, R212, 0x10, R213.reuse ;  /* 0x00000010d4d47819 */ /* 0x100fe400000012d5 */
[----:B------:R-:W-:Y:S01]  /*0850*/  SHF.R.U32.HI R208, RZ, 0x10, R213 ;  /* 0x00000010ffd07819 */ /* 0x000fe200000116d5 */
[----:B------:R-:W-:Y:S01]  /*0860*/  HADD2.F32 R223, -RZ, R220.H0_H0 ;  /* 0x200000dcffdf7230 */ /* 0x000fe20000004100 */
[----:B------:R-:W-:-:S02]  /*0870*/  SHF.R.U64 R220, R220, 0x10, R221 ;  /* 0x00000010dcdc7819 */ /* 0x000fc400000012dd */
[----:B------:R-:W-:Y:S01]  /*0880*/  SHF.R.U32.HI R216, RZ, 0x10, R221 ;  /* 0x00000010ffd87819 */ /* 0x000fe200000116dd */
[----:B------:R-:W-:Y:S01]  /*0890*/  HADD2.F32 R193, -RZ, R188.H0_H0 ;  /* 0x200000bcffc17230 */ /* 0x000fe20000004100 */
[--C-:B------:R-:W-:Y:S02]  /*08a0*/  SHF.R.U64 R188, R188, 0x10, R189.reuse ;  /* 0x00000010bcbc7819 */ /* 0x100fe400000012bd */
[----:B------:R-:W-:Y:S02]  /*08b0*/  SHF.R.U32.HI R190, RZ, 0x10, R189 ;  /* 0x00000010ffbe7819 */ /* 0x000fe400000116bd */
[--C-:B------:R-:W-:Y:S02]  /*08c0*/  SHF.R.U64 R176, R6, 0x10, R7.reuse ;  /* 0x0000001006b07819 */ /* 0x100fe40000001207 */
[----:B------:R-:W-:Y:S02]  /*08d0*/  SHF.R.U32.HI R178, RZ, 0x10, R7 ;  /* 0x00000010ffb27819 */ /* 0x000fe40000011607 */
[----:B------:R-:W-:-:S02]  /*08e0*/  SHF.R.U64 R180, R10, 0x10, R11 ;  /* 0x000000100ab47819 */ /* 0x000fc4000000120b */
[----:B------:R-:W-:Y:S02]  /*08f0*/  SHF.R.U32.HI R182, RZ, 0x10, R11 ;  /* 0x00000010ffb67819 */ /* 0x000fe4000001160b */
        /* <DEDUP_REMOVED lines=9> */
[----:B------:R-:W-:Y:S01]  /*0990*/  SHF.R.U32.HI R218, RZ, 0x10, R19 ;  /* 0x00000010ffda7819 */ /* 0x000fe20000011613 */
[----:B------:R-:W-:Y:S02]  /*09a0*/  HADD2.F32 R195, -RZ, R197.H0_H0 ;  /* 0x200000c5ffc37230 */ /* 0x000fe40000004100 */
[----:B------:R-:W-:-:S02]  /*09b0*/  HADD2.F32 R203, -RZ, R205.H0_H0 ;  /* 0x200000cdffcb7230 */ /* 0x000fc40000004100 */
[----:B------:R-:W-:Y:S02]  /*09c0*/  HADD2.F32 R211, -RZ, R213.H0_H0 ;  /* 0x200000d5ffd37230 */ /* 0x000fe40000004100 */
[----:B------:R-:W-:Y:S02]  /*09d0*/  HADD2.F32 R219, -RZ, R221.H0_H0 ;  /* 0x200000ddffdb7230 */ /* 0x000fe40000004100 */
[----:B------:R-:W-:Y:S02]  /*09e0*/  HADD2.F32 R179, -RZ, R6.H0_H0 ;  /* 0x20000006ffb37230 */ /* 0x000fe40000004100 */
[----:B------:R-:W-:Y:S01]  /*09f0*/  HADD2.F32 R177, -RZ, R7.H0_H0 ;  /* 0x20000007ffb17230 */ /* 0x000fe20000004100 */
[----:B------:R-:W-:Y:S01]  /*0a00*/  CS2R R6, SRZ ;  /* 0x0000000000067805 */ /* 0x000fe2000001ff00 */
[----:B------:R-:W-:Y:S02]  /*0a10*/  HADD2.F32 R191, -RZ, R10.H0_H0 ;  /* 0x2000000affbf7230 */ /* 0x000fe40000004100 */
[----:B------:R-:W-:Y:S01]  /*0a20*/  HADD2.F32 R181, -RZ, R11.H0_H0 ;  /* 0x2000000bffb57230 */ /* 0x000fe20000004100 */
[----:B------:R-:W-:Y:S01]  /*0a30*/  CS2R R10, SRZ ;  /* 0x00000000000a7805 */ /* 0x000fe2000001ff00 */
[----:B------:R-:W-:-:S02]  /*0a40*/  HADD2.F32 R183, -RZ, R8.H0_H0 ;  /* 0x20000008ffb77230 */ /* 0x000fc40000004100 */
[----:B------:R-:W-:Y:S01]  /*0a50*/  HADD2.F32 R185, -RZ, R9.H0_H0 ;  /* 0x20000009ffb97230 */ /* 0x000fe20000004100 */
[----:B------:R-:W-:Y:S01]  /*0a60*/  CS2R R8, SRZ ;  /* 0x0000000000087805 */ /* 0x000fe2000001ff00 */
[----:B------:R-:W-:Y:S01]  /*0a70*/  HADD2.F32 R187, -RZ, R189.H0_H0 ;  /* 0x200000bdffbb7230 */ /* 0x000fe20000004100 */
[----:B------:R-:W-:Y:S01]  /*0a80*/  MOV R189, RZ ;  /* 0x000000ff00bd7202 */ /* 0x000fe20000000f00 */
        /* <DEDUP_REMOVED lines=9> */
[----:B------:R-:W-:Y:S02]  /*0b20*/  HADD2.F32 R225, -RZ, R18.H0_H0 ;  /* 0x20000012ffe17230 */ /* 0x000fe40000004100 */
[----:B------:R-:W-:Y:S01]  /*0b30*/  HADD2.F32 R221, -RZ, R19.H0_H0 ;  /* 0x20000013ffdd7230 */ /* 0x000fe20000004100 */
[----:B------:R-:W-:Y:S01]  /*0b40*/  CS2R R18, SRZ ;  /* 0x0000000000127805 */ /* 0x000fe2000001ff00 */
[----:B------:R-:W-:Y:S02]  /*0b50*/  HADD2.F32 R176, -RZ, R176.H0_H0 ;  /* 0x200000b0ffb07230 */ /* 0x000fe40000004100 */
[----:B------:R-:W-:Y:S02]  /*0b60*/  HADD2.F32 R178, -RZ, R178.H0_H0 ;  /* 0x200000b2ffb27230 */ /* 0x000fe40000004100 */
[----:B------:R-:W-:-:S02]  /*0b70*/  HADD2.F32 R180, -RZ, R180.H0_H0 ;  /* 0x200000b4ffb47230 */ /* 0x000fc40000004100 */
[----:B------:R-:W-:Y:S02]  /*0b80*/  HADD2.F32 R182, -RZ, R182.H0_H0 ;  /* 0x200000b6ffb67230 */ /* 0x000fe40000004100 */
[----:B------:R-:W-:Y:S02]  /*0b90*/  HADD2.F32 R196, -RZ, R196.H0_H0 ;  /* 0x200000c4ffc47230 */ /* 0x000fe40000004100 */
[----:B------:R-:W-:Y:S02]  /*0ba0*/  HADD2.F32 R192, -RZ, R192.H0_H0 ;  /* 0x200000c0ffc07230 */ /* 0x000fe40000004100 */
        /* <DEDUP_REMOVED lines=17> */
[----:B01----:R-:W-:-:S07]  /*0cc0*/  HADD2.F32 R218, -RZ, R218.H0_H0 ;  /* 0x200000daffda7230 */ /* 0x003fce0000004100 */
.L_x_2746:
        /* <DEDUP_REMOVED lines=9> */
[----:B------:R3:W4:Y:S01]  /*0d60*/  LDG.E R247, desc[UR12][R44.64] ;  /* 0x0000000c2cf77981 */ /* 0x000722000c1e1900 */
[----:B-1----:R-:W-:-:S06]  /*0d70*/  IMAD.WIDE.U32 R100, R230, 0x10, R120 ;  /* 0x00000010e6647825 */ /* 0x002fcc00078e0078 */
[----:B------:R-:W1:Y:S01]  /*0d80*/  LDC.64 R106, c[0x0][0x428] ;  /* 0x00010a00ff6a7b82 */ /* 0x000e620000000a00 */
[----:B------:R-:W4:Y:S01]  /*0d90*/  LDG.E.128 R100, desc[UR12][R100.64] ;  /* 0x0000000c64647981 */ /* 0x000f22000c1e1d00 */
[----:B--2---:R-:W-:-:S05]  /*0da0*/  IMAD.WIDE R88, R224, 0x4, R88 ;  /* 0x00000004e0587825 */ /* 0x004fca00078e0258 */
[----:B------:R2:W4:Y:S01]  /*0db0*/  LDG.E R227, desc[UR12][R88.64] ;  /* 0x0000000c58e37981 */ /* 0x000522000c1e1900 */
[C---:B------:R-:W-:Y:S01]  /*0dc0*/  IADD3 R229, PT, PT, R230.reuse, 0x80, RZ ;  /* 0x00000080e6e57810 */ /* 0x040fe20007ffe0ff */
[----:B0-----:R-:W-:-:S04]  /*0dd0*/  IMAD.WIDE.U32 R112, R230, 0x10, R104 ;  /* 0x00000010e6707825 */ /* 0x001fc800078e0068 */
[C---:B------:R-:W-:Y:S02]  /*0de0*/  IMAD.WIDE.U32 R52, R229.reuse, 0x10, R120 ;  /* 0x00000010e5347825 */ /* 0x040fe400078e0078 */
[----:B------:R-:W4:Y:S02]  /*0df0*/  LDG.E.128 R112, desc[UR12][R112.64] ;  /* 0x0000000c70707981 */ /* 0x000f24000c1e1d00 */
[----:B-1----:R-:W-:Y:S02]  /*0e00*/  IMAD.WIDE.U32 R116, R230, 0x10, R106 ;  /* 0x00000010e6747825 */ /* 0x002fe400078e006a */
[----:B------:R-:W4:Y:S02]  /*0e10*/  LDG.E.128 R52, desc[UR12][R52.64] ;  /* 0x0000000c34347981 */ /* 0x000f24000c1e1d00 */
[C---:B---3--:R-:W-:Y:S02]  /*0e20*/  IMAD.WIDE.U32 R44, R229.reuse, 0x10, R104 ;  /* 0x00000010e52c7825 */ /* 0x048fe400078e0068 */
[----:B------:R-:W3:Y:S02]  /*0e30*/  LDG.E.128 R116, desc[UR12][R116.64] ;  /* 0x0000000c74747981 */ /* 0x000ee4000c1e1d00 */
[----:B------:R-:W-:-:S02]  /*0e40*/  IMAD.WIDE.U32 R48, R229, 0x10, R106 ;  /* 0x00000010e5307825 */ /* 0x000fc400078e006a */
[----:B------:R-:W3:Y:S04]  /*0e50*/  LDG.E.128 R44, desc[UR12][R44.64] ;  /* 0x0000000c2c2c7981 */ /* 0x000ee8000c1e1d00 */
[----:B------:R-:W3:Y:S01]  /*0e60*/  LDG.E.128 R48, desc[UR12][R48.64] ;  /* 0x0000000c30307981 */ /* 0x000ee2000c1e1d00 */
[----:B------:R-:W-:-:S05]  /*0e70*/  IADD3 R226, PT, PT, R230, 0x100, RZ ;  /* 0x00000100e6e27810 */ /* 0x000fca0007ffe0ff */
[----:B------:R-:W-:-:S04]  /*0e80*/  IMAD.WIDE.U32 R92, R226, 0x10, R104 ;  /* 0x00000010e25c7825 */ /* 0x000fc800078e0068 */
[C---:B--2---:R-:W-:Y:S02]  /*0e90*/  IMAD.WIDE.U32 R88, R226.reuse, 0x10, R120 ;  /* 0x00000010e2587825 */ /* 0x044fe400078e0078 */
[----:B------:R-:W2:Y:S02]  /*0ea0*/  LDG.E.128 R92, desc[UR12][R92.64] ;  /* 0x0000000c5c5c7981 */ /* 0x000ea4000c1e1d00 */
[----:B------:R-:W-:Y:S02]  /*0eb0*/  IMAD.WIDE.U32 R96, R226, 0x10, R106 ;  /* 0x00000010e2607825 */ /* 0x000fe400078e006a */
[----:B------:R-:W2:Y:S04]  /*0ec0*/  LDG.E.128 R88, desc[UR12][R88.64] ;  /* 0x0000000c58587981 */ /* 0x000ea8000c1e1d00 */
[----:B------:R-:W2:Y:S01]  /*0ed0*/  LDG.E.128 R96, desc[UR12][R96.64] ;  /* 0x0000000c60607981 */ /* 0x000ea2000c1e1d00 */
[----:B------:R-:W-:-:S05]  /*0ee0*/  IADD3 R228, PT, PT, R230, 0x180, RZ ;  /* 0x00000180e6e47810 */ /* 0x000fca0007ffe0ff */
[----:B------:R-:W-:-:S04]  /*0ef0*/  IMAD.WIDE.U32 R104, R228, 0x10, R104 ;  /* 0x00000010e4687825 */ /* 0x000fc800078e0068 */
[----:B------:R-:W-:Y:S02]  /*0f00*/  IMAD.WIDE.U32 R108, R228, 0x10, R106 ;  /* 0x00000010e46c7825 */ /* 0x000fe400078e006a */
[----:B------:R-:W2:Y:S04]  /*0f10*/  LDG.E.128 R104, desc[UR12][R104.64] ;  /* 0x0000000c68687981 */ /* 0x000ea8000c1e1d00 */
[----:B------:R-:W2:Y:S01]  /*0f20*/  LDG.E.128 R108, desc[UR12][R108.64] ;  /* 0x0000000c6c6c7981 */ /* 0x000ea2000c1e1d00 */
[C---:B------:R-:W-:Y:S02]  /*0f30*/  IADD3 R232, PT, PT, R230.reuse, 0x200, RZ ;  /* 0x00000200e6e87810 */ /* 0x040fe40007ffe0ff */
[----:B------:R-:W-:Y:S02]  /*0f40*/  IADD3 R231, PT, PT, R230, 0x280, RZ ;  /* 0x00000280e6e77810 */ /* 0x000fe40007ffe0ff */
[----:B----4-:R-:W-:-:S05]  /*0f50*/  FSEL R247, R247, RZ, !P3 ;  /* 0x000000fff7f77208 */ /* 0x010fca0005800000 */
[C---:B------:R-:W-:Y:S01]  /*0f60*/  FADD.FTZ R100, -R247.reuse, R100 ;  /* 0x00000064f7647221 */ /* 0x040fe20000010100 */
[C---:B------:R-:W-:Y:S01]  /*0f70*/  FADD.FTZ R234, -R247.reuse, R101 ;  /* 0x00000065f7ea7221 */ /* 0x040fe20000010100 */
[----:B------:R-:W-:Y:S02]  /*0f80*/  FADD.FTZ R102, -R247, R102 ;  /* 0x00000066f7667221 */ /* 0x000fe40000010100 */
[----:B------:R-:W-:Y:S01]  /*0f90*/  FMUL.FTZ R233, R227, R100 ;  /* 0x00000064e3e97220 */ /* 0x000fe20000410000 */
[----:B------:R-:W-:-:S04]  /*0fa0*/  IMAD.WIDE.U32 R100, R228, 0x10, R120 ;  /* 0x00000010e4647825 */ /* 0x000fc800078e0078 */
[----:B------:R-:W-:Y:S01]  /*0fb0*/  FADD.FTZ R240, -R247, R103 ;  /* 0x00000067f7f07221 */ /* 0x000fe20000010100 */
[C---:B------:R-:W-:Y:S02]  /*0fc0*/  FMUL.FTZ R235, R227.reuse, R102 ;  /* 0x00000066e3eb7220 */ /* 0x040fe40000410000 */
[----:B------:R-:W4:Y:S01]  /*0fd0*/  LDG.E.128 R100, desc[UR12][R100.64] ;  /* 0x0000000c64647981 */ /* 0x000f22000c1e1d00 */
[----:B------:R-:W-:Y:S01]  /*0fe0*/  FMUL.FTZ R234, R227, R234 ;  /* 0x000000eae3ea7220 */ /* 0x000fe20000410000 */
[----:B------:R-:W-:Y:S01]  /*0ff0*/  FMUL.FTZ R236, R223, R112 ;  /* 0x00000070dfec7220 */ /* 0x000fe20000410000 */
[----:B------:R-:W-:Y:S01]  /*1000*/  FMUL.FTZ R237, R220, R113 ;  /* 0x00000071dced7220 */ /* 0x000fe20000410000 */
[C---:B------:R-:W-:Y:S01]  /*1010*/  FADD.FTZ R171, R112.reuse, R171 ;  /* 0x000000ab70ab7221 */ /* 0x040fe20000010000 */
[----:B------:R-:W-:Y:S01]  /*1020*/  FFMA.FTZ R173, R112, R233, R173 ;  /* 0x000000e970ad7223 */ /* 0x000fe200000100ad */
[C---:B------:R-:W-:Y:S01]  /*1030*/  FADD.FTZ R168, R113.reuse, R168 ;  /* 0x000000a871a87221 */ /* 0x040fe20000010000 */
[----:B------:R-:W-:Y:S01]  /*1040*/  FFMA.FTZ R170, R113, R234, R170 ;  /* 0x000000ea71aa7223 */ /* 0x000fe200000100aa */
[----:B------:R-:W-:Y:S01]  /*1050*/  FADD.FTZ R52, -R247, R52 ;  /* 0x00000034f7347221 */ /* 0x000fe20000010100 */
[----:B------:R-:W-:-:S04]  /*1060*/  IMAD.WIDE.U32 R112, R232, 0x10, R120 ;  /* 0x00000010e8707825 */ /* 0x000fc800078e0078 */
[----:B------:R-:W-:Y:S01]  /*1070*/  FMUL.FTZ R240, R227, R240 ;  /* 0x000000f0e3f07220 */ /* 0x000fe20000410000 */
[----:B------:R-:W-:Y:S01]  /*1080*/  FADD.FTZ R54, -R247, R54 ;  /* 0x00000036f7367221 */ /* 0x000fe20000010100 */
[C---:B---3--:R-:W-:Y:S01]  /*1090*/  FADD.FTZ R175, R116.reuse, R175 ;  /* 0x000000af74af7221 */ /* 0x048fe20000010000 */
[----:B------:R-:W-:Y:S01]  /*10a0*/  FFMA.FTZ R189, R116, R233, R189 ;  /* 0x000000e974bd7223 */ /* 0x000fe200000100bd */
[----:B------:R-:W-:Y:S01]  /*10b0*/  FFMA.FTZ R236, R225, R116, R236 ;  /* 0x00000074e1ec7223 */ /* 0x000fe200000100ec */
[C---:B------:R-:W-:Y:S01]  /*10c0*/  FADD.FTZ R172, R117.reuse, R172 ;  /* 0x000000ac75ac7221 */ /* 0x040fe20000010000 */
[----:B------:R-:W-:Y:S01]  /*10d0*/  FFMA.FTZ R174, R117, R234, R174 ;  /* 0x000000ea75ae7223 */ /* 0x000fe200000100ae */
[----:B------:R-:W-:Y:S01]  /*10e0*/  FFMA.FTZ R237, R222, R117, R237 ;  /* 0x00000075deed7223 */ /* 0x000fe200000100ed */
[----:B------:R-:W-:Y:S01]  /*10f0*/  FMUL.FTZ R239, R227, R52 ;  /* 0x00000034e3ef7220 */ /* 0x000fe20000410000 */
[----:B------:R-:W-:-:S04]  /*1100*/  IMAD.WIDE.U32 R116, R231, 0x10, R120 ;  /* 0x00000010e7747825 */ /* 0x000fc800078e0078 */
[----:B------:R-:W-:Y:S01]  /*1110*/  FMUL.FTZ R238, R219, R114 ;  /* 0x00000072dbee7220 */ /* 0x000fe20000410000 */
[C---:B------:R-:W-:Y:S01]  /*1120*/  FADD.FTZ R163, R114.reuse, R163 ;  /* 0x000000a372a37221 */ /* 0x040fe20000010000 */
[----:B------:R-:W-:Y:S01]  /*1130*/  FFMA.FTZ R165, R114, R235, R165 ;  /* 0x000000eb72a57223 */ /* 0x000fe200000100a5 */
[----:B------:R-:W-:Y:S01]  /*1140*/  FMUL.FTZ R243, R216, R115 ;  /* 0x00000073d8f37220 */ /* 0x000fe20000410000 */
[C---:B------:R-:W-:Y:S01]  /*1150*/  FADD.FTZ R160, R115.reuse, R160 ;  /* 0x000000a073a07221 */ /* 0x040fe20000010000 */
[----:B------:R-:W-:Y:S01]  /*1160*/  FFMA.FTZ R162, R115, R240, R162 ;  /* 0x000000f073a27223 */ /* 0x000fe200000100a2 */
[----:B------:R-:W-:Y:S01]  /*1170*/  FADD.FTZ R52, -R247, R53 ;  /* 0x00000035f7347221 */ /* 0x000fe20000010100 */
[----:B------:R-:W-:Y:S01]  /*1180*/  FMUL.FTZ R53, R212, R45 ;  /* 0x0000002dd4357220 */ /* 0x000fe20000410000 */
[----:B------:R-:W3:Y:S01]  /*1190*/  LDG.E.128 R112, desc[UR12][R112.64] ;  /* 0x0000000c70707981 */ /* 0x000ee2000c1e1d00 */
[----:B------:R-:W-:Y:S01]  /*11a0*/  FMUL.FTZ R244, R227, R54 ;  /* 0x00000036e3f47220 */ /* 0x000fe20000410000 */
[----:B------:R-:W-:Y:S01]  /*11b0*/  FADD.FTZ R250, -R247, R55 ;  /* 0x00000037f7fa7221 */ /* 0x000fe20000010100 */
[C---:B------:R-:W-:Y:S01]  /*11c0*/  FADD.FTZ R167, R118.reuse, R167 ;  /* 0x000000a776a77221 */ /* 0x040fe20000010000 */
[----:B------:R-:W0:Y:S01]  /*11d0*/  LDC.64 R54, c[0x0][0x430] ;  /* 0x00010c00ff367b82 */ /* 0x000e220000000a00 */
[----:B------:R-:W-:Y:S01]  /*11e0*/  FFMA.FTZ R169, R118, R235, R169 ;  /* 0x000000eb76a97223 */ /* 0x000fe200000100a9 */
[----:B------:R-:W-:Y:S01]  /*11f0*/  FFMA.FTZ R238, R221, R118, R238 ;  /* 0x00000076ddee7223 */ /* 0x000fe200000100ee */
[C---:B------:R-:W-:Y:S01]  /*1200*/  FADD.FTZ R164, R119.reuse, R164 ;  /* 0x000000a477a47221 */ /* 0x040fe20000010000 */
[----:B------:R-:W-:Y:S01]  /*1210*/  FFMA.FTZ R166, R119, R240, R166 ;  /* 0x000000f077a67223 */ /* 0x000fe200000100a6 */
[----:B------:R-:W-:Y:S01]  /*1220*/  FFMA.FTZ R243, R218, R119, R243 ;  /* 0x00000077daf37223 */ /* 0x000fe200000100f3 */
[----:B------:R-:W-:Y:S01]  /*1230*/  FMUL.FTZ R241, R227, R52 ;  /* 0x00000034e3f17220 */ /* 0x000fe20000410000 */
[----:B------:R-:W3:Y:S01]  /*1240*/  LDG.E.128 R116, desc[UR12][R116.64] ;  /* 0x0000000c74747981 */ /* 0x000ee2000c1e1d00 */
[----:B------:R-:W-:-:S02]  /*1250*/  FFMA.FTZ R246, R214, R49, R53 ;  /* 0x00000031d6f67223 */ /* 0x000fc40000010035 */
[----:B------:R-:W1:Y:S01]  /*1260*/  LDC.64 R52, c[0x0][0x428] ;  /* 0x00010a00ff347b82 */ /* 0x000e620000000a00 */
[----:B------:R-:W-:Y:S01]  /*1270*/  FMUL.FTZ R242, R215, R44 ;  /* 0x0000002cd7f27220 */ /* 0x000fe20000410000 */
[C---:B------:R-:W-:Y:S01]  /*1280*/  FADD.FTZ R155, R44.reuse, R155 ;  /* 0x0000009b2c9b7221 */ /* 0x040fe20000010000 */
[----:B------:R-:W-:Y:S01]  /*1290*/  FFMA.FTZ R157, R44, R239, R157 ;  /* 0x000000ef2c9d7223 */ /* 0x000fe2000001009d */
[----:B--2---:R-:W-:Y:S01]  /*12a0*/  FMUL.FTZ R44, R207, R92 ;  /* 0x0000005ccf2c7220 */ /* 0x004fe20000410000 */
[----:B------:R-:W-:Y:S01]  /*12b0*/  FADD.FTZ R88, -R247, R88 ;  /* 0x00000058f7587221 */ /* 0x000fe20000010100 */
[C---:B------:R-:W-:Y:S01]  /*12c0*/  FADD.FTZ R152, R45.reuse, R152 ;  /* 0x000000982d987221 */ /* 0x040fe20000010000 */
[----:B------:R-:W-:Y:S01]  /*12d0*/  FFMA.FTZ R154, R45, R241, R154 ;  /* 0x000000f12d9a7223 */ /* 0x000fe2000001009a */
[----:B------:R-:W-:Y:S01]  /*12e0*/  FFMA.FTZ R249, R209, R96, R44 ;  /* 0x00000060d1f97223 */ /* 0x000fe2000001002c */
[C---:B------:R-:W-:Y:S01]  /*12f0*/  FMUL.FTZ R250, R227.reuse, R250 ;  /* 0x000000fae3fa7220 */ /* 0x040fe20000410000 */
[----:B------:R-:W-:Y:S01]  /*1300*/  FMUL.FTZ R248, R227, R88 ;  /* 0x00000058e3f87220 */ /* 0x000fe20000410000 */
[----:B0-----:R-:W-:-:S04]  /*1310*/  IMAD.WIDE.U32 R44, R232, 0x10, R54 ;  /* 0x00000010e82c7825 */ /* 0x001fc800078e0036 */
[C---:B------:R-:W-:Y:S01]  /*1320*/  FADD.FTZ R159, R48.reuse, R159 ;  /* 0x0000009f309f7221 */ /* 0x040fe20000010000 */
[----:B------:R-:W-:Y:S01]  /*1330*/  FFMA.FTZ R161, R48, R239, R161 ;  /* 0x000000ef30a17223 */ /* 0x000fe200000100a1 */
[----:B------:R-:W-:Y:S01]  /*1340*/  FFMA.FTZ R242, R217, R48, R242 ;  /* 0x00000030d9f27223 */ /* 0x000fe200000100f2 */
[----:B------:R-:W-:Y:S01]  /*1350*/  FMUL.FTZ R48, R211, R46 ;  /* 0x0000002ed3307220 */ /* 0x000fe20000410000 */
[C---:B------:R-:W-:Y:S01]  /*1360*/  FADD.FTZ R147, R46.reuse, R147 ;  /* 0x000000932e937221 */ /* 0x040fe20000010000 */
[----:B------:R-:W-:Y:S01]  /*1370*/  FFMA.FTZ R149, R46, R244, R149 ;  /* 0x000000f42e957223 */ /* 0x000fe20000010095 */
[----:B------:R-:W-:Y:S01]  /*1380*/  FMUL.FTZ R251, R208, R47 ;  /* 0x0000002fd0fb7220 */ /* 0x000fe20000410000 */
[C---:B------:R-:W-:Y:S01]  /*1390*/  FADD.FTZ R144, R47.reuse, R144 ;  /* 0x000000902f907221 */ /* 0x040fe20000010000 */
[----:B------:R-:W-:Y:S01]  /*13a0*/  FFMA.FTZ R146, R47, R250, R146 ;  /* 0x000000fa2f927223 */ /* 0x000fe20000010092 */
[----:B-1----:R-:W-:-:S04]  /*13b0*/  IMAD.WIDE.U32 R120, R232, 0x10, R52 ;  /* 0x00000010e8787825 */ /* 0x002fc800078e0034 */
[C---:B------:R-:W-:Y:S01]  /*13c0*/  FADD.FTZ R143, R96.reuse, R143 ;  /* 0x0000008f608f7221 */ /* 0x040fe20000010000 */
[----:B------:R-:W-:Y:S01]  /*13d0*/  FFMA.FTZ R145, R96, R248, R145 ;  /* 0x000000f860917223 */ /* 0x000fe20000010091 */
[----:B------:R-:W2:Y:S01]  /*13e0*/  LDG.E.128 R44, desc[UR12][R44.64] ;  /* 0x0000000c2c2c7981 */ /* 0x000ea2000c1e1d00 */
[C---:B------:R-:W-:Y:S01]  /*13f0*/  FADD.FTZ R96, -R247.reuse, R89 ;  /* 0x00000059f7607221 */ /* 0x040fe20000010100 */
[----:B------:R-:W-:Y:S01]  /*1400*/  FADD.FTZ R90, -R247, R90 ;  /* 0x0000005af75a7221 */ /* 0x000fe20000010100 */
[----:B------:R-:W-:Y:S01]  /*1410*/  FADD.FTZ R156, R49, R156 ;  /* 0x0000009c319c7221 */ /* 0x000fe20000010000 */
[----:B------:R-:W2:Y:S01]  /*1420*/  LDG.E.128 R120, desc[UR12][R120.64] ;  /* 0x0000000c78787981 */ /* 0x000ea2000c1e1d00 */
[----:B------:R-:W-:Y:S01]  /*1430*/  FMUL.FTZ R96, R227, R96 ;  /* 0x00000060e3607220 */ /* 0x000fe20000410000 */
[----:B------:R-:W-:Y:S01]  /*1440*/  FFMA.FTZ R158, R49, R241, R158 ;  /* 0x000000f1319e7223 */ /* 0x000fe2000001009e */
[----:B------:R-:W-:Y:S01]  /*1450*/  FMUL.FTZ R49, R204, R93 ;  /* 0x0000005dcc317220 */ /* 0x000fe20000410000 */
[C---:B------:R-:W-:Y:S01]  /*1460*/  FADD.FTZ R136, R93.reuse, R136 ;  /* 0x000000885d887221 */ /* 0x040fe20000010000 */
[----:B------:R-:W-:Y:S01]  /*1470*/  FFMA.FTZ R138, R93, R96, R138 ;  /* 0x000000605d8a7223 */ /* 0x000fe2000001008a */
[----:B------:R-:W-:Y:S01]  /*1480*/  FFMA.FTZ R245, R213, R50, R48 ;  /* 0x00000032d5f57223 */ /* 0x000fe20000010030 */
[----:B------:R-:W-:Y:S01]  /*1490*/  FMUL.FTZ R93, R227, R90 ;  /* 0x0000005ae35d7220 */ /* 0x000fe20000410000 */
[----:B------:R-:W-:Y:S01]  /*14a0*/  FMUL.FTZ R48, R203, R94 ;  /* 0x0000005ecb307220 */ /* 0x000fe20000410000 */
[C---:B------:R-:W-:Y:S01]  /*14b0*/  FADD.FTZ R140, R97.reuse, R140 ;  /* 0x0000008c618c7221 */ /* 0x040fe20000010000 */
[----:B------:R-:W-:Y:S01]  /*14c0*/  FFMA.FTZ R142, R97, R96, R142 ;  /* 0x00000060618e7223 */ /* 0x000fe2000001008e */
[C---:B------:R-:W-:Y:S01]  /*14d0*/  FADD.FTZ R135, R98.reuse, R135 ;  /* 0x0000008762877221 */ /* 0x040fe20000010000 */
[----:B------:R-:W-:Y:S01]  /*14e0*/  FFMA.FTZ R137, R98, R93, R137 ;  /* 0x0000005d62897223 */ /* 0x000fe20000010089 */
[----:B------:R-:W-:Y:S01]  /*14f0*/  FFMA.FTZ R97, R206, R97, R49 ;  /* 0x00000061ce617223 */ /* 0x000fe20000010031 */
[----:B------:R-:W-:Y:S01]  /*1500*/  FFMA.FTZ R98, R205, R98, R48 ;  /* 0x00000062cd627223 */ /* 0x000fe20000010030 */
[----:B------:R-:W-:-:S04]  /*1510*/  IMAD.WIDE.U32 R48, R231, 0x10, R54 ;  /* 0x00000010e7307825 */ /* 0x000fc800078e0036 */
[C---:B------:R-:W-:Y:S01]  /*1520*/  FADD.FTZ R151, R50.reuse, R151 ;  /* 0x0000009732977221 */ /* 0x040fe20000010000 */
[----:B------:R-:W-:Y:S01]  /*1530*/  FFMA.FTZ R153, R50, R244, R153 ;  /* 0x000000f432997223 */ /* 0x000fe20000010099 */
[----:B------:R-:W-:Y:S01]  /*1540*/  FADD.FTZ R148, R51, R148 ;  /* 0x0000009433947221 */ /* 0x000fe20000010000 */
[----:B------:R-:W-:-:S04]  /*1550*/  IMAD.WIDE.U32 R52, R231, 0x10, R52 ;  /* 0x00000010e7347825 */ /* 0x000fc800078e0034 */
[----:B------:R-:W-:Y:S01]  /*1560*/  FFMA.FTZ R150, R51, R250, R150 ;  /* 0x000000fa33967223 */ /* 0x000fe20000010096 */
[----:B------:R-:W-:Y:S01]  /*1570*/  FFMA.FTZ R251, R210, R51, R251 ;  /* 0x00000033d2fb7223 */ /* 0x000fe200000100fb */
[----:B------:R-:W0:Y:S01]  /*1580*/  @P2 LDC.64 R88, c[0x0][0x438] ;  /* 0x00010e00ff582b82 */ /* 0x000e220000000a00 */
[----:B------:R-:W2:Y:S04]  /*1590*/  LDG.E.128 R48, desc[UR12][R48.64] ;  /* 0x0000000c30307981 */ /* 0x000ea8000c1e1d00 */
[----:B------:R-:W2:Y:S01]  /*15a0*/  LDG.E.128 R52, desc[UR12][R52.64] ;  /* 0x0000000c34347981 */ /* 0x000ea2000c1e1d00 */
[----:B0-----:R-:W-:-:S05]  /*15b0*/  @P2 IMAD.WIDE.U32 R88, R230, 0x10, R88 ;  /* 0x00000010e6582825 */ /* 0x001fca00078e0058 */
[----:B-----5:R0:W5:Y:S02]  /*15c0*/  @P2 LDG.E.128 R56, desc[UR12][R88.64] ;  /* 0x0000000c58382981 */ /* 0x020164000c1e1d00 */
[----:B0-----:R-:W0:Y:S02]  /*15d0*/  @P2 LDC.64 R88, c[0x0][0x438] ;  /* 0x00010e00ff582b82 */ /* 0x001e240000000a00 */
[----:B0-----:R-:W-:-:S05]  /*15e0*/  @P2 IMAD.WIDE.U32 R88, R229, 0x10, R88 ;  /* 0x00000010e5582825 */ /* 0x001fca00078e0058 */
[----:B------:R0:W5:Y:S02]  /*15f0*/  @P2 LDG.E.128 R60, desc[UR12][R88.64] ;  /* 0x0000000c583c2981 */ /* 0x000164000c1e1d00 */
        /* <DEDUP_REMOVED lines=9> */
[----:B0-----:R-:W0:Y:S01]  /*1690*/  @P2 LDC.64 R88, c[0x0][0x438] ;  /* 0x00010e00ff582b82 */ /* 0x001e220000000a00 */
[----:B------:R-:W-:Y:S01]  /*16a0*/  FADD.FTZ R252, -R247, R91 ;  /* 0x0000005bf7fc7221 */ /* 0x000fe20000010100 */
[C---:B------:R-:W-:Y:S01]  /*16b0*/  FADD.FTZ R131, R94.reuse, R131 ;  /* 0x000000835e837221 */ /* 0x040fe20000010000 */
[----:B------:R-:W-:Y:S02]  /*16c0*/  FFMA.FTZ R133, R94, R93, R133 ;  /* 0x0000005d5e857223 */ /* 0x000fe40000010085 */
[----:B------:R-:W-:Y:S01]  /*16d0*/  FMUL.FTZ R252, R227, R252 ;  /* 0x000000fce3fc7220 */ /* 0x000fe20000410000 */
[----:B------:R-:W-:Y:S01]  /*16e0*/  FMUL.FTZ R91, R200, R95 ;  /* 0x0000005fc85b7220 */ /* 0x000fe20000410000 */
[C---:B----4-:R-:W-:Y:S01]  /*16f0*/  FADD.FTZ R102, -R247.reuse, R102 ;  /* 0x00000066f7667221 */ /* 0x050fe20000010100 */
[----:B------:R-:W-:Y:S01]  /*1700*/  FADD.FTZ R94, -R247, R100 ;  /* 0x00000064f75e7221 */ /* 0x000fe20000010100 */
[C---:B------:R-:W-:Y:S01]  /*1710*/  FADD.FTZ R128, R95.reuse, R128 ;  /* 0x000000805f807221 */ /* 0x040fe20000010000 */
[----:B------:R-:W-:Y:S01]  /*1720*/  FFMA.FTZ R130, R95, R252, R130 ;  /* 0x000000fc5f827223 */ /* 0x000fe20000010082 */
[----:B------:R-:W-:Y:S01]  /*1730*/  FADD.FTZ R100, -R247, R101 ;  /* 0x00000065f7647221 */ /* 0x000fe20000010100 */
[----:B------:R-:W-:Y:S01]  /*1740*/  FMUL.FTZ R101, R227, R102 ;  /* 0x00000066e3657220 */ /* 0x000fe20000410000 */
[----:B0-----:R-:W-:-:S05]  /*1750*/  @P2 IMAD.WIDE.U32 R88, R231, 0x10, R88 ;  /* 0x00000010e7582825 */ /* 0x001fca00078e0058 */
[----:B------:R0:W5:Y:S01]  /*1760*/  @P2 LDG.E.128 R76, desc[UR12][R88.64] ;  /* 0x0000000c584c2981 */ /* 0x000162000c1e1d00 */
[C---:B------:R-:W-:Y:S01]  /*1770*/  FADD.FTZ R35, R110.reuse, R35 ;  /* 0x000000236e237221 */ /* 0x040fe20000010000 */
[----:B------:R-:W-:Y:S01]  /*1780*/  FFMA.FTZ R127, R110, R101, R127 ;  /* 0x000000656e7f7223 */ /* 0x000fe2000001007f */
[----:B0-----:R-:W-:-:S04]  /*1790*/  FMUL.FTZ R88, R199, R104 ;  /* 0x00000068c7587220 */ /* 0x001fc80000410000 */
[----:B------:R-:W-:Y:S01]  /*17a0*/  FFMA.FTZ R95, R201, R108, R88 ;  /* 0x0000006cc95f7223 */ /* 0x000fe20000010058 */
[----:B------:R-:W-:Y:S01]  /*17b0*/  FMUL.FTZ R88, R195, R106 ;  /* 0x0000006ac3587220 */ /* 0x000fe20000410000 */
[----:B------:R-:W-:-:S03]  /*17c0*/  FADD.FTZ R132, R99, R132 ;  /* 0x0000008463847221 */ /* 0x000fc60000010000 */
[----:B------:R-:W-:Y:S01]  /*17d0*/  FFMA.FTZ R110, R197, R110, R88 ;  /* 0x0000006ec56e7223 */ /* 0x000fe20000010058 */
[----:B------:R-:W-:Y:S01]  /*17e0*/  FADD.FTZ R88, RZ, R236 ;  /* 0x000000ecff587221 */ /* 0x000fe20000010000 */
[----:B------:R-:W-:Y:S01]  /*17f0*/  FFMA.FTZ R134, R99, R252, R134 ;  /* 0x000000fc63867223 */ /* 0x000fe20000010086 */
[----:B------:R-:W-:Y:S02]  /*1800*/  FFMA.FTZ R99, R202, R99, R91 ;  /* 0x00000063ca637223 */ /* 0x000fe4000001005b */
[----:B------:R-:W-:-:S04]  /*1810*/  FADD.FTZ R91, R237, R88 ;  /* 0x00000058ed5b7221 */ /* 0x000fc80000010000 */
[----:B------:R-:W-:-:S04]  /*1820*/  FADD.FTZ R88, R238, R91 ;  /* 0x0000005bee587221 */ /* 0x000fc80000010000 */
[----:B------:R-:W-:Y:S01]  /*1830*/  FADD.FTZ R91, R243, R88 ;  /* 0x00000058f35b7221 */ /* 0x000fe20000010000 */
[C---:B------:R-:W-:Y:S01]  /*1840*/  FADD.FTZ R139, R92.reuse, R139 ;  /* 0x0000008b5c8b7221 */ /* 0x040fe20000010000 */
[----:B------:R-:W-:Y:S02]  /*1850*/  FFMA.FTZ R141, R92, R248, R141 ;  /* 0x000000f85c8d7223 */ /* 0x000fe4000001008d */
[----:B------:R-:W-:Y:S01]  /*1860*/  FADD.FTZ R91, R242, R91 ;  /* 0x0000005bf25b7221 */ /* 0x000fe20000010000 */
[----:B---3--:R-:W-:-:S03]  /*1870*/  FADD.FTZ R92, -R247, R114 ;  /* 0x00000072f75c7221 */ /* 0x008fc60000010100 */
[----:B------:R-:W-:Y:S01]  /*1880*/  FADD.FTZ R114, R246, R91 ;  /* 0x0000005bf6727221 */ /* 0x000fe20000010000 */
[----:B------:R-:W-:Y:S01]  /*1890*/  FFMA.FTZ R91, R233, R236, RZ ;  /* 0x000000ece95b7223 */ /* 0x000fe200000100ff */
[----:B------:R-:W-:Y:S02]  /*18a0*/  FADD.FTZ R90, -R247, R116 ;  /* 0x00000074f75a7221 */ /* 0x000fe40000010100 */
[----:B------:R-:W-:Y:S01]  /*18b0*/  FADD.FTZ R116, R245, R114 ;  /* 0x00000072f5747221 */ /* 0x000fe20000010000 */
[----:B------:R-:W-:-:S03]  /*18c0*/  FFMA.FTZ R114, R234, R237, R91 ;  /* 0x000000edea727223 */ /* 0x000fc6000001005b */
[----:B------:R-:W-:Y:S01]  /*18d0*/  FADD.FTZ R116, R251, R116 ;  /* 0x00000074fb747221 */ /* 0x000fe20000010000 */
[----:B------:R-:W-:-:S03]  /*18e0*/  FFMA.FTZ R91, R235, R238, R114 ;  /* 0x000000eeeb5b7223 */ /* 0x000fc60000010072 */
[----:B------:R-:W-:Y:S01]  /*18f0*/  FADD.FTZ R116, R249, R116 ;  /* 0x00000074f9747221 */ /* 0x000fe20000010000 */
[----:B------:R-:W-:Y:S01]  /*1900*/  FFMA.FTZ R114, R240, R243, R91 ;  /* 0x000000f3f0727223 */ /* 0x000fe2000001005b */
[----:B------:R-:W-:Y:S01]  /*1910*/  FMUL.FTZ R100, R227, R100 ;  /* 0x00000064e3647220 */ /* 0x000fe20000410000 */
[----:B------:R-:W-:Y:S01]  /*1920*/  FMUL.FTZ R89, R196, R105 ;  /* 0x00000069c4597220 */ /* 0x000fe20000410000 */
[----:B------:R-:W-:Y:S01]  /*1930*/  FADD.FTZ R91, R97, R116 ;  /* 0x00000074615b7221 */ /* 0x000fe20000010000 */
[----:B------:R-:W-:Y:S01]  /*1940*/  FADD.FTZ R102, -R247, R103 ;  /* 0x00000067f7667221 */ /* 0x000fe20000010100 */
[----:B------:R-:W-:Y:S01]  /*1950*/  FFMA.FTZ R114, R239, R242, R114 ;  /* 0x000000f2ef727223 */ /* 0x000fe20000010072 */
[C---:B------:R-:W-:Y:S01]  /*1960*/  FADD.FTZ R34, R109.reuse, R34 ;  /* 0x000000226d227221 */ /* 0x040fe20000010000 */
[----:B------:R-:W-:Y:S01]  /*1970*/  FFMA.FTZ R126, R109, R100, R126 ;  /* 0x000000646d7e7223 */ /* 0x000fe2000001007e */
[----:B------:R-:W-:Y:S01]  /*1980*/  FADD.FTZ R116, R98, R91 ;  /* 0x0000005b62747221 */ /* 0x000fe20000010000 */
[----:B------:R-:W-:Y:S01]  /*1990*/  FFMA.FTZ R109, R198, R109, R89 ;  /* 0x0000006dc66d7223 */ /* 0x000fe20000010059 */
[----:B------:R-:W-:Y:S01]  /*19a0*/  FMUL.FTZ R102, R227, R102 ;  /* 0x00000066e3667220 */ /* 0x000fe20000410000 */
[----:B------:R-:W-:Y:S01]  /*19b0*/  FMUL.FTZ R89, R192, R107 ;  /* 0x0000006bc0597220 */ /* 0x000fe20000410000 */
[----:B------:R-:W-:Y:S01]  /*19c0*/  FFMA.FTZ R91, R241, R246, R114 ;  /* 0x000000f6f15b7223 */ /* 0x000fe20000010072 */
[----:B------:R-:W-:Y:S01]  /*19d0*/  FADD.FTZ R116, R99, R116 ;  /* 0x0000007463747221 */ /* 0x000fe20000010000 */
[C---:B------:R-:W-:Y:S01]  /*19e0*/  FADD.FTZ R32, R111.reuse, R32 ;  /* 0x000000206f207221 */ /* 0x040fe20000010000 */
[----:B------:R-:W-:Y:S01]  /*19f0*/  FFMA.FTZ R124, R111, R102, R124 ;  /* 0x000000666f7c7223 */ /* 0x000fe2000001007c */
[C---:B------:R-:W-:Y:S01]  /*1a00*/  FADD.FTZ R17, R106.reuse, R17 ;  /* 0x000000116a117221 */ /* 0x040fe20000010000 */
[----:B------:R-:W-:Y:S01]  /*1a10*/  FFMA.FTZ R11, R106, R101, R11 ;  /* 0x000000656a0b7223 */ /* 0x000fe2000001000b */
[----:B------:R-:W-:Y:S01]  /*1a20*/  FFMA.FTZ R111, R194, R111, R89 ;  /* 0x0000006fc26f7223 */ /* 0x000fe20000010059 */
[----:B------:R-:W-:Y:S01]  /*1a30*/  FFMA.FTZ R91, R244, R245, R91 ;  /* 0x000000f5f45b7223 */ /* 0x000fe2000001005b */
[C---:B------:R-:W-:Y:S01]  /*1a40*/  FADD.FTZ R89, -R247.reuse, R112 ;  /* 0x00000070f7597221 */ /* 0x040fe20000010100 */
[----:B------:R-:W-:Y:S01]  /*1a50*/  FADD.FTZ R106, -R247, R118 ;  /* 0x00000076f76a7221 */ /* 0x000fe20000010100 */
[----:B------:R-:W-:Y:S01]  /*1a60*/  FADD.FTZ R118, R95, R116 ;  /* 0x000000745f767221 */ /* 0x000fe20000010000 */
[C---:B------:R-:W-:Y:S01]  /*1a70*/  FMUL.FTZ R94, R227.reuse, R94 ;  /* 0x0000005ee35e7220 */ /* 0x040fe20000410000 */
[----:B------:R-:W-:Y:S01]  /*1a80*/  FFMA.FTZ R91, R250, R251, R91 ;  /* 0x000000fbfa5b7223 */ /* 0x000fe2000001005b */
[----:B------:R-:W-:Y:S01]  /*1a90*/  FMUL.FTZ R114, R227, R89 ;  /* 0x00000059e3727220 */ /* 0x000fe20000410000 */
[----:B--2---:R-:W-:Y:S01]  /*1aa0*/  FMUL.FTZ R116, R191, R44 ;  /* 0x0000002cbf747220 */ /* 0x004fe20000410000 */
[----:B------:R-:W-:Y:S01]  /*1ab0*/  FADD.FTZ R89, R109, R118 ;  /* 0x000000766d597221 */ /* 0x000fe20000010000 */
[C---:B------:R-:W-:Y:S01]  /*1ac0*/  FADD.FTZ R37, R108.reuse, R37 ;  /* 0x000000256c257221 */ /* 0x040fe20000010000 */
[----:B------:R-:W-:Y:S01]  /*1ad0*/  FFMA.FTZ R129, R108, R94, R129 ;  /* 0x0000005e6c817223 */ /* 0x000fe20000010081 */
[C---:B------:R-:W-:Y:S01]  /*1ae0*/  FADD.FTZ R112, -R247.reuse, R113 ;  /* 0x00000071f7707221 */ /* 0x040fe20000010100 */
[----:B------:R-:W-:Y:S01]  /*1af0*/  FADD.FTZ R108, -R247, R117 ;  /* 0x00000075f76c7221 */ /* 0x000fe20000010100 */
[----:B------:R-:W-:Y:S01]  /*1b00*/  FFMA.FTZ R91, R248, R249, R91 ;  /* 0x000000f9f85b7223 */ /* 0x000fe2000001005b */
[----:B------:R-:W-:Y:S01]  /*1b10*/  FFMA.FTZ R117, R193, R120, R116 ;  /* 0x00000078c1757223 */ /* 0x000fe20000010074 */
[----:B------:R-:W-:Y:S01]  /*1b20*/  FADD.FTZ R88, -R247, R115 ;  /* 0x00000073f7587221 */ /* 0x000fe20000010100 */
[----:B------:R-:W-:Y:S01]  /*1b30*/  FADD.FTZ R116, R110, R89 ;  /* 0x000000596e747221 */ /* 0x000fe20000010000 */
[----:B------:R-:W-:Y:S01]  /*1b40*/  FMUL.FTZ R115, R227, R112 ;  /* 0x00000070e3737220 */ /* 0x000fe20000410000 */
[----:B------:R-:W-:Y:S01]  /*1b50*/  FMUL.FTZ R89, R180, R45 ;  /* 0x0000002db4597220 */ /* 0x000fe20000410000 */
[----:B------:R-:W-:Y:S01]  /*1b60*/  FFMA.FTZ R112, R96, R97, R91 ;  /* 0x0000006160707223 */ /* 0x000fe2000001005b */
[C---:B------:R-:W-:Y:S01]  /*1b70*/  FADD.FTZ R33, R120.reuse, R33 ;  /* 0x0000002178217221 */ /* 0x040fe20000010000 */
[----:B------:R-:W-:Y:S01]  /*1b80*/  FFMA.FTZ R125, R120, R114, R125 ;  /* 0x00000072787d7223 */ /* 0x000fe2000001007d */
[----:B------:R-:W-:Y:S01]  /*1b90*/  FADD.FTZ R116, R111, R116 ;  /* 0x000000746f747221 */ /* 0x000fe20000010000 */
[----:B------:R-:W-:Y:S01]  /*1ba0*/  FFMA.FTZ R120, R188, R121, R89 ;  /* 0x00000079bc787223 */ /* 0x000fe20000010059 */
[----:B------:R-:W-:Y:S01]  /*1bb0*/  FFMA.FTZ R89, R93, R98, R112 ;  /* 0x000000625d597223 */ /* 0x000fe20000010070 */
[----:B------:R-:W-:Y:S01]  /*1bc0*/  FMUL.FTZ R118, R181, R46 ;  /* 0x0000002eb5767220 */ /* 0x000fe20000410000 */
[----:B------:R-:W-:-:S02]  /*1bd0*/  FADD.FTZ R103, R117, R116 ;  /* 0x0000007475677221 */ /* 0x000fc40000010000 */
        /* <DEDUP_REMOVED lines=8> */
[----:B------:R-:W-:Y:S01]  /*1c60*/  FFMA.FTZ R89, R100, R109, R89 ;  /* 0x0000006d64597223 */ /* 0x000fe20000010059 */
[C---:B------:R-:W-:Y:S01]  /*1c70*/  FADD.FTZ R14, R107.reuse, R14 ;  /* 0x0000000e6b0e7221 */ /* 0x040fe20000010000 */
[----:B------:R-:W-:Y:S01]  /*1c80*/  FFMA.FTZ R8, R107, R102, R8 ;  /* 0x000000666b087223 */ /* 0x000fe20000010008 */
[----:B------:R-:W-:Y:S01]  /*1c90*/  FFMA.FTZ R112, R183, R52, R112 ;  /* 0x00000034b7707223 */ /* 0x000fe20000010070 */
[----:B------:R-:W-:Y:S01]  /*1ca0*/  FADD.FTZ R103, R116, R103 ;  /* 0x0000006774677221 */ /* 0x000fe20000010000 */
[----:B------:R-:W-:Y:S01]  /*1cb0*/  FMUL.FTZ R107, R176, R49 ;  /* 0x00000031b06b7220 */ /* 0x000fe20000410000 */
[----:B------:R-:W-:Y:S01]  /*1cc0*/  FFMA.FTZ R89, R101, R110, R89 ;  /* 0x0000006e65597223 */ /* 0x000fe20000010059 */
[C---:B------:R-:W-:Y:S01]  /*1cd0*/  FADD.FTZ R12, R105.reuse, R12 ;  /* 0x0000000c690c7221 */ /* 0x040fe20000010000 */
[----:B------:R-:W-:Y:S01]  /*1ce0*/  FFMA.FTZ R10, R105, R100, R10 ;  /* 0x00000064690a7223 */ /* 0x000fe2000001000a */
[----:B------:R-:W-:Y:S01]  /*1cf0*/  FMUL.FTZ R105, R177, R50 ;  /* 0x00000032b1697220 */ /* 0x000fe20000410000 */
[----:B------:R-:W-:Y:S01]  /*1d00*/  FFMA.FTZ R107, R184, R53, R107 ;  /* 0x00000035b86b7223 */ /* 0x000fe2000001006b */
[----:B------:R-:W-:Y:S01]  /*1d10*/  FADD.FTZ R103, R112, R103 ;  /* 0x0000006770677221 */ /* 0x000fe20000010000 */
[----:B------:R-:W-:Y:S01]  /*1d20*/  FFMA.FTZ R113, R102, R111, R89 ;  /* 0x0000006f66717223 */ /* 0x000fe20000010059 */
[----:B------:R-:W-:Y:S01]  /*1d30*/  FMUL.FTZ R89, R178, R51 ;  /* 0x00000033b2597220 */ /* 0x000fe20000410000 */
[----:B------:R-:W-:Y:S01]  /*1d40*/  FFMA.FTZ R105, R185, R54, R105 ;  /* 0x00000036b9697223 */ /* 0x000fe20000010069 */
[----:B------:R-:W-:-:S02]  /*1d50*/  FADD.FTZ R91, R103, R107 ;  /* 0x0000006b675b7221 */ /* 0x000fc40000010000 */
[----:B------:R-:W-:Y:S01]  /*1d60*/  FFMA.FTZ R103, R186, R55, R89 ;  /* 0x00000037ba677223 */ /* 0x000fe20000010059 */
[----:B------:R-:W-:Y:S01]  /*1d70*/  FFMA.FTZ R89, R114, R117, R113 ;  /* 0x0000007572597223 */ /* 0x000fe20000010071 */
[----:B------:R-:W-:Y:S01]  /*1d80*/  FADD.FTZ R91, R91, R105 ;  /* 0x000000695b5b7221 */ /* 0x000fe20000010000 */
[C---:B------:R-:W-:Y:S01]  /*1d90*/  FADD.FTZ R30, R121.reuse, R30 ;  /* 0x0000001e791e7221 */ /* 0x040fe20000010000 */
[----:B------:R-:W-:Y:S01]  /*1da0*/  FFMA.FTZ R42, R121, R115, R42 ;  /* 0x00000073792a7223 */ /* 0x000fe2000001002a */
[----:B------:R-:W-:Y:S01]  /*1db0*/  FMUL.FTZ R121, R227, R92 ;  /* 0x0000005ce3797220 */ /* 0x000fe20000410000 */
[----:B------:R-:W-:Y:S01]  /*1dc0*/  FFMA.FTZ R92, R115, R120, R89 ;  /* 0x00000078735c7223 */ /* 0x000fe20000010059 */
[----:B------:R-:W-:Y:S01]  /*1dd0*/  FADD.FTZ R89, R91, R103 ;  /* 0x000000675b597221 */ /* 0x000fe20000010000 */
[C---:B------:R-:W-:Y:S01]  /*1de0*/  FADD.FTZ R15, R104.reuse, R15 ;  /* 0x0000000f680f7221 */ /* 0x040fe20000010000 */
[----:B------:R-:W-:Y:S01]  /*1df0*/  FFMA.FTZ R13, R104, R94, R13 ;  /* 0x0000005e680d7223 */ /* 0x000fe2000001000d */
[----:B------:R-:W-:Y:S01]  /*1e00*/  FADD.FTZ R104, -R247, R119 ;  /* 0x00000077f7687221 */ /* 0x000fe20000010100 */
[----:B------:R-:W-:Y:S01]  /*1e10*/  FMUL.FTZ R119, R227, R88 ;  /* 0x00000058e3777220 */ /* 0x000fe20000410000 */
[----:B------:R-:W-:Y:S01]  /*1e20*/  FFMA.FTZ R92, R121, R118, R92 ;  /* 0x00000076795c7223 */ /* 0x000fe2000001005c */
[----:B------:R-:W0:Y:S01]  /*1e30*/  SHFL.DOWN PT, R88, R89, 0x10, 0x1f ;  /* 0x0a001f0059587f89 */ /* 0x000e2200000e0000 */
[----:B------:R-:W-:-:S02]  /*1e40*/  FMUL.FTZ R113, R227, R90 ;  /* 0x0000005ae3717220 */ /* 0x000fc40000410000 */
        /* <DEDUP_REMOVED lines=17> */
[----:B------:R-:W0:Y:S01]  /*1f60*/  SHFL.DOWN PT, R247, R89, 0x4, 0x1f ;  /* 0x08801f0059f77f89 */ /* 0x000e2200000e0000 */
[----:B------:R-:W1:Y:S01]  /*1f70*/  S2R R92, SR_TID.X ;  /* 0x00000000005c7919 */ /* 0x000e620000002100 */
[----:B0-----:R-:W-:Y:S02]  /*1f80*/  FADD.FTZ R247, R89, R247 ;  /* 0x000000f759f77221 */ /* 0x001fe40000010000 */
[----:B------:R-:W0:Y:S04]  /*1f90*/  SHFL.DOWN PT, R89, R90, 0x2, 0x1f ;  /* 0x08401f005a597f89 */ /* 0x000e2800000e0000 */
[----:B------:R-:W2:Y:S01]  /*1fa0*/  SHFL.DOWN PT, R91, R247, 0x2, 0x1f ;  /* 0x08401f00f75b7f89 */ /* 0x000ea200000e0000 */
[C---:B------:R-:W-:Y:S01]  /*1fb0*/  FADD.FTZ R31, R122.reuse, R31 ;  /* 0x0000001f7a1f7221 */ /* 0x040fe20000010000 */
[----:B------:R-:W-:Y:S01]  /*1fc0*/  FFMA.FTZ R43, R122, R121, R43 ;  /* 0x000000797a2b7223 */ /* 0x000fe2000001002b */
[----:B0-----:R-:W-:Y:S01]  /*1fd0*/  FADD.FTZ R89, R90, R89 ;  /* 0x000000595a597221 */ /* 0x001fe20000010000 */
[----:B--2---:R-:W-:-:S04]  /*1fe0*/  FADD.FTZ R91, R247, R91 ;  /* 0x0000005bf75b7221 */ /* 0x004fc80000010000 */
[----:B------:R-:W0:Y:S04]  /*1ff0*/  SHFL.DOWN PT, R88, R89, 0x1, 0x1f ;  /* 0x08201f0059587f89 */ /* 0x000e2800000e0000 */
[----:B------:R-:W2:Y:S01]  /*2000*/  SHFL.DOWN PT, R122, R91, 0x1, 0x1f ;  /* 0x08201f005b7a7f89 */ /* 0x000ea200000e0000 */
[----:B-1----:R-:W-:Y:S01]  /*2010*/  LOP3.LUT P0, RZ, R92, 0x1f, RZ, 0xc0, !PT ;  /* 0x0000001f5cff7812 */ /* 0x002fe2000780c0ff */
[----:B------:R-:W-:Y:S01]  /*2020*/  BSSY.RECONVERGENT B0, `(.L_x_2696) ;  /* 0x000000c000007945 */ /* 0x000fe20003800200 */
[----:B0-----:R-:W-:Y:S01]  /*2030*/  FADD.FTZ R88, R89, R88 ;  /* 0x0000005859587221 */ /* 0x001fe20000010000 */
[----:B--2---:R-:W-:-:S10]  /*2040*/  FADD.FTZ R89, R91, R122 ;  /* 0x0000007a5b597221 */ /* 0x004fd40000010000 */
        /* <DEDUP_REMOVED lines=9> */
.L_x_2697:
[----:B------:R-:W-:Y:S05]  /*20e0*/  BSYNC.RECONVERGENT B0 ;  /* 0x0000000000007941 */ /* 0x000fea0003800200 */
.L_x_2696:
[----:B------:R-:W1:Y:S08]  /*20f0*/  S2UR UR5, SR_CgaCtaId ;  /* 0x00000000000579c3 */ /* 0x000e700000008800 */
[----:B------:R-:W-:Y:S01]  /*2100*/  BAR.SYNC.DEFER_BLOCKING 0x0 ;  /* 0x0000000000007b1d */ /* 0x000fe20000010000 */
[C---:B------:R-:W-:Y:S01]  /*2110*/  FADD.FTZ R19, R44.reuse, R19 ;  /* 0x000000132c137221 */ /* 0x040fe20000010000 */
[----:B------:R-:W-:Y:S01]  /*2120*/  FFMA.FTZ R9, R44, R114, R9 ;  /* 0x000000722c097223 */ /* 0x000fe20000010009 */
[C---:B------:R-:W-:Y:S01]  /*2130*/  FADD.FTZ R16, R45.reuse, R16 ;  /* 0x000000102d107221 */ /* 0x040fe20000010000 */
[----:B------:R-:W-:Y:S01]  /*2140*/  FFMA.FTZ R6, R45, R115, R6 ;  /* 0x000000732d067223 */ /* 0x000fe20000010006 */
[C---:B------:R-:W-:Y:S01]  /*2150*/  FADD.FTZ R21, R46.reuse, R21 ;  /* 0x000000152e157221 */ /* 0x040fe20000010000 */
[----:B------:R-:W-:Y:S01]  /*2160*/  UMOV UR4, 0x400 ;  /* 0x0000040000047882 */ /* 0x000fe20000000000 */
[----:B------:R-:W-:Y:S01]  /*2170*/  FFMA.FTZ R7, R46, R121, R7 ;  /* 0x000000792e077223 */ /* 0x000fe20000010007 */
[C---:B------:R-:W-:Y:S01]  /*2180*/  FADD.FTZ R18, R47.reuse, R18 ;  /* 0x000000122f127221 */ /* 0x040fe20000010000 */
[----:B------:R-:W-:Y:S01]  /*2190*/  FFMA.FTZ R4, R47, R119, R4 ;  /* 0x000000772f047223 */ /* 0x000fe20000010004 */
[C---:B------:R-:W-:Y:S01]  /*21a0*/  FADD.FTZ R29, R52.reuse, R29 ;  /* 0x0000001d341d7221 */ /* 0x040fe20000010000 */
[-C--:B------:R-:W-:Y:S01]  /*21b0*/  FFMA.FTZ R41, R52, R113.reuse, R41 ;  /* 0x0000007134297223 */ /* 0x080fe20000010029 */
[C---:B------:R-:W-:Y:S01]  /*21c0*/  FADD.FTZ R26, R53.reuse, R26 ;  /* 0x0000001a351a7221 */ /* 0x040fe20000010000 */
[----:B------:R-:W-:Y:S01]  /*21d0*/  FFMA.FTZ R38, R53, R108, R38 ;  /* 0x0000006c35267223 */ /* 0x000fe20000010026 */
[C---:B------:R-:W-:Y:S01]  /*21e0*/  FADD.FTZ R27, R54.reuse, R27 ;  /* 0x0000001b361b7221 */ /* 0x040fe20000010000 */
[----:B------:R-:W2:Y:S01]  /*21f0*/  LDC.64 R52, c[0x0][0x438] ;  /* 0x00010e00ff347b82 */ /* 0x000ea20000000a00 */
[----:B------:R-:W-:Y:S01]  /*2200*/  FFMA.FTZ R39, R54, R106, R39 ;  /* 0x0000006a36277223 */ /* 0x000fe20000010027 */
[C---:B------:R-:W-:Y:S01]  /*2210*/  FADD.FTZ R24, R55.reuse, R24 ;  /* 0x0000001837187221 */ /* 0x040fe20000010000 */
[----:B------:R-:W-:Y:S01]  /*2220*/  FFMA.FTZ R36, R55, R104, R36 ;  /* 0x0000006837247223 */ /* 0x000fe20000010024 */
[C---:B------:R-:W-:Y:S01]  /*2230*/  FADD.FTZ R23, R48.reuse, R23 ;  /* 0x0000001730177221 */ /* 0x040fe20000010000 */
[----:B------:R-:W-:Y:S01]  /*2240*/  FFMA.FTZ R5, R48, R113, R5 ;  /* 0x0000007130057223 */ /* 0x000fe20000010005 */
[C---:B------:R-:W-:Y:S01]  /*2250*/  FADD.FTZ R28, R123.reuse, R28 ;  /* 0x0000001c7b1c7221 */ /* 0x040fe20000010000 */
[----:B------:R-:W-:Y:S01]  /*2260*/  FFMA.FTZ R40, R123, R119, R40 ;  /* 0x000000777b287223 */ /* 0x000fe20000010028 */
[----:B-1----:R-:W-:Y:S01]  /*2270*/  ULEA UR4, UR5, UR4, 0x18 ;  /* 0x0000000405047291 */ /* 0x002fe2000f8ec0ff */
[----:B------:R-:W1:Y:S01]  /*2280*/  LDC.64 R54, c[0x0][0x380] ;  /* 0x0000e000ff367b82 */ /* 0x000e620000000a00 */
[C---:B------:R-:W-:Y:S01]  /*2290*/  FADD.FTZ R20, R49.reuse, R20 ;  /* 0x0000001431147221 */ /* 0x040fe20000010000 */
[----:B------:R-:W-:Y:S01]  /*22a0*/  FFMA.FTZ R2, R49, R108, R2 ;  /* 0x0000006c31027223 */ /* 0x000fe20000010002 */
[----:B------:R-:W-:Y:S01]  /*22b0*/  UIADD3 UR5, UPT, UPT, UR4, 0x3020, URZ ;  /* 0x0000302004057890 */ /* 0x000fe2000fffe0ff */
[C---:B------:R-:W-:Y:S01]  /*22c0*/  FADD.FTZ R25, R50.reuse, R25 ;  /* 0x0000001932197221 */ /* 0x040fe20000010000 */
[----:B------:R-:W-:Y:S01]  /*22d0*/  @!UP1 UIADD3 UR5, UPT, UPT, UR4, 0x3000, URZ ;  /* 0x0000300004059890 */ /* 0x000fe2000fffe0ff */
[----:B------:R-:W-:Y:S01]  /*22e0*/  FFMA.FTZ R3, R50, R106, R3 ;  /* 0x0000006a32037223 */ /* 0x000fe20000010003 */
[----:B------:R-:W-:Y:S01]  /*22f0*/  UIADD3 UR10, UPT, UPT, UR4, 0x3030, URZ ;  /* 0x00003030040a7890 */ /* 0x000fe2000fffe0ff */
[----:B------:R-:W3:Y:S01]  /*2300*/  LDC.U8 R48, c[0x0][0x410] ;  /* 0x00010400ff307b82 */ /* 0x000ee20000000000 */
[----:B------:R-:W-:Y:S01]  /*2310*/  @!UP1 UIADD3 UR10, UPT, UPT, UR4, 0x3010, URZ ;  /* 0x00003010040a9890 */ /* 0x000fe2000fffe0ff */
[C---:B------:R-:W-:Y:S01]  /*2320*/  FADD.FTZ R22, R51.reuse, R22 ;  /* 0x0000001633167221 */ /* 0x040fe20000010000 */
[----:B------:R-:W-:-:S03]  /*2330*/  FFMA.FTZ R0, R51, R104, R0 ;  /* 0x0000006833007223 */ /* 0x000fc60000010000 */
[----:B------:R-:W4:Y:S01]  /*2340*/  LDS.128 R44, [UR5] ;  /* 0x00000005ff2c7984 */ /* 0x000f220008000c00 */
[----:B--2---:R-:W-:-:S03]  /*2350*/  ISETP.NE.U32.AND P0, PT, R52, RZ, PT ;  /* 0x000000ff3400720c */ /* 0x004fc60003f05070 */
[----:B0-----:R-:W0:Y:S01]  /*2360*/  LDS.128 R88, [UR10] ;  /* 0x0000000aff587984 */ /* 0x001e220008000c00 */
[----:B------:R-:W-:Y:S02]  /*2370*/  ISETP.NE.AND.EX P0, PT, R53, RZ, PT, P0 ;  /* 0x000000ff3500720c */ /* 0x000fe40003f05300 */
[----:B-1----:R-:W-:-:S04]  /*2380*/  IADD3 R224, PT, PT, R224, R54, RZ ;  /* 0x00000036e0e07210 */ /* 0x002fc80007ffe0ff */
[----:B------:R-:W-:Y:S02]  /*2390*/  ISETP.GE.AND P4, PT, R224, R55, PT ;  /* 0x00000037e000720c */ /* 0x000fe40003f86270 */
[----:B---3--:R-:W-:Y:S01]  /*23a0*/  ISETP.NE.AND P3, PT, R48, RZ, PT ;  /* 0x000000ff3000720c */ /* 0x008fe20003f65270 */
[----:B----4-:R-:W-:Y:S01]  /*23b0*/  FADD.FTZ R123, RZ, R44 ;  /* 0x0000002cff7b7221 */ /* 0x010fe20000010000 */
[----:B------:R-:W-:-:S03]  /*23c0*/  FADD.FTZ R44, RZ, R45 ;  /* 0x0000002dff2c7221 */ /* 0x000fc60000010000 */
[----:B------:R-:W-:Y:S01]  /*23d0*/  FADD.FTZ R123, R46, R123 ;  /* 0x0000007b2e7b7221 */ /* 0x000fe20000010000 */
[----:B------:R-:W-:-:S03]  /*23e0*/  FADD.FTZ R44, R47, R44 ;  /* 0x0000002c2f2c7221 */ /* 0x000fc60000010000 */
[----:B0-----:R-:W-:Y:S01]  /*23f0*/  FADD.FTZ R123, R123, R88 ;  /* 0x000000587b7b7221 */ /* 0x001fe20000010000 */
[----:B------:R-:W-:-:S03]  /*2400*/  FADD.FTZ R44, R44, R89 ;  /* 0x000000592c2c7221 */ /* 0x000fc60000010000 */
[----:B------:R-:W-:Y:S01]  /*2410*/  FADD.FTZ R90, R90, R123 ;  /* 0x0000007b5a5a7221 */ /* 0x000fe20000010000 */
[----:B------:R-:W-:-:S03]  /*2420*/  FADD.FTZ R44, R91, R44 ;  /* 0x0000002c5b2c7221 */ /* 0x000fc60000010000 */
[----:B------:R-:W-:Y:S01]  /*2430*/  FMUL.FTZ R49, R90, UR14 ;  /* 0x0000000e5a317c20 */ /* 0x000fe20008410000 */
[----:B------:R-:W-:-:S04]  /*2440*/  FMUL.FTZ R48, R44, UR14 ;  /* 0x0000000e2c307c20 */ /* 0x000fc80008410000 */
[----:B------:R-:W-:Y:S01]  /*2450*/  FSEL R49, R49, RZ, !P3 ;  /* 0x000000ff31317208 */ /* 0x000fe20005800000 */
[----:B------:R-:W-:Y:S06]  /*2460*/  @P0 BRA `(.L_x_2698) ;  /* 0x00000004003c0947 */ /* 0x000fec0003800000 */
        /* <DEDUP_REMOVED lines=17> */
[C---:B------:R-:W-:Y:S01]  /*2580*/  FMUL.FTZ R45, R227.reuse, R234 ;  /* 0x000000eae32d7220 */ /* 0x040fe20000410000 */
[C---:B------:R-:W-:Y:S01]  /*2590*/  FMUL.FTZ R46, R227.reuse, R46 ;  /* 0x0000002ee32e7220 */ /* 0x040fe20000410000 */
[----:B------:R-:W-:Y:S01]  /*25a0*/  FMUL.FTZ R47, R227, R240 ;  /* 0x000000f0e32f7220 */ /* 0x000fe20000410000 */
[----:B------:R-:W-:Y:S06]  /*25b0*/  BRA `(.L_x_2701) ;  /* 0x0000000800207947 */ /* 0x000fec0003800000 */
.L_x_2700:
        /* <DEDUP_REMOVED lines=11> */
[----:B------:R-:W-:-:S02]  /*2670*/  FMUL.FTZ R47, R227, R240 ;  /* 0x000000f0e32f7220 */ /* 0x000fc40000410000 */
[----:B------:R-:W-:Y:S02]  /*2680*/  MOV R80, R44 ;  /* 0x0000002c00507202 */ /* 0x000fe40000000f00 */
[----:B------:R-:W-:Y:S02]  /*2690*/  MOV R81, R45 ;  /* 0x0000002d00517202 */ /* 0x000fe40000000f00 */
[----:B------:R-:W-:Y:S02]  /*26a0*/  MOV R82, R46 ;  /* 0x0000002e00527202 */ /* 0x000fe40000000f00 */
[----:B------:R-:W-:Y:S01]  /*26b0*/  MOV R83, R47 ;  /* 0x0000002f00537202 */ /* 0x000fe20000000f00 */
[----:B------:R-:W-:Y:S06]  /*26c0*/  BRA `(.L_x_2701) ;  /* 0x0000000400dc7947 */ /* 0x000fec0003800000 */
.L_x_2699:
        /* <DEDUP_REMOVED lines=20> */
.L_x_2702:
        /* <DEDUP_REMOVED lines=21> */
.L_x_2698:
        /* <DEDUP_REMOVED lines=18> */
[C---:B------:R-:W-:Y:S01]  /*2a80*/  FFMA.FTZ R46, R227.reuse, R235, R58 ;  /* 0x000000ebe32e7223 */ /* 0x040fe2000001003a */
[----:B------:R-:W-:Y:S01]  /*2a90*/  FFMA.FTZ R47, R227, R240, R59 ;  /* 0x000000f0e32f7223 */ /* 0x000fe2000001003b */
[----:B------:R-:W-:Y:S06]  /*2aa0*/  BRA `(.L_x_2701) ;  /* 0x0000000000e47947 */ /* 0x000fec0003800000 */
.L_x_2704:
        /* <DEDUP_REMOVED lines=11> */
[----:B------:R-:W-:-:S02]  /*2b60*/  FFMA.FTZ R47, R227, R240, R59 ;  /* 0x000000f0e32f7223 */ /* 0x000fc4000001003b */
[----:B------:R-:W-:Y:S02]  /*2b70*/  MOV R80, R44 ;  /* 0x0000002c00507202 */ /* 0x000fe40000000f00 */
[----:B------:R-:W-:Y:S02]  /*2b80*/  MOV R81, R45 ;  /* 0x0000002d00517202 */ /* 0x000fe40000000f00 */
[----:B------:R-:W-:Y:S02]  /*2b90*/  MOV R82, R46 ;  /* 0x0000002e00527202 */ /* 0x000fe40000000f00 */
[----:B------:R-:W-:Y:S01]  /*2ba0*/  MOV R83, R47 ;  /* 0x0000002f00537202 */ /* 0x000fe20000000f00 */
[----:B------:R-:W-:Y:S06]  /*2bb0*/  BRA `(.L_x_2701) ;  /* 0x0000000000a07947 */ /* 0x000fec0003800000 */
.L_x_2703:
        /* <DEDUP_REMOVED lines=20> */
.L_x_2705:
        /* <DEDUP_REMOVED lines=20> */
.L_x_2701:
        /* <DEDUP_REMOVED lines=9> */
[----:B-1----:R-:W-:-:S04]  /*2ed0*/  @P0 IMAD.WIDE.U32 R90, R230, 0x10, R88 ;  /* 0x00000010e65a0825 */ /* 0x002fc800078e0058 */
[C---:B0-----:R-:W-:Y:S01]  /*2ee0*/  IMAD.WIDE.U32 R88, R230.reuse, 0x10, R50 ;  /* 0x00000010e6587825 */ /* 0x041fe200078e0032 */
[----:B------:R0:W-:Y:S03]  /*2ef0*/  @P0 STG.E.128 desc[UR12][R90.64], R84 ;  /* 0x000000545a000986 */ /* 0x0001e6000c101d0c */
[----:B--2---:R-:W-:Y:S01]  /*2f00*/  @P1 IMAD.WIDE.U32 R54, R230, 0x10, R54 ;  /* 0x00000010e6361825 */ /* 0x004fe200078e0036 */
        /* <DEDUP_REMOVED lines=13> */
[C---:B0----5:R-:W-:Y:S01]  /*2fe0*/  FFMA.FTZ R44, R227.reuse, R239, R60 ;  /* 0x000000efe32c7223 */ /* 0x061fe2000001003c */
        /* <DEDUP_REMOVED lines=12> */
.L_x_2708:
        /* <DEDUP_REMOVED lines=17> */
.L_x_2707:
        /* <DEDUP_REMOVED lines=18> */
.L_x_2710:
        /* <DEDUP_REMOVED lines=11> */
[----:B------:R-:W-:Y:S01]  /*3390*/  FFMA.FTZ R47, R227, R250, R63 ;  /* 0x000000fae32f7223 */ /* 0x000fe2000001003f */
[----:B------:R-:W-:Y:S06]  /*33a0*/  BRA `(.L_x_2709) ;  /* 0x0000000400187947 */ /* 0x000fec0003800000 */
.L_x_2706:
[----:B------:R-:W-:Y:S05]  /*33b0*/  @!P0 BRA `(.L_x_2711) ;  /* 0x00000000009c8947 */ /* 0x000fea0003800000 */
        /* <DEDUP_REMOVED lines=22> */
.L_x_2712:
        /* <DEDUP_REMOVED lines=17> */
.L_x_2711:
        /* <DEDUP_REMOVED lines=18> */
.L_x_2713:
        /* <DEDUP_REMOVED lines=11> */
[----:B------:R-:W-:-:S07]  /*3800*/  FMUL.FTZ R47, R227, R250 ;  /* 0x000000fae32f7220 */ /* 0x000fce0000410000 */
.L_x_2709:
        /* <DEDUP_REMOVED lines=32> */
.L_x_2716:
        /* <DEDUP_REMOVED lines=17> */
.L_x_2715:
        /* <DEDUP_REMOVED lines=18> */
.L_x_2718:
        /* <DEDUP_REMOVED lines=13> */
.L_x_2714:
        /* <DEDUP_REMOVED lines=8> */
[----:B0-----:R-:W-:Y:S01]  /*3d90*/  FADD.FTZ R46, R98, -R93 ;  /* 0x8000005d622e7221 */ /* 0x001fe20000010000 */
        /* <DEDUP_REMOVED lines=14> */
.L_x_2720:
        /* <DEDUP_REMOVED lines=17> */
.L_x_2719:
        /* <DEDUP_REMOVED lines=18> */
.L_x_2721:
        /* <DEDUP_REMOVED lines=11> */
[----:B------:R-:W-:-:S07]  /*4160*/  FMUL.FTZ R47, R227, R252 ;  /* 0x000000fce32f7220 */ /* 0x000fce0000410000 */
.L_x_2717:
        /* <DEDUP_REMOVED lines=32> */
.L_x_2724:
        /* <DEDUP_REMOVED lines=17> */
.L_x_2723:
        /* <DEDUP_REMOVED lines=18> */
.L_x_2726:
        /* <DEDUP_REMOVED lines=13> */
.L_x_2722:
        /* <DEDUP_REMOVED lines=23> */
.L_x_2728:
        /* <DEDUP_REMOVED lines=17> */
.L_x_2727:
        /* <DEDUP_REMOVED lines=18> */
.L_x_2729:
        /* <DEDUP_REMOVED lines=12> */
.L_x_2725:
        /* <DEDUP_REMOVED lines=32> */
.L_x_2732:
        /* <DEDUP_REMOVED lines=17> */
.L_x_2731:
        /* <DEDUP_REMOVED lines=18> */
.L_x_2734:
        /* <DEDUP_REMOVED lines=13> */
.L_x_2730:
        /* <DEDUP_REMOVED lines=23> */
.L_x_2736:
        /* <DEDUP_REMOVED lines=17> */
.L_x_2735:
        /* <DEDUP_REMOVED lines=18> */
.L_x_2737:
        /* <DEDUP_REMOVED lines=12> */
.L_x_2733:
        /* <DEDUP_REMOVED lines=32> */
.L_x_2740:
        /* <DEDUP_REMOVED lines=17> */
.L_x_2739:
        /* <DEDUP_REMOVED lines=18> */
.L_x_2742:
        /* <DEDUP_REMOVED lines=13> */
.L_x_2738:
        /* <DEDUP_REMOVED lines=23> */
.L_x_2744:
        /* <DEDUP_REMOVED lines=17> */
.L_x_2743:
        /* <DEDUP_REMOVED lines=18> */
.L_x_2745:
        /* <DEDUP_REMOVED lines=12> */
.L_x_2741:
        /* <DEDUP_REMOVED lines=30> */
[----:B0-----:R-:W-:Y:S02]  /*5f70*/  MOV R44, R189 ;  /* 0x000000bd002c7202 */ /* 0x001fe40000000f00 */
        /* <DEDUP_REMOVED lines=75> */
.L_x_2695:
        /* <DEDUP_REMOVED lines=12> */
[----:B----4-:R-:W-:-:S05]  /*64f0*/  IMAD.WIDE.U32 R6, R19, 0x10, R6 ;  /* 0x0000001013067825 */ /* 0x010fca00078e0006 */
[----:B------:R-:W-:Y:S01]  /*6500*/  STG.E.128 desc[UR12][R6.64], R88 ;  /* 0x0000005806007986 */ /* 0x000fe2000c101d0c */
[----:B-1----:R-:W-:-:S05]  /*6510*/  IMAD.WIDE.U32 R16, R19, 0x10, R16 ;  /* 0x0000001013107825 */ /* 0x002fca00078e0010 */
        /* <DEDUP_REMOVED lines=22> */
.L_x_2747:
        /* <DEDUP_REMOVED lines=16> */
.L_x_3869:


//--------------------- .text._ZN10layer_norm31ln_parallel_residual_bwd_kernelINS_13Kernel_traitsI6__halfffffjLj3072ELj1ELj1ELj4ELj16ENS_18Kernel_traits_baseILj3072ES2_ffffjLj128EEEEELb0ELb1ELb0EEEvNS_9BwdParamsE --------------------------
	.section	.text._ZN10layer_norm31ln_parallel_residual_bwd_kernelINS_13Kernel_traitsI6__halfffffjLj3072ELj1ELj1ELj4ELj16ENS_18Kernel_traits_baseILj3072ES2_ffffjLj128EEEEELb0ELb1ELb0EEEvNS_9BwdParamsE,"ax",@progbits
	.align	128
        .global         _ZN10layer_norm31ln_parallel_residual_bwd_kernelINS_13Kernel_traitsI6__halfffffjLj3072ELj1ELj1ELj4ELj16ENS_18Kernel_traits_baseILj3072ES2_ffffjLj128EEEEELb0ELb1ELb0EEEvNS_9BwdParamsE
        .type           _ZN10layer_norm31ln_parallel_residual_bwd_kernelINS_13Kernel_traitsI6__halfffffjLj3072ELj1ELj1ELj4ELj16ENS_18Kernel_traits_baseILj3072ES2_ffffjLj128EEEEELb0ELb1ELb0EEEvNS_9BwdParamsE,@function
        .size           _ZN10layer_norm31ln_parallel_residual_bwd_kernelINS_13Kernel_traitsI6__halfffffjLj3072ELj1ELj1ELj4ELj16ENS_18Kernel_traits_baseILj3072ES2_ffffjLj128EEEEELb0ELb1ELb0EEEvNS_9BwdParamsE,(.L_x_3870 - _ZN10layer_norm31ln_parallel_residual_bwd_kernelINS_13Kernel_traitsI6__halfffffjLj3072ELj1ELj1ELj4ELj16ENS_18Kernel_traits_baseILj3072ES2_ffffjLj128EEEEELb0ELb1ELb0EEEvNS_9BwdParamsE)
        .other          _ZN10layer_norm31ln_parallel_residual_bwd_kernelINS_13Kernel_traitsI6__halfffffjLj3072ELj1ELj1ELj4ELj16ENS_18Kernel_traits_baseILj3072ES2_ffffjLj128EEEEELb0ELb1ELb0EEEvNS_9BwdParamsE,@"STO_CUDA_ENTRY STV_DEFAULT"
_ZN10layer_norm31ln_parallel_residual_bwd_kernelINS_13Kernel_traitsI6__halfffffjLj3072ELj1ELj1ELj4ELj16ENS_18Kernel_traits_baseILj3072ES2_ffffjLj128EEEEELb0ELb1ELb0EEEvNS_9BwdParamsE:
.text._ZN10layer_norm31ln_parallel_residual_bwd_kernelINS_13Kernel_traitsI6__halfffffjLj3072ELj1ELj1ELj4ELj16ENS_18Kernel_traits_baseILj3072ES2_ffffjLj128EEEEELb0ELb1ELb0EEEvNS_9BwdParamsE:
        /* <DEDUP_REMOVED lines=14> */
[C---:B------:R-:W-:Y:S02]  /*00e0*/  ISETP.GE.U32.AND P2, PT, R2.reuse, 0x180, PT ;  /* 0x000001800200780c */ /* 0x040fe40003f46070 */
[C---:B------:R-:W-:Y:S02]  /*00f0*/  ISETP.GE.U32.AND P3, PT, R2.reuse, 0x200, PT ;  /* 0x000002000200780c */ /* 0x040fe40003f66070 */
[C---:B------:R-:W-:Y:S02]  /*0100*/  ISETP.GE.U32.AND P4, PT, R2.reuse, 0x280, PT ;  /* 0x000002800200780c */ /* 0x040fe40003f86070 */
[----:B------:R-:W-:-:S03]  /*0110*/  ISETP.GE.U32.AND P5, PT, R2, 0x300, PT ;  /* 0x000003000200780c */ /* 0x000fc60003fa6070 */
[----:B------:R-:W1:Y:S08]  /*0120*/  @P6 LDC.64 R4, c[0x0][0x3d0] ;  /* 0x0000f400ff046b82 */ /* 0x000e700000000a00 */
[----:B------:R-:W3:Y:S08]  /*0130*/  @P1 LDC.64 R16, c[0x0][0x3d0] ;  /* 0x0000f400ff101b82 */ /* 0x000ef00000000a00 */
[----:B------:R-:W4:Y:S08]  /*0140*/  @P2 LDC.64 R20, c[0x0][0x3d0] ;  /* 0x0000f400ff142b82 */ /* 0x000f300000000a00 */
[----:B------:R-:W4:Y:S01]  /*0150*/  @P3 LDC.64 R22, c[0x0][0x3d0] ;  /* 0x0000f400ff163b82 */ /* 0x000f220000000a00 */
[C---:B-1----:R-:W-:Y:S01]  /*0160*/  @P6 IMAD.WIDE.U32 R4, R3.reuse, 0x8, R4 ;  /* 0x0000000803046825 */ /* 0x042fe200078e0004 */
[----:B------:R-:W-:-:S04]  /*0170*/  @P6 LOP3.LUT R3, R3, 0x80, RZ, 0xfc, !PT ;  /* 0x0000008003036812 */ /* 0x000fc800078efcff */
[----:B--2---:R-:W5:Y:S02]  /*0180*/  @P6 LDG.E.64 R6, desc[UR16][R4.64] ;  /* 0x0000001004066981 */ /* 0x004f64000c1e1b00 */
[----:B------:R-:W1:Y:S01]  /*0190*/  @P4 LDC.64 R30, c[0x0][0x3d0] ;  /* 0x0000f400ff1e4b82 */ /* 0x000e620000000a00 */
[C---:B---3--:R-:W-:Y:S01]  /*01a0*/  @P1 IMAD.WIDE.U32 R24, R3.reuse, 0x8, R16 ;  /* 0x0000000803181825 */ /* 0x048fe200078e0010 */
[----:B------:R-:W-:Y:S01]  /*01b0*/  @P1 IADD3 R3, PT, PT, R3, 0x80, RZ ;  /* 0x0000008003031810 */ /* 0x000fe20007ffe0ff */
[----:B0-----:R-:W-:Y:S01]  /*01c0*/  UISETP.GE.AND UP0, UPT, UR11, UR4, UPT ;  /* 0x000000040b00728c */ /* 0x001fe2000bf06270 */
[----:B------:R-:W-:Y:S02]  /*01d0*/  CS2R R34, SRZ ;  /* 0x0000000000227805 */ /* 0x000fe4000001ff00 */
[----:B------:R-:W-:Y:S01]  /*01e0*/  CS2R R36, SRZ ;  /* 0x0000000000247805 */ /* 0x000fe2000001ff00 */
[----:B------:R0:W5:Y:S01]  /*01f0*/  @P1 LDG.E.64 R8, desc[UR16][R24.64] ;  /* 0x0000001018081981 */ /* 0x000162000c1e1b00 */
[----:B------:R-:W2:Y:S01]  /*0200*/  @P5 LDC.64 R32, c[0x0][0x3d0] ;  /* 0x0000f400ff205b82 */ /* 0x000ea20000000a00 */
[C---:B----4-:R-:W-:Y:S01]  /*0210*/  @P2 IMAD.WIDE.U32 R26, R3.reuse, 0x8, R20 ;  /* 0x00000008031a2825 */ /* 0x050fe200078e0014 */
[----:B------:R-:W-:-:S02]  /*0220*/  @P2 IADD3 R3, PT, PT, R3, 0x80, RZ ;  /* 0x0000008003032810 */ /* 0x000fc40007ffe0ff */
[----:B------:R-:W-:Y:S02]  /*0230*/  CS2R R20, SRZ ;  /* 0x0000000000147805 */ /* 0x000fe4000001ff00 */
[----:B------:R-:W-:Y:S02]  /*0240*/  CS2R R38, SRZ ;  /* 0x0000000000267805 */ /* 0x000fe4000001ff00 */
[----:B------:R-:W-:Y:S01]  /*0250*/  CS2R R40, SRZ ;  /* 0x0000000000287805 */ /* 0x000fe2000001ff00 */
[----:B------:R3:W5:Y:S01]  /*0260*/  @P2 LDG.E.64 R10, desc[UR16][R26.64] ;  /* 0x000000101a0a2981 */ /* 0x000762000c1e1b00 */
[C---:B------:R-:W-:Y:S01]  /*0270*/  @P3 IMAD.WIDE.U32 R28, R3.reuse, 0x8, R22 ;  /* 0x00000008031c3825 */ /* 0x040fe200078e0016 */
[----:B------:R-:W-:Y:S02]  /*0280*/  @P3 IADD3 R3, PT, PT, R3, 0x80, RZ ;  /* 0x0000008003033810 */ /* 0x000fe40007ffe0ff */
[----:B------:R-:W-:Y:S02]  /*0290*/  CS2R R22, SRZ ;  /* 0x0000000000167805 */ /* 0x000fe4000001ff00 */
[----:B0-----:R-:W-:-:S02]  /*02a0*/  CS2R R24, SRZ ;  /* 0x0000000000187805 */ /* 0x001fc4000001ff00 */
[----:B------:R-:W-:Y:S01]  /*02b0*/  CS2R R42, SRZ ;  /* 0x00000000002a7805 */ /* 0x000fe2000001ff00 */
[----:B------:R0:W5:Y:S01]  /*02c0*/  @P3 LDG.E.64 R12, desc[UR16][R28.64] ;  /* 0x000000101c0c3981 */ /* 0x000162000c1e1b00 */
[C---:B-1----:R-:W-:Y:S01]  /*02d0*/  @P4 IMAD.WIDE.U32 R30, R3.reuse, 0x8, R30 ;  /* 0x00000008031e4825 */ /* 0x042fe200078e001e */
[----:B------:R-:W-:Y:S02]  /*02e0*/  @P4 IADD3 R3, PT, PT, R3, 0x80, RZ ;  /* 0x0000008003034810 */ /* 0x000fe40007ffe0ff */
[----:B---3--:R-:W-:Y:S02]  /*02f0*/  CS2R R26, SRZ ;  /* 0x00000000001a7805 */ /* 0x008fe4000001ff00 */
[----:B------:R-:W-:Y:S02]  /*0300*/  CS2R R44, SRZ ;  /* 0x00000000002c7805 */ /* 0x000fe4000001ff00 */
[----:B------:R-:W-:Y:S01]  /*0310*/  CS2R R46, SRZ ;  /* 0x00000000002e7805 */ /* 0x000fe2000001ff00 */
[----:B------:R1:W5:Y:S01]  /*0320*/  @P4 LDG.E.64 R14, desc[UR16][R30.64] ;  /* 0x000000101e0e4981 */ /* 0x000362000c1e1b00 */
[----:B--2---:R-:W-:-:S05]  /*0330*/  @P5 IMAD.WIDE.U32 R16, R3, 0x8, R32 ;  /* 0x0000000803105825 */ /* 0x004fca00078e0020 */
[----:B------:R2:W5:Y:S01]  /*0340*/  @P5 LDG.E.64 R18, desc[UR16][R16.64] ;  /* 0x0000001010125981 */ /* 0x000562000c1e1b00 */
[----:B0-----:R-:W-:Y:S02]  /*0350*/  CS2R R28, SRZ ;  /* 0x00000000001c7805 */ /* 0x001fe4000001ff00 */
[----:B-1----:R-:W-:Y:S02]  /*0360*/  CS2R R30, SRZ ;  /* 0x00000000001e7805 */ /* 0x002fe4000001ff00 */
        /* <DEDUP_REMOVED lines=11> */
[----:B--2---:R-:W-:Y:S06]  /*0420*/  BRA.U UP0, `(.L_x_2748) ;  /* 0x0000005d00207547 */ /* 0x004fec000b800000 */
[----:B------:R-:W0:Y:S01]  /*0430*/  LDCU.U8 UR8, c[0x0][0x410] ;  /* 0x00008200ff0877ac */ /* 0x000e220008000000 */
[----:B-----5:R-:W-:Y:S02]  /*0440*/  MOV R144, R6 ;  /* 0x0000000600907202 */ /* 0x020fe40000000f00 */
        /* <DEDUP_REMOVED lines=66> */
[----:B------:R-:W1:Y:S01]  /*0870*/  LDCU.128 UR12, c[0x0][0x3c0] ;  /* 0x00007800ff0c77ac */ /* 0x000e620008000c00 */
[----:B------:R-:W1:Y:S01]  /*0880*/  LDCU.64 UR20, c[0x0][0x380] ;  /* 0x00007000ff1477ac */ /* 0x000e620008000a00 */
[----:B0-2---:R-:W-:-:S11]  /*0890*/  UISETP.NE.AND UP2, UPT, UR8, URZ, UPT ;  /* 0x000000ff0800728c */ /* 0x005fd6000bf45270 */
.L_x_2823:
[----:B-1----:R-:W-:Y:S02]  /*08a0*/  UIMAD.WIDE UR22, UR11, 0x4, UR14 ;  /* 0x000000040b1678a5 */ /* 0x002fe4000f8e020e */
[----:B------:R-:W-:-:S04]  /*08b0*/  UIMAD.WIDE UR8, UR11, 0x4, UR12 ;  /* 0x000000040b0878a5 */ /* 0x000fc8000f8e020c */
[----:B0-234-:R-:W-:Y:S02]  /*08c0*/  MOV R100, UR22 ;  /* 0x0000001600647c02 */ /* 0x01dfe40008000f00 */
[----:B------:R-:W-:Y:S02]  /*08d0*/  MOV R101, UR23 ;  /* 0x0000001700657c02 */ /* 0x000fe40008000f00 */
[----:B------:R-:W-:Y:S02]  /*08e0*/  MOV R102, UR8 ;  /* 0x0000000800667c02 */ /* 0x000fe40008000f00 */
[----:B------:R-:W-:Y:S01]  /*08f0*/  MOV R103, UR9 ;  /* 0x0000000900677c02 */ /* 0x000fe20008000f00 */
[----:B------:R-:W2:Y:S04]  /*0900*/  LDG.E R100, desc[UR16][R100.64] ;  /* 0x0000001064647981 */ /* 0x000ea8000c1e1900 */
[----:B-----5:R-:W5:Y:S01]  /*0910*/  LDG.E R102, desc[UR16][R102.64] ;  /* 0x0000001066667981 */ /* 0x020f62000c1e1900 */
[----:B------:R-:W-:Y:S01]  /*0920*/  UIMAD UR8, UR11, UR10, URZ ;  /* 0x0000000a0b0872a4 */ /* 0x000fe2000f8e02ff */
[----:B------:R-:W-:Y:S01]  /*0930*/  PLOP3.LUT P0, PT, PT, PT, UP2, 0x40, 0x4 ;  /* 0x000000000004781c */ /* 0x000fe20003f0e828 */
[----:B------:R-:W-:Y:S01]  /*0940*/  BSSY.RECONVERGENT B0, `(.L_x_2749) ;  /* 0x000003c000007945 */ /* 0x000fe20003800200 */
[----:B------:R-:W-:Y:S01]  /*0950*/  HFMA2 R141, -RZ, RZ, 0, 0 ;  /* 0x00000000ff8d7431 */ /* 0x000fe200000001ff */
[----:B------:R-:W-:Y:S01]  /*0960*/  USHF.R.S32.HI UR9, URZ, 0x1f, UR8 ;  /* 0x0000001fff097899 */ /* 0x000fe20008011408 */
[----:B------:R-:W-:-:S02]  /*0970*/  ISETP.GE.U32.AND P1, PT, R2, 0x100, PT ;  /* 0x000001000200780c */ /* 0x000fc40003f26070 */
[C---:B------:R-:W-:Y:S01]  /*0980*/  ISETP.GE.U32.AND P2, PT, R2.reuse, 0x180, PT ;  /* 0x000001800200780c */ /* 0x040fe20003f46070 */
[----:B------:R-:W-:Y:S01]  /*0990*/  ULEA.HI UR9, UR9, UR8, URZ, 0x2 ;  /* 0x0000000809097291 */ /* 0x000fe2000f8f10ff */
[C---:B------:R-:W-:Y:S02]  /*09a0*/  ISETP.GE.U32.AND P3, PT, R2.reuse, 0x200, PT ;  /* 0x000002000200780c */ /* 0x040fe40003f66070 */
[C---:B------:R-:W-:Y:S02]  /*09b0*/  ISETP.GE.U32.AND P4, PT, R2.reuse, 0x280, PT ;  /* 0x000002800200780c */ /* 0x040fe40003f86070 */
[----:B------:R-:W-:Y:S02]  /*09c0*/  ISETP.GE.U32.AND P5, PT, R2, 0x300, PT ;  /* 0x000003000200780c */ /* 0x000fe40003fa6070 */
[----:B------:R-:W-:Y:S02]  /*09d0*/  MOV R0, UR9 ;  /* 0x0000000900007c02 */ /* 0x000fe40008000f00 */
[----:B------:R-:W-:-:S02]  /*09e0*/  MOV R142, RZ ;  /* 0x000000ff008e7202 */ /* 0x000fc40000000f00 */
[----:B------:R-:W-:-:S04]  /*09f0*/  LEA.HI.SX32 R0, R0, R139, 0x1e ;  /* 0x0000008b00007211 */ /* 0x000fc800078ff2ff */
[----:B------:R-:W-:Y:S02]  /*0a00*/  MOV R140, R0 ;  /* 0x00000000008c7202 */ /* 0x000fe40000000f00 */
[----:B--2---:R-:W-:Y:S02]  /*0a10*/  R2UR UR23, R100 ;  /* 0x00000000641772ca */ /* 0x004fe400000e0000 */
[----:B-----5:R-:W-:Y:S01]  /*0a20*/  FSEL R139, R102, RZ, P0 ;  /* 0x000000ff668b7208 */ /* 0x020fe20000000000 */
[----:B------:R-:W-:-:S12]  /*0a30*/  @!P6 BRA `(.L_x_2750) ;  /* 0x0000000000b0e947 */ /* 0x000fd80003800000 */
[----:B------:R-:W0:Y:S01]  /*0a40*/  LDC.64 R102, c[0x0][0x3a8] ;  /* 0x0000ea00ff667b82 */ /* 0x000e220000000a00 */
[----:B------:R-:W-:-:S04]  /*0a50*/  ISETP.NE.U32.AND P0, PT, RZ, UR18, PT ;  /* 0x00000012ff007c0c */ /* 0x000fc8000bf05070 */
[----:B------:R-:W-:-:S03]  /*0a60*/  ISETP.NE.AND.EX P0, PT, RZ, UR19, PT, P0 ;  /* 0x00000013ff007c0c */ /* 0x000fc6000bf05300 */
[----:B------:R-:W1:Y:S01]  /*0a70*/  LDC.64 R100, c[0x0][0x428] ;  /* 0x00010a00ff647b82 */ /* 0x000e620000000a00 */
[----:B------:R-:W-:-:S09]  /*0a80*/  HADD2.F32 R113, -RZ, R144.H0_H0 ;  /* 0x20000090ff717230 */ /* 0x000fd20000004100 */
[----:B------:R-:W2:Y:S01]  /*0a90*/  @P0 LDC.64 R140, c[0x0][0x438] ;  /* 0x00010e00ff8c0b82 */ /* 0x000ea20000000a00 */
[----:B0-----:R-:W-:-:S06]  /*0aa0*/  IMAD.WIDE.U32 R104, R0, 0x10, R102 ;  /* 0x0000001000687825 */ /* 0x001fcc00078e0066 */
[----:B------:R-:W3:Y:S01]  /*0ab0*/  LDG.E.128 R104, desc[UR16][R104.64] ;  /* 0x0000001068687981 */ /* 0x000ee2000c1e1d00 */
[----:B-1----:R-:W-:-:S06]  /*0ac0*/  IMAD.WIDE.U32 R100, R0, 0x10, R100 ;  /* 0x0000001000647825 */ /* 0x002fcc00078e0064 */
[----:B------:R-:W4:Y:S01]  /*0ad0*/  LDG.E.128 R100, desc[UR16][R100.64] ;  /* 0x0000001064647981 */ /* 0x000f22000c1e1d00 */
[----:B--2---:R-:W-:-:S05]  /*0ae0*/  @P0 IMAD.WIDE.U32 R140, R0, 0x10, R140 ;  /* 0x00000010008c0825 */ /* 0x004fca00078e008c */
[----:B------:R0:W5:Y:S02]  /*0af0*/  @P0 LDG.E.128 R68, desc[UR16][R140.64] ;  /* 0x000000108c440981 */ /* 0x000164000c1e1d00 */
[----:B0-----:R-:W-:Y:S01]  /*0b00*/  IADD3 R140, PT, PT, R0, 0x80, RZ ;  /* 0x00000080008c7810 */ /* 0x001fe20007ffe0ff */
[C---:B---3--:R-:W-:Y:S01]  /*0b10*/  FADD.FTZ R3, -R139.reuse, R104 ;  /* 0x000000688b037221 */ /* 0x048fe20000010100 */
[C---:B------:R-:W-:Y:S01]  /*0b20*/  FADD.FTZ R114, -R139.reuse, R105 ;  /* 0x000000698b727221 */ /* 0x040fe20000010100 */
[----:B------:R-:W-:Y:S02]  /*0b30*/  HADD2.F32 R104, -RZ, R144.H1_H1 ;  /* 0x30000090ff687230 */ /* 0x000fe40000004100 */
[----:B------:R-:W-:Y:S01]  /*0b40*/  FADD.FTZ R106, -R139, R106 ;  /* 0x0000006a8b6a7221 */ /* 0x000fe20000010100 */
[----:B------:R-:W-:Y:S01]  /*0b50*/  FMUL.FTZ R3, R3, UR23 ;  /* 0x0000001703037c20 */ /* 0x000fe20008410000 */
[----:B------:R-:W-:Y:S01]  /*0b60*/  FMUL.FTZ R114, R114, UR23 ;  /* 0x0000001772727c20 */ /* 0x000fe20008410000 */
[----:B------:R-:W-:-:S02]  /*0b70*/  HADD2.F32 R105, -RZ, R145.H0_H0 ;  /* 0x20000091ff697230 */ /* 0x000fc40000004100 */
[----:B------:R-:W-:Y:S01]  /*0b80*/  FMUL.FTZ R127, R106, UR23 ;  /* 0x000000176a7f7c20 */ /* 0x000fe20008410000 */
[----:B----4-:R-:W-:Y:S01]  /*0b90*/  FMUL.FTZ R18, R100, R113 ;  /* 0x0000007164127220 */ /* 0x010fe20000410000 */
[----:B------:R-:W-:Y:S01]  /*0ba0*/  FADD.FTZ R44, R44, R100 ;  /* 0x000000642c2c7221 */ /* 0x000fe20000010000 */
[----:B------:R-:W-:Y:S01]  /*0bb0*/  FFMA.FTZ R20, R100, R3, R20 ;  /* 0x0000000364147223 */ /* 0x000fe20000010014 */
[----:B------:R-:W-:Y:S01]  /*0bc0*/  FMUL.FTZ R113, R101, R104 ;  /* 0x0000006865717220 */ /* 0x000fe20000410000 */
[----:B------:R-:W-:Y:S01]  /*0bd0*/  FADD.FTZ R45, R45, R101 ;  /* 0x000000652d2d7221 */ /* 0x000fe20000010000 */
[----:B------:R-:W-:Y:S01]  /*0be0*/  FFMA.FTZ R21, R101, R114, R21 ;  /* 0x0000007265157223 */ /* 0x000fe20000010015 */
[----:B------:R-:W-:Y:S01]  /*0bf0*/  FADD.FTZ R100, RZ, R18 ;  /* 0x00000012ff647221 */ /* 0x000fe20000010000 */
[----:B------:R-:W-:Y:S01]  /*0c00*/  FFMA.FTZ R101, R3, R18, RZ ;  /* 0x0000001203657223 */ /* 0x000fe200000100ff */
[----:B------:R-:W-:Y:S01]  /*0c10*/  FMUL.FTZ R124, R102, R105 ;  /* 0x00000069667c7220 */ /* 0x000fe20000410000 */
[----:B------:R-:W-:-:S02]  /*0c20*/  HADD2.F32 R104, -RZ, R145.H1_H1 ;  /* 0x30000091ff687230 */ /* 0x000fc40000004100 */
[----:B------:R-:W-:Y:S01]  /*0c30*/  FADD.FTZ R105, R100, R113 ;  /* 0x0000007164697221 */ /* 0x000fe20000010000 */
[----:B------:R-:W-:Y:S01]  /*0c40*/  FADD.FTZ R107, -R139, R107 ;  /* 0x0000006b8b6b7221 */ /* 0x000fe20000010100 */
        /* <DEDUP_REMOVED lines=10> */
[----:B------:R-:W-:-:S07]  /*0cf0*/  FFMA.FTZ R142, R138, R137, R101 ;  /* 0x000000898a8e7223 */ /* 0x000fce0000010065 */
.L_x_2750:
[----:B---34-:R-:W-:Y:S05]  /*0d00*/  BSYNC.RECONVERGENT B0 ;  /* 0x0000000000007941 */ /* 0x018fea0003800200 */
.L_x_2749:
[----:B------:R-:W-:Y:S04]  /*0d10*/  BSSY.RECONVERGENT B0, `(.L_x_2751) ;  /* 0x000002e000007945 */ /* 0x000fe80003800200 */
[----:B------:R-:W-:Y:S05]  /*0d20*/  @!P1 BRA `(.L_x_2752) ;  /* 0x0000000000b09947 */ /* 0x000fea0003800000 */
[----:B------:R-:W0:Y:S01]  /*0d30*/  LDC.64 R100, c[0x0][0x3a8] ;  /* 0x0000ea00ff647b82 */ /* 0x000e220000000a00 */
[----:B------:R-:W-:-:S04]  /*0d40*/  ISETP.NE.U32.AND P0, PT, RZ, UR18, PT ;  /* 0x00000012ff007c0c */ /* 0x000fc8000bf05070 */
[----:B------:R-:W-:-:S03]  /*0d50*/  ISETP.NE.AND.EX P0, PT, RZ, UR19, PT, P0 ;  /* 0x00000013ff007c0c */ /* 0x000fc6000bf05300 */
[----:B------:R-:W1:Y:S10]  /*0d60*/  LDC.64 R104, c[0x0][0x428] ;  /* 0x00010a00ff687b82 */ /* 0x000e740000000a00 */
[----:B------:R-:W2:Y:S01]  /*0d70*/  @P0 LDC.64 R110, c[0x0][0x438] ;  /* 0x00010e00ff6e0b82 */ /* 0x000ea20000000a00 */
[----:B0-----:R-:W-:-:S06]  /*0d80*/  IMAD.WIDE.U32 R100, R140, 0x10, R100 ;  /* 0x000000108c647825 */ /* 0x001fcc00078e0064 */
[----:B------:R-:W3:Y:S01]  /*0d90*/  LDG.E.128 R100, desc[UR16][R100.64] ;  /* 0x0000001064647981 */ /* 0x000ee2000c1e1d00 */
[----:B-1----:R-:W-:-:S06]  /*0da0*/  IMAD.WIDE.U32 R104, R140, 0x10, R104 ;  /* 0x000000108c687825 */ /* 0x002fcc00078e0068 */
[----:B------:R-:W4:Y:S01]  /*0db0*/  LDG.E.128 R104, desc[UR16][R104.64] ;  /* 0x0000001068687981 */ /* 0x000f22000c1e1d00 */
[----:B--2---:R-:W-:-:S05]  /*0dc0*/  @P0 IMAD.WIDE.U32 R156, R140, 0x10, R110 ;  /* 0x000000108c9c0825 */ /* 0x004fca00078e006e */
[----:B------:R0:W5:Y:S01]  /*0dd0*/  @P0 LDG.E.128 R72, desc[UR16][R156.64] ;  /* 0x000000109c480981 */ /* 0x000162000c1e1d00 */
[--C-:B------:R-:W-:Y:S01]  /*0de0*/  HADD2.F32 R111, -RZ, R146.reuse.H0_H0 ;  /* 0x20000092ff6f7230 */ /* 0x100fe20000004100 */
[----:B------:R-:W-:Y:S01]  /*0df0*/  IADD3 R140, PT, PT, R140, 0x80, RZ ;  /* 0x000000808c8c7810 */ /* 0x000fe20007ffe0ff */
[--C-:B------:R-:W-:Y:S02]  /*0e00*/  HADD2.F32 R123, -RZ, R147.reuse.H0_H0 ;  /* 0x20000093ff7b7230 */ /* 0x100fe40000004100 */
[----:B------:R-:W-:Y:S02]  /*0e10*/  HADD2.F32 R134, -RZ, R147.H1_H1 ;  /* 0x30000093ff867230 */ /* 0x000fe40000004100 */
[C---:B---3--:R-:W-:Y:S01]  /*0e20*/  FADD.FTZ R109, -R139.reuse, R100 ;  /* 0x000000648b6d7221 */ /* 0x048fe20000010100 */
[----:B------:R-:W-:Y:S02]  /*0e30*/  HADD2.F32 R100, -RZ, R146.H1_H1 ;  /* 0x30000092ff647230 */ /* 0x000fe40000004100 */
[C---:B------:R-:W-:Y:S01]  /*0e40*/  FADD.FTZ R112, -R139.reuse, R101 ;  /* 0x000000658b707221 */ /* 0x040fe20000010100 */
[----:B------:R-:W-:Y:S01]  /*0e50*/  FADD.FTZ R102, -R139, R102 ;  /* 0x000000668b667221 */ /* 0x000fe20000010100 */
[----:B------:R-:W-:Y:S01]  /*0e60*/  FMUL.FTZ R109, R109, UR23 ;  /* 0x000000176d6d7c20 */ /* 0x000fe20008410000 */
[----:B------:R-:W-:Y:S01]  /*0e70*/  FADD.FTZ R103, -R139, R103 ;  /* 0x000000678b677221 */ /* 0x000fe20000010100 */
[----:B------:R-:W-:Y:S01]  /*0e80*/  FMUL.FTZ R112, R112, UR23 ;  /* 0x0000001770707c20 */ /* 0x000fe20008410000 */
[----:B------:R-:W-:Y:S01]  /*0e90*/  FMUL.FTZ R125, R102, UR23 ;  /* 0x00000017667d7c20 */ /* 0x000fe20008410000 */
[----:B----4-:R-:W-:Y:S01]  /*0ea0*/  FMUL.FTZ R110, R104, R111 ;  /* 0x0000006f686e7220 */ /* 0x010fe20000410000 */
[----:B------:R-:W-:Y:S01]  /*0eb0*/  FMUL.FTZ R111, R105, R100 ;  /* 0x00000064696f7220 */ /* 0x000fe20000410000 */
[----:B------:R-:W-:Y:S01]  /*0ec0*/  FMUL.FTZ R123, R106, R123 ;  /* 0x0000007b6a7b7220 */ /* 0x000fe20000410000 */
[----:B------:R-:W-:Y:S01]  /*0ed0*/  FMUL.FTZ R134, R107, R134 ;  /* 0x000000866b867220 */ /* 0x000fe20000410000 */
[----:B------:R-:W-:Y:S01]  /*0ee0*/  FADD.FTZ R100, R141, R110 ;  /* 0x0000006e8d647221 */ /* 0x000fe20000010000 */
[----:B------:R-:W-:Y:S01]  /*0ef0*/  FFMA.FTZ R101, R109, R110, R142 ;  /* 0x0000006e6d657223 */ /* 0x000fe2000001008e */
[----:B------:R-:W-:Y:S01]  /*0f00*/  FMUL.FTZ R136, R103, UR23 ;  /* 0x0000001767887c20 */ /* 0x000fe20008410000 */
        /* <DEDUP_REMOVED lines=13> */
[----:B0-----:R-:W-:-:S07]  /*0fe0*/  FFMA.FTZ R142, R136, R134, R101 ;  /* 0x00000086888e7223 */ /* 0x001fce0000010065 */
.L_x_2752:
[----:B------:R-:W-:Y:S05]  /*0ff0*/  BSYNC.RECONVERGENT B0 ;  /* 0x0000000000007941 */ /* 0x000fea0003800200 */
.L_x_2751:
        /* <DEDUP_REMOVED lines=29> */
[----:B------:R-:W-:Y:S01]  /*11d0*/  FADD.FTZ R100, R141, R4 ;  /* 0x000000048d647221 */ /* 0x000fe20000010000 */
[----:B------:R-:W-:Y:S01]  /*11e0*/  FFMA.FTZ R101, R5, R4, R142 ;  /* 0x0000000405657223 */ /* 0x000fe2000001008e */
        /* <DEDUP_REMOVED lines=14> */
[----:B0-----:R-:W-:-:S07]  /*12d0*/  FFMA.FTZ R142, R130, R135, R101 ;  /* 0x00000087828e7223 */ /* 0x001fce0000010065 */
.L_x_2754:
[----:B------:R-:W-:Y:S05]  /*12e0*/  BSYNC.RECONVERGENT B0 ;  /* 0x0000000000007941 */ /* 0x000fea0003800200 */
.L_x_2753:
        /* <DEDUP_REMOVED lines=11> */
[----:B------:R-:W-:Y:S02]  /*13a0*/  HADD2.F32 R117, -RZ, R150.H0_H0 ;  /* 0x20000096ff757230 */ /* 0x000fe40000004100 */
[----:B--2---:R-:W-:-:S05]  /*13b0*/  @P0 IMAD.WIDE.U32 R12, R140, 0x10, R6 ;  /* 0x000000108c0c0825 */ /* 0x004fca00078e0006 */
[----:B------:R0:W5:Y:S01]  /*13c0*/  @P0 LDG.E.128 R80, desc[UR16][R12.64] ;  /* 0x000000100c500981 */ /* 0x000162000c1e1d00 */
[----:B------:R-:W-:Y:S01]  /*13d0*/  IADD3 R140, PT, PT, R140, 0x80, RZ ;  /* 0x000000808c8c7810 */ /* 0x000fe20007ffe0ff */
[C---:B---3--:R-:W-:Y:S01]  /*13e0*/  FADD.FTZ R7, -R139.reuse, R104 ;  /* 0x000000688b077221 */ /* 0x048fe20000010100 */
[C---:B------:R-:W-:Y:S01]  /*13f0*/  FADD.FTZ R120, -R139.reuse, R105 ;  /* 0x000000698b787221 */ /* 0x040fe20000010100 */
[----:B------:R-:W-:Y:S02]  /*1400*/  HADD2.F32 R104, -RZ, R150.H1_H1 ;  /* 0x30000096ff687230 */ /* 0x000fe40000004100 */
[----:B------:R-:W-:Y:S01]  /*1410*/  FADD.FTZ R106, -R139, R106 ;  /* 0x0000006a8b6a7221 */ /* 0x000fe20000010100 */
[----:B------:R-:W-:Y:S01]  /*1420*/  FMUL.FTZ R7, R7, UR23 ;  /* 0x0000001707077c20 */ /* 0x000fe20008410000 */
[----:B0-----:R-:W-:Y:S01]  /*1430*/  FMUL.FTZ R12, R120, UR23 ;  /* 0x00000017780c7c20 */ /* 0x001fe20008410000 */
[--C-:B------:R-:W-:Y:S02]  /*1440*/  HADD2.F32 R105, -RZ, R151.reuse.H0_H0 ;  /* 0x20000097ff697230 */ /* 0x100fe40000004100 */
[----:B------:R-:W-:Y:S01]  /*1450*/  FADD.FTZ R107, -R139, R107 ;  /* 0x0000006b8b6b7221 */ /* 0x000fe20000010100 */
        /* <DEDUP_REMOVED lines=10> */
[----:B------:R-:W-:Y:S01]  /*1500*/  FMUL.FTZ R117, R106, UR23 ;  /* 0x000000176a757c20 */ /* 0x000fe20008410000 */
        /* <DEDUP_REMOVED lines=12> */
.L_x_2756:
[----:B------:R-:W-:Y:S05]  /*15d0*/  BSYNC.RECONVERGENT B0 ;  /* 0x0000000000007941 */ /* 0x000fea0003800200 */
.L_x_2755:
        /* <DEDUP_REMOVED lines=46> */
.L_x_2758:
[----:B------:R-:W-:Y:S05]  /*18c0*/  BSYNC.RECONVERGENT B0 ;  /* 0x0000000000007941 */ /* 0x000fea0003800200 */
.L_x_2757:
[----:B------:R-:W-:Y:S04]  /*18d0*/  BSSY.RECONVERGENT B0, `(.L_x_2759) ;  /* 0x000002d000007945 */ /* 0x000fe80003800200 */
[----:B------:R-:W-:Y:S05]  /*18e0*/  @!P5 BRA `(.L_x_2760) ;  /* 0x0000000000acd947 */ /* 0x000fea0003800000 */
[----:B------:R-:W0:Y:S01]  /*18f0*/  LDC.64 R16, c[0x0][0x3a8] ;  /* 0x0000ea00ff107b82 */ /* 0x000e220000000a00 */
[----:B------:R-:W-:-:S04]  /*1900*/  ISETP.NE.U32.AND P0, PT, RZ, UR18, PT ;  /* 0x00000012ff007c0c */ /* 0x000fc8000bf05070 */
[----:B------:R-:W-:-:S03]  /*1910*/  ISETP.NE.AND.EX P0, PT, RZ, UR19, PT, P0 ;  /* 0x00000013ff007c0c */ /* 0x000fc6000bf05300 */
[----:B------:R-:W1:Y:S01]  /*1920*/  LDC.64 R10, c[0x0][0x428] ;  /* 0x00010a00ff0a7b82 */ /* 0x000e620000000a00 */
[----:B0-----:R-:W-:-:S06]  /*1930*/  IMAD.WIDE.U32 R104, R140, 0x10, R16 ;  /* 0x000000108c687825 */ /* 0x001fcc00078e0010 */
[----:B------:R-:W2:Y:S01]  /*1940*/  LDG.E.128 R104, desc[UR16][R104.64] ;  /* 0x0000001068687981 */ /* 0x000ea2000c1e1d00 */
[C---:B-1----:R-:W-:Y:S02]  /*1950*/  IMAD.WIDE.U32 R100, R140.reuse, 0x10, R10 ;  /* 0x000000108c647825 */ /* 0x042fe400078e000a */
[----:B------:R-:W0:Y:S04]  /*1960*/  @P0 LDC.64 R10, c[0x0][0x438] ;  /* 0x00010e00ff0a0b82 */ /* 0x000e280000000a00 */
[----:B------:R-:W3:Y:S01]  /*1970*/  LDG.E.128 R100, desc[UR16][R100.64] ;  /* 0x0000001064647981 */ /* 0x000ee2000c1e1d00 */
[----:B------:R-:W-:Y:S02]  /*1980*/  HADD2.F32 R121, -RZ, R154.H0_H0 ;  /* 0x2000009aff797230 */ /* 0x000fe40000004100 */
[----:B0-----:R-:W-:-:S05]  /*1990*/  @P0 IMAD.WIDE.U32 R16, R140, 0x10, R10 ;  /* 0x000000108c100825 */ /* 0x001fca00078e000a */
[----:B------:R0:W5:Y:S01]  /*19a0*/  @P0 LDG.E.128 R88, desc[UR16][R16.64] ;  /* 0x0000001010580981 */ /* 0x000162000c1e1d00 */
[C---:B--2---:R-:W-:Y:S01]  /*19b0*/  FADD.FTZ R11, -R139.reuse, R104 ;  /* 0x000000688b0b7221 */ /* 0x044fe20000010100 */
[C---:B------:R-:W-:Y:S01]  /*19c0*/  FADD.FTZ R116, -R139.reuse, R105 ;  /* 0x000000698b747221 */ /* 0x040fe20000010100 */
[----:B------:R-:W-:Y:S02]  /*19d0*/  HADD2.F32 R104, -RZ, R154.H1_H1 ;  /* 0x3000009aff687230 */ /* 0x000fe40000004100 */
[----:B------:R-:W-:Y:S01]  /*19e0*/  FADD.FTZ R106, -R139, R106 ;  /* 0x0000006a8b6a7221 */ /* 0x000fe20000010100 */
[----:B------:R-:W-:Y:S01]  /*19f0*/  FMUL.FTZ R11, R11, UR23 ;  /* 0x000000170b0b7c20 */ /* 0x000fe20008410000 */
[----:B0-----:R-:W-:Y:S01]  /*1a00*/  FMUL.FTZ R16, R116, UR23 ;  /* 0x0000001774107c20 */ /* 0x001fe20008410000 */
[--C-:B------:R-:W-:Y:S02]  /*1a10*/  HADD2.F32 R105, -RZ, R155.reuse.H0_H0 ;  /* 0x2000009bff697230 */ /* 0x100fe40000004100 */
[----:B------:R-:W-:Y:S01]  /*1a20*/  FADD.FTZ R107, -R139, R107 ;  /* 0x0000006b8b6b7221 */ /* 0x000fe20000010100 */
[----:B---3--:R-:W-:Y:S01]  /*1a30*/  FMUL.FTZ R10, R100, R121 ;  /* 0x00000079640a7220 */ /* 0x008fe20000410000 */
        /* <DEDUP_REMOVED lines=22> */
.L_x_2760:
[----:B------:R-:W-:Y:S05]  /*1ba0*/  BSYNC.RECONVERGENT B0 ;  /* 0x0000000000007941 */ /* 0x000fea0003800200 */
.L_x_2759:
        /* <DEDUP_REMOVED lines=32> */
.L_x_2762:
[----:B------:R-:W-:Y:S05]  /*1db0*/  BSYNC.RECONVERGENT B0 ;  /* 0x0000000000007941 */ /* 0x000fea0003800200 */
.L_x_2761:
        /* <DEDUP_REMOVED lines=51> */
.L_x_2767:
        /* <DEDUP_REMOVED lines=17> */
.L_x_2766:
        /* <DEDUP_REMOVED lines=20> */
.L_x_2769:
        /* <DEDUP_REMOVED lines=21> */
.L_x_2765:
        /* <DEDUP_REMOVED lines=19> */
.L_x_2771:
        /* <DEDUP_REMOVED lines=17> */
.L_x_2770:
        /* <DEDUP_REMOVED lines=20> */
.L_x_2772:
        /* <DEDUP_REMOVED lines=20> */
.L_x_2768:
        /* <DEDUP_REMOVED lines=14> */
.L_x_2764:
[----:B------:R-:W-:Y:S05]  /*2a30*/  BSYNC.RECONVERGENT B0 ;  /* 0x0000000000007941 */ /* 0x000fea0003800200 */
.L_x_2763:
        /* <DEDUP_REMOVED lines=27> */
[-C--:B------:R-:W-:Y:S02]  /*2bf0*/  MOV R95, R103.reuse ;  /* 0x00000067005f7202 */ /* 0x080fe40000000f00 */
[----:B------:R-:W-:Y:S02]  /*2c00*/  MOV R99, R103 ;  /* 0x0000006700637202 */ /* 0x000fe40000000f00 */
[----:B------:R-:W-:-:S02]  /*2c10*/  MOV R98, R102 ;  /* 0x0000006600627202 */ /* 0x000fc40000000f00 */
[----:B------:R-:W-:Y:S02]  /*2c20*/  MOV R97, R101 ;  /* 0x0000006500617202 */ /* 0x000fe40000000f00 */
[----:B------:R-:W-:Y:S01]  /*2c30*/  MOV R96, R100 ;  /* 0x0000006400607202 */ /* 0x000fe20000000f00 */
[----:B------:R-:W-:Y:S06]  /*2c40*/  BRA `(.L_x_2778) ;  /* 0x0000000400fc7947 */ /* 0x000fec0003800000 */
.L_x_2777:
        /* <DEDUP_REMOVED lines=17> */
.L_x_2776:
        /* <DEDUP_REMOVED lines=20> */
.L_x_2779:
        /* <DEDUP_REMOVED lines=13> */
.L_x_2775:
        /* <DEDUP_REMOVED lines=28> */
.L_x_2781:
        /* <DEDUP_REMOVED lines=17> */
.L_x_2780:
        /* <DEDUP_REMOVED lines=20> */
.L_x_2782:
        /* <DEDUP_REMOVED lines=12> */
.L_x_2778:
        /* <DEDUP_REMOVED lines=13> */
.L_x_2774:
[----:B------:R-:W-:Y:S05]  /*3510*/  BSYNC.RECONVERGENT B0 ;  /* 0x0000000000007941 */ /* 0x000fea0003800200 */
.L_x_2773:
        /* <DEDUP_REMOVED lines=33> */
.L_x_2787:
        /* <DEDUP_REMOVED lines=17> */
.L_x_2786:
        /* <DEDUP_REMOVED lines=20> */
.L_x_2789:
        /* <DEDUP_REMOVED lines=13> */
.L_x_2785:
        /* <DEDUP_REMOVED lines=28> */
.L_x_2791:
        /* <DEDUP_REMOVED lines=17> */
.L_x_2790:
        /* <DEDUP_REMOVED lines=20> */
.L_x_2792:
        /* <DEDUP_REMOVED lines=12> */
.L_x_2788:
        /* <DEDUP_REMOVED lines=13> */
.L_x_2784:
[----:B------:R-:W-:Y:S05]  /*3ff0*/  BSYNC.RECONVERGENT B0 ;  /* 0x0000000000007941 */ /* 0x000fea0003800200 */
.L_x_2783:
        /* <DEDUP_REMOVED lines=33> */
.L_x_2797:
        /* <DEDUP_REMOVED lines=17> */
.L_x_2796:
        /* <DEDUP_REMOVED lines=20> */
.L_x_2799:
        /* <DEDUP_REMOVED lines=13> */
.L_x_2795:
        /* <DEDUP_REMOVED lines=28> */
.L_x_2801:
        /* <DEDUP_REMOVED lines=17> */
.L_x_2800:
        /* <DEDUP_REMOVED lines=20> */
.L_x_2802:
        /* <DEDUP_REMOVED lines=12> */
.L_x_2798:
        /* <DEDUP_REMOVED lines=13> */
.L_x_2794:
[----:B------:R-:W-:Y:S05]  /*4ad0*/  BSYNC.RECONVERGENT B0 ;  /* 0x0000000000007941 */ /* 0x000fea0003800200 */
.L_x_2793:
        /* <DEDUP_REMOVED lines=33> */
.L_x_2807:
        /* <DEDUP_REMOVED lines=17> */
.L_x_2806:
        /* <DEDUP_REMOVED lines=20> */
.L_x_2809:
        /* <DEDUP_REMOVED lines=13> */
.L_x_2805:
        /* <DEDUP_REMOVED lines=28> */
.L_x_2811:
        /* <DEDUP_REMOVED lines=17> */
.L_x_2810:
        /* <DEDUP_REMOVED lines=20> */
.L_x_2812:
        /* <DEDUP_REMOVED lines=12> */
.L_x_2808:
        /* <DEDUP_REMOVED lines=13> */
.L_x_2804:
[----:B------:R-:W-:Y:S05]  /*55b0*/  BSYNC.RECONVERGENT B0 ;  /* 0x0000000000007941 */ /* 0x000fea0003800200 */
.L_x_2803:
        /* <DEDUP_REMOVED lines=33> */
.L_x_2817:
        /* <DEDUP_REMOVED lines=17> */
.L_x_2816:
        /* <DEDUP_REMOVED lines=20> */
.L_x_2819:
        /* <DEDUP_REMOVED lines=13> */
.L_x_2815:
        /* <DEDUP_REMOVED lines=28> */
.L_x_2821:
        /* <DEDUP_REMOVED lines=17> */
.L_x_2820:
        /* <DEDUP_REMOVED lines=20> */
.L_x_2822:
        /* <DEDUP_REMOVED lines=12> */
.L_x_2818:
[----:B------:R-:W0:Y:S01]  /*5fc0*/  @P0 LDC.64 R104, c[0x0][0x478] ;  /* 0x00011e00ff680b82 */ /* 0x000e220000000a00 */
[----:B------:R-:W1:Y:S01]  /*5fd0*/  @UP0 LDCU.64 UR26, c[0x0][0x470] ;  /* 0x00008e00ff1a07ac */ /* 0x000e620008000a00 */
[----:B------:R-:W-:Y:S02]  /*5fe0*/  HFMA2 R107, -RZ, RZ, 0, 9.5367431640625e-07 ;  /* 0x00000010ff6b7431 */ /* 0x000fe400000001ff */
[----:B0-----:R-:W-:-:S04]  /*5ff0*/  @P0 IMAD.WIDE.U32 R140, R0, 0x10, R104 ;  /* 0x00000010008c0825 */ /* 0x001fc800078e0068 */
[----:B------:R-:W0:Y:S01]  /*6000*/  LDC.64 R104, c[0x0][0x468] ;  /* 0x00011a00ff687b82 */ /* 0x000e220000000a00 */
[----:B------:R2:W-:Y:S01]  /*6010*/  @P0 STG.E.128 desc[UR16][R140.64], R96 ;  /* 0x000000608c000986 */ /* 0x0005e2000c101d10 */
[----:B------:R-:W-:-:S13]  /*6020*/  PLOP3.LUT P0, PT, PT, PT, UP0, 0x80, 0x8 ;  /* 0x000000000008781c */ /* 0x000fda0003f0f008 */
[----:B-1----:R-:W-:Y:S01]  /*6030*/  @P0 IMAD.WIDE.U32 R106, R0, R107, UR26 ;  /* 0x0000001a006a0e25 */ /* 0x002fe2000f8e006b */
[----:B------:R-:W-:-:S03]  /*6040*/  PLOP3.LUT P0, PT, PT, PT, UP0, 0x80, 0x8 ;  /* 0x000000000008781c */ /* 0x000fc60003f0f008 */
[----:B0-----:R-:W-:-:S05]  /*6050*/  IMAD.WIDE.U32 R104, R0, 0x10, R104 ;  /* 0x0000001000687825 */ /* 0x001fca00078e0068 */
[----:B------:R2:W-:Y:S05]  /*6060*/  STG.E.128 desc[UR16][R104.64], R100 ;  /* 0x0000006468007986 */ /* 0x0005ea000c101d10 */
[----:B------:R2:W-:Y:S02]  /*6070*/  @P0 STG.E.128 desc[UR16][R106.64], R92 ;  /* 0x0000005c6a000986 */ /* 0x0005e4000c101d10 */
.L_x_2814:
[----:B------:R-:W-:Y:S05]  /*6080*/  BSYNC.RECONVERGENT B0 ;  /* 0x0000000000007941 */ /* 0x000fea0003800200 */
.L_x_2813:
[----:B------:R-:W-:Y:S01]  /*6090*/  UPLOP3.LUT UP1, UPT, UPT, UPT, UP1, 0x40, 0x4 ;  /* 0x000000000004789c */ /* 0x000fe20003f2e810 */
[----:B------:R-:W-:Y:S10]  /*60a0*/  BRA.U !UP3, `(.L_x_2823) ;  /* 0xffffffa50bfc7547 */ /* 0x000ff4000b83ffff */
.L_x_2748:
[----:B------:R-:W1:Y:S08]  /*60b0*/  S2UR UR8, SR_CTAID.X ;  /* 0x00000000000879c3 */ /* 0x000e700000002500 */
[----:B------:R-:W0:Y:S08]  /*60c0*/  LDC.64 R2, c[0x0][0x440] ;  /* 0x00011000ff027b82 */ /* 0x000e300000000a00 */
[----:B------:R-:W3:Y:S08]  /*60d0*/  LDC.64 R4, c[0x0][0x448] ;  /* 0x00011200ff047b82 */ /* 0x000ef00000000a00 */
[----:B-----5:R-:W4:Y:S01]  /*60e0*/  LDC.64 R6, c[0x0][0x440] ;  /* 0x00011000ff067b82 */ /* 0x020f220000000a00 */
[----:B-1----:R-:W-:-:S06]  /*60f0*/  UIMAD UR8, UR8, UR10, URZ ;  /* 0x0000000a080872a4 */ /* 0x002fcc000f8e02ff */
[----:B------:R-:W-:Y:S01]  /*6100*/  MOV R0, UR8 ;  /* 0x0000000800007c02 */ /* 0x000fe20008000f00 */
[----:B------:R-:W1:Y:S03]  /*6110*/  LDC.64 R8, c[0x0][0x448] ;  /* 0x00011200ff087b82 */ /* 0x000e660000000a00 */
[----:B------:R-:W-:-:S05]  /*6120*/  LEA.HI R139, R0, R139, RZ, 0x1e ;  /* 0x0000008b008b7211 */ /* 0x000fca00078ff0ff */
[----:B------:R-:W2:Y:S01]  /*6130*/  LDC.64 R10, c[0x0][0x440] ;  /* 0x00011000ff0a7b82 */ /* 0x000ea20000000a00 */
[----:B0-----:R-:W-:-:S04]  /*6140*/  @P6 IMAD.WIDE.U32 R2, R139, 0x10, R2 ;  /* 0x000000108b026825 */ /* 0x001fc800078e0002 */
[C---:B---3--:R-:W-:Y:S01]  /*6150*/  @P6 IMAD.WIDE.U32 R4, R139.reuse, 0x10, R4 ;  /* 0x000000108b046825 */ /* 0x048fe200078e0004 */
[----:B------:R-:W-:Y:S01]  /*6160*/  @P6 IADD3 R139, PT, PT, R139, 0x80, RZ ;  /* 0x000000808b8b6810 */ /* 0x000fe20007ffe0ff */
[----:B------:R0:W-:Y:S01]  /*6170*/  @P6 STG.E.128 desc[UR16][R2.64], R44 ;  /* 0x0000002c02006986 */ /* 0x0001e2000c101d10 */
[----:B------:R-:W3:Y:S03]  /*6180*/  LDC.64 R12, c[0x0][0x448] ;  /* 0x00011200ff0c7b82 */ /* 0x000ee60000000a00 */
[C---:B----4-:R-:W-:Y:S01]  /*6190*/  @P1 IMAD.WIDE.U32 R6, R139.reuse, 0x10, R6 ;  /* 0x000000108b061825 */ /* 0x050fe200078e0006 */
[----:B------:R0:W-:Y:S04]  /*61a0*/  @P6 STG.E.128 desc[UR16][R4.64], R20 ;  /* 0x0000001404006986 */ /* 0x0001e8000c101d10 */
[----:B------:R-:W4:Y:S01]  /*61b0*/  LDC.64 R14, c[0x0][0x440] ;  /* 0x00011000ff0e7b82 */ /* 0x000f220000000a00 */
[C---:B-1----:R-:W-:Y:S01]  /*61c0*/  @P1 IMAD.WIDE.U32 R8, R139.reuse, 0x10, R8 ;  /* 0x000000108b081825 */ /* 0x042fe200078e0008 */
[----:B------:R-:W-:Y:S01]  /*61d0*/  @P1 IADD3 R139, PT, PT, R139, 0x80, RZ ;  /* 0x000000808b8b1810 */ /* 0x000fe20007ffe0ff */
[----:B------:R0:W-:Y:S04]  /*61e0*/  @P1 STG.E.128 desc[UR16][R6.64], R48 ;  /* 0x0000003006001986 */ /* 0x0001e8000c101d10 */
[----:B------:R0:W-:Y:S01]  /*61f0*/  @P1 STG.E.128 desc[UR16][R8.64], R24 ;  /* 0x0000001808001986 */ /* 0x0001e2000c101d10 */
[----:B------:R-:W1:Y:S01]  /*6200*/  LDC.64 R16, c[0x0][0x448] ;  /* 0x00011200ff107b82 */ /* 0x000e620000000a00 */
[----:B--2---:R-:W-:-:S05]  /*6210*/  @P2 IMAD.WIDE.U32 R10, R139, 0x10, R10 ;  /* 0x000000108b0a2825 */ /* 0x004fca00078e000a */
[----:B------:R0:W-:Y:S02]  /*6220*/  @P2 STG.E.128 desc[UR16][R10.64], R52 ;  /* 0x000000340a002986 */ /* 0x0001e4000c101d10 */
[----:B------:R-:W2:Y:S01]  /*6230*/  LDC.64 R18, c[0x0][0x440] ;  /* 0x00011000ff127b82 */ /* 0x000ea20000000a00 */
[C---:B---3--:R-:W-:Y:S01]  /*6240*/  @P2 IMAD.WIDE.U32 R12, R139.reuse, 0x10, R12 ;  /* 0x000000108b0c2825 */ /* 0x048fe200078e000c */
[----:B------:R-:W-:-:S04]  /*6250*/  @P2 IADD3 R139, PT, PT, R139, 0x80, RZ ;  /* 0x000000808b8b2810 */ /* 0x000fc80007ffe0ff */
[----:B------:R0:W-:Y:S02]  /*6260*/  @P2 STG.E.128 desc[UR16][R12.64], R28 ;  /* 0x0000001c0c002986 */ /* 0x0001e4000c101d10 */
[----:B------:R-:W3:Y:S01]  /*6270*/  LDC.64 R68, c[0x0][0x448] ;  /* 0x00011200ff447b82 */ /* 0x000ee20000000a00 */
[----:B----4-:R-:W-:-:S05]  /*6280*/  @P3 IMAD.WIDE.U32 R14, R139, 0x10, R14 ;  /* 0x000000108b0e3825 */ /* 0x010fca00078e000e */
[----:B------:R0:W-:Y:S01]  /*6290*/  @P3 STG.E.128 desc[UR16][R14.64], R56 ;  /* 0x000000380e003986 */ /* 0x0001e2000c101d10 */
[C---:B-1----:R-:W-:Y:S01]  /*62a0*/  @P3 IMAD.WIDE.U32 R16, R139.reuse, 0x10, R16 ;  /* 0x000000108b103825 */ /* 0x042fe200078e0010 */
[----:B------:R-:W-:-:S04]  /*62b0*/  @P3 IADD3 R139, PT, PT, R139, 0x80, RZ ;  /* 0x000000808b8b3810 */ /* 0x000fc80007ffe0ff */
[----:B------:R0:W-:Y:S01]  /*62c0*/  @P3 STG.E.128 desc[UR16][R16.64], R32 ;  /* 0x0000002010003986 */ /* 0x0001e2000c101d10 */
[----:B--2---:R-:W-:-:S05]  /*62d0*/  @P4 IMAD.WIDE.U32 R18, R139, 0x10, R18 ;  /* 0x000000108b124825 */ /* 0x004fca00078e0012 */
[----:B------:R0:W-:Y:S01]  /*62e0*/  @P4 STG.E.128 desc[UR16][R18.64], R60 ;  /* 0x0000003c12004986 */ /* 0x0001e2000c101d10 */
[----:B---3--:R-:W-:-:S05]  /*62f0*/  @P4 IMAD.WIDE.U32 R68, R139, 0x10, R68 ;  /* 0x000000108b444825 */ /* 0x008fca00078e0044 */
[----:B------:R0:W-:Y:S01]  /*6300*/  @P4 STG.E.128 desc[UR16][R68.64], R36 ;  /* 0x0000002444004986 */ /* 0x0001e2000c101d10 */
[----:B------:R-:W-:Y:S05]  /*6310*/  @!P5 EXIT ;  /* 0x000000000000d94d */ /* 0x000fea0003800000 */
[----:B0-----:R-:W0:Y:S01]  /*6320*/  LDC.64 R2, c[0x0][0x440] ;  /* 0x00011000ff027b82 */ /* 0x001e220000000a00 */
[----:B------:R-:W-:-:S07]  /*6330*/  @P4 IADD3 R139, PT, PT, R139, 0x80, RZ ;  /* 0x000000808b8b4810 */ /* 0x000fce0007ffe0ff */
[----:B------:R-:W1:Y:S01]  /*6340*/  LDC.64 R4, c[0x0][0x448] ;  /* 0x00011200ff047b82 */ /* 0x000e620000000a00 */
[----:B0-----:R-:W-:-:S05]  /*6350*/  IMAD.WIDE.U32 R2, R139, 0x10, R2 ;  /* 0x000000108b027825 */ /* 0x001fca00078e0002 */
[----:B------:R-:W-:Y:S01]  /*6360*/  STG.E.128 desc[UR16][R2.64], R64 ;  /* 0x0000004002007986 */ /* 0x000fe2000c101d10 */
[----:B-1----:R-:W-:-:S05]  /*6370*/  IMAD.WIDE.U32 R4, R139, 0x10, R4 ;  /* 0x000000108b047825 */ /* 0x002fca00078e0004 */
[----:B------:R-:W-:Y:S01]  /*6380*/  STG.E.128 desc[UR16][R4.64], R40 ;  /* 0x0000002804007986 */ /* 0x000fe2000c101d10 */
[----:B------:R-:W-:Y:S05]  /*6390*/  EXIT ;  /* 0x000000000000794d */ /* 0x000fea0003800000 */
.L_x_2824:
        /* <DEDUP_REMOVED lines=14> */
.L_x_3870:


//--------------------- .text._ZN10layer_norm31ln_parallel_residual_bwd_kernelINS_13Kernel_traitsI6__halfffffjLj3072ELj1ELj1ELj4ELj16ENS_18Kernel_traits_baseILj3072ES2_ffffjLj128EEEEELb0ELb1ELb1EEEvNS_9BwdParamsE --------------------------
	.section	.text._ZN10layer_norm31ln_parallel_residual_bwd_kernelINS_13Kernel_traitsI6__halfffffjLj3072ELj1ELj1ELj4ELj16ENS_18Kernel_traits_baseILj3072ES2_ffffjLj128EEEEELb0ELb1ELb1EEEvNS_9BwdParamsE,"ax",@progbits
	.align	128
        .global         _ZN10layer_norm31ln_parallel_residual_bwd_kernelINS_13Kernel_traitsI6__halfffffjLj3072ELj1ELj1ELj4ELj16ENS_18Kernel_traits_baseILj3072ES2_ffffjLj128EEEEELb0ELb1ELb1EEEvNS_9BwdParamsE
        .type           _ZN10layer_norm31ln_parallel_residual_bwd_kernelINS_13Kernel_traitsI6__halfffffjLj3072ELj1ELj1ELj4ELj16ENS_18Kernel_traits_baseILj3072ES2_ffffjLj128EEEEELb0ELb1ELb1EEEvNS_9BwdParamsE,@function
        .size           _ZN10layer_norm31ln_parallel_residual_bwd_kernelINS_13Kernel_traitsI6__halfffffjLj3072ELj1ELj1ELj4ELj16ENS_18Kernel_traits_baseILj3072ES2_ffffjLj128EEEEELb0ELb1ELb1EEEvNS_9BwdParamsE,(.L_x_3871 - _ZN10layer_norm31ln_parallel_residual_bwd_kernelINS_13Kernel_traitsI6__halfffffjLj3072ELj1ELj1ELj4ELj16ENS_18Kernel_traits_baseILj3072ES2_ffffjLj128EEEEELb0ELb1ELb1EEEvNS_9BwdParamsE)
        .other          _ZN10layer_norm31ln_parallel_residual_bwd_kernelINS_13Kernel_traitsI6__halfffffjLj3072ELj1ELj1ELj4ELj16ENS_18Kernel_traits_baseILj3072ES2_ffffjLj128EEEEELb0ELb1ELb1EEEvNS_9BwdParamsE,@"STO_CUDA_ENTRY STV_DEFAULT"
_ZN10layer_norm31ln_parallel_residual_bwd_kernelINS_13Kernel_traitsI6__halfffffjLj3072ELj1ELj1ELj4ELj16ENS_18Kernel_traits_baseILj3072ES2_ffffjLj128EEEEELb0ELb1ELb1EEEvNS_9BwdParamsE:
.text._ZN10layer_norm31ln_parallel_residual_bwd_kernelINS_13Kernel_traitsI6__halfffffjLj3072ELj1ELj1ELj4ELj16ENS_18Kernel_traits_baseILj3072ES2_ffffjLj128EEEEELb0ELb1ELb1EEEvNS_9BwdParamsE:
        /* <DEDUP_REMOVED lines=33> */
[----:B------:R-:W-:Y:S01]  /*0210*/  UPLOP3.LUT UP1, UPT, UPT, UPT, UPT, 0x40, 0x4 ;  /* 0x000000000004789c */ /* 0x000fe20003f2e870 */
[----:B------:R-:W-:Y:S01]  /*0220*/  HFMA2 R98, -RZ, RZ, 0, 0 ;  /* 0x00000000ff627431 */ /* 0x000fe200000001ff */
[----:B------:R-:W2:Y:S01]  /*0230*/  LDCU UR16, c[0x0][0x388] ;  /* 0x00007100ff1077ac */ /* 0x000ea20008000800 */
[----:B------:R-:W-:Y:S02]  /*0240*/  HFMA2 R102, -RZ, RZ, 0, 0 ;  /* 0x00000000ff667431 */ /* 0x000fe400000001ff */
[----:B------:R-:W-:Y:S01]  /*0250*/  HFMA2 R106, -RZ, RZ, 0, 0 ;  /* 0x00000000ff6a7431 */ /* 0x000fe200000001ff */
[----:B------:R-:W3:Y:S01]  /*0260*/  LDCU.U8 UR11, c[0x0][0x410] ;  /* 0x00008200ff0b77ac */ /* 0x000ee20008000000 */
[----:B------:R-:W-:Y:S02]  /*0270*/  HFMA2 R110, -RZ, RZ, 0, 0 ;  /* 0x00000000ff6e7431 */ /* 0x000fe400000001ff */
[----:B------:R-:W-:Y:S01]  /*0280*/  HFMA2 R114, -RZ, RZ, 0, 0 ;  /* 0x00000000ff727431 */ /* 0x000fe200000001ff */
[----:B------:R-:W4:Y:S01]  /*0290*/  LDCU UR17, c[0x0][0x400] ;  /* 0x00008000ff1177ac */ /* 0x000f220008000800 */
[----:B------:R-:W-:-:S02]  /*02a0*/  HFMA2 R116, -RZ, RZ, 0, 0 ;  /* 0x00000000ff747431 */ /* 0x000fc400000001ff */
[----:B------:R-:W-:Y:S02]  /*02b0*/  HFMA2 R118, -RZ, RZ, 0, 0 ;  /* 0x00000000ff767431 */ /* 0x000fe400000001ff */
[----:B------:R-:W-:Y:S01]  /*02c0*/  HFMA2 R120, -RZ, RZ, 0, 0 ;  /* 0x00000000ff787431 */ /* 0x000fe200000001ff */
[----:B------:R-:W-:Y:S01]  /*02d0*/  MOV R0, UR4 ;  /* 0x0000000400007c02 */ /* 0x000fe20008000f00 */
[----:B------:R-:W-:Y:S01]  /*02e0*/  HFMA2 R167, -RZ, RZ, 0, 0 ;  /* 0x00000000ffa77431 */ /* 0x000fe200000001ff */
[----:B------:R-:W-:Y:S02]  /*02f0*/  CS2R R122, SRZ ;  /* 0x00000000007a7805 */ /* 0x000fe4000001ff00 */
[----:B------:R-:W-:Y:S02]  /*0300*/  MOV R96, RZ ;  /* 0x000000ff00607202 */ /* 0x000fe40000000f00 */
[----:B------:R-:W-:Y:S02]  /*0310*/  CS2R R124, SRZ ;  /* 0x00000000007c7805 */ /* 0x000fe4000001ff00 */
[----:B------:R-:W-:Y:S01]  /*0320*/  CS2R R126, SRZ ;  /* 0x00000000007e7805 */ /* 0x000fe2000001ff00 */
[----:B-1----:R-:W-:Y:S01]  /*0330*/  IMAD.WIDE.U32 R2, R68, 0x8, R2 ;  /* 0x0000000844027825 */ /* 0x002fe200078e0002 */
[----:B------:R-:W-:-:S02]  /*0340*/  MOV R100, RZ ;  /* 0x000000ff00647202 */ /* 0x000fc40000000f00 */
[----:B------:R-:W-:Y:S02]  /*0350*/  CS2R R128, SRZ ;  /* 0x0000000000807805 */ /* 0x000fe4000001ff00 */
[----:B------:R-:W-:Y:S02]  /*0360*/  CS2R R130, SRZ ;  /* 0x0000000000827805 */ /* 0x000fe4000001ff00 */
[----:B------:R-:W-:Y:S01]  /*0370*/  MOV R104, RZ ;  /* 0x000000ff00687202 */ /* 0x000fe20000000f00 */
[----:B0-----:R-:W5:Y:S01]  /*0380*/  LDG.E.64 R142, desc[UR12][R2.64+0x1400] ;  /* 0x0014000c028e7981 */ /* 0x001f62000c1e1b00 */
[----:B------:R-:W-:Y:S02]  /*0390*/  CS2R R132, SRZ ;  /* 0x0000000000847805 */ /* 0x000fe4000001ff00 */
[----:B------:R-:W-:Y:S02]  /*03a0*/  CS2R R134, SRZ ;  /* 0x0000000000867805 */ /* 0x000fe4000001ff00 */
[----:B------:R-:W-:Y:S01]  /*03b0*/  MOV R108, RZ ;  /* 0x000000ff006c7202 */ /* 0x000fe20000000f00 */
[----:B------:R-:W2:Y:S01]  /*03c0*/  LDG.E.64 R146, desc[UR12][R2.64+0x1000] ;  /* 0x0010000c02927981 */ /* 0x000ea2000c1e1b00 */
[----:B------:R-:W-:-:S02]  /*03d0*/  CS2R R136, SRZ ;  /* 0x0000000000887805 */ /* 0x000fc4000001ff00 */
[----:B------:R-:W-:Y:S02]  /*03e0*/  CS2R R138, SRZ ;  /* 0x00000000008a7805 */ /* 0x000fe4000001ff00 */
[----:B------:R-:W-:Y:S01]  /*03f0*/  MOV R112, RZ ;  /* 0x000000ff00707202 */ /* 0x000fe20000000f00 */
[----:B------:R-:W3:Y:S01]  /*0400*/  LDG.E.64 R150, desc[UR12][R2.64+0xc00] ;  /* 0x000c000c02967981 */ /* 0x000ee2000c1e1b00 */
[----:B------:R-:W-:Y:S02]  /*0410*/  CS2R R140, SRZ ;  /* 0x00000000008c7805 */ /* 0x000fe4000001ff00 */
[----:B------:R-:W-:Y:S01]  /*0420*/  MOV R145, RZ ;  /* 0x000000ff00917202 */ /* 0x000fe20000000f00 */
[----:B------:R-:W0:Y:S01]  /*0430*/  LDCU.64 UR6, c[0x0][0x470] ;  /* 0x00008e00ff0677ac */ /* 0x000e220008000a00 */
[----:B------:R-:W4:Y:S01]  /*0440*/  LDG.E.64 R154, desc[UR12][R2.64+0x800] ;  /* 0x0008000c029a7981 */ /* 0x000f22000c1e1b00 */
[----:B------:R-:W-:Y:S02]  /*0450*/  MOV R149, RZ ;  /* 0x000000ff00957202 */ /* 0x000fe40000000f00 */
[----:B------:R-:W-:Y:S01]  /*0460*/  MOV R153, RZ ;  /* 0x000000ff00997202 */ /* 0x000fe20000000f00 */
[----:B------:R-:W4:Y:S01]  /*0470*/  LDG.E.64 R158, desc[UR12][R2.64+0x400] ;  /* 0x0004000c029e7981 */ /* 0x000f22000c1e1b00 */
[----:B------:R-:W-:Y:S01]  /*0480*/  MOV R157, RZ ;  /* 0x000000ff009d7202 */ /* 0x000fe20000000f00 */
[----:B------:R-:W1:Y:S02]  /*0490*/  LDCU.64 UR8, c[0x0][0x478] ;  /* 0x00008f00ff0877ac */ /* 0x000e640008000a00 */
[----:B------:R-:W4:Y:S01]  /*04a0*/  LDG.E.64 R162, desc[UR12][R2.64] ;  /* 0x0000000c02a27981 */ /* 0x000f22000c1e1b00 */
[----:B------:R-:W-:Y:S01]  /*04b0*/  MOV R161, RZ ;  /* 0x000000ff00a17202 */ /* 0x000fe20000000f00 */
[----:B------:R-:W0:Y:S01]  /*04c0*/  LDCU.64 UR14, c[0x0][0x438] ;  /* 0x00008700ff0e77ac */ /* 0x000e220008000a00 */
[----:B------:R-:W-:-:S02]  /*04d0*/  MOV R165, RZ ;  /* 0x000000ff00a57202 */ /* 0x000fc40000000f00 */
[----:B------:R-:W-:Y:S01]  /*04e0*/  MOV R169, RZ ;  /* 0x000000ff00a97202 */ /* 0x000fe20000000f00 */
[----:B-----5:R-:W-:Y:S01]  /*04f0*/  HADD2.F32 R99, -RZ, R142.H0_H0 ;  /* 0x2000008eff637230 */ /* 0x020fe20000004100 */
[--C-:B------:R-:W-:Y:S01]  /*0500*/  SHF.R.U64 R142, R142, 0x10, R143.reuse ;  /* 0x000000108e8e7819 */ /* 0x100fe2000000128f */
[----:B------:R-:W-:Y:S01]  /*0510*/  HADD2.F32 R101, -RZ, R143.H0_H0 ;  /* 0x2000008fff657230 */ /* 0x000fe20000004100 */
[----:B------:R-:W-:Y:S01]  /*0520*/  SHF.R.U32.HI R144, RZ, 0x10, R143 ;  /* 0x00000010ff907819 */ /* 0x000fe2000001168f */
[----:B--2---:R-:W-:Y:S01]  /*0530*/  HADD2.F32 R103, -RZ, R146.H0_H0 ;  /* 0x20000092ff677230 */ /* 0x004fe20000004100 */
[--C-:B------:R-:W-:Y:S01]  /*0540*/  SHF.R.U64 R146, R146, 0x10, R147.reuse ;  /* 0x0000001092927819 */ /* 0x100fe20000001293 */
[----:B------:R-:W-:Y:S01]  /*0550*/  HADD2.F32 R105, -RZ, R147.H0_H0 ;  /* 0x20000093ff697230 */ /* 0x000fe20000004100 */
[----:B------:R-:W-:Y:S01]  /*0560*/  SHF.R.U32.HI R148, RZ, 0x10, R147 ;  /* 0x00000010ff947819 */ /* 0x000fe20000011693 */
[----:B---3--:R-:W-:Y:S01]  /*0570*/  HADD2.F32 R107, -RZ, R150.H0_H0 ;  /* 0x20000096ff6b7230 */ /* 0x008fe20000004100 */
[--C-:B------:R-:W-:Y:S01]  /*0580*/  SHF.R.U64 R150, R150, 0x10, R151.reuse ;  /* 0x0000001096967819 */ /* 0x100fe20000001297 */
[----:B------:R-:W-:Y:S01]  /*0590*/  HADD2.F32 R109, -RZ, R151.H0_H0 ;  /* 0x20000097ff6d7230 */ /* 0x000fe20000004100 */
[----:B------:R-:W-:Y:S01]  /*05a0*/  SHF.R.U32.HI R152, RZ, 0x10, R151 ;  /* 0x00000010ff987819 */ /* 0x000fe20000011697 */
[----:B----4-:R-:W-:Y:S01]  /*05b0*/  HADD2.F32 R111, -RZ, R154.H0_H0 ;  /* 0x2000009aff6f7230 */ /* 0x010fe20000004100 */
[--C-:B------:R-:W-:Y:S01]  /*05c0*/  SHF.R.U64 R154, R154, 0x10, R155.reuse ;  /* 0x000000109a9a7819 */ /* 0x100fe2000000129b */
[----:B------:R-:W-:Y:S01]  /*05d0*/  HADD2.F32 R113, -RZ, R155.H0_H0 ;  /* 0x2000009bff717230 */ /* 0x000fe20000004100 */
[----:B------:R-:W-:Y:S01]  /*05e0*/  SHF.R.U32.HI R156, RZ, 0x10, R155 ;  /* 0x00000010ff9c7819 */ /* 0x000fe2000001169b */
[----:B------:R-:W-:Y:S01]  /*05f0*/  HADD2.F32 R115, -RZ, R158.H0_H0 ;  /* 0x2000009eff737230 */ /* 0x000fe20000004100 */
[--C-:B------:R-:W-:Y:S01]  /*0600*/  SHF.R.U64 R158, R158, 0x10, R159.reuse ;  /* 0x000000109e9e7819 */ /* 0x100fe2000000129f */
[----:B------:R-:W-:Y:S01]  /*0610*/  HADD2.F32 R117, -RZ, R159.H0_H0 ;  /* 0x2000009fff757230 */ /* 0x000fe20000004100 */
[----:B------:R-:W-:Y:S01]  /*0620*/  SHF.R.U32.HI R160, RZ, 0x10, R159 ;  /* 0x00000010ffa07819 */ /* 0x000fe2000001169f */
[----:B------:R-:W-:Y:S01]  /*0630*/  HADD2.F32 R119, -RZ, R162.H0_H0 ;  /* 0x200000a2ff777230 */ /* 0x000fe20000004100 */
[--C-:B------:R-:W-:Y:S01]  /*0640*/  SHF.R.U64 R162, R162, 0x10, R163.reuse ;  /* 0x00000010a2a27819 */ /* 0x100fe200000012a3 */
[----:B------:R-:W-:Y:S01]  /*0650*/  HADD2.F32 R121, -RZ, R163.H0_H0 ;  /* 0x200000a3ff797230 */ /* 0x000fe20000004100 */
[----:B------:R-:W-:Y:S01]  /*0660*/  SHF.R.U32.HI R164, RZ, 0x10, R163 ;  /* 0x00000010ffa47819 */ /* 0x000fe200000116a3 */
[----:B------:R-:W-:Y:S01]  /*0670*/  HFMA2 R151, -RZ, RZ, 0, 0 ;  /* 0x00000000ff977431 */ /* 0x000fe200000001ff */
[----:B------:R-:W-:Y:S01]  /*0680*/  MOV R143, RZ ;  /* 0x000000ff008f7202 */ /* 0x000fe20000000f00 */
[----:B------:R-:W-:Y:S01]  /*0690*/  HFMA2 R155, -RZ, RZ, 0, 0 ;  /* 0x00000000ff9b7431 */ /* 0x000fe200000001ff */
[----:B------:R-:W-:Y:S01]  /*06a0*/  MOV R147, RZ ;  /* 0x000000ff00937202 */ /* 0x000fe20000000f00 */
[----:B------:R-:W-:-:S02]  /*06b0*/  HFMA2 R159, -RZ, RZ, 0, 0 ;  /* 0x00000000ff9f7431 */ /* 0x000fc400000001ff */
[----:B------:R-:W-:Y:S02]  /*06c0*/  HADD2.F32 R142, -RZ, R142.H0_H0 ;  /* 0x2000008eff8e7230 */ /* 0x000fe40000004100 */
[----:B------:R-:W-:Y:S02]  /*06d0*/  HFMA2 R163, -RZ, RZ, 0, 0 ;  /* 0x00000000ffa37431 */ /* 0x000fe400000001ff */
        /* <DEDUP_REMOVED lines=10> */
[----:B01----:R-:W-:-:S07]  /*0780*/  HADD2.F32 R164, -RZ, R164.H0_H0 ;  /* 0x200000a4ffa47230 */ /* 0x003fce0000004100 */
.L_x_2876:
[----:B0-----:R-:W-:Y:S01]  /*0790*/  IMAD R2, R0, UR16, RZ ;  /* 0x0000001000027c24 */ /* 0x001fe2000f8e02ff */
[----:B------:R-:W0:Y:S04]  /*07a0*/  LDC.64 R36, c[0x0][0x3c0] ;  /* 0x0000f000ff247b82 */ /* 0x000e280000000a00 */
[----:B------:R-:W-:-:S04]  /*07b0*/  SHF.R.S32.HI R3, RZ, 0x1f, R2 ;  /* 0x0000001fff037819 */ /* 0x000fc80000011402 */
[----:B------:R-:W-:Y:S01]  /*07c0*/  LEA.HI R3, R3, R2, RZ, 0x2 ;  /* 0x0000000203037211 */ /* 0x000fe200078f10ff */
[----:B------:R-:W1:Y:S03]  /*07d0*/  LDC.64 R80, c[0x0][0x3a8] ;  /* 0x0000ea00ff507b82 */ /* 0x000e660000000a00 */
[----:B------:R-:W-:-:S05]  /*07e0*/  LEA.HI.SX32 R179, R3, R68, 0x1e ;  /* 0x0000004403b37211 */ /* 0x000fca00078ff2ff */
[----:B------:R-:W2:Y:S01]  /*07f0*/  LDC.64 R2, c[0x0][0x428] ;  /* 0x00010a00ff027b82 */ /* 0x000ea20000000a00 */
[----:B0-----:R-:W-:-:S07]  /*0800*/  IMAD.WIDE R36, R0, 0x4, R36 ;  /* 0x0000000400247825 */ /* 0x001fce00078e0224 */
[----:B------:R-:W0:Y:S01]  /*0810*/  LDC.64 R84, c[0x0][0x3c8] ;  /* 0x0000f200ff547b82 */ /* 0x000e220000000a00 */
[----:B------:R2:W3:Y:S01]  /*0820*/  LDG.E R166, desc[UR12][R36.64] ;  /* 0x0000000c24a67981 */ /* 0x0004e2000c1e1900 */
[C---:B------:R-:W-:Y:S02]  /*0830*/  IADD3 R177, PT, PT, R179.reuse, 0x80, RZ ;  /* 0x00000080b3b17810 */ /* 0x040fe40007ffe0ff */
[C---:B------:R-:W-:Y:S01]  /*0840*/  IADD3 R175, PT, PT, R179.reuse, 0x100, RZ ;  /* 0x00000100b3af7810 */ /* 0x040fe20007ffe0ff */
[----:B-1----:R-:W-:-:S04]  /*0850*/  IMAD.WIDE.U32 R60, R179, 0x10, R80 ;  /* 0x00000010b33c7825 */ /* 0x002fc800078e0050 */
[----:B------:R-:W-:Y:S02]  /*0860*/  IMAD.WIDE.U32 R64, R177, 0x10, R80 ;  /* 0x00000010b1407825 */ /* 0x000fe400078e0050 */
[----:B------:R-:W4:Y:S01]  /*0870*/  LDG.E.128 R60, desc[UR12][R60.64] ;  /* 0x0000000c3c3c7981 */ /* 0x000f22000c1e1d00 */
[C---:B------:R-:W-:Y:S01]  /*0880*/  IADD3 R173, PT, PT, R179.reuse, 0x180, RZ ;  /* 0x00000180b3ad7810 */ /* 0x040fe20007ffe0ff */
[----:B--2---:R-:W-:Y:S02]  /*0890*/  IMAD.WIDE.U32 R36, R179, 0x10, R2 ;  /* 0x00000010b3247825 */ /* 0x004fe400078e0002 */
[----:B------:R-:W2:Y:S02]  /*08a0*/  LDG.E.128 R64, desc[UR12][R64.64] ;  /* 0x0000000c40407981 */ /* 0x000ea4000c1e1d00 */
[----:B0-----:R-:W-:Y:S02]  /*08b0*/  IMAD.WIDE R84, R0, 0x4, R84 ;  /* 0x0000000400547825 */ /* 0x001fe400078e0254 */
[----:B------:R-:W2:Y:S02]  /*08c0*/  LDG.E.128 R36, desc[UR12][R36.64] ;  /* 0x0000000c24247981 */ /* 0x000ea4000c1e1d00 */
[----:B------:R-:W-:-:S02]  /*08d0*/  IMAD.WIDE.U32 R40, R177, 0x10, R2 ;  /* 0x00000010b1287825 */ /* 0x000fc400078e0002 */
[----:B------:R0:W2:Y:S02]  /*08e0*/  LDG.E R95, desc[UR12][R84.64] ;  /* 0x0000000c545f7981 */ /* 0x0000a4000c1e1900 */
[C---:B------:R-:W-:Y:S02]  /*08f0*/  IMAD.WIDE.U32 R68, R175.reuse, 0x10, R80 ;  /* 0x00000010af447825 */ /* 0x040fe400078e0050 */
[----:B------:R-:W2:Y:S02]  /*0900*/  LDG.E.128 R40, desc[UR12][R40.64] ;  /* 0x0000000c28287981 */ /* 0x000ea4000c1e1d00 */
[----:B------:R-:W-:Y:S02]  /*0910*/  IMAD.WIDE.U32 R44, R175, 0x10, R2 ;  /* 0x00000010af2c7825 */ /* 0x000fe400078e0002 */
[----:B------:R-:W2:Y:S04]  /*0920*/  LDG.E.128 R68, desc[UR12][R68.64] ;  /* 0x0000000c44447981 */ /* 0x000ea8000c1e1d00 */
[----:B------:R-:W2:Y:S01]  /*0930*/  LDG.E.128 R44, desc[UR12][R44.64] ;  /* 0x0000000c2c2c7981 */ /* 0x000ea2000c1e1d00 */
[----:B------:R-:W-:-:S04]  /*0940*/  IMAD.WIDE.U32 R72, R173, 0x10, R80 ;  /* 0x00000010ad487825 */ /* 0x000fc800078e0050 */
[----:B------:R-:W-:Y:S02]  /*0950*/  IMAD.WIDE.U32 R48, R173, 0x10, R2 ;  /* 0x00000010ad307825 */ /* 0x000fe400078e0002 */
[----:B------:R-:W2:Y:S01]  /*0960*/  LDG.E.128 R72, desc[UR12][R72.64] ;  /* 0x0000000c48487981 */ /* 0x000ea2000c1e1d00 */
[----:B------:R-:W-:-:S03]  /*0970*/  IADD3 R171, PT, PT, R179, 0x200, RZ ;  /* 0x00000200b3ab7810 */ /* 0x000fc60007ffe0ff */
[----:B------:R-:W2:Y:S02]  /*0980*/  LDG.E.128 R48, desc[UR12][R48.64] ;  /* 0x0000000c30307981 */ /* 0x000ea4000c1e1d00 */
[----:B------:R-:W-:Y:S01]  /*0990*/  IMAD.WIDE.U32 R76, R171, 0x10, R80 ;  /* 0x00000010ab4c7825 */ /* 0x000fe200078e0050 */
[----:B------:R-:W-:-:S03]  /*09a0*/  IADD3 R97, PT, PT, R179, 0x280, RZ ;  /* 0x00000280b3617810 */ /* 0x000fc60007ffe0ff */
[----:B------:R-:W-:Y:S02]  /*09b0*/  IMAD.WIDE.U32 R52, R171, 0x10, R2 ;  /* 0x00000010ab347825 */ /* 0x000fe400078e0002 */
[----:B------:R-:W2:Y:S02]  /*09c0*/  LDG.E.128 R76, desc[UR12][R76.64] ;  /* 0x0000000c4c4c7981 */ /* 0x000ea4000c1e1d00 */
[C---:B------:R-:W-:Y:S02]  /*09d0*/  IMAD.WIDE.U32 R80, R97.reuse, 0x10, R80 ;  /* 0x0000001061507825 */ /* 0x040fe400078e0050 */
[----:B------:R-:W2:Y:S04]  /*09e0*/  LDG.E.128 R52, desc[UR12][R52.64] ;  /* 0x0000000c34347981 */ /* 0x000ea8000c1e1d00 */
[----:B------:R-:W2:Y:S01]  /*09f0*/  LDG.E.128 R80, desc[UR12][R80.64] ;  /* 0x0000000c50507981 */ /* 0x000ea2000c1e1d00 */
[----:B------:R-:W-:-:S06]  /*0a00*/  IMAD.WIDE.U32 R56, R97, 0x10, R2 ;  /* 0x0000001061387825 */ /* 0x000fcc00078e0002 */
[----:B------:R-:W2:Y:S01]  /*0a10*/  LDG.E.128 R56, desc[UR12][R56.64] ;  /* 0x0000000c38387981 */ /* 0x000ea2000c1e1d00 */
[----:B------:R-:W-:-:S04]  /*0a20*/  ISETP.NE.U32.AND P1, PT, RZ, UR14, PT ;  /* 0x0000000eff007c0c */ /* 0x000fc8000bf25070 */
[----:B------:R-:W-:-:S13]  /*0a30*/  ISETP.NE.AND.EX P1, PT, RZ, UR15, PT, P1 ;  /* 0x0000000fff007c0c */ /* 0x000fda000bf25310 */
[----:B------:R-:W1:Y:S08]  /*0a40*/  @P1 LDC.64 R2, c[0x0][0x438] ;  /* 0x00010e00ff021b82 */ /* 0x000e700000000a00 */
[----:B------:R-:W0:Y:S01]  /*0a50*/  @P1 LDC.64 R92, c[0x0][0x438] ;  /* 0x00010e00ff5c1b82 */ /* 0x000e220000000a00 */
[----:B------:R-:W-:-:S07]  /*0a60*/  ISETP.NE.AND P2, PT, RZ, UR11, PT ;  /* 0x0000000bff007c0c */ /* 0x000fce000bf45270 */
[----:B------:R-:W0:Y:S01]  /*0a70*/  @P1 LDC.64 R88, c[0x0][0x438] ;  /* 0x00010e00ff581b82 */ /* 0x000e220000000a00 */
[----:B-1----:R-:W-:-:S07]  /*0a80*/  @P1 IMAD.WIDE.U32 R2, R171, 0x10, R2 ;  /* 0x00000010ab021825 */ /* 0x002fce00078e0002 */
[----:B------:R-:W1:Y:S01]  /*0a90*/  @P1 LDC.64 R86, c[0x0][0x438] ;  /* 0x00010e00ff561b82 */ /* 0x000e620000000a00 */
[----:B-----5:R-:W5:Y:S01]  /*0aa0*/  @P1 LDG.E.128 R20, desc[UR12][R2.64] ;  /* 0x0000000c02141981 */ /* 0x020f62000c1e1d00 */
[----:B0-----:R-:W-:-:S06]  /*0ab0*/  @P1 IMAD.WIDE.U32 R92, R179, 0x10, R92 ;  /* 0x00000010b35c1825 */ /* 0x001fcc00078e005c */
[----:B------:R-:W0:Y:S01]  /*0ac0*/  @P1 LDC.64 R84, c[0x0][0x438] ;  /* 0x00010e00ff541b82 */ /* 0x000e220000000a00 */
[----:B------:R4:W5:Y:S01]  /*0ad0*/  @P1 LDG.E.128 R4, desc[UR12][R92.64] ;  /* 0x0000000c5c041981 */ /* 0x000962000c1e1d00 */
[----:B------:R-:W-:-:S06]  /*0ae0*/  @P1 IMAD.WIDE.U32 R88, R175, 0x10, R88 ;  /* 0x00000010af581825 */ /* 0x000fcc00078e0058 */
[----:B------:R-:W0:Y:S01]  /*0af0*/  @P1 LDC.64 R90, c[0x0][0x438] ;  /* 0x00010e00ff5a1b82 */ /* 0x000e220000000a00 */
[----:B------:R2:W5:Y:S01]  /*0b00*/  @P1 LDG.E.128 R12, desc[UR12][R88.64] ;  /* 0x0000000c580c1981 */ /* 0x000562000c1e1d00 */
[----:B-1----:R-:W-:-:S05]  /*0b10*/  @P1 IMAD.WIDE.U32 R86, R173, 0x10, R86 ;  /* 0x00000010ad561825 */ /* 0x002fca00078e0056 */
[----:B------:R1:W5:Y:S01]  /*0b20*/  @P1 LDG.E.128 R16, desc[UR12][R86.64] ;  /* 0x0000000c56101981 */ /* 0x000362000c1e1d00 */
[----:B0-----:R-:W-:-:S05]  /*0b30*/  @P1 IMAD.WIDE.U32 R84, R97, 0x10, R84 ;  /* 0x0000001061541825 */ /* 0x001fca00078e0054 */
[----:B------:R0:W5:Y:S01]  /*0b40*/  @P1 LDG.E.128 R24, desc[UR12][R84.64] ;  /* 0x0000000c54181981 */ /* 0x000162000c1e1d00 */
[----:B------:R-:W-:-:S05]  /*0b50*/  @P1 IMAD.WIDE.U32 R90, R177, 0x10, R90 ;  /* 0x00000010b15a1825 */ /* 0x000fca00078e005a */
[----:B------:R0:W5:Y:S01]  /*0b60*/  @P1 LDG.E.128 R8, desc[UR12][R90.64] ;  /* 0x0000000c5a081981 */ /* 0x000162000c1e1d00 */
[----:B---3--:R-:W-:-:S05]  /*0b70*/  FSEL R204, R166, RZ, !P2 ;  /* 0x000000ffa6cc7208 */ /* 0x008fca0005000000 */
[C---:B----4-:R-:W-:Y:S01]  /*0b80*/  FADD.FTZ R60, -R204.reuse, R60 ;  /* 0x0000003ccc3c7221 */ /* 0x050fe20000010100 */
[C---:B------:R-:W-:Y:S01]  /*0b90*/  FADD.FTZ R92, -R204.reuse, R61 ;  /* 0x0000003dcc5c7221 */ /* 0x040fe20000010100 */
[----:B------:R-:W-:Y:S01]  /*0ba0*/  FADD.FTZ R62, -R204, R62 ;  /* 0x0000003ecc3e7221 */ /* 0x000fe20000010100 */
[----:B--2---:R-:W-:Y:S01]  /*0bb0*/  FMUL.FTZ R2, R119, R36 ;  /* 0x0000002477027220 */ /* 0x004fe20000410000 */
[----:B------:R-:W-:Y:S01]  /*0bc0*/  FMUL.FTZ R180, R162, R37 ;  /* 0x00000025a2b47220 */ /* 0x000fe20000410000 */
[C---:B------:R-:W-:Y:S02]  /*0bd0*/  FMUL.FTZ R3, R95.reuse, R60 ;  /* 0x0000003c5f037220 */ /* 0x040fe40000410000 */
[----:B------:R-:W-:Y:S01]  /*0be0*/  FADD.FTZ R61, RZ, R2 ;  /* 0x00000002ff3d7221 */ /* 0x000fe20000010000 */
[----:B------:R-:W-:Y:S01]  /*0bf0*/  FMUL.FTZ R193, R95, R92 ;  /* 0x0000005c5fc17220 */ /* 0x000fe20000410000 */
[----:B------:R-:W-:Y:S01]  /*0c00*/  FFMA.FTZ R60, R3, R2, RZ ;  /* 0x00000002033c7223 */ /* 0x000fe200000100ff */
[----:B------:R-:W-:Y:S01]  /*0c10*/  FMUL.FTZ R184, R121, R38 ;  /* 0x0000002679b87220 */ /* 0x000fe20000410000 */
[----:B------:R-:W-:Y:S01]  /*0c20*/  FADD.FTZ R61, R180, R61 ;  /* 0x0000003db43d7221 */ /* 0x000fe20000010000 */
[----:B------:R-:W-:Y:S01]  /*0c30*/  FADD.FTZ R166, -R204, R63 ;  /* 0x0000003fcca67221 */ /* 0x000fe20000010100 */
[----:B------:R-:W-:Y:S01]  /*0c40*/  FMUL.FTZ R197, R95, R62 ;  /* 0x0000003e5fc57220 */ /* 0x000fe20000410000 */
[----:B------:R-:W-:Y:S01]  /*0c50*/  FFMA.FTZ R60, R193, R180, R60 ;  /* 0x000000b4c13c7223 */ /* 0x000fe2000001003c */
        /* <DEDUP_REMOVED lines=17> */
[----:B-1----:R-:W-:Y:S01]  /*0d70*/  FADD.FTZ R86, -R204, R67 ;  /* 0x00000043cc567221 */ /* 0x002fe20000010100 */
        /* <DEDUP_REMOVED lines=9> */
[----:B0-----:R-:W-:Y:S01]  /*0e10*/  FADD.FTZ R84, -R204, R69 ;  /* 0x00000045cc547221 */ /* 0x001fe20000010100 */
        /* <DEDUP_REMOVED lines=37> */
[C---:B------:R-:W-:Y:S01]  /*1070*/  FADD.FTZ R192, -R204.reuse, R77 ;  /* 0x0000004dccc07221 */ /* 0x040fe20000010100 */
[----:B------:R-:W-:Y:S01]  /*1080*/  FADD.FTZ R194, -R204, R78 ;  /* 0x0000004eccc27221 */ /* 0x000fe20000010100 */
[----:B------:R-:W-:Y:S01]  /*1090*/  FMUL.FTZ R77, R103, R52 ;  /* 0x00000034674d7220 */ /* 0x000fe20000410000 */
[----:B------:R-:W-:Y:S01]  /*10a0*/  FADD.FTZ R62, R91, R62 ;  /* 0x0000003e5b3e7221 */ /* 0x000fe20000010000 */
        /* <DEDUP_REMOVED lines=14> */
[----:B------:R-:W-:Y:S01]  /*1190*/  FADD.FTZ R204, -R204, R83 ;  /* 0x00000053cccc7221 */ /* 0x000fe20000010100 */
        /* <DEDUP_REMOVED lines=54> */
.L_x_2827:
[----:B------:R-:W-:Y:S05]  /*1500*/  BSYNC.RECONVERGENT B0 ;  /* 0x0000000000007941 */ /* 0x000fea0003800200 */
.L_x_2826:
[----:B------:R-:W1:Y:S08]  /*1510*/  S2UR UR5, SR_CgaCtaId ;  /* 0x00000000000579c3 */ /* 0x000e700000008800 */
[----:B------:R-:W-:Y:S01]  /*1520*/  BAR.SYNC.DEFER_BLOCKING 0x0 ;  /* 0x0000000000007b1d */ /* 0x000fe20000010000 */
[C---:B------:R-:W-:Y:S01]  /*1530*/  FADD.FTZ R116, R37.reuse, R116 ;  /* 0x0000007425747221 */ /* 0x040fe20000010000 */
[----:B------:R-:W-:Y:S01]  /*1540*/  FFMA.FTZ R140, R37, R193, R140 ;  /* 0x000000c1258c7223 */ /* 0x000fe2000001008c */
[C---:B------:R-:W-:Y:S01]  /*1550*/  FADD.FTZ R145, R36.reuse, R145 ;  /* 0x0000009124917221 */ /* 0x040fe20000010000 */
[----:B------:R-:W-:Y:S01]  /*1560*/  FFMA.FTZ R169, R36, R3, R169 ;  /* 0x0000000324a97223 */ /* 0x000fe200000100a9 */
[----:B------:R-:W-:Y:S01]  /*1570*/  UISETP.NE.U32.AND UP0, UPT, UR14, URZ, UPT ;  /* 0x000000ff0e00728c */ /* 0x000fe2000bf05070 */
[----:B------:R-:W-:-:S02]  /*1580*/  FADD.FTZ R135, R46, R135 ;  /* 0x000000872e877221 */ /* 0x000fc40000010000 */
[----:B0-----:R-:W0:Y:S01]  /*1590*/  LDC.64 R60, c[0x0][0x380] ;  /* 0x0000e000ff3c7b82 */ /* 0x001e220000000a00 */
[----:B------:R-:W-:Y:S01]  /*15a0*/  UMOV UR4, 0x400 ;  /* 0x0000040000047882 */ /* 0x000fe20000000000 */
[----:B------:R-:W-:Y:S01]  /*15b0*/  UISETP.NE.AND.EX UP0, UPT, UR15, URZ, UPT, UP0 ;  /* 0x000000ff0f00728c */ /* 0x000fe2000bf05300 */
[----:B------:R-:W-:Y:S01]  /*15c0*/  FFMA.FTZ R159, R46, R187, R159 ;  /* 0x000000bb2e9f7223 */ /* 0x000fe2000001009f */
[C---:B------:R-:W-:Y:S01]  /*15d0*/  FADD.FTZ R106, R47.reuse, R106 ;  /* 0x0000006a2f6a7221 */ /* 0x040fe20000010000 */
        /* <DEDUP_REMOVED lines=12> */
[C---:B------:R-:W-:Y:S01]  /*16a0*/  FADD.FTZ R110, R43.reuse, R110 ;  /* 0x0000006e2b6e7221 */ /* 0x040fe20000010000 */
[----:B------:R-:W-:Y:S01]  /*16b0*/  FFMA.FTZ R134, R43, R195, R134 ;  /* 0x000000c32b867223 */ /* 0x000fe20000010086 */
[C---:B------:R-:W-:Y:S01]  /*16c0*/  FADD.FTZ R137, R44.reuse, R137 ;  /* 0x000000892c897221 */ /* 0x040fe20000010000 */
[----:B------:R-:W-:Y:S01]  /*16d0*/  UIADD3 UR5, UPT, UPT, UR4, 0x3020, URZ ;  /* 0x0000302004057890 */ /* 0x000fe2000fffe0ff */
[----:B------:R-:W-:Y:S01]  /*16e0*/  FFMA.FTZ R161, R44, R93, R161 ;  /* 0x0000005d2ca17223 */ /* 0x000fe200000100a1 */
[----:B------:R-:W-:Y:S01]  /*16f0*/  @!UP1 UIADD3 UR5, UPT, UPT, UR4, 0x3000, URZ ;  /* 0x0000300004059890 */ /* 0x000fe2000fffe0ff */
[C---:B------:R-:W-:Y:S01]  /*1700*/  FADD.FTZ R108, R45.reuse, R108 ;  /* 0x0000006c2d6c7221 */ /* 0x040fe20000010000 */
[----:B0-----:R-:W-:Y:S01]  /*1710*/  IADD3 R0, PT, PT, R0, R60, RZ ;  /* 0x0000003c00007210 */ /* 0x001fe20007ffe0ff */
[----:B------:R-:W-:Y:S01]  /*1720*/  UIADD3 UR10, UPT, UPT, UR4, 0x3030, URZ ;  /* 0x00003030040a7890 */ /* 0x000fe2000fffe0ff */
[----:B------:R-:W-:Y:S01]  /*1730*/  FFMA.FTZ R132, R45, R183, R132 ;  /* 0x000000b72d847223 */ /* 0x000fe20000010084 */
[----:B------:R-:W-:Y:S01]  /*1740*/  @!UP1 UIADD3 UR10, UPT, UPT, UR4, 0x3010, URZ ;  /* 0x00003010040a9890 */ /* 0x000fe2000fffe0ff */
[----:B------:R-:W-:Y:S01]  /*1750*/  ISETP.GE.AND P3, PT, R0, R61, PT ;  /* 0x0000003d0000720c */ /* 0x000fe20003f66270 */
[C---:B------:R-:W-:Y:S01]  /*1760*/  FADD.FTZ R133, R48.reuse, R133 ;  /* 0x0000008530857221 */ /* 0x040fe20000010000 */
[----:B------:R-:W-:Y:S01]  /*1770*/  FFMA.FTZ R157, R48, R86, R157 ;  /* 0x00000056309d7223 */ /* 0x000fe2000001009d */
[----:B------:R-:W0:Y:S01]  /*1780*/  LDS.128 R60, [UR5] ;  /* 0x00000005ff3c7984 */ /* 0x000e220008000c00 */
[C---:B------:R-:W-:Y:S01]  /*1790*/  FADD.FTZ R104, R49.reuse, R104 ;  /* 0x0000006831687221 */ /* 0x040fe20000010000 */
[----:B------:R-:W-:Y:S01]  /*17a0*/  FFMA.FTZ R128, R49, R88, R128 ;  /* 0x0000005831807223 */ /* 0x000fe20000010080 */
[C---:B------:R-:W-:Y:S01]  /*17b0*/  FADD.FTZ R131, R50.reuse, R131 ;  /* 0x0000008332837221 */ /* 0x040fe20000010000 */
[----:B------:R-:W-:Y:S01]  /*17c0*/  FFMA.FTZ R155, R50, R90, R155 ;  /* 0x0000005a329b7223 */ /* 0x000fe2000001009b */
[----:B------:R-:W1:Y:S01]  /*17d0*/  LDS.128 R64, [UR10] ;  /* 0x0000000aff407984 */ /* 0x000e620008000c00 */
        /* <DEDUP_REMOVED lines=51> */
.L_x_2830:
        /* <DEDUP_REMOVED lines=17> */
.L_x_2829:
        /* <DEDUP_REMOVED lines=20> */
.L_x_2832:
        /* <DEDUP_REMOVED lines=21> */
.L_x_2828:
        /* <DEDUP_REMOVED lines=21> */
.L_x_2834:
        /* <DEDUP_REMOVED lines=17> */
.L_x_2833:
        /* <DEDUP_REMOVED lines=20> */
.L_x_2835:
        /* <DEDUP_REMOVED lines=20> */
.L_x_2831:
        /* <DEDUP_REMOVED lines=37> */
.L_x_2838:
        /* <DEDUP_REMOVED lines=17> */
.L_x_2837:
        /* <DEDUP_REMOVED lines=18> */
.L_x_2840:
        /* <DEDUP_REMOVED lines=13> */
.L_x_2836:
        /* <DEDUP_REMOVED lines=23> */
.L_x_2842:
        /* <DEDUP_REMOVED lines=17> */
.L_x_2841:
        /* <DEDUP_REMOVED lines=18> */
.L_x_2843:
        /* <DEDUP_REMOVED lines=12> */
.L_x_2839:
        /* <DEDUP_REMOVED lines=32> */
.L_x_2846:
        /* <DEDUP_REMOVED lines=17> */
.L_x_2845:
        /* <DEDUP_REMOVED lines=18> */
.L_x_2848:
        /* <DEDUP_REMOVED lines=13> */
.L_x_2844:
        /* <DEDUP_REMOVED lines=23> */
.L_x_2850:
        /* <DEDUP_REMOVED lines=17> */
.L_x_2849:
        /* <DEDUP_REMOVED lines=18> */
.L_x_2851:
        /* <DEDUP_REMOVED lines=12> */
.L_x_2847:
        /* <DEDUP_REMOVED lines=32> */
.L_x_2854:
        /* <DEDUP_REMOVED lines=17> */
.L_x_2853:
        /* <DEDUP_REMOVED lines=18> */
.L_x_2856:
        /* <DEDUP_REMOVED lines=13> */
.L_x_2852:
        /* <DEDUP_REMOVED lines=10> */
[C---:B0-----:R-:W-:Y:S01]  /*3c40*/  FMUL.FTZ R36, R95.reuse, R86 ;  /* 0x000000565f247220 */ /* 0x041fe20000410000 */
        /* <DEDUP_REMOVED lines=12> */
.L_x_2858:
        /* <DEDUP_REMOVED lines=17> */
.L_x_2857:
        /* <DEDUP_REMOVED lines=18> */
.L_x_2859:
        /* <DEDUP_REMOVED lines=11> */
[----:B------:R-:W-:-:S07]  /*3ff0*/  FMUL.FTZ R39, R95, R166 ;  /* 0x000000a65f277220 */ /* 0x000fce0000410000 */
.L_x_2855:
        /* <DEDUP_REMOVED lines=32> */
.L_x_2862:
        /* <DEDUP_REMOVED lines=17> */
.L_x_2861:
        /* <DEDUP_REMOVED lines=18> */
.L_x_2864:
        /* <DEDUP_REMOVED lines=13> */
.L_x_2860:
        /* <DEDUP_REMOVED lines=23> */
.L_x_2866:
        /* <DEDUP_REMOVED lines=17> */
.L_x_2865:
        /* <DEDUP_REMOVED lines=18> */
.L_x_2867:
        /* <DEDUP_REMOVED lines=12> */
.L_x_2863:
        /* <DEDUP_REMOVED lines=32> */
.L_x_2870:
        /* <DEDUP_REMOVED lines=17> */
.L_x_2869:
        /* <DEDUP_REMOVED lines=18> */
.L_x_2872:
        /* <DEDUP_REMOVED lines=13> */
.L_x_2868:
        /* <DEDUP_REMOVED lines=23> */
.L_x_2874:
        /* <DEDUP_REMOVED lines=17> */
.L_x_2873:
        /* <DEDUP_REMOVED lines=18> */
.L_x_2875:
        /* <DEDUP_REMOVED lines=12> */
.L_x_2871:
        /* <DEDUP_REMOVED lines=58> */
.L_x_2825:
        /* <DEDUP_REMOVED lines=8> */
[----:B---3--:R-:W-:-:S05]  /*56e0*/  IMAD.WIDE.U32 R12, R15, 0x10, R12 ;  /* 0x000000100f0c7825 */ /* 0x008fca00078e000c */
        /* <DEDUP_REMOVED lines=12> */
.L_x_2877:
        /* <DEDUP_REMOVED lines=13> */
.L_x_3871:


//--------------------- .text._ZN10layer_norm31ln_parallel_residual_bwd_kernelINS_13Kernel_traitsI6__halfffffjLj3072ELj1ELj1ELj4ELj16ENS_18Kernel_traits_baseILj3072ES2_ffffjLj128EEEEELb1ELb0ELb0EEEvNS_9BwdParamsE --------------------------
	.section	.text._ZN10layer_norm31ln_parallel_residual_bwd_kernelINS_13Kernel_traitsI6__halfffffjLj3072ELj1ELj1ELj4ELj16ENS_18Kernel_traits_baseILj3072ES2_ffffjLj128EEEEELb1ELb0ELb0EEEvNS_9BwdParamsE,"ax",@progbits
	.align	128
        .global         _ZN10layer_norm31ln_parallel_residual_bwd_kernelINS_13Kernel_traitsI6__halfffffjLj3072ELj1ELj1ELj4ELj16ENS_18Kernel_traits_baseILj3072ES2_ffffjLj128EEEEELb1ELb0ELb0EEEvNS_9BwdParamsE
        .type           _ZN10layer_norm31ln_parallel_residual_bwd_kernelINS_13Kernel_traitsI6__halfffffjLj3072ELj1ELj1ELj4ELj16ENS_18Kernel_traits_baseILj3072ES2_ffffjLj128EEEEELb1ELb0ELb0EEEvNS_9BwdParamsE,@function
        .size           _ZN10layer_norm31ln_parallel_residual_bwd_kernelINS_13Kernel_traitsI6__halfffffjLj3072ELj1ELj1ELj4ELj16ENS_18Kernel_traits_baseILj3072ES2_ffffjLj128EEEEELb1ELb0ELb0EEEvNS_9BwdParamsE,(.L_x_3872 - _ZN10layer_norm31ln_parallel_residual_bwd_kernelINS_13Kernel_traitsI6__halfffffjLj3072ELj1ELj1ELj4ELj16ENS_18Kernel_traits_baseILj3072ES2_ffffjLj128EEEEELb1ELb0ELb0EEEvNS_9BwdParamsE)
        .other          _ZN10layer_norm31ln_parallel_residual_bwd_kernelINS_13Kernel_traitsI6__halfffffjLj3072ELj1ELj1ELj4ELj16ENS_18Kernel_traits_baseILj3072ES2_ffffjLj128EEEEELb1ELb0ELb0EEEvNS_9BwdParamsE,@"STO_CUDA_ENTRY STV_DEFAULT"
_ZN10layer_norm31ln_parallel_residual_bwd_kernelINS_13Kernel_traitsI6__halfffffjLj3072ELj1ELj1ELj4ELj16ENS_18Kernel_traits_baseILj3072ES2_ffffjLj128EEEEELb1ELb0ELb0EEEvNS_9BwdParamsE:
.text._ZN10layer_norm31ln_parallel_residual_bwd_kernelINS_13Kernel_traitsI6__halfffffjLj3072ELj1ELj1ELj4ELj16ENS_18Kernel_traits_baseILj3072ES2_ffffjLj128EEEEELb1ELb0ELb0EEEvNS_9BwdParamsE:
        /* <DEDUP_REMOVED lines=19> */
[C---:B------:R-:W-:Y:S02]  /*0130*/  ISETP.GE.U32.AND P2, PT, R26.reuse, 0x180, PT ;  /* 0x000001801a00780c */ /* 0x040fe40003f46070 */
[C---:B------:R-:W-:Y:S02]  /*0140*/  ISETP.GE.U32.AND P3, PT, R26.reuse, 0x200, PT ;  /* 0x000002001a00780c */ /* 0x040fe40003f66070 */
[C---:B------:R-:W-:Y:S01]  /*0150*/  ISETP.GE.U32.AND P4, PT, R26.reuse, 0x280, PT ;  /* 0x000002801a00780c */ /* 0x040fe20003f86070 */
[----:B------:R-:W0:Y:S01]  /*0160*/  LDC.64 R38, c[0x0][0x3d0] ;  /* 0x0000f400ff267b82 */ /* 0x000e220000000a00 */
[----:B------:R-:W-:-:S03]  /*0170*/  ISETP.GE.U32.AND P5, PT, R26, 0x300, PT ;  /* 0x000003001a00780c */ /* 0x000fc60003fa6070 */
[----:B--2---:R-:W-:Y:S01]  /*0180*/  @P0 IMAD.WIDE.U32 R8, R57, 0x8, R8 ;  /* 0x0000000839080825 */ /* 0x004fe200078e0008 */
[----:B------:R-:W-:-:S03]  /*0190*/  P2R R27, PR, RZ, 0x20 ;  /* 0x00000020ff1b7803 */ /* 0x000fc60000000000 */
[----:B------:R-:W2:Y:S01]  /*01a0*/  LDC.64 R44, c[0x0][0x3d8] ;  /* 0x0000f600ff2c7b82 */ /* 0x000ea20000000a00 */
[C---:B----4-:R-:W-:Y:S01]  /*01b0*/  @P0 IMAD.WIDE.U32 R12, R57.reuse, 0x8, R12 ;  /* 0x00000008390c0825 */ /* 0x050fe200078e000c */
[----:B------:R-:W-:Y:S01]  /*01c0*/  @P0 LOP3.LUT R57, R57, 0x80, RZ, 0xfc, !PT ;  /* 0x0000008039390812 */ /* 0x000fe200078efcff */
[----:B---3--:R3:W5:Y:S04]  /*01d0*/  @P0 LDG.E.64 R10, desc[UR10][R8.64] ;  /* 0x0000000a080a0981 */ /* 0x008768000c1e1b00 */
[C---:B------:R-:W-:Y:S01]  /*01e0*/  @P1 IMAD.WIDE.U32 R30, R57.reuse, 0x8, R28 ;  /* 0x00000008391e1825 */ /* 0x040fe200078e001c */
[----:B------:R-:W4:Y:S01]  /*01f0*/  LDC.64 R46, c[0x0][0x3d0] ;  /* 0x0000f400ff2e7b82 */ /* 0x000f220000000a00 */
[----:B------:R-:W5:Y:S02]  /*0200*/  @P0 LDG.E.64 R14, desc[UR10][R12.64] ;  /* 0x0000000a0c0e0981 */ /* 0x000f64000c1e1b00 */
[C---:B-1----:R-:W-:Y:S01]  /*0210*/  @P1 IMAD.WIDE.U32 R32, R57.reuse, 0x8, R32 ;  /* 0x0000000839201825 */ /* 0x042fe200078e0020 */
[----:B------:R-:W-:Y:S01]  /*0220*/  @P1 IADD3 R57, PT, PT, R57, 0x80, RZ ;  /* 0x0000008039391810 */ /* 0x000fe20007ffe0ff */
[----:B------:R-:W5:Y:S03]  /*0230*/  @P1 LDG.E.64 R16, desc[UR10][R30.64] ;  /* 0x0000000a1e101981 */ /* 0x000f66000c1e1b00 */
        /* <DEDUP_REMOVED lines=117> */
[----:B------:R-:W-:Y:S02]  /*0990*/  MOV R212, R16 ;  /* 0x0000001000d47202 */ /* 0x000fe40000000f00 */
[----:B------:R-:W-:Y:S02]  /*09a0*/  CS2R R78, SRZ ;  /* 0x00000000004e7805 */ /* 0x000fe4000001ff00 */
[----:B------:R-:W-:Y:S02]  /*09b0*/  MOV R214, R18 ;  /* 0x0000001200d67202 */ /* 0x000fe40000000f00 */
        /* <DEDUP_REMOVED lines=21> */
[----:B------:R-:W-:Y:S02]  /*0b10*/  SHF.R.U64 R2, R2, 0x10, R3 ;  /* 0x0000001002027819 */ /* 0x000fe40000001203 */
[----:B------:R-:W-:Y:S02]  /*0b20*/  CS2R R98, SRZ ;  /* 0x0000000000627805 */ /* 0x000fe4000001ff00 */
[----:B------:R-:W-:Y:S02]  /*0b30*/  MOV R227, R3 ;  /* 0x0000000300e37202 */ /* 0x000fe40000000f00 */
[----:B------:R-:W-:Y:S02]  /*0b40*/  CS2R R100, SRZ ;  /* 0x0000000000647805 */ /* 0x000fe4000001ff00 */
[----:B------:R-:W-:Y:S02]  /*0b50*/  MOV R230, R6 ;  /* 0x0000000600e67202 */ /* 0x000fe40000000f00 */
[----:B------:R-:W-:-:S02]  /*0b60*/  CS2R R102, SRZ ;  /* 0x0000000000667805 */ /* 0x000fc4000001ff00 */
[----:B------:R-:W-:Y:S02]  /*0b70*/  SHF.R.U64 R5, R6, 0x10, R7 ;  /* 0x0000001006057819 */ /* 0x000fe40000001207 */
        /* <DEDUP_REMOVED lines=29> */
[----:B------:R-:W2:Y:S01]  /*0d50*/  LDCU UR6, c[0x0][0x388] ;  /* 0x00007100ff0677ac */ /* 0x000ea20008000800 */
[----:B------:R-:W-:Y:S02]  /*0d60*/  PRMT R212, R212, 0x5410, R11 ;  /* 0x00005410d4d47816 */ /* 0x000fe4000000000b */
[----:B------:R-:W-:Y:S01]  /*0d70*/  PRMT R213, R213, 0x5410, R13 ;  /* 0x00005410d5d57816 */ /* 0x000fe2000000000d */
[----:B------:R-:W3:Y:S01]  /*0d80*/  LDCU.U8 UR24, c[0x0][0x410] ;  /* 0x00008200ff1877ac */ /* 0x000ee20008000000 */
[----:B------:R-:W-:-:S02]  /*0d90*/  PRMT R214, R214, 0x5410, R12 ;  /* 0x00005410d6d67816 */ /* 0x000fc4000000000c */
[----:B------:R-:W-:Y:S01]  /*0da0*/  PRMT R215, R215, 0x5410, R14 ;  /* 0x00005410d7d77816 */ /* 0x000fe2000000000e */
[----:B------:R-:W4:Y:S01]  /*0db0*/  LDCU UR22, c[0x0][0x400] ;  /* 0x00008000ff1677ac */ /* 0x000f220008000800 */
[----:B------:R-:W-:Y:S02]  /*0dc0*/  PRMT R216, R216, 0x5410, R15 ;  /* 0x00005410d8d87816 */ /* 0x000fe4000000000f */
[----:B------:R-:W-:Y:S01]  /*0dd0*/  PRMT R217, R217, 0x5410, R17 ;  /* 0x00005410d9d97816 */ /* 0x000fe20000000011 */
[----:B------:R-:W0:Y:S01]  /*0de0*/  LDCU.64 UR8, c[0x0][0x478] ;  /* 0x00008f00ff0877ac */ /* 0x000e220008000a00 */
[----:B------:R-:W-:Y:S02]  /*0df0*/  PRMT R218, R218, 0x5410, R16 ;  /* 0x00005410dada7816 */ /* 0x000fe40000000010 */
[----:B------:R-:W-:Y:S01]  /*0e00*/  PRMT R219, R219, 0x5410, R18 ;  /* 0x00005410dbdb7816 */ /* 0x000fe20000000012 */
[----:B------:R-:W1:Y:S01]  /*0e10*/  LDCU.64 UR26, c[0x0][0x438] ;  /* 0x00008700ff1a77ac */ /* 0x000e620008000a00 */
[----:B------:R-:W-:-:S02]  /*0e20*/  PRMT R220, R220, 0x5410, R19 ;  /* 0x00005410dcdc7816 */ /* 0x000fc40000000013 */
[----:B------:R-:W-:Y:S01]  /*0e30*/  PRMT R221, R221, 0x5410, R21 ;  /* 0x00005410dddd7816 */ /* 0x000fe20000000015 */
[----:B------:R-:W1:Y:S01]  /*0e40*/  LDCU.64 UR20, c[0x0][0x470] ;  /* 0x00008e00ff1477ac */ /* 0x000e620008000a00 */
[----:B------:R-:W-:Y:S02]  /*0e50*/  PRMT R222, R222, 0x5410, R20 ;  /* 0x00005410dede7816 */ /* 0x000fe40000000014 */
[----:B------:R-:W-:Y:S01]  /*0e60*/  PRMT R223, R223, 0x5410, R22 ;  /* 0x00005410dfdf7816 */ /* 0x000fe20000000016 */
[----:B------:R-:W1:Y:S01]  /*0e70*/  LDCU.128 UR12, c[0x0][0x3c0] ;  /* 0x00007800ff0c77ac */ /* 0x000e620008000c00 */
[----:B------:R-:W-:Y:S02]  /*0e80*/  PRMT R224, R224, 0x5410, R23 ;  /* 0x00005410e0e07816 */ /* 0x000fe40000000017 */
[----:B------:R-:W-:Y:S01]  /*0e90*/  PRMT R225, R225, 0x5410, R24 ;  /* 0x00005410e1e17816 */ /* 0x000fe20000000018 */
[----:B------:R-:W1:Y:S01]  /*0ea0*/  LDCU.64 UR18, c[0x0][0x380] ;  /* 0x00007000ff1277ac */ /* 0x000e620008000a00 */
[----:B------:R-:W-:-:S02]  /*0eb0*/  PRMT R226, R226, 0x5410, R2 ;  /* 0x00005410e2e27816 */ /* 0x000fc40000000002 */
[----:B------:R-:W-:Y:S01]  /*0ec0*/  PRMT R227, R227, 0x5410, R3 ;  /* 0x00005410e3e37816 */ /* 0x000fe20000000003 */
[----:B0-----:R-:W-:Y:S01]  /*0ed0*/  UISETP.NE.AND UP2, UPT, UR4, URZ, UPT ;  /* 0x000000ff0400728c */ /* 0x001fe2000bf45270 */
[----:B------:R-:W-:Y:S02]  /*0ee0*/  PRMT R228, R228, 0x5410, R4 ;  /* 0x00005410e4e47816 */ /* 0x000fe40000000004 */
[----:B------:R-:W-:Y:S02]  /*0ef0*/  PRMT R229, R229, 0x5410, R25 ;  /* 0x00005410e5e57816 */ /* 0x000fe40000000019 */
[----:B------:R-:W-:Y:S02]  /*0f00*/  PRMT R230, R230, 0x5410, R5 ;  /* 0x00005410e6e67816 */ /* 0x000fe40000000005 */
[----:B--234-:R-:W-:-:S07]  /*0f10*/  PRMT R231, R231, 0x5410, R6 ;  /* 0x00005410e7e77816 */ /* 0x01cfce0000000006 */
.L_x_2953:
        /* <DEDUP_REMOVED lines=9> */
[C---:B------:R-:W-:Y:S01]  /*0fb0*/  ISETP.GE.U32.AND P6, PT, R26.reuse, 0x300, PT ;  /* 0x000003001a00780c */ /* 0x040fe20003fc6070 */
[----:B------:R-:W-:Y:S01]  /*0fc0*/  BSSY.RECONVERGENT B0, `(.L_x_2879) ;  /* 0x0000057000007945 */ /* 0x000fe20003800200 */
[----:B------:R-:W-:Y:S01]  /*0fd0*/  PLOP3.LUT P5, PT, PT, PT, UP2, 0x40, 0x4 ;  /* 0x000000000004781c */ /* 0x000fe20003fae828 */
[----:B------:R-:W-:Y:S01]  /*0fe0*/  USHF.R.S32.HI UR5, URZ, 0x1f, UR4 ;  /* 0x0000001fff057899 */ /* 0x000fe20008011404 */
[----:B------:R-:W-:-:S02]  /*0ff0*/  ISETP.GE.U32.AND P1, PT, R26, 0x100, PT ;  /* 0x000001001a00780c */ /* 0x000fc40003f26070 */
[----:B------:R-:W-:Y:S02]  /*1000*/  CS2R R206, SRZ ;  /* 0x0000000000ce7805 */ /* 0x000fe4000001ff00 */
[C---:B------:R-:W-:Y:S01]  /*1010*/  ISETP.GE.U32.AND P2, PT, R26.reuse, 0x180, PT ;  /* 0x000001801a00780c */ /* 0x040fe20003f46070 */
[----:B------:R-:W-:Y:S01]  /*1020*/  ULEA.HI UR5, UR5, UR4, URZ, 0x2 ;  /* 0x0000000405057291 */ /* 0x000fe2000f8f10ff */
[C---:B------:R-:W-:Y:S02]  /*1030*/  ISETP.GE.U32.AND P3, PT, R26.reuse, 0x200, PT ;  /* 0x000002001a00780c */ /* 0x040fe40003f66070 */
[----:B------:R-:W-:Y:S02]  /*1040*/  ISETP.GE.U32.AND P4, PT, R26, 0x280, PT ;  /* 0x000002801a00780c */ /* 0x000fe40003f86070 */
[----:B------:R-:W-:Y:S02]  /*1050*/  P2R R27, PR, RZ, 0x40 ;  /* 0x00000040ff1b7803 */ /* 0x000fe40000000000 */
[----:B------:R-:W-:-:S04]  /*1060*/  MOV R25, UR5 ;  /* 0x0000000500197c02 */ /* 0x000fc80008000f00 */
[----:B------:R-:W-:-:S04]  /*1070*/  LEA.HI.SX32 R25, R25, R164, 0x1e ;  /* 0x000000a419197211 */ /* 0x000fc800078ff2ff */
[----:B------:R-:W-:Y:S02]  /*1080*/  MOV R205, R25 ;  /* 0x0000001900cd7202 */ /* 0x000fe40000000f00 */
[----:B--2---:R-:W-:Y:S02]  /*1090*/  R2UR UR17, R156 ;  /* 0x000000009c1172ca */ /* 0x004fe400000e0000 */
[----:B---3--:R-:W-:Y:S01]  /*10a0*/  FSEL R204, R158, RZ, P5 ;  /* 0x000000ff9ecc7208 */ /* 0x008fe20002800000 */
        /* <DEDUP_REMOVED lines=17> */
[----:B------:R-:W-:Y:S02]  /*11c0*/  HADD2.F32 R205, -RZ, R210.H0_H0 ;  /* 0x200000d2ffcd7230 */ /* 0x000fe40000004100 */
[----:B------:R-:W-:-:S02]  /*11d0*/  HADD2.F32 R21, -RZ, R208.H0_H0 ;  /* 0x200000d0ff157230 */ /* 0x000fc40000004100 */
[----:B------:R-:W-:Y:S02]  /*11e0*/  HADD2.F32 R232, -RZ, R211.H1_H1 ;  /* 0x300000d3ffe87230 */ /* 0x000fe40000004100 */
[----:B0-----:R-:W-:-:S04]  /*11f0*/  IMAD.WIDE.U32 R202, R25, 0x4, R202 ;  /* 0x0000000419ca7825 */ /* 0x001fc800078e00ca */
[----:B------:R-:W-:Y:S01]  /*1200*/  HADD2.F32 R234, -RZ, R210.H1_H1 ;  /* 0x300000d2ffea7230 */ /* 0x000fe20000004100 */
[----:B------:R-:W5:Y:S01]  /*1210*/  LDG.E R23, desc[UR10][R202.64] ;  /* 0x0000000aca177981 */ /* 0x000f62000c1e1900 */
[----:B-1----:R-:W-:-:S05]  /*1220*/  @P0 IMAD.WIDE.U32 R190, R25, 0x4, R190 ;  /* 0x0000000419be0825 */ /* 0x002fca00078e00be */
[----:B------:R0:W5:Y:S01]  /*1230*/  @P0 LDG.E R24, desc[UR10][R190.64] ;  /* 0x0000000abe180981 */ /* 0x000162000c1e1900 */
[----:B------:R-:W-:-:S05]  /*1240*/  @P5 IMAD.WIDE.U32 R178, R25, 0x10, R178 ;  /* 0x0000001019b25825 */ /* 0x000fca00078e00b2 */
[----:B------:R1:W5:Y:S01]  /*1250*/  @P5 LDG.E.128 R128, desc[UR10][R178.64] ;  /* 0x0000000ab2805981 */ /* 0x000362000c1e1d00 */
[--C-:B0-----:R-:W-:Y:S02]  /*1260*/  HADD2.F32 R191, -RZ, R209.reuse.H0_H0 ;  /* 0x200000d1ffbf7230 */ /* 0x101fe40000004100 */
[----:B------:R-:W-:Y:S02]  /*1270*/  HADD2.F32 R206, -RZ, R208.H1_H1 ;  /* 0x300000d0ffce7230 */ /* 0x000fe40000004100 */
[----:B-1----:R-:W-:Y:S02]  /*1280*/  HADD2.F32 R178, -RZ, R209.H1_H1 ;  /* 0x300000d1ffb27230 */ /* 0x002fe40000004100 */
[----:B---3--:R-:W-:Y:S01]  /*1290*/  FMUL.FTZ R205, R156, R205 ;  /* 0x000000cd9ccd7220 */ /* 0x008fe20000410000 */
[----:B------:R-:W-:-:S03]  /*12a0*/  FMUL.FTZ R190, R159, R232 ;  /* 0x000000e89fbe7220 */ /* 0x000fc60000410000 */
[----:B----4-:R-:W-:Y:S01]  /*12b0*/  FFMA.FTZ R22, R160, R21, R205 ;  /* 0x00000015a0167223 */ /* 0x010fe200000100cd */
[----:B------:R-:W-:Y:S02]  /*12c0*/  HADD2.F32 R21, -RZ, R211.H0_H0 ;  /* 0x200000d3ff157230 */ /* 0x000fe40000004100 */
[----:B------:R-:W-:-:S03]  /*12d0*/  FFMA.FTZ R178, R163, R178, R190 ;  /* 0x000000b2a3b27223 */ /* 0x000fc600000100be */
[----:B------:R-:W-:Y:S01]  /*12e0*/  FMUL.FTZ R179, R158, R21 ;  /* 0x000000159eb37220 */ /* 0x000fe20000410000 */
[C---:B--2---:R-:W-:Y:S01]  /*12f0*/  FADD.FTZ R164, -R204.reuse, R164 ;  /* 0x000000a4cca47221 */ /* 0x044fe20000010100 */
[----:B------:R-:W-:Y:S02]  /*1300*/  FADD.FTZ R165, -R204, R165 ;  /* 0x000000a5cca57221 */ /* 0x000fe40000010100 */
[----:B------:R-:W-:Y:S01]  /*1310*/  FFMA.FTZ R179, R162, R191, R179 ;  /* 0x000000bfa2b37223 */ /* 0x000fe200000100b3 */
[----:B------:R-:W-:Y:S01]  /*1320*/  FADD.FTZ R166, -R204, R166 ;  /* 0x000000a6cca67221 */ /* 0x000fe20000010100 */
[----:B------:R-:W-:Y:S01]  /*1330*/  FMUL.FTZ R191, R164, UR17 ;  /* 0x00000011a4bf7c20 */ /* 0x000fe20008410000 */
[----:B------:R-:W-:Y:S01]  /*1340*/  FMUL.FTZ R190, R165, UR17 ;  /* 0x00000011a5be7c20 */ /* 0x000fe20008410000 */
[----:B------:R-:W-:Y:S01]  /*1350*/  FMUL.FTZ R202, R157, R234 ;  /* 0x000000ea9dca7220 */ /* 0x000fe20000410000 */
[----:B------:R-:W-:Y:S01]  /*1360*/  FADD.FTZ R104, R104, R156 ;  /* 0x0000009c68687221 */ /* 0x000fe20000010000 */
[----:B------:R-:W-:Y:S01]  /*1370*/  FFMA.FTZ R84, R156, R191, R84 ;  /* 0x000000bf9c547223 */ /* 0x000fe20000010054 */
[----:B------:R-:W-:Y:S01]  /*1380*/  FMUL.FTZ R203, R166, UR17 ;  /* 0x00000011a6cb7c20 */ /* 0x000fe20008410000 */
[----:B------:R-:W-:Y:S01]  /*1390*/  FADD.FTZ R105, R105, R157 ;  /* 0x0000009d69697221 */ /* 0x000fe20000010000 */
[----:B------:R-:W-:Y:S01]  /*13a0*/  FFMA.FTZ R85, R157, R190, R85 ;  /* 0x000000be9d557223 */ /* 0x000fe20000010055 */
[----:B------:R-:W-:Y:S01]  /*13b0*/  FFMA.FTZ R21, R161, R206, R202 ;  /* 0x000000cea1157223 */ /* 0x000fe200000100ca */
[----:B------:R-:W-:Y:S01]  /*13c0*/  FADD.FTZ R156, RZ, R22 ;  /* 0x00000016ff9c7221 */ /* 0x000fe20000010000 */
[----:B------:R-:W-:Y:S01]  /*13d0*/  FFMA.FTZ R157, R191, R22, RZ ;  /* 0x00000016bf9d7223 */ /* 0x000fe200000100ff */
[----:B------:R-:W-:Y:S01]  /*13e0*/  FADD.FTZ R106, R106, R158 ;  /* 0x0000009e6a6a7221 */ /* 0x000fe20000010000 */
[----:B------:R-:W-:Y:S01]  /*13f0*/  FFMA.FTZ R86, R158, R203, R86 ;  /* 0x000000cb9e567223 */ /* 0x000fe20000010056 */
[----:B------:R-:W-:Y:S01]  /*1400*/  FADD.FTZ R167, -R204, R167 ;  /* 0x000000a7cca77221 */ /* 0x000fe20000010100 */
[----:B------:R-:W-:Y:S01]  /*1410*/  FADD.FTZ R156, R156, R21 ;  /* 0x000000159c9c7221 */ /* 0x000fe20000010000 */
[----:B------:R-:W-:-:S02]  /*1420*/  FFMA.FTZ R158, R190, R21, R157 ;  /* 0x00000015be9e7223 */ /* 0x000fc4000001009d */
        /* <DEDUP_REMOVED lines=14> */
[----:B------:R-:W-:Y:S01]  /*1510*/  FADD.FTZ R207, R207, R178 ;  /* 0x000000b2cfcf7221 */ /* 0x000fe20000010000 */
[----:B------:R-:W-:-:S07]  /*1520*/  FFMA.FTZ R206, R202, R178, R157 ;  /* 0x000000b2cace7223 */ /* 0x000fce000001009d */
.L_x_2880:
[----:B------:R-:W-:Y:S05]  /*1530*/  BSYNC.RECONVERGENT B0 ;  /* 0x0000000000007941 */ /* 0x000fea0003800200 */
.L_x_2879:
[----:B------:R-:W-:Y:S04]  /*1540*/  BSSY.RECONVERGENT B0, `(.L_x_2881) ;  /* 0x0000049000007945 */ /* 0x000fe80003800200 */
[----:B------:R-:W-:Y:S05]  /*1550*/  @!P1 BRA `(.L_x_2882) ;  /* 0x00000004001c9947 */ /* 0x000fea0003800000 */
[----:B------:R-:W0:Y:S08]  /*1560*/  LDC.64 R156, c[0x0][0x430] ;  /* 0x00010c00ff9c7b82 */ /* 0x000e300000000a00 */
[----:B------:R-:W1:Y:S08]  /*1570*/  LDC.64 R160, c[0x0][0x428] ;  /* 0x00010a00ffa07b82 */ /* 0x000e700000000a00 */
[----:B------:R-:W2:Y:S01]  /*1580*/  LDC.64 R18, c[0x0][0x3a8] ;  /* 0x0000ea00ff127b82 */ /* 0x000ea20000000a00 */
[----:B------:R-:W-:-:S04]  /*1590*/  ISETP.NE.U32.AND P5, PT, RZ, UR26, PT ;  /* 0x0000001aff007c0c */ /* 0x000fc8000bfa5070 */
[----:B------:R-:W-:Y:S01]  /*15a0*/  ISETP.NE.AND.EX P5, PT, RZ, UR27, PT, P5 ;  /* 0x0000001bff007c0c */ /* 0x000fe2000bfa5350 */
[C---:B0-----:R-:W-:Y:S02]  /*15b0*/  IMAD.WIDE.U32 R156, R205.reuse, 0x10, R156 ;  /* 0x00000010cd9c7825 */ /* 0x041fe400078e009c */
[----:B------:R-:W0:Y:S04]  /*15c0*/  LDC.64 R236, c[0x0][0x3b0] ;  /* 0x0000ec00ffec7b82 */ /* 0x000e280000000a00 */
[----:B------:R-:W3:Y:S01]  /*15d0*/  LDG.E.128 R156, desc[UR10][R156.64] ;  /* 0x0000000a9c9c7981 */ /* 0x000ee2000c1e1d00 */
[----:B-1----:R-:W-:-:S05]  /*15e0*/  IMAD.WIDE.U32 R160, R205, 0x10, R160 ;  /* 0x00000010cda07825 */ /* 0x002fca00078e00a0 */
[----:B------:R-:W1:Y:S01]  /*15f0*/  @P5 LDC.64 R234, c[0x0][0x438] ;  /* 0x00010e00ffea5b82 */ /* 0x000e620000000a00 */
[----:B------:R-:W4:Y:S01]  /*1600*/  LDG.E.128 R160, desc[UR10][R160.64] ;  /* 0x0000000aa0a07981 */ /* 0x000f22000c1e1d00 */
[----:B--2---:R-:W-:-:S06]  /*1610*/  IMAD.WIDE.U32 R164, R205, 0x10, R18 ;  /* 0x00000010cda47825 */ /* 0x004fcc00078e0012 */
[----:B------:R-:W2:Y:S01]  /*1620*/  LDG.E.128 R164, desc[UR10][R164.64] ;  /* 0x0000000aa4a47981 */ /* 0x000ea2000c1e1d00 */
[----:B0-----:R-:W-:-:S05]  /*1630*/  IMAD.WIDE.U32 R236, R205, 0x4, R236 ;  /* 0x00000004cdec7825 */ /* 0x001fca00078e00ec */
[----:B------:R-:W5:Y:S01]  /*1640*/  LDG.E R19, desc[UR10][R236.64] ;  /* 0x0000000aec137981 */ /* 0x000f62000c1e1900 */
[----:B-1----:R-:W-:-:S05]  /*1650*/  @P5 IMAD.WIDE.U32 R234, R205, 0x10, R234 ;  /* 0x00000010cdea5825 */ /* 0x002fca00078e00ea */
[----:B------:R-:W5:Y:S01]  /*1660*/  @P5 LDG.E.128 R40, desc[UR10][R234.64] ;  /* 0x0000000aea285981 */ /* 0x000f62000c1e1d00 */
[----:B------:R-:W-:-:S04]  /*1670*/  ISETP.NE.U32.AND P0, PT, RZ, UR20, PT ;  /* 0x00000014ff007c0c */ /* 0x000fc8000bf05070 */
[----:B------:R-:W-:-:S13]  /*1680*/  ISETP.NE.AND.EX P0, PT, RZ, UR21, PT, P0 ;  /* 0x00000015ff007c0c */ /* 0x000fda000bf05300 */
[----:B------:R-:W0:Y:S01]  /*1690*/  @P0 LDC.64 R176, c[0x0][0x3b8] ;  /* 0x0000ee00ffb00b82 */ /* 0x000e220000000a00 */
[----:B------:R-:W-:Y:S02]  /*16a0*/  HADD2.F32 R189, -RZ, R214.H0_H0 ;  /* 0x200000d6ffbd7230 */ /* 0x000fe40000004100 */
[----:B------:R-:W-:Y:S02]  /*16b0*/  HADD2.F32 R17, -RZ, R212.H0_H0 ;  /* 0x200000d4ff117230 */ /* 0x000fe40000004100 */
[----:B------:R-:W-:Y:S02]  /*16c0*/  HADD2.F32 R188, -RZ, R215.H1_H1 ;  /* 0x300000d7ffbc7230 */ /* 0x000fe40000004100 */
[----:B------:R-:W-:Y:S02]  /*16d0*/  HADD2.F32 R232, -RZ, R214.H1_H1 ;  /* 0x300000d6ffe87230 */ /* 0x000fe40000004100 */
[----:B------:R-:W-:Y:S02]  /*16e0*/  HADD2.F32 R200, -RZ, R212.H1_H1 ;  /* 0x300000d4ffc87230 */ /* 0x000fe40000004100 */
[----:B0-----:R-:W-:-:S05]  /*16f0*/  @P0 IMAD.WIDE.U32 R176, R205, 0x4, R176 ;  /* 0x00000004cdb00825 */ /* 0x001fca00078e00b0 */
[----:B------:R0:W5:Y:S02]  /*1700*/  @P0 LDG.E R20, desc[UR10][R176.64] ;  /* 0x0000000ab0140981 */ /* 0x000164000c1e1900 */
[--C-:B0-----:R-:W-:Y:S02]  /*1710*/  HADD2.F32 R177, -RZ, R213.reuse.H0_H0 ;  /* 0x200000d5ffb17230 */ /* 0x101fe40000004100 */
[----:B------:R-:W-:Y:S01]  /*1720*/  HADD2.F32 R176, -RZ, R213.H1_H1 ;  /* 0x300000d5ffb07230 */ /* 0x000fe20000004100 */
[----:B------:R-:W-:Y:S01]  /*1730*/  IADD3 R205, PT, PT, R205, 0x80, RZ ;  /* 0x00000080cdcd7810 */ /* 0x000fe20007ffe0ff */
        /* <DEDUP_REMOVED lines=40> */
[----:B------:R-:W-:-:S07]  /*19c0*/  FFMA.FTZ R206, R200, R176, R157 ;  /* 0x000000b0c8ce7223 */ /* 0x000fce000001009d */
.L_x_2882:
[----:B------:R-:W-:Y:S05]  /*19d0*/  BSYNC.RECONVERGENT B0 ;  /* 0x0000000000007941 */ /* 0x000fea0003800200 */
.L_x_2881:
        /* <DEDUP_REMOVED lines=73> */
.L_x_2884:
[----:B------:R-:W-:Y:S05]  /*1e70*/  BSYNC.RECONVERGENT B0 ;  /* 0x0000000000007941 */ /* 0x000fea0003800200 */
.L_x_2883:
        /* <DEDUP_REMOVED lines=30> */
[----:B-1----:R-:W-:Y:S01]  /*2060*/  HADD2.F32 R172, -RZ, R221.H1_H1 ;  /* 0x300000ddffac7230 */ /* 0x002fe20000004100 */
        /* <DEDUP_REMOVED lines=42> */
.L_x_2886:
[----:B------:R-:W-:Y:S05]  /*2310*/  BSYNC.RECONVERGENT B0 ;  /* 0x0000000000007941 */ /* 0x000fea0003800200 */
.L_x_2885:
        /* <DEDUP_REMOVED lines=73> */
.L_x_2888:
[----:B------:R-:W-:Y:S05]  /*27b0*/  BSYNC.RECONVERGENT B0 ;  /* 0x0000000000007941 */ /* 0x000fea0003800200 */
.L_x_2887:
[----:B------:R-:W-:Y:S04]  /*27c0*/  BSSY.RECONVERGENT B0, `(.L_x_2889) ;  /* 0x0000048000007945 */ /* 0x000fe80003800200 */
[----:B------:R-:W-:Y:S05]  /*27d0*/  @!P6 BRA `(.L_x_2890) ;  /* 0x000000040018e947 */ /* 0x000fea0003800000 */
[----:B------:R-:W0:Y:S08]  /*27e0*/  LDC.64 R156, c[0x0][0x430] ;  /* 0x00010c00ff9c7b82 */ /* 0x000e300000000a00 */
[----:B------:R-:W1:Y:S08]  /*27f0*/  LDC.64 R160, c[0x0][0x428] ;  /* 0x00010a00ffa07b82 */ /* 0x000e700000000a00 */
[----:B------:R-:W2:Y:S01]  /*2800*/  LDC.64 R164, c[0x0][0x3a8] ;  /* 0x0000ea00ffa47b82 */ /* 0x000ea20000000a00 */
[----:B------:R-:W-:-:S04]  /*2810*/  ISETP.NE.U32.AND P5, PT, RZ, UR26, PT ;  /* 0x0000001aff007c0c */ /* 0x000fc8000bfa5070 */
[----:B------:R-:W-:Y:S01]  /*2820*/  ISETP.NE.AND.EX P5, PT, RZ, UR27, PT, P5 ;  /* 0x0000001bff007c0c */ /* 0x000fe2000bfa5350 */
[C---:B0-----:R-:W-:Y:S01]  /*2830*/  IMAD.WIDE.U32 R156, R205.reuse, 0x10, R156 ;  /* 0x00000010cd9c7825 */ /* 0x041fe200078e009c */
[----:B------:R-:W-:Y:S01]  /*2840*/  ISETP.NE.U32.AND P0, PT, RZ, UR20, PT ;  /* 0x00000014ff007c0c */ /* 0x000fe2000bf05070 */
[----:B------:R-:W0:Y:S04]  /*2850*/  LDC.64 R192, c[0x0][0x3b0] ;  /* 0x0000ec00ffc07b82 */ /* 0x000e280000000a00 */
[----:B------:R-:W3:Y:S01]  /*2860*/  LDG.E.128 R156, desc[UR10][R156.64] ;  /* 0x0000000a9c9c7981 */ /* 0x000ee2000c1e1d00 */
[----:B-1----:R-:W-:-:S05]  /*2870*/  IMAD.WIDE.U32 R160, R205, 0x10, R160 ;  /* 0x00000010cda07825 */ /* 0x002fca00078e00a0 */
[----:B------:R-:W1:Y:S01]  /*2880*/  @P5 LDC.64 R180, c[0x0][0x438] ;  /* 0x00010e00ffb45b82 */ /* 0x000e620000000a00 */
[----:B------:R-:W4:Y:S01]  /*2890*/  LDG.E.128 R160, desc[UR10][R160.64] ;  /* 0x0000000aa0a07981 */ /* 0x000f22000c1e1d00 */
[----:B--2---:R-:W-:-:S06]  /*28a0*/  IMAD.WIDE.U32 R164, R205, 0x10, R164 ;  /* 0x00000010cda47825 */ /* 0x004fcc00078e00a4 */
[----:B------:R-:W2:Y:S01]  /*28b0*/  LDG.E.128 R164, desc[UR10][R164.64] ;  /* 0x0000000aa4a47981 */ /* 0x000ea2000c1e1d00 */
[----:B-1----:R-:W-:-:S05]  /*28c0*/  @P5 IMAD.WIDE.U32 R232, R205, 0x10, R180 ;  /* 0x00000010cde85825 */ /* 0x002fca00078e00b4 */
[----:B------:R-:W5:Y:S01]  /*28d0*/  @P5 LDG.E.128 R144, desc[UR10][R232.64] ;  /* 0x0000000ae8905981 */ /* 0x000f62000c1e1d00 */
[----:B------:R-:W-:-:S13]  /*28e0*/  ISETP.NE.AND.EX P0, PT, RZ, UR21, PT, P0 ;  /* 0x00000015ff007c0c */ /* 0x000fda000bf05300 */
[----:B------:R-:W1:Y:S01]  /*28f0*/  @P0 LDC.64 R168, c[0x0][0x3b8] ;  /* 0x0000ee00ffa80b82 */ /* 0x000e620000000a00 */
[----:B0-----:R-:W-:-:S04]  /*2900*/  IMAD.WIDE.U32 R192, R205, 0x4, R192 ;  /* 0x00000004cdc07825 */ /* 0x001fc800078e00c0 */
[----:B------:R-:W-:Y:S01]  /*2910*/  HADD2.F32 R181, -RZ, R228.H0_H0 ;  /* 0x200000e4ffb57230 */ /* 0x000fe20000004100 */
[----:B------:R-:W5:Y:S01]  /*2920*/  LDG.E R4, desc[UR10][R192.64] ;  /* 0x0000000ac0047981 */ /* 0x000f62000c1e1900 */
[----:B------:R-:W-:Y:S02]  /*2930*/  HADD2.F32 R180, -RZ, R231.H1_H1 ;  /* 0x300000e7ffb47230 */ /* 0x000fe40000004100 */
[----:B-1----:R-:W-:-:S04]  /*2940*/  @P0 IMAD.WIDE.U32 R168, R205, 0x4, R168 ;  /* 0x00000004cda80825 */ /* 0x002fc800078e00a8 */
[--C-:B------:R-:W-:Y:S01]  /*2950*/  HADD2.F32 R205, -RZ, R230.reuse.H0_H0 ;  /* 0x200000e6ffcd7230 */ /* 0x100fe20000004100 */
[----:B------:R0:W5:Y:S01]  /*2960*/  @P0 LDG.E R3, desc[UR10][R168.64] ;  /* 0x0000000aa8030981 */ /* 0x000162000c1e1900 */
[----:B------:R-:W-:Y:S02]  /*2970*/  HADD2.F32 R234, -RZ, R230.H1_H1 ;  /* 0x300000e6ffea7230 */ /* 0x000fe40000004100 */
[----:B------:R-:W-:Y:S02]  /*2980*/  HADD2.F32 R0, -RZ, R228.H1_H1 ;  /* 0x300000e4ff007230 */ /* 0x000fe40000004100 */
[----:B0-----:R-:W-:Y:S02]  /*2990*/  HADD2.F32 R168, -RZ, R229.H1_H1 ;  /* 0x300000e5ffa87230 */ /* 0x001fe40000004100 */
[----:B---3--:R-:W-:Y:S01]  /*29a0*/  FMUL.FTZ R205, R156, R205 ;  /* 0x000000cd9ccd7220 */ /* 0x008fe20000410000 */
[----:B------:R-:W-:-:S03]  /*29b0*/  FMUL.FTZ R180, R159, R180 ;  /* 0x000000b49fb47220 */ /* 0x000fc60000410000 */
[----:B----4-:R-:W-:Y:S01]  /*29c0*/  FFMA.FTZ R2, R160, R181, R205 ;  /* 0x000000b5a0027223 */ /* 0x010fe200000100cd */
[----:B------:R-:W-:Y:S02]  /*29d0*/  HADD2.F32 R205, -RZ, R231.H0_H0 ;  /* 0x200000e7ffcd7230 */ /* 0x000fe40000004100 */
[----:B------:R-:W-:-:S03]  /*29e0*/  HADD2.F32 R181, -RZ, R229.H0_H0 ;  /* 0x200000e5ffb57230 */ /* 0x000fc60000004100 */
[----:B------:R-:W-:Y:S01]  /*29f0*/  FMUL.FTZ R169, R158, R205 ;  /* 0x000000cd9ea97220 */ /* 0x000fe20000410000 */
[C---:B--2---:R-:W-:Y:S01]  /*2a00*/  FADD.FTZ R165, -R204.reuse, R165 ;  /* 0x000000a5cca57221 */ /* 0x044fe20000010100 */
[----:B------:R-:W-:Y:S01]  /*2a10*/  FADD.FTZ R164, -R204, R164 ;  /* 0x000000a4cca47221 */ /* 0x000fe20000010100 */
[----:B------:R-:W-:Y:S01]  /*2a20*/  FFMA.FTZ R168, R163, R168, R180 ;  /* 0x000000a8a3a87223 */ /* 0x000fe200000100b4 */
[----:B------:R-:W-:Y:S01]  /*2a30*/  FFMA.FTZ R169, R162, R181, R169 ;  /* 0x000000b5a2a97223 */ /* 0x000fe200000100a9 */
[----:B------:R-:W-:Y:S01]  /*2a40*/  FADD.FTZ R166, -R204, R166 ;  /* 0x000000a6cca67221 */ /* 0x000fe20000010100 */
[----:B------:R-:W-:Y:S01]  /*2a50*/  FMUL.FTZ R180, R165, UR17 ;  /* 0x00000011a5b47c20 */ /* 0x000fe20008410000 */
        /* <DEDUP_REMOVED lines=30> */
.L_x_2890:
[----:B------:R-:W-:Y:S05]  /*2c40*/  BSYNC.RECONVERGENT B0 ;  /* 0x0000000000007941 */ /* 0x000fea0003800200 */
.L_x_2889:
        /* <DEDUP_REMOVED lines=32> */
.L_x_2892:
[----:B------:R-:W-:Y:S05]  /*2e50*/  BSYNC.RECONVERGENT B0 ;  /* 0x0000000000007941 */ /* 0x000fea0003800200 */
.L_x_2891:
        /* <DEDUP_REMOVED lines=53> */
[----:B------:R-:W-:Y:S01]  /*31b0*/  FMUL.FTZ R158, R156, UR23 ;  /* 0x000000179c9e7c20 */ /* 0x000fe20008410000 */
[----:B------:R-:W-:Y:S01]  /*31c0*/  FMUL.FTZ R159, R159, UR23 ;  /* 0x000000179f9f7c20 */ /* 0x000fe20008410000 */
[----:B------:R-:W-:-:S02]  /*31d0*/  FMUL.FTZ R161, R161, UR17 ;  /* 0x00000011a1a17c20 */ /* 0x000fc40008410000 */
[----:B------:R-:W-:Y:S02]  /*31e0*/  SEL R156, R157, RZ, P5 ;  /* 0x000000ff9d9c7207 */ /* 0x000fe40002800000 */
[----:B------:R-:W-:Y:S01]  /*31f0*/  LOP3.LUT P5, RZ, R23, 0xff00, RZ, 0xc0, !PT ;  /* 0x0000ff0017ff7812 */ /* 0x000fe200078ac0ff */
[----:B------:R-:W-:-:S03]  /*3200*/  FMUL.FTZ R161, R161, UR23 ;  /* 0x00000017a1a17c20 */ /* 0x000fc60008410000 */
[----:B------:R-:W-:Y:S02]  /*3210*/  SEL R157, R158, RZ, P5 ;  /* 0x000000ff9e9d7207 */ /* 0x000fe40002800000 */
[----:B------:R-:W-:-:S04]  /*3220*/  LOP3.LUT P5, RZ, R23, 0xff0000, RZ, 0xc0, !PT ;  /* 0x00ff000017ff7812 */ /* 0x000fc800078ac0ff */
[----:B------:R-:W-:Y:S02]  /*3230*/  SEL R158, R159, RZ, P5 ;  /* 0x000000ff9f9e7207 */ /* 0x000fe40002800000 */
[----:B------:R-:W-:-:S04]  /*3240*/  ISETP.GE.U32.AND P5, PT, R23, 0x1000000, PT ;  /* 0x010000001700780c */ /* 0x000fc80003fa6070 */
[----:B------:R-:W-:Y:S01]  /*3250*/  SEL R159, R161, RZ, P5 ;  /* 0x000000ffa19f7207 */ /* 0x000fe20002800000 */
[----:B------:R-:W-:Y:S08]  /*3260*/  BRA `(.L_x_2898) ;  /* 0x0000000c00807947 */ /* 0x000ff00003800000 */
.L_x_2897:
        /* <DEDUP_REMOVED lines=25> */
.L_x_2896:
        /* <DEDUP_REMOVED lines=13> */
[----:B------:R-:W-:Y:S01]  /*34d0*/  FFMA.FTZ R156, R157, UR17, R128 ;  /* 0x000000119d9c7c23 */ /* 0x000fe20008010080 */
[----:B------:R-:W-:Y:S01]  /*34e0*/  FFMA.FTZ R157, R158, UR17, R129 ;  /* 0x000000119e9d7c23 */ /* 0x000fe20008010081 */
[----:B------:R-:W-:Y:S01]  /*34f0*/  FFMA.FTZ R158, R159, UR17, R130 ;  /* 0x000000119f9e7c23 */ /* 0x000fe20008010082 */
[----:B------:R-:W-:Y:S01]  /*3500*/  FADD.FTZ R160, R178, -R161 ;  /* 0x800000a1b2a07221 */ /* 0x000fe20000010000 */
[----:B------:R-:W-:Y:S01]  /*3510*/  FMUL.FTZ R156, R156, UR23 ;  /* 0x000000179c9c7c20 */ /* 0x000fe20008410000 */
[----:B------:R-:W-:Y:S01]  /*3520*/  FMUL.FTZ R157, R157, UR23 ;  /* 0x000000179d9d7c20 */ /* 0x000fe20008410000 */
[----:B------:R-:W-:Y:S01]  /*3530*/  FMUL.FTZ R158, R158, UR23 ;  /* 0x000000179e9e7c20 */ /* 0x000fe20008410000 */
[----:B------:R-:W-:-:S02]  /*3540*/  FFMA.FTZ R159, R160, UR17, R131 ;  /* 0x00000011a09f7c23 */ /* 0x000fc40008010083 */
        /* <DEDUP_REMOVED lines=9> */
.L_x_2899:
        /* <DEDUP_REMOVED lines=25> */
.L_x_2895:
        /* <DEDUP_REMOVED lines=10> */
[----:B-----5:R-:W-:Y:S01]  /*3810*/  LOP3.LUT P5, RZ, R23, 0xff, RZ, 0xc0, !PT ;  /* 0x000000ff17ff7812 */ /* 0x020fe200078ac0ff */
[----:B------:R-:W-:Y:S01]  /*3820*/  FFMA.FTZ R154, R203, UR16, R165 ;  /* 0x00000010cb9a7c23 */ /* 0x000fe200080100a5 */
[----:B------:R-:W-:Y:S01]  /*3830*/  FADD.FTZ R153, R22, -R153 ;  /* 0x8000009916997221 */ /* 0x000fe20000010000 */
[----:B------:R-:W-:Y:S02]  /*3840*/  FADD.FTZ R152, R21, -R152 ;  /* 0x8000009815987221 */ /* 0x000fe40000010000 */
[----:B------:R-:W-:Y:S01]  /*3850*/  FADD.FTZ R155, R179, -R154 ;  /* 0x8000009ab39b7221 */ /* 0x000fe20000010000 */
[----:B------:R-:W-:Y:S01]  /*3860*/  FMUL.FTZ R153, R153, UR17 ;  /* 0x0000001199997c20 */ /* 0x000fe20008410000 */
[----:B------:R-:W-:Y:S02]  /*3870*/  FMUL.FTZ R152, R152, UR17 ;  /* 0x0000001198987c20 */ /* 0x000fe40008410000 */
[----:B------:R-:W-:Y:S01]  /*3880*/  FMUL.FTZ R155, R155, UR17 ;  /* 0x000000119b9b7c20 */ /* 0x000fe20008410000 */
[----:B------:R-:W-:Y:S01]  /*3890*/  FMUL.FTZ R153, R153, UR23 ;  /* 0x0000001799997c20 */ /* 0x000fe20008410000 */
[----:B------:R-:W-:-:S02]  /*38a0*/  FMUL.FTZ R154, R152, UR23 ;  /* 0x00000017989a7c20 */ /* 0x000fc40008410000 */
[----:B------:R-:W-:Y:S02]  /*38b0*/  FMUL.FTZ R155, R155, UR23 ;  /* 0x000000179b9b7c20 */ /* 0x000fe40008410000 */
[----:B------:R-:W-:Y:S02]  /*38c0*/  SEL R156, R153, RZ, P5 ;  /* 0x000000ff999c7207 */ /* 0x000fe40002800000 */
[----:B------:R-:W-:-:S04]  /*38d0*/  LOP3.LUT P5, RZ, R24, 0xff, RZ, 0xc0, !PT ;  /* 0x000000ff18ff7812 */ /* 0x000fc800078ac0ff */
[----:B------:R-:W-:Y:S01]  /*38e0*/  SEL R152, R153, RZ, P5 ;  /* 0x000000ff99987207 */ /* 0x000fe20002800000 */
[----:B------:R-:W-:Y:S01]  /*38f0*/  FFMA.FTZ R153, R202, UR16, R165 ;  /* 0x00000010ca997c23 */ /* 0x000fe200080100a5 */
[----:B------:R-:W-:-:S03]  /*3900*/  LOP3.LUT P5, RZ, R23, 0xff00, RZ, 0xc0, !PT ;  /* 0x0000ff0017ff7812 */ /* 0x000fc600078ac0ff */
[----:B------:R-:W-:Y:S01]  /*3910*/  FADD.FTZ R158, R178, -R153 ;  /* 0x80000099b29e7221 */ /* 0x000fe20000010000 */
[----:B------:R-:W-:Y:S02]  /*3920*/  SEL R157, R154, RZ, P5 ;  /* 0x000000ff9a9d7207 */ /* 0x000fe40002800000 */
[----:B------:R-:W-:-:S04]  /*3930*/  LOP3.LUT P5, RZ, R24, 0xff00, RZ, 0xc0, !PT ;  /* 0x0000ff0018ff7812 */ /* 0x000fc800078ac0ff */
[----:B------:R-:W-:Y:S01]  /*3940*/  SEL R153, R154, RZ, P5 ;  /* 0x000000ff9a997207 */ /* 0x000fe20002800000 */
[----:B------:R-:W-:Y:S01]  /*3950*/  FMUL.FTZ R154, R158, UR17 ;  /* 0x000000119e9a7c20 */ /* 0x000fe20008410000 */
[----:B------:R-:W-:-:S03]  /*3960*/  LOP3.LUT P5, RZ, R23, 0xff0000, RZ, 0xc0, !PT ;  /* 0x00ff000017ff7812 */ /* 0x000fc600078ac0ff */
[----:B------:R-:W-:Y:S01]  /*3970*/  FMUL.FTZ R160, R154, UR23 ;  /* 0x000000179aa07c20 */ /* 0x000fe20008410000 */
[----:B------:R-:W-:Y:S02]  /*3980*/  SEL R158, R155, RZ, P5 ;  /* 0x000000ff9b9e7207 */ /* 0x000fe40002800000 */
[----:B------:R-:W-:-:S04]  /*3990*/  LOP3.LUT P5, RZ, R24, 0xff0000, RZ, 0xc0, !PT ;  /* 0x00ff000018ff7812 */ /* 0x000fc800078ac0ff */
[----:B------:R-:W-:Y:S02]  /*39a0*/  SEL R154, R155, RZ, P5 ;  /* 0x000000ff9b9a7207 */ /* 0x000fe40002800000 */
[----:B------:R-:W-:-:S04]  /*39b0*/  ISETP.GE.U32.AND P5, PT, R23, 0x1000000, PT ;  /* 0x010000001700780c */ /* 0x000fc80003fa6070 */
[----:B------:R-:W-:Y:S02]  /*39c0*/  SEL R159, R160, RZ, P5 ;  /* 0x000000ffa09f7207 */ /* 0x000fe40002800000 */
[----:B------:R-:W-:-:S04]  /*39d0*/  ISETP.GE.U32.AND P5, PT, R24, 0x1000000, PT ;  /* 0x010000001800780c */ /* 0x000fc80003fa6070 */
[----:B------:R-:W-:Y:S01]  /*39e0*/  SEL R155, R160, RZ, P5 ;  /* 0x000000ffa09b7207 */ /* 0x000fe20002800000 */
[----:B------:R-:W-:Y:S08]  /*39f0*/  BRA `(.L_x_2898) ;  /* 0x00000004009c7947 */ /* 0x000ff00003800000 */
.L_x_2901:
[--C-:B------:R-:W-:Y:S01]  /*3a00*/  FFMA.FTZ R149, R191, UR16, R165.reuse ;  /* 0x00000010bf957c23 */ /* 0x100fe200080100a5 */
[--C-:B------:R-:W-:Y:S01]  /*3a10*/  FFMA.FTZ R150, R190, UR16, R165.reuse ;  /* 0x00000010be967c23 */ /* 0x100fe200080100a5 */
[----:B-----5:R-:W-:Y:S01]  /*3a20*/  LOP3.LUT P5, RZ, R23, 0xff, RZ, 0xc0, !PT ;  /* 0x000000ff17ff7812 */ /* 0x020fe200078ac0ff */
[----:B------:R-:W-:Y:S01]  /*3a30*/  FFMA.FTZ R154, R203, UR16, R165 ;  /* 0x00000010cb9a7c23 */ /* 0x000fe200080100a5 */
[----:B------:R-:W-:Y:S01]  /*3a40*/  FADD.FTZ R149, R22, -R149 ;  /* 0x8000009516957221 */ /* 0x000fe20000010000 */
[----:B------:R-:W-:Y:S01]  /*3a50*/  FADD.FTZ R150, R21, -R150 ;  /* 0x8000009615967221 */ /* 0x000fe20000010000 */
[----:B------:R-:W-:Y:S01]  /*3a60*/  FFMA.FTZ R151, R202, UR16, R165 ;  /* 0x00000010ca977c23 */ /* 0x000fe200080100a5 */
[----:B------:R-:W-:Y:S01]  /*3a70*/  FADD.FTZ R154, R179, -R154 ;  /* 0x8000009ab39a7221 */ /* 0x000fe20000010000 */
[----:B------:R-:W-:Y:S01]  /*3a80*/  FMUL.FTZ R148, R149, UR17 ;  /* 0x0000001195947c20 */ /* 0x000fe20008410000 */
[----:B------:R-:W-:Y:S01]  /*3a90*/  FMUL.FTZ R149, R150, UR17 ;  /* 0x0000001196957c20 */ /* 0x000fe20008410000 */
[----:B------:R-:W-:Y:S01]  /*3aa0*/  FADD.FTZ R151, R178, -R151 ;  /* 0x80000097b2977221 */ /* 0x000fe20000010000 */
[----:B------:R-:W-:Y:S01]  /*3ab0*/  FMUL.FTZ R150, R154, UR17 ;  /* 0x000000119a967c20 */ /* 0x000fe20008410000 */
[----:B------:R-:W-:Y:S01]  /*3ac0*/  FMUL.FTZ R152, R148, UR23 ;  /* 0x0000001794987c20 */ /* 0x000fe20008410000 */
[----:B------:R-:W-:Y:S01]  /*3ad0*/  FMUL.FTZ R153, R149, UR23 ;  /* 0x0000001795997c20 */ /* 0x000fe20008410000 */
[----:B------:R-:W-:Y:S01]  /*3ae0*/  FMUL.FTZ R151, R151, UR17 ;  /* 0x0000001197977c20 */ /* 0x000fe20008410000 */
[----:B------:R-:W-:-:S02]  /*3af0*/  FMUL.FTZ R154, R150, UR23 ;  /* 0x00000017969a7c20 */ /* 0x000fc40008410000 */
[----:B------:R-:W-:Y:S01]  /*3b00*/  SEL R156, R152, RZ, P5 ;  /* 0x000000ff989c7207 */ /* 0x000fe20002800000 */
[----:B------:R-:W-:Y:S01]  /*3b10*/  FMUL.FTZ R155, R151, UR23 ;  /* 0x00000017979b7c20 */ /* 0x000fe20008410000 */
[----:B------:R-:W-:-:S04]  /*3b20*/  LOP3.LUT P5, RZ, R24, 0xff, RZ, 0xc0, !PT ;  /* 0x000000ff18ff7812 */ /* 0x000fc800078ac0ff */
[----:B------:R-:W-:Y:S02]  /*3b30*/  SEL R152, R152, RZ, P5 ;  /* 0x000000ff98987207 */ /* 0x000fe40002800000 */
        /* <DEDUP_REMOVED lines=13> */
.L_x_2900:
        /* <DEDUP_REMOVED lines=12> */
[----:B------:R-:W-:Y:S01]  /*3cd0*/  FFMA.FTZ R153, R153, UR17, R128 ;  /* 0x0000001199997c23 */ /* 0x000fe20008010080 */
[----:B------:R-:W-:Y:S02]  /*3ce0*/  FFMA.FTZ R152, R152, UR17, R129 ;  /* 0x0000001198987c23 */ /* 0x000fe40008010081 */
[----:B------:R-:W-:Y:S01]  /*3cf0*/  FFMA.FTZ R155, R155, UR17, R130 ;  /* 0x000000119b9b7c23 */ /* 0x000fe20008010082 */
        /* <DEDUP_REMOVED lines=12> */
[----:B------:R-:W-:Y:S01]  /*3dc0*/  FFMA.FTZ R154, R158, UR17, R131 ;  /* 0x000000119e9a7c23 */ /* 0x000fe20008010083 */
        /* <DEDUP_REMOVED lines=10> */
.L_x_2902:
        /* <DEDUP_REMOVED lines=8> */
[----:B------:R-:W-:Y:S01]  /*3ef0*/  FFMA.FTZ R148, R149, UR17, R128 ;  /* 0x0000001195947c23 */ /* 0x000fe20008010080 */
[----:B------:R-:W-:Y:S01]  /*3f00*/  FFMA.FTZ R149, R150, UR17, R129 ;  /* 0x0000001196957c23 */ /* 0x000fe20008010081 */
[----:B------:R-:W-:Y:S01]  /*3f10*/  FADD.FTZ R158, R178, -R155 ;  /* 0x8000009bb29e7221 */ /* 0x000fe20000010000 */
[----:B------:R-:W-:Y:S01]  /*3f20*/  FFMA.FTZ R150, R151, UR17, R130 ;  /* 0x0000001197967c23 */ /* 0x000fe20008010082 */
[----:B------:R-:W-:Y:S01]  /*3f30*/  FMUL.FTZ R152, R148, UR23 ;  /* 0x0000001794987c20 */ /* 0x000fe20008410000 */
[----:B------:R-:W-:Y:S01]  /*3f40*/  FMUL.FTZ R153, R149, UR23 ;  /* 0x0000001795997c20 */ /* 0x000fe20008410000 */
[----:B------:R-:W-:Y:S01]  /*3f50*/  FFMA.FTZ R151, R158, UR17, R131 ;  /* 0x000000119e977c23 */ /* 0x000fe20008010083 */
        /* <DEDUP_REMOVED lines=16> */
[----:B------:R-:W-:-:S09]  /*4060*/  SEL R155, R155, RZ, P5 ;  /* 0x000000ff9b9b7207 */ /* 0x000fd20002800000 */
.L_x_2898:
        /* <DEDUP_REMOVED lines=14> */
.L_x_2894:
[----:B------:R-:W-:Y:S05]  /*4150*/  BSYNC.RECONVERGENT B0 ;  /* 0x0000000000007941 */ /* 0x000fea0003800200 */
.L_x_2893:
        /* <DEDUP_REMOVED lines=12> */
[----:B------:R-:W-:Y:S01]  /*4220*/  FFMA.FTZ R150, R188, UR16, R165 ;  /* 0x00000010bc967c23 */ /* 0x000fe200080100a5 */
[----:B-----5:R-:W-:Y:S02]  /*4230*/  LOP3.LUT P6, RZ, R19, 0xff, RZ, 0xc0, !PT ;  /* 0x000000ff13ff7812 */ /* 0x020fe400078cc0ff */
[----:B------:R-:W-:Y:S01]  /*4240*/  FADD.FTZ R149, R18, -R149 ;  /* 0x8000009512957221 */ /* 0x000fe20000010000 */
[----:B------:R-:W-:-:S03]  /*4250*/  FADD.FTZ R150, R17, -R150 ;  /* 0x8000009611967221 */ /* 0x000fc60000010000 */
[----:B------:R-:W-:Y:S01]  /*4260*/  FFMA.FTZ R148, R149, UR17, R40 ;  /* 0x0000001195947c23 */ /* 0x000fe20008010028 */
[----:B------:R-:W-:Y:S01]  /*4270*/  FFMA.FTZ R149, R150, UR17, R41 ;  /* 0x0000001196957c23 */ /* 0x000fe20008010029 */
[----:B------:R-:W-:Y:S02]  /*4280*/  FFMA.FTZ R150, R201, UR16, R165 ;  /* 0x00000010c9967c23 */ /* 0x000fe400080100a5 */
[----:B------:R-:W-:Y:S01]  /*4290*/  FMUL.FTZ R152, R148, UR23 ;  /* 0x0000001794987c20 */ /* 0x000fe20008410000 */
[----:B------:R-:W-:Y:S01]  /*42a0*/  FMUL.FTZ R153, R149, UR23 ;  /* 0x0000001795997c20 */ /* 0x000fe20008410000 */
[----:B------:R-:W-:-:S03]  /*42b0*/  FADD.FTZ R151, R177, -R150 ;  /* 0x80000096b1977221 */ /* 0x000fc60000010000 */
[----:B------:R-:W-:Y:S01]  /*42c0*/  SEL R156, R152, RZ, P6 ;  /* 0x000000ff989c7207 */ /* 0x000fe20003000000 */
[----:B------:R-:W-:Y:S01]  /*42d0*/  FFMA.FTZ R150, R151, UR17, R42 ;  /* 0x0000001197967c23 */ /* 0x000fe2000801002a */
[----:B------:R-:W-:Y:S01]  /*42e0*/  LOP3.LUT P6, RZ, R20, 0xff, RZ, 0xc0, !PT ;  /* 0x000000ff14ff7812 */ /* 0x000fe200078cc0ff */
[----:B------:R-:W-:Y:S02]  /*42f0*/  FFMA.FTZ R151, R200, UR16, R165 ;  /* 0x00000010c8977c23 */ /* 0x000fe400080100a5 */
[----:B------:R-:W-:Y:S01]  /*4300*/  FMUL.FTZ R154, R150, UR23 ;  /* 0x00000017969a7c20 */ /* 0x000fe20008410000 */
[----:B------:R-:W-:Y:S01]  /*4310*/  SEL R152, R152, RZ, P6 ;  /* 0x000000ff98987207 */ /* 0x000fe20003000000 */
[----:B------:R-:W-:Y:S01]  /*4320*/  FADD.FTZ R160, R176, -R151 ;  /* 0x80000097b0a07221 */ /* 0x000fe20000010000 */
[----:B------:R-:W-:-:S03]  /*4330*/  LOP3.LUT P6, RZ, R19, 0xff00, RZ, 0xc0, !PT ;  /* 0x0000ff0013ff7812 */ /* 0x000fc600078cc0ff */
[----:B------:R-:W-:Y:S01]  /*4340*/  FFMA.FTZ R151, R160, UR17, R43 ;  /* 0x00000011a0977c23 */ /* 0x000fe2000801002b */
[----:B------:R-:W-:Y:S02]  /*4350*/  SEL R157, R153, RZ, P6 ;  /* 0x000000ff999d7207 */ /* 0x000fe40003000000 */
[----:B------:R-:W-:Y:S01]  /*4360*/  LOP3.LUT P6, RZ, R20, 0xff00, RZ, 0xc0, !PT ;  /* 0x0000ff0014ff7812 */ /* 0x000fe200078cc0ff */
[----:B------:R-:W-:-:S03]  /*4370*/  FMUL.FTZ R155, R151, UR23 ;  /* 0x00000017979b7c20 */ /* 0x000fc60008410000 */
        /* <DEDUP_REMOVED lines=10> */
.L_x_2907:
[--C-:B0-----:R-:W-:Y:S01]  /*4420*/  FFMA.FTZ R153, R189, UR16, R165.reuse ;  /* 0x00000010bd997c23 */ /* 0x101fe200080100a5 */
[----:B------:R-:W-:Y:S01]  /*4430*/  FFMA.FTZ R154, R188, UR16, R165 ;  /* 0x00000010bc9a7c23 */ /* 0x000fe200080100a5 */
[----:B-----5:R-:W-:Y:S02]  /*4440*/  LOP3.LUT P6, RZ, R19, 0xff, RZ, 0xc0, !PT ;  /* 0x000000ff13ff7812 */ /* 0x020fe400078cc0ff */
[----:B------:R-:W-:Y:S01]  /*4450*/  FADD.FTZ R153, R18, -R153 ;  /* 0x8000009912997221 */ /* 0x000fe20000010000 */
[----:B------:R-:W-:-:S03]  /*4460*/  FADD.FTZ R154, R17, -R154 ;  /* 0x8000009a119a7221 */ /* 0x000fc60000010000 */
[----:B------:R-:W-:Y:S01]  /*4470*/  FFMA.FTZ R153, R153, UR17, R40 ;  /* 0x0000001199997c23 */ /* 0x000fe20008010028 */
[----:B------:R-:W-:-:S03]  /*4480*/  FFMA.FTZ R154, R154, UR17, R41 ;  /* 0x000000119a9a7c23 */ /* 0x000fc60008010029 */
[----:B------:R-:W-:Y:S01]  /*4490*/  FMUL.FTZ R153, R153, UR23 ;  /* 0x0000001799997c20 */ /* 0x000fe20008410000 */
[----:B------:R-:W-:-:S04]  /*44a0*/  FMUL.FTZ R154, R154, UR23 ;  /* 0x000000179a9a7c20 */ /* 0x000fc80008410000 */
[----:B------:R-:W-:Y:S02]  /*44b0*/  SEL R156, R153, RZ, P6 ;  /* 0x000000ff999c7207 */ /* 0x000fe40003000000 */
[----:B------:R-:W-:-:S04]  /*44c0*/  LOP3.LUT P6, RZ, R20, 0xff, RZ, 0xc0, !PT ;  /* 0x000000ff14ff7812 */ /* 0x000fc800078cc0ff */
[----:B------:R-:W-:Y:S02]  /*44d0*/  SEL R152, R153, RZ, P6 ;  /* 0x000000ff99987207 */ /* 0x000fe40003000000 */
[----:B------:R-:W-:-:S04]  /*44e0*/  LOP3.LUT P6, RZ, R19, 0xff00, RZ, 0xc0, !PT ;  /* 0x0000ff0013ff7812 */ /* 0x000fc800078cc0ff */
[----:B------:R-:W-:Y:S02]  /*44f0*/  SEL R157, R154, RZ, P6 ;  /* 0x000000ff9a9d7207 */ /* 0x000fe40003000000 */
[----:B------:R-:W-:-:S04]  /*4500*/  LOP3.LUT P6, RZ, R20, 0xff00, RZ, 0xc0, !PT ;  /* 0x0000ff0014ff7812 */ /* 0x000fc800078cc0ff */
[----:B------:R-:W-:Y:S01]  /*4510*/  SEL R153, R154, RZ, P6 ;  /* 0x000000ff9a997207 */ /* 0x000fe20003000000 */
[----:B------:R-:W-:Y:S01]  /*4520*/  FFMA.FTZ R154, R201, UR16, R165 ;  /* 0x00000010c99a7c23 */ /* 0x000fe200080100a5 */
[----:B------:R-:W-:-:S03]  /*4530*/  LOP3.LUT P6, RZ, R19, 0xff0000, RZ, 0xc0, !PT ;  /* 0x00ff000013ff7812 */ /* 0x000fc600078cc0ff */
[----:B------:R-:W-:-:S04]  /*4540*/  FADD.FTZ R155, R177, -R154 ;  /* 0x8000009ab19b7221 */ /* 0x000fc80000010000 */
[----:B------:R-:W-:-:S04]  /*4550*/  FFMA.FTZ R155, R155, UR17, R42 ;  /* 0x000000119b9b7c23 */ /* 0x000fc8000801002a */
[----:B------:R-:W-:-:S05]  /*4560*/  FMUL.FTZ R155, R155, UR23 ;  /* 0x000000179b9b7c20 */ /* 0x000fca0008410000 */
[----:B------:R-:W-:Y:S02]  /*4570*/  SEL R158, R155, RZ, P6 ;  /* 0x000000ff9b9e7207 */ /* 0x000fe40003000000 */
[----:B------:R-:W-:-:S04]  /*4580*/  LOP3.LUT P6, RZ, R20, 0xff0000, RZ, 0xc0, !PT ;  /* 0x00ff000014ff7812 */ /* 0x000fc800078cc0ff */
[----:B------:R-:W-:Y:S01]  /*4590*/  SEL R154, R155, RZ, P6 ;  /* 0x000000ff9b9a7207 */ /* 0x000fe20003000000 */
[----:B------:R-:W-:Y:S01]  /*45a0*/  FFMA.FTZ R155, R200, UR16, R165 ;  /* 0x00000010c89b7c23 */ /* 0x000fe200080100a5 */
[----:B------:R-:W-:-:S03]  /*45b0*/  ISETP.GE.U32.AND P6, PT, R19, 0x1000000, PT ;  /* 0x010000001300780c */ /* 0x000fc60003fc6070 */
[----:B------:R-:W-:-:S04]  /*45c0*/  FADD.FTZ R160, R176, -R155 ;  /* 0x8000009bb0a07221 */ /* 0x000fc80000010000 */
[----:B------:R-:W-:-:S04]  /*45d0*/  FFMA.FTZ R160, R160, UR17, R43 ;  /* 0x00000011a0a07c23 */ /* 0x000fc8000801002b */
[----:B------:R-:W-:-:S05]  /*45e0*/  FMUL.FTZ R160, R160, UR23 ;  /* 0x00000017a0a07c20 */ /* 0x000fca0008410000 */
[----:B------:R-:W-:Y:S02]  /*45f0*/  SEL R159, R160, RZ, P6 ;  /* 0x000000ffa09f7207 */ /* 0x000fe40003000000 */
[----:B------:R-:W-:-:S04]  /*4600*/  ISETP.GE.U32.AND P6, PT, R20, 0x1000000, PT ;  /* 0x010000001400780c */ /* 0x000fc80003fc6070 */
[----:B------:R-:W-:Y:S01]  /*4610*/  SEL R155, R160, RZ, P6 ;  /* 0x000000ffa09b7207 */ /* 0x000fe20003000000 */
[----:B------:R-:W-:Y:S08]  /*4620*/  BRA `(.L_x_2908) ;  /* 0x0000000800c47947 */ /* 0x000ff00003800000 */
.L_x_2906:
        /* <DEDUP_REMOVED lines=8> */
[----:B------:R-:W-:Y:S02]  /*46b0*/  FADD.FTZ R150, R17, -R150 ;  /* 0x8000009611967221 */ /* 0x000fe40000010000 */
[----:B------:R-:W-:Y:S01]  /*46c0*/  FADD.FTZ R151, R176, -R151 ;  /* 0x80000097b0977221 */ /* 0x000fe20000010000 */
[----:B------:R-:W-:Y:S01]  /*46d0*/  FMUL.FTZ R148, R149, UR17 ;  /* 0x0000001195947c20 */ /* 0x000fe20008410000 */
[----:B------:R-:W-:Y:S01]  /*46e0*/  FMUL.FTZ R149, R150, UR17 ;  /* 0x0000001196957c20 */ /* 0x000fe20008410000 */
[----:B------:R-:W-:Y:S01]  /*46f0*/  FFMA.FTZ R150, R201, UR16, R165 ;  /* 0x00000010c9967c23 */ /* 0x000fe200080100a5 */
[----:B------:R-:W-:Y:S01]  /*4700*/  FMUL.FTZ R151, R151, UR17 ;  /* 0x0000001197977c20 */ /* 0x000fe20008410000 */
[----:B------:R-:W-:Y:S01]  /*4710*/  FMUL.FTZ R152, R148, UR23 ;  /* 0x0000001794987c20 */ /* 0x000fe20008410000 */
[----:B------:R-:W-:Y:S01]  /*4720*/  FMUL.FTZ R153, R149, UR23 ;  /* 0x0000001795997c20 */ /* 0x000fe20008410000 */
[----:B------:R-:W-:Y:S01]  /*4730*/  FADD.FTZ R150, R177, -R150 ;  /* 0x80000096b1967221 */ /* 0x000fe20000010000 */
[----:B------:R-:W-:-:S02]  /*4740*/  FMUL.FTZ R155, R151, UR23 ;  /* 0x00000017979b7c20 */ /* 0x000fc40008410000 */
[----:B------:R-:W-:Y:S01]  /*4750*/  SEL R156, R152, RZ, P6 ;  /* 0x000000ff989c7207 */ /* 0x000fe20003000000 */
[----:B------:R-:W-:Y:S01]  /*4760*/  FMUL.FTZ R150, R150, UR17 ;  /* 0x0000001196967c20 */ /* 0x000fe20008410000 */
[----:B------:R-:W-:-:S03]  /*4770*/  LOP3.LUT P6, RZ, R20, 0xff, RZ, 0xc0, !PT ;  /* 0x000000ff14ff7812 */ /* 0x000fc600078cc0ff */
[----:B------:R-:W-:Y:S01]  /*4780*/  FMUL.FTZ R154, R150, UR23 ;  /* 0x00000017969a7c20 */ /* 0x000fe20008410000 */
        /* <DEDUP_REMOVED lines=14> */
.L_x_2909:
        /* <DEDUP_REMOVED lines=23> */
[----:B------:R-:W-:-:S04]  /*49e0*/  FMUL.FTZ R154, R154, UR17 ;  /* 0x000000119a9a7c20 */ /* 0x000fc80008410000 */
[----:B------:R-:W-:-:S05]  /*49f0*/  FMUL.FTZ R154, R154, UR23 ;  /* 0x000000179a9a7c20 */ /* 0x000fca0008410000 */
        /* <DEDUP_REMOVED lines=8> */
.L_x_2905:
        /* <DEDUP_REMOVED lines=19> */
[----:B------:R-:W-:Y:S01]  /*4bb0*/  FFMA.FTZ R151, R200, UR16, R165 ;  /* 0x00000010c8977c23 */ /* 0x000fe200080100a5 */
[----:B------:R-:W-:Y:S02]  /*4bc0*/  LOP3.LUT P6, RZ, R19, 0xff00, RZ, 0xc0, !PT ;  /* 0x0000ff0013ff7812 */ /* 0x000fe400078cc0ff */
[----:B------:R-:W-:Y:S01]  /*4bd0*/  FMUL.FTZ R158, R150, UR23 ;  /* 0x00000017969e7c20 */ /* 0x000fe20008410000 */
[----:B------:R-:W-:Y:S01]  /*4be0*/  FADD.FTZ R160, R176, -R151 ;  /* 0x80000097b0a07221 */ /* 0x000fe20000010000 */
[----:B------:R-:W-:Y:S02]  /*4bf0*/  SEL R157, R157, RZ, P6 ;  /* 0x000000ff9d9d7207 */ /* 0x000fe40003000000 */
[----:B------:R-:W-:Y:S01]  /*4c00*/  LOP3.LUT P6, RZ, R19, 0xff0000, RZ, 0xc0, !PT ;  /* 0x00ff000013ff7812 */ /* 0x000fe200078cc0ff */
[----:B------:R-:W-:-:S03]  /*4c10*/  FFMA.FTZ R151, R160, UR17, R43 ;  /* 0x00000011a0977c23 */ /* 0x000fc6000801002b */
[----:B------:R-:W-:Y:S01]  /*4c20*/  SEL R158, R158, RZ, P6 ;  /* 0x000000ff9e9e7207 */ /* 0x000fe20003000000 */
[----:B------:R-:W-:Y:S01]  /*4c30*/  FMUL.FTZ R159, R151, UR23 ;  /* 0x00000017979f7c20 */ /* 0x000fe20008410000 */
[----:B------:R-:W-:-:S04]  /*4c40*/  ISETP.GE.U32.AND P6, PT, R19, 0x1000000, PT ;  /* 0x010000001300780c */ /* 0x000fc80003fc6070 */
[----:B------:R-:W-:Y:S01]  /*4c50*/  SEL R159, R159, RZ, P6 ;  /* 0x000000ff9f9f7207 */ /* 0x000fe20003000000 */
[----:B------:R-:W-:Y:S08]  /*4c60*/  BRA `(.L_x_2908) ;  /* 0x0000000400347947 */ /* 0x000ff00003800000 */
.L_x_2911:
        /* <DEDUP_REMOVED lines=17> */
[----:B------:R-:W-:Y:S01]  /*4d80*/  SEL R158, R159, RZ, P6 ;  /* 0x000000ff9f9e7207 */ /* 0x000fe20003000000 */
[----:B------:R-:W-:Y:S01]  /*4d90*/  FFMA.FTZ R159, R200, UR16, R165 ;  /* 0x00000010c89f7c23 */ /* 0x000fe200080100a5 */
[----:B------:R-:W-:-:S03]  /*4da0*/  ISETP.GE.U32.AND P6, PT, R19, 0x1000000, PT ;  /* 0x010000001300780c */ /* 0x000fc60003fc6070 */
[----:B------:R-:W-:-:S04]  /*4db0*/  FADD.FTZ R160, R176, -R159 ;  /* 0x8000009fb0a07221 */ /* 0x000fc80000010000 */
[----:B------:R-:W-:-:S04]  /*4dc0*/  FFMA.FTZ R160, R160, UR17, R43 ;  /* 0x00000011a0a07c23 */ /* 0x000fc8000801002b */
[----:B------:R-:W-:-:S05]  /*4dd0*/  FMUL.FTZ R160, R160, UR23 ;  /* 0x00000017a0a07c20 */ /* 0x000fca0008410000 */
[----:B------:R-:W-:Y:S01]  /*4de0*/  SEL R159, R160, RZ, P6 ;  /* 0x000000ffa09f7207 */ /* 0x000fe20003000000 */
[----:B------:R-:W-:Y:S06]  /*4df0*/  BRA `(.L_x_2908) ;  /* 0x0000000000d07947 */ /* 0x000fec0003800000 */
.L_x_2910:
        /* <DEDUP_REMOVED lines=26> */
[----:B------:R-:W-:Y:S01]  /*4fa0*/  SEL R159, R159, RZ, P6 ;  /* 0x000000ff9f9f7207 */ /* 0x000fe20003000000 */
[----:B------:R-:W-:Y:S08]  /*4fb0*/  BRA `(.L_x_2908) ;  /* 0x0000000000607947 */ /* 0x000ff00003800000 */
.L_x_2912:
        /* <DEDUP_REMOVED lines=22> */
[----:B------:R-:W-:-:S04]  /*5120*/  ISETP.GE.U32.AND P6, PT, R19, 0x1000000, PT ;  /* 0x010000001300780c */ /* 0x000fc80003fc6070 */
[----:B------:R-:W-:-:S09]  /*5130*/  SEL R159, R159, RZ, P6 ;  /* 0x000000ff9f9f7207 */ /* 0x000fd20003000000 */
.L_x_2908:
[----:B------:R-:W0:Y:S01]  /*5140*/  @UP0 LDCU.64 UR4, c[0x0][0x478] ;  /* 0x00008f00ff0407ac */ /* 0x000e220008000a00 */
[----:B------:R-:W1:Y:S01]  /*5150*/  LDC.64 R162, c[0x0][0x468] ;  /* 0x00011a00ffa27b82 */ /* 0x000e620000000a00 */
[----:B------:R-:W-:Y:S01]  /*5160*/  PLOP3.LUT P6, PT, PT, PT, UP0, 0x80, 0x8 ;  /* 0x000000000008781c */ /* 0x000fe20003fcf008 */
[----:B------:R-:W-:-:S06]  /*5170*/  HFMA2 R166, -RZ, RZ, 0, 9.5367431640625e-07 ;  /* 0x00000010ffa67431 */ /* 0x000fcc00000001ff */
[----:B------:R-:W2:Y:S06]  /*5180*/  @P5 LDC.64 R160, c[0x0][0x470] ;  /* 0x00011c00ffa05b82 */ /* 0x000eac0000000a00 */
[----:B0-----:R-:W-:Y:S01]  /*5190*/  @P6 IMAD.WIDE.U32 R166, R25, R166, UR4 ;  /* 0x0000000419a66e25 */ /* 0x001fe2000f8e00a6 */
[----:B------:R-:W-:-:S03]  /*51a0*/  PLOP3.LUT P6, PT, PT, PT, UP0, 0x80, 0x8 ;  /* 0x000000000008781c */ /* 0x000fc60003fcf008 */
[----:B-1----:R-:W-:-:S10]  /*51b0*/  IMAD.WIDE.U32 R162, R25, 0x10, R162 ;  /* 0x0000001019a27825 */ /* 0x002fd400078e00a2 */
[----:B------:R1:W-:Y:S01]  /*51c0*/  @P6 STG.E.128 desc[UR10][R166.64], R148 ;  /* 0x00000094a6006986 */ /* 0x0003e2000c101d0a */
[C---:B--2---:R-:W-:Y:S01]  /*51d0*/  @P5 IMAD.WIDE.U32 R160, R25.reuse, 0x10, R160 ;  /* 0x0000001019a05825 */ /* 0x044fe200078e00a0 */
[----:B------:R-:W-:Y:S02]  /*51e0*/  IADD3 R25, PT, PT, R25, 0x80, RZ ;  /* 0x0000008019197810 */ /* 0x000fe40007ffe0ff */
[----:B------:R1:W-:Y:S04]  /*51f0*/  STG.E.128 desc[UR10][R162.64], R156 ;  /* 0x0000009ca2007986 */ /* 0x0003e8000c101d0a */
[----:B------:R1:W-:Y:S02]  /*5200*/  @P5 STG.E.128 desc[UR10][R160.64], R152 ;  /* 0x00000098a0005986 */ /* 0x0003e4000c101d0a */
.L_x_2904:
[----:B------:R-:W-:Y:S05]  /*5210*/  BSYNC.RECONVERGENT B0 ;  /* 0x0000000000007941 */ /* 0x000fea0003800200 */
.L_x_2903:
        /* <DEDUP_REMOVED lines=44> */
.L_x_2917:
[--C-:B01----:R-:W-:Y:S01]  /*54e0*/  FFMA.FTZ R153, R187, UR16, R165.reuse ;  /* 0x00000010bb997c23 */ /* 0x103fe200080100a5 */
        /* <DEDUP_REMOVED lines=32> */
.L_x_2916:
[----:B------:R-:W-:-:S04]  /*56f0*/  UISETP.NE.U32.AND UP0, UPT, UR8, URZ, UPT ;  /* 0x000000ff0800728c */ /* 0x000fc8000bf05070 */
[----:B------:R-:W-:-:S09]  /*5700*/  UISETP.NE.AND.EX UP0, UPT, UR9, URZ, UPT, UP0 ;  /* 0x000000ff0900728c */ /* 0x000fd2000bf05300 */
[----:B------:R-:W-:Y:S05]  /*5710*/  BRA.U !UP0, `(.L_x_2919) ;  /* 0x0000000108847547 */ /* 0x000fea000b800000 */
[--C-:B01----:R-:W-:Y:S01]  /*5720*/  FFMA.FTZ R149, R187, UR16, R165.reuse ;  /* 0x00000010bb957c23 */ /* 0x103fe200080100a5 */
        /* <DEDUP_REMOVED lines=32> */
.L_x_2919:
        /* <DEDUP_REMOVED lines=33> */
.L_x_2915:
        /* <DEDUP_REMOVED lines=31> */
.L_x_2921:
        /* <DEDUP_REMOVED lines=25> */
.L_x_2920:
        /* <DEDUP_REMOVED lines=28> */
.L_x_2922:
        /* <DEDUP_REMOVED lines=24> */
.L_x_2918:
[----:B------:R-:W0:Y:S01]  /*6200*/  @UP0 LDCU.64 UR4, c[0x0][0x478] ;  /* 0x00008f00ff0407ac */ /* 0x000e220008000a00 */
[----:B------:R-:W1:Y:S01]  /*6210*/  LDC.64 R162, c[0x0][0x468] ;  /* 0x00011a00ffa27b82 */ /* 0x000e620000000a00 */
[----:B------:R-:W-:Y:S02]  /*6220*/  PLOP3.LUT P6, PT, PT, PT, UP0, 0x80, 0x8 ;  /* 0x000000000008781c */ /* 0x000fe40003fcf008 */
[----:B------:R-:W-:-:S05]  /*6230*/  MOV R166, 0x10 ;  /* 0x0000001000a67802 */ /* 0x000fca0000000f00 */
        /* <DEDUP_REMOVED lines=9> */
.L_x_2914:
[----:B------:R-:W-:Y:S05]  /*62d0*/  BSYNC.RECONVERGENT B0 ;  /* 0x0000000000007941 */ /* 0x000fea0003800200 */
.L_x_2913:
        /* <DEDUP_REMOVED lines=11> */
[--C-:B01-3--:R-:W-:Y:S01]  /*6390*/  FFMA.FTZ R149, R185, UR16, R165.reuse ;  /* 0x00000010b9957c23 */ /* 0x10bfe200080100a5 */
        /* <DEDUP_REMOVED lines=32> */
.L_x_2927:
[--C-:B01-3--:R-:W-:Y:S01]  /*65a0*/  FFMA.FTZ R153, R185, UR16, R165.reuse ;  /* 0x00000010b9997c23 */ /* 0x10bfe200080100a5 */
        /* <DEDUP_REMOVED lines=32> */
.L_x_2926:
[----:B------:R-:W-:-:S04]  /*67b0*/  UISETP.NE.U32.AND UP0, UPT, UR8, URZ, UPT ;  /* 0x000000ff0800728c */ /* 0x000fc8000bf05070 */
[----:B------:R-:W-:-:S09]  /*67c0*/  UISETP.NE.AND.EX UP0, UPT, UR9, URZ, UPT, UP0 ;  /* 0x000000ff0900728c */ /* 0x000fd2000bf05300 */
[----:B------:R-:W-:Y:S05]  /*67d0*/  BRA.U !UP0, `(.L_x_2929) ;  /* 0x0000000108847547 */ /* 0x000fea000b800000 */
[--C-:B01-3--:R-:W-:Y:S01]  /*67e0*/  FFMA.FTZ R149, R185, UR16, R165.reuse ;  /* 0x00000010b9957c23 */ /* 0x10bfe200080100a5 */
        /* <DEDUP_REMOVED lines=32> */
.L_x_2929:
        /* <DEDUP_REMOVED lines=33> */
.L_x_2925:
        /* <DEDUP_REMOVED lines=31> */
.L_x_2931:
        /* <DEDUP_REMOVED lines=25> */
.L_x_2930:
        /* <DEDUP_REMOVED lines=28> */
.L_x_2932:
        /* <DEDUP_REMOVED lines=24> */
.L_x_2928:
        /* <DEDUP_REMOVED lines=13> */
.L_x_2924:
[----:B------:R-:W-:Y:S05]  /*7390*/  BSYNC.RECONVERGENT B0 ;  /* 0x0000000000007941 */ /* 0x000fea0003800200 */
.L_x_2923:
        /* <DEDUP_REMOVED lines=11> */
[--C-:B01-34-:R-:W-:Y:S01]  /*7450*/  FFMA.FTZ R149, R183, UR16, R165.reuse ;  /* 0x00000010b7957c23 */ /* 0x11bfe200080100a5 */
        /* <DEDUP_REMOVED lines=32> */
.L_x_2937:
[--C-:B01-34-:R-:W-:Y:S01]  /*7660*/  FFMA.FTZ R153, R183, UR16, R165.reuse ;  /* 0x00000010b7997c23 */ /* 0x11bfe200080100a5 */
        /* <DEDUP_REMOVED lines=32> */
.L_x_2936:
[----:B------:R-:W-:-:S04]  /*7870*/  UISETP.NE.U32.AND UP0, UPT, UR8, URZ, UPT ;  /* 0x000000ff0800728c */ /* 0x000fc8000bf05070 */
[----:B------:R-:W-:-:S09]  /*7880*/  UISETP.NE.AND.EX UP0, UPT, UR9, URZ, UPT, UP0 ;  /* 0x000000ff0900728c */ /* 0x000fd2000bf05300 */
[----:B------:R-:W-:Y:S05]  /*7890*/  BRA.U !UP0, `(.L_x_2939) ;  /* 0x0000000108847547 */ /* 0x000fea000b800000 */
[--C-:B01-34-:R-:W-:Y:S01]  /*78a0*/  FFMA.FTZ R149, R183, UR16, R165.reuse ;  /* 0x00000010b7957c23 */ /* 0x11bfe200080100a5 */
        /* <DEDUP_REMOVED lines=32> */
.L_x_2939:
        /* <DEDUP_REMOVED lines=33> */
.L_x_2935:
        /* <DEDUP_REMOVED lines=31> */
.L_x_2941:
        /* <DEDUP_REMOVED lines=25> */
.L_x_2940:
        /* <DEDUP_REMOVED lines=28> */
.L_x_2942:
        /* <DEDUP_REMOVED lines=24> */
.L_x_2938:
        /* <DEDUP_REMOVED lines=13> */
.L_x_2934:
[----:B------:R-:W-:Y:S05]  /*8450*/  BSYNC.RECONVERGENT B0 ;  /* 0x0000000000007941 */ /* 0x000fea0003800200 */
.L_x_2933:
[----:B------:R-:W-:Y:S01]  /*8460*/  ISETP.NE.AND P5, PT, R27, RZ, PT ;  /* 0x000000ff1b00720c */ /* 0x000fe20003fa5270 */
[----:B------:R-:W-:-:S12]  /*8470*/  BSSY.RECONVERGENT B0, `(.L_x_2943) ;  /* 0x000010a000007945 */ /* 0x000fd80003800200 */
        /* <DEDUP_REMOVED lines=10> */
[----:B01-34-:R-:W-:Y:S01]  /*8520*/  FFMA.FTZ R149, R181, UR16, R165 ;  /* 0x00000010b5957c23 */ /* 0x01bfe200080100a5 */
[----:B-----5:R-:W-:-:S03]  /*8530*/  LOP3.LUT P6, RZ, R4, 0xff, RZ, 0xc0, !PT ;  /* 0x000000ff04ff7812 */ /* 0x020fc600078cc0ff */
[----:B------:R-:W-:-:S04]  /*8540*/  FADD.FTZ R149, R2, -R149 ;  /* 0x8000009502957221 */ /* 0x000fc80000010000 */
[----:B------:R-:W-:Y:S01]  /*8550*/  FFMA.FTZ R148, R149, UR17, R144 ;  /* 0x0000001195947c23 */ /* 0x000fe20008010090 */
[----:B------:R-:W-:-:S03]  /*8560*/  FFMA.FTZ R149, R180, UR16, R165 ;  /* 0x00000010b4957c23 */ /* 0x000fc600080100a5 */
[----:B------:R-:W-:Y:S01]  /*8570*/  FMUL.FTZ R152, R148, UR23 ;  /* 0x0000001794987c20 */ /* 0x000fe20008410000 */
[----:B------:R-:W-:-:S04]  /*8580*/  FADD.FTZ R150, R0, -R149 ;  /* 0x8000009500967221 */ /* 0x000fc80000010000 */
[----:B------:R-:W-:Y:S01]  /*8590*/  SEL R156, R152, RZ, P6 ;  /* 0x000000ff989c7207 */ /* 0x000fe20003000000 */
[----:B------:R-:W-:Y:S01]  /*85a0*/  FFMA.FTZ R149, R150, UR17, R145 ;  /* 0x0000001196957c23 */ /* 0x000fe20008010091 */
[----:B------:R-:W-:Y:S01]  /*85b0*/  LOP3.LUT P6, RZ, R3, 0xff, RZ, 0xc0, !PT ;  /* 0x000000ff03ff7812 */ /* 0x000fe200078cc0ff */
[--C-:B------:R-:W-:Y:S01]  /*85c0*/  FFMA.FTZ R150, R193, UR16, R165.reuse ;  /* 0x00000010c1967c23 */ /* 0x100fe200080100a5 */
[----:B------:R-:W-:Y:S01]  /*85d0*/  FFMA.FTZ R165, R192, UR16, R165 ;  /* 0x00000010c0a57c23 */ /* 0x000fe200080100a5 */
[----:B------:R-:W-:Y:S01]  /*85e0*/  FMUL.FTZ R153, R149, UR23 ;  /* 0x0000001795997c20 */ /* 0x000fe20008410000 */
[----:B------:R-:W-:Y:S01]  /*85f0*/  SEL R152, R152, RZ, P6 ;  /* 0x000000ff98987207 */ /* 0x000fe20003000000 */
[----:B------:R-:W-:Y:S01]  /*8600*/  FADD.FTZ R151, R169, -R150 ;  /* 0x80000096a9977221 */ /* 0x000fe20000010000 */
[----:B------:R-:W-:Y:S01]  /*8610*/  LOP3.LUT P6, RZ, R4, 0xff00, RZ, 0xc0, !PT ;  /* 0x0000ff0004ff7812 */ /* 0x000fe200078cc0ff */
[----:B------:R-:W-:Y:S02]  /*8620*/  FADD.FTZ R160, R168, -R165 ;  /* 0x800000a5a8a07221 */ /* 0x000fe40000010000 */
[----:B------:R-:W-:Y:S01]  /*8630*/  FFMA.FTZ R150, R151, UR17, R146 ;  /* 0x0000001197967c23 */ /* 0x000fe20008010092 */
[----:B------:R-:W-:Y:S01]  /*8640*/  SEL R157, R153, RZ, P6 ;  /* 0x000000ff999d7207 */ /* 0x000fe20003000000 */
[----:B------:R-:W-:Y:S01]  /*8650*/  FFMA.FTZ R151, R160, UR17, R147 ;  /* 0x00000011a0977c23 */ /* 0x000fe20008010093 */
[----:B------:R-:W-:Y:S01]  /*8660*/  LOP3.LUT P6, RZ, R3, 0xff00, RZ, 0xc0, !PT ;  /* 0x0000ff0003ff7812 */ /* 0x000fe200078cc0ff */
[----:B------:R-:W-:-:S02]  /*8670*/  FMUL.FTZ R154, R150, UR23 ;  /* 0x00000017969a7c20 */ /* 0x000fc40008410000 */
[----:B------:R-:W-:Y:S01]  /*8680*/  FMUL.FTZ R155, R151, UR23 ;  /* 0x00000017979b7c20 */ /* 0x000fe20008410000 */
        /* <DEDUP_REMOVED lines=10> */
.L_x_2947:
[----:B01-34-:R-:W-:Y:S01]  /*8730*/  FFMA.FTZ R153, R181, UR16, R165 ;  /* 0x00000010b5997c23 */ /* 0x01bfe200080100a5 */
[----:B-----5:R-:W-:-:S03]  /*8740*/  LOP3.LUT P6, RZ, R4, 0xff, RZ, 0xc0, !PT ;  /* 0x000000ff04ff7812 */ /* 0x020fc600078cc0ff */
[----:B------:R-:W-:-:S04]  /*8750*/  FADD.FTZ R153, R2, -R153 ;  /* 0x8000009902997221 */ /* 0x000fc80000010000 */
[----:B------:R-:W-:-:S04]  /*8760*/  FFMA.FTZ R153, R153, UR17, R144 ;  /* 0x0000001199997c23 */ /* 0x000fc80008010090 */
[----:B------:R-:W-:-:S05]  /*8770*/  FMUL.FTZ R153, R153, UR23 ;  /* 0x0000001799997c20 */ /* 0x000fca0008410000 */
        /* <DEDUP_REMOVED lines=11> */
[--C-:B------:R-:W-:Y:S01]  /*8830*/  FFMA.FTZ R154, R193, UR16, R165.reuse ;  /* 0x00000010c19a7c23 */ /* 0x100fe200080100a5 */
[----:B------:R-:W-:Y:S01]  /*8840*/  FFMA.FTZ R165, R192, UR16, R165 ;  /* 0x00000010c0a57c23 */ /* 0x000fe200080100a5 */
[----:B------:R-:W-:Y:S02]  /*8850*/  LOP3.LUT P6, RZ, R4, 0xff0000, RZ, 0xc0, !PT ;  /* 0x00ff000004ff7812 */ /* 0x000fe400078cc0ff */
        /* <DEDUP_REMOVED lines=14> */
.L_x_2946:
[----:B------:R-:W-:-:S04]  /*8940*/  UISETP.NE.U32.AND UP0, UPT, UR8, URZ, UPT ;  /* 0x000000ff0800728c */ /* 0x000fc8000bf05070 */
[----:B------:R-:W-:-:S09]  /*8950*/  UISETP.NE.AND.EX UP0, UPT, UR9, URZ, UPT, UP0 ;  /* 0x000000ff0900728c */ /* 0x000fd2000bf05300 */
[----:B------:R-:W-:Y:S05]  /*8960*/  BRA.U !UP0, `(.L_x_2949) ;  /* 0x0000000108847547 */ /* 0x000fea000b800000 */
[--C-:B01-34-:R-:W-:Y:S01]  /*8970*/  FFMA.FTZ R149, R181, UR16, R165.reuse ;  /* 0x00000010b5957c23 */ /* 0x11bfe200080100a5 */
[----:B-----5:R-:W-:Y:S01]  /*8980*/  LOP3.LUT P6, RZ, R4, 0xff, RZ, 0xc0, !PT ;  /* 0x000000ff04ff7812 */ /* 0x020fe200078cc0ff */
[----:B------:R-:W-:Y:S02]  /*8990*/  FFMA.FTZ R150, R193, UR16, R165 ;  /* 0x00000010c1967c23 */ /* 0x000fe400080100a5 */
[----:B------:R-:W-:Y:S02]  /*89a0*/  FADD.FTZ R149, R2, -R149 ;  /* 0x8000009502957221 */ /* 0x000fe40000010000 */
[----:B------:R-:W-:Y:S02]  /*89b0*/  FADD.FTZ R150, R169, -R150 ;  /* 0x80000096a9967221 */ /* 0x000fe40000010000 */
[----:B------:R-:W-:Y:S01]  /*89c0*/  FMUL.FTZ R148, R149, UR17 ;  /* 0x0000001195947c20 */ /* 0x000fe20008410000 */
[--C-:B------:R-:W-:Y:S01]  /*89d0*/  FFMA.FTZ R149, R180, UR16, R165.reuse ;  /* 0x00000010b4957c23 */ /* 0x100fe200080100a5 */
[----:B------:R-:W-:Y:S01]  /*89e0*/  FMUL.FTZ R150, R150, UR17 ;  /* 0x0000001196967c20 */ /* 0x000fe20008410000 */
[----:B------:R-:W-:Y:S01]  /*89f0*/  FFMA.FTZ R165, R192, UR16, R165 ;  /* 0x00000010c0a57c23 */ /* 0x000fe200080100a5 */
[----:B------:R-:W-:Y:S01]  /*8a00*/  FMUL.FTZ R152, R148, UR23 ;  /* 0x0000001794987c20 */ /* 0x000fe20008410000 */
[----:B------:R-:W-:Y:S01]  /*8a10*/  FADD.FTZ R149, R0, -R149 ;  /* 0x8000009500957221 */ /* 0x000fe20000010000 */
[----:B------:R-:W-:Y:S01]  /*8a20*/  FMUL.FTZ R154, R150, UR23 ;  /* 0x00000017969a7c20 */ /* 0x000fe20008410000 */
[----:B------:R-:W-:-:S02]  /*8a30*/  FADD.FTZ R165, R168, -R165 ;  /* 0x800000a5a8a57221 */ /* 0x000fc40000010000 */
[C---:B------:R-:W-:Y:S01]  /*8a40*/  SEL R156, R152.reuse, RZ, P6 ;  /* 0x000000ff989c7207 */ /* 0x040fe20003000000 */
[----:B------:R-:W-:Y:S01]  /*8a50*/  FMUL.FTZ R149, R149, UR17 ;  /* 0x0000001195957c20 */ /* 0x000fe20008410000 */
[----:B------:R-:W-:Y:S01]  /*8a60*/  LOP3.LUT P6, RZ, R3, 0xff, RZ, 0xc0, !PT ;  /* 0x000000ff03ff7812 */ /* 0x000fe200078cc0ff */
[----:B------:R-:W-:Y:S02]  /*8a70*/  FMUL.FTZ R151, R165, UR17 ;  /* 0x00000011a5977c20 */ /* 0x000fe40008410000 */
[----:B------:R-:W-:Y:S01]  /*8a80*/  FMUL.FTZ R153, R149, UR23 ;  /* 0x0000001795997c20 */ /* 0x000fe20008410000 */
        /* <DEDUP_REMOVED lines=15> */
.L_x_2949:
[--C-:B01-34-:R-:W-:Y:S01]  /*8b80*/  FFMA.FTZ R153, R181, UR16, R165.reuse ;  /* 0x00000010b5997c23 */ /* 0x11bfe200080100a5 */
[----:B-----5:R-:W-:Y:S01]  /*8b90*/  LOP3.LUT P6, RZ, R4, 0xff, RZ, 0xc0, !PT ;  /* 0x000000ff04ff7812 */ /* 0x020fe200078cc0ff */
[----:B------:R-:W-:Y:S02]  /*8ba0*/  FFMA.FTZ R154, R193, UR16, R165 ;  /* 0x00000010c19a7c23 */ /* 0x000fe400080100a5 */
[----:B------:R-:W-:Y:S02]  /*8bb0*/  FADD.FTZ R153, R2, -R153 ;  /* 0x8000009902997221 */ /* 0x000fe40000010000 */
[----:B------:R-:W-:Y:S02]  /*8bc0*/  FADD.FTZ R154, R169, -R154 ;  /* 0x8000009aa99a7221 */ /* 0x000fe40000010000 */
[----:B------:R-:W-:Y:S02]  /*8bd0*/  FMUL.FTZ R153, R153, UR17 ;  /* 0x0000001199997c20 */ /* 0x000fe40008410000 */
[----:B------:R-:W-:-:S02]  /*8be0*/  FMUL.FTZ R154, R154, UR17 ;  /* 0x000000119a9a7c20 */ /* 0x000fc40008410000 */
[----:B------:R-:W-:Y:S02]  /*8bf0*/  FMUL.FTZ R153, R153, UR23 ;  /* 0x0000001799997c20 */ /* 0x000fe40008410000 */
[----:B------:R-:W-:-:S03]  /*8c00*/  FMUL.FTZ R154, R154, UR23 ;  /* 0x000000179a9a7c20 */ /* 0x000fc60008410000 */
[----:B------:R-:W-:Y:S02]  /*8c10*/  SEL R156, R153, RZ, P6 ;  /* 0x000000ff999c7207 */ /* 0x000fe40003000000 */
[----:B------:R-:W-:-:S04]  /*8c20*/  LOP3.LUT P6, RZ, R3, 0xff, RZ, 0xc0, !PT ;  /* 0x000000ff03ff7812 */ /* 0x000fc800078cc0ff */
[----:B------:R-:W-:Y:S01]  /*8c30*/  SEL R152, R153, RZ, P6 ;  /* 0x000000ff99987207 */ /* 0x000fe20003000000 */
[--C-:B------:R-:W-:Y:S01]  /*8c40*/  FFMA.FTZ R153, R180, UR16, R165.reuse ;  /* 0x00000010b4997c23 */ /* 0x100fe200080100a5 */
[----:B------:R-:W-:Y:S01]  /*8c50*/  LOP3.LUT P6, RZ, R4, 0xff00, RZ, 0xc0, !PT ;  /* 0x0000ff0004ff7812 */ /* 0x000fe200078cc0ff */
        /* <DEDUP_REMOVED lines=19> */
.L_x_2945:
        /* <DEDUP_REMOVED lines=13> */
[----:B------:R-:W-:Y:S01]  /*8e60*/  FFMA.FTZ R149, R150, UR17, R145 ;  /* 0x0000001196957c23 */ /* 0x000fe20008010091 */
[--C-:B------:R-:W-:Y:S01]  /*8e70*/  FFMA.FTZ R150, R193, UR16, R165.reuse ;  /* 0x00000010c1967c23 */ /* 0x100fe200080100a5 */
[----:B------:R-:W-:Y:S01]  /*8e80*/  FFMA.FTZ R165, R192, UR16, R165 ;  /* 0x00000010c0a57c23 */ /* 0x000fe200080100a5 */
[----:B------:R-:W-:Y:S01]  /*8e90*/  SEL R156, R156, RZ, P6 ;  /* 0x000000ff9c9c7207 */ /* 0x000fe20003000000 */
[----:B------:R-:W-:Y:S01]  /*8ea0*/  FMUL.FTZ R157, R149, UR23 ;  /* 0x00000017959d7c20 */ /* 0x000fe20008410000 */
        /* <DEDUP_REMOVED lines=8> */
[----:B------:R-:W-:-:S03]  /*8f30*/  FMUL.FTZ R159, R151, UR23 ;  /* 0x00000017979f7c20 */ /* 0x000fc60008410000 */
[----:B------:R-:W-:Y:S02]  /*8f40*/  SEL R158, R158, RZ, P6 ;  /* 0x000000ff9e9e7207 */ /* 0x000fe40003000000 */
[----:B------:R-:W-:-:S04]  /*8f50*/  ISETP.GE.U32.AND P6, PT, R4, 0x1000000, PT ;  /* 0x010000000400780c */ /* 0x000fc80003fc6070 */
[----:B------:R-:W-:Y:S01]  /*8f60*/  SEL R159, R159, RZ, P6 ;  /* 0x000000ff9f9f7207 */ /* 0x000fe20003000000 */
[----:B------:R-:W-:Y:S08]  /*8f70*/  BRA `(.L_x_2948) ;  /* 0x0000000400347947 */ /* 0x000ff00003800000 */
.L_x_2951:
[----:B01-34-:R-:W-:Y:S01]  /*8f80*/  FFMA.FTZ R157, R192, UR16, R165 ;  /* 0x00000010c09d7c23 */ /* 0x01bfe200080100a5 */
[----:B-----5:R-:W-:-:S03]  /*8f90*/  ISETP.GE.U32.AND P6, PT, R4, 0x1000000, PT ;  /* 0x010000000400780c */ /* 0x020fc60003fc6070 */
[----:B------:R-:W-:Y:S01]  /*8fa0*/  FADD.FTZ R156, R168, -R157 ;  /* 0x8000009da89c7221 */ /* 0x000fe20000010000 */
[----:B------:R-:W-:-:S03]  /*8fb0*/  FFMA.FTZ R157, R181, UR16, R165 ;  /* 0x00000010b59d7c23 */ /* 0x000fc600080100a5 */
[----:B------:R-:W-:Y:S01]  /*8fc0*/  FFMA.FTZ R156, R156, UR17, R147 ;  /* 0x000000119c9c7c23 */ /* 0x000fe20008010093 */
[----:B------:R-:W-:-:S03]  /*8fd0*/  FADD.FTZ R157, R2, -R157 ;  /* 0x8000009d029d7221 */ /* 0x000fc60000010000 */
[----:B------:R-:W-:Y:S01]  /*8fe0*/  FMUL.FTZ R156, R156, UR23 ;  /* 0x000000179c9c7c20 */ /* 0x000fe20008410000 */
[----:B------:R-:W-:-:S04]  /*8ff0*/  FFMA.FTZ R157, R157, UR17, R144 ;  /* 0x000000119d9d7c23 */ /* 0x000fc80008010090 */
[----:B------:R-:W-:Y:S01]  /*9000*/  SEL R159, R156, RZ, P6 ;  /* 0x000000ff9c9f7207 */ /* 0x000fe20003000000 */
[----:B------:R-:W-:Y:S01]  /*9010*/  FMUL.FTZ R157, R157, UR23 ;  /* 0x000000179d9d7c20 */ /* 0x000fe20008410000 */
        /* <DEDUP_REMOVED lines=9> */
[----:B------:R-:W-:-:S03]  /*90b0*/  LOP3.LUT P6, RZ, R4, 0xff0000, RZ, 0xc0, !PT ;  /* 0x00ff000004ff7812 */ /* 0x000fc600078cc0ff */
[----:B------:R-:W-:-:S04]  /*90c0*/  FADD.FTZ R161, R169, -R158 ;  /* 0x8000009ea9a17221 */ /* 0x000fc80000010000 */
[----:B------:R-:W-:-:S04]  /*90d0*/  FFMA.FTZ R161, R161, UR17, R146 ;  /* 0x00000011a1a17c23 */ /* 0x000fc80008010092 */
[----:B------:R-:W-:-:S05]  /*90e0*/  FMUL.FTZ R161, R161, UR23 ;  /* 0x00000017a1a17c20 */ /* 0x000fca0008410000 */
[----:B------:R-:W-:Y:S01]  /*90f0*/  SEL R158, R161, RZ, P6 ;  /* 0x000000ffa19e7207 */ /* 0x000fe20003000000 */
[----:B------:R-:W-:Y:S06]  /*9100*/  BRA `(.L_x_2948) ;  /* 0x0000000000d07947 */ /* 0x000fec0003800000 */
.L_x_2950:
        /* <DEDUP_REMOVED lines=8> */
[----:B------:R-:W-:Y:S01]  /*9190*/  FMUL.FTZ R148, R149, UR17 ;  /* 0x0000001195947c20 */ /* 0x000fe20008410000 */
[--C-:B------:R-:W-:Y:S01]  /*91a0*/  FFMA.FTZ R149, R180, UR16, R165.reuse ;  /* 0x00000010b4957c23 */ /* 0x100fe200080100a5 */
[----:B------:R-:W-:Y:S01]  /*91b0*/  FFMA.FTZ R165, R192, UR16, R165 ;  /* 0x00000010c0a57c23 */ /* 0x000fe200080100a5 */
[----:B------:R-:W-:Y:S01]  /*91c0*/  FMUL.FTZ R150, R150, UR17 ;  /* 0x0000001196967c20 */ /* 0x000fe20008410000 */
[----:B------:R-:W-:Y:S01]  /*91d0*/  FMUL.FTZ R156, R148, UR23 ;  /* 0x00000017949c7c20 */ /* 0x000fe20008410000 */
[----:B------:R-:W-:Y:S01]  /*91e0*/  FADD.FTZ R149, R0, -R149 ;  /* 0x8000009500957221 */ /* 0x000fe20000010000 */
[----:B------:R-:W-:Y:S01]  /*91f0*/  FADD.FTZ R165, R168, -R165 ;  /* 0x800000a5a8a57221 */ /* 0x000fe20000010000 */
[----:B------:R-:W-:Y:S02]  /*9200*/  FMUL.FTZ R158, R150, UR23 ;  /* 0x00000017969e7c20 */ /* 0x000fe40008410000 */
[----:B------:R-:W-:Y:S01]  /*9210*/  FMUL.FTZ R149, R149, UR17 ;  /* 0x0000001195957c20 */ /* 0x000fe20008410000 */
[----:B------:R-:W-:Y:S01]  /*9220*/  SEL R156, R156, RZ, P6 ;  /* 0x000000ff9c9c7207 */ /* 0x000fe20003000000 */
[----:B------:R-:W-:Y:S01]  /*9230*/  FMUL.FTZ R151, R165, UR17 ;  /* 0x00000011a5977c20 */ /* 0x000fe20008410000 */
[----:B------:R-:W-:Y:S01]  /*9240*/  LOP3.LUT P6, RZ, R4, 0xff00, RZ, 0xc0, !PT ;  /* 0x0000ff0004ff7812 */ /* 0x000fe200078cc0ff */
[----:B------:R-:W-:-:S02]  /*9250*/  FMUL.FTZ R157, R149, UR23 ;  /* 0x00000017959d7c20 */ /* 0x000fc40008410000 */
[----:B------:R-:W-:-:S03]  /*9260*/  FMUL.FTZ R159, R151, UR23 ;  /* 0x00000017979f7c20 */ /* 0x000fc60008410000 */
[----:B------:R-:W-:Y:S02]  /*9270*/  SEL R157, R157, RZ, P6 ;  /* 0x000000ff9d9d7207 */ /* 0x000fe40003000000 */
[----:B------:R-:W-:-:S04]  /*9280*/  LOP3.LUT P6, RZ, R4, 0xff0000, RZ, 0xc0, !PT ;  /* 0x00ff000004ff7812 */ /* 0x000fc800078cc0ff */
[----:B------:R-:W-:Y:S02]  /*9290*/  SEL R158, R158, RZ, P6 ;  /* 0x000000ff9e9e7207 */ /* 0x000fe40003000000 */
[----:B------:R-:W-:-:S04]  /*92a0*/  ISETP.GE.U32.AND P6, PT, R4, 0x1000000, PT ;  /* 0x010000000400780c */ /* 0x000fc80003fc6070 */
[----:B------:R-:W-:Y:S01]  /*92b0*/  SEL R159, R159, RZ, P6 ;  /* 0x000000ff9f9f7207 */ /* 0x000fe20003000000 */
[----:B------:R-:W-:Y:S08]  /*92c0*/  BRA `(.L_x_2948) ;  /* 0x0000000000607947 */ /* 0x000ff00003800000 */
.L_x_2952:
[--C-:B01-34-:R-:W-:Y:S01]  /*92d0*/  FFMA.FTZ R157, R192, UR16, R165.reuse ;  /* 0x00000010c09d7c23 */ /* 0x11bfe200080100a5 */
[----:B-----5:R-:W-:Y:S01]  /*92e0*/  ISETP.GE.U32.AND P6, PT, R4, 0x1000000, PT ;  /* 0x010000000400780c */ /* 0x020fe20003fc6070 */
[----:B------:R-:W-:Y:S02]  /*92f0*/  FFMA.FTZ R158, R193, UR16, R165 ;  /* 0x00000010c19e7c23 */ /* 0x000fe400080100a5 */
[----:B------:R-:W-:Y:S02]  /*9300*/  FADD.FTZ R157, R168, -R157 ;  /* 0x8000009da89d7221 */ /* 0x000fe40000010000 */
[----:B------:R-:W-:Y:S02]  /*9310*/  FADD.FTZ R158, R169, -R158 ;  /* 0x8000009ea99e7221 */ /* 0x000fe40000010000 */
[----:B------:R-:W-:Y:S02]  /*9320*/  FMUL.FTZ R157, R157, UR17 ;  /* 0x000000119d9d7c20 */ /* 0x000fe40008410000 */
[----:B------:R-:W-:-:S02]  /*9330*/  FMUL.FTZ R158, R158, UR17 ;  /* 0x000000119e9e7c20 */ /* 0x000fc40008410000 */
[----:B------:R-:W-:Y:S02]  /*9340*/  FMUL.FTZ R157, R157, UR23 ;  /* 0x000000179d9d7c20 */ /* 0x000fe40008410000 */
[----:B------:R-:W-:-:S03]  /*9350*/  FMUL.FTZ R158, R158, UR23 ;  /* 0x000000179e9e7c20 */ /* 0x000fc60008410000 */
[----:B------:R-:W-:Y:S01]  /*9360*/  SEL R159, R157, RZ, P6 ;  /* 0x000000ff9d9f7207 */ /* 0x000fe20003000000 */
[----:B------:R-:W-:Y:S01]  /*9370*/  FFMA.FTZ R157, R181, UR16, R165 ;  /* 0x00000010b59d7c23 */ /* 0x000fe200080100a5 */
[----:B------:R-:W-:-:S03]  /*9380*/  LOP3.LUT P6, RZ, R4, 0xff, RZ, 0xc0, !PT ;  /* 0x000000ff04ff7812 */ /* 0x000fc600078cc0ff */
[----:B------:R-:W-:-:S04]  /*9390*/  FADD.FTZ R157, R2, -R157 ;  /* 0x8000009d029d7221 */ /* 0x000fc80000010000 */
[----:B------:R-:W-:-:S04]  /*93a0*/  FMUL.FTZ R157, R157, UR17 ;  /* 0x000000119d9d7c20 */ /* 0x000fc80008410000 */
[----:B------:R-:W-:-:S05]  /*93b0*/  FMUL.FTZ R157, R157, UR23 ;  /* 0x000000179d9d7c20 */ /* 0x000fca0008410000 */
        /* <DEDUP_REMOVED lines=8> */
[----:B------:R-:W-:-:S09]  /*9440*/  SEL R158, R158, RZ, P6 ;  /* 0x000000ff9e9e7207 */ /* 0x000fd20003000000 */
.L_x_2948:
        /* <DEDUP_REMOVED lines=9> */
[----:B--2---:R-:W-:-:S03]  /*94e0*/  @P5 IMAD.WIDE.U32 R160, R25, 0x10, R160 ;  /* 0x0000001019a05825 */ /* 0x004fc600078e00a0 */
[----:B------:R0:W-:Y:S04]  /*94f0*/  STG.E.128 desc[UR10][R162.64], R156 ;  /* 0x0000009ca2007986 */ /* 0x0001e8000c101d0a */
[----:B------:R0:W-:Y:S02]  /*9500*/  @P5 STG.E.128 desc[UR10][R160.64], R152 ;  /* 0x00000098a0005986 */ /* 0x0001e4000c101d0a */
.L_x_2944:
[----:B------:R-:W-:Y:S05]  /*9510*/  BSYNC.RECONVERGENT B0 ;  /* 0x0000000000007941 */ /* 0x000fea0003800200 */
.L_x_2943:
[----:B------:R-:W-:Y:S01]  /*9520*/  UPLOP3.LUT UP1, UPT, UPT, UPT, UP1, 0x40, 0x4 ;  /* 0x000000000004789c */ /* 0x000fe20003f2e810 */
[----:B------:R-:W-:Y:S10]  /*9530*/  BRA.U !UP3, `(.L_x_2953) ;  /* 0xffffff790b787547 */ /* 0x000ff4000b83ffff */
.L_x_2878:
[----:B------:R-:W2:Y:S01]  /*9540*/  S2UR UR4, SR_CTAID.X ;  /* 0x00000000000479c3 */ /* 0x000ea20000002500 */
[----:B------:R-:W-:Y:S01]  /*9550*/  BSSY.RECONVERGENT B0, `(.L_x_2954) ;  /* 0x0000012000007945 */ /* 0x000fe20003800200 */
[----:B--2---:R-:W-:-:S06]  /*9560*/  UIMAD UR4, UR4, UR6, URZ ;  /* 0x00000006040472a4 */ /* 0x004fcc000f8e02ff */
[----:B-----5:R-:W-:-:S04]  /*9570*/  MOV R11, UR4 ;  /* 0x00000004000b7c02 */ /* 0x020fc80008000f00 */
[----:B------:R-:W-:Y:S01]  /*9580*/  LEA.HI R11, R11, R164, RZ, 0x1e ;  /* 0x000000a40b0b7211 */ /* 0x000fe200078ff0ff */
[----:B------:R-:W-:Y:S06]  /*9590*/  @!P0 BRA `(.L_x_2955) ;  /* 0x0000000000348947 */ /* 0x000fec0003800000 */
[----:B------:R-:W2:Y:S08]  /*95a0*/  LDC.64 R2, c[0x0][0x440] ;  /* 0x00011000ff027b82 */ /* 0x000eb00000000a00 */
[----:B------:R-:W5:Y:S08]  /*95b0*/  LDC.64 R4, c[0x0][0x448] ;  /* 0x00011200ff047b82 */ /* 0x000f700000000a00 */
[----:B------:R-:W0:Y:S08]  /*95c0*/  LDC.64 R6, c[0x0][0x450] ;  /* 0x00011400ff067b82 */ /* 0x000e300000000a00 */
[----:B------:R-:W1:Y:S01]  /*95d0*/  LDC.64 R8, c[0x0][0x458] ;  /* 0x00011600ff087b82 */ /* 0x000e620000000a00 */
[----:B--2---:R-:W-:-:S05]  /*95e0*/  IMAD.WIDE.U32 R2, R11, 0x10, R2 ;  /* 0x000000100b027825 */ /* 0x004fca00078e0002 */
[----:B------:R2:W-:Y:S01]  /*95f0*/  STG.E.128 desc[UR10][R2.64], R64 ;  /* 0x0000004002007986 */ /* 0x0005e2000c101d0a */
[----:B-----5:R-:W-:-:S05]  /*9600*/  IMAD.WIDE.U32 R4, R11, 0x10, R4 ;  /* 0x000000100b047825 */ /* 0x020fca00078e0004 */
[----:B------:R2:W-:Y:S01]  /*9610*/  STG.E.128 desc[UR10][R4.64], R44 ;  /* 0x0000002c04007986 */ /* 0x0005e2000c101d0a */
[----:B0-----:R-:W-:-:S05]  /*9620*/  IMAD.WIDE.U32 R6, R11, 0x10, R6 ;  /* 0x000000100b067825 */ /* 0x001fca00078e0006 */
[----:B------:R2:W-:Y:S01]  /*9630*/  STG.E.128 desc[UR10][R6.64], R104 ;  /* 0x0000006806007986 */ /* 0x0005e2000c101d0a */
[C---:B-1----:R-:W-:Y:S01]  /*9640*/  IMAD.WIDE.U32 R8, R11.reuse, 0x10, R8 ;  /* 0x000000100b087825 */ /* 0x042fe200078e0008 */
[----:B------:R-:W-:-:S04]  /*9650*/  IADD3 R11, PT, PT, R11, 0x80, RZ ;  /* 0x000000800b0b7810 */ /* 0x000fc80007ffe0ff */
[----:B------:R2:W-:Y:S03]  /*9660*/  STG.E.128 desc[UR10][R8.64], R84 ;  /* 0x0000005408007986 */ /* 0x0005e6000c101d0a */
.L_x_2955:
[----:B------:R-:W-:Y:S05]  /*9670*/  BSYNC.RECONVERGENT B0 ;  /* 0x0000000000007941 */ /* 0x000fea0003800200 */
.L_x_2954:
[----:B------:R-:W-:Y:S04]  /*9680*/  BSSY.RECONVERGENT B0, `(.L_x_2956) ;  /* 0x000000f000007945 */ /* 0x000fe80003800200 */
[----:B------:R-:W-:Y:S05]  /*9690*/  @!P1 BRA `(.L_x_2957) ;  /* 0x0000000000349947 */ /* 0x000fea0003800000 */
[----:B--2---:R-:W2:Y:S08]  /*96a0*/  LDC.64 R2, c[0x0][0x440] ;  /* 0x00011000ff027b82 */ /* 0x004eb00000000a00 */
        /* <DEDUP_REMOVED lines=12> */
.L_x_2957:
[----:B------:R-:W-:Y:S05]  /*9770*/  BSYNC.RECONVERGENT B0 ;  /* 0x0000000000007941 */ /* 0x000fea0003800200 */
.L_x_2956:
        /* <DEDUP_REMOVED lines=15> */
.L_x_2959:
[----:B------:R-:W-:Y:S05]  /*9870*/  BSYNC.RECONVERGENT B0 ;  /* 0x0000000000007941 */ /* 0x000fea0003800200 */
.L_x_2958:
        /* <DEDUP_REMOVED lines=15> */
.L_x_2961:
[----:B------:R-:W-:Y:S05]  /*9970*/  BSYNC.RECONVERGENT B0 ;  /* 0x0000000000007941 */ /* 0x000fea0003800200 */
.L_x_2960:
        /* <DEDUP_REMOVED lines=15> */
.L_x_2963:
[----:B------:R-:W-:Y:S05]  /*9a70*/  BSYNC.RECONVERGENT B0 ;  /* 0x0000000000007941 */ /* 0x000fea0003800200 */
.L_x_2962:
[----:B------:R-:W-:-:S13]  /*9a80*/  ISETP.NE.AND P0, PT, R27, RZ, PT ;  /* 0x000000ff1b00720c */ /* 0x000fda0003f05270 */
[----:B------:R-:W-:Y:S05]  /*9a90*/  @!P0 EXIT ;  /* 0x000000000000894d */ /* 0x000fea0003800000 */
[----:B--2---:R-:W2:Y:S08]  /*9aa0*/  LDC.64 R2, c[0x0][0x440] ;  /* 0x00011000ff027b82 */ /* 0x004eb00000000a00 */
[----:B------:R-:W5:Y:S08]  /*9ab0*/  LDC.64 R4, c[0x0][0x448] ;  /* 0x00011200ff047b82 */ /* 0x000f700000000a00 */
[----:B------:R-:W0:Y:S08]  /*9ac0*/  LDC.64 R6, c[0x0][0x450] ;  /* 0x00011400ff067b82 */ /* 0x000e300000000a00 */
[----:B------:R-:W1:Y:S01]  /*9ad0*/  LDC.64 R8, c[0x0][0x458] ;  /* 0x00011600ff087b82 */ /* 0x000e620000000a00 */
[----:B--2---:R-:W-:-:S05]  /*9ae0*/  IMAD.WIDE.U32 R2, R11, 0x10, R2 ;  /* 0x000000100b027825 */ /* 0x004fca00078e0002 */
[----:B------:R-:W-:Y:S01]  /*9af0*/  STG.E.128 desc[UR10][R2.64], R80 ;  /* 0x0000005002007986 */ /* 0x000fe2000c101d0a */
[----:B-----5:R-:W-:-:S05]  /*9b00*/  IMAD.WIDE.U32 R4, R11, 0x10, R4 ;  /* 0x000000100b047825 */ /* 0x020fca00078e0004 */
[----:B------:R-:W-:Y:S01]  /*9b10*/  STG.E.128 desc[UR10][R4.64], R60 ;  /* 0x0000003c04007986 */ /* 0x000fe2000c101d0a */
[----:B0-----:R-:W-:-:S05]  /*9b20*/  IMAD.WIDE.U32 R6, R11, 0x10, R6 ;  /* 0x000000100b067825 */ /* 0x001fca00078e0006 */
[----:B------:R-:W-:Y:S01]  /*9b30*/  STG.E.128 desc[UR10][R6.64], R124 ;  /* 0x0000007c06007986 */ /* 0x000fe2000c101d0a */
[----:B-1----:R-:W-:-:S05]  /*9b40*/  IMAD.WIDE.U32 R8, R11, 0x10, R8 ;  /* 0x000000100b087825 */ /* 0x002fca00078e0008 */
[----:B------:R-:W-:Y:S01]  /*9b50*/  STG.E.128 desc[UR10][R8.64], R100 ;  /* 0x0000006408007986 */ /* 0x000fe2000c101d0a */
[----:B------:R-:W-:Y:S05]  /*9b60*/  EXIT ;  /* 0x000000000000794d */ /* 0x000fea0003800000 */
.L_x_2964:
        /* <DEDUP_REMOVED lines=9> */
.L_x_3872:


//--------------------- .text._ZN10layer_norm31ln_parallel_residual_bwd_kernelINS_13Kernel_traitsI6__halfffffjLj3072ELj1ELj1ELj4ELj16ENS_18Kernel_traits_baseILj3072ES2_ffffjLj128EEEEELb1ELb0ELb1EEEvNS_9BwdParamsE --------------------------
	.section	.text._ZN10layer_norm31ln_parallel_residual_bwd_kernelINS_13Kernel_traitsI6__halfffffjLj3072ELj1ELj1ELj4ELj16ENS_18Kernel_traits_baseILj3072ES2_ffffjLj128EEEEELb1ELb0ELb1EEEvNS_9BwdParamsE,"ax",@progbits
	.align	128
        .global         _ZN10layer_norm31ln_parallel_residual_bwd_kernelINS_13Kernel_traitsI6__halfffffjLj3072ELj1ELj1ELj4ELj16ENS_18Kernel_traits_baseILj3072ES2_ffffjLj128EEEEELb1ELb0ELb1EEEvNS_9BwdParamsE
        .type           _ZN10layer_norm31ln_parallel_residual_bwd_kernelINS_13Kernel_traitsI6__halfffffjLj3072ELj1ELj1ELj4ELj16ENS_18Kernel_traits_baseILj3072ES2_ffffjLj128EEEEELb1ELb0ELb1EEEvNS_9BwdParamsE,@function
        .size           _ZN10layer_norm31ln_parallel_residual_bwd_kernelINS_13Kernel_traitsI6__halfffffjLj3072ELj1ELj1ELj4ELj16ENS_18Kernel_traits_baseILj3072ES2_ffffjLj128EEEEELb1ELb0ELb1EEEvNS_9BwdParamsE,(.L_x_3873 - _ZN10layer_norm31ln_parallel_residual_bwd_kernelINS_13Kernel_traitsI6__halfffffjLj3072ELj1ELj1ELj4ELj16ENS_18Kernel_traits_baseILj3072ES2_ffffjLj128EEEEELb1ELb0ELb1EEEvNS_9BwdParamsE)
        .other          _ZN10layer_norm31ln_parallel_residual_bwd_kernelINS_13Kernel_traitsI6__halfffffjLj3072ELj1ELj1ELj4ELj16ENS_18Kernel_traits_baseILj3072ES2_ffffjLj128EEEEELb1ELb0ELb1EEEvNS_9BwdParamsE,@"STO_CUDA_ENTRY STV_DEFAULT"
_ZN10layer_norm31ln_parallel_residual_bwd_kernelINS_13Kernel_traitsI6__halfffffjLj3072ELj1ELj1ELj4ELj16ENS_18Kernel_traits_baseILj3072ES2_ffffjLj128EEEEELb1ELb0ELb1EEEvNS_9BwdParamsE:
.text._ZN10layer_norm31ln_parallel_residual_bwd_kernelINS_13Kernel_traitsI6__halfffffjLj3072ELj1ELj1ELj4ELj16ENS_18Kernel_traits_baseILj3072ES2_ffffjLj128EEEEELb1ELb0ELb1EEEvNS_9BwdParamsE:
        /* <DEDUP_REMOVED lines=67> */
[----:B------:R-:W-:Y:S02]  /*0430*/  MOV R164, RZ ;  /* 0x000000ff00a47202 */ /* 0x000fe40000000f00 */
        /* <DEDUP_REMOVED lines=10> */
[----:B0-----:R-:W3:Y:S01]  /*04e0*/  LDG.E.64 R250, desc[UR16][R4.64] ;  /* 0x0000001004fa7981 */ /* 0x001ee2000c1e1b00 */
[----:B------:R-:W-:-:S02]  /*04f0*/  CS2R R144, SRZ ;  /* 0x0000000000907805 */ /* 0x000fc4000001ff00 */
[----:B------:R-:W-:Y:S01]  /*0500*/  CS2R R142, SRZ ;  /* 0x00000000008e7805 */ /* 0x000fe2000001ff00 */
[----:B--2---:R-:W-:Y:S01]  /*0510*/  IMAD.WIDE.U32 R2, R92, 0x8, R2 ;  /* 0x000000085c027825 */ /* 0x004fe200078e0002 */
[----:B------:R-:W2:Y:S01]  /*0520*/  LDG.E.64 R218, desc[UR16][R4.64+0x1000] ;  /* 0x0010001004da7981 */ /* 0x000ea2000c1e1b00 */
[----:B------:R-:W-:Y:S02]  /*0530*/  CS2R R140, SRZ ;  /* 0x00000000008c7805 */ /* 0x000fe4000001ff00 */
[----:B------:R-:W-:Y:S02]  /*0540*/  CS2R R138, SRZ ;  /* 0x00000000008a7805 */ /* 0x000fe4000001ff00 */
[----:B------:R-:W-:Y:S01]  /*0550*/  CS2R R136, SRZ ;  /* 0x0000000000887805 */ /* 0x000fe2000001ff00 */
[----:B------:R-:W4:Y:S01]  /*0560*/  LDG.E.64 R18, desc[UR16][R2.64] ;  /* 0x0000001002127981 */ /* 0x000f22000c1e1b00 */
[----:B------:R-:W-:Y:S02]  /*0570*/  CS2R R134, SRZ ;  /* 0x0000000000867805 */ /* 0x000fe4000001ff00 */
[----:B------:R-:W-:-:S02]  /*0580*/  CS2R R132, SRZ ;  /* 0x0000000000847805 */ /* 0x000fc4000001ff00 */
[----:B------:R-:W-:Y:S01]  /*0590*/  CS2R R130, SRZ ;  /* 0x0000000000827805 */ /* 0x000fe2000001ff00 */
[----:B------:R-:W5:Y:S01]  /*05a0*/  LDG.E.64 R226, desc[UR16][R4.64+0xc00] ;  /* 0x000c001004e27981 */ /* 0x000f62000c1e1b00 */
[----:B------:R-:W-:Y:S02]  /*05b0*/  CS2R R128, SRZ ;  /* 0x0000000000807805 */ /* 0x000fe4000001ff00 */
[----:B------:R-:W-:Y:S02]  /*05c0*/  CS2R R126, SRZ ;  /* 0x00000000007e7805 */ /* 0x000fe4000001ff00 */
[----:B------:R-:W-:Y:S01]  /*05d0*/  CS2R R124, SRZ ;  /* 0x00000000007c7805 */ /* 0x000fe2000001ff00 */
[----:B------:R-:W5:Y:S01]  /*05e0*/  LDG.E.64 R234, desc[UR16][R4.64+0x800] ;  /* 0x0008001004ea7981 */ /* 0x000f62000c1e1b00 */
        /* <DEDUP_REMOVED lines=16> */
[----:B------:R-:W-:Y:S01]  /*06f0*/  UPLOP3.LUT UP1, UPT, UPT, UPT, UPT, 0x40, 0x4 ;  /* 0x000000000004789c */ /* 0x000fe20003f2e870 */
[----:B------:R-:W0:Y:S02]  /*0700*/  LDCU UR7, c[0x0][0x408] ;  /* 0x00008100ff0777ac */ /* 0x000e240008000800 */
[----:B------:R-:W5:Y:S01]  /*0710*/  LDG.E.64 R12, desc[UR16][R2.64+0xc00] ;  /* 0x000c0010020c7981 */ /* 0x000f62000c1e1b00 */
[----:B------:R-:W1:Y:S03]  /*0720*/  LDCU UR19, c[0x0][0x388] ;  /* 0x00007100ff1377ac */ /* 0x000e660008000800 */
[----:B------:R-:W5:Y:S01]  /*0730*/  LDG.E.64 R14, desc[UR16][R2.64+0x800] ;  /* 0x00080010020e7981 */ /* 0x000f62000c1e1b00 */
[----:B------:R-:W0:Y:S03]  /*0740*/  LDCU.U8 UR18, c[0x0][0x410] ;  /* 0x00008200ff1277ac */ /* 0x000e260008000000 */
[----:B------:R3:W5:Y:S01]  /*0750*/  LDG.E.64 R16, desc[UR16][R2.64+0x400] ;  /* 0x0004001002107981 */ /* 0x000762000c1e1b00 */
[----:B------:R-:W0:Y:S01]  /*0760*/  LDCU UR26, c[0x0][0x400] ;  /* 0x00008000ff1a77ac */ /* 0x000e220008000800 */
[----:B------:R-:W0:Y:S01]  /*0770*/  LDCU.64 UR8, c[0x0][0x478] ;  /* 0x00008f00ff0877ac */ /* 0x000e220008000a00 */
[----:B------:R-:W0:Y:S01]  /*0780*/  LDCU.128 UR12, c[0x0][0x3c0] ;  /* 0x00007800ff0c77ac */ /* 0x000e220008000c00 */
[----:B------:R-:W0:Y:S01]  /*0790*/  LDCU.64 UR20, c[0x0][0x438] ;  /* 0x00008700ff1477ac */ /* 0x000e220008000a00 */
[----:B------:R-:W0:Y:S01]  /*07a0*/  LDCU.64 UR22, c[0x0][0x380] ;  /* 0x00007000ff1677ac */ /* 0x000e220008000a00 */
[----:B------:R-:W0:Y:S01]  /*07b0*/  LDCU.64 UR24, c[0x0][0x470] ;  /* 0x00008e00ff1877ac */ /* 0x000e220008000a00 */
[----:B---3--:R-:W-:Y:S01]  /*07c0*/  HADD2.F32 R3, -RZ, R250.H0_H0 ;  /* 0x200000faff037230 */ /* 0x008fe20000004100 */
[----:B------:R-:W-:Y:S01]  /*07d0*/  SHF.R.U64 R0, R250, 0x10, R251 ;  /* 0x00000010fa007819 */ /* 0x000fe200000012fb */
[----:B------:R-:W-:-:S03]  /*07e0*/  HADD2.F32 R2, -RZ, R251.H0_H0 ;  /* 0x200000fbff027230 */ /* 0x000fc60000004100 */
[----:B------:R3:W-:Y:S01]  /*07f0*/  STL [R1+0x10], R3 ;  /* 0x0000100301007387 */ /* 0x0007e20000100800 */
[----:B------:R-:W-:Y:S02]  /*0800*/  HADD2.F32 R0, -RZ, R0.H0_H0 ;  /* 0x20000000ff007230 */ /* 0x000fe40000004100 */
[----:B----4-:R-:W-:Y:S01]  /*0810*/  HADD2.F32 R4, -RZ, R18.H0_H0 ;  /* 0x20000012ff047230 */ /* 0x010fe20000004100 */
[----:B------:R4:W-:Y:S01]  /*0820*/  STL [R1], R2 ;  /* 0x0000000201007387 */ /* 0x0009e20000100800 */
[----:B---3--:R-:W-:-:S03]  /*0830*/  HADD2.F32 R3, -RZ, R19.H0_H0 ;  /* 0x20000013ff037230 */ /* 0x008fc60000004100 */
[----:B------:R-:W-:Y:S01]  /*0840*/  STL [R1+0x14], R4 ;  /* 0x0000140401007387 */ /* 0x000fe20000100800 */
[----:B----4-:R-:W-:-:S03]  /*0850*/  SHF.R.U64 R2, R18, 0x10, R19 ;  /* 0x0000001012027819 */ /* 0x010fc60000001213 */
[----:B------:R-:W-:Y:S04]  /*0860*/  STL [R1+0x4], R3 ;  /* 0x0000040301007387 */ /* 0x000fe80000100800 */
[----:B------:R3:W-:Y:S02]  /*0870*/  STL [R1+0x8], R0 ;  /* 0x0000080001007387 */ /* 0x0007e40000100800 */
[----:B---3--:R-:W-:-:S05]  /*0880*/  HADD2.F32 R0, -RZ, R2.H0_H0 ;  /* 0x20000002ff007230 */ /* 0x008fca0000004100 */
[----:B------:R3:W-:Y:S01]  /*0890*/  STL [R1+0xc], R0 ;  /* 0x00000c0001007387 */ /* 0x0007e20000100800 */
[----:B--2---:R-:W-:Y:S01]  /*08a0*/  SHF.R.U64 R223, R218, 0x10, R219 ;  /* 0x00000010dadf7819 */ /* 0x004fe200000012db */
[----:B------:R-:W-:Y:S01]  /*08b0*/  HADD2.F32 R221, -RZ, R219.H0_H0 ;  /* 0x200000dbffdd7230 */ /* 0x000fe20000004100 */
[----:B-----5:R-:W-:Y:S01]  /*08c0*/  SHF.R.U64 R231, R226, 0x10, R227 ;  /* 0x00000010e2e77819 */ /* 0x020fe200000012e3 */
[----:B------:R-:W-:Y:S01]  /*08d0*/  HADD2.F32 R229, -RZ, R227.H0_H0 ;  /* 0x200000e3ffe57230 */ /* 0x000fe20000004100 */
[----:B------:R-:W-:Y:S01]  /*08e0*/  SHF.R.U64 R239, R234, 0x10, R235 ;  /* 0x00000010eaef7819 */ /* 0x000fe200000012eb */
[----:B------:R-:W-:Y:S01]  /*08f0*/  HADD2.F32 R237, -RZ, R235.H0_H0 ;  /* 0x200000ebffed7230 */ /* 0x000fe20000004100 */
[----:B------:R-:W-:Y:S01]  /*0900*/  SHF.R.U64 R247, R242, 0x10, R243 ;  /* 0x00000010f2f77819 */ /* 0x000fe200000012f3 */
[----:B------:R-:W-:Y:S01]  /*0910*/  HADD2.F32 R245, -RZ, R243.H0_H0 ;  /* 0x200000f3fff57230 */ /* 0x000fe20000004100 */
[--C-:B------:R-:W-:Y:S02]  /*0920*/  SHF.R.U64 R215, R6, 0x10, R7.reuse ;  /* 0x0000001006d77819 */ /* 0x100fe40000001207 */
[----:B------:R-:W-:-:S02]  /*0930*/  SHF.R.U32.HI R210, RZ, 0x10, R7 ;  /* 0x00000010ffd27819 */ /* 0x000fc40000011607 */
[----:B------:R-:W-:Y:S02]  /*0940*/  SHF.R.U32.HI R219, RZ, 0x10, R219 ;  /* 0x00000010ffdb7819 */ /* 0x000fe400000116db */
[----:B------:R-:W-:Y:S02]  /*0950*/  SHF.R.U32.HI R227, RZ, 0x10, R227 ;  /* 0x00000010ffe37819 */ /* 0x000fe400000116e3 */
[----:B------:R-:W-:Y:S02]  /*0960*/  SHF.R.U32.HI R235, RZ, 0x10, R235 ;  /* 0x00000010ffeb7819 */ /* 0x000fe400000116eb */
[----:B------:R-:W-:Y:S02]  /*0970*/  SHF.R.U32.HI R243, RZ, 0x10, R243 ;  /* 0x00000010fff37819 */ /* 0x000fe400000116f3 */
        /* <DEDUP_REMOVED lines=11> */
[----:B------:R-:W-:Y:S01]  /*0a30*/  SHF.R.U32.HI R252, RZ, 0x10, R19 ;  /* 0x00000010fffc7819 */ /* 0x000fe20000011613 */
[----:B------:R-:W-:Y:S02]  /*0a40*/  HADD2.F32 R225, -RZ, R218.H0_H0 ;  /* 0x200000daffe17230 */ /* 0x000fe40000004100 */
[----:B------:R-:W-:Y:S02]  /*0a50*/  HADD2.F32 R233, -RZ, R226.H0_H0 ;  /* 0x200000e2ffe97230 */ /* 0x000fe40000004100 */
[----:B------:R-:W-:-:S02]  /*0a60*/  HADD2.F32 R241, -RZ, R234.H0_H0 ;  /* 0x200000eafff17230 */ /* 0x000fc40000004100 */
[----:B------:R-:W-:Y:S01]  /*0a70*/  HADD2.F32 R249, -RZ, R242.H0_H0 ;  /* 0x200000f2fff97230 */ /* 0x000fe20000004100 */
[----:B------:R-:W-:Y:S01]  /*0a80*/  CS2R R18, SRZ ;  /* 0x0000000000127805 */ /* 0x000fe2000001ff00 */
        /* <DEDUP_REMOVED lines=39> */
[----:B01-3--:R-:W-:-:S07]  /*0d00*/  HADD2.F32 R252, -RZ, R252.H0_H0 ;  /* 0x200000fcfffc7230 */ /* 0x00bfce0000004100 */
.L_x_3016:
        /* <DEDUP_REMOVED lines=10> */
[----:B------:R-:W2:Y:S01]  /*0db0*/  LDC.64 R178, c[0x0][0x428] ;  /* 0x00010a00ffb27b82 */ /* 0x000ea20000000a00 */
[----:B------:R-:W-:Y:S01]  /*0dc0*/  LEA.HI.SX32 R5, R5, R92, 0x1e ;  /* 0x0000005c05057211 */ /* 0x000fe200078ff2ff */
[----:B------:R3:W4:Y:S03]  /*0dd0*/  LDG.E R119, desc[UR16][R76.64] ;  /* 0x000000104c777981 */ /* 0x000726000c1e1900 */
[----:B------:R-:W-:-:S02]  /*0de0*/  IADD3 R120, PT, PT, R5, 0x100, RZ ;  /* 0x0000010005787810 */ /* 0x000fc40007ffe0ff */
[----:B------:R-:W-:Y:S01]  /*0df0*/  IADD3 R118, PT, PT, R5, 0x80, RZ ;  /* 0x0000008005767810 */ /* 0x000fe20007ffe0ff */
[----:B------:R-:W2:Y:S01]  /*0e00*/  LDC.64 R122, c[0x0][0x3b0] ;  /* 0x0000ec00ff7a7b82 */ /* 0x000ea20000000a00 */
[----:B---3--:R-:W-:Y:S02]  /*0e10*/  MOV R76, UR10 ;  /* 0x0000000a004c7c02 */ /* 0x008fe40008000f00 */
[----:B------:R-:W-:Y:S01]  /*0e20*/  MOV R77, UR11 ;  /* 0x0000000b004d7c02 */ /* 0x000fe20008000f00 */
[----:B0-----:R-:W-:-:S04]  /*0e30*/  IMAD.WIDE.U32 R88, R120, 0x10, R182 ;  /* 0x0000001078587825 */ /* 0x001fc800078e00b6 */
[----:B------:R0:W3:Y:S01]  /*0e40*/  LDG.E R177, desc[UR16][R76.64] ;  /* 0x000000104cb17981 */ /* 0x0000e2000c1e1900 */
[----:B-1----:R-:W-:-:S03]  /*0e50*/  IMAD.WIDE.U32 R92, R120, 0x10, R180 ;  /* 0x00000010785c7825 */ /* 0x002fc600078e00b4 */
[----:B------:R-:W3:Y:S01]  /*0e60*/  LDG.E.128 R88, desc[UR16][R88.64] ;  /* 0x0000001058587981 */ /* 0x000ee2000c1e1d00 */
[----:B------:R-:W-:-:S03]  /*0e70*/  IMAD.WIDE.U32 R80, R118, 0x10, R180 ;  /* 0x0000001076507825 */ /* 0x000fc600078e00b4 */
[----:B------:R-:W3:Y:S01]  /*0e80*/  LDG.E.128 R92, desc[UR16][R92.64] ;  /* 0x000000105c5c7981 */ /* 0x000ee2000c1e1d00 */
[----:B0-----:R-:W-:-:S03]  /*0e90*/  IMAD.WIDE.U32 R76, R118, 0x10, R182 ;  /* 0x00000010764c7825 */ /* 0x001fc600078e00b6 */
[----:B------:R-:W3:Y:S04]  /*0ea0*/  LDG.E.128 R80, desc[UR16][R80.64] ;  /* 0x0000001050507981 */ /* 0x000ee8000c1e1d00 */
[----:B------:R-:W3:Y:S01]  /*0eb0*/  LDG.E.128 R76, desc[UR16][R76.64] ;  /* 0x000000104c4c7981 */ /* 0x000ee2000c1e1d00 */
[----:B--2---:R-:W-:Y:S01]  /*0ec0*/  IMAD.WIDE.U32 R84, R118, 0x10, R178 ;  /* 0x0000001076547825 */ /* 0x004fe200078e00b2 */
[----:B------:R-:W-:-:S05]  /*0ed0*/  IADD3 R121, PT, PT, R5, 0x180, RZ ;  /* 0x0000018005797810 */ /* 0x000fca0007ffe0ff */
[----:B------:R-:W2:Y:S01]  /*0ee0*/  LDG.E.128 R84, desc[UR16][R84.64] ;  /* 0x0000001054547981 */ /* 0x000ea2000c1e1d00 */
[----:B------:R-:W-:-:S04]  /*0ef0*/  IMAD.WIDE.U32 R96, R120, 0x10, R178 ;  /* 0x0000001078607825 */ /* 0x000fc800078e00b2 */
[C---:B------:R-:W-:Y:S02]  /*0f00*/  IMAD.WIDE.U32 R100, R121.reuse, 0x10, R182 ;  /* 0x0000001079647825 */ /* 0x040fe400078e00b6 */
        /* <DEDUP_REMOVED lines=8> */
[----:B------:R-:W0:Y:S08]  /*0f90*/  @P0 LDC.64 R112, c[0x0][0x3b8] ;  /* 0x0000ee00ff700b82 */ /* 0x000e300000000a00 */
[----:B------:R-:W1:Y:S01]  /*0fa0*/  @P0 LDC.64 R114, c[0x0][0x3b8] ;  /* 0x0000ee00ff720b82 */ /* 0x000e620000000a00 */
[----:B------:R-:W-:Y:S02]  /*0fb0*/  ISETP.NE.U32.AND P1, PT, RZ, UR20, PT ;  /* 0x00000014ff007c0c */ /* 0x000fe4000bf25070 */
[----:B------:R-:W-:-:S05]  /*0fc0*/  IADD3 R205, PT, PT, R5, 0x280, RZ ;  /* 0x0000028005cd7810 */ /* 0x000fca0007ffe0ff */
[----:B------:R-:W1:Y:S01]  /*0fd0*/  @P0 LDC.64 R116, c[0x0][0x3b8] ;  /* 0x0000ee00ff740b82 */ /* 0x000e620000000a00 */
[----:B0-----:R-:W-:-:S05]  /*0fe0*/  @P0 IMAD.WIDE.U32 R112, R120, 0x4, R112 ;  /* 0x0000000478700825 */ /* 0x001fca00078e0070 */
[----:B------:R0:W5:Y:S02]  /*0ff0*/  @P0 LDG.E R3, desc[UR16][R112.64] ;  /* 0x0000001070030981 */ /* 0x000164000c1e1900 */
[----:B0-----:R-:W0:Y:S01]  /*1000*/  @P0 LDC.64 R112, c[0x0][0x3b8] ;  /* 0x0000ee00ff700b82 */ /* 0x001e220000000a00 */
[----:B------:R-:W-:Y:S01]  /*1010*/  ISETP.NE.AND.EX P1, PT, RZ, UR21, PT, P1 ;  /* 0x00000015ff007c0c */ /* 0x000fe2000bf25310 */
[----:B-1----:R-:W-:-:S05]  /*1020*/  @P0 IMAD.WIDE.U32 R114, R118, 0x4, R114 ;  /* 0x0000000476720825 */ /* 0x002fca00078e0072 */
[----:B------:R1:W5:Y:S07]  /*1030*/  @P0 LDG.E R4, desc[UR16][R114.64] ;  /* 0x0000001072040981 */ /* 0x00036e000c1e1900 */
[----:B-1----:R-:W1:Y:S01]  /*1040*/  @P1 LDC.64 R114, c[0x0][0x438] ;  /* 0x00010e00ff721b82 */ /* 0x002e620000000a00 */
[----:B0-----:R-:W-:-:S05]  /*1050*/  @P0 IMAD.WIDE.U32 R112, R205, 0x4, R112 ;  /* 0x00000004cd700825 */ /* 0x001fca00078e0070 */
[----:B------:R0:W5:Y:S02]  /*1060*/  @P0 LDG.E R0, desc[UR16][R112.64] ;  /* 0x0000001070000981 */ /* 0x000164000c1e1900 */
[----:B0-----:R-:W0:Y:S01]  /*1070*/  @P1 LDC.64 R112, c[0x0][0x438] ;  /* 0x00010e00ff701b82 */ /* 0x001e220000000a00 */
[----:B-1----:R-:W-:-:S04]  /*1080*/  @P1 IMAD.WIDE.U32 R114, R118, 0x10, R114 ;  /* 0x0000001076721825 */ /* 0x002fc800078e0072 */
[----:B------:R-:W-:Y:S01]  /*1090*/  @P0 IMAD.WIDE.U32 R116, R121, 0x4, R116 ;  /* 0x0000000479740825 */ /* 0x000fe200078e0074 */
[----:B------:R1:W5:Y:S04]  /*10a0*/  @P1 LDG.E.128 R44, desc[UR16][R114.64] ;  /* 0x00000010722c1981 */ /* 0x000368000c1e1d00 */
[----:B------:R0:W5:Y:S01]  /*10b0*/  @P0 LDG.E R2, desc[UR16][R116.64] ;  /* 0x0000001074020981 */ /* 0x000162000c1e1900 */
[----:B-1----:R-:W1:Y:S01]  /*10c0*/  @P1 LDC.64 R114, c[0x0][0x438] ;  /* 0x00010e00ff721b82 */ /* 0x002e620000000a00 */
[----:B0-----:R-:W-:-:S07]  /*10d0*/  @P1 IMAD.WIDE.U32 R112, R205, 0x10, R112 ;  /* 0x00000010cd701825 */ /* 0x001fce00078e0070 */
[----:B------:R-:W0:Y:S01]  /*10e0*/  @P1 LDC.64 R116, c[0x0][0x438] ;  /* 0x00010e00ff741b82 */ /* 0x000e220000000a00 */
[----:B------:R1:W5:Y:S02]  /*10f0*/  @P1 LDG.E.128 R56, desc[UR16][R112.64] ;  /* 0x0000001070381981 */ /* 0x000364000c1e1d00 */
[----:B-1----:R-:W-:-:S05]  /*1100*/  IMAD.WIDE.U32 R112, R5, 0x4, R122 ;  /* 0x0000000405707825 */ /* 0x002fca00078e007a */
[----:B------:R1:W5:Y:S01]  /*1110*/  LDG.E R173, desc[UR16][R112.64] ;  /* 0x0000001070ad7981 */ /* 0x000362000c1e1900 */
[----:B------:R-:W-:Y:S01]  /*1120*/  IADD3 R167, PT, PT, R5, 0x200, RZ ;  /* 0x0000020005a77810 */ /* 0x000fe20007ffe0ff */
[----:B-1----:R-:W-:-:S05]  /*1130*/  IMAD.WIDE.U32 R112, R120, 0x4, R122 ;  /* 0x0000000478707825 */ /* 0x002fca00078e007a */
[----:B------:R1:W5:Y:S02]  /*1140*/  LDG.E R171, desc[UR16][R112.64] ;  /* 0x0000001070ab7981 */ /* 0x000364000c1e1900 */
[----:B-1----:R-:W-:-:S05]  /*1150*/  IMAD.WIDE.U32 R112, R121, 0x4, R122 ;  /* 0x0000000479707825 */ /* 0x002fca00078e007a */
[----:B------:R1:W5:Y:S01]  /*1160*/  LDG.E R170, desc[UR16][R112.64] ;  /* 0x0000001070aa7981 */ /* 0x000362000c1e1900 */
[----:B------:R-:W-:Y:S01]  /*1170*/  ISETP.NE.AND P3, PT, RZ, UR18, PT ;  /* 0x00000012ff007c0c */ /* 0x000fe2000bf65270 */
[----:B------:R-:W-:-:S04]  /*1180*/  @P1 IMAD.WIDE.U32 R114, R121, 0x10, R114 ;  /* 0x0000001079721825 */ /* 0x000fc800078e0072 */
[----:B0-----:R-:W-:Y:S01]  /*1190*/  @P1 IMAD.WIDE.U32 R116, R120, 0x10, R116 ;  /* 0x0000001078741825 */ /* 0x001fe200078e0074 */
[----:B------:R0:W5:Y:S03]  /*11a0*/  @P1 LDG.E.128 R52, desc[UR16][R114.64] ;  /* 0x0000001072341981 */ /* 0x000166000c1e1d00 */
[--C-:B-1----:R-:W-:Y:S01]  /*11b0*/  IMAD.WIDE.U32 R112, R167, 0x4, R122.reuse ;  /* 0x00000004a7707825 */ /* 0x102fe200078e007a */
[----:B------:R1:W5:Y:S04]  /*11c0*/  @P1 LDG.E.128 R48, desc[UR16][R116.64] ;  /* 0x0000001074301981 */ /* 0x000368000c1e1d00 */
[----:B------:R4:W5:Y:S01]  /*11d0*/  LDG.E R169, desc[UR16][R112.64] ;  /* 0x0000001070a97981 */ /* 0x000962000c1e1900 */
[----:B0-----:R-:W-:-:S04]  /*11e0*/  IMAD.WIDE.U32 R114, R118, 0x4, R122 ;  /* 0x0000000476727825 */ /* 0x001fc800078e007a */
[----:B-1----:R-:W-:Y:S01]  /*11f0*/  IMAD.WIDE.U32 R116, R5, 0x10, R180 ;  /* 0x0000001005747825 */ /* 0x002fe200078e00b4 */
[----:B------:R-:W5:Y:S03]  /*1200*/  LDG.E R172, desc[UR16][R114.64] ;  /* 0x0000001072ac7981 */ /* 0x000f66000c1e1900 */
[----:B----4-:R-:W-:-:S05]  /*1210*/  IMAD.WIDE.U32 R112, R205, 0x4, R122 ;  /* 0x00000004cd707825 */ /* 0x010fca00078e007a */
[----:B------:R0:W5:Y:S01]  /*1220*/  LDG.E R168, desc[UR16][R112.64] ;  /* 0x0000001070a87981 */ /* 0x000162000c1e1900 */
[----:B------:R-:W-:-:S06]  /*1230*/  IMAD.WIDE.U32 R120, R5, 0x10, R178 ;  /* 0x0000001005787825 */ /* 0x000fcc00078e00b2 */
[----:B------:R-:W4:Y:S01]  /*1240*/  LDG.E.128 R120, desc[UR16][R120.64] ;  /* 0x0000001078787981 */ /* 0x000f22000c1e1d00 */
[----:B0-----:R-:W-:-:S06]  /*1250*/  IMAD.WIDE.U32 R112, R5, 0x10, R182 ;  /* 0x0000001005707825 */ /* 0x001fcc00078e00b6 */
[----:B------:R-:W4:Y:S01]  /*1260*/  LDG.E.128 R112, desc[UR16][R112.64] ;  /* 0x0000001070707981 */ /* 0x000f22000c1e1d00 */
[----:B------:R-:W-:-:S03]  /*1270*/  R2UR UR10, R119 ;  /* 0x00000000770a72ca */ /* 0x000fc600000e0000 */
[----:B------:R-:W4:Y:S01]  /*1280*/  LDG.E.128 R116, desc[UR16][R116.64] ;  /* 0x0000001074747981 */ /* 0x000f22000c1e1d00 */
[----:B---3--:R-:W-:-:S05]  /*1290*/  FSEL R177, R177, RZ, !P3 ;  /* 0x000000ffb1b17208 */ /* 0x008fca0005800000 */
[----:B------:R-:W-:-:S04]  /*12a0*/  FADD.FTZ R90, -R177, R90 ;  /* 0x0000005ab15a7221 */ /* 0x000fc80000010100 */
[----:B------:R-:W-:Y:S01]  /*12b0*/  FMUL.FTZ R188, R90, UR10 ;  /* 0x0000000a5abc7c20 */ /* 0x000fe20008410000 */
[----:B------:R-:W-:Y:S01]  /*12c0*/  FMUL.FTZ R187, R237, R94 ;  /* 0x0000005eedbb7220 */ /* 0x000fe20000410000 */
[C---:B------:R-:W-:Y:S01]  /*12d0*/  FADD.FTZ R192, R94.reuse, R192 ;  /* 0x000000c05ec07221 */ /* 0x040fe20000010000 */
[----:B------:R-:W3:Y:S01]  /*12e0*/  LDL R90, [R1+0x14] ;  /* 0x00001400015a7983 */ /* 0x000ee20000100800 */
[----:B------:R-:W-:Y:S01]  /*12f0*/  FFMA.FTZ R144, R94, R188, R144 ;  /* 0x000000bc5e907223 */ /* 0x000fe20000010090 */
[----:B------:R-:W-:Y:S02]  /*1300*/  FADD.FTZ R77, -R177, R77 ;  /* 0x0000004db14d7221 */ /* 0x000fe40000010100 */
[----:B------:R-:W3:Y:S02]  /*1310*/  LDL R94, [R1+0x10] ;  /* 0x00001000015e7983 */ /* 0x000ee40000100800 */
[----:B------:R-:W-:Y:S01]  /*1320*/  FMUL.FTZ R176, R77, UR10 ;  /* 0x0000000a4db07c20 */ /* 0x000fe20008410000 */
[----:B------:R-:W-:-:S04]  /*1330*/  FMUL.FTZ R77, R247, R81 ;  /* 0x00000051f74d7220 */ /* 0x000fc80000410000 */
[----:B--2---:R-:W-:Y:S01]  /*1340*/  FFMA.FTZ R178, R248, R85, R77 ;  /* 0x00000055f8b27223 */ /* 0x004fe2000001004d */
[----:B------:R-:W-:-:S04]  /*1350*/  FMUL.FTZ R77, R245, R82 ;  /* 0x00000052f54d7220 */ /* 0x000fc80000410000 */
[----:B------:R-:W-:Y:S01]  /*1360*/  FFMA.FTZ R180, R246, R86, R77 ;  /* 0x00000056f6b47223 */ /* 0x000fe2000001004d */
[----:B------:R-:W-:Y:S01]  /*1370*/  FMUL.FTZ R77, R241, R92 ;  /* 0x0000005cf14d7220 */ /* 0x000fe20000410000 */
[----:B------:R-:W-:-:S03]  /*1380*/  FADD.FTZ R91, -R177, R91 ;  /* 0x0000005bb15b7221 */ /* 0x000fc60000010100 */
[----:B------:R-:W-:Y:S01]  /*1390*/  FFMA.FTZ R182, R242, R96, R77 ;  /* 0x00000060f2b67223 */ /* 0x000fe2000001004d */
[----:B------:R-:W-:Y:S01]  /*13a0*/  FMUL.FTZ R77, R239, R93 ;  /* 0x0000005def4d7220 */ /* 0x000fe20000410000 */
[----:B------:R-:W-:Y:S01]  /*13b0*/  FMUL.FTZ R191, R91, UR10 ;  /* 0x0000000a5bbf7c20 */ /* 0x000fe20008410000 */
[----:B------:R-:W-:Y:S02]  /*13c0*/  FADD.FTZ R100, -R177, R100 ;  /* 0x00000064b1647221 */ /* 0x000fe40000010100 */
[----:B------:R-:W-:Y:S01]  /*13d0*/  FFMA.FTZ R186, R240, R97, R77 ;  /* 0x00000061f0ba7223 */ /* 0x000fe2000001004d */
[----:B------:R-:W-:Y:S01]  /*13e0*/  FMUL.FTZ R77, R235, R95 ;  /* 0x0000005feb4d7220 */ /* 0x000fe20000410000 */
[C---:B------:R-:W-:Y:S01]  /*13f0*/  FADD.FTZ R40, R98.reuse, R40 ;  /* 0x0000002862287221 */ /* 0x040fe20000010000 */
[----:B------:R-:W-:Y:S01]  /*1400*/  FFMA.FTZ R16, R98, R188, R16 ;  /* 0x000000bc62107223 */ /* 0x000fe20000010010 */
[----:B------:R-:W-:Y:S01]  /*1410*/  FFMA.FTZ R187, R238, R98, R187 ;  /* 0x00000062eebb7223 */ /* 0x000fe200000100bb */
[C---:B------:R-:W-:Y:S01]  /*1420*/  FADD.FTZ R41, R99.reuse, R41 ;  /* 0x0000002963297221 */ /* 0x040fe20000010000 */
[----:B------:R-:W-:Y:S01]  /*1430*/  FFMA.FTZ R17, R99, R191, R17 ;  /* 0x000000bf63117223 */ /* 0x000fe20000010011 */
[----:B------:R-:W-:Y:S01]  /*1440*/  FFMA.FTZ R190, R236, R99, R77 ;  /* 0x00000063ecbe7223 */ /* 0x000fe2000001004d */
[----:B------:R-:W-:Y:S01]  /*1450*/  FMUL.FTZ R189, R100, UR10 ;  /* 0x0000000a64bd7c20 */ /* 0x000fe20008410000 */
[----:B------:R-:W2:Y:S01]  /*1460*/  LDL R98, [R1+0x8] ;  /* 0x0000080001627983 */ /* 0x000ea20000100800 */
[----:B------:R-:W-:-:S03]  /*1470*/  FADD.FTZ R101, -R177, R101 ;  /* 0x00000065b1657221 */ /* 0x000fc60000010100 */
[----:B------:R-:W2:Y:S01]  /*1480*/  LDL R99, [R1] ;  /* 0x0000000001637983 */ /* 0x000ea20000100800 */
[----:B------:R-:W-:Y:S01]  /*1490*/  FMUL.FTZ R77, R233, R104 ;  /* 0x00000068e94d7220 */ /* 0x000fe20000410000 */
[C---:B------:R-:W-:Y:S01]  /*14a0*/  FADD.FTZ R163, R104.reuse, R163 ;  /* 0x000000a368a37221 */ /* 0x040fe20000010000 */
[----:B------:R-:W-:Y:S01]  /*14b0*/  FFMA.FTZ R146, R104, R189, R146 ;  /* 0x000000bd68927223 */ /* 0x000fe20000010092 */
[----:B------:R-:W-:Y:S01]  /*14c0*/  FMUL.FTZ R104, R101, UR10 ;  /* 0x0000000a65687c20 */ /* 0x000fe20008410000 */
[----:B------:R-:W2:Y:S04]  /*14d0*/  LDL R100, [R1+0x4] ;  /* 0x0000040001647983 */ /* 0x000ea80000100800 */
[----:B------:R-:W2:Y:S01]  /*14e0*/  LDL R101, [R1+0xc] ;  /* 0x00000c0001657983 */ /* 0x000ea20000100800 */
[----:B------:R-:W-:-:S04]  /*14f0*/  FADD.FTZ R76, -R177, R76 ;  /* 0x0000004cb14c7221 */ /* 0x000fc80000010100 */
[----:B------:R-:W-:Y:S01]  /*1500*/  FMUL.FTZ R174, R76, UR10 ;  /* 0x0000000a4cae7c20 */ /* 0x000fe20008410000 */
[----:B------:R-:W-:Y:S01]  /*1510*/  FMUL.FTZ R175, R249, R80 ;  /* 0x00000050f9af7220 */ /* 0x000fe20000410000 */
[C---:B------:R-:W-:Y:S01]  /*1520*/  FADD.FTZ R198, R80.reuse, R198 ;  /* 0x000000c650c67221 */ /* 0x040fe20000010000 */
[C---:B------:R-:W-:Y:S01]  /*1530*/  FADD.FTZ R197, R81.reuse, R197 ;  /* 0x000000c551c57221 */ /* 0x040fe20000010000 */
[----:B------:R-:W-:Y:S01]  /*1540*/  FFMA.FTZ R138, R80, R174, R138 ;  /* 0x000000ae508a7223 */ /* 0x000fe2000001008a */
[----:B------:R-:W-:Y:S01]  /*1550*/  FFMA.FTZ R139, R81, R176, R139 ;  /* 0x000000b0518b7223 */ /* 0x000fe2000001008b */
[C---:B------:R-:W-:Y:S01]  /*1560*/  FADD.FTZ R78, -R177.reuse, R78 ;  /* 0x0000004eb14e7221 */ /* 0x040fe20000010100 */
[----:B------:R-:W-:Y:S01]  /*1570*/  FADD.FTZ R79, -R177, R79 ;  /* 0x0000004fb14f7221 */ /* 0x000fe20000010100 */
[----:B------:R-:W0:Y:S01]  /*1580*/  LDC.64 R80, c[0x0][0x430] ;  /* 0x00010c00ff507b82 */ /* 0x000e220000000a00 */
[C---:B------:R-:W-:Y:S01]  /*1590*/  FADD.FTZ R34, R84.reuse, R34 ;  /* 0x0000002254227221 */ /* 0x040fe20000010000 */
[----:B------:R-:W-:Y:S01]  /*15a0*/  FFMA.FTZ R10, R84, R174, R10 ;  /* 0x000000ae540a7223 */ /* 0x000fe2000001000a */
[----:B------:R-:W-:Y:S01]  /*15b0*/  FFMA.FTZ R175, R250, R84, R175 ;  /* 0x00000054faaf7223 */ /* 0x000fe200000100af */
[C---:B------:R-:W-:Y:S01]  /*15c0*/  FADD.FTZ R35, R85.reuse, R35 ;  /* 0x0000002355237221 */ /* 0x040fe20000010000 */
[----:B------:R-:W-:Y:S01]  /*15d0*/  FFMA.FTZ R11, R85, R176, R11 ;  /* 0x000000b0550b7223 */ /* 0x000fe2000001000b */
[----:B------:R-:W-:Y:S01]  /*15e0*/  FMUL.FTZ R179, R78, UR10 ;  /* 0x0000000a4eb37c20 */ /* 0x000fe20008410000 */
[----:B------:R-:W-:Y:S01]  /*15f0*/  FMUL.FTZ R184, R79, UR10 ;  /* 0x0000000a4fb87c20 */ /* 0x000fe20008410000 */
[----:B------:R-:W1:Y:S08]  /*1600*/  LDC.64 R84, c[0x0][0x3a8] ;  /* 0x0000ea00ff547b82 */ /* 0x000e700000000a00 */
[----:B------:R-:W1:Y:S01]  /*1610*/  LDC.64 R78, c[0x0][0x428] ;  /* 0x00010a00ff4e7b82 */ /* 0x000e620000000a00 */
[C---:B------:R-:W-:Y:S01]  /*1620*/  FADD.FTZ R88, -R177.reuse, R88 ;  /* 0x00000058b1587221 */ /* 0x040fe20000010100 */
[----:B------:R-:W-:-:S03]  /*1630*/  FADD.FTZ R89, -R177, R89 ;  /* 0x00000059b1597221 */ /* 0x000fc60000010100 */
[----:B------:R-:W-:Y:S01]  /*1640*/  FMUL.FTZ R181, R88, UR10 ;  /* 0x0000000a58b57c20 */ /* 0x000fe20008410000 */
[----:B------:R-:W-:Y:S01]  /*1650*/  FMUL.FTZ R185, R89, UR10 ;  /* 0x0000000a59b97c20 */ /* 0x000fe20008410000 */
[----:B0-----:R-:W-:-:S04]  /*1660*/  IMAD.WIDE.U32 R88, R205, 0x10, R80 ;  /* 0x00000010cd587825 */ /* 0x001fc800078e0050 */
[C---:B------:R-:W-:Y:S01]  /*1670*/  FADD.FTZ R42, R108.reuse, R42 ;  /* 0x0000002a6c2a7221 */ /* 0x040fe20000010000 */
[----:B------:R-:W-:Y:S01]  /*1680*/  FFMA.FTZ R18, R108, R189, R18 ;  /* 0x000000bd6c127223 */ /* 0x000fe20000010012 */
[----:B------:R-:W-:-:S04]  /*1690*/  IMAD.WIDE.U32 R80, R167, 0x10, R80 ;  /* 0x00000010a7507825 */ /* 0x000fc800078e0050 */
[C---:B------:R-:W-:Y:S01]  /*16a0*/  FADD.FTZ R38, R96.reuse, R38 ;  /* 0x0000002660267221 */ /* 0x040fe20000010000 */
[----:B------:R-:W-:Y:S01]  /*16b0*/  FFMA.FTZ R14, R96, R181, R14 ;  /* 0x000000b5600e7223 */ /* 0x000fe2000001000e */
[C---:B------:R-:W-:Y:S01]  /*16c0*/  FADD.FTZ R39, R97.reuse, R39 ;  /* 0x0000002761277221 */ /* 0x040fe20000010000 */
[----:B------:R-:W-:Y:S01]  /*16d0*/  FFMA.FTZ R15, R97, R185, R15 ;  /* 0x000000b9610f7223 */ /* 0x000fe2000001000f */
[----:B------:R-:W-:Y:S01]  /*16e0*/  FFMA.FTZ R108, R234, R108, R77 ;  /* 0x0000006cea6c7223 */ /* 0x000fe2000001004d */
[----:B-1----:R-:W-:-:S04]  /*16f0*/  IMAD.WIDE.U32 R76, R167, 0x10, R84 ;  /* 0x00000010a74c7825 */ /* 0x002fc800078e0054 */
[C---:B------:R-:W-:Y:S01]  /*1700*/  FADD.FTZ R196, R82.reuse, R196 ;  /* 0x000000c452c47221 */ /* 0x040fe20000010000 */
[----:B------:R-:W-:Y:S01]  /*1710*/  FFMA.FTZ R140, R82, R179, R140 ;  /* 0x000000b3528c7223 */ /* 0x000fe2000001008c */
[----:B------:R-:W-:Y:S01]  /*1720*/  FMUL.FTZ R183, R243, R83 ;  /* 0x00000053f3b77220 */ /* 0x000fe20000410000 */
[----:B------:R-:W-:-:S04]  /*1730*/  IMAD.WIDE.U32 R96, R205, 0x10, R84 ;  /* 0x00000010cd607825 */ /* 0x000fc800078e0054 */
[C---:B------:R-:W-:Y:S01]  /*1740*/  FADD.FTZ R195, R83.reuse, R195 ;  /* 0x000000c353c37221 */ /* 0x040fe20000010000 */
[-C--:B------:R-:W-:Y:S01]  /*1750*/  FFMA.FTZ R141, R83, R184.reuse, R141 ;  /* 0x000000b8538d7223 */ /* 0x080fe2000001008d */
[----:B------:R-:W-:Y:S01]  /*1760*/  IMAD.WIDE.U32 R84, R167, 0x10, R78 ;  /* 0x00000010a7547825 */ /* 0x000fe200078e004e */
[----:B------:R-:W2:Y:S03]  /*1770*/  LDG.E.128 R80, desc[UR16][R80.64] ;  /* 0x0000001050507981 */ /* 0x000ea6000c1e1d00 */
[C---:B------:R-:W-:Y:S01]  /*1780*/  FADD.FTZ R36, R86.reuse, R36 ;  /* 0x0000002456247221 */ /* 0x040fe20000010000 */
[----:B------:R-:W-:Y:S01]  /*1790*/  FFMA.FTZ R12, R86, R179, R12 ;  /* 0x000000b3560c7223 */ /* 0x000fe2000001000c */
[C---:B------:R-:W-:Y:S01]  /*17a0*/  FADD.FTZ R37, R87.reuse, R37 ;  /* 0x0000002557257221 */ /* 0x040fe20000010000 */
[----:B------:R-:W-:Y:S01]  /*17b0*/  FFMA.FTZ R13, R87, R184, R13 ;  /* 0x000000b8570d7223 */ /* 0x000fe2000001000d */
[----:B------:R-:W-:-:S02]  /*17c0*/  FFMA.FTZ R183, R244, R87, R183 ;  /* 0x00000057f4b77223 */ /* 0x000fc400000100b7 */
[----:B------:R-:W2:Y:S01]  /*17d0*/  LDG.E.128 R84, desc[UR16][R84.64] ;  /* 0x0000001054547981 */ /* 0x000ea2000c1e1d00 */
[C---:B------:R-:W-:Y:S01]  /*17e0*/  FADD.FTZ R194, R92.reuse, R194 ;  /* 0x000000c25cc27221 */ /* 0x040fe20000010000 */
[----:B------:R-:W-:Y:S01]  /*17f0*/  FFMA.FTZ R142, R92, R181, R142 ;  /* 0x000000b55c8e7223 */ /* 0x000fe2000001008e */
[C---:B------:R-:W-:Y:S01]  /*1800*/  FADD.FTZ R193, R93.reuse, R193 ;  /* 0x000000c15dc17221 */ /* 0x040fe20000010000 */
[----:B------:R-:W-:Y:S01]  /*1810*/  FFMA.FTZ R143, R93, R185, R143 ;  /* 0x000000b95d8f7223 */ /* 0x000fe2000001008f */
[----:B------:R-:W-:Y:S02]  /*1820*/  IMAD.WIDE.U32 R92, R205, 0x10, R78 ;  /* 0x00000010cd5c7825 */ /* 0x000fe400078e004e */
[----:B------:R-:W2:Y:S02]  /*1830*/  LDG.E.128 R76, desc[UR16][R76.64] ;  /* 0x000000104c4c7981 */ /* 0x000ea4000c1e1d00 */
[----:B------:R-:W-:Y:S01]  /*1840*/  FMUL.FTZ R91, R231, R105 ;  /* 0x00000069e75b7220 */ /* 0x000fe20000410000 */
[----:B------:R-:W-:Y:S01]  /*1850*/  FADD.FTZ R102, -R177, R102 ;  /* 0x00000066b1667221 */ /* 0x000fe20000010100 */
[C---:B------:R-:W-:Y:S01]  /*1860*/  FADD.FTZ R43, R109.reuse, R43 ;  /* 0x0000002b6d2b7221 */ /* 0x040fe20000010000 */
[----:B------:R-:W-:Y:S01]  /*1870*/  FFMA.FTZ R19, R109, R104, R19 ;  /* 0x000000686d137223 */ /* 0x000fe20000010013 */
[----:B------:R-:W-:Y:S01]  /*1880*/  FFMA.FTZ R109, R232, R109, R91 ;  /* 0x0000006de86d7223 */ /* 0x000fe2000001005b */
[----:B------:R-:W-:Y:S01]  /*1890*/  FMUL.FTZ R102, R102, UR10 ;  /* 0x0000000a66667c20 */ /* 0x000fe20008410000 */
[----:B------:R-:W-:Y:S01]  /*18a0*/  FMUL.FTZ R91, R229, R106 ;  /* 0x0000006ae55b7220 */ /* 0x000fe20000410000 */
[----:B------:R-:W-:Y:S01]  /*18b0*/  FADD.FTZ R103, -R177, R103 ;  /* 0x00000067b1677221 */ /* 0x000fe20000010100 */
[C---:B------:R-:W-:Y:S01]  /*18c0*/  FADD.FTZ R124, R110.reuse, R124 ;  /* 0x0000007c6e7c7221 */ /* 0x040fe20000010000 */
[----:B------:R-:W-:Y:S01]  /*18d0*/  FFMA.FTZ R20, R110, R102, R20 ;  /* 0x000000666e147223 */ /* 0x000fe20000010014 */
[----:B------:R-:W-:Y:S01]  /*18e0*/  FFMA.FTZ R110, R230, R110, R91 ;  /* 0x0000006ee66e7223 */ /* 0x000fe2000001005b */
[----:B------:R-:W-:Y:S01]  /*18f0*/  FMUL.FTZ R103, R103, UR10 ;  /* 0x0000000a67677c20 */ /* 0x000fe20008410000 */
[----:B------:R-:W-:Y:S01]  /*1900*/  FMUL.FTZ R91, R227, R107 ;  /* 0x0000006be35b7220 */ /* 0x000fe20000410000 */
[----:B------:R-:W-:-:S02]  /*1910*/  FADD.FTZ R125, R111, R125 ;  /* 0x0000007d6f7d7221 */ /* 0x000fc40000010000 */
[----:B------:R-:W-:Y:S01]  /*1920*/  FFMA.FTZ R21, R111, R103, R21 ;  /* 0x000000676f157223 */ /* 0x000fe20000010015 */
[----:B------:R-:W-:Y:S01]  /*1930*/  FFMA.FTZ R111, R228, R111, R91 ;  /* 0x0000006fe46f7223 */ /* 0x000fe2000001005b */
[C---:B------:R-:W-:Y:S01]  /*1940*/  FADD.FTZ R164, R95.reuse, R164 ;  /* 0x000000a45fa47221 */ /* 0x040fe20000010000 */
[----:B------:R-:W-:Y:S01]  /*1950*/  FFMA.FTZ R145, R95, R191, R145 ;  /* 0x000000bf5f917223 */ /* 0x000fe20000010091 */
[----:B----4-:R-:W-:Y:S01]  /*1960*/  FADD.FTZ R30, R120, R30 ;  /* 0x0000001e781e7221 */ /* 0x010fe20000010000 */
[----:B------:R-:W-:-:S04]  /*1970*/  FADD.FTZ R112, -R177, R112 ;  /* 0x00000070b1707221 */ /* 0x000fc80000010100 */
[----:B------:R-:W-:-:S04]  /*1980*/  FMUL.FTZ R205, R112, UR10 ;  /* 0x0000000a70cd7c20 */ /* 0x000fc80008410000 */
[----:B------:R-:W-:Y:S01]  /*1990*/  FFMA.FTZ R6, R120, R205, R6 ;  /* 0x000000cd78067223 */ /* 0x000fe20000010006 */
[C---:B------:R-:W-:Y:S01]  /*19a0*/  FADD.FTZ R113, -R177.reuse, R113 ;  /* 0x00000071b1717221 */ /* 0x040fe20000010100 */
[----:B------:R-:W-:-:S03]  /*19b0*/  FADD.FTZ R114, -R177, R114 ;  /* 0x00000072b1727221 */ /* 0x000fc60000010100 */
[----:B------:R-:W-:Y:S01]  /*19c0*/  FMUL.FTZ R211, R113, UR10 ;  /* 0x0000000a71d37c20 */ /* 0x000fe20008410000 */
[C---:B------:R-:W-:Y:S01]  /*19d0*/  FADD.FTZ R31, R121.reuse, R31 ;  /* 0x0000001f791f7221 */ /* 0x040fe20000010000 */
[----:B------:R-:W-:Y:S02]  /*19e0*/  FADD.FTZ R32, R122, R32 ;  /* 0x000000207a207221 */ /* 0x000fe40000010000 */
[-C--:B------:R-:W-:Y:S01]  /*19f0*/  FFMA.FTZ R7, R121, R211.reuse, R7 ;  /* 0x000000d379077223 */ /* 0x080fe20000010007 */
[C---:B------:R-:W-:Y:S01]  /*1a00*/  FADD.FTZ R201, R117.reuse, R201 ;  /* 0x000000c975c97221 */ /* 0x040fe20000010000 */
[----:B------:R-:W-:Y:S01]  /*1a10*/  FFMA.FTZ R135, R117, R211, R135 ;  /* 0x000000d375877223 */ /* 0x000fe20000010087 */
[----:B---3--:R-:W-:Y:S02]  /*1a20*/  FMUL.FTZ R91, R94, R116 ;  /* 0x000000745e5b7220 */ /* 0x008fe40000410000 */
[----:B------:R-:W3:Y:S02]  /*1a30*/  LDG.E.128 R92, desc[UR16][R92.64] ;  /* 0x000000105c5c7981 */ /* 0x000ee4000c1e1d00 */
[----:B------:R-:W-:-:S02]  /*1a40*/  FFMA.FTZ R120, R90, R120, R91 ;  /* 0x000000785a787223 */ /* 0x000fc4000001005b */
[----:B------:R-:W4:Y:S01]  /*1a50*/  LDG.E.128 R88, desc[UR16][R88.64] ;  /* 0x0000001058587981 */ /* 0x000f22000c1e1d00 */
[----:B--2---:R-:W-:Y:S01]  /*1a60*/  FMUL.FTZ R98, R98, R117 ;  /* 0x0000007562627220 */ /* 0x004fe20000410000 */
[----:B------:R-:W-:Y:S01]  /*1a70*/  FMUL.FTZ R117, R114, UR10 ;  /* 0x0000000a72757c20 */ /* 0x000fe20008410000 */
[----:B------:R-:W-:-:S03]  /*1a80*/  FMUL.FTZ R99, R99, R118 ;  /* 0x0000007663637220 */ /* 0x000fc60000410000 */
[----:B------:R-:W-:Y:S01]  /*1a90*/  FFMA.FTZ R8, R122, R117, R8 ;  /* 0x000000757a087223 */ /* 0x000fe20000010008 */
[----:B------:R-:W-:Y:S01]  /*1aa0*/  FFMA.FTZ R122, R100, R122, R99 ;  /* 0x0000007a647a7223 */ /* 0x000fe20000010063 */
[----:B------:R-:W-:Y:S02]  /*1ab0*/  FFMA.FTZ R121, R101, R121, R98 ;  /* 0x0000007965797223 */ /* 0x000fe40000010062 */
[----:B------:R-:W2:Y:S01]  /*1ac0*/  LDG.E.128 R96, desc[UR16][R96.64] ;  /* 0x0000001060607981 */ /* 0x000ea2000c1e1d00 */
[----:B------:R-:W-:Y:S01]  /*1ad0*/  FADD.FTZ R115, -R177, R115 ;  /* 0x00000073b1737221 */ /* 0x000fe20000010100 */
[C---:B------:R-:W-:Y:S01]  /*1ae0*/  FADD.FTZ R200, R118.reuse, R200 ;  /* 0x000000c876c87221 */ /* 0x040fe20000010000 */
[----:B------:R-:W-:Y:S01]  /*1af0*/  FFMA.FTZ R136, R118, R117, R136 ;  /* 0x0000007576887223 */ /* 0x000fe20000010088 */
[----:B------:R-:W-:Y:S01]  /*1b00*/  FMUL.FTZ R101, R251, R119 ;  /* 0x00000077fb657220 */ /* 0x000fe20000410000 */
[----:B------:R-:W-:Y:S01]  /*1b10*/  FMUL.FTZ R118, R115, UR10 ;  /* 0x0000000a73767c20 */ /* 0x000fe20008410000 */
[----:B------:R-:W-:-:S03]  /*1b20*/  FADD.FTZ R33, R123, R33 ;  /* 0x000000217b217221 */ /* 0x000fc60000010000 */
[----:B------:R-:W-:Y:S01]  /*1b30*/  FFMA.FTZ R9, R123, R118, R9 ;  /* 0x000000767b097223 */ /* 0x000fe20000010009 */
[----:B------:R-:W-:Y:S01]  /*1b40*/  FFMA.FTZ R123, R252, R123, R101 ;  /* 0x0000007bfc7b7223 */ /* 0x000fe20000010065 */
[C---:B------:R-:W-:Y:S01]  /*1b50*/  FADD.FTZ R161, R106.reuse, R161 ;  /* 0x000000a16aa17221 */ /* 0x040fe20000010000 */
[----:B------:R-:W-:Y:S01]  /*1b60*/  FFMA.FTZ R148, R106, R102, R148 ;  /* 0x000000666a947223 */ /* 0x000fe20000010094 */
[----:B------:R-:W-:-:S04]  /*1b70*/  FMUL.FTZ R101, R225, R80 ;  /* 0x00000050e1657220 */ /* 0x000fc80000410000 */
[----:B------:R-:W-:Y:S02]  /*1b80*/  FFMA.FTZ R106, R226, R84, R101 ;  /* 0x00000054e26a7223 */ /* 0x000fe40000010065 */
[----:B------:R-:W0:Y:S02]  /*1b90*/  @P1 LDC.64 R100, c[0x0][0x438] ;  /* 0x00010e00ff641b82 */ /* 0x000e240000000a00 */
[----:B0-----:R-:W-:-:S05]  /*1ba0*/  @P1 IMAD.WIDE.U32 R100, R5, 0x10, R100 ;  /* 0x0000001005641825 */ /* 0x001fca00078e0064 */
[----:B------:R0:W5:Y:S02]  /*1bb0*/  @P1 LDG.E.128 R60, desc[UR16][R100.64] ;  /* 0x00000010643c1981 */ /* 0x000164000c1e1d00 */
[----:B0-----:R-:W0:Y:S02]  /*1bc0*/  @P0 LDC.64 R100, c[0x0][0x3b8] ;  /* 0x0000ee00ff640b82 */ /* 0x001e240000000a00 */
[----:B0-----:R-:W-:-:S05]  /*1bd0*/  @P0 IMAD.WIDE.U32 R100, R5, 0x4, R100 ;  /* 0x0000000405640825 */ /* 0x001fca00078e0064 */
[----:B------:R0:W5:Y:S02]  /*1be0*/  @P0 LDG.E R165, desc[UR16][R100.64] ;  /* 0x0000001064a50981 */ /* 0x000164000c1e1900 */
[----:B0-----:R-:W0:Y:S02]  /*1bf0*/  @P1 LDC.64 R100, c[0x0][0x438] ;  /* 0x00010e00ff641b82 */ /* 0x001e240000000a00 */
[----:B0-----:R-:W-:-:S05]  /*1c00*/  @P1 IMAD.WIDE.U32 R100, R167, 0x10, R100 ;  /* 0x00000010a7641825 */ /* 0x001fca00078e0064 */
[----:B------:R0:W5:Y:S02]  /*1c10*/  @P1 LDG.E.128 R64, desc[UR16][R100.64] ;  /* 0x0000001064401981 */ /* 0x000164000c1e1d00 */
[----:B0-----:R-:W0:Y:S01]  /*1c20*/  @P0 LDC.64 R100, c[0x0][0x3b8] ;  /* 0x0000ee00ff640b82 */ /* 0x001e220000000a00 */
[C---:B------:R-:W-:Y:S01]  /*1c30*/  FADD.FTZ R77, -R177.reuse, R77 ;  /* 0x0000004db14d7221 */ /* 0x040fe20000010100 */
[C---:B------:R-:W-:Y:S01]  /*1c40*/  FADD.FTZ R78, -R177.reuse, R78 ;  /* 0x0000004eb14e7221 */ /* 0x040fe20000010100 */
[----:B------:R-:W-:Y:S01]  /*1c50*/  FADD.FTZ R76, -R177, R76 ;  /* 0x0000004cb14c7221 */ /* 0x000fe20000010100 */
[C---:B------:R-:W-:Y:S01]  /*1c60*/  FADD.FTZ R160, R107.reuse, R160 ;  /* 0x000000a06ba07221 */ /* 0x040fe20000010000 */
[----:B------:R-:W-:Y:S01]  /*1c70*/  FFMA.FTZ R149, R107, R103, R149 ;  /* 0x000000676b957223 */ /* 0x000fe20000010095 */
[C---:B------:R-:W-:Y:S01]  /*1c80*/  FADD.FTZ R162, R105.reuse, R162 ;  /* 0x000000a269a27221 */ /* 0x040fe20000010000 */
[----:B------:R-:W-:Y:S01]  /*1c90*/  FFMA.FTZ R147, R105, R104, R147 ;  /* 0x0000006869937223 */ /* 0x000fe20000010093 */
[----:B------:R-:W-:Y:S01]  /*1ca0*/  FMUL.FTZ R107, R78, UR10 ;  /* 0x0000000a4e6b7c20 */ /* 0x000fe20008410000 */
[----:B------:R-:W-:Y:S01]  /*1cb0*/  FMUL.FTZ R105, R76, UR10 ;  /* 0x0000000a4c697c20 */ /* 0x000fe20008410000 */
[----:B------:R-:W-:Y:S01]  /*1cc0*/  FADD.FTZ R76, RZ, R120 ;  /* 0x00000078ff4c7221 */ /* 0x000fe20000010000 */
[----:B0-----:R-:W-:-:S05]  /*1cd0*/  @P0 IMAD.WIDE.U32 R100, R167, 0x4, R100 ;  /* 0x00000004a7640825 */ /* 0x001fca00078e0064 */
[----:B------:R0:W5:Y:S01]  /*1ce0*/  @P0 LDG.E R166, desc[UR16][R100.64] ;  /* 0x0000001064a60981 */ /* 0x000162000c1e1900 */
[----:B------:R-:W-:Y:S01]  /*1cf0*/  FADD.FTZ R128, R86, R128 ;  /* 0x0000008056807221 */ /* 0x000fe20000010000 */
[----:B0-----:R-:W-:Y:S01]  /*1d00*/  FMUL.FTZ R100, R77, UR10 ;  /* 0x0000000a4d647c20 */ /* 0x001fe20008410000 */
[----:B------:R-:W-:-:S04]  /*1d10*/  FMUL.FTZ R77, R223, R81 ;  /* 0x00000051df4d7220 */ /* 0x000fc80000410000 */
[----:B------:R-:W-:Y:S01]  /*1d20*/  FFMA.FTZ R101, R224, R85, R77 ;  /* 0x00000055e0657223 */ /* 0x000fe2000001004d */
[----:B------:R-:W-:Y:S01]  /*1d30*/  FMUL.FTZ R77, R221, R82 ;  /* 0x00000052dd4d7220 */ /* 0x000fe20000410000 */
[----:B------:R-:W-:-:S03]  /*1d40*/  FFMA.FTZ R24, R86, R107, R24 ;  /* 0x0000006b56187223 */ /* 0x000fc60000010018 */
[----:B------:R-:W-:Y:S01]  /*1d50*/  FFMA.FTZ R86, R222, R86, R77 ;  /* 0x00000056de567223 */ /* 0x000fe2000001004d */
[----:B------:R-:W-:-:S04]  /*1d60*/  FADD.FTZ R77, R121, R76 ;  /* 0x0000004c794d7221 */ /* 0x000fc80000010000 */
[----:B------:R-:W-:-:S04]  /*1d70*/  FADD.FTZ R76, R122, R77 ;  /* 0x0000004d7a4c7221 */ /* 0x000fc80000010000 */
[----:B------:R-:W-:-:S04]  /*1d80*/  FADD.FTZ R76, R123, R76 ;  /* 0x0000004c7b4c7221 */ /* 0x000fc80000010000 */
[----:B------:R-:W-:Y:S01]  /*1d90*/  FADD.FTZ R77, R175, R76 ;  /* 0x0000004caf4d7221 */ /* 0x000fe20000010000 */
[----:B------:R-:W-:-:S03]  /*1da0*/  FADD.FTZ R79, -R177, R79 ;  /* 0x0000004fb14f7221 */ /* 0x000fc60000010100 */
[----:B------:R-:W-:Y:S01]  /*1db0*/  FADD.FTZ R77, R178, R77 ;  /* 0x0000004db24d7221 */ /* 0x000fe20000010000 */
[----:B------:R-:W-:Y:S01]  /*1dc0*/  FFMA.FTZ R76, R205, R120, RZ ;  /* 0x00000078cd4c7223 */ /* 0x000fe200000100ff */
[----:B------:R-:W-:Y:S02]  /*1dd0*/  FADD.FTZ R202, R116, R202 ;  /* 0x000000ca74ca7221 */ /* 0x000fe40000010000 */
[----:B------:R-:W-:Y:S01]  /*1de0*/  FADD.FTZ R78, R180, R77 ;  /* 0x0000004db44e7221 */ /* 0x000fe20000010000 */
[----:B------:R-:W-:Y:S01]  /*1df0*/  FFMA.FTZ R134, R116, R205, R134 ;  /* 0x000000cd74867223 */ /* 0x000fe20000010086 */
[----:B------:R-:W-:Y:S01]  /*1e00*/  FMUL.FTZ R116, R79, UR10 ;  /* 0x0000000a4f747c20 */ /* 0x000fe20008410000 */
        /* <DEDUP_REMOVED lines=20> */
[C---:B------:R-:W-:Y:S01]  /*1f50*/  FADD.FTZ R158, R81.reuse, R158 ;  /* 0x0000009e519e7221 */ /* 0x040fe20000010000 */
[----:B------:R-:W-:Y:S01]  /*1f60*/  FFMA.FTZ R151, R81, R100, R151 ;  /* 0x0000006451977223 */ /* 0x000fe20000010097 */
[----:B------:R-:W-:Y:S01]  /*1f70*/  FFMA.FTZ R76, R191, R190, R76 ;  /* 0x000000bebf4c7223 */ /* 0x000fe2000001004c */
[----:B------:R-:W-:Y:S01]  /*1f80*/  FMUL.FTZ R115, R219, R83 ;  /* 0x00000053db737220 */ /* 0x000fe20000410000 */
[----:B------:R-:W-:Y:S01]  /*1f90*/  FADD.FTZ R81, R101, R78 ;  /* 0x0000004e65517221 */ /* 0x000fe20000010000 */
[----:B----4-:R-:W-:Y:S01]  /*1fa0*/  FMUL.FTZ R79, R217, R88 ;  /* 0x00000058d94f7220 */ /* 0x010fe20000410000 */
[----:B------:R-:W-:Y:S01]  /*1fb0*/  FFMA.FTZ R77, R189, R108, R76 ;  /* 0x0000006cbd4d7223 */ /* 0x000fe2000001004c */
[----:B------:R-:W-:Y:S01]  /*1fc0*/  FFMA.FTZ R115, R220, R87, R115 ;  /* 0x00000057dc737223 */ /* 0x000fe20000010073 */
[----:B------:R-:W-:Y:S01]  /*1fd0*/  FADD.FTZ R76, R86, R81 ;  /* 0x00000051564c7221 */ /* 0x000fe20000010000 */
[----:B---3--:R-:W-:Y:S01]  /*1fe0*/  FFMA.FTZ R114, R218, R92, R79 ;  /* 0x0000005cda727223 */ /* 0x008fe2000001004f */
[----:B------:R-:W-:Y:S01]  /*1ff0*/  FFMA.FTZ R77, R104, R109, R77 ;  /* 0x0000006d684d7223 */ /* 0x000fe2000001004d */
[----:B------:R-:W-:Y:S01]  /*2000*/  FMUL.FTZ R113, R215, R89 ;  /* 0x00000059d7717220 */ /* 0x000fe20000410000 */
[----:B------:R-:W-:Y:S01]  /*2010*/  FADD.FTZ R79, R115, R76 ;  /* 0x0000004c734f7221 */ /* 0x000fe20000010000 */
[----:B------:R-:W-:Y:S01]  /*2020*/  FMUL.FTZ R81, R213, R90 ;  /* 0x0000005ad5517220 */ /* 0x000fe20000410000 */
[----:B------:R-:W-:Y:S01]  /*2030*/  FFMA.FTZ R76, R102, R110, R77 ;  /* 0x0000006e664c7223 */ /* 0x000fe2000001004d */
[----:B------:R-:W-:Y:S01]  /*2040*/  FFMA.FTZ R113, R216, R93, R113 ;  /* 0x0000005dd8717223 */ /* 0x000fe20000010071 */
[----:B------:R-:W-:Y:S01]  /*2050*/  FADD.FTZ R78, R114, R79 ;  /* 0x0000004f724e7221 */ /* 0x000fe20000010000 */
[C---:B------:R-:W-:Y:S01]  /*2060*/  FADD.FTZ R129, R87.reuse, R129 ;  /* 0x0000008157817221 */ /* 0x040fe20000010000 */
[----:B------:R-:W-:Y:S01]  /*2070*/  FFMA.FTZ R25, R87, R116, R25 ;  /* 0x0000007457197223 */ /* 0x000fe20000010019 */
        /* <DEDUP_REMOVED lines=9> */
[----:B--2---:R-:W-:Y:S01]  /*2110*/  FADD.FTZ R96, -R177, R96 ;  /* 0x00000060b1607221 */ /* 0x004fe20000010100 */
[----:B------:R-:W-:-:S03]  /*2120*/  FFMA.FTZ R79, R107, R86, R78 ;  /* 0x000000566b4f7223 */ /* 0x000fc6000001004e */
[----:B------:R-:W0:Y:S01]  /*2130*/  SHFL.DOWN PT, R77, R76, 0x10, 0x1f ;  /* 0x0a001f004c4d7f89 */ /* 0x000e2200000e0000 */
[C---:B------:R-:W-:Y:S01]  /*2140*/  FADD.FTZ R97, -R177.reuse, R97 ;  /* 0x00000061b1617221 */ /* 0x040fe20000010100 */
[----:B------:R-:W-:Y:S01]  /*2150*/  FMUL.FTZ R96, R96, UR10 ;  /* 0x0000000a60607c20 */ /* 0x000fe20008410000 */
[----:B------:R-:W-:Y:S01]  /*2160*/  FFMA.FTZ R79, R116, R115, R79 ;  /* 0x00000073744f7223 */ /* 0x000fe2000001004f */
[----:B------:R-:W-:Y:S01]  /*2170*/  FADD.FTZ R98, -R177, R98 ;  /* 0x00000062b1627221 */ /* 0x000fe20000010100 */
[----:B------:R-:W-:Y:S02]  /*2180*/  FMUL.FTZ R97, R97, UR10 ;  /* 0x0000000a61617c20 */ /* 0x000fe40008410000 */
[----:B------:R-:W-:Y:S01]  /*2190*/  FFMA.FTZ R78, R96, R114, R79 ;  /* 0x00000072604e7223 */ /* 0x000fe2000001004f */
[----:B------:R-:W-:Y:S01]  /*21a0*/  FADD.FTZ R99, -R177, R99 ;  /* 0x00000063b1637221 */ /* 0x000fe20000010100 */
[----:B------:R-:W-:Y:S02]  /*21b0*/  FMUL.FTZ R98, R98, UR10 ;  /* 0x0000000a62627c20 */ /* 0x000fe40008410000 */
[----:B------:R-:W-:Y:S01]  /*21c0*/  FFMA.FTZ R79, R97, R113, R78 ;  /* 0x00000071614f7223 */ /* 0x000fe2000001004e */
[----:B------:R-:W-:-:S03]  /*21d0*/  FMUL.FTZ R99, R99, UR10 ;  /* 0x0000000a63637c20 */ /* 0x000fc60008410000 */
[----:B------:R-:W-:-:S04]  /*21e0*/  FFMA.FTZ R78, R98, R112, R79 ;  /* 0x00000070624e7223 */ /* 0x000fc8000001004f */
[----:B------:R-:W-:Y:S01]  /*21f0*/  FFMA.FTZ R78, R99, R87, R78 ;  /* 0x00000057634e7223 */ /* 0x000fe2000001004e */
[----:B0-----:R-:W-:-:S04]  /*2200*/  FADD.FTZ R79, R76, R77 ;  /* 0x0000004d4c4f7221 */ /* 0x001fc80000010000 */
[----:B------:R-:W0:Y:S04]  /*2210*/  SHFL.DOWN PT, R77, R78, 0x10, 0x1f ;  /* 0x0a001f004e4d7f89 */ /* 0x000e2800000e0000 */
[----:B------:R-:W1:Y:S01]  /*2220*/  SHFL.DOWN PT, R76, R79, 0x8, 0x1f ;  /* 0x09001f004f4c7f89 */ /* 0x000e6200000e0000 */
[C---:B------:R-:W-:Y:S01]  /*2230*/  FADD.FTZ R159, R80.reuse, R159 ;  /* 0x0000009f509f7221 */ /* 0x040fe20000010000 */
[----:B------:R-:W-:Y:S01]  /*2240*/  FFMA.FTZ R150, R80, R105, R150 ;  /* 0x0000006950967223 */ /* 0x000fe20000010096 */
[----:B0-----:R-:W-:Y:S01]  /*2250*/  FADD.FTZ R77, R78, R77 ;  /* 0x0000004d4e4d7221 */ /* 0x001fe20000010000 */
[----:B-1----:R-:W-:-:S04]  /*2260*/  FADD.FTZ R80, R79, R76 ;  /* 0x0000004c4f507221 */ /* 0x002fc80000010000 */
[----:B------:R-:W0:Y:S01]  /*2270*/  SHFL.DOWN PT, R76, R77, 0x8, 0x1f ;  /* 0x09001f004d4c7f89 */ /* 0x000e2200000e0000 */
[C---:B------:R-:W-:Y:S01]  /*2280*/  FADD.FTZ R156, R83.reuse, R156 ;  /* 0x0000009c539c7221 */ /* 0x040fe20000010000 */
[----:B------:R-:W-:Y:S02]  /*2290*/  FFMA.FTZ R208, R83, R116, R208 ;  /* 0x0000007453d07223 */ /* 0x000fe400000100d0 */
[----:B------:R-:W1:Y:S01]  /*22a0*/  SHFL.DOWN PT, R83, R80, 0x4, 0x1f ;  /* 0x08801f0050537f89 */ /* 0x000e6200000e0000 */
[----:B0-----:R-:W-:-:S05]  /*22b0*/  FADD.FTZ R81, R77, R76 ;  /* 0x0000004c4d517221 */ /* 0x001fca0000010000 */
[----:B------:R-:W0:Y:S01]  /*22c0*/  SHFL.DOWN PT, R76, R81, 0x4, 0x1f ;  /* 0x08801f00514c7f89 */ /* 0x000e2200000e0000 */
[C---:B------:R-:W-:Y:S01]  /*22d0*/  FADD.FTZ R157, R82.reuse, R157 ;  /* 0x0000009d529d7221 */ /* 0x040fe20000010000 */
[----:B------:R-:W-:Y:S01]  /*22e0*/  FFMA.FTZ R209, R82, R107, R209 ;  /* 0x0000006b52d17223 */ /* 0x000fe200000100d1 */
[----:B-1----:R-:W-:Y:S01]  /*22f0*/  FADD.FTZ R83, R80, R83 ;  /* 0x0000005350537221 */ /* 0x002fe20000010000 */
[C---:B------:R-:W-:Y:S01]  /*2300*/  FADD.FTZ R127, R85.reuse, R127 ;  /* 0x0000007f557f7221 */ /* 0x040fe20000010000 */
[----:B------:R-:W-:Y:S01]  /*2310*/  FFMA.FTZ R23, R85, R100, R23 ;  /* 0x0000006455177223 */ /* 0x000fe20000010017 */
[C---:B------:R-:W-:Y:S01]  /*2320*/  FADD.FTZ R130, R92.reuse, R130 ;  /* 0x000000825c827221 */ /* 0x040fe20000010000 */
[----:B------:R-:W-:Y:S02]  /*2330*/  FFMA.FTZ R26, R92, R96, R26 ;  /* 0x000000605c1a7223 */ /* 0x000fe4000001001a */
[----:B------:R-:W1:Y:S01]  /*2340*/  S2R R92, SR_TID.X ;  /* 0x00000000005c7919 */ /* 0x000e620000002100 */
[----:B0-----:R-:W-:-:S02]  /*2350*/  FADD.FTZ R82, R81, R76 ;  /* 0x0000004c51527221 */ /* 0x001fc40000010000 */
[----:B------:R-:W0:Y:S04]  /*2360*/  SHFL.DOWN PT, R76, R83, 0x2, 0x1f ;  /* 0x08401f00534c7f89 */ /* 0x000e2800000e0000 */
[----:B------:R-:W2:Y:S01]  /*2370*/  SHFL.DOWN PT, R85, R82, 0x2, 0x1f ;  /* 0x08401f0052557f89 */ /* 0x000ea200000e0000 */
[----:B0-----:R-:W-:Y:S01]  /*2380*/  FADD.FTZ R78, R83, R76 ;  /* 0x0000004c534e7221 */ /* 0x001fe20000010000 */
[----:B--2---:R-:W-:-:S04]  /*2390*/  FADD.FTZ R85, R82, R85 ;  /* 0x0000005552557221 */ /* 0x004fc80000010000 */
[----:B------:R-:W0:Y:S04]  /*23a0*/  SHFL.DOWN PT, R77, R78, 0x1, 0x1f ;  /* 0x08201f004e4d7f89 */ /* 0x000e2800000e0000 */
[----:B------:R-:W2:Y:S01]  /*23b0*/  SHFL.DOWN PT, R80, R85, 0x1, 0x1f ;  /* 0x08201f0055507f89 */ /* 0x000ea200000e0000 */
[----:B-1----:R-:W-:Y:S01]  /*23c0*/  LOP3.LUT P2, RZ, R92, 0x1f, RZ, 0xc0, !PT ;  /* 0x0000001f5cff7812 */ /* 0x002fe2000784c0ff */
[----:B------:R-:W-:Y:S01]  /*23d0*/  BSSY.RECONVERGENT B0, `(.L_x_2966) ;  /* 0x0000010000007945 */ /* 0x000fe20003800200 */
[C---:B------:R-:W-:Y:S01]  /*23e0*/  FADD.FTZ R199, R119.reuse, R199 ;  /* 0x000000c777c77221 */ /* 0x040fe20000010000 */
[----:B------:R-:W-:Y:S01]  /*23f0*/  FFMA.FTZ R137, R119, R118, R137 ;  /* 0x0000007677897223 */ /* 0x000fe20000010089 */
[C---:B------:R-:W-:Y:S01]  /*2400*/  FADD.FTZ R126, R84.reuse, R126 ;  /* 0x0000007e547e7221 */ /* 0x040fe20000010000 */
[----:B------:R-:W-:Y:S01]  /*2410*/  FFMA.FTZ R22, R84, R105, R22 ;  /* 0x0000006954167223 */ /* 0x000fe20000010016 */
[----:B0-----:R-:W-:Y:S01]  /*2420*/  FADD.FTZ R76, R78, R77 ;  /* 0x0000004d4e4c7221 */ /* 0x001fe20000010000 */
[----:B--2---:R-:W-:-:S06]  /*2430*/  FADD.FTZ R77, R85, R80 ;  /* 0x00000050554d7221 */ /* 0x004fcc0000010000 */
        /* <DEDUP_REMOVED lines=9> */
.L_x_2967:
[----:B------:R-:W-:Y:S05]  /*24d0*/  BSYNC.RECONVERGENT B0 ;  /* 0x0000000000007941 */ /* 0x000fea0003800200 */
.L_x_2966:
[----:B------:R-:W1:Y:S08]  /*24e0*/  S2UR UR6, SR_CgaCtaId ;  /* 0x00000000000679c3 */ /* 0x000e700000008800 */
[----:B------:R-:W-:Y:S01]  /*24f0*/  BAR.SYNC.DEFER_BLOCKING 0x0 ;  /* 0x0000000000007b1d */ /* 0x000fe20000010000 */
[----:B------:R-:W-:Y:S01]  /*2500*/  UISETP.NE.U32.AND UP0, UPT, UR24, URZ, UPT ;  /* 0x000000ff1800728c */ /* 0x000fe2000bf05070 */
[C---:B------:R-:W-:Y:S01]  /*2510*/  FADD.FTZ R155, R88.reuse, R155 ;  /* 0x0000009b589b7221 */ /* 0x040fe20000010000 */
[----:B------:R-:W-:Y:S01]  /*2520*/  FFMA.FTZ R207, R88, R96, R207 ;  /* 0x0000006058cf7223 */ /* 0x000fe200000100cf */
[----:B------:R-:W-:Y:S01]  /*2530*/  UIADD3 UR4, UPT, UPT, UR4, UR22, URZ ;  /* 0x0000001604047290 */ /* 0x000fe2000fffe0ff */
[C---:B------:R-:W-:Y:S01]  /*2540*/  FADD.FTZ R131, R93.reuse, R131 ;  /* 0x000000835d837221 */ /* 0x040fe20000010000 */
[----:B------:R-:W-:Y:S01]  /*2550*/  UMOV UR5, 0x400 ;  /* 0x0000040000057882 */ /* 0x000fe20000000000 */
[----:B------:R-:W-:Y:S01]  /*2560*/  UISETP.NE.AND.EX UP0, UPT, UR25, URZ, UPT, UP0 ;  /* 0x000000ff1900728c */ /* 0x000fe2000bf05300 */
[----:B------:R-:W-:Y:S01]  /*2570*/  FFMA.FTZ R27, R93, R97, R27 ;  /* 0x000000615d1b7223 */ /* 0x000fe2000001001b */
[C---:B------:R-:W-:Y:S01]  /*2580*/  FADD.FTZ R132, R94.reuse, R132 ;  /* 0x000000845e847221 */ /* 0x040fe20000010000 */
[-C--:B------:R-:W-:Y:S01]  /*2590*/  FFMA.FTZ R28, R94, R98.reuse, R28 ;  /* 0x000000625e1c7223 */ /* 0x080fe2000001001c */
        /* <DEDUP_REMOVED lines=8> */
[----:B------:R-:W-:-:S02]  /*2620*/  UISETP.GE.AND UP2, UPT, UR4, UR23, UPT ;  /* 0x000000170400728c */ /* 0x000fc4000bf46270 */
        /* <DEDUP_REMOVED lines=44> */
[----:B-----5:R-:W-:-:S02]  /*28f0*/  LOP3.LUT P2, RZ, R173, 0xff, RZ, 0xc0, !PT ;  /* 0x000000ffadff7812 */ /* 0x020fc4000784c0ff */
[C---:B------:R-:W-:Y:S02]  /*2900*/  LOP3.LUT P3, RZ, R173.reuse, 0xff00, RZ, 0xc0, !PT ;  /* 0x0000ff00adff7812 */ /* 0x040fe4000786c0ff */
[C---:B------:R-:W-:Y:S02]  /*2910*/  LOP3.LUT P4, RZ, R173.reuse, 0xff0000, RZ, 0xc0, !PT ;  /* 0x00ff0000adff7812 */ /* 0x040fe4000788c0ff */
[----:B------:R-:W-:Y:S02]  /*2920*/  ISETP.GE.U32.AND P5, PT, R173, 0x1000000, PT ;  /* 0x01000000ad00780c */ /* 0x000fe40003fa6070 */
[----:B------:R-:W-:Y:S02]  /*2930*/  SEL R76, R205, RZ, P2 ;  /* 0x000000ffcd4c7207 */ /* 0x000fe40001000000 */
[----:B------:R-:W-:Y:S02]  /*2940*/  SEL R77, R77, RZ, P3 ;  /* 0x000000ff4d4d7207 */ /* 0x000fe40001800000 */
[----:B------:R-:W-:-:S02]  /*2950*/  SEL R78, R117, RZ, P4 ;  /* 0x000000ff754e7207 */ /* 0x000fc40002000000 */
[----:B------:R-:W-:Y:S01]  /*2960*/  SEL R79, R118, RZ, P5 ;  /* 0x000000ff764f7207 */ /* 0x000fe20002800000 */
[----:B------:R-:W-:Y:S06]  /*2970*/  BRA `(.L_x_2971) ;  /* 0x0000000c00807947 */ /* 0x000fec0003800000 */
.L_x_2970:
        /* <DEDUP_REMOVED lines=25> */
.L_x_2969:
        /* <DEDUP_REMOVED lines=30> */
.L_x_2972:
        /* <DEDUP_REMOVED lines=25> */
.L_x_2968:
        /* <DEDUP_REMOVED lines=24> */
[----:B------:R-:W-:Y:S01]  /*3000*/  LOP3.LUT P6, RZ, R165, 0xff, RZ, 0xc0, !PT ;  /* 0x000000ffa5ff7812 */ /* 0x000fe200078cc0ff */
[----:B------:R-:W-:Y:S01]  /*3010*/  FMUL.FTZ R117, R117, UR7 ;  /* 0x0000000775757c20 */ /* 0x000fe20008410000 */
[C---:B------:R-:W-:Y:S01]  /*3020*/  SEL R76, R205.reuse, RZ, P5 ;  /* 0x000000ffcd4c7207 */ /* 0x040fe20002800000 */
[----:B------:R-:W-:Y:S01]  /*3030*/  FMUL.FTZ R118, R118, UR7 ;  /* 0x0000000776767c20 */ /* 0x000fe20008410000 */
[----:B------:R-:W-:-:S02]  /*3040*/  SEL R72, R205, RZ, P6 ;  /* 0x000000ffcd487207 */ /* 0x000fc40003000000 */
[----:B------:R-:W-:Y:S02]  /*3050*/  SEL R77, R73, RZ, P3 ;  /* 0x000000ff494d7207 */ /* 0x000fe40001800000 */
[C---:B------:R-:W-:Y:S02]  /*3060*/  LOP3.LUT P4, RZ, R173.reuse, 0xff0000, RZ, 0xc0, !PT ;  /* 0x00ff0000adff7812 */ /* 0x040fe4000788c0ff */
[----:B------:R-:W-:Y:S02]  /*3070*/  ISETP.GE.U32.AND P2, PT, R173, 0x1000000, PT ;  /* 0x01000000ad00780c */ /* 0x000fe40003f46070 */
[C---:B------:R-:W-:Y:S02]  /*3080*/  LOP3.LUT P5, RZ, R165.reuse, 0xff00, RZ, 0xc0, !PT ;  /* 0x0000ff00a5ff7812 */ /* 0x040fe400078ac0ff */
[C---:B------:R-:W-:Y:S02]  /*3090*/  LOP3.LUT P6, RZ, R165.reuse, 0xff0000, RZ, 0xc0, !PT ;  /* 0x00ff0000a5ff7812 */ /* 0x040fe400078cc0ff */
[----:B------:R-:W-:-:S02]  /*30a0*/  ISETP.GE.U32.AND P3, PT, R165, 0x1000000, PT ;  /* 0x01000000a500780c */ /* 0x000fc40003f66070 */
[----:B------:R-:W-:Y:S02]  /*30b0*/  SEL R73, R73, RZ, P5 ;  /* 0x000000ff49497207 */ /* 0x000fe40002800000 */
[C---:B------:R-:W-:Y:S02]  /*30c0*/  SEL R78, R117.reuse, RZ, P4 ;  /* 0x000000ff754e7207 */ /* 0x040fe40002000000 */
[----:B------:R-:W-:Y:S02]  /*30d0*/  SEL R74, R117, RZ, P6 ;  /* 0x000000ff754a7207 */ /* 0x000fe40003000000 */
[C---:B------:R-:W-:Y:S02]  /*30e0*/  SEL R79, R118.reuse, RZ, P2 ;  /* 0x000000ff764f7207 */ /* 0x040fe40001000000 */
[----:B------:R-:W-:Y:S01]  /*30f0*/  SEL R75, R118, RZ, P3 ;  /* 0x000000ff764b7207 */ /* 0x000fe20001800000 */
[----:B------:R-:W-:Y:S06]  /*3100*/  BRA `(.L_x_2971) ;  /* 0x00000004009c7947 */ /* 0x000fec0003800000 */
.L_x_2974:
        /* <DEDUP_REMOVED lines=19> */
[----:B------:R-:W-:-:S02]  /*3240*/  SEL R76, R72, RZ, P2 ;  /* 0x000000ff484c7207 */ /* 0x000fc40001000000 */
[C---:B------:R-:W-:Y:S02]  /*3250*/  LOP3.LUT P4, RZ, R173.reuse, 0xff0000, RZ, 0xc0, !PT ;  /* 0x00ff0000adff7812 */ /* 0x040fe4000788c0ff */
[----:B------:R-:W-:Y:S02]  /*3260*/  ISETP.GE.U32.AND P3, PT, R173, 0x1000000, PT ;  /* 0x01000000ad00780c */ /* 0x000fe40003f66070 */
[----:B------:R-:W-:Y:S02]  /*3270*/  SEL R72, R72, RZ, P6 ;  /* 0x000000ff48487207 */ /* 0x000fe40003000000 */
[----:B------:R-:W-:Y:S02]  /*3280*/  SEL R77, R73, RZ, P5 ;  /* 0x000000ff494d7207 */ /* 0x000fe40002800000 */
[C---:B------:R-:W-:Y:S02]  /*3290*/  LOP3.LUT P2, RZ, R165.reuse, 0xff00, RZ, 0xc0, !PT ;  /* 0x0000ff00a5ff7812 */ /* 0x040fe4000784c0ff */
[----:B------:R-:W-:-:S02]  /*32a0*/  LOP3.LUT P6, RZ, R165, 0xff0000, RZ, 0xc0, !PT ;  /* 0x00ff0000a5ff7812 */ /* 0x000fc400078cc0ff */
[----:B------:R-:W-:Y:S02]  /*32b0*/  ISETP.GE.U32.AND P5, PT, R165, 0x1000000, PT ;  /* 0x01000000a500780c */ /* 0x000fe40003fa6070 */
[C---:B------:R-:W-:Y:S02]  /*32c0*/  SEL R78, R74.reuse, RZ, P4 ;  /* 0x000000ff4a4e7207 */ /* 0x040fe40002000000 */
[----:B------:R-:W-:Y:S02]  /*32d0*/  SEL R79, R75, RZ, P3 ;  /* 0x000000ff4b4f7207 */ /* 0x000fe40001800000 */
[----:B------:R-:W-:Y:S02]  /*32e0*/  SEL R73, R73, RZ, P2 ;  /* 0x000000ff49497207 */ /* 0x000fe40001000000 */
[----:B------:R-:W-:Y:S02]  /*32f0*/  SEL R74, R74, RZ, P6 ;  /* 0x000000ff4a4a7207 */ /* 0x000fe40003000000 */
[----:B------:R-:W-:Y:S01]  /*3300*/  SEL R75, R75, RZ, P5 ;  /* 0x000000ff4b4b7207 */ /* 0x000fe20002800000 */
[----:B------:R-:W-:Y:S06]  /*3310*/  BRA `(.L_x_2971) ;  /* 0x0000000400187947 */ /* 0x000fec0003800000 */
.L_x_2973:
        /* <DEDUP_REMOVED lines=18> */
[----:B------:R-:W-:Y:S01]  /*3440*/  FMUL.FTZ R73, R72, UR7 ;  /* 0x0000000748497c20 */ /* 0x000fe20008410000 */
[----:B------:R-:W-:Y:S01]  /*3450*/  LOP3.LUT P5, RZ, R173, 0xff00, RZ, 0xc0, !PT ;  /* 0x0000ff00adff7812 */ /* 0x000fe200078ac0ff */
[----:B------:R-:W-:Y:S01]  /*3460*/  FFMA.FTZ R118, R118, UR10, R63 ;  /* 0x0000000a76767c23 */ /* 0x000fe2000801003f */
        /* <DEDUP_REMOVED lines=17> */
.L_x_2975:
        /* <DEDUP_REMOVED lines=14> */
[----:B------:R-:W-:Y:S01]  /*3660*/  FFMA.FTZ R71, R118, UR10, R63 ;  /* 0x0000000a76477c23 */ /* 0x000fe2000801003f */
        /* <DEDUP_REMOVED lines=16> */
[----:B------:R-:W-:-:S07]  /*3770*/  SEL R75, R75, RZ, P5 ;  /* 0x000000ff4b4b7207 */ /* 0x000fce0002800000 */
.L_x_2971:
[----:B------:R-:W-:Y:S01]  /*3780*/  ISETP.NE.U32.AND P2, PT, RZ, UR5, PT ;  /* 0x00000005ff007c0c */ /* 0x000fe2000bf45070 */
[----:B------:R-:W0:Y:S03]  /*3790*/  LDC.64 R90, c[0x0][0x468] ;  /* 0x00011a00ff5a7b82 */ /* 0x000e260000000a00 */
[----:B------:R-:W-:-:S05]  /*37a0*/  ISETP.NE.AND.EX P2, PT, RZ, UR6, PT, P2 ;  /* 0x00000006ff007c0c */ /* 0x000fca000bf45320 */
[----:B------:R-:W1:Y:S08]  /*37b0*/  @P0 LDC.64 R80, c[0x0][0x470] ;  /* 0x00011c00ff500b82 */ /* 0x000e700000000a00 */
[----:B------:R-:W2:Y:S01]  /*37c0*/  @P2 LDC.64 R82, c[0x0][0x478] ;  /* 0x00011e00ff522b82 */ /* 0x000ea20000000a00 */
[----:B-1----:R-:W-:-:S04]  /*37d0*/  @P0 IMAD.WIDE.U32 R80, R5, 0x10, R80 ;  /* 0x0000001005500825 */ /* 0x002fc800078e0050 */
[----:B--2---:R-:W-:-:S05]  /*37e0*/  @P2 IMAD.WIDE.U32 R82, R5, 0x10, R82 ;  /* 0x0000001005522825 */ /* 0x004fca00078e0052 */
[----:B------:R0:W-:Y:S02]  /*37f0*/  @P2 STG.E.128 desc[UR16][R82.64], R68 ;  /* 0x0000004452002986 */ /* 0x0001e4000c101d10 */
[----:B0-----:R-:W-:-:S05]  /*3800*/  IMAD.WIDE.U32 R82, R5, 0x10, R90 ;  /* 0x0000001005527825 */ /* 0x001fca00078e005a */
[----:B------:R0:W-:Y:S04]  /*3810*/  STG.E.128 desc[UR16][R82.64], R76 ;  /* 0x0000004c52007986 */ /* 0x0001e8000c101d10 */
[----:B------:R0:W-:Y:S01]  /*3820*/  @P0 STG.E.128 desc[UR16][R80.64], R72 ;  /* 0x0000004850000986 */ /* 0x0001e2000c101d10 */
[----:B------:R-:W-:Y:S05]  /*3830*/  @!P0 BRA `(.L_x_2976) ;  /* 0x00000008001c8947 */ /* 0x000fea0003800000 */
[----:B------:R-:W-:Y:S05]  /*3840*/  @!P1 BRA `(.L_x_2977) ;  /* 0x00000004000c9947 */ /* 0x000fea0003800000 */
[----:B------:R-:W-:Y:S05]  /*3850*/  @!P2 BRA `(.L_x_2978) ;  /* 0x000000000084a947 */ /* 0x000fea0003800000 */
[--C-:B------:R-:W-:Y:S01]  /*3860*/  FFMA.FTZ R174, R174, UR11, R88.reuse ;  /* 0x0000000baeae7c23 */ /* 0x100fe20008010058 */
[--C-:B------:R-:W-:Y:S01]  /*3870*/  FFMA.FTZ R69, R176, UR11, R88.reuse ;  /* 0x0000000bb0457c23 */ /* 0x100fe20008010058 */
[----:B------:R-:W-:Y:S01]  /*3880*/  LOP3.LUT P5, RZ, R172, 0xff, RZ, 0xc0, !PT ;  /* 0x000000ffacff7812 */ /* 0x000fe200078ac0ff */
        /* <DEDUP_REMOVED lines=8> */
[----:B------:R-:W-:Y:S01]  /*3910*/  LOP3.LUT P6, RZ, R172, 0xff00, RZ, 0xc0, !PT ;  /* 0x0000ff00acff7812 */ /* 0x000fe200078cc0ff */
[----:B0-----:R-:W-:Y:S01]  /*3920*/  FMUL.FTZ R72, R68, UR7 ;  /* 0x0000000744487c20 */ /* 0x001fe20008410000 */
[----:B------:R-:W-:Y:S01]  /*3930*/  FMUL.FTZ R73, R69, UR7 ;  /* 0x0000000745497c20 */ /* 0x000fe20008410000 */
[----:B------:R-:W-:Y:S01]  /*3940*/  FFMA.FTZ R70, R179, UR10, R46 ;  /* 0x0000000ab3467c23 */ /* 0x000fe2000801002e */
[----:B------:R-:W-:Y:S01]  /*3950*/  FFMA.FTZ R71, R184, UR10, R47 ;  /* 0x0000000ab8477c23 */ /* 0x000fe2000801002f */
[----:B------:R-:W-:-:S02]  /*3960*/  LOP3.LUT P3, RZ, R172, 0xff0000, RZ, 0xc0, !PT ;  /* 0x00ff0000acff7812 */ /* 0x000fc4000786c0ff */
[----:B------:R-:W-:Y:S01]  /*3970*/  SEL R76, R72, RZ, P5 ;  /* 0x000000ff484c7207 */ /* 0x000fe20002800000 */
[----:B------:R-:W-:Y:S01]  /*3980*/  FMUL.FTZ R74, R70, UR7 ;  /* 0x00000007464a7c20 */ /* 0x000fe20008410000 */
[----:B------:R-:W-:Y:S01]  /*3990*/  LOP3.LUT P5, RZ, R4, 0xff, RZ, 0xc0, !PT ;  /* 0x000000ff04ff7812 */ /* 0x000fe200078ac0ff */
[----:B------:R-:W-:Y:S01]  /*39a0*/  FMUL.FTZ R75, R71, UR7 ;  /* 0x00000007474b7c20 */ /* 0x000fe20008410000 */
[----:B------:R-:W-:Y:S02]  /*39b0*/  SEL R77, R73, RZ, P6 ;  /* 0x000000ff494d7207 */ /* 0x000fe40003000000 */
[----:B------:R-:W-:Y:S02]  /*39c0*/  SEL R72, R72, RZ, P5 ;  /* 0x000000ff48487207 */ /* 0x000fe40002800000 */
[----:B------:R-:W-:Y:S02]  /*39d0*/  LOP3.LUT P5, RZ, R4, 0xff00, RZ, 0xc0, !PT ;  /* 0x0000ff0004ff7812 */ /* 0x000fe400078ac0ff */
[----:B------:R-:W-:-:S02]  /*39e0*/  ISETP.GE.U32.AND P4, PT, R172, 0x1000000, PT ;  /* 0x01000000ac00780c */ /* 0x000fc40003f86070 */
[----:B------:R-:W-:Y:S02]  /*39f0*/  SEL R73, R73, RZ, P5 ;  /* 0x000000ff49497207 */ /* 0x000fe40002800000 */
[C---:B------:R-:W-:Y:S02]  /*3a00*/  LOP3.LUT P6, RZ, R4.reuse, 0xff0000, RZ, 0xc0, !PT ;  /* 0x00ff000004ff7812 */ /* 0x040fe400078cc0ff */
[----:B------:R-:W-:Y:S02]  /*3a10*/  ISETP.GE.U32.AND P5, PT, R4, 0x1000000, PT ;  /* 0x010000000400780c */ /* 0x000fe40003fa6070 */
[C---:B------:R-:W-:Y:S02]  /*3a20*/  SEL R78, R74.reuse, RZ, P3 ;  /* 0x000000ff4a4e7207 */ /* 0x040fe40001800000 */
[----:B------:R-:W-:Y:S02]  /*3a30*/  SEL R79, R75, RZ, P4 ;  /* 0x000000ff4b4f7207 */ /* 0x000fe40002000000 */
[----:B------:R-:W-:-:S02]  /*3a40*/  SEL R74, R74, RZ, P6 ;  /* 0x000000ff4a4a7207 */ /* 0x000fc40003000000 */
[----:B------:R-:W-:Y:S01]  /*3a50*/  SEL R75, R75, RZ, P5 ;  /* 0x000000ff4b4b7207 */ /* 0x000fe20002800000 */
[----:B------:R-:W-:Y:S06]  /*3a60*/  BRA `(.L_x_2979) ;  /* 0x0000000c00287947 */ /* 0x000fec0003800000 */
.L_x_2978:
[--C-:B------:R-:W-:Y:S01]  /*3a70*/  FFMA.FTZ R174, R174, UR11, R88.reuse ;  /* 0x0000000baeae7c23 */ /* 0x100fe20008010058 */
[--C-:B0-----:R-:W-:Y:S01]  /*3a80*/  FFMA.FTZ R73, R176, UR11, R88.reuse ;  /* 0x0000000bb0497c23 */ /* 0x101fe20008010058 */
        /* <DEDUP_REMOVED lines=31> */
.L_x_2977:
        /* <DEDUP_REMOVED lines=12> */
[----:B------:R-:W-:Y:S01]  /*3d40*/  LOP3.LUT P6, RZ, R172, 0xff00, RZ, 0xc0, !PT ;  /* 0x0000ff00acff7812 */ /* 0x000fe200078cc0ff */
[----:B0-----:R-:W-:Y:S01]  /*3d50*/  FMUL.FTZ R72, R68, UR7 ;  /* 0x0000000744487c20 */ /* 0x001fe20008410000 */
[----:B------:R-:W-:Y:S01]  /*3d60*/  FMUL.FTZ R73, R69, UR7 ;  /* 0x0000000745497c20 */ /* 0x000fe20008410000 */
[----:B------:R-:W-:Y:S01]  /*3d70*/  FMUL.FTZ R70, R179, UR10 ;  /* 0x0000000ab3467c20 */ /* 0x000fe20008410000 */
[----:B------:R-:W-:Y:S01]  /*3d80*/  FMUL.FTZ R71, R184, UR10 ;  /* 0x0000000ab8477c20 */ /* 0x000fe20008410000 */
        /* <DEDUP_REMOVED lines=17> */
.L_x_2980:
        /* <DEDUP_REMOVED lines=12> */
[----:B------:R-:W-:Y:S01]  /*3f60*/  FMUL.FTZ R174, R174, UR7 ;  /* 0x00000007aeae7c20 */ /* 0x000fe20008410000 */
        /* <DEDUP_REMOVED lines=20> */
.L_x_2976:
[----:B------:R-:W-:Y:S05]  /*40b0*/  @!P1 BRA `(.L_x_2981) ;  /* 0x0000000000cc9947 */ /* 0x000fea0003800000 */
[----:B------:R-:W-:Y:S05]  /*40c0*/  @!P2 BRA `(.L_x_2982) ;  /* 0x000000000064a947 */ /* 0x000fea0003800000 */
        /* <DEDUP_REMOVED lines=12> */
[----:B0-----:R-:W-:Y:S01]  /*4190*/  FMUL.FTZ R76, R68, UR7 ;  /* 0x00000007444c7c20 */ /* 0x001fe20008410000 */
        /* <DEDUP_REMOVED lines=12> */
.L_x_2982:
        /* <DEDUP_REMOVED lines=25> */
.L_x_2981:
        /* <DEDUP_REMOVED lines=26> */
.L_x_2983:
        /* <DEDUP_REMOVED lines=23> */
[----:B------:R-:W-:-:S07]  /*4700*/  SEL R79, R184, RZ, P6 ;  /* 0x000000ffb84f7207 */ /* 0x000fce0003000000 */
.L_x_2979:
[----:B------:R-:W0:Y:S01]  /*4710*/  @P2 LDC.64 R80, c[0x0][0x478] ;  /* 0x00011e00ff502b82 */ /* 0x000e220000000a00 */
[----:B------:R-:W-:-:S07]  /*4720*/  IADD3 R85, PT, PT, R5, 0x80, RZ ;  /* 0x0000008005557810 */ /* 0x000fce0007ffe0ff */
[----:B------:R-:W1:Y:S01]  /*4730*/  @P0 LDC.64 R82, c[0x0][0x470] ;  /* 0x00011c00ff520b82 */ /* 0x000e620000000a00 */
[----:B0-----:R-:W-:-:S05]  /*4740*/  @P2 IMAD.WIDE.U32 R80, R85, 0x10, R80 ;  /* 0x0000001055502825 */ /* 0x001fca00078e0050 */
[----:B------:R0:W-:Y:S01]  /*4750*/  @P2 STG.E.128 desc[UR16][R80.64], R68 ;  /* 0x0000004450002986 */ /* 0x0001e2000c101d10 */
[----:B-1----:R-:W-:-:S04]  /*4760*/  @P0 IMAD.WIDE.U32 R82, R85, 0x10, R82 ;  /* 0x0000001055520825 */ /* 0x002fc800078e0052 */
[----:B------:R-:W-:-:S05]  /*4770*/  IMAD.WIDE.U32 R84, R85, 0x10, R90 ;  /* 0x0000001055547825 */ /* 0x000fca00078e005a */
        /* <DEDUP_REMOVED lines=8> */
[--C-:B------:R-:W-:Y:S01]  /*4800*/  FFMA.FTZ R188, R188, UR11, R88.reuse ;  /* 0x0000000bbcbc7c23 */ /* 0x100fe20008010058 */
[----:B------:R-:W-:Y:S01]  /*4810*/  FADD.FTZ R181, R182, -R181 ;  /* 0x800000b5b6b57221 */ /* 0x000fe20000010000 */
[----:B------:R-:W-:Y:S01]  /*4820*/  FADD.FTZ R186, R186, -R185 ;  /* 0x800000b9baba7221 */ /* 0x000fe20000010000 */
[----:B------:R-:W-:Y:S01]  /*4830*/  FFMA.FTZ R191, R191, UR11, R88 ;  /* 0x0000000bbfbf7c23 */ /* 0x000fe20008010058 */
[----:B------:R-:W-:Y:S01]  /*4840*/  FADD.FTZ R187, R187, -R188 ;  /* 0x800000bcbbbb7221 */ /* 0x000fe20000010000 */
[----:B0-----:R-:W-:Y:S01]  /*4850*/  FFMA.FTZ R68, R181, UR10, R48 ;  /* 0x0000000ab5447c23 */ /* 0x001fe20008010030 */
        /* <DEDUP_REMOVED lines=24> */
.L_x_2986:
        /* <DEDUP_REMOVED lines=17> */
[----:B0-----:R-:W-:Y:S01]  /*4af0*/  SEL R76, R181, RZ, P5 ;  /* 0x000000ffb54c7207 */ /* 0x001fe20002800000 */
        /* <DEDUP_REMOVED lines=15> */
.L_x_2985:
        /* <DEDUP_REMOVED lines=9> */
[----:B0-----:R-:W-:Y:S01]  /*4c80*/  FMUL.FTZ R68, R181, UR10 ;  /* 0x0000000ab5447c20 */ /* 0x001fe20008410000 */
        /* <DEDUP_REMOVED lines=24> */
.L_x_2988:
        /* <DEDUP_REMOVED lines=33> */
.L_x_2984:
        /* <DEDUP_REMOVED lines=10> */
[----:B0-----:R-:W-:Y:S01]  /*50c0*/  FFMA.FTZ R68, R181, UR10, R48 ;  /* 0x0000000ab5447c23 */ /* 0x001fe20008010030 */
        /* <DEDUP_REMOVED lines=16> */
.L_x_2990:
        /* <DEDUP_REMOVED lines=20> */
[----:B0-----:R-:W-:Y:S02]  /*5310*/  SEL R76, R181, RZ, P3 ;  /* 0x000000ffb54c7207 */ /* 0x001fe40001800000 */
[----:B------:R-:W-:Y:S02]  /*5320*/  SEL R77, R186, RZ, P4 ;  /* 0x000000ffba4d7207 */ /* 0x000fe40002000000 */
[----:B------:R-:W-:-:S02]  /*5330*/  SEL R78, R187, RZ, P5 ;  /* 0x000000ffbb4e7207 */ /* 0x000fc40002800000 */
[----:B------:R-:W-:Y:S01]  /*5340*/  SEL R79, R190, RZ, P6 ;  /* 0x000000ffbe4f7207 */ /* 0x000fe20003000000 */
[----:B------:R-:W-:Y:S06]  /*5350*/  BRA `(.L_x_2987) ;  /* 0x0000000000c87947 */ /* 0x000fec0003800000 */
.L_x_2989:
        /* <DEDUP_REMOVED lines=26> */
.L_x_2991:
        /* <DEDUP_REMOVED lines=23> */
[----:B------:R-:W-:-:S07]  /*5670*/  SEL R79, R191, RZ, P6 ;  /* 0x000000ffbf4f7207 */ /* 0x000fce0003000000 */
.L_x_2987:
[----:B------:R-:W0:Y:S01]  /*5680*/  @P2 LDC.64 R82, c[0x0][0x478] ;  /* 0x00011e00ff522b82 */ /* 0x000e220000000a00 */
[----:B------:R-:W-:-:S05]  /*5690*/  IADD3 R89, PT, PT, R5, 0x100, RZ ;  /* 0x0000010005597810 */ /* 0x000fca0007ffe0ff */
[C---:B------:R-:W-:Y:S02]  /*56a0*/  IMAD.WIDE.U32 R80, R89.reuse, 0x10, R90 ;  /* 0x0000001059507825 */ /* 0x040fe400078e005a */
[----:B------:R-:W1:Y:S02]  /*56b0*/  @P0 LDC.64 R84, c[0x0][0x470] ;  /* 0x00011c00ff540b82 */ /* 0x000e640000000a00 */
        /* <DEDUP_REMOVED lines=11> */
[----:B0-----:R-:W-:Y:S01]  /*5770*/  FFMA.FTZ R71, R102, UR11, R88 ;  /* 0x0000000b66477c23 */ /* 0x001fe20008010058 */
        /* <DEDUP_REMOVED lines=10> */
[----:B------:R-:W-:Y:S01]  /*5820*/  LOP3.LUT P6, RZ, R170, 0xff00, RZ, 0xc0, !PT ;  /* 0x0000ff00aaff7812 */ /* 0x000fe200078cc0ff */
[----:B------:R-:W-:Y:S01]  /*5830*/  FFMA.FTZ R71, R74, UR10, R55 ;  /* 0x0000000a4a477c23 */ /* 0x000fe20008010037 */
[----:B------:R-:W-:Y:S01]  /*5840*/  FMUL.FTZ R74, R70, UR7 ;  /* 0x00000007464a7c20 */ /* 0x000fe20008410000 */
[----:B------:R-:W-:-:S02]  /*5850*/  SEL R76, R72, RZ, P5 ;  /* 0x000000ff484c7207 */ /* 0x000fc40002800000 */
[----:B------:R-:W-:Y:S01]  /*5860*/  LOP3.LUT P5, RZ, R2, 0xff, RZ, 0xc0, !PT ;  /* 0x000000ff02ff7812 */ /* 0x000fe200078ac0ff */
[----:B------:R-:W-:Y:S01]  /*5870*/  FMUL.FTZ R75, R71, UR7 ;  /* 0x00000007474b7c20 */ /* 0x000fe20008410000 */
[----:B------:R-:W-:Y:S02]  /*5880*/  SEL R77, R73, RZ, P6 ;  /* 0x000000ff494d7207 */ /* 0x000fe40003000000 */
[----:B------:R-:W-:Y:S02]  /*5890*/  SEL R72, R72, RZ, P5 ;  /* 0x000000ff48487207 */ /* 0x000fe40002800000 */
[----:B------:R-:W-:Y:S02]  /*58a0*/  LOP3.LUT P5, RZ, R2, 0xff00, RZ, 0xc0, !PT ;  /* 0x0000ff0002ff7812 */ /* 0x000fe400078ac0ff */
[C---:B------:R-:W-:Y:S02]  /*58b0*/  LOP3.LUT P3, RZ, R170.reuse, 0xff0000, RZ, 0xc0, !PT ;  /* 0x00ff0000aaff7812 */ /* 0x040fe4000786c0ff */
        /* <DEDUP_REMOVED lines=9> */
.L_x_2994:
        /* <DEDUP_REMOVED lines=15> */
[----:B------:R-:W-:Y:S01]  /*5a40*/  LOP3.LUT P6, RZ, R170, 0xff00, RZ, 0xc0, !PT ;  /* 0x0000ff00aaff7812 */ /* 0x000fe200078cc0ff */
[----:B------:R-:W-:Y:S01]  /*5a50*/  FMUL.FTZ R74, R73, UR7 ;  /* 0x00000007494a7c20 */ /* 0x000fe20008410000 */
[----:B------:R-:W-:Y:S01]  /*5a60*/  SEL R76, R189, RZ, P5 ;  /* 0x000000ffbd4c7207 */ /* 0x000fe20002800000 */
[----:B------:R-:W-:Y:S01]  /*5a70*/  FMUL.FTZ R75, R75, UR7 ;  /* 0x000000074b4b7c20 */ /* 0x000fe20008410000 */
[----:B------:R-:W-:-:S02]  /*5a80*/  LOP3.LUT P5, RZ, R2, 0xff, RZ, 0xc0, !PT ;  /* 0x000000ff02ff7812 */ /* 0x000fc400078ac0ff */
[----:B------:R-:W-:Y:S02]  /*5a90*/  LOP3.LUT P3, RZ, R170, 0xff0000, RZ, 0xc0, !PT ;  /* 0x00ff0000aaff7812 */ /* 0x000fe4000786c0ff */
[----:B------:R-:W-:Y:S02]  /*5aa0*/  SEL R72, R189, RZ, P5 ;  /* 0x000000ffbd487207 */ /* 0x000fe40002800000 */
[----:B------:R-:W-:Y:S02]  /*5ab0*/  LOP3.LUT P5, RZ, R2, 0xff00, RZ, 0xc0, !PT ;  /* 0x0000ff0002ff7812 */ /* 0x000fe400078ac0ff */
[----:B------:R-:W-:Y:S02]  /*5ac0*/  ISETP.GE.U32.AND P4, PT, R170, 0x1000000, PT ;  /* 0x01000000aa00780c */ /* 0x000fe40003f86070 */
[C---:B------:R-:W-:Y:S02]  /*5ad0*/  SEL R77, R104.reuse, RZ, P6 ;  /* 0x000000ff684d7207 */ /* 0x040fe40003000000 */
[----:B------:R-:W-:-:S02]  /*5ae0*/  SEL R73, R104, RZ, P5 ;  /* 0x000000ff68497207 */ /* 0x000fc40002800000 */
[C---:B------:R-:W-:Y:S02]  /*5af0*/  LOP3.LUT P6, RZ, R2.reuse, 0xff0000, RZ, 0xc0, !PT ;  /* 0x00ff000002ff7812 */ /* 0x040fe400078cc0ff */
[----:B------:R-:W-:Y:S02]  /*5b00*/  ISETP.GE.U32.AND P5, PT, R2, 0x1000000, PT ;  /* 0x010000000200780c */ /* 0x000fe40003fa6070 */
[C---:B------:R-:W-:Y:S02]  /*5b10*/  SEL R78, R74.reuse, RZ, P3 ;  /* 0x000000ff4a4e7207 */ /* 0x040fe40001800000 */
[C---:B------:R-:W-:Y:S02]  /*5b20*/  SEL R79, R75.reuse, RZ, P4 ;  /* 0x000000ff4b4f7207 */ /* 0x040fe40002000000 */
[----:B------:R-:W-:Y:S02]  /*5b30*/  SEL R74, R74, RZ, P6 ;  /* 0x000000ff4a4a7207 */ /* 0x000fe40003000000 */
[----:B------:R-:W-:Y:S01]  /*5b40*/  SEL R75, R75, RZ, P5 ;  /* 0x000000ff4b4b7207 */ /* 0x000fe20002800000 */
[----:B------:R-:W-:Y:S06]  /*5b50*/  BRA `(.L_x_2995) ;  /* 0x0000000800a47947 */ /* 0x000fec0003800000 */
.L_x_2993:
        /* <DEDUP_REMOVED lines=15> */
[----:B------:R-:W-:Y:S01]  /*5c50*/  LOP3.LUT P6, RZ, R170, 0xff00, RZ, 0xc0, !PT ;  /* 0x0000ff00aaff7812 */ /* 0x000fe200078cc0ff */
[----:B------:R-:W-:Y:S01]  /*5c60*/  FMUL.FTZ R71, R111, UR10 ;  /* 0x0000000a6f477c20 */ /* 0x000fe20008410000 */
        /* <DEDUP_REMOVED lines=17> */
.L_x_2996:
        /* <DEDUP_REMOVED lines=20> */
[----:B------:R-:W-:Y:S02]  /*5ec0*/  LOP3.LUT P3, RZ, R170, 0xff0000, RZ, 0xc0, !PT ;  /* 0x00ff0000aaff7812 */ /* 0x000fe4000786c0ff */
[----:B------:R-:W-:Y:S02]  /*5ed0*/  SEL R72, R189, RZ, P5 ;  /* 0x000000ffbd487207 */ /* 0x000fe40002800000 */
[----:B------:R-:W-:Y:S02]  /*5ee0*/  LOP3.LUT P5, RZ, R2, 0xff00, RZ, 0xc0, !PT ;  /* 0x0000ff0002ff7812 */ /* 0x000fe400078ac0ff */
[C---:B------:R-:W-:Y:S02]  /*5ef0*/  SEL R77, R104.reuse, RZ, P6 ;  /* 0x000000ff684d7207 */ /* 0x040fe40003000000 */
[----:B------:R-:W-:-:S02]  /*5f00*/  SEL R73, R104, RZ, P5 ;  /* 0x000000ff68497207 */ /* 0x000fc40002800000 */
[----:B------:R-:W-:Y:S02]  /*5f10*/  ISETP.GE.U32.AND P4, PT, R170, 0x1000000, PT ;  /* 0x01000000aa00780c */ /* 0x000fe40003f86070 */
[C---:B------:R-:W-:Y:S02]  /*5f20*/  LOP3.LUT P6, RZ, R2.reuse, 0xff0000, RZ, 0xc0, !PT ;  /* 0x00ff000002ff7812 */ /* 0x040fe400078cc0ff */
[----:B------:R-:W-:Y:S02]  /*5f30*/  ISETP.GE.U32.AND P5, PT, R2, 0x1000000, PT ;  /* 0x010000000200780c */ /* 0x000fe40003fa6070 */
[C---:B------:R-:W-:Y:S02]  /*5f40*/  SEL R78, R74.reuse, RZ, P3 ;  /* 0x000000ff4a4e7207 */ /* 0x040fe40001800000 */
[----:B------:R-:W-:Y:S02]  /*5f50*/  SEL R74, R74, RZ, P6 ;  /* 0x000000ff4a4a7207 */ /* 0x000fe40003000000 */
[----:B------:R-:W-:-:S02]  /*5f60*/  SEL R79, R111, RZ, P4 ;  /* 0x000000ff6f4f7207 */ /* 0x000fc40002000000 */
[----:B------:R-:W-:Y:S01]  /*5f70*/  SEL R75, R111, RZ, P5 ;  /* 0x000000ff6f4b7207 */ /* 0x000fe20002800000 */
[----:B------:R-:W-:Y:S06]  /*5f80*/  BRA `(.L_x_2995) ;  /* 0x0000000400987947 */ /* 0x000fec0003800000 */
.L_x_2992:
[----:B------:R-:W-:Y:S05]  /*5f90*/  @!P1 BRA `(.L_x_2997) ;  /* 0x0000000000cc9947 */ /* 0x000fea0003800000 */
[----:B------:R-:W-:Y:S05]  /*5fa0*/  @!P2 BRA `(.L_x_2998) ;  /* 0x000000000064a947 */ /* 0x000fea0003800000 */
        /* <DEDUP_REMOVED lines=25> */
.L_x_2998:
        /* <DEDUP_REMOVED lines=25> */
.L_x_2997:
[----:B------:R-:W-:Y:S05]  /*62d0*/  @!P2 BRA `(.L_x_2999) ;  /* 0x000000000064a947 */ /* 0x000fea0003800000 */
        /* <DEDUP_REMOVED lines=25> */
.L_x_2999:
        /* <DEDUP_REMOVED lines=24> */
.L_x_2995:
        /* <DEDUP_REMOVED lines=45> */
.L_x_3002:
        /* <DEDUP_REMOVED lines=33> */
.L_x_3001:
        /* <DEDUP_REMOVED lines=34> */
.L_x_3004:
        /* <DEDUP_REMOVED lines=33> */
.L_x_3000:
        /* <DEDUP_REMOVED lines=27> */
.L_x_3006:
        /* <DEDUP_REMOVED lines=25> */
.L_x_3005:
        /* <DEDUP_REMOVED lines=26> */
.L_x_3007:
        /* <DEDUP_REMOVED lines=24> */
.L_x_3003:
        /* <DEDUP_REMOVED lines=22> */
[----:B------:R-:W-:Y:S01]  /*76c0*/  LOP3.LUT P1, RZ, R168, 0xff, RZ, 0xc0, !PT ;  /* 0x000000ffa8ff7812 */ /* 0x000fe2000782c0ff */
        /* <DEDUP_REMOVED lines=21> */
.L_x_3010:
        /* <DEDUP_REMOVED lines=13> */
[----:B------:R-:W-:Y:S01]  /*78f0*/  LOP3.LUT P6, RZ, R0, 0xff, RZ, 0xc0, !PT ;  /* 0x000000ff00ff7812 */ /* 0x000fe200078cc0ff */
[----:B------:R-:W-:Y:S01]  /*7900*/  FMUL.FTZ R74, R72, UR7 ;  /* 0x00000007484a7c20 */ /* 0x000fe20008410000 */
[----:B------:R-:W-:Y:S01]  /*7910*/  LOP3.LUT P5, RZ, R168, 0xff00, RZ, 0xc0, !PT ;  /* 0x0000ff00a8ff7812 */ /* 0x000fe200078ac0ff */
[----:B------:R-:W-:Y:S01]  /*7920*/  FFMA.FTZ R88, R88, UR10, R59 ;  /* 0x0000000a58587c23 */ /* 0x000fe2000801003b */
[----:B------:R-:W-:Y:S01]  /*7930*/  SEL R76, R73, RZ, P1 ;  /* 0x000000ff494c7207 */ /* 0x000fe20000800000 */
[----:B------:R-:W-:Y:S01]  /*7940*/  FMUL.FTZ R75, R75, UR7 ;  /* 0x000000074b4b7c20 */ /* 0x000fe20008410000 */
[----:B------:R-:W-:Y:S01]  /*7950*/  LOP3.LUT P1, RZ, R0, 0xff00, RZ, 0xc0, !PT ;  /* 0x0000ff0000ff7812 */ /* 0x000fe2000782c0ff */
[----:B------:R-:W-:Y:S01]  /*7960*/  FMUL.FTZ R88, R88, UR7 ;  /* 0x0000000758587c20 */ /* 0x000fe20008410000 */
[----:B------:R-:W-:-:S02]  /*7970*/  SEL R72, R73, RZ, P6 ;  /* 0x000000ff49487207 */ /* 0x000fc40003000000 */
[----:B------:R-:W-:Y:S02]  /*7980*/  LOP3.LUT P4, RZ, R168, 0xff0000, RZ, 0xc0, !PT ;  /* 0x00ff0000a8ff7812 */ /* 0x000fe4000788c0ff */
[----:B------:R-:W-:Y:S02]  /*7990*/  LOP3.LUT P6, RZ, R0, 0xff0000, RZ, 0xc0, !PT ;  /* 0x00ff000000ff7812 */ /* 0x000fe400078cc0ff */
[----:B------:R-:W-:Y:S02]  /*79a0*/  SEL R77, R74, RZ, P5 ;  /* 0x000000ff4a4d7207 */ /* 0x000fe40002800000 */
[----:B------:R-:W-:Y:S02]  /*79b0*/  ISETP.GE.U32.AND P3, PT, R168, 0x1000000, PT ;  /* 0x01000000a800780c */ /* 0x000fe40003f66070 */
[----:B------:R-:W-:Y:S02]  /*79c0*/  ISETP.GE.U32.AND P5, PT, R0, 0x1000000, PT ;  /* 0x010000000000780c */ /* 0x000fe40003fa6070 */
[----:B------:R-:W-:-:S02]  /*79d0*/  SEL R73, R74, RZ, P1 ;  /* 0x000000ff4a497207 */ /* 0x000fc40000800000 */
[C---:B------:R-:W-:Y:S02]  /*79e0*/  SEL R78, R75.reuse, RZ, P4 ;  /* 0x000000ff4b4e7207 */ /* 0x040fe40002000000 */
[----:B------:R-:W-:Y:S02]  /*79f0*/  SEL R74, R75, RZ, P6 ;  /* 0x000000ff4b4a7207 */ /* 0x000fe40003000000 */
[C---:B------:R-:W-:Y:S02]  /*7a00*/  SEL R79, R88.reuse, RZ, P3 ;  /* 0x000000ff584f7207 */ /* 0x040fe40001800000 */
[----:B------:R-:W-:Y:S01]  /*7a10*/  SEL R75, R88, RZ, P5 ;  /* 0x000000ff584b7207 */ /* 0x000fe20002800000 */
[----:B------:R-:W-:Y:S06]  /*7a20*/  BRA `(.L_x_3011) ;  /* 0x0000000800a47947 */ /* 0x000fec0003800000 */
.L_x_3009:
        /* <DEDUP_REMOVED lines=34> */
.L_x_3012:
        /* <DEDUP_REMOVED lines=33> */
.L_x_3008:
        /* <DEDUP_REMOVED lines=27> */
.L_x_3014:
        /* <DEDUP_REMOVED lines=13> */
[----:B------:R-:W-:Y:S01]  /*80e0*/  LOP3.LUT P1, RZ, R168, 0xff, RZ, 0xc0, !PT ;  /* 0x000000ffa8ff7812 */ /* 0x000fe2000782c0ff */
[----:B------:R-:W-:Y:S01]  /*80f0*/  FMUL.FTZ R78, R76, UR7 ;  /* 0x000000074c4e7c20 */ /* 0x000fe20008410000 */
[C---:B------:R-:W-:Y:S01]  /*8100*/  LOP3.LUT P3, RZ, R168.reuse, 0xff00, RZ, 0xc0, !PT ;  /* 0x0000ff00a8ff7812 */ /* 0x040fe2000786c0ff */
[----:B------:R-:W-:Y:S01]  /*8110*/  FMUL.FTZ R79, R79, UR7 ;  /* 0x000000074f4f7c20 */ /* 0x000fe20008410000 */
[----:B------:R-:W-:Y:S01]  /*8120*/  LOP3.LUT P4, RZ, R168, 0xff0000, RZ, 0xc0, !PT ;  /* 0x00ff0000a8ff7812 */ /* 0x000fe2000788c0ff */
[----:B------:R-:W-:Y:S01]  /*8130*/  FMUL.FTZ R88, R88, UR7 ;  /* 0x0000000758587c20 */ /* 0x000fe20008410000 */
[----:B------:R-:W-:-:S02]  /*8140*/  ISETP.GE.U32.AND P5, PT, R168, 0x1000000, PT ;  /* 0x01000000a800780c */ /* 0x000fc40003fa6070 */
[----:B------:R-:W-:Y:S02]  /*8150*/  SEL R76, R77, RZ, P1 ;  /* 0x000000ff4d4c7207 */ /* 0x000fe40000800000 */
[----:B------:R-:W-:Y:S02]  /*8160*/  SEL R77, R78, RZ, P3 ;  /* 0x000000ff4e4d7207 */ /* 0x000fe40001800000 */
[----:B------:R-:W-:Y:S02]  /*8170*/  SEL R78, R79, RZ, P4 ;  /* 0x000000ff4f4e7207 */ /* 0x000fe40002000000 */
[----:B------:R-:W-:Y:S01]  /*8180*/  SEL R79, R88, RZ, P5 ;  /* 0x000000ff584f7207 */ /* 0x000fe20002800000 */
[----:B------:R-:W-:Y:S06]  /*8190*/  BRA `(.L_x_3011) ;  /* 0x0000000000c87947 */ /* 0x000fec0003800000 */
.L_x_3013:
        /* <DEDUP_REMOVED lines=26> */
.L_x_3015:
        /* <DEDUP_REMOVED lines=23> */
[----:B------:R-:W-:-:S07]  /*84b0*/  SEL R79, R88, RZ, P5 ;  /* 0x000000ff584f7207 */ /* 0x000fce0002800000 */
.L_x_3011:
        /* <DEDUP_REMOVED lines=106> */
.L_x_2965:
        /* <DEDUP_REMOVED lines=37> */
.L_x_3017:
        /* <DEDUP_REMOVED lines=13> */
.L_x_3873:


//--------------------- .text._ZN10layer_norm22ln_bwd_finalize_kernelINS_22Kernel_traits_finalizeILj3072E6__halfffffjLb0ELj1024ELj4ENS_18Kernel_traits_baseILj3072ES2_ffffjLj1024EEEEELb0ELb0EEEvNS_9BwdParamsE --------------------------
	.section	.text._ZN10layer_norm22ln_bwd_finalize_kernelINS_22Kernel_traits_finalizeILj3072E6__halfffffjLb0ELj1024ELj4ENS_18Kernel_traits_baseILj3072ES2_ffffjLj1024EEEEELb0ELb0EEEvNS_9BwdParamsE,"ax",@progbits
	.align	128
        .global         _ZN10layer_norm22ln_bwd_finalize_kernelINS_22Kernel_traits_finalizeILj3072E6__halfffffjLb0ELj1024ELj4ENS_18Kernel_traits_baseILj3072ES2_ffffjLj1024EEEEELb0ELb0EEEvNS_9BwdParamsE
        .type           _ZN10layer_norm22ln_bwd_finalize_kernelINS_22Kernel_traits_finalizeILj3072E6__halfffffjLb0ELj1024ELj4ENS_18Kernel_traits_baseILj3072ES2_ffffjLj1024EEEEELb0ELb0EEEvNS_9BwdParamsE,@function
        .size           _ZN10layer_norm22ln_bwd_finalize_kernelINS_22Kernel_traits_finalizeILj3072E6__halfffffjLb0ELj1024ELj4ENS_18Kernel_traits_baseILj3072ES2_ffffjLj1024EEEEELb0ELb0EEEvNS_9BwdParamsE,(.L_x_3874 - _ZN10layer_norm22ln_bwd_finalize_kernelINS_22Kernel_traits_finalizeILj3072E6__halfffffjLb0ELj1024ELj4ENS_18Kernel_traits_baseILj3072ES2_ffffjLj1024EEEEELb0ELb0EEEvNS_9BwdParamsE)
        .other          _ZN10layer_norm22ln_bwd_finalize_kernelINS_22Kernel_traits_finalizeILj3072E6__halfffffjLb0ELj1024ELj4ENS_18Kernel_traits_baseILj3072ES2_ffffjLj1024EEEEELb0ELb0EEEvNS_9BwdParamsE,@"STO_CUDA_ENTRY STV_DEFAULT"
_ZN10layer_norm22ln_bwd_finalize_kernelINS_22Kernel_traits_finalizeILj3072E6__halfffffjLb0ELj1024ELj4ENS_18Kernel_traits_baseILj3072ES2_ffffjLj1024EEEEELb0ELb0EEEvNS_9BwdParamsE:
.text._ZN10layer_norm22ln_bwd_finalize_kernelINS_22Kernel_traits_finalizeILj3072E6__halfffffjLb0ELj1024ELj4ENS_18Kernel_traits_baseILj3072ES2_ffffjLj1024EEEEELb0ELb0EEEvNS_9BwdParamsE:
        /* <DEDUP_REMOVED lines=82> */
.L_x_3022:
        /* <DEDUP_REMOVED lines=118> */
.L_x_3021:
[----:B------:R-:W-:Y:S05]  /*0c80*/  BSYNC.RECONVERGENT B1 ;  /* 0x0000000000017941 */ /* 0x000fea0003800200 */
.L_x_3020:
        /* <DEDUP_REMOVED lines=75> */
.L_x_3024:
[----:B------:R-:W-:Y:S05]  /*1140*/  BSYNC.RECONVERGENT B1 ;  /* 0x0000000000017941 */ /* 0x000fea0003800200 */
.L_x_3023:
        /* <DEDUP_REMOVED lines=37> */
.L_x_3026:
[----:B------:R-:W-:Y:S05]  /*13a0*/  BSYNC.RECONVERGENT B1 ;  /* 0x0000000000017941 */ /* 0x000fea0003800200 */
.L_x_3025:
[----:B------:R-:W-:Y:S05]  /*13b0*/  @!P1 BRA `(.L_x_3019) ;  /* 0x0000000000409947 */ /* 0x000fea0003800000 */
[----:B------:R-:W0:Y:S01]  /*13c0*/  LDC.64 R10, c[0x0][0x440] ;  /* 0x00011000ff0a7b82 */ /* 0x000e220000000a00 */
[----:B------:R-:W-:Y:S01]  /*13d0*/  IMAD R59, R0, R56, R59 ;  /* 0x00000038003b7224 */ /* 0x000fe200078e023b */
[----:B------:R-:W-:Y:S02]  /*13e0*/  LOP3.LUT R8, R8, 0x1f, RZ, 0xc0, !PT ;  /* 0x0000001f08087812 */ /* 0x000fe400078ec0ff */
[----:B------:R-:W-:Y:S02]  /*13f0*/  IADD3 R9, PT, PT, -R9, RZ, RZ ;  /* 0x000000ff09097210 */ /* 0x000fe40007ffe1ff */
[----:B------:R-:W-:Y:S02]  /*1400*/  IADD3 R59, PT, PT, R8, R59, RZ ;  /* 0x0000003b083b7210 */ /* 0x000fe40007ffe0ff */
[----:B------:R-:W1:Y:S05]  /*1410*/  LDC.64 R12, c[0x0][0x448] ;  /* 0x00011200ff0c7b82 */ /* 0x000e6a0000000a00 */
.L_x_3027:
        /* <DEDUP_REMOVED lines=10> */
.L_x_3019:
[----:B------:R-:W-:Y:S05]  /*14c0*/  BSYNC.RECONVERGENT B0 ;  /* 0x0000000000007941 */ /* 0x000fea0003800200 */
.L_x_3018:
        /* <DEDUP_REMOVED lines=59> */
.L_x_3028:
        /* <DEDUP_REMOVED lines=16> */
.L_x_3874:


//--------------------- .text._ZN10layer_norm40ln_parallel_residual_bwd_finalize_kernelINS_22Kernel_traits_finalizeILj3072E6__halfffffjLb0ELj1024ELj4ENS_18Kernel_traits_baseILj3072ES2_ffffjLj1024EEEEELb0EEEvNS_9BwdParamsE --------------------------
	.section	.text._ZN10layer_norm40ln_parallel_residual_bwd_finalize_kernelINS_22Kernel_traits_finalizeILj3072E6__halfffffjLb0ELj1024ELj4ENS_18Kernel_traits_baseILj3072ES2_ffffjLj1024EEEEELb0EEEvNS_9BwdParamsE,"ax",@progbits
	.align	128
        .global         _ZN10layer_norm40ln_parallel_residual_bwd_finalize_kernelINS_22Kernel_traits_finalizeILj3072E6__halfffffjLb0ELj1024ELj4ENS_18Kernel_traits_baseILj3072ES2_ffffjLj1024EEEEELb0EEEvNS_9BwdParamsE
        .type           _ZN10layer_norm40ln_parallel_residual_bwd_finalize_kernelINS_22Kernel_traits_finalizeILj3072E6__halfffffjLb0ELj1024ELj4ENS_18Kernel_traits_baseILj3072ES2_ffffjLj1024EEEEELb0EEEvNS_9BwdParamsE,@function
        .size           _ZN10layer_norm40ln_parallel_residual_bwd_finalize_kernelINS_22Kernel_traits_finalizeILj3072E6__halfffffjLb0ELj1024ELj4ENS_18Kernel_traits_baseILj3072ES2_ffffjLj1024EEEEELb0EEEvNS_9BwdParamsE,(.L_x_3875 - _ZN10layer_norm40ln_parallel_residual_bwd_finalize_kernelINS_22Kernel_traits_finalizeILj3072E6__halfffffjLb0ELj1024ELj4ENS_18Kernel_traits_baseILj3072ES2_ffffjLj1024EEEEELb0EEEvNS_9BwdParamsE)
        .other          _ZN10layer_norm40ln_parallel_residual_bwd_finalize_kernelINS_22Kernel_traits_finalizeILj3072E6__halfffffjLb0ELj1024ELj4ENS_18Kernel_traits_baseILj3072ES2_ffffjLj1024EEEEELb0EEEvNS_9BwdParamsE,@"STO_CUDA_ENTRY STV_DEFAULT"
_ZN10layer_norm40ln_parallel_residual_bwd_finalize_kernelINS_22Kernel_traits_finalizeILj3072E6__halfffffjLb0ELj1024ELj4ENS_18Kernel_traits_baseILj3072ES2_ffffjLj1024EEEEELb0EEEvNS_9BwdParamsE:
.text._ZN10layer_norm40ln_parallel_residual_bwd_finalize_kernelINS_22Kernel_traits_finalizeILj3072E6__halfffffjLb0ELj1024ELj4ENS_18Kernel_traits_baseILj3072ES2_ffffjLj1024EEEEELb0EEEvNS_9BwdParamsE:
        /* <DEDUP_REMOVED lines=60> */
.L_x_3033:
        /* <DEDUP_REMOVED lines=112> */
.L_x_3032:
[----:B------:R-:W-:Y:S05]  /*0ac0*/  BSYNC.RECONVERGENT B1 ;  /* 0x0000000000017941 */ /* 0x000fea0003800200 */
.L_x_3031:
        /* <DEDUP_REMOVED lines=65> */
.L_x_3035:
[----:B------:R-:W-:Y:S05]  /*0ee0*/  BSYNC.RECONVERGENT B1 ;  /* 0x0000000000017941 */ /* 0x000fea0003800200 */
.L_x_3034:
        /* <DEDUP_REMOVED lines=36> */
.L_x_3037:
[----:B------:R-:W-:Y:S05]  /*1130*/  BSYNC.RECONVERGENT B1 ;  /* 0x0000000000017941 */ /* 0x000fea0003800200 */
.L_x_3036:
        /* <DEDUP_REMOVED lines=18> */
.L_x_3030:
[----:B------:R-:W-:Y:S05]  /*1260*/  BSYNC.RECONVERGENT B0 ;  /* 0x0000000000007941 */ /* 0x000fea0003800200 */
.L_x_3029:
        /* <DEDUP_REMOVED lines=94> */
.L_x_3038:
        /* <DEDUP_REMOVED lines=11> */
.L_x_3875:


//--------------------- .text._ZN10layer_norm31ln_parallel_residual_bwd_kernelINS_13Kernel_traitsI6__halfffffjLj3072ELj1ELj1ELj4ELj16ENS_18Kernel_traits_baseILj3072ES2_ffffjLj128EEEEELb1ELb1ELb0EEEvNS_9BwdParamsE --------------------------
	.section	.text._ZN10layer_norm31ln_parallel_residual_bwd_kernelINS_13Kernel_traitsI6__halfffffjLj3072ELj1ELj1ELj4ELj16ENS_18Kernel_traits_baseILj3072ES2_ffffjLj128EEEEELb1ELb1ELb0EEEvNS_9BwdParamsE,"ax",@progbits
	.align	128
        .global         _ZN10layer_norm31ln_parallel_residual_bwd_kernelINS_13Kernel_traitsI6__halfffffjLj3072ELj1ELj1ELj4ELj16ENS_18Kernel_traits_baseILj3072ES2_ffffjLj128EEEEELb1ELb1ELb0EEEvNS_9BwdParamsE
        .type           _ZN10layer_norm31ln_parallel_residual_bwd_kernelINS_13Kernel_traitsI6__halfffffjLj3072ELj1ELj1ELj4ELj16ENS_18Kernel_traits_baseILj3072ES2_ffffjLj128EEEEELb1ELb1ELb0EEEvNS_9BwdParamsE,@function
        .size           _ZN10layer_norm31ln_parallel_residual_bwd_kernelINS_13Kernel_traitsI6__halfffffjLj3072ELj1ELj1ELj4ELj16ENS_18Kernel_traits_baseILj3072ES2_ffffjLj128EEEEELb1ELb1ELb0EEEvNS_9BwdParamsE,(.L_x_3876 - _ZN10layer_norm31ln_parallel_residual_bwd_kernelINS_13Kernel_traitsI6__halfffffjLj3072ELj1ELj1ELj4ELj16ENS_18Kernel_traits_baseILj3072ES2_ffffjLj128EEEEELb1ELb1ELb0EEEvNS_9BwdParamsE)
        .other          _ZN10layer_norm31ln_parallel_residual_bwd_kernelINS_13Kernel_traitsI6__halfffffjLj3072ELj1ELj1ELj4ELj16ENS_18Kernel_traits_baseILj3072ES2_ffffjLj128EEEEELb1ELb1ELb0EEEvNS_9BwdParamsE,@"STO_CUDA_ENTRY STV_DEFAULT"
_ZN10layer_norm31ln_parallel_residual_bwd_kernelINS_13Kernel_traitsI6__halfffffjLj3072ELj1ELj1ELj4ELj16ENS_18Kernel_traits_baseILj3072ES2_ffffjLj128EEEEELb1ELb1ELb0EEEvNS_9BwdParamsE:
.text._ZN10layer_norm31ln_parallel_residual_bwd_kernelINS_13Kernel_traitsI6__halfffffjLj3072ELj1ELj1ELj4ELj16ENS_18Kernel_traits_baseILj3072ES2_ffffjLj128EEEEELb1ELb1ELb0EEEvNS_9BwdParamsE:
        /* <DEDUP_REMOVED lines=13> */
[C---:B------:R-:W-:Y:S02]  /*00d0*/  ISETP.GE.U32.AND P1, PT, R2.reuse, 0x180, PT ;  /* 0x000001800200780c */ /* 0x040fe40003f26070 */
[C---:B------:R-:W-:Y:S02]  /*00e0*/  ISETP.GE.U32.AND P2, PT, R2.reuse, 0x200, PT ;  /* 0x000002000200780c */ /* 0x040fe40003f46070 */
[C---:B------:R-:W-:Y:S02]  /*00f0*/  ISETP.GE.U32.AND P3, PT, R2.reuse, 0x280, PT ;  /* 0x000002800200780c */ /* 0x040fe40003f66070 */
[----:B------:R-:W-:Y:S01]  /*0100*/  ISETP.GE.U32.AND P4, PT, R2, 0x300, PT ;  /* 0x000003000200780c */ /* 0x000fe20003f86070 */
[----:B------:R-:W0:Y:S01]  /*0110*/  S2UR UR4, SR_CTAID.X ;  /* 0x00000000000479c3 */ /* 0x000e220000002500 */
[----:B------:R-:W-:-:S02]  /*0120*/  P2R R167, PR, RZ, 0x20 ;  /* 0x00000020ffa77803 */ /* 0x000fc40000000000 */
[----:B------:R-:W-:-:S05]  /*0130*/  P2R R161, PR, RZ, 0x10 ;  /* 0x00000010ffa17803 */ /* 0x000fca0000000000 */
[----:B------:R-:W1:Y:S08]  /*0140*/  @P5 LDC.64 R4, c[0x0][0x3d0] ;  /* 0x0000f400ff045b82 */ /* 0x000e700000000a00 */
[----:B------:R-:W4:Y:S08]  /*0150*/  @P0 LDC.64 R6, c[0x0][0x3d0] ;  /* 0x0000f400ff060b82 */ /* 0x000f300000000a00 */
[----:B------:R-:W3:Y:S08]  /*0160*/  @P1 LDC.64 R10, c[0x0][0x3d0] ;  /* 0x0000f400ff0a1b82 */ /* 0x000ef00000000a00 */
[----:B------:R-:W0:Y:S01]  /*0170*/  @P2 LDC.64 R12, c[0x0][0x3d0] ;  /* 0x0000f400ff0c2b82 */ /* 0x000e220000000a00 */
[C---:B-1----:R-:W-:Y:S01]  /*0180*/  @P5 IMAD.WIDE.U32 R4, R3.reuse, 0x8, R4 ;  /* 0x0000000803045825 */ /* 0x042fe200078e0004 */
[----:B------:R-:W-:-:S06]  /*0190*/  @P5 LOP3.LUT R3, R3, 0x80, RZ, 0xfc, !PT ;  /* 0x0000008003035812 */ /* 0x000fcc00078efcff */
[----:B------:R-:W1:Y:S01]  /*01a0*/  @P3 LDC.64 R14, c[0x0][0x3d0] ;  /* 0x0000f400ff0e3b82 */ /* 0x000e620000000a00 */
[C---:B----4-:R-:W-:Y:S01]  /*01b0*/  @P0 IMAD.WIDE.U32 R8, R3.reuse, 0x8, R6 ;  /* 0x0000000803080825 */ /* 0x050fe200078e0006 */
[----:B------:R-:W-:Y:S01]  /*01c0*/  @P0 IADD3 R3, PT, PT, R3, 0x80, RZ ;  /* 0x0000008003030810 */ /* 0x000fe20007ffe0ff */
[----:B--2---:R-:W5:Y:S05]  /*01d0*/  @P5 LDG.E.64 R52, desc[UR10][R4.64] ;  /* 0x0000000a04345981 */ /* 0x004f6a000c1e1b00 */
[----:B------:R-:W2:Y:S01]  /*01e0*/  @P4 LDC.64 R16, c[0x0][0x3d0] ;  /* 0x0000f400ff104b82 */ /* 0x000ea20000000a00 */
[C---:B---3--:R-:W-:Y:S01]  /*01f0*/  @P1 IMAD.WIDE.U32 R10, R3.reuse, 0x8, R10 ;  /* 0x00000008030a1825 */ /* 0x048fe200078e000a */
[----:B------:R-:W-:Y:S01]  /*0200*/  @P1 IADD3 R3, PT, PT, R3, 0x80, RZ ;  /* 0x0000008003031810 */ /* 0x000fe20007ffe0ff */
[----:B------:R-:W5:Y:S01]  /*0210*/  @P0 LDG.E.64 R54, desc[UR10][R8.64] ;  /* 0x0000000a08360981 */ /* 0x000f62000c1e1b00 */
[----:B0-----:R-:W-:-:S02]  /*0220*/  MOV R93, UR4 ;  /* 0x00000004005d7c02 */ /* 0x001fc40008000f00 */
[----:B------:R-:W-:Y:S02]  /*0230*/  CS2R R48, SRZ ;  /* 0x0000000000307805 */ /* 0x000fe4000001ff00 */
[----:B------:R-:W-:Y:S01]  /*0240*/  CS2R R50, SRZ ;  /* 0x0000000000327805 */ /* 0x000fe2000001ff00 */
[----:B------:R-:W5:Y:S01]  /*0250*/  @P1 LDG.E.64 R56, desc[UR10][R10.64] ;  /* 0x0000000a0a381981 */ /* 0x000f62000c1e1b00 */
[C---:B------:R-:W-:Y:S01]  /*0260*/  @P2 IMAD.WIDE.U32 R12, R3.reuse, 0x8, R12 ;  /* 0x00000008030c2825 */ /* 0x040fe200078e000c */
[----:B------:R-:W-:Y:S02]  /*0270*/  @P2 IADD3 R3, PT, PT, R3, 0x80, RZ ;  /* 0x0000008003032810 */ /* 0x000fe40007ffe0ff */
[----:B------:R-:W-:Y:S02]  /*0280*/  CS2R R44, SRZ ;  /* 0x00000000002c7805 */ /* 0x000fe4000001ff00 */
[----:B------:R-:W-:Y:S02]  /*0290*/  CS2R R46, SRZ ;  /* 0x00000000002e7805 */ /* 0x000fe4000001ff00 */
[----:B------:R-:W-:Y:S01]  /*02a0*/  CS2R R40, SRZ ;  /* 0x0000000000287805 */ /* 0x000fe2000001ff00 */
[----:B------:R0:W5:Y:S01]  /*02b0*/  @P2 LDG.E.64 R58, desc[UR10][R12.64] ;  /* 0x0000000a0c3a2981 */ /* 0x000162000c1e1b00 */
[C---:B-1----:R-:W-:Y:S01]  /*02c0*/  @P3 IMAD.WIDE.U32 R14, R3.reuse, 0x8, R14 ;  /* 0x00000008030e3825 */ /* 0x042fe200078e000e */
[----:B------:R-:W-:-:S02]  /*02d0*/  @P3 IADD3 R3, PT, PT, R3, 0x80, RZ ;  /* 0x0000008003033810 */ /* 0x000fc40007ffe0ff */
[----:B------:R-:W-:Y:S02]  /*02e0*/  CS2R R42, SRZ ;  /* 0x00000000002a7805 */ /* 0x000fe4000001ff00 */
[----:B------:R-:W-:Y:S02]  /*02f0*/  CS2R R36, SRZ ;  /* 0x0000000000247805 */ /* 0x000fe4000001ff00 */
[----:B------:R-:W-:Y:S01]  /*0300*/  CS2R R38, SRZ ;  /* 0x0000000000267805 */ /* 0x000fe2000001ff00 */
[----:B------:R1:W5:Y:S01]  /*0310*/  @P3 LDG.E.64 R60, desc[UR10][R14.64] ;  /* 0x0000000a0e3c3981 */ /* 0x000362000c1e1b00 */
[----:B--2---:R-:W-:-:S05]  /*0320*/  @P4 IMAD.WIDE.U32 R6, R3, 0x8, R16 ;  /* 0x0000000803064825 */ /* 0x004fca00078e0010 */
[----:B------:R2:W5:Y:S01]  /*0330*/  @P4 LDG.E.64 R62, desc[UR10][R6.64] ;  /* 0x0000000a063e4981 */ /* 0x000562000c1e1b00 */
        /* <DEDUP_REMOVED lines=11> */
[----:B0-----:R-:W-:-:S02]  /*03f0*/  CS2R R12, SRZ ;  /* 0x00000000000c7805 */ /* 0x001fc4000001ff00 */
[----:B-1----:R-:W-:Y:S02]  /*0400*/  CS2R R14, SRZ ;  /* 0x00000000000e7805 */ /* 0x002fe4000001ff00 */
[----:B------:R-:W-:Y:S02]  /*0410*/  CS2R R8, SRZ ;  /* 0x0000000000087805 */ /* 0x000fe4000001ff00 */
[----:B------:R-:W-:Y:S02]  /*0420*/  CS2R R10, SRZ ;  /* 0x00000000000a7805 */ /* 0x000fe4000001ff00 */
[----:B------:R-:W-:Y:S02]  /*0430*/  CS2R R4, SRZ ;  /* 0x0000000000047805 */ /* 0x000fe4000001ff00 */
[----:B--2---:R-:W-:Y:S01]  /*0440*/  CS2R R6, SRZ ;  /* 0x0000000000067805 */ /* 0x004fe2000001ff00 */
[----:B------:R-:W-:Y:S06]  /*0450*/  @P4 BRA `(.L_x_3039) ;  /* 0x0000008000f84947 */ /* 0x000fec0003800000 */
        /* <DEDUP_REMOVED lines=17> */
[----:B------:R-:W-:Y:S01]  /*0570*/  MOV R169, R58 ;  /* 0x0000003a00a97202 */ /* 0x000fe20000000f00 */
[----:B0-----:R-:W-:Y:S01]  /*0580*/  UISETP.NE.AND UP0, UPT, UR4, URZ, UPT ;  /* 0x000000ff0400728c */ /* 0x001fe2000bf05270 */
[----:B------:R-:W-:-:S02]  /*0590*/  SHF.R.U64 R8, R58, 0x10, R59 ;  /* 0x000000103a087819 */ /* 0x000fc4000000123b */
[----:B------:R-:W-:Y:S02]  /*05a0*/  CS2R R32, SRZ ;  /* 0x0000000000207805 */ /* 0x000fe4000001ff00 */
[----:B------:R-:W-:Y:S02]  /*05b0*/  MOV R170, R59 ;  /* 0x0000003b00aa7202 */ /* 0x000fe40000000f00 */
[----:B------:R-:W-:Y:S02]  /*05c0*/  CS2R R34, SRZ ;  /* 0x0000000000227805 */ /* 0x000fe4000001ff00 */
[----:B------:R-:W-:Y:S02]  /*05d0*/  SHF.R.U32.HI R9, RZ, 0x10, R59 ;  /* 0x00000010ff097819 */ /* 0x000fe4000001163b */
[----:B------:R-:W-:Y:S02]  /*05e0*/  CS2R R28, SRZ ;  /* 0x00000000001c7805 */ /* 0x000fe4000001ff00 */
[----:B------:R-:W-:-:S02]  /*05f0*/  MOV R171, R60 ;  /* 0x0000003c00ab7202 */ /* 0x000fc40000000f00 */
[----:B------:R-:W-:Y:S02]  /*0600*/  CS2R R30, SRZ ;  /* 0x00000000001e7805 */ /* 0x000fe4000001ff00 */
[--C-:B------:R-:W-:Y:S02]  /*0610*/  SHF.R.U64 R10, R60, 0x10, R61.reuse ;  /* 0x000000103c0a7819 */ /* 0x100fe4000000123d */
[----:B------:R-:W-:Y:S02]  /*0620*/  CS2R R24, SRZ ;  /* 0x0000000000187805 */ /* 0x000fe4000001ff00 */
[----:B------:R-:W-:Y:S02]  /*0630*/  MOV R172, R61 ;  /* 0x0000003d00ac7202 */ /* 0x000fe40000000f00 */
[----:B------:R-:W-:Y:S02]  /*0640*/  CS2R R26, SRZ ;  /* 0x00000000001a7805 */ /* 0x000fe4000001ff00 */
[----:B------:R-:W-:-:S02]  /*0650*/  SHF.R.U32.HI R11, RZ, 0x10, R61 ;  /* 0x00000010ff0b7819 */ /* 0x000fc4000001163d */
[----:B------:R-:W-:Y:S02]  /*0660*/  CS2R R20, SRZ ;  /* 0x0000000000147805 */ /* 0x000fe4000001ff00 */
[----:B------:R-:W-:Y:S02]  /*0670*/  MOV R173, R62 ;  /* 0x0000003e00ad7202 */ /* 0x000fe40000000f00 */
[----:B------:R-:W-:Y:S02]  /*0680*/  CS2R R22, SRZ ;  /* 0x0000000000167805 */ /* 0x000fe4000001ff00 */
[----:B------:R-:W-:Y:S02]  /*0690*/  SHF.R.U64 R12, R62, 0x10, R63 ;  /* 0x000000103e0c7819 */ /* 0x000fe4000000123f */
[----:B------:R-:W-:Y:S02]  /*06a0*/  CS2R R16, SRZ ;  /* 0x0000000000107805 */ /* 0x000fe4000001ff00 */
[----:B------:R-:W-:-:S02]  /*06b0*/  MOV R174, R63 ;  /* 0x0000003f00ae7202 */ /* 0x000fc40000000f00 */
[----:B------:R-:W-:Y:S02]  /*06c0*/  CS2R R18, SRZ ;  /* 0x0000000000127805 */ /* 0x000fe4000001ff00 */
[----:B------:R-:W-:Y:S02]  /*06d0*/  SHF.R.U32.HI R13, RZ, 0x10, R63 ;  /* 0x00000010ff0d7819 */ /* 0x000fe4000001163f */
[----:B------:R-:W-:Y:S02]  /*06e0*/  CS2R R14, SRZ ;  /* 0x00000000000e7805 */ /* 0x000fe4000001ff00 */
[----:B------:R-:W-:Y:S01]  /*06f0*/  MOV R107, R52 ;  /* 0x00000034006b7202 */ /* 0x000fe20000000f00 */
[----:B------:R-:W-:Y:S01]  /*0700*/  UPLOP3.LUT UP1, UPT, UPT, UPT, UPT, 0x40, 0x4 ;  /* 0x000000000004789c */ /* 0x000fe20003f2e870 */
[----:B------:R-:W-:Y:S01]  /*0710*/  SHF.R.U64 R0, R52, 0x10, R53 ;  /* 0x0000001034007819 */ /* 0x000fe20000001235 */
[----:B------:R-:W0:Y:S01]  /*0720*/  LDCU UR14, c[0x0][0x408] ;  /* 0x00008100ff0e77ac */ /* 0x000e220008000800 */
[----:B------:R-:W-:-:S02]  /*0730*/  MOV R108, R53 ;  /* 0x00000035006c7202 */ /* 0x000fc40000000f00 */
[----:B------:R-:W-:Y:S01]  /*0740*/  SHF.R.U32.HI R3, RZ, 0x10, R53 ;  /* 0x00000010ff037819 */ /* 0x000fe20000011635 */
[----:B------:R-:W1:Y:S01]  /*0750*/  LDCU UR9, c[0x0][0x400] ;  /* 0x00008000ff0977ac */ /* 0x000e620008000800 */
[----:B------:R-:W-:Y:S02]  /*0760*/  PLOP3.LUT P0, PT, PT, PT, UP0, 0x80, 0x8 ;  /* 0x000000000008781c */ /* 0x000fe40003f0f008 */
[----:B------:R-:W-:Y:S01]  /*0770*/  PRMT R109, R109, 0x5410, R4 ;  /* 0x000054106d6d7816 */ /* 0x000fe20000000004 */
[----:B------:R-:W2:Y:S01]  /*0780*/  LDCU.64 UR6, c[0x0][0x478] ;  /* 0x00008f00ff0677ac */ /* 0x000ea20008000a00 */
[----:B------:R-:W-:Y:S02]  /*0790*/  PRMT R110, R110, 0x5410, R5 ;  /* 0x000054106e6e7816 */ /* 0x000fe40000000005 */
[----:B------:R-:W-:Y:S02]  /*07a0*/  CS2R R4, SRZ ;  /* 0x0000000000047805 */ /* 0x000fe4000001ff00 */
[----:B------:R-:W-:Y:S01]  /*07b0*/  PRMT R111, R111, 0x5410, R6 ;  /* 0x000054106f6f7816 */ /* 0x000fe20000000006 */
[----:B------:R-:W3:Y:S01]  /*07c0*/  LDCU.64 UR16, c[0x0][0x438] ;  /* 0x00008700ff1077ac */ /* 0x000ee20008000a00 */
[----:B------:R-:W-:-:S02]  /*07d0*/  PRMT R112, R112, 0x5410, R7 ;  /* 0x0000541070707816 */ /* 0x000fc40000000007 */
[----:B------:R-:W-:Y:S02]  /*07e0*/  CS2R R6, SRZ ;  /* 0x0000000000067805 */ /* 0x000fe4000001ff00 */
[----:B------:R-:W-:Y:S01]  /*07f0*/  PRMT R169, R169, 0x5410, R8 ;  /* 0x00005410a9a97816 */ /* 0x000fe20000000008 */
[----:B------:R-:W4:Y:S01]  /*0800*/  LDCU.64 UR12, c[0x0][0x470] ;  /* 0x00008e00ff0c77ac */ /* 0x000f220008000a00 */
[----:B------:R-:W-:Y:S02]  /*0810*/  PRMT R170, R170, 0x5410, R9 ;  /* 0x00005410aaaa7816 */ /* 0x000fe40000000009 */
[----:B------:R-:W-:Y:S02]  /*0820*/  CS2R R8, SRZ ;  /* 0x0000000000087805 */ /* 0x000fe4000001ff00 */
[----:B------:R-:W-:Y:S02]  /*0830*/  PRMT R171, R171, 0x5410, R10 ;  /* 0x00005410abab7816 */ /* 0x000fe4000000000a */
[----:B------:R-:W-:-:S02]  /*0840*/  PRMT R172, R172, 0x5410, R11 ;  /* 0x00005410acac7816 */ /* 0x000fc4000000000b */
[----:B------:R-:W-:Y:S02]  /*0850*/  CS2R R10, SRZ ;  /* 0x00000000000a7805 */ /* 0x000fe4000001ff00 */
[----:B------:R-:W-:Y:S02]  /*0860*/  PRMT R173, R173, 0x5410, R12 ;  /* 0x00005410adad7816 */ /* 0x000fe4000000000c */
[----:B------:R-:W-:Y:S02]  /*0870*/  PRMT R174, R174, 0x5410, R13 ;  /* 0x00005410aeae7816 */ /* 0x000fe4000000000d */
[----:B------:R-:W-:Y:S02]  /*0880*/  CS2R R12, SRZ ;  /* 0x00000000000c7805 */ /* 0x000fe4000001ff00 */
[----:B------:R-:W-:Y:S02]  /*0890*/  PRMT R107, R107, 0x5410, R0 ;  /* 0x000054106b6b7816 */ /* 0x000fe40000000000 */
[----:B------:R-:W-:-:S02]  /*08a0*/  PRMT R108, R108, 0x5410, R3 ;  /* 0x000054106c6c7816 */ /* 0x000fc40000000003 */
[----:B01234-:R-:W-:-:S07]  /*08b0*/  P2R R166, PR, RZ, 0x1 ;  /* 0x00000001ffa67803 */ /* 0x01ffce0000000000 */
.L_x_3114:
[----:B0-234-:R-:W0:Y:S01]  /*08c0*/  LDC.64 R84, c[0x0][0x3c0] ;  /* 0x0000f000ff547b82 */ /* 0x01de220000000a00 */
[----:B------:R-:W-:Y:S02]  /*08d0*/  ISETP.NE.AND P4, PT, R167, RZ, PT ;  /* 0x000000ffa700720c */ /* 0x000fe40003f85270 */
[----:B------:R-:W-:-:S05]  /*08e0*/  ISETP.NE.AND P5, PT, R166, RZ, PT ;  /* 0x000000ffa600720c */ /* 0x000fca0003fa5270 */
[----:B------:R-:W1:Y:S01]  /*08f0*/  LDC R0, c[0x0][0x388] ;  /* 0x0000e200ff007b82 */ /* 0x000e620000000800 */
[----:B0-----:R-:W-:-:S07]  /*0900*/  IMAD.WIDE R86, R93, 0x4, R84 ;  /* 0x000000045d567825 */ /* 0x001fce00078e0254 */
[----:B------:R-:W0:Y:S01]  /*0910*/  LDC.64 R84, c[0x0][0x3c8] ;  /* 0x0000f200ff547b82 */ /* 0x000e220000000a00 */
[----:B------:R-:W2:Y:S01]  /*0920*/  LDG.E R86, desc[UR10][R86.64] ;  /* 0x0000000a56567981 */ /* 0x000ea2000c1e1900 */
[C---:B------:R-:W-:Y:S01]  /*0930*/  ISETP.GE.U32.AND P6, PT, R2.reuse, 0x300, PT ;  /* 0x000003000200780c */ /* 0x040fe20003fc6070 */
[----:B-1----:R-:W-:Y:S01]  /*0940*/  IMAD R88, R93, R0, RZ ;  /* 0x000000005d587224 */ /* 0x002fe200078e02ff */
[C---:B------:R-:W-:Y:S02]  /*0950*/  ISETP.GE.U32.AND P0, PT, R2.reuse, 0x100, PT ;  /* 0x000001000200780c */ /* 0x040fe40003f06070 */
[C---:B------:R-:W-:Y:S02]  /*0960*/  ISETP.GE.U32.AND P1, PT, R2.reuse, 0x180, PT ;  /* 0x000001800200780c */ /* 0x040fe40003f26070 */
[----:B------:R-:W-:Y:S02]  /*0970*/  SHF.R.S32.HI R89, RZ, 0x1f, R88 ;  /* 0x0000001fff597819 */ /* 0x000fe40000011458 */
[----:B------:R-:W-:-:S02]  /*0980*/  ISETP.GE.U32.AND P2, PT, R2, 0x200, PT ;  /* 0x000002000200780c */ /* 0x000fc40003f46070 */
[----:B------:R-:W-:Y:S01]  /*0990*/  LEA.HI R88, R89, R88, RZ, 0x2 ;  /* 0x0000005859587211 */ /* 0x000fe200078f10ff */
[----:B------:R-:W-:Y:S01]  /*09a0*/  BSSY.RECONVERGENT B0, `(.L_x_3040) ;  /* 0x000003e000007945 */ /* 0x000fe20003800200 */
[----:B------:R-:W-:Y:S02]  /*09b0*/  ISETP.GE.U32.AND P3, PT, R2, 0x280, PT ;  /* 0x000002800200780c */ /* 0x000fe40003f66070 */
[----:B------:R-:W-:Y:S01]  /*09c0*/  LEA.HI.SX32 R106, R88, R159, 0x1e ;  /* 0x0000009f586a7211 */ /* 0x000fe200078ff2ff */
[----:B0-----:R-:W-:-:S05]  /*09d0*/  IMAD.WIDE R84, R93, 0x4, R84 ;  /* 0x000000045d547825 */ /* 0x001fca00078e0254 */
[----:B-----5:R0:W5:Y:S01]  /*09e0*/  LDG.E R92, desc[UR10][R84.64] ;  /* 0x0000000a545c7981 */ /* 0x020162000c1e1900 */
[----:B------:R-:W-:Y:S02]  /*09f0*/  P2R R161, PR, RZ, 0x40 ;  /* 0x00000040ffa17803 */ /* 0x000fe40000000000 */
[----:B------:R-:W-:Y:S02]  /*0a00*/  CS2R R166, SRZ ;  /* 0x0000000000a67805 */ /* 0x000fe4000001ff00 */
[----:B------:R-:W-:Y:S02]  /*0a10*/  MOV R165, R106 ;  /* 0x0000006a00a57202 */ /* 0x000fe40000000f00 */
[----:B--2---:R-:W-:Y:S01]  /*0a20*/  FSEL R164, R86, RZ, !P5 ;  /* 0x000000ff56a47208 */ /* 0x004fe20006800000 */
[----:B0-----:R-:W-:Y:S06]  /*0a30*/  @!P4 BRA `(.L_x_3041) ;  /* 0x0000000000d0c947 */ /* 0x001fec0003800000 */
[----:B------:R-:W0:Y:S01]  /*0a40*/  LDC.64 R88, c[0x0][0x3a8] ;  /* 0x0000ea00ff587b82 */ /* 0x000e220000000a00 */
[----:B------:R-:W-:Y:S02]  /*0a50*/  ISETP.NE.U32.AND P4, PT, RZ, UR12, PT ;  /* 0x0000000cff007c0c */ /* 0x000fe4000bf85070 */
[----:B------:R-:W-:Y:S02]  /*0a60*/  ISETP.NE.U32.AND P5, PT, RZ, UR16, PT ;  /* 0x00000010ff007c0c */ /* 0x000fe4000bfa5070 */
[----:B------:R-:W-:Y:S02]  /*0a70*/  ISETP.NE.AND.EX P4, PT, RZ, UR13, PT, P4 ;  /* 0x0000000dff007c0c */ /* 0x000fe4000bf85340 */
[----:B------:R-:W-:Y:S01]  /*0a80*/  ISETP.NE.AND.EX P5, PT, RZ, UR17, PT, P5 ;  /* 0x00000011ff007c0c */ /* 0x000fe2000bfa5350 */
[----:B------:R-:W1:Y:S08]  /*0a90*/  LDC.64 R84, c[0x0][0x428] ;  /* 0x00010a00ff547b82 */ /* 0x000e700000000a00 */
[----:B------:R-:W2:Y:S01]  /*0aa0*/  LDC.64 R166, c[0x0][0x3b0] ;  /* 0x0000ec00ffa67b82 */ /* 0x000ea20000000a00 */
[----:B0-----:R-:W-:-:S07]  /*0ab0*/  IMAD.WIDE.U32 R88, R106, 0x10, R88 ;  /* 0x000000106a587825 */ /* 0x001fce00078e0058 */
[----:B------:R-:W0:Y:S01]  /*0ac0*/  @P4 LDC.64 R162, c[0x0][0x3b8] ;  /* 0x0000ee00ffa24b82 */ /* 0x000e220000000a00 */
[----:B------:R-:W3:Y:S01]  /*0ad0*/  LDG.E.128 R88, desc[UR10][R88.64] ;  /* 0x0000000a58587981 */ /* 0x000ee2000c1e1d00 */
[----:B-1----:R-:W-:-:S06]  /*0ae0*/  IMAD.WIDE.U32 R84, R106, 0x10, R84 ;  /* 0x000000106a547825 */ /* 0x002fcc00078e0054 */
[----:B------:R-:W1:Y:S01]  /*0af0*/  @P5 LDC.64 R126, c[0x0][0x438] ;  /* 0x00010e00ff7e5b82 */ /* 0x000e620000000a00 */
[----:B------:R-:W4:Y:S01]  /*0b00*/  LDG.E.128 R84, desc[UR10][R84.64] ;  /* 0x0000000a54547981 */ /* 0x000f22000c1e1d00 */
[----:B------:R-:W-:Y:S02]  /*0b10*/  HADD2.F32 R123, -RZ, R107.H0_H0 ;  /* 0x2000006bff7b7230 */ /* 0x000fe40000004100 */
[----:B------:R-:W-:Y:S02]  /*0b20*/  HADD2.F32 R125, -RZ, R108.H0_H0 ;  /* 0x2000006cff7d7230 */ /* 0x000fe40000004100 */
[----:B--2---:R-:W-:-:S04]  /*0b30*/  IMAD.WIDE.U32 R166, R106, 0x4, R166 ;  /* 0x000000046aa67825 */ /* 0x004fc800078e00a6 */
[----:B------:R-:W-:Y:S01]  /*0b40*/  HADD2.F32 R148, -RZ, R108.H1_H1 ;  /* 0x3000006cff947230 */ /* 0x000fe20000004100 */
[----:B------:R-:W5:Y:S01]  /*0b50*/  LDG.E R95, desc[UR10][R166.64] ;  /* 0x0000000aa65f7981 */ /* 0x000f62000c1e1900 */
[----:B0-----:R-:W-:-:S05]  /*0b60*/  @P4 IMAD.WIDE.U32 R162, R106, 0x4, R162 ;  /* 0x000000046aa24825 */ /* 0x001fca00078e00a2 */
[----:B------:R-:W5:Y:S01]  /*0b70*/  @P4 LDG.E R94, desc[UR10][R162.64] ;  /* 0x0000000aa25e4981 */ /* 0x000f62000c1e1900 */
[----:B-1----:R-:W-:-:S05]  /*0b80*/  @P5 IMAD.WIDE.U32 R126, R106, 0x10, R126 ;  /* 0x000000106a7e5825 */ /* 0x002fca00078e007e */
[----:B------:R0:W5:Y:S01]  /*0b90*/  @P5 LDG.E.128 R52, desc[UR10][R126.64] ;  /* 0x0000000a7e345981 */ /* 0x000162000c1e1d00 */
[----:B------:R-:W-:Y:S01]  /*0ba0*/  IADD3 R165, PT, PT, R106, 0x80, RZ ;  /* 0x000000806aa57810 */ /* 0x000fe20007ffe0ff */
[C---:B---3--:R-:W-:Y:S01]  /*0bb0*/  FADD.FTZ R3, -R164.reuse, R88 ;  /* 0x00000058a4037221 */ /* 0x048fe20000010100 */
[C---:B------:R-:W-:Y:S01]  /*0bc0*/  FADD.FTZ R89, -R164.reuse, R89 ;  /* 0x00000059a4597221 */ /* 0x040fe20000010100 */
[----:B------:R-:W-:Y:S02]  /*0bd0*/  HADD2.F32 R88, -RZ, R107.H1_H1 ;  /* 0x3000006bff587230 */ /* 0x000fe40000004100 */
[----:B------:R-:W-:Y:S01]  /*0be0*/  FADD.FTZ R159, -R164, R90 ;  /* 0x0000005aa49f7221 */ /* 0x000fe20000010100 */
[C---:B-----5:R-:W-:Y:S01]  /*0bf0*/  FMUL.FTZ R3, R92.reuse, R3 ;  /* 0x000000035c037220 */ /* 0x060fe20000410000 */
[----:B0-----:R-:W-:Y:S01]  /*0c00*/  FMUL.FTZ R126, R92, R89 ;  /* 0x000000595c7e7220 */ /* 0x001fe20000410000 */
[----:B----4-:R-:W-:Y:S01]  /*0c10*/  FMUL.FTZ R114, R84, R123 ;  /* 0x0000007b54727220 */ /* 0x010fe20000410000 */
[----:B------:R-:W-:Y:S01]  /*0c20*/  FADD.FTZ R24, R24, R84 ;  /* 0x0000005418187221 */ /* 0x000fe20000010000 */
[----:B------:R-:W-:Y:S01]  /*0c30*/  FFMA.FTZ R48, R84, R3, R48 ;  /* 0x0000000354307223 */ /* 0x000fe20000010030 */
[----:B------:R-:W-:Y:S01]  /*0c40*/  FMUL.FTZ R123, R85, R88 ;  /* 0x00000058557b7220 */ /* 0x000fe20000410000 */
[----:B------:R-:W-:Y:S01]  /*0c50*/  FADD.FTZ R25, R25, R85 ;  /* 0x0000005519197221 */ /* 0x000fe20000010000 */
[----:B------:R-:W-:Y:S01]  /*0c60*/  FFMA.FTZ R49, R85, R126, R49 ;  /* 0x0000007e55317223 */ /* 0x000fe20000010031 */
[----:B------:R-:W-:Y:S01]  /*0c70*/  FMUL.FTZ R127, R92, R159 ;  /* 0x0000009f5c7f7220 */ /* 0x000fe20000410000 */
[----:B------:R-:W-:Y:S01]  /*0c80*/  FADD.FTZ R84, RZ, R114 ;  /* 0x00000072ff547221 */ /* 0x000fe20000010000 */
[----:B------:R-:W-:Y:S01]  /*0c90*/  FFMA.FTZ R85, R3, R114, RZ ;  /* 0x0000007203557223 */ /* 0x000fe200000100ff */
[----:B------:R-:W-:Y:S01]  /*0ca0*/  FMUL.FTZ R125, R86, R125 ;  /* 0x0000007d567d7220 */ /* 0x000fe20000410000 */
        /* <DEDUP_REMOVED lines=13> */
.L_x_3041:
[----:B------:R-:W-:Y:S05]  /*0d80*/  BSYNC.RECONVERGENT B0 ;  /* 0x0000000000007941 */ /* 0x000fea0003800200 */
.L_x_3040:
[----:B------:R-:W-:Y:S04]  /*0d90*/  BSSY.RECONVERGENT B0, `(.L_x_3042) ;  /* 0x0000036000007945 */ /* 0x000fe80003800200 */
[----:B------:R-:W-:Y:S05]  /*0da0*/  @!P0 BRA `(.L_x_3043) ;  /* 0x0000000000d08947 */ /* 0x000fea0003800000 */
        /* <DEDUP_REMOVED lines=14> */
[----:B--2---:R-:W-:-:S05]  /*0e90*/  IMAD.WIDE.U32 R130, R165, 0x4, R130 ;  /* 0x00000004a5827825 */ /* 0x004fca00078e0082 */
[----:B------:R-:W5:Y:S01]  /*0ea0*/  LDG.E R97, desc[UR10][R130.64] ;  /* 0x0000000a82617981 */ /* 0x000f62000c1e1900 */
[----:B0-----:R-:W-:-:S05]  /*0eb0*/  @P5 IMAD.WIDE.U32 R162, R165, 0x10, R162 ;  /* 0x00000010a5a25825 */ /* 0x001fca00078e00a2 */
[----:B------:R-:W5:Y:S01]  /*0ec0*/  @P5 LDG.E.128 R56, desc[UR10][R162.64] ;  /* 0x0000000aa2385981 */ /* 0x000f62000c1e1d00 */
[----:B-1----:R-:W-:-:S05]  /*0ed0*/  @P4 IMAD.WIDE.U32 R128, R165, 0x4, R128 ;  /* 0x00000004a5804825 */ /* 0x002fca00078e0080 */
[----:B------:R0:W5:Y:S01]  /*0ee0*/  @P4 LDG.E R96, desc[UR10][R128.64] ;  /* 0x0000000a80604981 */ /* 0x000162000c1e1900 */
[----:B------:R-:W-:Y:S01]  /*0ef0*/  IADD3 R165, PT, PT, R165, 0x80, RZ ;  /* 0x00000080a5a57810 */ /* 0x000fe20007ffe0ff */
[C---:B---3--:R-:W-:Y:S01]  /*0f00*/  FADD.FTZ R113, -R164.reuse, R88 ;  /* 0x00000058a4717221 */ /* 0x048fe20000010100 */
[----:B------:R-:W-:Y:S01]  /*0f10*/  FADD.FTZ R89, -R164, R89 ;  /* 0x00000059a4597221 */ /* 0x000fe20000010100 */
[----:B------:R-:W-:Y:S02]  /*0f20*/  HADD2.F32 R88, -RZ, R109.H1_H1 ;  /* 0x3000006dff587230 */ /* 0x000fe40000004100 */
[C---:B-----5:R-:W-:Y:S01]  /*0f30*/  FMUL.FTZ R113, R92.reuse, R113 ;  /* 0x000000715c717220 */ /* 0x060fe20000410000 */
[----:B0-----:R-:W-:Y:S01]  /*0f40*/  FMUL.FTZ R128, R92, R89 ;  /* 0x000000595c807220 */ /* 0x001fe20000410000 */
[--C-:B------:R-:W-:Y:S02]  /*0f50*/  HADD2.F32 R89, -RZ, R110.reuse.H0_H0 ;  /* 0x2000006eff597230 */ /* 0x100fe40000004100 */
[----:B----4-:R-:W-:Y:S01]  /*0f60*/  FMUL.FTZ R116, R84, R149 ;  /* 0x0000009554747220 */ /* 0x010fe20000410000 */
        /* <DEDUP_REMOVED lines=8> */
[----:B------:R-:W-:Y:S01]  /*0ff0*/  FMUL.FTZ R130, R86, R89 ;  /* 0x0000005956827220 */ /* 0x000fe20000410000 */
[----:B------:R-:W-:-:S02]  /*1000*/  HADD2.F32 R88, -RZ, R110.H1_H1 ;  /* 0x3000006eff587230 */ /* 0x000fc40000004100 */
[----:B------:R-:W-:Y:S01]  /*1010*/  FMUL.FTZ R131, R92, R159 ;  /* 0x0000009f5c837220 */ /* 0x000fe20000410000 */
[----:B------:R-:W-:Y:S01]  /*1020*/  FADD.FTZ R89, R84, R129 ;  /* 0x0000008154597221 */ /* 0x000fe20000010000 */
[----:B------:R-:W-:Y:S01]  /*1030*/  FADD.FTZ R91, -R164, R91 ;  /* 0x0000005ba45b7221 */ /* 0x000fe20000010100 */
        /* <DEDUP_REMOVED lines=11> */
.L_x_3043:
[----:B------:R-:W-:Y:S05]  /*10f0*/  BSYNC.RECONVERGENT B0 ;  /* 0x0000000000007941 */ /* 0x000fea0003800200 */
.L_x_3042:
        /* <DEDUP_REMOVED lines=54> */
.L_x_3045:
[----:B------:R-:W-:Y:S05]  /*1460*/  BSYNC.RECONVERGENT B0 ;  /* 0x0000000000007941 */ /* 0x000fea0003800200 */
.L_x_3044:
        /* <DEDUP_REMOVED lines=54> */
.L_x_3047:
[----:B------:R-:W-:Y:S05]  /*17d0*/  BSYNC.RECONVERGENT B0 ;  /* 0x0000000000007941 */ /* 0x000fea0003800200 */
.L_x_3046:
        /* <DEDUP_REMOVED lines=19> */
[----:B------:R0:W5:Y:S01]  /*1910*/  @P5 LDG.E.128 R68, desc[UR10][R140.64] ;  /* 0x0000000a8c445981 */ /* 0x000162000c1e1d00 */
        /* <DEDUP_REMOVED lines=18> */
[----:B-1----:R-:W-:Y:S01]  /*1a40*/  FMUL.FTZ R142, R86, R89 ;  /* 0x00000059568e7220 */ /* 0x002fe20000410000 */
        /* <DEDUP_REMOVED lines=15> */
.L_x_3049:
[----:B------:R-:W-:Y:S05]  /*1b40*/  BSYNC.RECONVERGENT B0 ;  /* 0x0000000000007941 */ /* 0x000fea0003800200 */
.L_x_3048:
[----:B------:R-:W-:Y:S01]  /*1b50*/  ISETP.NE.AND P4, PT, R161, RZ, PT ;  /* 0x000000ffa100720c */ /* 0x000fe20003f85270 */
[----:B------:R-:W-:-:S12]  /*1b60*/  BSSY.RECONVERGENT B0, `(.L_x_3050) ;  /* 0x0000035000007945 */ /* 0x000fd80003800200 */
        /* <DEDUP_REMOVED lines=14> */
[----:B--2---:R-:W-:-:S05]  /*1c50*/  IMAD.WIDE.U32 R162, R165, 0x4, R162 ;  /* 0x00000004a5a27825 */ /* 0x004fca00078e00a2 */
[----:B------:R-:W5:Y:S01]  /*1c60*/  LDG.E R104, desc[UR10][R162.64] ;  /* 0x0000000aa2687981 */ /* 0x000f62000c1e1900 */
[----:B------:R-:W-:Y:S02]  /*1c70*/  HADD2.F32 R157, -RZ, R173.H0_H0 ;  /* 0x200000adff9d7230 */ /* 0x000fe40000004100 */
[----:B0-----:R-:W-:-:S05]  /*1c80*/  @P4 IMAD.WIDE.U32 R144, R165, 0x4, R144 ;  /* 0x00000004a5904825 */ /* 0x001fca00078e0090 */
[----:B------:R0:W5:Y:S01]  /*1c90*/  @P4 LDG.E R105, desc[UR10][R144.64] ;  /* 0x0000000a90694981 */ /* 0x000162000c1e1900 */
[----:B-1----:R-:W-:-:S05]  /*1ca0*/  @P5 IMAD.WIDE.U32 R146, R165, 0x10, R146 ;  /* 0x00000010a5925825 */ /* 0x002fca00078e0092 */
[----:B------:R1:W5:Y:S01]  /*1cb0*/  @P5 LDG.E.128 R72, desc[UR10][R146.64] ;  /* 0x0000000a92485981 */ /* 0x000362000c1e1d00 */
        /* <DEDUP_REMOVED lines=31> */
.L_x_3051:
[----:B------:R-:W-:Y:S05]  /*1eb0*/  BSYNC.RECONVERGENT B0 ;  /* 0x0000000000007941 */ /* 0x000fea0003800200 */
.L_x_3050:
        /* <DEDUP_REMOVED lines=32> */
.L_x_3053:
[----:B------:R-:W-:Y:S05]  /*20c0*/  BSYNC.RECONVERGENT B0 ;  /* 0x0000000000007941 */ /* 0x000fea0003800200 */
.L_x_3052:
[----:B------:R-:W1:Y:S08]  /*20d0*/  S2UR UR5, SR_CgaCtaId ;  /* 0x00000000000579c3 */ /* 0x000e700000008800 */
[----:B------:R-:W-:Y:S06]  /*20e0*/  BAR.SYNC.DEFER_BLOCKING 0x0 ;  /* 0x0000000000007b1d */ /* 0x000fec0000010000 */
[----:B------:R-:W-:-:S02]  /*20f0*/  UMOV UR4, 0x400 ;  /* 0x0000040000047882 */ /* 0x000fc40000000000 */
[----:B------:R-:W2:Y:S01]  /*2100*/  LDC.U8 R164, c[0x0][0x410] ;  /* 0x00010400ffa47b82 */ /* 0x000ea20000000000 */
[----:B------:R-:W-:Y:S07]  /*2110*/  BSSY.RECONVERGENT B0, `(.L_x_3054) ;  /* 0x000012e000007945 */ /* 0x000fee0003800200 */
[----:B------:R-:W3:Y:S01]  /*2120*/  LDC.64 R162, c[0x0][0x380] ;  /* 0x0000e000ffa27b82 */ /* 0x000ee20000000a00 */
[----:B-1----:R-:W-:-:S04]  /*2130*/  ULEA UR4, UR5, UR4, 0x18 ;  /* 0x0000000405047291 */ /* 0x002fc8000f8ec0ff */
[----:B------:R-:W-:Y:S02]  /*2140*/  UIADD3 UR5, UPT, UPT, UR4, 0x3020, URZ ;  /* 0x0000302004057890 */ /* 0x000fe4000fffe0ff */
[----:B------:R-:W-:Y:S02]  /*2150*/  @!UP1 UIADD3 UR5, UPT, UPT, UR4, 0x3000, URZ ;  /* 0x0000300004059890 */ /* 0x000fe4000fffe0ff */
[----:B------:R-:W-:Y:S01]  /*2160*/  UIADD3 UR8, UPT, UPT, UR4, 0x3030, URZ ;  /* 0x0000303004087890 */ /* 0x000fe2000fffe0ff */
[----:B--2---:R-:W-:Y:S01]  /*2170*/  ISETP.NE.AND P4, PT, R164, RZ, PT ;  /* 0x000000ffa400720c */ /* 0x004fe20003f85270 */
[----:B------:R-:W-:-:S03]  /*2180*/  @!UP1 UIADD3 UR8, UPT, UPT, UR4, 0x3010, URZ ;  /* 0x0000301004089890 */ /* 0x000fc6000fffe0ff */
[----:B------:R-:W-:Y:S02]  /*2190*/  P2R R166, PR, RZ, 0x10 ;  /* 0x00000010ffa67803 */ /* 0x000fe40000000000 */
[----:B0-----:R-:W0:Y:S01]  /*21a0*/  LDS.128 R84, [UR5] ;  /* 0x00000005ff547984 */ /* 0x001e220008000c00 */
[----:B---3--:R-:W-:-:S03]  /*21b0*/  IADD3 R93, PT, PT, R93, R162, RZ ;  /* 0x000000a25d5d7210 */ /* 0x008fc60007ffe0ff */
[----:B------:R-:W1:Y:S01]  /*21c0*/  LDS.128 R88, [UR8] ;  /* 0x00000008ff587984 */ /* 0x000e620008000c00 */
[----:B------:R-:W-:-:S04]  /*21d0*/  ISETP.GE.AND P5, PT, R93, R163, PT ;  /* 0x000000a35d00720c */ /* 0x000fc80003fa6270 */
[----:B------:R-:W-:Y:S01]  /*21e0*/  P2R R168, PR, RZ, 0x20 ;  /* 0x00000020ffa87803 */ /* 0x000fe20000000000 */
        /* <DEDUP_REMOVED lines=10> */
[----:B------:R-:W-:Y:S02]  /*2290*/  FSEL R165, R90, RZ, !P4 ;  /* 0x000000ff5aa57208 */ /* 0x000fe40006000000 */
[----:B------:R-:W-:-:S04]  /*22a0*/  ISETP.GE.U32.AND P4, PT, R2, 0x80, PT ;  /* 0x000000800200780c */ /* 0x000fc80003f86070 */
[----:B------:R-:W-:-:S09]  /*22b0*/  P2R R167, PR, RZ, 0x10 ;  /* 0x00000010ffa77803 */ /* 0x000fd20000000000 */
[----:B------:R-:W-:Y:S05]  /*22c0*/  @!P4 BRA `(.L_x_3055) ;  /* 0x000000100048c947 */ /* 0x000fea0003800000 */
        /* <DEDUP_REMOVED lines=12> */
[----:B------:R-:W-:Y:S01]  /*2390*/  LOP3.LUT P4, RZ, R95, 0xff, RZ, 0xc0, !PT ;  /* 0x000000ff5fff7812 */ /* 0x000fe2000788c0ff */
[----:B------:R-:W-:Y:S02]  /*23a0*/  FFMA.FTZ R86, R126, R164, R165 ;  /* 0x000000a47e567223 */ /* 0x000fe400000100a5 */
[----:B------:R-:W-:-:S04]  /*23b0*/  FADD.FTZ R85, R114, -R85 ;  /* 0x8000005572557221 */ /* 0x000fc80000010000 */
[----:B-----5:R-:W-:-:S04]  /*23c0*/  FMUL.FTZ R85, R92, R85 ;  /* 0x000000555c557220 */ /* 0x020fc80000410000 */
[----:B------:R-:W-:-:S05]  /*23d0*/  FMUL.FTZ R85, R85, UR14 ;  /* 0x0000000e55557c20 */ /* 0x000fca0008410000 */
[----:B------:R-:W-:Y:S01]  /*23e0*/  SEL R84, R85, RZ, P4 ;  /* 0x000000ff55547207 */ /* 0x000fe20002000000 */
[----:B------:R-:W-:Y:S01]  /*23f0*/  FADD.FTZ R85, R123, -R86 ;  /* 0x800000567b557221 */ /* 0x000fe20000010000 */
[----:B------:R-:W-:Y:S01]  /*2400*/  FFMA.FTZ R86, R127, R164, R165 ;  /* 0x000000a47f567223 */ /* 0x000fe200000100a5 */
[----:B------:R-:W-:Y:S02]  /*2410*/  LOP3.LUT P4, RZ, R95, 0xff00, RZ, 0xc0, !PT ;  /* 0x0000ff005fff7812 */ /* 0x000fe4000788c0ff */
[----:B------:R-:W-:Y:S01]  /*2420*/  FMUL.FTZ R85, R92, R85 ;  /* 0x000000555c557220 */ /* 0x000fe20000410000 */
[----:B------:R-:W-:-:S03]  /*2430*/  FADD.FTZ R87, R125, -R86 ;  /* 0x800000567d577221 */ /* 0x000fc60000010000 */
[----:B------:R-:W-:Y:S01]  /*2440*/  FMUL.FTZ R85, R85, UR14 ;  /* 0x0000000e55557c20 */ /* 0x000fe20008410000 */
[----:B------:R-:W-:-:S04]  /*2450*/  FMUL.FTZ R87, R92, R87 ;  /* 0x000000575c577220 */ /* 0x000fc80000410000 */
[----:B------:R-:W-:Y:S01]  /*2460*/  SEL R85, R85, RZ, P4 ;  /* 0x000000ff55557207 */ /* 0x000fe20002000000 */
[----:B------:R-:W-:Y:S01]  /*2470*/  FMUL.FTZ R87, R87, UR14 ;  /* 0x0000000e57577c20 */ /* 0x000fe20008410000 */
[----:B------:R-:W-:-:S04]  /*2480*/  LOP3.LUT P4, RZ, R95, 0xff0000, RZ, 0xc0, !PT ;  /* 0x00ff00005fff7812 */ /* 0x000fc8000788c0ff */
[----:B------:R-:W-:Y:S01]  /*2490*/  SEL R86, R87, RZ, P4 ;  /* 0x000000ff57567207 */ /* 0x000fe20002000000 */
[----:B------:R-:W-:Y:S01]  /*24a0*/  FFMA.FTZ R87, R150, R164, R165 ;  /* 0x000000a496577223 */ /* 0x000fe200000100a5 */
[----:B------:R-:W-:-:S03]  /*24b0*/  ISETP.GE.U32.AND P4, PT, R95, 0x1000000, PT ;  /* 0x010000005f00780c */ /* 0x000fc60003f86070 */
[----:B------:R-:W-:-:S04]  /*24c0*/  FADD.FTZ R87, R148, -R87 ;  /* 0x8000005794577221 */ /* 0x000fc80000010000 */
[----:B------:R-:W-:-:S04]  /*24d0*/  FMUL.FTZ R87, R92, R87 ;  /* 0x000000575c577220 */ /* 0x000fc80000410000 */
[----:B------:R-:W-:-:S05]  /*24e0*/  FMUL.FTZ R87, R87, UR14 ;  /* 0x0000000e57577c20 */ /* 0x000fca0008410000 */
[----:B------:R-:W-:Y:S01]  /*24f0*/  SEL R87, R87, RZ, P4 ;  /* 0x000000ff57577207 */ /* 0x000fe20002000000 */
[----:B------:R-:W-:Y:S06]  /*2500*/  BRA `(.L_x_3059) ;  /* 0x0000000c00807947 */ /* 0x000fec0003800000 */
.L_x_3058:
[-CC-:B------:R-:W-:Y:S01]  /*2510*/  FFMA.FTZ R77, R3, R164.reuse, R165.reuse ;  /* 0x000000a4034d7223 */ /* 0x180fe200000100a5 */
[----:B------:R-:W-:Y:S01]  /*2520*/  FFMA.FTZ R78, R126, R164, R165 ;  /* 0x000000a47e4e7223 */ /* 0x000fe200000100a5 */
[----:B------:R-:W-:Y:S02]  /*2530*/  LOP3.LUT P4, RZ, R95, 0xff, RZ, 0xc0, !PT ;  /* 0x000000ff5fff7812 */ /* 0x000fe4000788c0ff */
[----:B------:R-:W-:-:S04]  /*2540*/  FADD.FTZ R77, R114, -R77 ;  /* 0x8000004d724d7221 */ /* 0x000fc80000010000 */
[----:B-----5:R-:W-:Y:S01]  /*2550*/  FMUL.FTZ R76, R92, R77 ;  /* 0x0000004d5c4c7220 */ /* 0x020fe20000410000 */
[----:B------:R-:W-:Y:S01]  /*2560*/  FADD.FTZ R77, R123, -R78 ;  /* 0x8000004e7b4d7221 */ /* 0x000fe20000010000 */
[----:B------:R-:W-:Y:S02]  /*2570*/  FFMA.FTZ R78, R127, R164, R165 ;  /* 0x000000a47f4e7223 */ /* 0x000fe400000100a5 */
[----:B------:R-:W-:Y:S01]  /*2580*/  FMUL.FTZ R84, R76, UR14 ;  /* 0x0000000e4c547c20 */ /* 0x000fe20008410000 */
[----:B------:R-:W-:Y:S01]  /*2590*/  FMUL.FTZ R77, R92, R77 ;  /* 0x0000004d5c4d7220 */ /* 0x000fe20000410000 */
[----:B------:R-:W-:-:S03]  /*25a0*/  FADD.FTZ R79, R125, -R78 ;  /* 0x8000004e7d4f7221 */ /* 0x000fc60000010000 */
[----:B------:R-:W-:Y:S01]  /*25b0*/  SEL R84, R84, RZ, P4 ;  /* 0x000000ff54547207 */ /* 0x000fe20002000000 */
[----:B------:R-:W-:Y:S01]  /*25c0*/  FMUL.FTZ R78, R92, R79 ;  /* 0x0000004f5c4e7220 */ /* 0x000fe20000410000 */
[----:B------:R-:W-:Y:S01]  /*25d0*/  FFMA.FTZ R79, R150, R164, R165 ;  /* 0x000000a4964f7223 */ /* 0x000fe200000100a5 */
[----:B------:R-:W-:Y:S01]  /*25e0*/  FMUL.FTZ R85, R77, UR14 ;  /* 0x0000000e4d557c20 */ /* 0x000fe20008410000 */
[----:B------:R-:W-:Y:S01]  /*25f0*/  LOP3.LUT P4, RZ, R95, 0xff00, RZ, 0xc0, !PT ;  /* 0x0000ff005fff7812 */ /* 0x000fe2000788c0ff */
[----:B------:R-:W-:Y:S01]  /*2600*/  FMUL.FTZ R86, R78, UR14 ;  /* 0x0000000e4e567c20 */ /* 0x000fe20008410000 */
[----:B------:R-:W-:Y:S02]  /*2610*/  FADD.FTZ R79, R148, -R79 ;  /* 0x8000004f944f7221 */ /* 0x000fe40000010000 */
[----:B------:R-:W-:Y:S02]  /*2620*/  SEL R85, R85, RZ, P4 ;  /* 0x000000ff55557207 */ /* 0x000fe40002000000 */
[----:B------:R-:W-:Y:S01]  /*2630*/  LOP3.LUT P4, RZ, R95, 0xff0000, RZ, 0xc0, !PT ;  /* 0x00ff00005fff7812 */ /* 0x000fe2000788c0ff */
[----:B------:R-:W-:-:S03]  /*2640*/  FMUL.FTZ R79, R92, R79 ;  /* 0x0000004f5c4f7220 */ /* 0x000fc60000410000 */
[----:B------:R-:W-:Y:S01]  /*2650*/  SEL R86, R86, RZ, P4 ;  /* 0x000000ff56567207 */ /* 0x000fe20002000000 */
[----:B------:R-:W-:Y:S01]  /*2660*/  FMUL.FTZ R87, R79, UR14 ;  /* 0x0000000e4f577c20 */ /* 0x000fe20008410000 */
[----:B------:R-:W-:-:S04]  /*2670*/  ISETP.GE.U32.AND P4, PT, R95, 0x1000000, PT ;  /* 0x010000005f00780c */ /* 0x000fc80003f86070 */
[----:B------:R-:W-:Y:S01]  /*2680*/  SEL R87, R87, RZ, P4 ;  /* 0x000000ff57577207 */ /* 0x000fe20002000000 */
[----:B------:R-:W-:Y:S08]  /*2690*/  BRA `(.L_x_3059) ;  /* 0x0000000c001c7947 */ /* 0x000ff00003800000 */
.L_x_3057:
        /* <DEDUP_REMOVED lines=8> */
[----:B------:R-:W-:-:S04]  /*2720*/  FADD.FTZ R85, R114, -R85 ;  /* 0x8000005572557221 */ /* 0x000fc80000010000 */
[----:B-----5:R-:W-:Y:S01]  /*2730*/  FFMA.FTZ R84, R92, R85, R52 ;  /* 0x000000555c547223 */ /* 0x020fe20000010034 */
[----:B------:R-:W-:Y:S01]  /*2740*/  FADD.FTZ R85, R123, -R86 ;  /* 0x800000567b557221 */ /* 0x000fe20000010000 */
[----:B------:R-:W-:Y:S02]  /*2750*/  FFMA.FTZ R86, R127, R164, R165 ;  /* 0x000000a47f567223 */ /* 0x000fe400000100a5 */
[----:B------:R-:W-:Y:S01]  /*2760*/  FMUL.FTZ R84, R84, UR14 ;  /* 0x0000000e54547c20 */ /* 0x000fe20008410000 */
[----:B------:R-:W-:Y:S01]  /*2770*/  FFMA.FTZ R85, R92, R85, R53 ;  /* 0x000000555c557223 */ /* 0x000fe20000010035 */
[----:B------:R-:W-:-:S03]  /*2780*/  FADD.FTZ R87, R125, -R86 ;  /* 0x800000567d577221 */ /* 0x000fc60000010000 */
[----:B------:R-:W-:Y:S01]  /*2790*/  SEL R84, R84, RZ, P4 ;  /* 0x000000ff54547207 */ /* 0x000fe20002000000 */
[----:B------:R-:W-:Y:S01]  /*27a0*/  FFMA.FTZ R86, R92, R87, R54 ;  /* 0x000000575c567223 */ /* 0x000fe20000010036 */
[----:B------:R-:W-:Y:S01]  /*27b0*/  FFMA.FTZ R87, R150, R164, R165 ;  /* 0x000000a496577223 */ /* 0x000fe200000100a5 */
[----:B------:R-:W-:Y:S01]  /*27c0*/  FMUL.FTZ R85, R85, UR14 ;  /* 0x0000000e55557c20 */ /* 0x000fe20008410000 */
[----:B------:R-:W-:Y:S01]  /*27d0*/  LOP3.LUT P4, RZ, R95, 0xff00, RZ, 0xc0, !PT ;  /* 0x0000ff005fff7812 */ /* 0x000fe2000788c0ff */
[----:B------:R-:W-:Y:S01]  /*27e0*/  FMUL.FTZ R86, R86, UR14 ;  /* 0x0000000e56567c20 */ /* 0x000fe20008410000 */
[----:B------:R-:W-:Y:S02]  /*27f0*/  FADD.FTZ R87, R148, -R87 ;  /* 0x8000005794577221 */ /* 0x000fe40000010000 */
[----:B------:R-:W-:Y:S02]  /*2800*/  SEL R85, R85, RZ, P4 ;  /* 0x000000ff55557207 */ /* 0x000fe40002000000 */
[----:B------:R-:W-:Y:S01]  /*2810*/  LOP3.LUT P4, RZ, R95, 0xff0000, RZ, 0xc0, !PT ;  /* 0x00ff00005fff7812 */ /* 0x000fe2000788c0ff */
[----:B------:R-:W-:-:S03]  /*2820*/  FFMA.FTZ R87, R92, R87, R55 ;  /* 0x000000575c577223 */ /* 0x000fc60000010037 */
[----:B------:R-:W-:Y:S01]  /*2830*/  SEL R86, R86, RZ, P4 ;  /* 0x000000ff56567207 */ /* 0x000fe20002000000 */
[----:B------:R-:W-:Y:S01]  /*2840*/  FMUL.FTZ R87, R87, UR14 ;  /* 0x0000000e57577c20 */ /* 0x000fe20008410000 */
[----:B------:R-:W-:-:S04]  /*2850*/  ISETP.GE.U32.AND P4, PT, R95, 0x1000000, PT ;  /* 0x010000005f00780c */ /* 0x000fc80003f86070 */
[----:B------:R-:W-:Y:S01]  /*2860*/  SEL R87, R87, RZ, P4 ;  /* 0x000000ff57577207 */ /* 0x000fe20002000000 */
[----:B------:R-:W-:Y:S08]  /*2870*/  BRA `(.L_x_3059) ;  /* 0x0000000800a47947 */ /* 0x000ff00003800000 */
.L_x_3060:
[-CC-:B------:R-:W-:Y:S01]  /*2880*/  FFMA.FTZ R77, R3, R164.reuse, R165.reuse ;  /* 0x000000a4034d7223 */ /* 0x180fe200000100a5 */
[----:B------:R-:W-:Y:S01]  /*2890*/  FFMA.FTZ R78, R126, R164, R165 ;  /* 0x000000a47e4e7223 */ /* 0x000fe200000100a5 */
[----:B------:R-:W-:Y:S02]  /*28a0*/  LOP3.LUT P4, RZ, R95, 0xff, RZ, 0xc0, !PT ;  /* 0x000000ff5fff7812 */ /* 0x000fe4000788c0ff */
[----:B------:R-:W-:Y:S01]  /*28b0*/  FADD.FTZ R77, R114, -R77 ;  /* 0x8000004d724d7221 */ /* 0x000fe20000010000 */
[----:B------:R-:W-:-:S03]  /*28c0*/  FADD.FTZ R78, R123, -R78 ;  /* 0x8000004e7b4e7221 */ /* 0x000fc60000010000 */
[C---:B-----5:R-:W-:Y:S01]  /*28d0*/  FFMA.FTZ R76, R92.reuse, R77, R52 ;  /* 0x0000004d5c4c7223 */ /* 0x060fe20000010034 */
[----:B------:R-:W-:Y:S01]  /*28e0*/  FFMA.FTZ R77, R92, R78, R53 ;  /* 0x0000004e5c4d7223 */ /* 0x000fe20000010035 */
[----:B------:R-:W-:Y:S02]  /*28f0*/  FFMA.FTZ R78, R127, R164, R165 ;  /* 0x000000a47f4e7223 */ /* 0x000fe400000100a5 */
[----:B------:R-:W-:Y:S01]  /*2900*/  FMUL.FTZ R84, R76, UR14 ;  /* 0x0000000e4c547c20 */ /* 0x000fe20008410000 */
[----:B------:R-:W-:Y:S01]  /*2910*/  FMUL.FTZ R85, R77, UR14 ;  /* 0x0000000e4d557c20 */ /* 0x000fe20008410000 */
[----:B------:R-:W-:-:S03]  /*2920*/  FADD.FTZ R79, R125, -R78 ;  /* 0x8000004e7d4f7221 */ /* 0x000fc60000010000 */
[----:B------:R-:W-:Y:S01]  /*2930*/  SEL R84, R84, RZ, P4 ;  /* 0x000000ff54547207 */ /* 0x000fe20002000000 */
[----:B------:R-:W-:Y:S01]  /*2940*/  FFMA.FTZ R78, R92, R79, R54 ;  /* 0x0000004f5c4e7223 */ /* 0x000fe20000010036 */
[----:B------:R-:W-:Y:S01]  /*2950*/  FFMA.FTZ R79, R150, R164, R165 ;  /* 0x000000a4964f7223 */ /* 0x000fe200000100a5 */
[----:B------:R-:W-:Y:S02]  /*2960*/  LOP3.LUT P4, RZ, R95, 0xff00, RZ, 0xc0, !PT ;  /* 0x0000ff005fff7812 */ /* 0x000fe4000788c0ff */
[----:B------:R-:W-:Y:S01]  /*2970*/  FMUL.FTZ R86, R78, UR14 ;  /* 0x0000000e4e567c20 */ /* 0x000fe20008410000 */
[----:B------:R-:W-:Y:S01]  /*2980*/  FADD.FTZ R79, R148, -R79 ;  /* 0x8000004f944f7221 */ /* 0x000fe20000010000 */
        /* <DEDUP_REMOVED lines=8> */
.L_x_3056:
        /* <DEDUP_REMOVED lines=14> */
[----:B------:R-:W-:Y:S02]  /*2af0*/  SEL R84, R81, RZ, P4 ;  /* 0x000000ff51547207 */ /* 0x000fe40002000000 */
[----:B------:R-:W-:-:S04]  /*2b00*/  LOP3.LUT P4, RZ, R94, 0xff, RZ, 0xc0, !PT ;  /* 0x000000ff5eff7812 */ /* 0x000fc8000788c0ff */
        /* <DEDUP_REMOVED lines=11> */
[----:B------:R-:W-:Y:S02]  /*2bc0*/  SEL R81, R81, RZ, P4 ;  /* 0x000000ff51517207 */ /* 0x000fe40002000000 */
[----:B------:R-:W-:-:S04]  /*2bd0*/  LOP3.LUT P4, RZ, R95, 0xff0000, RZ, 0xc0, !PT ;  /* 0x00ff00005fff7812 */ /* 0x000fc8000788c0ff */
[----:B------:R-:W-:Y:S02]  /*2be0*/  SEL R86, R83, RZ, P4 ;  /* 0x000000ff53567207 */ /* 0x000fe40002000000 */
[----:B------:R-:W-:-:S04]  /*2bf0*/  LOP3.LUT P4, RZ, R94, 0xff0000, RZ, 0xc0, !PT ;  /* 0x00ff00005eff7812 */ /* 0x000fc8000788c0ff */
[----:B------:R-:W-:Y:S01]  /*2c00*/  SEL R82, R83, RZ, P4 ;  /* 0x000000ff53527207 */ /* 0x000fe20002000000 */
[----:B------:R-:W-:Y:S01]  /*2c10*/  FFMA.FTZ R83, R150, R164, R165 ;  /* 0x000000a496537223 */ /* 0x000fe200000100a5 */
[----:B------:R-:W-:-:S03]  /*2c20*/  ISETP.GE.U32.AND P4, PT, R95, 0x1000000, PT ;  /* 0x010000005f00780c */ /* 0x000fc60003f86070 */
[----:B------:R-:W-:-:S04]  /*2c30*/  FADD.FTZ R83, R148, -R83 ;  /* 0x8000005394537221 */ /* 0x000fc80000010000 */
[----:B------:R-:W-:-:S04]  /*2c40*/  FMUL.FTZ R83, R92, R83 ;  /* 0x000000535c537220 */ /* 0x000fc80000410000 */
[----:B------:R-:W-:-:S05]  /*2c50*/  FMUL.FTZ R83, R83, UR14 ;  /* 0x0000000e53537c20 */ /* 0x000fca0008410000 */
[----:B------:R-:W-:Y:S02]  /*2c60*/  SEL R87, R83, RZ, P4 ;  /* 0x000000ff53577207 */ /* 0x000fe40002000000 */
[----:B------:R-:W-:-:S04]  /*2c70*/  ISETP.GE.U32.AND P4, PT, R94, 0x1000000, PT ;  /* 0x010000005e00780c */ /* 0x000fc80003f86070 */
[----:B------:R-:W-:Y:S01]  /*2c80*/  SEL R83, R83, RZ, P4 ;  /* 0x000000ff53537207 */ /* 0x000fe20002000000 */
[----:B------:R-:W-:Y:S08]  /*2c90*/  BRA `(.L_x_3059) ;  /* 0x00000004009c7947 */ /* 0x000ff00003800000 */
.L_x_3062:
        /* <DEDUP_REMOVED lines=11> */
[----:B------:R-:W-:Y:S01]  /*2d50*/  FMUL.FTZ R81, R77, UR14 ;  /* 0x0000000e4d517c20 */ /* 0x000fe20008410000 */
[----:B------:R-:W-:Y:S01]  /*2d60*/  LOP3.LUT P4, RZ, R94, 0xff, RZ, 0xc0, !PT ;  /* 0x000000ff5eff7812 */ /* 0x000fe2000788c0ff */
[----:B------:R-:W-:Y:S01]  /*2d70*/  FMUL.FTZ R78, R92, R79 ;  /* 0x0000004f5c4e7220 */ /* 0x000fe20000410000 */
[----:B------:R-:W-:Y:S02]  /*2d80*/  FFMA.FTZ R79, R150, R164, R165 ;  /* 0x000000a4964f7223 */ /* 0x000fe400000100a5 */
[----:B------:R-:W-:Y:S01]  /*2d90*/  SEL R80, R80, RZ, P4 ;  /* 0x000000ff50507207 */ /* 0x000fe20002000000 */
[----:B------:R-:W-:Y:S01]  /*2da0*/  FMUL.FTZ R82, R78, UR14 ;  /* 0x0000000e4e527c20 */ /* 0x000fe20008410000 */
[----:B------:R-:W-:Y:S01]  /*2db0*/  LOP3.LUT P4, RZ, R95, 0xff00, RZ, 0xc0, !PT ;  /* 0x0000ff005fff7812 */ /* 0x000fe2000788c0ff */
[----:B------:R-:W-:-:S03]  /*2dc0*/  FADD.FTZ R79, R148, -R79 ;  /* 0x8000004f944f7221 */ /* 0x000fc60000010000 */
[----:B------:R-:W-:Y:S01]  /*2dd0*/  SEL R85, R81, RZ, P4 ;  /* 0x000000ff51557207 */ /* 0x000fe20002000000 */
[----:B------:R-:W-:Y:S01]  /*2de0*/  FMUL.FTZ R79, R92, R79 ;  /* 0x0000004f5c4f7220 */ /* 0x000fe20000410000 */
[----:B------:R-:W-:-:S03]  /*2df0*/  LOP3.LUT P4, RZ, R94, 0xff00, RZ, 0xc0, !PT ;  /* 0x0000ff005eff7812 */ /* 0x000fc6000788c0ff */
        /* <DEDUP_REMOVED lines=11> */
.L_x_3061:
        /* <DEDUP_REMOVED lines=21> */
[----:B------:R-:W-:Y:S01]  /*3000*/  FFMA.FTZ R82, R127, R164, R165 ;  /* 0x000000a47f527223 */ /* 0x000fe200000100a5 */
[----:B------:R-:W-:-:S03]  /*3010*/  LOP3.LUT P4, RZ, R95, 0xff0000, RZ, 0xc0, !PT ;  /* 0x00ff00005fff7812 */ /* 0x000fc6000788c0ff */
[----:B------:R-:W-:-:S04]  /*3020*/  FADD.FTZ R83, R125, -R82 ;  /* 0x800000527d537221 */ /* 0x000fc80000010000 */
[----:B------:R-:W-:-:S04]  /*3030*/  FFMA.FTZ R83, R92, R83, R54 ;  /* 0x000000535c537223 */ /* 0x000fc80000010036 */
[----:B------:R-:W-:-:S05]  /*3040*/  FMUL.FTZ R83, R83, UR14 ;  /* 0x0000000e53537c20 */ /* 0x000fca0008410000 */
[----:B------:R-:W-:Y:S02]  /*3050*/  SEL R86, R83, RZ, P4 ;  /* 0x000000ff53567207 */ /* 0x000fe40002000000 */
[----:B------:R-:W-:-:S04]  /*3060*/  LOP3.LUT P4, RZ, R94, 0xff0000, RZ, 0xc0, !PT ;  /* 0x00ff00005eff7812 */ /* 0x000fc8000788c0ff */
[----:B------:R-:W-:Y:S01]  /*3070*/  SEL R82, R83, RZ, P4 ;  /* 0x000000ff53527207 */ /* 0x000fe20002000000 */
[----:B------:R-:W-:Y:S01]  /*3080*/  FFMA.FTZ R83, R150, R164, R165 ;  /* 0x000000a496537223 */ /* 0x000fe200000100a5 */
[----:B------:R-:W-:-:S03]  /*3090*/  ISETP.GE.U32.AND P4, PT, R95, 0x1000000, PT ;  /* 0x010000005f00780c */ /* 0x000fc60003f86070 */
[----:B------:R-:W-:-:S04]  /*30a0*/  FADD.FTZ R83, R148, -R83 ;  /* 0x8000005394537221 */ /* 0x000fc80000010000 */
[----:B------:R-:W-:-:S04]  /*30b0*/  FFMA.FTZ R83, R92, R83, R55 ;  /* 0x000000535c537223 */ /* 0x000fc80000010037 */
[----:B------:R-:W-:-:S05]  /*30c0*/  FMUL.FTZ R83, R83, UR14 ;  /* 0x0000000e53537c20 */ /* 0x000fca0008410000 */
[----:B------:R-:W-:Y:S02]  /*30d0*/  SEL R87, R83, RZ, P4 ;  /* 0x000000ff53577207 */ /* 0x000fe40002000000 */
[----:B------:R-:W-:-:S04]  /*30e0*/  ISETP.GE.U32.AND P4, PT, R94, 0x1000000, PT ;  /* 0x010000005e00780c */ /* 0x000fc80003f86070 */
[----:B------:R-:W-:Y:S01]  /*30f0*/  SEL R83, R83, RZ, P4 ;  /* 0x000000ff53537207 */ /* 0x000fe20002000000 */
[----:B------:R-:W-:Y:S08]  /*3100*/  BRA `(.L_x_3059) ;  /* 0x0000000000807947 */ /* 0x000ff00003800000 */
.L_x_3063:
        /* <DEDUP_REMOVED lines=13> */
[----:B------:R-:W-:Y:S01]  /*31e0*/  LOP3.LUT P4, RZ, R94, 0xff, RZ, 0xc0, !PT ;  /* 0x000000ff5eff7812 */ /* 0x000fe2000788c0ff */
[----:B------:R-:W-:Y:S02]  /*31f0*/  FFMA.FTZ R79, R150, R164, R165 ;  /* 0x000000a4964f7223 */ /* 0x000fe400000100a5 */
[----:B------:R-:W-:Y:S01]  /*3200*/  FMUL.FTZ R82, R78, UR14 ;  /* 0x0000000e4e527c20 */ /* 0x000fe20008410000 */
[----:B------:R-:W-:Y:S01]  /*3210*/  SEL R80, R80, RZ, P4 ;  /* 0x000000ff50507207 */ /* 0x000fe20002000000 */
[----:B------:R-:W-:Y:S01]  /*3220*/  FADD.FTZ R79, R148, -R79 ;  /* 0x8000004f944f7221 */ /* 0x000fe20000010000 */
[----:B------:R-:W-:-:S03]  /*3230*/  LOP3.LUT P4, RZ, R95, 0xff00, RZ, 0xc0, !PT ;  /* 0x0000ff005fff7812 */ /* 0x000fc6000788c0ff */
[----:B------:R-:W-:Y:S01]  /*3240*/  FFMA.FTZ R79, R92, R79, R55 ;  /* 0x0000004f5c4f7223 */ /* 0x000fe20000010037 */
        /* <DEDUP_REMOVED lines=12> */
.L_x_3059:
        /* <DEDUP_REMOVED lines=14> */
.L_x_3055:
[----:B------:R-:W-:Y:S05]  /*33f0*/  BSYNC.RECONVERGENT B0 ;  /* 0x0000000000007941 */ /* 0x000fea0003800200 */
.L_x_3054:
        /* <DEDUP_REMOVED lines=13> */
[-CC-:B------:R-:W-:Y:S01]  /*34d0*/  FFMA.FTZ R78, R128, R164.reuse, R165.reuse ;  /* 0x000000a4804e7223 */ /* 0x180fe200000100a5 */
[----:B------:R-:W-:Y:S01]  /*34e0*/  LOP3.LUT P6, RZ, R97, 0xff, RZ, 0xc0, !PT ;  /* 0x000000ff61ff7812 */ /* 0x000fe200078cc0ff */
[-C--:B------:R-:W-:Y:S01]  /*34f0*/  FFMA.FTZ R79, R131, R164.reuse, R165 ;  /* 0x000000a4834f7223 */ /* 0x080fe200000100a5 */
[----:B------:R-:W-:Y:S01]  /*3500*/  FADD.FTZ R77, R116, -R77 ;  /* 0x8000004d744d7221 */ /* 0x000fe20000010000 */
[----:B------:R-:W-:Y:S01]  /*3510*/  FADD.FTZ R78, R129, -R78 ;  /* 0x8000004e814e7221 */ /* 0x000fe20000010000 */
[----:B------:R-:W-:Y:S01]  /*3520*/  FFMA.FTZ R88, R152, R164, R165 ;  /* 0x000000a498587223 */ /* 0x000fe200000100a5 */
[----:B------:R-:W-:Y:S01]  /*3530*/  FADD.FTZ R79, R130, -R79 ;  /* 0x8000004f824f7221 */ /* 0x000fe20000010000 */
[C---:B-----5:R-:W-:Y:S01]  /*3540*/  FFMA.FTZ R76, R92.reuse, R77, R56 ;  /* 0x0000004d5c4c7223 */ /* 0x060fe20000010038 */
[C---:B------:R-:W-:Y:S01]  /*3550*/  FFMA.FTZ R77, R92.reuse, R78, R57 ;  /* 0x0000004e5c4d7223 */ /* 0x040fe20000010039 */
[----:B------:R-:W-:Y:S01]  /*3560*/  FADD.FTZ R88, R149, -R88 ;  /* 0x8000005895587221 */ /* 0x000fe20000010000 */
[----:B------:R-:W-:Y:S01]  /*3570*/  FFMA.FTZ R78, R92, R79, R58 ;  /* 0x0000004f5c4e7223 */ /* 0x000fe2000001003a */
[----:B------:R-:W-:Y:S01]  /*3580*/  FMUL.FTZ R80, R76, UR14 ;  /* 0x0000000e4c507c20 */ /* 0x000fe20008410000 */
[----:B------:R-:W-:Y:S01]  /*3590*/  FMUL.FTZ R81, R77, UR14 ;  /* 0x0000000e4d517c20 */ /* 0x000fe20008410000 */
[----:B------:R-:W-:Y:S01]  /*35a0*/  FFMA.FTZ R79, R92, R88, R59 ;  /* 0x000000585c4f7223 */ /* 0x000fe2000001003b */
        /* <DEDUP_REMOVED lines=18> */
.L_x_3068:
        /* <DEDUP_REMOVED lines=33> */
.L_x_3067:
[----:B0-----:R-:W0:Y:S02]  /*38e0*/  LDC.64 R80, c[0x0][0x478] ;  /* 0x00011e00ff507b82 */ /* 0x001e240000000a00 */
[----:B0-----:R-:W-:-:S04]  /*38f0*/  ISETP.NE.U32.AND P5, PT, R80, RZ, PT ;  /* 0x000000ff5000720c */ /* 0x001fc80003fa5070 */
[----:B------:R-:W-:-:S13]  /*3900*/  ISETP.NE.AND.EX P5, PT, R81, RZ, PT, P5 ;  /* 0x000000ff5100720c */ /* 0x000fda0003fa5350 */
[----:B------:R-:W-:Y:S05]  /*3910*/  @!P5 BRA `(.L_x_3070) ;  /* 0x000000000084d947 */ /* 0x000fea0003800000 */
[-CC-:B------:R-:W-:Y:S01]  /*3920*/  FFMA.FTZ R77, R113, R164.reuse, R165.reuse ;  /* 0x000000a4714d7223 */ /* 0x180fe200000100a5 */
[-CC-:B------:R-:W-:Y:S01]  /*3930*/  FFMA.FTZ R78, R128, R164.reuse, R165.reuse ;  /* 0x000000a4804e7223 */ /* 0x180fe200000100a5 */
[----:B------:R-:W-:Y:S01]  /*3940*/  LOP3.LUT P6, RZ, R97, 0xff, RZ, 0xc0, !PT ;  /* 0x000000ff61ff7812 */ /* 0x000fe200078cc0ff */
[-C--:B------:R-:W-:Y:S01]  /*3950*/  FFMA.FTZ R79, R131, R164.reuse, R165 ;  /* 0x000000a4834f7223 */ /* 0x080fe200000100a5 */
[----:B------:R-:W-:Y:S01]  /*3960*/  FADD.FTZ R77, R116, -R77 ;  /* 0x8000004d744d7221 */ /* 0x000fe20000010000 */
[----:B------:R-:W-:Y:S02]  /*3970*/  FFMA.FTZ R88, R152, R164, R165 ;  /* 0x000000a498587223 */ /* 0x000fe400000100a5 */
[----:B------:R-:W-:Y:S01]  /*3980*/  FADD.FTZ R79, R130, -R79 ;  /* 0x8000004f824f7221 */ /* 0x000fe20000010000 */
[C---:B-----5:R-:W-:Y:S01]  /*3990*/  FMUL.FTZ R76, R92.reuse, R77 ;  /* 0x0000004d5c4c7220 */ /* 0x060fe20000410000 */
[----:B------:R-:W-:Y:S02]  /*39a0*/  FADD.FTZ R77, R129, -R78 ;  /* 0x8000004e814d7221 */ /* 0x000fe40000010000 */
[----:B------:R-:W-:Y:S01]  /*39b0*/  FMUL.FTZ R78, R92, R79 ;  /* 0x0000004f5c4e7220 */ /* 0x000fe20000410000 */
[----:B------:R-:W-:Y:S01]  /*39c0*/  FMUL.FTZ R80, R76, UR14 ;  /* 0x0000000e4c507c20 */ /* 0x000fe20008410000 */
[----:B------:R-:W-:Y:S01]  /*39d0*/  FMUL.FTZ R77, R92, R77 ;  /* 0x0000004d5c4d7220 */ /* 0x000fe20000410000 */
[----:B------:R-:W-:Y:S01]  /*39e0*/  FADD.FTZ R79, R149, -R88 ;  /* 0x80000058954f7221 */ /* 0x000fe20000010000 */
[----:B------:R-:W-:-:S02]  /*39f0*/  FMUL.FTZ R82, R78, UR14 ;  /* 0x0000000e4e527c20 */ /* 0x000fc40008410000 */
[----:B------:R-:W-:Y:S01]  /*3a00*/  SEL R84, R80, RZ, P6 ;  /* 0x000000ff50547207 */ /* 0x000fe20003000000 */
[----:B------:R-:W-:Y:S01]  /*3a10*/  FMUL.FTZ R81, R77, UR14 ;  /* 0x0000000e4d517c20 */ /* 0x000fe20008410000 */
[----:B------:R-:W-:Y:S01]  /*3a20*/  LOP3.LUT P6, RZ, R96, 0xff, RZ, 0xc0, !PT ;  /* 0x000000ff60ff7812 */ /* 0x000fe200078cc0ff */
[----:B------:R-:W-:-:S03]  /*3a30*/  FMUL.FTZ R79, R92, R79 ;  /* 0x0000004f5c4f7220 */ /* 0x000fc60000410000 */
        /* <DEDUP_REMOVED lines=15> */
.L_x_3070:
[-CC-:B------:R-:W-:Y:S01]  /*3b30*/  FFMA.FTZ R81, R113, R164.reuse, R165.reuse ;  /* 0x000000a471517223 */ /* 0x180fe200000100a5 */
[----:B------:R-:W-:Y:S01]  /*3b40*/  LOP3.LUT P6, RZ, R97, 0xff, RZ, 0xc0, !PT ;  /* 0x000000ff61ff7812 */ /* 0x000fe200078cc0ff */
[-CC-:B------:R-:W-:Y:S01]  /*3b50*/  FFMA.FTZ R82, R128, R164.reuse, R165.reuse ;  /* 0x000000a480527223 */ /* 0x180fe200000100a5 */
[-C--:B------:R-:W-:Y:S01]  /*3b60*/  FFMA.FTZ R83, R131, R164.reuse, R165 ;  /* 0x000000a483537223 */ /* 0x080fe200000100a5 */
[----:B------:R-:W-:Y:S01]  /*3b70*/  FADD.FTZ R81, R116, -R81 ;  /* 0x8000005174517221 */ /* 0x000fe20000010000 */
[----:B------:R-:W-:Y:S02]  /*3b80*/  FFMA.FTZ R88, R152, R164, R165 ;  /* 0x000000a498587223 */ /* 0x000fe400000100a5 */
[----:B------:R-:W-:Y:S01]  /*3b90*/  FADD.FTZ R83, R130, -R83 ;  /* 0x8000005382537221 */ /* 0x000fe20000010000 */
[----:B-----5:R-:W-:-:S03]  /*3ba0*/  FMUL.FTZ R81, R92, R81 ;  /* 0x000000515c517220 */ /* 0x020fc60000410000 */
[----:B------:R-:W-:Y:S01]  /*3bb0*/  FMUL.FTZ R83, R92, R83 ;  /* 0x000000535c537220 */ /* 0x000fe20000410000 */
[----:B------:R-:W-:-:S03]  /*3bc0*/  FMUL.FTZ R81, R81, UR14 ;  /* 0x0000000e51517c20 */ /* 0x000fc60008410000 */
[----:B------:R-:W-:Y:S02]  /*3bd0*/  FMUL.FTZ R83, R83, UR14 ;  /* 0x0000000e53537c20 */ /* 0x000fe40008410000 */
[----:B------:R-:W-:Y:S02]  /*3be0*/  SEL R84, R81, RZ, P6 ;  /* 0x000000ff51547207 */ /* 0x000fe40003000000 */
[----:B------:R-:W-:-:S04]  /*3bf0*/  LOP3.LUT P6, RZ, R96, 0xff, RZ, 0xc0, !PT ;  /* 0x000000ff60ff7812 */ /* 0x000fc800078cc0ff */
[----:B------:R-:W-:Y:S01]  /*3c00*/  SEL R80, R81, RZ, P6 ;  /* 0x000000ff51507207 */ /* 0x000fe20003000000 */
[----:B------:R-:W-:Y:S01]  /*3c10*/  FADD.FTZ R81, R129, -R82 ;  /* 0x8000005281517221 */ /* 0x000fe20000010000 */
[----:B------:R-:W-:-:S03]  /*3c20*/  LOP3.LUT P6, RZ, R97, 0xff00, RZ, 0xc0, !PT ;  /* 0x0000ff0061ff7812 */ /* 0x000fc600078cc0ff */
[----:B------:R-:W-:-:S04]  /*3c30*/  FMUL.FTZ R81, R92, R81 ;  /* 0x000000515c517220 */ /* 0x000fc80000410000 */
[----:B------:R-:W-:-:S05]  /*3c40*/  FMUL.FTZ R81, R81, UR14 ;  /* 0x0000000e51517c20 */ /* 0x000fca0008410000 */
[----:B------:R-:W-:Y:S02]  /*3c50*/  SEL R85, R81, RZ, P6 ;  /* 0x000000ff51557207 */ /* 0x000fe40003000000 */
[----:B------:R-:W-:-:S04]  /*3c60*/  LOP3.LUT P6, RZ, R96, 0xff00, RZ, 0xc0, !PT ;  /* 0x0000ff0060ff7812 */ /* 0x000fc800078cc0ff */
[----:B------:R-:W-:Y:S02]  /*3c70*/  SEL R81, R81, RZ, P6 ;  /* 0x000000ff51517207 */ /* 0x000fe40003000000 */
[----:B------:R-:W-:-:S04]  /*3c80*/  LOP3.LUT P6, RZ, R97, 0xff0000, RZ, 0xc0, !PT ;  /* 0x00ff000061ff7812 */ /* 0x000fc800078cc0ff */
[----:B------:R-:W-:Y:S02]  /*3c90*/  SEL R86, R83, RZ, P6 ;  /* 0x000000ff53567207 */ /* 0x000fe40003000000 */
[----:B------:R-:W-:-:S04]  /*3ca0*/  LOP3.LUT P6, RZ, R96, 0xff0000, RZ, 0xc0, !PT ;  /* 0x00ff000060ff7812 */ /* 0x000fc800078cc0ff */
[----:B------:R-:W-:Y:S01]  /*3cb0*/  SEL R82, R83, RZ, P6 ;  /* 0x000000ff53527207 */ /* 0x000fe20003000000 */
[----:B------:R-:W-:Y:S01]  /*3cc0*/  FADD.FTZ R83, R149, -R88 ;  /* 0x8000005895537221 */ /* 0x000fe20000010000 */
[----:B------:R-:W-:-:S03]  /*3cd0*/  ISETP.GE.U32.AND P6, PT, R97, 0x1000000, PT ;  /* 0x010000006100780c */ /* 0x000fc60003fc6070 */
[----:B------:R-:W-:-:S04]  /*3ce0*/  FMUL.FTZ R83, R92, R83 ;  /* 0x000000535c537220 */ /* 0x000fc80000410000 */
[----:B------:R-:W-:-:S05]  /*3cf0*/  FMUL.FTZ R83, R83, UR14 ;  /* 0x0000000e53537c20 */ /* 0x000fca0008410000 */
[----:B------:R-:W-:Y:S02]  /*3d00*/  SEL R87, R83, RZ, P6 ;  /* 0x000000ff53577207 */ /* 0x000fe40003000000 */
[----:B------:R-:W-:-:S04]  /*3d10*/  ISETP.GE.U32.AND P6, PT, R96, 0x1000000, PT ;  /* 0x010000006000780c */ /* 0x000fc80003fc6070 */
[----:B------:R-:W-:Y:S01]  /*3d20*/  SEL R83, R83, RZ, P6 ;  /* 0x000000ff53537207 */ /* 0x000fe20003000000 */
[----:B------:R-:W-:Y:S08]  /*3d30*/  BRA `(.L_x_3069) ;  /* 0x0000000400b87947 */ /* 0x000ff00003800000 */
.L_x_3066:
        /* <DEDUP_REMOVED lines=15> */
[C---:B-----5:R-:W-:Y:S01]  /*3e30*/  FFMA.FTZ R76, R92.reuse, R77, R56 ;  /* 0x0000004d5c4c7223 */ /* 0x060fe20000010038 */
[C---:B------:R-:W-:Y:S01]  /*3e40*/  FFMA.FTZ R77, R92.reuse, R78, R57 ;  /* 0x0000004e5c4d7223 */ /* 0x040fe20000010039 */
[----:B------:R-:W-:Y:S01]  /*3e50*/  FFMA.FTZ R78, R92, R79, R58 ;  /* 0x0000004f5c4e7223 */ /* 0x000fe2000001003a */
[----:B------:R-:W-:Y:S01]  /*3e60*/  FADD.FTZ R88, R149, -R88 ;  /* 0x8000005895587221 */ /* 0x000fe20000010000 */
[----:B------:R-:W-:Y:S01]  /*3e70*/  FMUL.FTZ R84, R76, UR14 ;  /* 0x0000000e4c547c20 */ /* 0x000fe20008410000 */
[----:B------:R-:W-:Y:S01]  /*3e80*/  FMUL.FTZ R85, R77, UR14 ;  /* 0x0000000e4d557c20 */ /* 0x000fe20008410000 */
[----:B------:R-:W-:Y:S01]  /*3e90*/  FMUL.FTZ R86, R78, UR14 ;  /* 0x0000000e4e567c20 */ /* 0x000fe20008410000 */
[----:B------:R-:W-:-:S02]  /*3ea0*/  FFMA.FTZ R79, R92, R88, R59 ;  /* 0x000000585c4f7223 */ /* 0x000fc4000001003b */
        /* <DEDUP_REMOVED lines=9> */
.L_x_3072:
        /* <DEDUP_REMOVED lines=25> */
.L_x_3071:
        /* <DEDUP_REMOVED lines=9> */
[----:B------:R-:W-:Y:S01]  /*4160*/  FFMA.FTZ R88, R152, R164, R165 ;  /* 0x000000a498587223 */ /* 0x000fe200000100a5 */
[----:B------:R-:W-:Y:S02]  /*4170*/  FADD.FTZ R79, R130, -R79 ;  /* 0x8000004f824f7221 */ /* 0x000fe40000010000 */
[C---:B-----5:R-:W-:Y:S01]  /*4180*/  FMUL.FTZ R76, R92.reuse, R77 ;  /* 0x0000004d5c4c7220 */ /* 0x060fe20000410000 */
[----:B------:R-:W-:Y:S01]  /*4190*/  FADD.FTZ R77, R129, -R78 ;  /* 0x8000004e814d7221 */ /* 0x000fe20000010000 */
[----:B------:R-:W-:Y:S01]  /*41a0*/  FMUL.FTZ R78, R92, R79 ;  /* 0x0000004f5c4e7220 */ /* 0x000fe20000410000 */
[----:B------:R-:W-:Y:S01]  /*41b0*/  FADD.FTZ R79, R149, -R88 ;  /* 0x80000058954f7221 */ /* 0x000fe20000010000 */
[----:B------:R-:W-:Y:S01]  /*41c0*/  FMUL.FTZ R84, R76, UR14 ;  /* 0x0000000e4c547c20 */ /* 0x000fe20008410000 */
[----:B------:R-:W-:Y:S01]  /*41d0*/  FMUL.FTZ R77, R92, R77 ;  /* 0x0000004d5c4d7220 */ /* 0x000fe20000410000 */
[----:B------:R-:W-:Y:S01]  /*41e0*/  FMUL.FTZ R86, R78, UR14 ;  /* 0x0000000e4e567c20 */ /* 0x000fe20008410000 */
[----:B------:R-:W-:-:S02]  /*41f0*/  FMUL.FTZ R79, R92, R79 ;  /* 0x0000004f5c4f7220 */ /* 0x000fc40000410000 */
[----:B------:R-:W-:Y:S01]  /*4200*/  SEL R84, R84, RZ, P6 ;  /* 0x000000ff54547207 */ /* 0x000fe20003000000 */
[----:B------:R-:W-:Y:S01]  /*4210*/  FMUL.FTZ R85, R77, UR14 ;  /* 0x0000000e4d557c20 */ /* 0x000fe20008410000 */
        /* <DEDUP_REMOVED lines=8> */
.L_x_3073:
        /* <DEDUP_REMOVED lines=11> */
[----:B------:R-:W-:Y:S01]  /*4350*/  SEL R84, R85, RZ, P6 ;  /* 0x000000ff55547207 */ /* 0x000fe20003000000 */
[----:B------:R-:W-:Y:S01]  /*4360*/  FADD.FTZ R85, R129, -R86 ;  /* 0x8000005681557221 */ /* 0x000fe20000010000 */
[----:B------:R-:W-:-:S03]  /*4370*/  LOP3.LUT P6, RZ, R97, 0xff00, RZ, 0xc0, !PT ;  /* 0x0000ff0061ff7812 */ /* 0x000fc600078cc0ff */
[----:B------:R-:W-:-:S04]  /*4380*/  FMUL.FTZ R85, R92, R85 ;  /* 0x000000555c557220 */ /* 0x000fc80000410000 */
[----:B------:R-:W-:-:S05]  /*4390*/  FMUL.FTZ R85, R85, UR14 ;  /* 0x0000000e55557c20 */ /* 0x000fca0008410000 */
[----:B------:R-:W-:Y:S02]  /*43a0*/  SEL R85, R85, RZ, P6 ;  /* 0x000000ff55557207 */ /* 0x000fe40003000000 */
[----:B------:R-:W-:-:S04]  /*43b0*/  LOP3.LUT P6, RZ, R97, 0xff0000, RZ, 0xc0, !PT ;  /* 0x00ff000061ff7812 */ /* 0x000fc800078cc0ff */
[----:B------:R-:W-:Y:S01]  /*43c0*/  SEL R86, R87, RZ, P6 ;  /* 0x000000ff57567207 */ /* 0x000fe20003000000 */
[----:B------:R-:W-:Y:S01]  /*43d0*/  FADD.FTZ R87, R149, -R88 ;  /* 0x8000005895577221 */ /* 0x000fe20000010000 */
[----:B------:R-:W-:-:S03]  /*43e0*/  ISETP.GE.U32.AND P6, PT, R97, 0x1000000, PT ;  /* 0x010000006100780c */ /* 0x000fc60003fc6070 */
[----:B------:R-:W-:-:S04]  /*43f0*/  FMUL.FTZ R87, R92, R87 ;  /* 0x000000575c577220 */ /* 0x000fc80000410000 */
[----:B------:R-:W-:-:S05]  /*4400*/  FMUL.FTZ R87, R87, UR14 ;  /* 0x0000000e57577c20 */ /* 0x000fca0008410000 */
[----:B------:R-:W-:-:S07]  /*4410*/  SEL R87, R87, RZ, P6 ;  /* 0x000000ff57577207 */ /* 0x000fce0003000000 */
.L_x_3069:
[----:B------:R-:W0:Y:S08]  /*4420*/  @P5 LDC.64 R88, c[0x0][0x478] ;  /* 0x00011e00ff585b82 */ /* 0x000e300000000a00 */
[----:B------:R-:W1:Y:S01]  /*4430*/  LDC.64 R90, c[0x0][0x468] ;  /* 0x00011a00ff5a7b82 */ /* 0x000e620000000a00 */
[----:B0-----:R-:W-:-:S07]  /*4440*/  @P5 IMAD.WIDE.U32 R162, R106, 0x10, R88 ;  /* 0x000000106aa25825 */ /* 0x001fce00078e0058 */
[----:B------:R-:W0:Y:S01]  /*4450*/  @P4 LDC.64 R88, c[0x0][0x470] ;  /* 0x00011c00ff584b82 */ /* 0x000e220000000a00 */
[----:B------:R2:W-:Y:S01]  /*4460*/  @P5 STG.E.128 desc[UR10][R162.64], R76 ;  /* 0x0000004ca2005986 */ /* 0x0005e2000c101d0a */
[----:B-1----:R-:W-:-:S05]  /*4470*/  IMAD.WIDE.U32 R90, R106, 0x10, R90 ;  /* 0x000000106a5a7825 */ /* 0x002fca00078e005a */
[----:B------:R2:W-:Y:S01]  /*4480*/  STG.E.128 desc[UR10][R90.64], R84 ;  /* 0x000000545a007986 */ /* 0x0005e2000c101d0a */
[C---:B0-----:R-:W-:Y:S01]  /*4490*/  @P4 IMAD.WIDE.U32 R88, R106.reuse, 0x10, R88 ;  /* 0x000000106a584825 */ /* 0x041fe200078e0058 */
[----:B------:R-:W-:-:S04]  /*44a0*/  IADD3 R106, PT, PT, R106, 0x80, RZ ;  /* 0x000000806a6a7810 */ /* 0x000fc80007ffe0ff */
[----:B------:R2:W-:Y:S03]  /*44b0*/  @P4 STG.E.128 desc[UR10][R88.64], R80 ;  /* 0x0000005058004986 */ /* 0x0005e6000c101d0a */
.L_x_3065:
[----:B------:R-:W-:Y:S05]  /*44c0*/  BSYNC.RECONVERGENT B0 ;  /* 0x0000000000007941 */ /* 0x000fea0003800200 */
.L_x_3064:
        /* <DEDUP_REMOVED lines=12> */
[-CC-:B0-2---:R-:W-:Y:S01]  /*4590*/  FFMA.FTZ R77, R115, R164.reuse, R165.reuse ;  /* 0x000000a4734d7223 */ /* 0x185fe200000100a5 */
        /* <DEDUP_REMOVED lines=32> */
.L_x_3078:
        /* <DEDUP_REMOVED lines=33> */
.L_x_3077:
[----:B0-2---:R-:W0:Y:S02]  /*49b0*/  LDC.64 R80, c[0x0][0x478] ;  /* 0x00011e00ff507b82 */ /* 0x005e240000000a00 */
        /* <DEDUP_REMOVED lines=36> */
.L_x_3080:
        /* <DEDUP_REMOVED lines=33> */
.L_x_3076:
[----:B------:R-:W-:-:S04]  /*4e10*/  UISETP.NE.U32.AND UP0, UPT, UR16, URZ, UPT ;  /* 0x000000ff1000728c */ /* 0x000fc8000bf05070 */
[----:B------:R-:W-:-:S09]  /*4e20*/  UISETP.NE.AND.EX UP0, UPT, UR17, URZ, UPT, UP0 ;  /* 0x000000ff1100728c */ /* 0x000fd2000bf05300 */
[----:B------:R-:W-:Y:S05]  /*4e30*/  BRA.U !UP0, `(.L_x_3081) ;  /* 0x0000000108d87547 */ /* 0x000fea000b800000 */
[----:B0-2---:R-:W0:Y:S02]  /*4e40*/  LDC.64 R84, c[0x0][0x478] ;  /* 0x00011e00ff547b82 */ /* 0x005e240000000a00 */
        /* <DEDUP_REMOVED lines=28> */
.L_x_3082:
        /* <DEDUP_REMOVED lines=25> */
.L_x_3081:
        /* <DEDUP_REMOVED lines=29> */
.L_x_3083:
        /* <DEDUP_REMOVED lines=24> */
.L_x_3079:
        /* <DEDUP_REMOVED lines=10> */
.L_x_3075:
[----:B------:R-:W-:Y:S05]  /*5590*/  BSYNC.RECONVERGENT B0 ;  /* 0x0000000000007941 */ /* 0x000fea0003800200 */
.L_x_3074:
        /* <DEDUP_REMOVED lines=12> */
[-CC-:B0-23--:R-:W-:Y:S01]  /*5660*/  FFMA.FTZ R77, R117, R164.reuse, R165.reuse ;  /* 0x000000a4754d7223 */ /* 0x18dfe200000100a5 */
        /* <DEDUP_REMOVED lines=32> */
.L_x_3088:
        /* <DEDUP_REMOVED lines=33> */
.L_x_3087:
[----:B0-23--:R-:W0:Y:S02]  /*5a80*/  LDC.64 R80, c[0x0][0x478] ;  /* 0x00011e00ff507b82 */ /* 0x00de240000000a00 */
        /* <DEDUP_REMOVED lines=36> */
.L_x_3090:
        /* <DEDUP_REMOVED lines=33> */
.L_x_3086:
[----:B------:R-:W-:-:S04]  /*5ee0*/  UISETP.NE.U32.AND UP0, UPT, UR16, URZ, UPT ;  /* 0x000000ff1000728c */ /* 0x000fc8000bf05070 */
[----:B------:R-:W-:-:S09]  /*5ef0*/  UISETP.NE.AND.EX UP0, UPT, UR17, URZ, UPT, UP0 ;  /* 0x000000ff1100728c */ /* 0x000fd2000bf05300 */
[----:B------:R-:W-:Y:S05]  /*5f00*/  BRA.U !UP0, `(.L_x_3091) ;  /* 0x0000000108d87547 */ /* 0x000fea000b800000 */
[----:B0-23--:R-:W0:Y:S02]  /*5f10*/  LDC.64 R84, c[0x0][0x478] ;  /* 0x00011e00ff547b82 */ /* 0x00de240000000a00 */
        /* <DEDUP_REMOVED lines=28> */
.L_x_3092:
        /* <DEDUP_REMOVED lines=25> */
.L_x_3091:
        /* <DEDUP_REMOVED lines=29> */
.L_x_3093:
        /* <DEDUP_REMOVED lines=24> */
.L_x_3089:
        /* <DEDUP_REMOVED lines=10> */
.L_x_3085:
[----:B------:R-:W-:Y:S05]  /*6660*/  BSYNC.RECONVERGENT B0 ;  /* 0x0000000000007941 */ /* 0x000fea0003800200 */
.L_x_3084:
        /* <DEDUP_REMOVED lines=12> */
[-CC-:B0-234-:R-:W-:Y:S01]  /*6730*/  FFMA.FTZ R77, R119, R164.reuse, R165.reuse ;  /* 0x000000a4774d7223 */ /* 0x19dfe200000100a5 */
        /* <DEDUP_REMOVED lines=32> */
.L_x_3098:
        /* <DEDUP_REMOVED lines=33> */
.L_x_3097:
[----:B0-234-:R-:W0:Y:S02]  /*6b50*/  LDC.64 R80, c[0x0][0x478] ;  /* 0x00011e00ff507b82 */ /* 0x01de240000000a00 */
        /* <DEDUP_REMOVED lines=36> */
.L_x_3100:
        /* <DEDUP_REMOVED lines=33> */
.L_x_3096:
[----:B------:R-:W-:-:S04]  /*6fb0*/  UISETP.NE.U32.AND UP0, UPT, UR16, URZ, UPT ;  /* 0x000000ff1000728c */ /* 0x000fc8000bf05070 */
[----:B------:R-:W-:-:S09]  /*6fc0*/  UISETP.NE.AND.EX UP0, UPT, UR17, URZ, UPT, UP0 ;  /* 0x000000ff1100728c */ /* 0x000fd2000bf05300 */
[----:B------:R-:W-:Y:S05]  /*6fd0*/  BRA.U !UP0, `(.L_x_3101) ;  /* 0x0000000108d87547 */ /* 0x000fea000b800000 */
[----:B0-234-:R-:W0:Y:S02]  /*6fe0*/  LDC.64 R84, c[0x0][0x478] ;  /* 0x00011e00ff547b82 */ /* 0x01de240000000a00 */
        /* <DEDUP_REMOVED lines=28> */
.L_x_3102:
        /* <DEDUP_REMOVED lines=25> */
.L_x_3101:
        /* <DEDUP_REMOVED lines=29> */
.L_x_3103:
        /* <DEDUP_REMOVED lines=24> */
.L_x_3099:
        /* <DEDUP_REMOVED lines=10> */
.L_x_3095:
[----:B------:R-:W-:Y:S05]  /*7730*/  BSYNC.RECONVERGENT B0 ;  /* 0x0000000000007941 */ /* 0x000fea0003800200 */
.L_x_3094:
        /* <DEDUP_REMOVED lines=46> */
.L_x_3108:
        /* <DEDUP_REMOVED lines=33> */
.L_x_3107:
        /* <DEDUP_REMOVED lines=37> */
.L_x_3110:
        /* <DEDUP_REMOVED lines=33> */
.L_x_3106:
        /* <DEDUP_REMOVED lines=32> */
.L_x_3112:
[-CC-:B------:R-:W-:Y:S01]  /*8290*/  FFMA.FTZ R84, R160, R164.reuse, R165.reuse ;  /* 0x000000a4a0547223 */ /* 0x180fe200000100a5 */
[-CC-:B------:R-:W-:Y:S01]  /*82a0*/  FFMA.FTZ R85, R121, R164.reuse, R165.reuse ;  /* 0x000000a479557223 */ /* 0x180fe200000100a5 */
[-C--:B------:R-:W-:Y:S01]  /*82b0*/  FFMA.FTZ R86, R144, R164.reuse, R165 ;  /* 0x000000a490567223 */ /* 0x080fe200000100a5 */
[----:B------:R-:W-:Y:S01]  /*82c0*/  ISETP.GE.U32.AND P6, PT, R104, 0x1000000, PT ;  /* 0x010000006800780c */ /* 0x000fe20003fc6070 */
        /* <DEDUP_REMOVED lines=18> */
[----:B------:R-:W-:-:S04]  /*83f0*/  LOP3.LUT P6, RZ, R104, 0xff0000, RZ, 0xc0, !PT ;  /* 0x00ff000068ff7812 */ /* 0x000fc800078cc0ff */
[----:B------:R-:W-:Y:S01]  /*8400*/  SEL R86, R165, RZ, P6 ;  /* 0x000000ffa5567207 */ /* 0x000fe20003000000 */
[----:B------:R-:W-:Y:S08]  /*8410*/  BRA `(.L_x_3109) ;  /* 0x0000000000d47947 */ /* 0x000ff00003800000 */
.L_x_3111:
        /* <DEDUP_REMOVED lines=29> */
.L_x_3113:
[-CC-:B------:R-:W-:Y:S01]  /*85f0*/  FFMA.FTZ R84, R160, R164.reuse, R165.reuse ;  /* 0x000000a4a0547223 */ /* 0x180fe200000100a5 */
[----:B------:R-:W-:Y:S01]  /*8600*/  ISETP.GE.U32.AND P6, PT, R104, 0x1000000, PT ;  /* 0x010000006800780c */ /* 0x000fe20003fc6070 */
[----:B------:R-:W-:Y:S02]  /*8610*/  FFMA.FTZ R86, R144, R164, R165 ;  /* 0x000000a490567223 */ /* 0x000fe400000100a5 */
[----:B------:R-:W-:-:S04]  /*8620*/  FADD.FTZ R85, R157, -R84 ;  /* 0x800000549d557221 */ /* 0x000fc80000010000 */
[----:B-----5:R-:W-:-:S04]  /*8630*/  FMUL.FTZ R85, R92, R85 ;  /* 0x000000555c557220 */ /* 0x020fc80000410000 */
[----:B------:R-:W-:-:S05]  /*8640*/  FMUL.FTZ R85, R85, UR14 ;  /* 0x0000000e55557c20 */ /* 0x000fca0008410000 */
[----:B------:R-:W-:Y:S01]  /*8650*/  SEL R87, R85, RZ, P6 ;  /* 0x000000ff55577207 */ /* 0x000fe20003000000 */
[-CC-:B------:R-:W-:Y:S01]  /*8660*/  FFMA.FTZ R85, R121, R164.reuse, R165.reuse ;  /* 0x000000a479557223 */ /* 0x180fe200000100a5 */
[----:B------:R-:W-:Y:S01]  /*8670*/  LOP3.LUT P6, RZ, R104, 0xff, RZ, 0xc0, !PT ;  /* 0x000000ff68ff7812 */ /* 0x000fe200078cc0ff */
[----:B------:R-:W-:Y:S02]  /*8680*/  FFMA.FTZ R165, R147, R164, R165 ;  /* 0x000000a493a57223 */ /* 0x000fe400000100a5 */
[----:B------:R-:W-:Y:S02]  /*8690*/  FADD.FTZ R85, R124, -R85 ;  /* 0x800000557c557221 */ /* 0x000fe40000010000 */
[----:B------:R-:W-:Y:S02]  /*86a0*/  FADD.FTZ R165, R146, -R165 ;  /* 0x800000a592a57221 */ /* 0x000fe40000010000 */
[C---:B------:R-:W-:Y:S02]  /*86b0*/  FMUL.FTZ R85, R92.reuse, R85 ;  /* 0x000000555c557220 */ /* 0x040fe40000410000 */
[----:B------:R-:W-:-:S02]  /*86c0*/  FMUL.FTZ R165, R92, R165 ;  /* 0x000000a55ca57220 */ /* 0x000fc40000410000 */
[----:B------:R-:W-:Y:S02]  /*86d0*/  FMUL.FTZ R85, R85, UR14 ;  /* 0x0000000e55557c20 */ /* 0x000fe40008410000 */
[----:B------:R-:W-:-:S03]  /*86e0*/  FMUL.FTZ R165, R165, UR14 ;  /* 0x0000000ea5a57c20 */ /* 0x000fc60008410000 */
[----:B------:R-:W-:Y:S01]  /*86f0*/  SEL R84, R85, RZ, P6 ;  /* 0x000000ff55547207 */ /* 0x000fe20003000000 */
[----:B------:R-:W-:Y:S01]  /*8700*/  FADD.FTZ R85, R145, -R86 ;  /* 0x8000005691557221 */ /* 0x000fe20000010000 */
[----:B------:R-:W-:-:S03]  /*8710*/  LOP3.LUT P6, RZ, R104, 0xff00, RZ, 0xc0, !PT ;  /* 0x0000ff0068ff7812 */ /* 0x000fc600078cc0ff */
[----:B------:R-:W-:-:S04]  /*8720*/  FMUL.FTZ R85, R92, R85 ;  /* 0x000000555c557220 */ /* 0x000fc80000410000 */
[----:B------:R-:W-:-:S05]  /*8730*/  FMUL.FTZ R85, R85, UR14 ;  /* 0x0000000e55557c20 */ /* 0x000fca0008410000 */
[----:B------:R-:W-:Y:S02]  /*8740*/  SEL R85, R85, RZ, P6 ;  /* 0x000000ff55557207 */ /* 0x000fe40003000000 */
[----:B------:R-:W-:-:S04]  /*8750*/  LOP3.LUT P6, RZ, R104, 0xff0000, RZ, 0xc0, !PT ;  /* 0x00ff000068ff7812 */ /* 0x000fc800078cc0ff */
[----:B------:R-:W-:-:S09]  /*8760*/  SEL R86, R165, RZ, P6 ;  /* 0x000000ffa5567207 */ /* 0x000fd20003000000 */
.L_x_3109:
        /* <DEDUP_REMOVED lines=9> */
.L_x_3105:
[----:B------:R-:W-:Y:S05]  /*8800*/  BSYNC.RECONVERGENT B0 ;  /* 0x0000000000007941 */ /* 0x000fea0003800200 */
.L_x_3104:
[----:B------:R-:W-:Y:S01]  /*8810*/  ISETP.NE.AND P4, PT, R168, RZ, PT ;  /* 0x000000ffa800720c */ /* 0x000fe20003f85270 */
[----:B------:R-:W-:-:S12]  /*8820*/  UPLOP3.LUT UP1, UPT, UPT, UPT, UP1, 0x40, 0x4 ;  /* 0x000000000004789c */ /* 0x000fd80003f2e810 */
[----:B------:R-:W-:Y:S05]  /*8830*/  @!P4 BRA `(.L_x_3114) ;  /* 0xffffff800020c947 */ /* 0x000fea000383ffff */
.L_x_3039:
[----:B------:R-:W1:Y:S01]  /*8840*/  S2UR UR4, SR_CTAID.X ;  /* 0x00000000000479c3 */ /* 0x000e620000002500 */
[----:B------:R-:W-:Y:S02]  /*8850*/  ISETP.NE.AND P5, PT, R167, RZ, PT ;  /* 0x000000ffa700720c */ /* 0x000fe40003fa5270 */
[----:B------:R-:W-:-:S05]  /*8860*/  ISETP.NE.AND P4, PT, R161, RZ, PT ;  /* 0x000000ffa100720c */ /* 0x000fca0003f85270 */
[----:B------:R-:W0:Y:S08]  /*8870*/  LDC.64 R2, c[0x0][0x440] ;  /* 0x00011000ff027b82 */ /* 0x000e300000000a00 */
[----:B-----5:R-:W2:Y:S08]  /*8880*/  LDC.64 R52, c[0x0][0x448] ;  /* 0x00011200ff347b82 */ /* 0x020eb00000000a00 */
[----:B------:R-:W3:Y:S01]  /*8890*/  LDC.64 R54, c[0x0][0x440] ;  /* 0x00011000ff367b82 */ /* 0x000ee20000000a00 */
[----:B-1----:R-:W-:-:S05]  /*88a0*/  IMAD R0, R0, UR4, RZ ;  /* 0x0000000400007c24 */ /* 0x002fca000f8e02ff */
[----:B------:R-:W-:Y:S02]  /*88b0*/  LEA.HI R159, R0, R159, RZ, 0x1e ;  /* 0x0000009f009f7211 */ /* 0x000fe400078ff0ff */
[----:B------:R-:W1:Y:S03]  /*88c0*/  LDC.64 R56, c[0x0][0x448] ;  /* 0x00011200ff387b82 */ /* 0x000e660000000a00 */
[----:B0-----:R-:W-:-:S05]  /*88d0*/  @P5 IMAD.WIDE.U32 R2, R159, 0x10, R2 ;  /* 0x000000109f025825 */ /* 0x001fca00078e0002 */
[----:B------:R-:W0:Y:S01]  /*88e0*/  LDC.64 R58, c[0x0][0x440] ;  /* 0x00011000ff3a7b82 */ /* 0x000e220000000a00 */
[C---:B--2---:R-:W-:Y:S01]  /*88f0*/  @P5 IMAD.WIDE.U32 R52, R159.reuse, 0x10, R52 ;  /* 0x000000109f345825 */ /* 0x044fe200078e0034 */
[----:B------:R-:W-:Y:S01]  /*8900*/  @P5 IADD3 R159, PT, PT, R159, 0x80, RZ ;  /* 0x000000809f9f5810 */ /* 0x000fe20007ffe0ff */
[----:B------:R2:W-:Y:S04]  /*8910*/  @P5 STG.E.128 desc[UR10][R2.64], R24 ;  /* 0x0000001802005986 */ /* 0x0005e8000c101d0a */
[----:B------:R2:W-:Y:S01]  /*8920*/  @P5 STG.E.128 desc[UR10][R52.64], R48 ;  /* 0x0000003034005986 */ /* 0x0005e2000c101d0a */
[----:B------:R-:W4:Y:S01]  /*8930*/  LDC.64 R60, c[0x0][0x448] ;  /* 0x00011200ff3c7b82 */ /* 0x000f220000000a00 */
[----:B---3--:R-:W-:-:S05]  /*8940*/  @P0 IMAD.WIDE.U32 R54, R159, 0x10, R54 ;  /* 0x000000109f360825 */ /* 0x008fca00078e0036 */
[----:B------:R2:W-:Y:S02]  /*8950*/  @P0 STG.E.128 desc[UR10][R54.64], R20 ;  /* 0x0000001436000986 */ /* 0x0005e4000c101d0a */
[----:B------:R-:W3:Y:S01]  /*8960*/  LDC.64 R62, c[0x0][0x440] ;  /* 0x00011000ff3e7b82 */ /* 0x000ee20000000a00 */
[C---:B-1----:R-:W-:Y:S01]  /*8970*/  @P0 IMAD.WIDE.U32 R56, R159.reuse, 0x10, R56 ;  /* 0x000000109f380825 */ /* 0x042fe200078e0038 */
[----:B------:R-:W-:-:S04]  /*8980*/  @P0 IADD3 R159, PT, PT, R159, 0x80, RZ ;  /* 0x000000809f9f0810 */ /* 0x000fc80007ffe0ff */
[----:B------:R2:W-:Y:S02]  /*8990*/  @P0 STG.E.128 desc[UR10][R56.64], R44 ;  /* 0x0000002c38000986 */ /* 0x0005e4000c101d0a */
[----:B------:R-:W1:Y:S01]  /*89a0*/  LDC.64 R64, c[0x0][0x448] ;  /* 0x00011200ff407b82 */ /* 0x000e620000000a00 */
[----:B0-----:R-:W-:-:S05]  /*89b0*/  @P1 IMAD.WIDE.U32 R58, R159, 0x10, R58 ;  /* 0x000000109f3a1825 */ /* 0x001fca00078e003a */
[----:B------:R2:W-:Y:S02]  /*89c0*/  @P1 STG.E.128 desc[UR10][R58.64], R16 ;  /* 0x000000103a001986 */ /* 0x0005e4000c101d0a */
[----:B------:R-:W0:Y:S01]  /*89d0*/  LDC.64 R66, c[0x0][0x440] ;  /* 0x00011000ff427b82 */ /* 0x000e220000000a00 */
[C---:B----4-:R-:W-:Y:S01]  /*89e0*/  @P1 IMAD.WIDE.U32 R60, R159.reuse, 0x10, R60 ;  /* 0x000000109f3c1825 */ /* 0x050fe200078e003c */
[----:B------:R-:W-:-:S04]  /*89f0*/  @P1 IADD3 R159, PT, PT, R159, 0x80, RZ ;  /* 0x000000809f9f1810 */ /* 0x000fc80007ffe0ff */
[----:B------:R2:W-:Y:S02]  /*8a00*/  @P1 STG.E.128 desc[UR10][R60.64], R40 ;  /* 0x000000283c001986 */ /* 0x0005e4000c101d0a */
[----:B------:R-:W4:Y:S01]  /*8a10*/  LDC.64 R68, c[0x0][0x448] ;  /* 0x00011200ff447b82 */ /* 0x000f220000000a00 */
[----:B---3--:R-:W-:-:S05]  /*8a20*/  @P2 IMAD.WIDE.U32 R62, R159, 0x10, R62 ;  /* 0x000000109f3e2825 */ /* 0x008fca00078e003e */
[----:B------:R2:W-:Y:S01]  /*8a30*/  @P2 STG.E.128 desc[UR10][R62.64], R12 ;  /* 0x0000000c3e002986 */ /* 0x0005e2000c101d0a */
[C---:B-1----:R-:W-:Y:S01]  /*8a40*/  @P2 IMAD.WIDE.U32 R64, R159.reuse, 0x10, R64 ;  /* 0x000000109f402825 */ /* 0x042fe200078e0040 */
[----:B------:R-:W-:-:S04]  /*8a50*/  @P2 IADD3 R159, PT, PT, R159, 0x80, RZ ;  /* 0x000000809f9f2810 */ /* 0x000fc80007ffe0ff */
[----:B------:R2:W-:Y:S01]  /*8a60*/  @P2 STG.E.128 desc[UR10][R64.64], R36 ;  /* 0x0000002440002986 */ /* 0x0005e2000c101d0a */
[----:B0-----:R-:W-:-:S05]  /*8a70*/  @P3 IMAD.WIDE.U32 R66, R159, 0x10, R66 ;  /* 0x000000109f423825 */ /* 0x001fca00078e0042 */
[----:B------:R2:W-:Y:S01]  /*8a80*/  @P3 STG.E.128 desc[UR10][R66.64], R8 ;  /* 0x0000000842003986 */ /* 0x0005e2000c101d0a */
[----:B----4-:R-:W-:-:S05]  /*8a90*/  @P3 IMAD.WIDE.U32 R68, R159, 0x10, R68 ;  /* 0x000000109f443825 */ /* 0x010fca00078e0044 */
[----:B------:R2:W-:Y:S01]  /*8aa0*/  @P3 STG.E.128 desc[UR10][R68.64], R32 ;  /* 0x0000002044003986 */ /* 0x0005e2000c101d0a */
[----:B------:R-:W-:Y:S05]  /*8ab0*/  @!P4 EXIT ;  /* 0x000000000000c94d */ /* 0x000fea0003800000 */
[----:B--2---:R-:W0:Y:S01]  /*8ac0*/  LDC.64 R2, c[0x0][0x440] ;  /* 0x00011000ff027b82 */ /* 0x004e220000000a00 */
[----:B------:R-:W-:-:S07]  /*8ad0*/  @P3 IADD3 R159, PT, PT, R159, 0x80, RZ ;  /* 0x000000809f9f3810 */ /* 0x000fce0007ffe0ff */
[----:B------:R-:W1:Y:S01]  /*8ae0*/  LDC.64 R8, c[0x0][0x448] ;  /* 0x00011200ff087b82 */ /* 0x000e620000000a00 */
[----:B0-----:R-:W-:-:S05]  /*8af0*/  IMAD.WIDE.U32 R2, R159, 0x10, R2 ;  /* 0x000000109f027825 */ /* 0x001fca00078e0002 */
[----:B------:R-:W-:Y:S01]  /*8b00*/  STG.E.128 desc[UR10][R2.64], R4 ;  /* 0x0000000402007986 */ /* 0x000fe2000c101d0a */
[----:B-1----:R-:W-:-:S05]  /*8b10*/  IMAD.WIDE.U32 R8, R159, 0x10, R8 ;  /* 0x000000109f087825 */ /* 0x002fca00078e0008 */
[----:B------:R-:W-:Y:S01]  /*8b20*/  STG.E.128 desc[UR10][R8.64], R28 ;  /* 0x0000001c08007986 */ /* 0x000fe2000c101d0a */
[----:B------:R-:W-:Y:S05]  /*8b30*/  EXIT ;  /* 0x000000000000794d */ /* 0x000fea0003800000 */
.L_x_3115:
        /* <DEDUP_REMOVED lines=12> */
.L_x_3876:


//--------------------- .text._ZN10layer_norm22ln_bwd_finalize_kernelINS_22Kernel_traits_finalizeILj3072E6__halfffffjLb0ELj1024ELj4ENS_18Kernel_traits_baseILj3072ES2_ffffjLj1024EEEEELb0ELb1EEEvNS_9BwdParamsE --------------------------
	.section	.text._ZN10layer_norm22ln_bwd_finalize_kernelINS_22Kernel_traits_finalizeILj3072E6__halfffffjLb0ELj1024ELj4ENS_18Kernel_traits_baseILj3072ES2_ffffjLj1024EEEEELb0ELb1EEEvNS_9BwdParamsE,"ax",@progbits
	.align	128
        .global         _ZN10layer_norm22ln_bwd_finalize_kernelINS_22Kernel_traits_finalizeILj3072E6__halfffffjLb0ELj1024ELj4ENS_18Kernel_traits_baseILj3072ES2_ffffjLj1024EEEEELb0ELb1EEEvNS_9BwdParamsE
        .type           _ZN10layer_norm22ln_bwd_finalize_kernelINS_22Kernel_traits_finalizeILj3072E6__halfffffjLb0ELj1024ELj4ENS_18Kernel_traits_baseILj3072ES2_ffffjLj1024EEEEELb0ELb1EEEvNS_9BwdParamsE,@function
        .size           _ZN10layer_norm22ln_bwd_finalize_kernelINS_22Kernel_traits_finalizeILj3072E6__halfffffjLb0ELj1024ELj4ENS_18Kernel_traits_baseILj3072ES2_ffffjLj1024EEEEELb0ELb1EEEvNS_9BwdParamsE,(.L_x_3877 - _ZN10layer_norm22ln_bwd_finalize_kernelINS_22Kernel_traits_finalizeILj3072E6__halfffffjLb0ELj1024ELj4ENS_18Kernel_traits_baseILj3072ES2_ffffjLj1024EEEEELb0ELb1EEEvNS_9BwdParamsE)
        .other          _ZN10layer_norm22ln_bwd_finalize_kernelINS_22Kernel_traits_finalizeILj3072E6__halfffffjLb0ELj1024ELj4ENS_18Kernel_traits_baseILj3072ES2_ffffjLj1024EEEEELb0ELb1EEEvNS_9BwdParamsE,@"STO_CUDA_ENTRY STV_DEFAULT"
_ZN10layer_norm22ln_bwd_finalize_kernelINS_22Kernel_traits_finalizeILj3072E6__halfffffjLb0ELj1024ELj4ENS_18Kernel_traits_baseILj3072ES2_ffffjLj1024EEEEELb0ELb1EEEvNS_9BwdParamsE:
.text._ZN10layer_norm22ln_bwd_finalize_kernelINS_22Kernel_traits_finalizeILj3072E6__halfffffjLb0ELj1024ELj4ENS_18Kernel_traits_baseILj3072ES2_ffffjLj1024EEEEELb0ELb1EEEvNS_9BwdParamsE:
        /* <DEDUP_REMOVED lines=81> */
.L_x_3120:
        /* <DEDUP_REMOVED lines=118> */
.L_x_3119:
[----:B------:R-:W-:Y:S05]  /*0c70*/  BSYNC.RECONVERGENT B1 ;  /* 0x0000000000017941 */ /* 0x000fea0003800200 */
.L_x_3118:
        /* <DEDUP_REMOVED lines=77> */
.L_x_3122:
[----:B------:R-:W-:Y:S05]  /*1150*/  BSYNC.RECONVERGENT B1 ;  /* 0x0000000000017941 */ /* 0x000fea0003800200 */
.L_x_3121:
        /* <DEDUP_REMOVED lines=38> */
.L_x_3124:
[----:B------:R-:W-:Y:S05]  /*13c0*/  BSYNC.RECONVERGENT B1 ;  /* 0x0000000000017941 */ /* 0x000fea0003800200 */
.L_x_3123:
        /* <DEDUP_REMOVED lines=8> */
.L_x_3125:
        /* <DEDUP_REMOVED lines=10> */
.L_x_3117:
[----:B------:R-:W-:Y:S05]  /*14f0*/  BSYNC.RECONVERGENT B0 ;  /* 0x0000000000007941 */ /* 0x000fea0003800200 */
.L_x_3116:
        /* <DEDUP_REMOVED lines=57> */
.L_x_3126:
        /* <DEDUP_REMOVED lines=15> */
.L_x_3877:


//--------------------- .text._ZN10layer_norm40ln_parallel_residual_bwd_finalize_kernelINS_22Kernel_traits_finalizeILj3072E6__halfffffjLb0ELj1024ELj4ENS_18Kernel_traits_baseILj3072ES2_ffffjLj1024EEEEELb1EEEvNS_9BwdParamsE --------------------------
	.section	.text._ZN10layer_norm40ln_parallel_residual_bwd_finalize_kernelINS_22Kernel_traits_finalizeILj3072E6__halfffffjLb0ELj1024ELj4ENS_18Kernel_traits_baseILj3072ES2_ffffjLj1024EEEEELb1EEEvNS_9BwdParamsE,"ax",@progbits
	.align	128
        .global         _ZN10layer_norm40ln_parallel_residual_bwd_finalize_kernelINS_22Kernel_traits_finalizeILj3072E6__halfffffjLb0ELj1024ELj4ENS_18Kernel_traits_baseILj3072ES2_ffffjLj1024EEEEELb1EEEvNS_9BwdParamsE
        .type           _ZN10layer_norm40ln_parallel_residual_bwd_finalize_kernelINS_22Kernel_traits_finalizeILj3072E6__halfffffjLb0ELj1024ELj4ENS_18Kernel_traits_baseILj3072ES2_ffffjLj1024EEEEELb1EEEvNS_9BwdParamsE,@function
        .size           _ZN10layer_norm40ln_parallel_residual_bwd_finalize_kernelINS_22Kernel_traits_finalizeILj3072E6__halfffffjLb0ELj1024ELj4ENS_18Kernel_traits_baseILj3072ES2_ffffjLj1024EEEEELb1EEEvNS_9BwdParamsE,(.L_x_3878 - _ZN10layer_norm40ln_parallel_residual_bwd_finalize_kernelINS_22Kernel_traits_finalizeILj3072E6__halfffffjLb0ELj1024ELj4ENS_18Kernel_traits_baseILj3072ES2_ffffjLj1024EEEEELb1EEEvNS_9BwdParamsE)
        .other          _ZN10layer_norm40ln_parallel_residual_bwd_finalize_kernelINS_22Kernel_traits_finalizeILj3072E6__halfffffjLb0ELj1024ELj4ENS_18Kernel_traits_baseILj3072ES2_ffffjLj1024EEEEELb1EEEvNS_9BwdParamsE,@"STO_CUDA_ENTRY STV_DEFAULT"
_ZN10layer_norm40ln_parallel_residual_bwd_finalize_kernelINS_22Kernel_traits_finalizeILj3072E6__halfffffjLb0ELj1024ELj4ENS_18Kernel_traits_baseILj3072ES2_ffffjLj1024EEEEELb1EEEvNS_9BwdParamsE:
.text._ZN10layer_norm40ln_parallel_residual_bwd_finalize_kernelINS_22Kernel_traits_finalizeILj3072E6__halfffffjLb0ELj1024ELj4ENS_18Kernel_traits_baseILj3072ES2_ffffjLj1024EEEEELb1EEEvNS_9BwdParamsE:
        /* <DEDUP_REMOVED lines=60> */
.L_x_3131:
        /* <DEDUP_REMOVED lines=112> */
.L_x_3130:
[----:B------:R-:W-:Y:S05]  /*0ac0*/  BSYNC.RECONVERGENT B1 ;  /* 0x0000000000017941 */ /* 0x000fea0003800200 */
.L_x_3129:
        /* <DEDUP_REMOVED lines=66> */
.L_x_3133:
[----:B------:R-:W-:Y:S05]  /*0ef0*/  BSYNC.RECONVERGENT B1 ;  /* 0x0000000000017941 */ /* 0x000fea0003800200 */
.L_x_3132:
        /* <DEDUP_REMOVED lines=37> */
.L_x_3135:
[----:B------:R-:W-:Y:S05]  /*1150*/  BSYNC.RECONVERGENT B1 ;  /* 0x0000000000017941 */ /* 0x000fea0003800200 */
.L_x_3134:
        /* <DEDUP_REMOVED lines=19> */
.L_x_3128:
[----:B------:R-:W-:Y:S05]  /*1290*/  BSYNC.RECONVERGENT B0 ;  /* 0x0000000000007941 */ /* 0x000fea0003800200 */
.L_x_3127:
        /* <DEDUP_REMOVED lines=92> */
.L_x_3136:
        /* <DEDUP_REMOVED lines=10> */
.L_x_3878:


//--------------------- .text._ZN10layer_norm31ln_parallel_residual_bwd_kernelINS_13Kernel_traitsI6__halfffffjLj3072ELj1ELj1ELj4ELj16ENS_18Kernel_traits_baseILj3072ES2_ffffjLj128EEEEELb1ELb1ELb1EEEvNS_9BwdParamsE --------------------------
	.section	.text._ZN10layer_norm31ln_parallel_residual_bwd_kernelINS_13Kernel_traitsI6__halfffffjLj3072ELj1ELj1ELj4ELj16ENS_18Kernel_traits_baseILj3072ES2_ffffjLj128EEEEELb1ELb1ELb1EEEvNS_9BwdParamsE,"ax",@progbits
	.align	128
        .global         _ZN10layer_norm31ln_parallel_residual_bwd_kernelINS_13Kernel_traitsI6__halfffffjLj3072ELj1ELj1ELj4ELj16ENS_18Kernel_traits_baseILj3072ES2_ffffjLj128EEEEELb1ELb1ELb1EEEvNS_9BwdParamsE
        .type           _ZN10layer_norm31ln_parallel_residual_bwd_kernelINS_13Kernel_traitsI6__halfffffjLj3072ELj1ELj1ELj4ELj16ENS_18Kernel_traits_baseILj3072ES2_ffffjLj128EEEEELb1ELb1ELb1EEEvNS_9BwdParamsE,@function
        .size           _ZN10layer_norm31ln_parallel_residual_bwd_kernelINS_13Kernel_traitsI6__halfffffjLj3072ELj1ELj1ELj4ELj16ENS_18Kernel_traits_baseILj3072ES2_ffffjLj128EEEEELb1ELb1ELb1EEEvNS_9BwdParamsE,(.L_x_3879 - _ZN10layer_norm31ln_parallel_residual_bwd_kernelINS_13Kernel_traitsI6__halfffffjLj3072ELj1ELj1ELj4ELj16ENS_18Kernel_traits_baseILj3072ES2_ffffjLj128EEEEELb1ELb1ELb1EEEvNS_9BwdParamsE)
        .other          _ZN10layer_norm31ln_parallel_residual_bwd_kernelINS_13Kernel_traitsI6__halfffffjLj3072ELj1ELj1ELj4ELj16ENS_18Kernel_traits_baseILj3072ES2_ffffjLj128EEEEELb1ELb1ELb1EEEvNS_9BwdParamsE,@"STO_CUDA_ENTRY STV_DEFAULT"
_ZN10layer_norm31ln_parallel_residual_bwd_kernelINS_13Kernel_traitsI6__halfffffjLj3072ELj1ELj1ELj4ELj16ENS_18Kernel_traits_baseILj3072ES2_ffffjLj128EEEEELb1ELb1ELb1EEEvNS_9BwdParamsE:
.text._ZN10layer_norm31ln_parallel_residual_bwd_kernelINS_13Kernel_traitsI6__halfffffjLj3072ELj1ELj1ELj4ELj16ENS_18Kernel_traits_baseILj3072ES2_ffffjLj128EEEEELb1ELb1ELb1EEEvNS_9BwdParamsE:
        /* <DEDUP_REMOVED lines=38> */
[----:B------:R-:W3:Y:S01]  /*0260*/  LDCU UR13, c[0x0][0x388] ;  /* 0x00007100ff0d77ac */ /* 0x000ee20008000800 */
[----:B------:R-:W-:Y:S02]  /*0270*/  HFMA2 R128, -RZ, RZ, 0, 0 ;  /* 0x00000000ff807431 */ /* 0x000fe400000001ff */
[----:B------:R-:W-:Y:S01]  /*0280*/  HFMA2 R132, -RZ, RZ, 0, 0 ;  /* 0x00000000ff847431 */ /* 0x000fe200000001ff */
[----:B------:R-:W-:-:S02]  /*0290*/  MOV R0, UR4 ;  /* 0x0000000400007c02 */ /* 0x000fc40008000f00 */
[----:B------:R-:W-:Y:S02]  /*02a0*/  CS2R R136, SRZ ;  /* 0x0000000000887805 */ /* 0x000fe4000001ff00 */
[----:B------:R-:W-:Y:S02]  /*02b0*/  MOV R114, RZ ;  /* 0x000000ff00727202 */ /* 0x000fe40000000f00 */
[----:B------:R-:W-:Y:S02]  /*02c0*/  CS2R R138, SRZ ;  /* 0x00000000008a7805 */ /* 0x000fe4000001ff00 */
[----:B------:R-:W-:Y:S02]  /*02d0*/  CS2R R140, SRZ ;  /* 0x00000000008c7805 */ /* 0x000fe4000001ff00 */
[----:B------:R-:W-:Y:S02]  /*02e0*/  MOV R118, RZ ;  /* 0x000000ff00767202 */ /* 0x000fe40000000f00 */
[----:B------:R-:W-:-:S02]  /*02f0*/  CS2R R142, SRZ ;  /* 0x00000000008e7805 */ /* 0x000fc4000001ff00 */
[----:B------:R-:W-:Y:S02]  /*0300*/  CS2R R144, SRZ ;  /* 0x0000000000907805 */ /* 0x000fe4000001ff00 */
[----:B------:R-:W-:Y:S02]  /*0310*/  MOV R122, RZ ;  /* 0x000000ff007a7202 */ /* 0x000fe40000000f00 */
[----:B------:R-:W-:Y:S02]  /*0320*/  CS2R R146, SRZ ;  /* 0x0000000000927805 */ /* 0x000fe4000001ff00 */
[----:B------:R-:W-:Y:S02]  /*0330*/  CS2R R148, SRZ ;  /* 0x0000000000947805 */ /* 0x000fe4000001ff00 */
[----:B------:R-:W-:Y:S01]  /*0340*/  MOV R126, RZ ;  /* 0x000000ff007e7202 */ /* 0x000fe20000000f00 */
[----:B-1----:R-:W-:Y:S01]  /*0350*/  IMAD.WIDE.U32 R2, R68, 0x8, R2 ;  /* 0x0000000844027825 */ /* 0x002fe200078e0002 */
[----:B------:R-:W-:-:S02]  /*0360*/  CS2R R150, SRZ ;  /* 0x0000000000967805 */ /* 0x000fc4000001ff00 */
[----:B------:R-:W-:Y:S02]  /*0370*/  CS2R R152, SRZ ;  /* 0x0000000000987805 */ /* 0x000fe4000001ff00 */
[----:B------:R-:W-:Y:S02]  /*0380*/  MOV R130, RZ ;  /* 0x000000ff00827202 */ /* 0x000fe40000000f00 */
[----:B------:R-:W-:Y:S01]  /*0390*/  CS2R R154, SRZ ;  /* 0x00000000009a7805 */ /* 0x000fe2000001ff00 */
[----:B0-----:R-:W4:Y:S01]  /*03a0*/  LDG.E.64 R160, desc[UR10][R2.64+0x1400] ;  /* 0x0014000a02a07981 */ /* 0x001f22000c1e1b00 */
[----:B------:R-:W-:Y:S02]  /*03b0*/  CS2R R156, SRZ ;  /* 0x00000000009c7805 */ /* 0x000fe4000001ff00 */
[----:B------:R-:W-:Y:S02]  /*03c0*/  MOV R134, RZ ;  /* 0x000000ff00867202 */ /* 0x000fe40000000f00 */
[----:B------:R-:W-:Y:S01]  /*03d0*/  CS2R R158, SRZ ;  /* 0x00000000009e7805 */ /* 0x000fe2000001ff00 */
[----:B------:R-:W5:Y:S01]  /*03e0*/  LDG.E.64 R164, desc[UR10][R2.64+0x1000] ;  /* 0x0010000a02a47981 */ /* 0x000f62000c1e1b00 */
[----:B------:R-:W-:Y:S01]  /*03f0*/  MOV R163, RZ ;  /* 0x000000ff00a37202 */ /* 0x000fe20000000f00 */
[----:B------:R-:W0:Y:S02]  /*0400*/  LDCU.U8 UR12, c[0x0][0x410] ;  /* 0x00008200ff0c77ac */ /* 0x000e240008000000 */
[----:B------:R-:W2:Y:S01]  /*0410*/  LDG.E.64 R168, desc[UR10][R2.64+0xc00] ;  /* 0x000c000a02a87981 */ /* 0x000ea2000c1e1b00 */
[----:B------:R-:W-:Y:S01]  /*0420*/  MOV R167, RZ ;  /* 0x000000ff00a77202 */ /* 0x000fe20000000f00 */
[----:B------:R-:W1:Y:S02]  /*0430*/  LDCU UR18, c[0x0][0x400] ;  /* 0x00008000ff1277ac */ /* 0x000e640008000800 */
[----:B------:R-:W3:Y:S01]  /*0440*/  LDG.E.64 R172, desc[UR10][R2.64+0x800] ;  /* 0x0008000a02ac7981 */ /* 0x000ee2000c1e1b00 */
[----:B------:R-:W-:Y:S01]  /*0450*/  MOV R171, RZ ;  /* 0x000000ff00ab7202 */ /* 0x000fe20000000f00 */
[----:B------:R-:W0:Y:S02]  /*0460*/  LDCU.64 UR8, c[0x0][0x478] ;  /* 0x00008f00ff0877ac */ /* 0x000e240008000a00 */
[----:B------:R-:W3:Y:S01]  /*0470*/  LDG.E.64 R176, desc[UR10][R2.64+0x400] ;  /* 0x0004000a02b07981 */ /* 0x000ee2000c1e1b00 */
[----:B------:R-:W-:Y:S01]  /*0480*/  MOV R175, RZ ;  /* 0x000000ff00af7202 */ /* 0x000fe20000000f00 */
[----:B------:R-:W0:Y:S02]  /*0490*/  LDCU.64 UR14, c[0x0][0x438] ;  /* 0x00008700ff0e77ac */ /* 0x000e240008000a00 */
[----:B------:R-:W3:Y:S01]  /*04a0*/  LDG.E.64 R180, desc[UR10][R2.64] ;  /* 0x0000000a02b47981 */ /* 0x000ee2000c1e1b00 */
[----:B------:R-:W-:Y:S01]  /*04b0*/  MOV R179, RZ ;  /* 0x000000ff00b37202 */ /* 0x000fe20000000f00 */
[----:B------:R-:W0:Y:S01]  /*04c0*/  LDCU.64 UR16, c[0x0][0x470] ;  /* 0x00008e00ff1077ac */ /* 0x000e220008000a00 */
[----:B------:R-:W-:Y:S01]  /*04d0*/  MOV R183, RZ ;  /* 0x000000ff00b77202 */ /* 0x000fe20000000f00 */
[----:B----4-:R-:W-:Y:S01]  /*04e0*/  HADD2.F32 R113, -RZ, R160.H0_H0 ;  /* 0x200000a0ff717230 */ /* 0x010fe20000004100 */
[--C-:B------:R-:W-:Y:S01]  /*04f0*/  SHF.R.U64 R160, R160, 0x10, R161.reuse ;  /* 0x00000010a0a07819 */ /* 0x100fe200000012a1 */
[----:B------:R-:W-:Y:S01]  /*0500*/  HADD2.F32 R115, -RZ, R161.H0_H0 ;  /* 0x200000a1ff737230 */ /* 0x000fe20000004100 */
[----:B------:R-:W-:Y:S01]  /*0510*/  SHF.R.U32.HI R162, RZ, 0x10, R161 ;  /* 0x00000010ffa27819 */ /* 0x000fe200000116a1 */
        /* <DEDUP_REMOVED lines=20> */
[----:B------:R-:W-:-:S02]  /*0660*/  HFMA2 R161, -RZ, RZ, 0, 0 ;  /* 0x00000000ffa17431 */ /* 0x000fc400000001ff */
[----:B------:R-:W-:Y:S02]  /*0670*/  HADD2.F32 R160, -RZ, R160.H0_H0 ;  /* 0x200000a0ffa07230 */ /* 0x000fe40000004100 */
[----:B------:R-:W-:Y:S02]  /*0680*/  HFMA2 R165, -RZ, RZ, 0, 0 ;  /* 0x00000000ffa57431 */ /* 0x000fe400000001ff */
[----:B------:R-:W-:Y:S02]  /*0690*/  HADD2.F32 R162, -RZ, R162.H0_H0 ;  /* 0x200000a2ffa27230 */ /* 0x000fe40000004100 */
[----:B------:R-:W-:Y:S02]  /*06a0*/  HFMA2 R169, -RZ, RZ, 0, 0 ;  /* 0x00000000ffa97431 */ /* 0x000fe400000001ff */
[----:B------:R-:W-:Y:S02]  /*06b0*/  HADD2.F32 R164, -RZ, R164.H0_H0 ;  /* 0x200000a4ffa47230 */ /* 0x000fe40000004100 */
[----:B------:R-:W-:-:S02]  /*06c0*/  HFMA2 R173, -RZ, RZ, 0, 0 ;  /* 0x00000000ffad7431 */ /* 0x000fc400000001ff */
[----:B------:R-:W-:Y:S02]  /*06d0*/  HADD2.F32 R166, -RZ, R166.H0_H0 ;  /* 0x200000a6ffa67230 */ /* 0x000fe40000004100 */
[----:B------:R-:W-:Y:S02]  /*06e0*/  HFMA2 R177, -RZ, RZ, 0, 0 ;  /* 0x00000000ffb17431 */ /* 0x000fe400000001ff */
[----:B------:R-:W-:Y:S02]  /*06f0*/  HADD2.F32 R168, -RZ, R168.H0_H0 ;  /* 0x200000a8ffa87230 */ /* 0x000fe40000004100 */
[----:B------:R-:W-:Y:S02]  /*0700*/  HFMA2 R181, -RZ, RZ, 0, 0 ;  /* 0x00000000ffb57431 */ /* 0x000fe400000001ff */
[----:B------:R-:W-:Y:S02]  /*0710*/  HADD2.F32 R170, -RZ, R170.H0_H0 ;  /* 0x200000aaffaa7230 */ /* 0x000fe40000004100 */
[----:B------:R-:W-:-:S02]  /*0720*/  HADD2.F32 R172, -RZ, R172.H0_H0 ;  /* 0x200000acffac7230 */ /* 0x000fc40000004100 */
[----:B------:R-:W-:Y:S02]  /*0730*/  HADD2.F32 R174, -RZ, R174.H0_H0 ;  /* 0x200000aeffae7230 */ /* 0x000fe40000004100 */
[----:B------:R-:W-:Y:S02]  /*0740*/  HADD2.F32 R176, -RZ, R176.H0_H0 ;  /* 0x200000b0ffb07230 */ /* 0x000fe40000004100 */
[----:B------:R-:W-:Y:S02]  /*0750*/  HADD2.F32 R178, -RZ, R178.H0_H0 ;  /* 0x200000b2ffb27230 */ /* 0x000fe40000004100 */
[----:B------:R-:W-:Y:S02]  /*0760*/  HADD2.F32 R180, -RZ, R180.H0_H0 ;  /* 0x200000b4ffb47230 */ /* 0x000fe40000004100 */
[----:B01----:R-:W-:-:S07]  /*0770*/  HADD2.F32 R182, -RZ, R182.H0_H0 ;  /* 0x200000b6ffb67230 */ /* 0x003fce0000004100 */
.L_x_3188:
        /* <DEDUP_REMOVED lines=9> */
[C---:B------:R-:W-:Y:S02]  /*0810*/  IADD3 R199, PT, PT, R201.reuse, 0x80, RZ ;  /* 0x00000080c9c77810 */ /* 0x040fe40007ffe0ff */
[C---:B------:R-:W-:Y:S01]  /*0820*/  IADD3 R197, PT, PT, R201.reuse, 0x100, RZ ;  /* 0x00000100c9c57810 */ /* 0x040fe20007ffe0ff */
[----:B------:R3:W4:Y:S01]  /*0830*/  LDG.E R192, desc[UR10][R192.64] ;  /* 0x0000000ac0c07981 */ /* 0x000722000c1e1900 */
[C---:B------:R-:W-:Y:S02]  /*0840*/  IADD3 R195, PT, PT, R201.reuse, 0x180, RZ ;  /* 0x00000180c9c37810 */ /* 0x040fe40007ffe0ff */
[C---:B------:R-:W-:Y:S01]  /*0850*/  IADD3 R185, PT, PT, R201.reuse, 0x280, RZ ;  /* 0x00000280c9b97810 */ /* 0x040fe20007ffe0ff */
[----:B-1----:R-:W-:-:S04]  /*0860*/  IMAD.WIDE.U32 R60, R201, 0x10, R80 ;  /* 0x00000010c93c7825 */ /* 0x002fc800078e0050 */
[--C-:B------:R-:W-:Y:S01]  /*0870*/  IMAD.WIDE.U32 R64, R199, 0x10, R80.reuse ;  /* 0x00000010c7407825 */ /* 0x100fe200078e0050 */
[----:B---3--:R-:W-:Y:S01]  /*0880*/  IADD3 R193, PT, PT, R201, 0x200, RZ ;  /* 0x00000200c9c17810 */ /* 0x008fe20007ffe0ff */
[----:B------:R-:W3:Y:S02]  /*0890*/  LDG.E.128 R60, desc[UR10][R60.64] ;  /* 0x0000000a3c3c7981 */ /* 0x000ee4000c1e1d00 */
[--C-:B------:R-:W-:Y:S02]  /*08a0*/  IMAD.WIDE.U32 R68, R197, 0x10, R80.reuse ;  /* 0x00000010c5447825 */ /* 0x100fe400078e0050 */
[----:B------:R-:W3:Y:S02]  /*08b0*/  LDG.E.128 R64, desc[UR10][R64.64] ;  /* 0x0000000a40407981 */ /* 0x000ee4000c1e1d00 */
[--C-:B------:R-:W-:Y:S02]  /*08c0*/  IMAD.WIDE.U32 R72, R195, 0x10, R80.reuse ;  /* 0x00000010c3487825 */ /* 0x100fe400078e0050 */
[----:B------:R-:W3:Y:S02]  /*08d0*/  LDG.E.128 R68, desc[UR10][R68.64] ;  /* 0x0000000a44447981 */ /* 0x000ee4000c1e1d00 */
[----:B------:R-:W-:-:S02]  /*08e0*/  IMAD.WIDE.U32 R76, R193, 0x10, R80 ;  /* 0x00000010c14c7825 */ /* 0x000fc400078e0050 */
[----:B------:R-:W3:Y:S02]  /*08f0*/  LDG.E.128 R72, desc[UR10][R72.64] ;  /* 0x0000000a48487981 */ /* 0x000ee4000c1e1d00 */
[----:B------:R-:W-:Y:S02]  /*0900*/  IMAD.WIDE.U32 R80, R185, 0x10, R80 ;  /* 0x00000010b9507825 */ /* 0x000fe400078e0050 */
[----:B------:R-:W3:Y:S02]  /*0910*/  LDG.E.128 R76, desc[UR10][R76.64] ;  /* 0x0000000a4c4c7981 */ /* 0x000ee4000c1e1d00 */
[----:B--2---:R-:W-:Y:S02]  /*0920*/  IMAD.WIDE.U32 R36, R201, 0x10, R2 ;  /* 0x00000010c9247825 */ /* 0x004fe400078e0002 */
[----:B------:R-:W2:Y:S02]  /*0930*/  LDG.E.128 R80, desc[UR10][R80.64] ;  /* 0x0000000a50507981 */ /* 0x000ea4000c1e1d00 */
[----:B0-----:R-:W-:-:S02]  /*0940*/  IMAD.WIDE R84, R0, 0x4, R84 ;  /* 0x0000000400547825 */ /* 0x001fc400078e0254 */
[----:B------:R-:W2:Y:S04]  /*0950*/  LDG.E.128 R36, desc[UR10][R36.64] ;  /* 0x0000000a24247981 */ /* 0x000ea8000c1e1d00 */
[----:B------:R0:W2:Y:S01]  /*0960*/  LDG.E R191, desc[UR10][R84.64] ;  /* 0x0000000a54bf7981 */ /* 0x0000a2000c1e1900 */
[----:B------:R-:W-:-:S06]  /*0970*/  IMAD.WIDE.U32 R40, R199, 0x10, R2 ;  /* 0x00000010c7287825 */ /* 0x000fcc00078e0002 */
[----:B------:R-:W2:Y:S01]  /*0980*/  LDG.E.128 R40, desc[UR10][R40.64] ;  /* 0x0000000a28287981 */ /* 0x000ea2000c1e1d00 */
[--C-:B------:R-:W-:Y:S01]  /*0990*/  IMAD.WIDE.U32 R44, R197, 0x10, R2.reuse ;  /* 0x00000010c52c7825 */ /* 0x100fe200078e0002 */
[----:B------:R-:W-:Y:S01]  /*09a0*/  ISETP.NE.U32.AND P0, PT, RZ, UR16, PT ;  /* 0x00000010ff007c0c */ /* 0x000fe2000bf05070 */
[----:B0-----:R-:W0:Y:S04]  /*09b0*/  LDC.64 R84, c[0x0][0x3b0] ;  /* 0x0000ec00ff547b82 */ /* 0x001e280000000a00 */
[----:B------:R-:W2:Y:S01]  /*09c0*/  LDG.E.128 R44, desc[UR10][R44.64] ;  /* 0x0000000a2c2c7981 */ /* 0x000ea2000c1e1d00 */
[----:B------:R-:W-:-:S06]  /*09d0*/  IMAD.WIDE.U32 R48, R195, 0x10, R2 ;  /* 0x00000010c3307825 */ /* 0x000fcc00078e0002 */
[----:B------:R-:W2:Y:S01]  /*09e0*/  LDG.E.128 R48, desc[UR10][R48.64] ;  /* 0x0000000a30307981 */ /* 0x000ea2000c1e1d00 */
[----:B------:R-:W-:-:S06]  /*09f0*/  IMAD.WIDE.U32 R52, R193, 0x10, R2 ;  /* 0x00000010c1347825 */ /* 0x000fcc00078e0002 */
[----:B------:R-:W2:Y:S01]  /*0a00*/  LDG.E.128 R52, desc[UR10][R52.64] ;  /* 0x0000000a34347981 */ /* 0x000ea2000c1e1d00 */
[----:B------:R-:W-:-:S06]  /*0a10*/  IMAD.WIDE.U32 R56, R185, 0x10, R2 ;  /* 0x00000010b9387825 */ /* 0x000fcc00078e0002 */
[----:B------:R-:W2:Y:S01]  /*0a20*/  LDG.E.128 R56, desc[UR10][R56.64] ;  /* 0x0000000a38387981 */ /* 0x000ea2000c1e1d00 */
[----:B------:R-:W-:Y:S02]  /*0a30*/  ISETP.NE.AND.EX P0, PT, RZ, UR17, PT, P0 ;  /* 0x00000011ff007c0c */ /* 0x000fe4000bf05300 */
[----:B------:R-:W-:-:S11]  /*0a40*/  ISETP.NE.U32.AND P1, PT, RZ, UR14, PT ;  /* 0x0000000eff007c0c */ /* 0x000fd6000bf25070 */
[----:B------:R-:W1:Y:S01]  /*0a50*/  @P0 LDC.64 R86, c[0x0][0x3b8] ;  /* 0x0000ee00ff560b82 */ /* 0x000e620000000a00 */
[----:B------:R-:W-:-:S07]  /*0a60*/  ISETP.NE.AND.EX P1, PT, RZ, UR15, PT, P1 ;  /* 0x0000000fff007c0c */ /* 0x000fce000bf25310 */
[----:B------:R-:W0:Y:S08]  /*0a70*/  @P0 LDC.64 R2, c[0x0][0x3b8] ;  /* 0x0000ee00ff020b82 */ /* 0x000e300000000a00 */
[----:B------:R-:W0:Y:S01]  /*0a80*/  @P0 LDC.64 R100, c[0x0][0x3b8] ;  /* 0x0000ee00ff640b82 */ /* 0x000e220000000a00 */
[----:B-1----:R-:W-:-:S07]  /*0a90*/  @P0 IMAD.WIDE.U32 R108, R197, 0x4, R86 ;  /* 0x00000004c56c0825 */ /* 0x002fce00078e0056 */
[----:B------:R-:W1:Y:S01]  /*0aa0*/  @P1 LDC.64 R92, c[0x0][0x438] ;  /* 0x00010e00ff5c1b82 */ /* 0x000e620000000a00 */
[----:B------:R-:W-:Y:S01]  /*0ab0*/  ISETP.NE.AND P4, PT, RZ, UR12, PT ;  /* 0x0000000cff007c0c */ /* 0x000fe2000bf85270 */
[----:B0-----:R-:W-:Y:S01]  /*0ac0*/  IMAD.WIDE.U32 R110, R193, 0x4, R84 ;  /* 0x00000004c16e7825 */ /* 0x001fe200078e0054 */
[----:B------:R0:W5:Y:S05]  /*0ad0*/  @P0 LDG.E R186, desc[UR10][R108.64] ;  /* 0x0000000a6cba0981 */ /* 0x00016a000c1e1900 */
[----:B------:R-:W0:Y:S08]  /*0ae0*/  @P1 LDC.64 R88, c[0x0][0x438] ;  /* 0x00010e00ff581b82 */ /* 0x000e300000000a00 */
[----:B------:R-:W0:Y:S08]  /*0af0*/  @P0 LDC.64 R98, c[0x0][0x3b8] ;  /* 0x0000ee00ff620b82 */ /* 0x000e300000000a00 */
[----:B------:R-:W0:Y:S08]  /*0b00*/  @P1 LDC.64 R90, c[0x0][0x438] ;  /* 0x00010e00ff5a1b82 */ /* 0x000e300000000a00 */
[----:B------:R-:W0:Y:S08]  /*0b10*/  @P1 LDC.64 R94, c[0x0][0x438] ;  /* 0x00010e00ff5e1b82 */ /* 0x000e300000000a00 */
[----:B------:R-:W0:Y:S01]  /*0b20*/  @P1 LDC.64 R86, c[0x0][0x438] ;  /* 0x00010e00ff561b82 */ /* 0x000e220000000a00 */
[----:B------:R-:W-:Y:S01]  /*0b30*/  @P0 IMAD.WIDE.U32 R2, R185, 0x4, R2 ;  /* 0x00000004b9020825 */ /* 0x000fe200078e0002 */
[----:B------:R-:W5:Y:S06]  /*0b40*/  LDG.E R110, desc[UR10][R110.64] ;  /* 0x0000000a6e6e7981 */ /* 0x000f6c000c1e1900 */
[----:B------:R-:W0:Y:S01]  /*0b50*/  @P0 LDC.64 R104, c[0x0][0x3b8] ;  /* 0x0000ee00ff680b82 */ /* 0x000e220000000a00 */
[----:B------:R-:W5:Y:S01]  /*0b60*/  @P0 LDG.E R188, desc[UR10][R2.64] ;  /* 0x0000000a02bc0981 */ /* 0x000f62000c1e1900 */
[----:B------:R-:W-:-:S04]  /*0b70*/  @P0 IMAD.WIDE.U32 R100, R195, 0x4, R100 ;  /* 0x00000004c3640825 */ /* 0x000fc800078e0064 */
[----:B-1----:R-:W-:Y:S01]  /*0b80*/  @P1 IMAD.WIDE.U32 R92, R195, 0x10, R92 ;  /* 0x00000010c35c1825 */ /* 0x002fe200078e005c */
[----:B------:R-:W5:Y:S01]  /*0b90*/  @P0 LDG.E R190, desc[UR10][R100.64] ;  /* 0x0000000a64be0981 */ /* 0x000f62000c1e1900 */
[----:B------:R-:W1:Y:S02]  /*0ba0*/  @P0 LDC.64 R106, c[0x0][0x3b8] ;  /* 0x0000ee00ff6a0b82 */ /* 0x000e640000000a00 */
[----:B0-----:R-:W-:Y:S01]  /*0bb0*/  @P1 IMAD.WIDE.U32 R88, R185, 0x10, R88 ;  /* 0x00000010b9581825 */ /* 0x001fe200078e0058 */
[----:B------:R-:W5:Y:S03]  /*0bc0*/  @P1 LDG.E.128 R16, desc[UR10][R92.64] ;  /* 0x0000000a5c101981 */ /* 0x000f66000c1e1d00 */
[----:B------:R-:W-:Y:S01]  /*0bd0*/  @P0 IMAD.WIDE.U32 R98, R193, 0x4, R98 ;  /* 0x00000004c1620825 */ /* 0x000fe200078e0062 */
[----:B------:R-:W5:Y:S01]  /*0be0*/  @P1 LDG.E.128 R24, desc[UR10][R88.64] ;  /* 0x0000000a58181981 */ /* 0x000f62000c1e1d00 */
[----:B------:R-:W0:Y:S02]  /*0bf0*/  @P1 LDC.64 R96, c[0x0][0x438] ;  /* 0x00010e00ff601b82 */ /* 0x000e240000000a00 */
[----:B------:R-:W-:Y:S01]  /*0c00*/  @P1 IMAD.WIDE.U32 R90, R201, 0x10, R90 ;  /* 0x00000010c95a1825 */ /* 0x000fe200078e005a */
[----:B------:R-:W5:Y:S03]  /*0c10*/  @P0 LDG.E R187, desc[UR10][R98.64] ;  /* 0x0000000a62bb0981 */ /* 0x000f66000c1e1900 */
[----:B------:R-:W-:Y:S01]  /*0c20*/  @P1 IMAD.WIDE.U32 R94, R197, 0x10, R94 ;  /* 0x00000010c55e1825 */ /* 0x000fe200078e005e */
[----:B------:R-:W5:Y:S03]  /*0c30*/  @P1 LDG.E.128 R4, desc[UR10][R90.64] ;  /* 0x0000000a5a041981 */ /* 0x000f66000c1e1d00 */
[----:B------:R-:W-:Y:S01]  /*0c40*/  @P1 IMAD.WIDE.U32 R86, R193, 0x10, R86 ;  /* 0x00000010c1561825 */ /* 0x000fe200078e0056 */
[----:B------:R-:W5:Y:S04]  /*0c50*/  @P1 LDG.E.128 R12, desc[UR10][R94.64] ;  /* 0x0000000a5e0c1981 */ /* 0x000f68000c1e1d00 */
[----:B------:R-:W5:Y:S01]  /*0c60*/  @P1 LDG.E.128 R20, desc[UR10][R86.64] ;  /* 0x0000000a56141981 */ /* 0x000f62000c1e1d00 */
[----:B------:R-:W-:-:S06]  /*0c70*/  IMAD.WIDE.U32 R108, R195, 0x4, R84 ;  /* 0x00000004c36c7825 */ /* 0x000fcc00078e0054 */
[----:B------:R-:W5:Y:S01]  /*0c80*/  LDG.E R108, desc[UR10][R108.64] ;  /* 0x0000000a6c6c7981 */ /* 0x000f62000c1e1900 */
[----:B------:R-:W-:-:S04]  /*0c90*/  @P0 IMAD.WIDE.U32 R104, R201, 0x4, R104 ;  /* 0x00000004c9680825 */ /* 0x000fc800078e0068 */
[----:B------:R-:W-:Y:S01]  /*0ca0*/  IMAD.WIDE.U32 R102, R201, 0x4, R84 ;  /* 0x00000004c9667825 */ /* 0x000fe200078e0054 */
[----:B------:R0:W5:Y:S03]  /*0cb0*/  @P0 LDG.E R189, desc[UR10][R104.64] ;  /* 0x0000000a68bd0981 */ /* 0x000166000c1e1900 */
[C---:B-1----:R-:W-:Y:S02]  /*0cc0*/  @P0 IMAD.WIDE.U32 R106, R199.reuse, 0x4, R106 ;  /* 0x00000004c76a0825 */ /* 0x042fe400078e006a */
[----:B------:R-:W5:Y:S04]  /*0cd0*/  LDG.E R102, desc[UR10][R102.64] ;  /* 0x0000000a66667981 */ /* 0x000f68000c1e1900 */
[----:B------:R1:W5:Y:S01]  /*0ce0*/  @P0 LDG.E R184, desc[UR10][R106.64] ;  /* 0x0000000a6ab80981 */ /* 0x000362000c1e1900 */
[----:B0-----:R-:W-:-:S06]  /*0cf0*/  IMAD.WIDE.U32 R104, R199, 0x4, R84 ;  /* 0x00000004c7687825 */ /* 0x001fcc00078e0054 */
[----:B------:R0:W5:Y:S01]  /*0d00*/  LDG.E R104, desc[UR10][R104.64] ;  /* 0x0000000a68687981 */ /* 0x000162000c1e1900 */
[----:B-1----:R-:W-:-:S04]  /*0d10*/  IMAD.WIDE.U32 R106, R197, 0x4, R84 ;  /* 0x00000004c56a7825 */ /* 0x002fc800078e0054 */
[----:B------:R-:W-:Y:S02]  /*0d20*/  @P1 IMAD.WIDE.U32 R96, R199, 0x10, R96 ;  /* 0x00000010c7601825 */ /* 0x000fe400078e0060 */
[----:B------:R1:W5:Y:S04]  /*0d30*/  LDG.E R106, desc[UR10][R106.64] ;  /* 0x0000000a6a6a7981 */ /* 0x000368000c1e1900 */
[----:B------:R1:W5:Y:S01]  /*0d40*/  @P1 LDG.E.128 R8, desc[UR10][R96.64] ;  /* 0x0000000a60081981 */ /* 0x000362000c1e1d00 */
[----:B------:R-:W-:-:S06]  /*0d50*/  IMAD.WIDE.U32 R84, R185, 0x4, R84 ;  /* 0x00000004b9547825 */ /* 0x000fcc00078e0054 */
[----:B------:R1:W5:Y:S01]  /*0d60*/  LDG.E R84, desc[UR10][R84.64] ;  /* 0x0000000a54547981 */ /* 0x000362000c1e1900 */
[----:B----4-:R-:W-:-:S05]  /*0d70*/  FSEL R3, R192, RZ, !P4 ;  /* 0x000000ffc0037208 */ /* 0x010fca0006000000 */
        /* <DEDUP_REMOVED lines=20> */
[C---:B--2---:R-:W-:Y:S01]  /*0ec0*/  FADD.FTZ R70, -R3.reuse, R80 ;  /* 0x0000005003467221 */ /* 0x044fe20000010100 */
[C---:B------:R-:W-:Y:S01]  /*0ed0*/  FADD.FTZ R72, -R3.reuse, R81 ;  /* 0x0000005103487221 */ /* 0x040fe20000010100 */
[C---:B------:R-:W-:Y:S01]  /*0ee0*/  FADD.FTZ R74, -R3.reuse, R82 ;  /* 0x00000052034a7221 */ /* 0x040fe20000010100 */
[----:B------:R-:W-:Y:S01]  /*0ef0*/  FADD.FTZ R76, -R3, R83 ;  /* 0x00000053034c7221 */ /* 0x000fe20000010100 */
[----:B------:R-:W-:Y:S01]  /*0f00*/  FMUL.FTZ R3, R133, R36 ;  /* 0x0000002485037220 */ /* 0x000fe20000410000 */
[----:B------:R-:W-:Y:S01]  /*0f10*/  FMUL.FTZ R111, R180, R37 ;  /* 0x00000025b46f7220 */ /* 0x000fe20000410000 */
[----:B------:R-:W-:-:S02]  /*0f20*/  FMUL.FTZ R2, R191, R2 ;  /* 0x00000002bf027220 */ /* 0x000fc40000410000 */
[----:B------:R-:W-:Y:S01]  /*0f30*/  FADD.FTZ R78, RZ, R3 ;  /* 0x00000003ff4e7221 */ /* 0x000fe20000010000 */
[----:B------:R-:W-:Y:S01]  /*0f40*/  FMUL.FTZ R202, R191, R202 ;  /* 0x000000cabfca7220 */ /* 0x000fe20000410000 */
[----:B------:R-:W-:Y:S01]  /*0f50*/  FFMA.FTZ R61, R2, R3, RZ ;  /* 0x00000003023d7223 */ /* 0x000fe200000100ff */
        /* <DEDUP_REMOVED lines=16> */
[----:B0-----:R-:W-:Y:S01]  /*1060*/  FMUL.FTZ R105, R131, R42 ;  /* 0x0000002a83697220 */ /* 0x001fe20000410000 */
[----:B------:R-:W-:Y:S01]  /*1070*/  FADD.FTZ R78, R103, R78 ;  /* 0x0000004e674e7221 */ /* 0x000fe20000010000 */
[----:B------:R-:W-:Y:S01]  /*1080*/  FMUL.FTZ R198, R191, R66 ;  /* 0x00000042bfc67220 */ /* 0x000fe20000410000 */
[----:B------:R-:W-:Y:S01]  /*1090*/  FFMA.FTZ R61, R196, R103, R61 ;  /* 0x00000067c43d7223 */ /* 0x000fe2000001003d */
[----:B-1----:R-:W-:Y:S01]  /*10a0*/  FMUL.FTZ R107, R178, R43 ;  /* 0x0000002bb26b7220 */ /* 0x002fe20000410000 */
        /* <DEDUP_REMOVED lines=101> */
.L_x_3139:
[----:B------:R-:W-:Y:S05]  /*1700*/  BSYNC.RECONVERGENT B0 ;  /* 0x0000000000007941 */ /* 0x000fea0003800200 */
.L_x_3138:
        /* <DEDUP_REMOVED lines=108> */
.L_x_3142:
        /* <DEDUP_REMOVED lines=25> */
.L_x_3141:
        /* <DEDUP_REMOVED lines=30> */
.L_x_3144:
        /* <DEDUP_REMOVED lines=25> */
.L_x_3140:
        /* <DEDUP_REMOVED lines=10> */
[----:B-----5:R-:W-:Y:S01]  /*2370*/  LOP3.LUT P5, RZ, R102, 0xff, RZ, 0xc0, !PT ;  /* 0x000000ff66ff7812 */ /* 0x020fe200078ac0ff */
[-CC-:B------:R-:W-:Y:S01]  /*2380*/  FFMA.FTZ R204, R204, R47.reuse, R49.reuse ;  /* 0x0000002fcccc7223 */ /* 0x180fe20000010031 */
[----:B------:R-:W-:Y:S01]  /*2390*/  FADD.FTZ R2, R3, -R2 ;  /* 0x8000000203027221 */ /* 0x000fe20000010000 */
[----:B------:R-:W-:Y:S01]  /*23a0*/  FADD.FTZ R202, R111, -R202 ;  /* 0x800000ca6fca7221 */ /* 0x000fe20000010000 */
[----:B------:R-:W-:Y:S01]  /*23b0*/  FFMA.FTZ R206, R206, R47, R49 ;  /* 0x0000002fcece7223 */ /* 0x000fe20000010031 */
[----:B------:R-:W-:Y:S01]  /*23c0*/  FADD.FTZ R204, R109, -R204 ;  /* 0x800000cc6dcc7221 */ /* 0x000fe20000010000 */
[C---:B------:R-:W-:Y:S01]  /*23d0*/  FMUL.FTZ R2, R191.reuse, R2 ;  /* 0x00000002bf027220 */ /* 0x040fe20000410000 */
[----:B------:R-:W-:Y:S01]  /*23e0*/  FMUL.FTZ R202, R191, R202 ;  /* 0x000000cabfca7220 */ /* 0x000fe20000410000 */
[----:B------:R-:W-:Y:S01]  /*23f0*/  FADD.FTZ R206, R203, -R206 ;  /* 0x800000cecbce7221 */ /* 0x000fe20000010000 */
[----:B------:R-:W-:Y:S01]  /*2400*/  LOP3.LUT P6, RZ, R102, 0xff00, RZ, 0xc0, !PT ;  /* 0x0000ff0066ff7812 */ /* 0x000fe200078cc0ff */
[----:B------:R-:W-:Y:S01]  /*2410*/  FMUL.FTZ R2, R2, UR6 ;  /* 0x0000000602027c20 */ /* 0x000fe20008410000 */
[----:B------:R-:W-:Y:S01]  /*2420*/  FMUL.FTZ R202, R202, UR6 ;  /* 0x00000006caca7c20 */ /* 0x000fe20008410000 */
[C---:B------:R-:W-:Y:S01]  /*2430*/  FMUL.FTZ R204, R191.reuse, R204 ;  /* 0x000000ccbfcc7220 */ /* 0x040fe20000410000 */
[----:B------:R-:W-:Y:S01]  /*2440*/  FMUL.FTZ R206, R191, R206 ;  /* 0x000000cebfce7220 */ /* 0x000fe20000410000 */
[----:B------:R-:W-:-:S02]  /*2450*/  LOP3.LUT P2, RZ, R102, 0xff0000, RZ, 0xc0, !PT ;  /* 0x00ff000066ff7812 */ /* 0x000fc4000784c0ff */
[----:B------:R-:W-:Y:S01]  /*2460*/  SEL R36, R2, RZ, P5 ;  /* 0x000000ff02247207 */ /* 0x000fe20002800000 */
[----:B------:R-:W-:Y:S01]  /*2470*/  FMUL.FTZ R204, R204, UR6 ;  /* 0x00000006cccc7c20 */ /* 0x000fe20008410000 */
[C---:B------:R-:W-:Y:S01]  /*2480*/  LOP3.LUT P5, RZ, R189.reuse, 0xff, RZ, 0xc0, !PT ;  /* 0x000000ffbdff7812 */ /* 0x040fe200078ac0ff */
        /* <DEDUP_REMOVED lines=13> */
.L_x_3146:
        /* <DEDUP_REMOVED lines=33> */
.L_x_3145:
        /* <DEDUP_REMOVED lines=13> */
[C---:B------:R-:W-:Y:S01]  /*2840*/  FFMA.FTZ R2, R191.reuse, R2, R4 ;  /* 0x00000002bf027223 */ /* 0x040fe20000010004 */
[----:B------:R-:W-:Y:S01]  /*2850*/  FFMA.FTZ R202, R191, R202, R5 ;  /* 0x000000cabfca7223 */ /* 0x000fe20000010005 */
[----:B------:R-:W-:Y:S01]  /*2860*/  FADD.FTZ R206, R203, -R206 ;  /* 0x800000cecbce7221 */ /* 0x000fe20000010000 */
[----:B------:R-:W-:Y:S01]  /*2870*/  LOP3.LUT P6, RZ, R102, 0xff00, RZ, 0xc0, !PT ;  /* 0x0000ff0066ff7812 */ /* 0x000fe200078cc0ff */
[----:B------:R-:W-:Y:S01]  /*2880*/  FMUL.FTZ R2, R2, UR6 ;  /* 0x0000000602027c20 */ /* 0x000fe20008410000 */
[----:B------:R-:W-:Y:S01]  /*2890*/  FMUL.FTZ R202, R202, UR6 ;  /* 0x00000006caca7c20 */ /* 0x000fe20008410000 */
[C---:B------:R-:W-:Y:S01]  /*28a0*/  FFMA.FTZ R204, R191.reuse, R204, R6 ;  /* 0x000000ccbfcc7223 */ /* 0x040fe20000010006 */
[----:B------:R-:W-:Y:S01]  /*28b0*/  FFMA.FTZ R206, R191, R206, R7 ;  /* 0x000000cebfce7223 */ /* 0x000fe20000010007 */
        /* <DEDUP_REMOVED lines=17> */
.L_x_3147:
        /* <DEDUP_REMOVED lines=31> */
[----:B------:R-:W-:-:S07]  /*2bc0*/  SEL R35, R35, RZ, P5 ;  /* 0x000000ff23237207 */ /* 0x000fce0002800000 */
.L_x_3143:
        /* <DEDUP_REMOVED lines=21> */
[----:B------:R-:W-:Y:S01]  /*2d20*/  LOP3.LUT P5, RZ, R104, 0xff, RZ, 0xc0, !PT ;  /* 0x000000ff68ff7812 */ /* 0x000fe200078ac0ff */
[C---:B0-----:R-:W-:Y:S01]  /*2d30*/  FFMA.FTZ R28, R191.reuse, R194, R8 ;  /* 0x000000c2bf1c7223 */ /* 0x041fe20000010008 */
[----:B------:R-:W-:Y:S01]  /*2d40*/  FFMA.FTZ R29, R191, R196, R9 ;  /* 0x000000c4bf1d7223 */ /* 0x000fe20000010009 */
[----:B------:R-:W-:Y:S01]  /*2d50*/  FADD.FTZ R200, R107, -R200 ;  /* 0x800000c86bc87221 */ /* 0x000fe20000010000 */
[----:B------:R-:W-:Y:S01]  /*2d60*/  LOP3.LUT P4, RZ, R184, 0xff, RZ, 0xc0, !PT ;  /* 0x000000ffb8ff7812 */ /* 0x000fe2000788c0ff */
[----:B------:R-:W-:Y:S01]  /*2d70*/  FMUL.FTZ R32, R28, UR6 ;  /* 0x000000061c207c20 */ /* 0x000fe20008410000 */
[----:B------:R-:W-:Y:S01]  /*2d80*/  FFMA.FTZ R30, R191, R198, R10 ;  /* 0x000000c6bf1e7223 */ /* 0x000fe2000001000a */
[----:B------:R-:W-:Y:S01]  /*2d90*/  FMUL.FTZ R33, R29, UR6 ;  /* 0x000000061d217c20 */ /* 0x000fe20008410000 */
[----:B------:R-:W-:Y:S01]  /*2da0*/  LOP3.LUT P6, RZ, R104, 0xff00, RZ, 0xc0, !PT ;  /* 0x0000ff0068ff7812 */ /* 0x000fe200078cc0ff */
[----:B------:R-:W-:Y:S01]  /*2db0*/  FFMA.FTZ R31, R191, R200, R11 ;  /* 0x000000c8bf1f7223 */ /* 0x000fe2000001000b */
[----:B------:R-:W-:Y:S01]  /*2dc0*/  SEL R36, R32, RZ, P5 ;  /* 0x000000ff20247207 */ /* 0x000fe20002800000 */
[----:B------:R-:W-:Y:S01]  /*2dd0*/  FMUL.FTZ R34, R30, UR6 ;  /* 0x000000061e227c20 */ /* 0x000fe20008410000 */
[----:B------:R-:W-:Y:S01]  /*2de0*/  SEL R32, R32, RZ, P4 ;  /* 0x000000ff20207207 */ /* 0x000fe20002000000 */
[----:B------:R-:W-:Y:S01]  /*2df0*/  FMUL.FTZ R35, R31, UR6 ;  /* 0x000000061f237c20 */ /* 0x000fe20008410000 */
[----:B------:R-:W-:-:S02]  /*2e00*/  LOP3.LUT P5, RZ, R184, 0xff00, RZ, 0xc0, !PT ;  /* 0x0000ff00b8ff7812 */ /* 0x000fc400078ac0ff */
[C---:B------:R-:W-:Y:S02]  /*2e10*/  LOP3.LUT P4, RZ, R104.reuse, 0xff0000, RZ, 0xc0, !PT ;  /* 0x00ff000068ff7812 */ /* 0x040fe4000788c0ff */
[C---:B------:R-:W-:Y:S02]  /*2e20*/  SEL R37, R33.reuse, RZ, P6 ;  /* 0x000000ff21257207 */ /* 0x040fe40003000000 */
[----:B------:R-:W-:Y:S02]  /*2e30*/  ISETP.GE.U32.AND P6, PT, R104, 0x1000000, PT ;  /* 0x010000006800780c */ /* 0x000fe40003fc6070 */
[----:B------:R-:W-:Y:S02]  /*2e40*/  SEL R33, R33, RZ, P5 ;  /* 0x000000ff21217207 */ /* 0x000fe40002800000 */
[----:B------:R-:W-:Y:S02]  /*2e50*/  SEL R38, R34, RZ, P4 ;  /* 0x000000ff22267207 */ /* 0x000fe40002000000 */
[----:B------:R-:W-:-:S02]  /*2e60*/  LOP3.LUT P5, RZ, R184, 0xff0000, RZ, 0xc0, !PT ;  /* 0x00ff0000b8ff7812 */ /* 0x000fc400078ac0ff */
[----:B------:R-:W-:Y:S02]  /*2e70*/  ISETP.GE.U32.AND P4, PT, R184, 0x1000000, PT ;  /* 0x01000000b800780c */ /* 0x000fe40003f86070 */
[C---:B------:R-:W-:Y:S02]  /*2e80*/  SEL R39, R35.reuse, RZ, P6 ;  /* 0x000000ff23277207 */ /* 0x040fe40003000000 */
[----:B------:R-:W-:Y:S02]  /*2e90*/  SEL R34, R34, RZ, P5 ;  /* 0x000000ff22227207 */ /* 0x000fe40002800000 */
[----:B------:R-:W-:Y:S01]  /*2ea0*/  SEL R35, R35, RZ, P4 ;  /* 0x000000ff23237207 */ /* 0x000fe20002000000 */
[----:B------:R-:W-:Y:S06]  /*2eb0*/  BRA `(.L_x_3151) ;  /* 0x0000000c00287947 */ /* 0x000fec0003800000 */
.L_x_3150:
        /* <DEDUP_REMOVED lines=8> */
[C---:B------:R-:W-:Y:S01]  /*2f40*/  FFMA.FTZ R194, R191.reuse, R194, R8 ;  /* 0x000000c2bfc27223 */ /* 0x040fe20000010008 */
[C---:B------:R-:W-:Y:S01]  /*2f50*/  FFMA.FTZ R196, R191.reuse, R196, R9 ;  /* 0x000000c4bfc47223 */ /* 0x040fe20000010009 */
[----:B------:R-:W-:Y:S01]  /*2f60*/  LOP3.LUT P4, RZ, R184, 0xff, RZ, 0xc0, !PT ;  /* 0x000000ffb8ff7812 */ /* 0x000fe2000788c0ff */
[----:B------:R-:W-:Y:S01]  /*2f70*/  FFMA.FTZ R198, R191, R198, R10 ;  /* 0x000000c6bfc67223 */ /* 0x000fe2000001000a */
[----:B------:R-:W-:Y:S01]  /*2f80*/  FMUL.FTZ R194, R194, UR6 ;  /* 0x00000006c2c27c20 */ /* 0x000fe20008410000 */
[----:B------:R-:W-:Y:S01]  /*2f90*/  FADD.FTZ R200, R107, -R200 ;  /* 0x800000c86bc87221 */ /* 0x000fe20000010000 */
[----:B------:R-:W-:Y:S01]  /*2fa0*/  FMUL.FTZ R196, R196, UR6 ;  /* 0x00000006c4c47c20 */ /* 0x000fe20008410000 */
[----:B------:R-:W-:Y:S01]  /*2fb0*/  FMUL.FTZ R198, R198, UR6 ;  /* 0x00000006c6c67c20 */ /* 0x000fe20008410000 */
[----:B------:R-:W-:Y:S01]  /*2fc0*/  LOP3.LUT P6, RZ, R104, 0xff00, RZ, 0xc0, !PT ;  /* 0x0000ff0068ff7812 */ /* 0x000fe200078cc0ff */
[----:B------:R-:W-:Y:S01]  /*2fd0*/  FFMA.FTZ R200, R191, R200, R11 ;  /* 0x000000c8bfc87223 */ /* 0x000fe2000001000b */
[----:B0-----:R-:W-:-:S02]  /*2fe0*/  SEL R36, R194, RZ, P5 ;  /* 0x000000ffc2247207 */ /* 0x001fc40002800000 */
[----:B------:R-:W-:Y:S01]  /*2ff0*/  SEL R32, R194, RZ, P4 ;  /* 0x000000ffc2207207 */ /* 0x000fe20002000000 */
[----:B------:R-:W-:Y:S01]  /*3000*/  FMUL.FTZ R200, R200, UR6 ;  /* 0x00000006c8c87c20 */ /* 0x000fe20008410000 */
[----:B------:R-:W-:Y:S02]  /*3010*/  LOP3.LUT P5, RZ, R184, 0xff00, RZ, 0xc0, !PT ;  /* 0x0000ff00b8ff7812 */ /* 0x000fe400078ac0ff */
[----:B------:R-:W-:Y:S02]  /*3020*/  LOP3.LUT P4, RZ, R104, 0xff0000, RZ, 0xc0, !PT ;  /* 0x00ff000068ff7812 */ /* 0x000fe4000788c0ff */
[C---:B------:R-:W-:Y:S02]  /*3030*/  SEL R37, R196.reuse, RZ, P6 ;  /* 0x000000ffc4257207 */ /* 0x040fe40003000000 */
[----:B------:R-:W-:Y:S02]  /*3040*/  SEL R33, R196, RZ, P5 ;  /* 0x000000ffc4217207 */ /* 0x000fe40002800000 */
[----:B------:R-:W-:-:S02]  /*3050*/  SEL R38, R198, RZ, P4 ;  /* 0x000000ffc6267207 */ /* 0x000fc40002000000 */
[----:B------:R-:W-:Y:S02]  /*3060*/  ISETP.GE.U32.AND P6, PT, R104, 0x1000000, PT ;  /* 0x010000006800780c */ /* 0x000fe40003fc6070 */
[C---:B------:R-:W-:Y:S02]  /*3070*/  LOP3.LUT P5, RZ, R184.reuse, 0xff0000, RZ, 0xc0, !PT ;  /* 0x00ff0000b8ff7812 */ /* 0x040fe400078ac0ff */
[----:B------:R-:W-:Y:S02]  /*3080*/  ISETP.GE.U32.AND P4, PT, R184, 0x1000000, PT ;  /* 0x01000000b800780c */ /* 0x000fe40003f86070 */
[----:B------:R-:W-:Y:S02]  /*3090*/  SEL R34, R198, RZ, P5 ;  /* 0x000000ffc6227207 */ /* 0x000fe40002800000 */
[C---:B------:R-:W-:Y:S02]  /*30a0*/  SEL R39, R200.reuse, RZ, P6 ;  /* 0x000000ffc8277207 */ /* 0x040fe40003000000 */
[----:B------:R-:W-:Y:S01]  /*30b0*/  SEL R35, R200, RZ, P4 ;  /* 0x000000ffc8237207 */ /* 0x000fe20002000000 */
[----:B------:R-:W-:Y:S06]  /*30c0*/  BRA `(.L_x_3151) ;  /* 0x0000000800a47947 */ /* 0x000fec0003800000 */
.L_x_3149:
        /* <DEDUP_REMOVED lines=9> */
[C---:B0-----:R-:W-:Y:S01]  /*3160*/  FMUL.FTZ R28, R191.reuse, R194 ;  /* 0x000000c2bf1c7220 */ /* 0x041fe20000410000 */
[----:B------:R-:W-:Y:S01]  /*3170*/  FMUL.FTZ R29, R191, R196 ;  /* 0x000000c4bf1d7220 */ /* 0x000fe20000410000 */
[----:B------:R-:W-:Y:S01]  /*3180*/  FADD.FTZ R200, R107, -R200 ;  /* 0x800000c86bc87221 */ /* 0x000fe20000010000 */
[----:B------:R-:W-:Y:S01]  /*3190*/  LOP3.LUT P4, RZ, R184, 0xff, RZ, 0xc0, !PT ;  /* 0x000000ffb8ff7812 */ /* 0x000fe2000788c0ff */
[----:B------:R-:W-:Y:S01]  /*31a0*/  FMUL.FTZ R32, R28, UR6 ;  /* 0x000000061c207c20 */ /* 0x000fe20008410000 */
[----:B------:R-:W-:Y:S01]  /*31b0*/  FMUL.FTZ R30, R191, R198 ;  /* 0x000000c6bf1e7220 */ /* 0x000fe20000410000 */
[----:B------:R-:W-:Y:S01]  /*31c0*/  FMUL.FTZ R33, R29, UR6 ;  /* 0x000000061d217c20 */ /* 0x000fe20008410000 */
[----:B------:R-:W-:Y:S01]  /*31d0*/  LOP3.LUT P6, RZ, R104, 0xff00, RZ, 0xc0, !PT ;  /* 0x0000ff0068ff7812 */ /* 0x000fe200078cc0ff */
[----:B------:R-:W-:Y:S01]  /*31e0*/  FMUL.FTZ R31, R191, R200 ;  /* 0x000000c8bf1f7220 */ /* 0x000fe20000410000 */
        /* <DEDUP_REMOVED lines=16> */
.L_x_3152:
        /* <DEDUP_REMOVED lines=8> */
[C---:B------:R-:W-:Y:S01]  /*3370*/  FMUL.FTZ R194, R191.reuse, R194 ;  /* 0x000000c2bfc27220 */ /* 0x040fe20000410000 */
[C---:B------:R-:W-:Y:S01]  /*3380*/  FMUL.FTZ R196, R191.reuse, R196 ;  /* 0x000000c4bfc47220 */ /* 0x040fe20000410000 */
[----:B------:R-:W-:Y:S01]  /*3390*/  LOP3.LUT P4, RZ, R184, 0xff, RZ, 0xc0, !PT ;  /* 0x000000ffb8ff7812 */ /* 0x000fe2000788c0ff */
[----:B------:R-:W-:Y:S01]  /*33a0*/  FMUL.FTZ R198, R191, R198 ;  /* 0x000000c6bfc67220 */ /* 0x000fe20000410000 */
[----:B------:R-:W-:Y:S01]  /*33b0*/  FMUL.FTZ R194, R194, UR6 ;  /* 0x00000006c2c27c20 */ /* 0x000fe20008410000 */
[----:B------:R-:W-:Y:S01]  /*33c0*/  FADD.FTZ R200, R107, -R200 ;  /* 0x800000c86bc87221 */ /* 0x000fe20000010000 */
[----:B------:R-:W-:Y:S01]  /*33d0*/  FMUL.FTZ R196, R196, UR6 ;  /* 0x00000006c4c47c20 */ /* 0x000fe20008410000 */
[----:B------:R-:W-:Y:S01]  /*33e0*/  FMUL.FTZ R198, R198, UR6 ;  /* 0x00000006c6c67c20 */ /* 0x000fe20008410000 */
[----:B------:R-:W-:Y:S01]  /*33f0*/  LOP3.LUT P6, RZ, R104, 0xff00, RZ, 0xc0, !PT ;  /* 0x0000ff0068ff7812 */ /* 0x000fe200078cc0ff */
[----:B------:R-:W-:Y:S01]  /*3400*/  FMUL.FTZ R200, R191, R200 ;  /* 0x000000c8bfc87220 */ /* 0x000fe20000410000 */
        /* <DEDUP_REMOVED lines=15> */
.L_x_3148:
        /* <DEDUP_REMOVED lines=10> */
[C---:B0-----:R-:W-:Y:S01]  /*35a0*/  FFMA.FTZ R28, R191.reuse, R194, R8 ;  /* 0x000000c2bf1c7223 */ /* 0x041fe20000010008 */
[----:B------:R-:W-:Y:S01]  /*35b0*/  LOP3.LUT P6, RZ, R104, 0xff, RZ, 0xc0, !PT ;  /* 0x000000ff68ff7812 */ /* 0x000fe200078cc0ff */
[C---:B------:R-:W-:Y:S01]  /*35c0*/  FFMA.FTZ R29, R191.reuse, R196, R9 ;  /* 0x000000c4bf1d7223 */ /* 0x040fe20000010009 */
[C---:B------:R-:W-:Y:S01]  /*35d0*/  FFMA.FTZ R30, R191.reuse, R105, R10 ;  /* 0x00000069bf1e7223 */ /* 0x040fe2000001000a */
[----:B------:R-:W-:Y:S01]  /*35e0*/  FMUL.FTZ R36, R28, UR6 ;  /* 0x000000061c247c20 */ /* 0x000fe20008410000 */
[----:B------:R-:W-:Y:S01]  /*35f0*/  FFMA.FTZ R31, R191, R200, R11 ;  /* 0x000000c8bf1f7223 */ /* 0x000fe2000001000b */
[----:B------:R-:W-:Y:S01]  /*3600*/  FMUL.FTZ R37, R29, UR6 ;  /* 0x000000061d257c20 */ /* 0x000fe20008410000 */
        /* <DEDUP_REMOVED lines=8> */
[----:B------:R-:W-:Y:S01]  /*3690*/  SEL R39, R39, RZ, P6 ;  /* 0x000000ff27277207 */ /* 0x000fe20003000000 */
[----:B------:R-:W-:Y:S06]  /*36a0*/  BRA `(.L_x_3151) ;  /* 0x00000004002c7947 */ /* 0x000fec0003800000 */
.L_x_3154:
        /* <DEDUP_REMOVED lines=8> */
[C---:B------:R-:W-:Y:S01]  /*3730*/  FFMA.FTZ R194, R191.reuse, R194, R8 ;  /* 0x000000c2bfc27223 */ /* 0x040fe20000010008 */
        /* <DEDUP_REMOVED lines=9> */
[----:B0-----:R-:W-:-:S02]  /*37d0*/  SEL R36, R194, RZ, P6 ;  /* 0x000000ffc2247207 */ /* 0x001fc40003000000 */
[C---:B------:R-:W-:Y:S02]  /*37e0*/  LOP3.LUT P4, RZ, R104.reuse, 0xff0000, RZ, 0xc0, !PT ;  /* 0x00ff000068ff7812 */ /* 0x040fe4000788c0ff */
[----:B------:R-:W-:Y:S02]  /*37f0*/  ISETP.GE.U32.AND P6, PT, R104, 0x1000000, PT ;  /* 0x010000006800780c */ /* 0x000fe40003fc6070 */
[----:B------:R-:W-:Y:S02]  /*3800*/  SEL R37, R196, RZ, P5 ;  /* 0x000000ffc4257207 */ /* 0x000fe40002800000 */
[----:B------:R-:W-:Y:S02]  /*3810*/  SEL R38, R105, RZ, P4 ;  /* 0x000000ff69267207 */ /* 0x000fe40002000000 */
[----:B------:R-:W-:Y:S01]  /*3820*/  SEL R39, R200, RZ, P6 ;  /* 0x000000ffc8277207 */ /* 0x000fe20003000000 */
[----:B------:R-:W-:Y:S06]  /*3830*/  BRA `(.L_x_3151) ;  /* 0x0000000000c87947 */ /* 0x000fec0003800000 */
.L_x_3153:
        /* <DEDUP_REMOVED lines=10> */
[----:B------:R-:W-:Y:S01]  /*38e0*/  LOP3.LUT P6, RZ, R104, 0xff, RZ, 0xc0, !PT ;  /* 0x000000ff68ff7812 */ /* 0x000fe200078cc0ff */
[C---:B------:R-:W-:Y:S01]  /*38f0*/  FMUL.FTZ R29, R191.reuse, R196 ;  /* 0x000000c4bf1d7220 */ /* 0x040fe20000410000 */
[C---:B------:R-:W-:Y:S01]  /*3900*/  FMUL.FTZ R30, R191.reuse, R198 ;  /* 0x000000c6bf1e7220 */ /* 0x040fe20000410000 */
[----:B------:R-:W-:Y:S01]  /*3910*/  FMUL.FTZ R36, R28, UR6 ;  /* 0x000000061c247c20 */ /* 0x000fe20008410000 */
[----:B------:R-:W-:Y:S01]  /*3920*/  FMUL.FTZ R31, R191, R200 ;  /* 0x000000c8bf1f7220 */ /* 0x000fe20000410000 */
        /* <DEDUP_REMOVED lines=11> */
.L_x_3155:
        /* <DEDUP_REMOVED lines=23> */
[----:B------:R-:W-:-:S07]  /*3b50*/  SEL R39, R200, RZ, P6 ;  /* 0x000000ffc8277207 */ /* 0x000fce0003000000 */
.L_x_3151:
        /* <DEDUP_REMOVED lines=44> */
.L_x_3158:
        /* <DEDUP_REMOVED lines=33> */
.L_x_3157:
        /* <DEDUP_REMOVED lines=34> */
.L_x_3160:
        /* <DEDUP_REMOVED lines=33> */
.L_x_3156:
        /* <DEDUP_REMOVED lines=27> */
.L_x_3162:
        /* <DEDUP_REMOVED lines=25> */
.L_x_3161:
        /* <DEDUP_REMOVED lines=26> */
.L_x_3163:
        /* <DEDUP_REMOVED lines=24> */
.L_x_3159:
        /* <DEDUP_REMOVED lines=44> */
.L_x_3166:
        /* <DEDUP_REMOVED lines=33> */
.L_x_3165:
        /* <DEDUP_REMOVED lines=34> */
.L_x_3168:
        /* <DEDUP_REMOVED lines=33> */
.L_x_3164:
        /* <DEDUP_REMOVED lines=27> */
.L_x_3170:
        /* <DEDUP_REMOVED lines=25> */
.L_x_3169:
        /* <DEDUP_REMOVED lines=26> */
.L_x_3171:
        /* <DEDUP_REMOVED lines=24> */
.L_x_3167:
        /* <DEDUP_REMOVED lines=44> */
.L_x_3174:
        /* <DEDUP_REMOVED lines=9> */
[----:B------:R-:W-:Y:S01]  /*5d70*/  FFMA.FTZ R80, R191, R80, R21 ;  /* 0x00000050bf507223 */ /* 0x000fe20000010015 */
        /* <DEDUP_REMOVED lines=23> */
.L_x_3173:
        /* <DEDUP_REMOVED lines=34> */
.L_x_3176:
        /* <DEDUP_REMOVED lines=9> */
[----:B------:R-:W-:Y:S01]  /*61a0*/  FMUL.FTZ R80, R191, R80 ;  /* 0x00000050bf507220 */ /* 0x000fe20000410000 */
        /* <DEDUP_REMOVED lines=23> */
.L_x_3172:
        /* <DEDUP_REMOVED lines=27> */
.L_x_3178:
        /* <DEDUP_REMOVED lines=25> */
.L_x_3177:
        /* <DEDUP_REMOVED lines=26> */
.L_x_3179:
        /* <DEDUP_REMOVED lines=24> */
.L_x_3175:
        /* <DEDUP_REMOVED lines=16> */
[----:B------:R-:W-:Y:S01]  /*6a80*/  FADD.FTZ R72, R71, -R72 ;  /* 0x8000004847487221 */ /* 0x000fe20000010000 */
[----:B------:R-:W-:Y:S01]  /*6a90*/  FFMA.FTZ R76, R76, R47, R49 ;  /* 0x0000002f4c4c7223 */ /* 0x000fe20000010031 */
[----:B------:R-:W-:Y:S01]  /*6aa0*/  FADD.FTZ R74, R73, -R74 ;  /* 0x8000004a494a7221 */ /* 0x000fe20000010000 */
[C---:B0-----:R-:W-:Y:S01]  /*6ab0*/  FFMA.FTZ R28, R191.reuse, R70, R24 ;  /* 0x00000046bf1c7223 */ /* 0x041fe20000010018 */
        /* <DEDUP_REMOVED lines=24> */
.L_x_3182:
        /* <DEDUP_REMOVED lines=33> */
.L_x_3181:
        /* <DEDUP_REMOVED lines=9> */
[C---:B0-----:R-:W-:Y:S01]  /*6ee0*/  FMUL.FTZ R28, R191.reuse, R70 ;  /* 0x00000046bf1c7220 */ /* 0x041fe20000410000 */
        /* <DEDUP_REMOVED lines=24> */
.L_x_3184:
        /* <DEDUP_REMOVED lines=33> */
.L_x_3180:
        /* <DEDUP_REMOVED lines=27> */
.L_x_3186:
        /* <DEDUP_REMOVED lines=25> */
.L_x_3185:
        /* <DEDUP_REMOVED lines=12> */
[----:B------:R-:W-:Y:S01]  /*7680*/  FMUL.FTZ R31, R191, R76 ;  /* 0x0000004cbf1f7220 */ /* 0x000fe20000410000 */
        /* <DEDUP_REMOVED lines=13> */
.L_x_3187:
        /* <DEDUP_REMOVED lines=24> */
.L_x_3183:
        /* <DEDUP_REMOVED lines=58> */
.L_x_3137:
        /* <DEDUP_REMOVED lines=21> */
.L_x_3189:
        /* <DEDUP_REMOVED lines=11> */
.L_x_3879:


//--------------------- .text._ZN10layer_norm31ln_parallel_residual_bwd_kernelINS_13Kernel_traitsIfffffjLj3072ELj1ELj1ELj4ELj16ENS_18Kernel_traits_baseILj3072EfffffjLj128EEEEELb0ELb0ELb0EEEvNS_9BwdParamsE --------------------------
	.section	.text._ZN10layer_norm31ln_parallel_residual_bwd_kernelINS_13Kernel_traitsIfffffjLj3072ELj1ELj1ELj4ELj16ENS_18Kernel_traits_baseILj3072EfffffjLj128EEEEELb0ELb0ELb0EEEvNS_9BwdParamsE,"ax",@progbits
	.align	128
        .global         _ZN10layer_norm31ln_parallel_residual_bwd_kernelINS_13Kernel_traitsIfffffjLj3072ELj1ELj1ELj4ELj16ENS_18Kernel_traits_baseILj3072EfffffjLj128EEEEELb0ELb0ELb0EEEvNS_9BwdParamsE
        .type           _ZN10layer_norm31ln_parallel_residual_bwd_kernelINS_13Kernel_traitsIfffffjLj3072ELj1ELj1ELj4ELj16ENS_18Kernel_traits_baseILj3072EfffffjLj128EEEEELb0ELb0ELb0EEEvNS_9BwdParamsE,@function
        .size           _ZN10layer_norm31ln_parallel_residual_bwd_kernelINS_13Kernel_traitsIfffffjLj3072ELj1ELj1ELj4ELj16ENS_18Kernel_traits_baseILj3072EfffffjLj128EEEEELb0ELb0ELb0EEEvNS_9BwdParamsE,(.L_x_3880 - _ZN10layer_norm31ln_parallel_residual_bwd_kernelINS_13Kernel_traitsIfffffjLj3072ELj1ELj1ELj4ELj16ENS_18Kernel_traits_baseILj3072EfffffjLj128EEEEELb0ELb0ELb0EEEvNS_9BwdParamsE)
        .other          _ZN10layer_norm31ln_parallel_residual_bwd_kernelINS_13Kernel_traitsIfffffjLj3072ELj1ELj1ELj4ELj16ENS_18Kernel_traits_baseILj3072EfffffjLj128EEEEELb0ELb0ELb0EEEvNS_9BwdParamsE,@"STO_CUDA_ENTRY STV_DEFAULT"
_ZN10layer_norm31ln_parallel_residual_bwd_kernelINS_13Kernel_traitsIfffffjLj3072ELj1ELj1ELj4ELj16ENS_18Kernel_traits_baseILj3072EfffffjLj128EEEEELb0ELb0ELb0EEEvNS_9BwdParamsE:
.text._ZN10layer_norm31ln_parallel_residual_bwd_kernelINS_13Kernel_traitsIfffffjLj3072ELj1ELj1ELj4ELj16ENS_18Kernel_traits_baseILj3072EfffffjLj128EEEEELb0ELb0ELb0EEEvNS_9BwdParamsE:
        /* <DEDUP_REMOVED lines=28> */
[----:B---3--:R-:W5:Y:S04]  /*01c0*/  @P6 LDG.E.128 R20, desc[UR16][R2.64] ;  /* 0x0000001002146981 */ /* 0x008f68000c1e1d00 */
[C---:B------:R-:W-:Y:S01]  /*01d0*/  @P1 IMAD.WIDE.U32 R12, R5.reuse, 0x10, R8 ;  /* 0x00000010050c1825 */ /* 0x040fe200078e0008 */
[----:B------:R-:W5:Y:S01]  /*01e0*/  @P6 LDG.E.128 R24, desc[UR16][R6.64] ;  /* 0x0000001006186981 */ /* 0x000f62000c1e1d00 */
[----:B------:R-:W3:Y:S02]  /*01f0*/  LDC.64 R76, c[0x0][0x3d0] ;  /* 0x0000f400ff4c7b82 */ /* 0x000ee40000000a00 */
[C---:B-1----:R-:W-:Y:S01]  /*0200*/  @P1 IMAD.WIDE.U32 R14, R5.reuse, 0x10, R10 ;  /* 0x00000010050e1825 */ /* 0x042fe200078e000a */
[----:B------:R-:W-:Y:S01]  /*0210*/  @P1 IADD3 R5, PT, PT, R5, 0x80, RZ ;  /* 0x0000008005051810 */ /* 0x000fe20007ffe0ff */
[----:B------:R-:W5:Y:S04]  /*0220*/  @P1 LDG.E.128 R28, desc[UR16][R12.64] ;  /* 0x000000100c1c1981 */ /* 0x000f68000c1e1d00 */
[----:B------:R-:W1:Y:S01]  /*0230*/  LDC.64 R78, c[0x0][0x3d8] ;  /* 0x0000f600ff4e7b82 */ /* 0x000e620000000a00 */
[C---:B0-----:R-:W-:Y:S01]  /*0240*/  @P2 IMAD.WIDE.U32 R16, R5.reuse, 0x10, R16 ;  /* 0x0000001005102825 */ /* 0x041fe200078e0010 */
[----:B------:R-:W5:Y:S03]  /*0250*/  @P1 LDG.E.128 R32, desc[UR16][R14.64] ;  /* 0x000000100e201981 */ /* 0x000f66000c1e1d00 */
[C---:B------:R-:W-:Y:S01]  /*0260*/  @P2 IMAD.WIDE.U32 R18, R5.reuse, 0x10, R18 ;  /* 0x0000001005122825 */ /* 0x040fe200078e0012 */
[----:B------:R-:W-:Y:S01]  /*0270*/  @P2 IADD3 R5, PT, PT, R5, 0x80, RZ ;  /* 0x0000008005052810 */ /* 0x000fe20007ffe0ff */
[----:B------:R-:W5:Y:S01]  /*0280*/  @P2 LDG.E.128 R36, desc[UR16][R16.64] ;  /* 0x0000001010242981 */ /* 0x000f62000c1e1d00 */
[----:B------:R-:W0:Y:S03]  /*0290*/  LDC.64 R8, c[0x0][0x3d0] ;  /* 0x0000f400ff087b82 */ /* 0x000e260000000a00 */
[C---:B------:R-:W-:Y:S01]  /*02a0*/  @P3 IMAD.WIDE.U32 R72, R5.reuse, 0x10, R68 ;  /* 0x0000001005483825 */ /* 0x040fe200078e0044 */
[----:B------:R-:W5:Y:S03]  /*02b0*/  @P2 LDG.E.128 R40, desc[UR16][R18.64] ;  /* 0x0000001012282981 */ /* 0x000f66000c1e1d00 */
[C---:B--2---:R-:W-:Y:S01]  /*02c0*/  @P3 IMAD.WIDE.U32 R74, R5.reuse, 0x10, R70 ;  /* 0x00000010054a3825 */ /* 0x044fe200078e0046 */
[----:B------:R-:W2:Y:S01]  /*02d0*/  LDC.64 R10, c[0x0][0x3d8] ;  /* 0x0000f600ff0a7b82 */ /* 0x000ea20000000a00 */
[----:B------:R-:W-:Y:S01]  /*02e0*/  @P3 IADD3 R5, PT, PT, R5, 0x80, RZ ;  /* 0x0000008005053810 */ /* 0x000fe20007ffe0ff */
[----:B------:R4:W5:Y:S04]  /*02f0*/  @P3 LDG.E.128 R44, desc[UR16][R72.64] ;  /* 0x00000010482c3981 */ /* 0x000968000c1e1d00 */
[C---:B---3--:R-:W-:Y:S01]  /*0300*/  @P4 IMAD.WIDE.U32 R76, R5.reuse, 0x10, R76 ;  /* 0x00000010054c4825 */ /* 0x048fe200078e004c */
[----:B------:R3:W5:Y:S03]  /*0310*/  @P3 LDG.E.128 R48, desc[UR16][R74.64] ;  /* 0x000000104a303981 */ /* 0x000766000c1e1d00 */
[C---:B-1----:R-:W-:Y:S01]  /*0320*/  @P4 IMAD.WIDE.U32 R78, R5.reuse, 0x10, R78 ;  /* 0x00000010054e4825 */ /* 0x042fe200078e004e */
[----:B------:R-:W-:Y:S01]  /*0330*/  @P4 IADD3 R5, PT, PT, R5, 0x80, RZ ;  /* 0x0000008005054810 */ /* 0x000fe20007ffe0ff */
[----:B------:R-:W1:Y:S01]  /*0340*/  S2UR UR11, SR_CTAID.X ;  /* 0x00000000000b79c3 */ /* 0x000e620000002500 */
[----:B------:R3:W5:Y:S03]  /*0350*/  @P4 LDG.E.128 R52, desc[UR16][R76.64] ;  /* 0x000000104c344981 */ /* 0x000766000c1e1d00 */
[C---:B0-----:R-:W-:Y:S01]  /*0360*/  @P5 IMAD.WIDE.U32 R8, R5.reuse, 0x10, R8 ;  /* 0x0000001005085825 */ /* 0x041fe200078e0008 */
[----:B------:R0:W5:Y:S04]  /*0370*/  @P4 LDG.E.128 R56, desc[UR16][R78.64] ;  /* 0x000000104e384981 */ /* 0x000168000c1e1d00 */
[----:B------:R0:W5:Y:S01]  /*0380*/  @P5 LDG.E.128 R60, desc[UR16][R8.64] ;  /* 0x00000010083c5981 */ /* 0x000162000c1e1d00 */
[----:B--2---:R-:W-:-:S05]  /*0390*/  @P5 IMAD.WIDE.U32 R10, R5, 0x10, R10 ;  /* 0x00000010050a5825 */ /* 0x004fca00078e000a */
[----:B------:R2:W5:Y:S01]  /*03a0*/  @P5 LDG.E.128 R64, desc[UR16][R10.64] ;  /* 0x000000100a405981 */ /* 0x000562000c1e1d00 */
[----:B-1----:R-:W-:Y:S01]  /*03b0*/  UISETP.GE.AND UP0, UPT, UR11, UR4, UPT ;  /* 0x000000040b00728c */ /* 0x002fe2000bf06270 */
[----:B------:R-:W-:Y:S02]  /*03c0*/  CS2R R68, SRZ ;  /* 0x0000000000447805 */ /* 0x000fe4000001ff00 */
[----:B------:R-:W-:Y:S02]  /*03d0*/  CS2R R70, SRZ ;  /* 0x0000000000467805 */ /* 0x000fe4000001ff00 */
[----:B----4-:R-:W-:Y:S02]  /*03e0*/  CS2R R72, SRZ ;  /* 0x0000000000487805 */ /* 0x010fe4000001ff00 */
[----:B---3--:R-:W-:Y:S02]  /*03f0*/  CS2R R74, SRZ ;  /* 0x00000000004a7805 */ /* 0x008fe4000001ff00 */
        /* <DEDUP_REMOVED lines=13> */
[----:B0-----:R-:W-:Y:S02]  /*04d0*/  CS2R R78, SRZ ;  /* 0x00000000004e7805 */ /* 0x001fe4000001ff00 */
        /* <DEDUP_REMOVED lines=82> */
[----:B------:R-:W2:Y:S01]  /*0a00*/  LDCU.U8 UR25, c[0x0][0x410] ;  /* 0x00008200ff1977ac */ /* 0x000ea20008000000 */
[----:B------:R-:W3:Y:S01]  /*0a10*/  LDCU UR24, c[0x0][0x400] ;  /* 0x00008000ff1877ac */ /* 0x000ee20008000800 */
[----:B------:R-:W4:Y:S01]  /*0a20*/  LDCU.64 UR4, c[0x0][0x470] ;  /* 0x00008e00ff0477ac */ /* 0x000f220008000a00 */
[----:B------:R-:W1:Y:S01]  /*0a30*/  LDCU.64 UR18, c[0x0][0x438] ;  /* 0x00008700ff1277ac */ /* 0x000e620008000a00 */
[----:B------:R-:W1:Y:S01]  /*0a40*/  LDCU.64 UR6, c[0x0][0x478] ;  /* 0x00008f00ff0677ac */ /* 0x000e620008000a00 */
[----:B------:R-:W1:Y:S01]  /*0a50*/  LDCU.128 UR12, c[0x0][0x3c0] ;  /* 0x00007800ff0c77ac */ /* 0x000e620008000c00 */
[----:B------:R-:W1:Y:S01]  /*0a60*/  LDCU.64 UR20, c[0x0][0x380] ;  /* 0x00007000ff1477ac */ /* 0x000e620008000a00 */
[----:B0-----:R-:W-:-:S11]  /*0a70*/  UISETP.NE.AND UP2, UPT, UR8, URZ, UPT ;  /* 0x000000ff0800728c */ /* 0x001fd6000bf45270 */
.L_x_3265:
[----:B-1----:R-:W-:Y:S02]  /*0a80*/  UIMAD.WIDE UR8, UR11, 0x4, UR12 ;  /* 0x000000040b0878a5 */ /* 0x002fe4000f8e020c */
[----:B------:R-:W-:-:S04]  /*0a90*/  UIMAD.WIDE UR22, UR11, 0x4, UR14 ;  /* 0x000000040b1678a5 */ /* 0x000fc8000f8e020e */
[----:B0-234-:R-:W-:Y:S02]  /*0aa0*/  MOV R194, UR8 ;  /* 0x0000000800c27c02 */ /* 0x01dfe40008000f00 */
        /* <DEDUP_REMOVED lines=22> */
[----:B------:R-:W-:-:S14]  /*0c10*/  @!P6 BRA `(.L_x_3192) ;  /* 0x0000000000dce947 */ /* 0x000fdc0003800000 */
        /* <DEDUP_REMOVED lines=15> */
[----:B---3--:R-:W-:Y:S01]  /*0d10*/  FADD.FTZ R2, R201, -UR8 ;  /* 0x80000008c9027e21 */ /* 0x008fe20008010000 */
[----:B------:R-:W-:-:S03]  /*0d20*/  FADD.FTZ R3, R200, -UR8 ;  /* 0x80000008c8037e21 */ /* 0x000fc60008010000 */
[----:B------:R-:W-:Y:S01]  /*0d30*/  FMUL.FTZ R2, R2, UR23 ;  /* 0x0000001702027c20 */ /* 0x000fe20008410000 */
[----:B----45:R-:W-:Y:S01]  /*0d40*/  FMUL.FTZ R200, R25, R193 ;  /* 0x000000c119c87220 */ /* 0x030fe20000410000 */
[----:B------:R-:W-:Y:S01]  /*0d50*/  FMUL.FTZ R201, R24, R192 ;  /* 0x000000c018c97220 */ /* 0x000fe20000410000 */
[----:B------:R-:W-:Y:S01]  /*0d60*/  FMUL.FTZ R3, R3, UR23 ;  /* 0x0000001703037c20 */ /* 0x000fe20008410000 */
[----:B------:R-:W-:Y:S01]  /*0d70*/  FADD.FTZ R202, R202, -UR8 ;  /* 0x80000008caca7e21 */ /* 0x000fe20008010000 */
[----:B------:R-:W-:Y:S01]  /*0d80*/  FADD.FTZ R140, R140, R192 ;  /* 0x000000c08c8c7221 */ /* 0x000fe20000010000 */
[----:B--2---:R-:W-:Y:S01]  /*0d90*/  FADD.FTZ R93, R93, R197 ;  /* 0x000000c55d5d7221 */ /* 0x004fe20000010000 */
[----:B------:R-:W-:Y:S01]  /*0da0*/  FFMA.FTZ R205, R21, R197, R200 ;  /* 0x000000c515cd7223 */ /* 0x000fe200000100c8 */
[----:B------:R-:W-:Y:S01]  /*0db0*/  FFMA.FTZ R69, R197, R2, R69 ;  /* 0x00000002c5457223 */ /* 0x000fe20000010045 */
[----:B------:R-:W-:Y:S01]  /*0dc0*/  FFMA.FTZ R0, R20, R196, R201 ;  /* 0x000000c414007223 */ /* 0x000fe200000100c9 */
[----:B------:R-:W-:Y:S01]  /*0dd0*/  FMUL.FTZ R197, R26, R194 ;  /* 0x000000c21ac57220 */ /* 0x000fe20000410000 */
[----:B------:R-:W-:-:S02]  /*0de0*/  FFMA.FTZ R120, R192, R3, R120 ;  /* 0x00000003c0787223 */ /* 0x000fc40000010078 */
[----:B------:R-:W-:Y:S01]  /*0df0*/  FADD.FTZ R192, RZ, R0 ;  /* 0x00000000ffc07221 */ /* 0x000fe20000010000 */
[----:B0-----:R-:W-:Y:S01]  /*0e00*/  FFMA.FTZ R216, R22, R198, R197 ;  /* 0x000000c616d87223 */ /* 0x001fe200000100c5 */
[----:B------:R-:W-:Y:S01]  /*0e10*/  FFMA.FTZ R197, R3, R0, RZ ;  /* 0x0000000003c57223 */ /* 0x000fe200000100ff */
[----:B------:R-:W-:Y:S01]  /*0e20*/  FMUL.FTZ R217, R202, UR23 ;  /* 0x00000017cad97c20 */ /* 0x000fe20008410000 */
[----:B------:R-:W-:Y:S01]  /*0e30*/  FADD.FTZ R141, R141, R193 ;  /* 0x000000c18d8d7221 */ /* 0x000fe20000010000 */
[----:B------:R-:W-:Y:S01]  /*0e40*/  FFMA.FTZ R121, R193, R2, R121 ;  /* 0x00000002c1797223 */ /* 0x000fe20000010079 */
[----:B------:R-:W-:Y:S01]  /*0e50*/  FADD.FTZ R92, R92, R196 ;  /* 0x000000c45c5c7221 */ /* 0x000fe20000010000 */
[----:B------:R-:W-:Y:S01]  /*0e60*/  FFMA.FTZ R68, R196, R3, R68 ;  /* 0x00000003c4447223 */ /* 0x000fe20000010044 */
[----:B------:R-:W-:Y:S01]  /*0e70*/  FADD.FTZ R193, R192, R205 ;  /* 0x000000cdc0c17221 */ /* 0x000fe20000010000 */
[----:B------:R-:W-:Y:S01]  /*0e80*/  FADD.FTZ R203, R203, -UR8 ;  /* 0x80000008cbcb7e21 */ /* 0x000fe20008010000 */
[----:B------:R-:W-:Y:S01]  /*0e90*/  FMUL.FTZ R196, R27, R195 ;  /* 0x000000c31bc47220 */ /* 0x000fe20000410000 */
[----:B------:R-:W-:Y:S01]  /*0ea0*/  FFMA.FTZ R192, R2, R205, R197 ;  /* 0x000000cd02c07223 */ /* 0x000fe200000100c5 */
[----:B------:R-:W-:Y:S01]  /*0eb0*/  FADD.FTZ R142, R142, R194 ;  /* 0x000000c28e8e7221 */ /* 0x000fe20000010000 */
[----:B------:R-:W-:Y:S01]  /*0ec0*/  FFMA.FTZ R122, R194, R217, R122 ;  /* 0x000000d9c27a7223 */ /* 0x000fe2000001007a */
[----:B------:R-:W-:Y:S01]  /*0ed0*/  FADD.FTZ R194, R193, R216 ;  /* 0x000000d8c1c27221 */ /* 0x000fe20000010000 */
[----:B------:R-:W-:Y:S01]  /*0ee0*/  FMUL.FTZ R214, R203, UR23 ;  /* 0x00000017cbd67c20 */ /* 0x000fe20008410000 */
[----:B------:R-:W-:Y:S01]  /*0ef0*/  FFMA.FTZ R229, R23, R199, R196 ;  /* 0x000000c717e57223 */ /* 0x000fe200000100c4 */
        /* <DEDUP_REMOVED lines=9> */
.L_x_3192:
[----:B----4-:R-:W-:Y:S05]  /*0f90*/  BSYNC.RECONVERGENT B0 ;  /* 0x0000000000007941 */ /* 0x010fea0003800200 */
.L_x_3191:
        /* <DEDUP_REMOVED lines=22> */
[----:B------:R-:W-:Y:S01]  /*1100*/  FMUL.FTZ R193, R34, R198 ;  /* 0x000000c622c17220 */ /* 0x000fe20000410000 */
[----:B------:R-:W-:Y:S01]  /*1110*/  FMUL.FTZ R9, R9, UR23 ;  /* 0x0000001709097c20 */ /* 0x000fe20008410000 */
[----:B------:R-:W-:Y:S01]  /*1120*/  FADD.FTZ R195, R195, -UR8 ;  /* 0x80000008c3c37e21 */ /* 0x000fe20008010000 */
[----:B--2---:R-:W-:Y:S01]  /*1130*/  FFMA.FTZ R8, R28, R200, R215 ;  /* 0x000000c81c087223 */ /* 0x004fe200000100d7 */
[----:B------:R-:W-:Y:S01]  /*1140*/  FFMA.FTZ R215, R29, R201, R192 ;  /* 0x000000c91dd77223 */ /* 0x000fe200000100c0 */
[----:B0-----:R-:W-:Y:S01]  /*1150*/  FFMA.FTZ R226, R30, R202, R193 ;  /* 0x000000ca1ee27223 */ /* 0x001fe200000100c1 */
[----:B------:R-:W-:Y:S01]  /*1160*/  FADD.FTZ R194, R194, -UR8 ;  /* 0x80000008c2c27e21 */ /* 0x000fe20008010000 */
[----:B------:R-:W-:Y:S01]  /*1170*/  FADD.FTZ R192, R241, R8 ;  /* 0x00000008f1c07221 */ /* 0x000fe20000010000 */
[----:B------:R-:W-:Y:S01]  /*1180*/  FFMA.FTZ R193, R9, R8, R240 ;  /* 0x0000000809c17223 */ /* 0x000fe200000100f0 */
[----:B------:R-:W-:Y:S01]  /*1190*/  FMUL.FTZ R238, R195, UR23 ;  /* 0x00000017c3ee7c20 */ /* 0x000fe20008410000 */
[----:B------:R-:W-:Y:S01]  /*11a0*/  FMUL.FTZ R227, R194, UR23 ;  /* 0x00000017c2e37c20 */ /* 0x000fe20008410000 */
[----:B------:R-:W-:Y:S01]  /*11b0*/  FADD.FTZ R195, R192, R215 ;  /* 0x000000d7c0c37221 */ /* 0x000fe20000010000 */
[----:B------:R-:W-:Y:S01]  /*11c0*/  FMUL.FTZ R236, R35, R199 ;  /* 0x000000c723ec7220 */ /* 0x000fe20000410000 */
[----:B------:R-:W-:-:S02]  /*11d0*/  FFMA.FTZ R192, R212, R215, R193 ;  /* 0x000000d7d4c07223 */ /* 0x000fc400000100c1 */
[----:B------:R-:W-:Y:S01]  /*11e0*/  FADD.FTZ R195, R195, R226 ;  /* 0x000000e2c3c37221 */ /* 0x000fe20000010000 */
[----:B------:R-:W-:Y:S01]  /*11f0*/  FFMA.FTZ R236, R31, R203, R236 ;  /* 0x000000cb1fec7223 */ /* 0x000fe200000100ec */
[----:B------:R-:W-:Y:S01]  /*1200*/  FFMA.FTZ R193, R227, R226, R192 ;  /* 0x000000e2e3c17223 */ /* 0x000fe200000100c0 */
[----:B------:R-:W-:Y:S01]  /*1210*/  FADD.FTZ R96, R96, R200 ;  /* 0x000000c860607221 */ /* 0x000fe20000010000 */
[-C--:B------:R-:W-:Y:S01]  /*1220*/  FFMA.FTZ R72, R200, R9.reuse, R72 ;  /* 0x00000009c8487223 */ /* 0x080fe20000010048 */
[----:B------:R-:W-:Y:S01]  /*1230*/  FADD.FTZ R144, R144, R196 ;  /* 0x000000c490907221 */ /* 0x000fe20000010000 */
        /* <DEDUP_REMOVED lines=15> */
.L_x_3194:
[----:B------:R-:W-:Y:S05]  /*1330*/  BSYNC.RECONVERGENT B0 ;  /* 0x0000000000007941 */ /* 0x000fea0003800200 */
.L_x_3193:
[----:B------:R-:W-:Y:S04]  /*1340*/  BSSY.RECONVERGENT B0, `(.L_x_3195) ;  /* 0x0000039000007945 */ /* 0x000fe80003800200 */
[----:B------:R-:W-:Y:S05]  /*1350*/  @!P2 BRA `(.L_x_3196) ;  /* 0x0000000000dca947 */ /* 0x000fea0003800000 */
[----:B------:R-:W0:Y:S08]  /*1360*/  LDC.64 R192, c[0x0][0x3a8] ;  /* 0x0000ea00ffc07b82 */ /* 0x000e300000000a00 */
[----:B------:R-:W1:Y:S01]  /*1370*/  LDC.64 R196, c[0x0][0x430] ;  /* 0x00010c00ffc47b82 */ /* 0x000e620000000a00 */
[----:B------:R-:W-:-:S07]  /*1380*/  ISETP.NE.U32.AND P0, PT, RZ, UR18, PT ;  /* 0x00000012ff007c0c */ /* 0x000fce000bf05070 */
[----:B------:R-:W2:Y:S01]  /*1390*/  LDC.64 R200, c[0x0][0x428] ;  /* 0x00010a00ffc87b82 */ /* 0x000ea20000000a00 */
[----:B------:R-:W-:Y:S01]  /*13a0*/  ISETP.NE.AND.EX P0, PT, RZ, UR19, PT, P0 ;  /* 0x00000013ff007c0c */ /* 0x000fe2000bf05300 */
[----:B0-----:R-:W-:-:S12]  /*13b0*/  IMAD.WIDE.U32 R192, R239, 0x10, R192 ;  /* 0x00000010efc07825 */ /* 0x001fd800078e00c0 */
[----:B------:R-:W0:Y:S01]  /*13c0*/  @P0 LDC.64 R10, c[0x0][0x438] ;  /* 0x00010e00ff0a0b82 */ /* 0x000e220000000a00 */
[----:B------:R-:W3:Y:S01]  /*13d0*/  LDG.E.128 R192, desc[UR16][R192.64] ;  /* 0x00000010c0c07981 */ /* 0x000ee2000c1e1d00 */
[----:B-1----:R-:W-:-:S06]  /*13e0*/  IMAD.WIDE.U32 R196, R239, 0x10, R196 ;  /* 0x00000010efc47825 */ /* 0x002fcc00078e00c4 */
[----:B------:R-:W4:Y:S01]  /*13f0*/  LDG.E.128 R196, desc[UR16][R196.64] ;  /* 0x00000010c4c47981 */ /* 0x000f22000c1e1d00 */
[----:B--2---:R-:W-:-:S06]  /*1400*/  IMAD.WIDE.U32 R200, R239, 0x10, R200 ;  /* 0x00000010efc87825 */ /* 0x004fcc00078e00c8 */
[----:B------:R-:W2:Y:S01]  /*1410*/  LDG.E.128 R200, desc[UR16][R200.64] ;  /* 0x00000010c8c87981 */ /* 0x000ea2000c1e1d00 */
        /* <DEDUP_REMOVED lines=11> */
[----:B------:R-:W-:Y:S01]  /*14d0*/  FADD.FTZ R195, R195, -UR8 ;  /* 0x80000008c3c37e21 */ /* 0x000fe20008010000 */
[----:B--2---:R-:W-:Y:S01]  /*14e0*/  FFMA.FTZ R10, R36, R200, R213 ;  /* 0x000000c8240a7223 */ /* 0x004fe200000100d5 */
[----:B------:R-:W-:Y:S01]  /*14f0*/  FFMA.FTZ R213, R37, R201, R192 ;  /* 0x000000c925d57223 */ /* 0x000fe200000100c0 */
[----:B------:R-:W-:Y:S02]  /*1500*/  FFMA.FTZ R224, R38, R202, R193 ;  /* 0x000000ca26e07223 */ /* 0x000fe400000100c1 */
[----:B------:R-:W-:Y:S01]  /*1510*/  FADD.FTZ R192, R241, R10 ;  /* 0x0000000af1c07221 */ /* 0x000fe20000010000 */
[----:B------:R-:W-:Y:S01]  /*1520*/  FFMA.FTZ R193, R11, R10, R240 ;  /* 0x0000000a0bc17223 */ /* 0x000fe200000100f0 */
[----:B------:R-:W-:Y:S01]  /*1530*/  FMUL.FTZ R223, R194, UR23 ;  /* 0x00000017c2df7c20 */ /* 0x000fe20008410000 */
[----:B------:R-:W-:Y:S01]  /*1540*/  FMUL.FTZ R232, R195, UR23 ;  /* 0x00000017c3e87c20 */ /* 0x000fe20008410000 */
[----:B------:R-:W-:Y:S01]  /*1550*/  FMUL.FTZ R194, R43, R199 ;  /* 0x000000c72bc27220 */ /* 0x000fe20000410000 */
[----:B------:R-:W-:Y:S01]  /*1560*/  FADD.FTZ R195, R192, R213 ;  /* 0x000000d5c0c37221 */ /* 0x000fe20000010000 */
[----:B------:R-:W-:-:S02]  /*1570*/  FFMA.FTZ R192, R208, R213, R193 ;  /* 0x000000d5d0c07223 */ /* 0x000fc400000100c1 */
        /* <DEDUP_REMOVED lines=21> */
.L_x_3196:
[----:B------:R-:W-:Y:S05]  /*16d0*/  BSYNC.RECONVERGENT B0 ;  /* 0x0000000000007941 */ /* 0x000fea0003800200 */
.L_x_3195:
        /* <DEDUP_REMOVED lines=57> */
.L_x_3198:
[----:B------:R-:W-:Y:S05]  /*1a70*/  BSYNC.RECONVERGENT B0 ;  /* 0x0000000000007941 */ /* 0x000fea0003800200 */
.L_x_3197:
        /* <DEDUP_REMOVED lines=57> */
.L_x_3200:
[----:B------:R-:W-:Y:S05]  /*1e10*/  BSYNC.RECONVERGENT B0 ;  /* 0x0000000000007941 */ /* 0x000fea0003800200 */
.L_x_3199:
[----:B------:R-:W-:Y:S04]  /*1e20*/  BSSY.RECONVERGENT B0, `(.L_x_3201) ;  /* 0x0000038000007945 */ /* 0x000fe80003800200 */
[----:B------:R-:W-:Y:S05]  /*1e30*/  @!P5 BRA `(.L_x_3202) ;  /* 0x0000000000d8d947 */ /* 0x000fea0003800000 */
[----:B------:R-:W0:Y:S01]  /*1e40*/  LDC.64 R200, c[0x0][0x3a8] ;  /* 0x0000ea00ffc87b82 */ /* 0x000e220000000a00 */
[----:B------:R-:W-:-:S07]  /*1e50*/  ISETP.NE.U32.AND P0, PT, RZ, UR18, PT ;  /* 0x00000012ff007c0c */ /* 0x000fce000bf05070 */
[----:B------:R-:W1:Y:S08]  /*1e60*/  LDC.64 R192, c[0x0][0x430] ;  /* 0x00010c00ffc07b82 */ /* 0x000e700000000a00 */
[----:B------:R-:W2:Y:S01]  /*1e70*/  LDC.64 R196, c[0x0][0x428] ;  /* 0x00010a00ffc47b82 */ /* 0x000ea20000000a00 */
[----:B------:R-:W-:Y:S01]  /*1e80*/  ISETP.NE.AND.EX P0, PT, RZ, UR19, PT, P0 ;  /* 0x00000013ff007c0c */ /* 0x000fe2000bf05300 */
[----:B0-----:R-:W-:-:S06]  /*1e90*/  IMAD.WIDE.U32 R200, R239, 0x10, R200 ;  /* 0x00000010efc87825 */ /* 0x001fcc00078e00c8 */
[----:B------:R-:W3:Y:S06]  /*1ea0*/  LDG.E.128 R200, desc[UR16][R200.64] ;  /* 0x00000010c8c87981 */ /* 0x000eec000c1e1d00 */
[----:B------:R-:W0:Y:S01]  /*1eb0*/  @P0 LDC.64 R6, c[0x0][0x438] ;  /* 0x00010e00ff060b82 */ /* 0x000e220000000a00 */
[----:B-1----:R-:W-:-:S06]  /*1ec0*/  IMAD.WIDE.U32 R192, R239, 0x10, R192 ;  /* 0x00000010efc07825 */ /* 0x002fcc00078e00c0 */
[----:B------:R-:W4:Y:S01]  /*1ed0*/  LDG.E.128 R192, desc[UR16][R192.64] ;  /* 0x00000010c0c07981 */ /* 0x000f22000c1e1d00 */
[----:B--2---:R-:W-:-:S06]  /*1ee0*/  IMAD.WIDE.U32 R196, R239, 0x10, R196 ;  /* 0x00000010efc47825 */ /* 0x004fcc00078e00c4 */
[----:B------:R-:W2:Y:S01]  /*1ef0*/  LDG.E.128 R196, desc[UR16][R196.64] ;  /* 0x00000010c4c47981 */ /* 0x000ea2000c1e1d00 */
[----:B0-----:R-:W-:-:S05]  /*1f00*/  @P0 IMAD.WIDE.U32 R242, R239, 0x10, R6 ;  /* 0x00000010eff20825 */ /* 0x001fca00078e0006 */
[----:B------:R0:W5:Y:S01]  /*1f10*/  @P0 LDG.E.128 R180, desc[UR16][R242.64] ;  /* 0x00000010f2b40981 */ /* 0x000162000c1e1d00 */
[----:B---3--:R-:W-:Y:S01]  /*1f20*/  FADD.FTZ R7, R200, -UR8 ;  /* 0x80000008c8077e21 */ /* 0x008fe20008010000 */
[----:B------:R-:W-:-:S03]  /*1f30*/  FADD.FTZ R210, R201, -UR8 ;  /* 0x80000008c9d27e21 */ /* 0x000fc60008010000 */
[----:B------:R-:W-:Y:S01]  /*1f40*/  FMUL.FTZ R7, R7, UR23 ;  /* 0x0000001707077c20 */ /* 0x000fe20008410000 */
[----:B----45:R-:W-:Y:S01]  /*1f50*/  FMUL.FTZ R201, R64, R192 ;  /* 0x000000c040c97220 */ /* 0x030fe20000410000 */
[----:B------:R-:W-:Y:S01]  /*1f60*/  FMUL.FTZ R210, R210, UR23 ;  /* 0x00000017d2d27c20 */ /* 0x000fe20008410000 */
[----:B------:R-:W-:Y:S01]  /*1f70*/  FADD.FTZ R202, R202, -UR8 ;  /* 0x80000008caca7e21 */ /* 0x000fe20008010000 */
[----:B--2---:R-:W-:Y:S01]  /*1f80*/  FADD.FTZ R116, R116, R196 ;  /* 0x000000c474747221 */ /* 0x004fe20000010000 */
[----:B------:R-:W-:Y:S01]  /*1f90*/  FFMA.FTZ R6, R60, R196, R201 ;  /* 0x000000c43c067223 */ /* 0x000fe200000100c9 */
[----:B------:R-:W-:Y:S01]  /*1fa0*/  FFMA.FTZ R88, R196, R7, R88 ;  /* 0x00000007c4587223 */ /* 0x000fe20000010058 */
[----:B------:R-:W-:Y:S01]  /*1fb0*/  FMUL.FTZ R196, R65, R193 ;  /* 0x000000c141c47220 */ /* 0x000fe20000410000 */
[----:B------:R-:W-:Y:S01]  /*1fc0*/  FADD.FTZ R117, R117, R197 ;  /* 0x000000c575757221 */ /* 0x000fe20000010000 */
[----:B------:R-:W-:Y:S01]  /*1fd0*/  FFMA.FTZ R89, R197, R210, R89 ;  /* 0x000000d2c5597223 */ /* 0x000fe20000010059 */
[----:B------:R-:W-:Y:S01]  /*1fe0*/  FADD.FTZ R160, R160, R192 ;  /* 0x000000c0a0a07221 */ /* 0x000fe20000010000 */
[----:B------:R-:W-:Y:S01]  /*1ff0*/  FFMA.FTZ R207, R61, R197, R196 ;  /* 0x000000c53dcf7223 */ /* 0x000fe200000100c4 */
[----:B------:R-:W-:Y:S01]  /*2000*/  FFMA.FTZ R136, R192, R7, R136 ;  /* 0x00000007c0887223 */ /* 0x000fe20000010088 */
[----:B------:R-:W-:Y:S01]  /*2010*/  FMUL.FTZ R197, R66, R194 ;  /* 0x000000c242c57220 */ /* 0x000fe20000410000 */
[----:B------:R-:W-:Y:S01]  /*2020*/  FMUL.FTZ R225, R202, UR23 ;  /* 0x00000017cae17c20 */ /* 0x000fe20008410000 */
[----:B------:R-:W-:Y:S01]  /*2030*/  FADD.FTZ R161, R161, R193 ;  /* 0x000000c1a1a17221 */ /* 0x000fe20000010000 */
[----:B------:R-:W-:Y:S01]  /*2040*/  FFMA.FTZ R137, R193, R210, R137 ;  /* 0x000000d2c1897223 */ /* 0x000fe20000010089 */
[----:B------:R-:W-:Y:S01]  /*2050*/  FADD.FTZ R192, R241, R6 ;  /* 0x00000006f1c07221 */ /* 0x000fe20000010000 */
[----:B------:R-:W-:Y:S01]  /*2060*/  FFMA.FTZ R193, R7, R6, R240 ;  /* 0x0000000607c17223 */ /* 0x000fe200000100f0 */
[----:B------:R-:W-:Y:S01]  /*2070*/  FFMA.FTZ R218, R62, R198, R197 ;  /* 0x000000c63eda7223 */ /* 0x000fe200000100c5 */
[----:B------:R-:W-:Y:S01]  /*2080*/  FADD.FTZ R162, R162, R194 ;  /* 0x000000c2a2a27221 */ /* 0x000fe20000010000 */
[----:B------:R-:W-:Y:S01]  /*2090*/  FFMA.FTZ R138, R194, R225, R138 ;  /* 0x000000e1c28a7223 */ /* 0x000fe2000001008a */
[----:B------:R-:W-:Y:S01]  /*20a0*/  FMUL.FTZ R194, R67, R195 ;  /* 0x000000c343c27220 */ /* 0x000fe20000410000 */
[----:B------:R-:W-:Y:S01]  /*20b0*/  FADD.FTZ R197, R192, R207 ;  /* 0x000000cfc0c57221 */ /* 0x000fe20000010000 */
[----:B------:R-:W-:Y:S01]  /*20c0*/  FADD.FTZ R203, R203, -UR8 ;  /* 0x80000008cbcb7e21 */ /* 0x000fe20008010000 */
[----:B------:R-:W-:Y:S01]  /*20d0*/  FFMA.FTZ R192, R210, R207, R193 ;  /* 0x000000cfd2c07223 */ /* 0x000fe200000100c1 */
[----:B------:R-:W-:Y:S01]  /*20e0*/  FFMA.FTZ R231, R63, R199, R194 ;  /* 0x000000c73fe77223 */ /* 0x000fe200000100c2 */
[----:B------:R-:W-:Y:S01]  /*20f0*/  FADD.FTZ R194, R197, R218 ;  /* 0x000000dac5c27221 */ /* 0x000fe20000010000 */
[----:B------:R-:W-:Y:S01]  /*2100*/  FMUL.FTZ R234, R203, UR23 ;  /* 0x00000017cbea7c20 */ /* 0x000fe20008410000 */
        /* <DEDUP_REMOVED lines=9> */
.L_x_3202:
[----:B------:R-:W-:Y:S05]  /*21a0*/  BSYNC.RECONVERGENT B0 ;  /* 0x0000000000007941 */ /* 0x000fea0003800200 */
.L_x_3201:
        /* <DEDUP_REMOVED lines=32> */
.L_x_3204:
[----:B------:R-:W-:Y:S05]  /*23b0*/  BSYNC.RECONVERGENT B0 ;  /* 0x0000000000007941 */ /* 0x000fea0003800200 */
.L_x_3203:
        /* <DEDUP_REMOVED lines=51> */
.L_x_3209:
        /* <DEDUP_REMOVED lines=17> */
.L_x_3208:
        /* <DEDUP_REMOVED lines=20> */
.L_x_3211:
        /* <DEDUP_REMOVED lines=21> */
.L_x_3207:
        /* <DEDUP_REMOVED lines=18> */
[----:B------:R-:W-:Y:S06]  /*2bb0*/  BRA `(.L_x_3210) ;  /* 0x0000000000e47947 */ /* 0x000fec0003800000 */
.L_x_3213:
        /* <DEDUP_REMOVED lines=17> */
.L_x_3212:
        /* <DEDUP_REMOVED lines=20> */
.L_x_3214:
        /* <DEDUP_REMOVED lines=20> */
.L_x_3210:
        /* <DEDUP_REMOVED lines=14> */
.L_x_3206:
[----:B------:R-:W-:Y:S05]  /*3030*/  BSYNC.RECONVERGENT B0 ;  /* 0x0000000000007941 */ /* 0x000fea0003800200 */
.L_x_3205:
        /* <DEDUP_REMOVED lines=33> */
.L_x_3219:
        /* <DEDUP_REMOVED lines=17> */
.L_x_3218:
        /* <DEDUP_REMOVED lines=20> */
.L_x_3221:
        /* <DEDUP_REMOVED lines=13> */
.L_x_3217:
        /* <DEDUP_REMOVED lines=28> */
.L_x_3223:
        /* <DEDUP_REMOVED lines=17> */
.L_x_3222:
        /* <DEDUP_REMOVED lines=20> */
.L_x_3224:
        /* <DEDUP_REMOVED lines=12> */
.L_x_3220:
        /* <DEDUP_REMOVED lines=13> */
.L_x_3216:
[----:B------:R-:W-:Y:S05]  /*3b10*/  BSYNC.RECONVERGENT B0 ;  /* 0x0000000000007941 */ /* 0x000fea0003800200 */
.L_x_3215:
        /* <DEDUP_REMOVED lines=33> */
.L_x_3229:
        /* <DEDUP_REMOVED lines=17> */
.L_x_3228:
        /* <DEDUP_REMOVED lines=20> */
.L_x_3231:
        /* <DEDUP_REMOVED lines=13> */
.L_x_3227:
        /* <DEDUP_REMOVED lines=28> */
.L_x_3233:
        /* <DEDUP_REMOVED lines=17> */
.L_x_3232:
        /* <DEDUP_REMOVED lines=20> */
.L_x_3234:
        /* <DEDUP_REMOVED lines=12> */
.L_x_3230:
        /* <DEDUP_REMOVED lines=13> */
.L_x_3226:
[----:B------:R-:W-:Y:S05]  /*45f0*/  BSYNC.RECONVERGENT B0 ;  /* 0x0000000000007941 */ /* 0x000fea0003800200 */
.L_x_3225:
        /* <DEDUP_REMOVED lines=33> */
.L_x_3239:
        /* <DEDUP_REMOVED lines=17> */
.L_x_3238:
        /* <DEDUP_REMOVED lines=20> */
.L_x_3241:
        /* <DEDUP_REMOVED lines=13> */
.L_x_3237:
        /* <DEDUP_REMOVED lines=28> */
.L_x_3243:
        /* <DEDUP_REMOVED lines=17> */
.L_x_3242:
        /* <DEDUP_REMOVED lines=20> */
.L_x_3244:
        /* <DEDUP_REMOVED lines=12> */
.L_x_3240:
        /* <DEDUP_REMOVED lines=13> */
.L_x_3236:
[----:B------:R-:W-:Y:S05]  /*50d0*/  BSYNC.RECONVERGENT B0 ;  /* 0x0000000000007941 */ /* 0x000fea0003800200 */
.L_x_3235:
        /* <DEDUP_REMOVED lines=33> */
.L_x_3249:
        /* <DEDUP_REMOVED lines=17> */
.L_x_3248:
        /* <DEDUP_REMOVED lines=20> */
.L_x_3251:
        /* <DEDUP_REMOVED lines=13> */
.L_x_3247:
        /* <DEDUP_REMOVED lines=28> */
.L_x_3253:
        /* <DEDUP_REMOVED lines=17> */
.L_x_3252:
        /* <DEDUP_REMOVED lines=20> */
.L_x_3254:
        /* <DEDUP_REMOVED lines=12> */
.L_x_3250:
        /* <DEDUP_REMOVED lines=13> */
.L_x_3246:
[----:B------:R-:W-:Y:S05]  /*5bb0*/  BSYNC.RECONVERGENT B0 ;  /* 0x0000000000007941 */ /* 0x000fea0003800200 */
.L_x_3245:
        /* <DEDUP_REMOVED lines=33> */
.L_x_3259:
        /* <DEDUP_REMOVED lines=17> */
.L_x_3258:
        /* <DEDUP_REMOVED lines=20> */
.L_x_3261:
        /* <DEDUP_REMOVED lines=13> */
.L_x_3257:
        /* <DEDUP_REMOVED lines=28> */
.L_x_3263:
        /* <DEDUP_REMOVED lines=17> */
.L_x_3262:
        /* <DEDUP_REMOVED lines=20> */
.L_x_3264:
        /* <DEDUP_REMOVED lines=12> */
.L_x_3260:
        /* <DEDUP_REMOVED lines=12> */
.L_x_3256:
[----:B------:R-:W-:Y:S05]  /*6680*/  BSYNC.RECONVERGENT B0 ;  /* 0x0000000000007941 */ /* 0x000fea0003800200 */
.L_x_3255:
[----:B------:R-:W-:Y:S01]  /*6690*/  UPLOP3.LUT UP1, UPT, UPT, UPT, UP1, 0x40, 0x4 ;  /* 0x000000000004789c */ /* 0x000fe20003f2e810 */
[----:B------:R-:W-:Y:S10]  /*66a0*/  BRA.U !UP3, `(.L_x_3265) ;  /* 0xffffffa10bf47547 */ /* 0x000ff4000b83ffff */
.L_x_3190:
[----:B------:R-:W1:Y:S01]  /*66b0*/  S2UR UR4, SR_CTAID.X ;  /* 0x00000000000479c3 */ /* 0x000e620000002500 */
[----:B------:R-:W-:Y:S01]  /*66c0*/  BSSY.RECONVERGENT B0, `(.L_x_3266) ;  /* 0x0000012000007945 */ /* 0x000fe20003800200 */
[----:B-1----:R-:W-:-:S06]  /*66d0*/  UIMAD UR4, UR4, UR10, URZ ;  /* 0x0000000a040472a4 */ /* 0x002fcc000f8e02ff */
[----:B------:R-:W-:-:S04]  /*66e0*/  MOV R11, UR4 ;  /* 0x00000004000b7c02 */ /* 0x000fc80008000f00 */
[----:B------:R-:W-:Y:S01]  /*66f0*/  LEA.HI R11, R11, R200, RZ, 0x1e ;  /* 0x000000c80b0b7211 */ /* 0x000fe200078ff0ff */
[----:B------:R-:W-:Y:S06]  /*6700*/  @!P6 BRA `(.L_x_3267) ;  /* 0x000000000034e947 */ /* 0x000fec0003800000 */
[----:B------:R-:W1:Y:S08]  /*6710*/  LDC.64 R2, c[0x0][0x440] ;  /* 0x00011000ff027b82 */ /* 0x000e700000000a00 */
[----:B------:R-:W0:Y:S08]  /*6720*/  LDC.64 R4, c[0x0][0x448] ;  /* 0x00011200ff047b82 */ /* 0x000e300000000a00 */
[----:B------:R-:W2:Y:S08]  /*6730*/  LDC.64 R6, c[0x0][0x450] ;  /* 0x00011400ff067b82 */ /* 0x000eb00000000a00 */
[----:B------:R-:W3:Y:S01]  /*6740*/  LDC.64 R8, c[0x0][0x458] ;  /* 0x00011600ff087b82 */ /* 0x000ee20000000a00 */
[----:B-1----:R-:W-:-:S05]  /*6750*/  IMAD.WIDE.U32 R2, R11, 0x10, R2 ;  /* 0x000000100b027825 */ /* 0x002fca00078e0002 */
[----:B------:R1:W-:Y:S01]  /*6760*/  STG.E.128 desc[UR16][R2.64], R92 ;  /* 0x0000005c02007986 */ /* 0x0003e2000c101d10 */
[----:B0-----:R-:W-:-:S05]  /*6770*/  IMAD.WIDE.U32 R4, R11, 0x10, R4 ;  /* 0x000000100b047825 */ /* 0x001fca00078e0004 */
[----:B------:R1:W-:Y:S01]  /*6780*/  STG.E.128 desc[UR16][R4.64], R68 ;  /* 0x0000004404007986 */ /* 0x0003e2000c101d10 */
[----:B--2---:R-:W-:-:S05]  /*6790*/  IMAD.WIDE.U32 R6, R11, 0x10, R6 ;  /* 0x000000100b067825 */ /* 0x004fca00078e0006 */
[----:B------:R1:W-:Y:S01]  /*67a0*/  STG.E.128 desc[UR16][R6.64], R140 ;  /* 0x0000008c06007986 */ /* 0x0003e2000c101d10 */
[C---:B---3--:R-:W-:Y:S01]  /*67b0*/  IMAD.WIDE.U32 R8, R11.reuse, 0x10, R8 ;  /* 0x000000100b087825 */ /* 0x048fe200078e0008 */
[----:B------:R-:W-:-:S04]  /*67c0*/  IADD3 R11, PT, PT, R11, 0x80, RZ ;  /* 0x000000800b0b7810 */ /* 0x000fc80007ffe0ff */
[----:B------:R1:W-:Y:S03]  /*67d0*/  STG.E.128 desc[UR16][R8.64], R120 ;  /* 0x0000007808007986 */ /* 0x0003e6000c101d10 */
.L_x_3267:
[----:B------:R-:W-:Y:S05]  /*67e0*/  BSYNC.RECONVERGENT B0 ;  /* 0x0000000000007941 */ /* 0x000fea0003800200 */
.L_x_3266:
[----:B------:R-:W-:Y:S04]  /*67f0*/  BSSY.RECONVERGENT B0, `(.L_x_3268) ;  /* 0x000000f000007945 */ /* 0x000fe80003800200 */
[----:B------:R-:W-:Y:S05]  /*6800*/  @!P1 BRA `(.L_x_3269) ;  /* 0x0000000000349947 */ /* 0x000fea0003800000 */
[----:B-1----:R-:W1:Y:S08]  /*6810*/  LDC.64 R2, c[0x0][0x440] ;  /* 0x00011000ff027b82 */ /* 0x002e700000000a00 */
        /* <DEDUP_REMOVED lines=12> */
.L_x_3269:
[----:B------:R-:W-:Y:S05]  /*68e0*/  BSYNC.RECONVERGENT B0 ;  /* 0x0000000000007941 */ /* 0x000fea0003800200 */
.L_x_3268:
        /* <DEDUP_REMOVED lines=15> */
.L_x_3271:
[----:B------:R-:W-:Y:S05]  /*69e0*/  BSYNC.RECONVERGENT B0 ;  /* 0x0000000000007941 */ /* 0x000fea0003800200 */
.L_x_3270:
        /* <DEDUP_REMOVED lines=15> */
.L_x_3273:
[----:B------:R-:W-:Y:S05]  /*6ae0*/  BSYNC.RECONVERGENT B0 ;  /* 0x0000000000007941 */ /* 0x000fea0003800200 */
.L_x_3272:
        /* <DEDUP_REMOVED lines=15> */
.L_x_3275:
[----:B------:R-:W-:Y:S05]  /*6be0*/  BSYNC.RECONVERGENT B0 ;  /* 0x0000000000007941 */ /* 0x000fea0003800200 */
.L_x_3274:
[----:B------:R-:W-:Y:S05]  /*6bf0*/  @!P5 EXIT ;  /* 0x000000000000d94d */ /* 0x000fea0003800000 */
[----:B-1----:R-:W1:Y:S08]  /*6c00*/  LDC.64 R2, c[0x0][0x440] ;  /* 0x00011000ff027b82 */ /* 0x002e700000000a00 */
[----:B------:R-:W0:Y:S08]  /*6c10*/  LDC.64 R4, c[0x0][0x448] ;  /* 0x00011200ff047b82 */ /* 0x000e300000000a00 */
[----:B------:R-:W2:Y:S08]  /*6c20*/  LDC.64 R6, c[0x0][0x450] ;  /* 0x00011400ff067b82 */ /* 0x000eb00000000a00 */
[----:B------:R-:W3:Y:S01]  /*6c30*/  LDC.64 R8, c[0x0][0x458] ;  /* 0x00011600ff087b82 */ /* 0x000ee20000000a00 */
[----:B-1----:R-:W-:-:S05]  /*6c40*/  IMAD.WIDE.U32 R2, R11, 0x10, R2 ;  /* 0x000000100b027825 */ /* 0x002fca00078e0002 */
[----:B------:R-:W-:Y:S01]  /*6c50*/  STG.E.128 desc[UR16][R2.64], R116 ;  /* 0x0000007402007986 */ /* 0x000fe2000c101d10 */
[----:B0-----:R-:W-:-:S05]  /*6c60*/  IMAD.WIDE.U32 R4, R11, 0x10, R4 ;  /* 0x000000100b047825 */ /* 0x001fca00078e0004 */
[----:B------:R-:W-:Y:S01]  /*6c70*/  STG.E.128 desc[UR16][R4.64], R88 ;  /* 0x0000005804007986 */ /* 0x000fe2000c101d10 */
[----:B--2---:R-:W-:-:S05]  /*6c80*/  IMAD.WIDE.U32 R6, R11, 0x10, R6 ;  /* 0x000000100b067825 */ /* 0x004fca00078e0006 */
[----:B------:R-:W-:Y:S01]  /*6c90*/  STG.E.128 desc[UR16][R6.64], R160 ;  /* 0x000000a006007986 */ /* 0x000fe2000c101d10 */
[----:B---3--:R-:W-:-:S05]  /*6ca0*/  IMAD.WIDE.U32 R8, R11, 0x10, R8 ;  /* 0x000000100b087825 */ /* 0x008fca00078e0008 */
[----:B------:R-:W-:Y:S01]  /*6cb0*/  STG.E.128 desc[UR16][R8.64], R136 ;  /* 0x0000008808007986 */ /* 0x000fe2000c101d10 */
[----:B------:R-:W-:Y:S05]  /*6cc0*/  EXIT ;  /* 0x000000000000794d */ /* 0x000fea0003800000 */
.L_x_3276:
        /* <DEDUP_REMOVED lines=11> */
.L_x_3880:


//--------------------- .text._ZN10layer_norm31ln_parallel_residual_bwd_kernelINS_13Kernel_traitsIfffffjLj3072ELj1ELj1ELj4ELj16ENS_18Kernel_traits_baseILj3072EfffffjLj128EEEEELb0ELb0ELb1EEEvNS_9BwdParamsE --------------------------
	.section	.text._ZN10layer_norm31ln_parallel_residual_bwd_kernelINS_13Kernel_traitsIfffffjLj3072ELj1ELj1ELj4ELj16ENS_18Kernel_traits_baseILj3072EfffffjLj128EEEEELb0ELb0ELb1EEEvNS_9BwdParamsE,"ax",@progbits
	.align	128
        .global         _ZN10layer_norm31ln_parallel_residual_bwd_kernelINS_13Kernel_traitsIfffffjLj3072ELj1ELj1ELj4ELj16ENS_18Kernel_traits_baseILj3072EfffffjLj128EEEEELb0ELb0ELb1EEEvNS_9BwdParamsE
        .type           _ZN10layer_norm31ln_parallel_residual_bwd_kernelINS_13Kernel_traitsIfffffjLj3072ELj1ELj1ELj4ELj16ENS_18Kernel_traits_baseILj3072EfffffjLj128EEEEELb0ELb0ELb1EEEvNS_9BwdParamsE,@function
        .size           _ZN10layer_norm31ln_parallel_residual_bwd_kernelINS_13Kernel_traitsIfffffjLj3072ELj1ELj1ELj4ELj16ENS_18Kernel_traits_baseILj3072EfffffjLj128EEEEELb0ELb0ELb1EEEvNS_9BwdParamsE,(.L_x_3881 - _ZN10layer_norm31ln_parallel_residual_bwd_kernelINS_13Kernel_traitsIfffffjLj3072ELj1ELj1ELj4ELj16ENS_18Kernel_traits_baseILj3072EfffffjLj128EEEEELb0ELb0ELb1EEEvNS_9BwdParamsE)
        .other          _ZN10layer_norm31ln_parallel_residual_bwd_kernelINS_13Kernel_traitsIfffffjLj3072ELj1ELj1ELj4ELj16ENS_18Kernel_traits_baseILj3072EfffffjLj128EEEEELb0ELb0ELb1EEEvNS_9BwdParamsE,@"STO_CUDA_ENTRY STV_DEFAULT"
_ZN10layer_norm31ln_parallel_residual_bwd_kernelINS_13Kernel_traitsIfffffjLj3072ELj1ELj1ELj4ELj16ENS_18Kernel_traits_baseILj3072EfffffjLj128EEEEELb0ELb0ELb1EEEvNS_9BwdParamsE:
.text._ZN10layer_norm31ln_parallel_residual_bwd_kernelINS_13Kernel_traitsIfffffjLj3072ELj1ELj1ELj4ELj16ENS_18Kernel_traits_baseILj3072EfffffjLj128EEEEELb0ELb0ELb1EEEvNS_9BwdParamsE:
        /* <DEDUP_REMOVED lines=81> */
[----:B------:R-:W-:Y:S01]  /*0510*/  CS2R R14, SRZ ;  /* 0x00000000000e7805 */ /* 0x000fe2000001ff00 */
[----:B----4-:R-:W-:Y:S01]  /*0520*/  IMAD.WIDE.U32 R4, R128, 0x10, R4 ;  /* 0x0000001080047825 */ /* 0x010fe200078e0004 */
        /* <DEDUP_REMOVED lines=26> */
[----:B0-----:R-:W-:-:S02]  /*06d0*/  CS2R R2, SRZ ;  /* 0x0000000000027805 */ /* 0x001fc4000001ff00 */
        /* <DEDUP_REMOVED lines=14> */
[----:B------:R-:W-:Y:S01]  /*07c0*/  PLOP3.LUT P3, PT, PT, PT, UP2, 0x80, 0x8 ;  /* 0x000000000008781c */ /* 0x000fe20003f6f028 */
[----:B------:R-:W-:Y:S01]  /*07d0*/  UPLOP3.LUT UP1, UPT, UPT, UPT, UPT, 0x40, 0x4 ;  /* 0x000000000004789c */ /* 0x000fe20003f2e870 */
[----:B------:R-:W-:Y:S01]  /*07e0*/  PLOP3.LUT P2, PT, PT, PT, UP0, 0x80, 0x8 ;  /* 0x000000000008781c */ /* 0x000fe20003f4f008 */
[----:B------:R-:W1:Y:S01]  /*07f0*/  LDCU UR11, c[0x0][0x388] ;  /* 0x00007100ff0b77ac */ /* 0x000e620008000800 */
[----:B------:R-:W-:Y:S01]  /*0800*/  MOV R225, RZ ;  /* 0x000000ff00e17202 */ /* 0x000fe20000000f00 */
[----:B------:R-:W2:Y:S01]  /*0810*/  LDCU UR14, c[0x0][0x400] ;  /* 0x00008000ff0e77ac */ /* 0x000ea20008000800 */
[----:B0-----:R-:W-:Y:S01]  /*0820*/  CS2R R4, SRZ ;  /* 0x0000000000047805 */ /* 0x001fe2000001ff00 */
[----:B------:R-:W0:Y:S01]  /*0830*/  LDCU.64 UR6, c[0x0][0x470] ;  /* 0x00008e00ff0677ac */ /* 0x000e220008000a00 */
[----:B------:R-:W3:Y:S07]  /*0840*/  LDCU.64 UR8, c[0x0][0x478] ;  /* 0x00008f00ff0877ac */ /* 0x000eee0008000a00 */
.L_x_3328:
[----:B----4-:R-:W4:Y:S01]  /*0850*/  LDC.64 R80, c[0x0][0x3c0] ;  /* 0x0000f000ff507b82 */ /* 0x010f220000000a00 */
[----:B-1----:R-:W-:-:S05]  /*0860*/  IMAD R82, R224, UR11, RZ ;  /* 0x0000000be0527c24 */ /* 0x002fca000f8e02ff */
[----:B------:R-:W-:Y:S02]  /*0870*/  SHF.R.S32.HI R83, RZ, 0x1f, R82 ;  /* 0x0000001fff537819 */ /* 0x000fe40000011452 */
[----:B------:R-:W1:Y:S02]  /*0880*/  LDC.64 R156, c[0x0][0x3a8] ;  /* 0x0000ea00ff9c7b82 */ /* 0x000e640000000a00 */
[----:B------:R-:W-:-:S04]  /*0890*/  LEA.HI R83, R83, R82, RZ, 0x2 ;  /* 0x0000005253537211 */ /* 0x000fc800078f10ff */
[----:B------:R-:W-:Y:S02]  /*08a0*/  LEA.HI.SX32 R230, R83, R128, 0x1e ;  /* 0x0000008053e67211 */ /* 0x000fe400078ff2ff */
[----:B------:R-:W2:Y:S08]  /*08b0*/  LDC.64 R124, c[0x0][0x3c8] ;  /* 0x0000f200ff7c7b82 */ /* 0x000eb00000000a00 */
[----:B------:R-:W0:Y:S01]  /*08c0*/  LDC.64 R140, c[0x0][0x430] ;  /* 0x00010c00ff8c7b82 */ /* 0x000e220000000a00 */
[----:B----4-:R-:W-:-:S05]  /*08d0*/  IMAD.WIDE R80, R224, 0x4, R80 ;  /* 0x00000004e0507825 */ /* 0x010fca00078e0250 */
[----:B------:R4:W3:Y:S02]  /*08e0*/  LDG.E R247, desc[UR12][R80.64] ;  /* 0x0000000c50f77981 */ /* 0x0008e4000c1e1900 */
[----:B------:R-:W4:Y:S01]  /*08f0*/  LDC.64 R142, c[0x0][0x428] ;  /* 0x00010a00ff8e7b82 */ /* 0x000f220000000a00 */
[----:B-1----:R-:W-:-:S06]  /*0900*/  IMAD.WIDE.U32 R136, R230, 0x10, R156 ;  /* 0x00000010e6887825 */ /* 0x002fcc00078e009c */
[----:B------:R-:W3:Y:S01]  /*0910*/  LDG.E.128 R136, desc[UR12][R136.64] ;  /* 0x0000000c88887981 */ /* 0x000ee2000c1e1d00 */
[----:B--2---:R-:W-:-:S05]  /*0920*/  IMAD.WIDE R124, R224, 0x4, R124 ;  /* 0x00000004e07c7825 */ /* 0x004fca00078e027c */
[----:B------:R1:W2:Y:S01]  /*0930*/  LDG.E R227, desc[UR12][R124.64] ;  /* 0x0000000c7ce37981 */ /* 0x0002a2000c1e1900 */
[----:B0-----:R-:W-:-:S06]  /*0940*/  IMAD.WIDE.U32 R148, R230, 0x10, R140 ;  /* 0x00000010e6947825 */ /* 0x001fcc00078e008c */
[----:B------:R-:W2:Y:S01]  /*0950*/  LDG.E.128 R148, desc[UR12][R148.64] ;  /* 0x0000000c94947981 */ /* 0x000ea2000c1e1d00 */
[----:B----4-:R-:W-:-:S06]  /*0960*/  IMAD.WIDE.U32 R152, R230, 0x10, R142 ;  /* 0x00000010e6987825 */ /* 0x010fcc00078e008e */
[----:B------:R-:W4:Y:S01]  /*0970*/  LDG.E.128 R152, desc[UR12][R152.64] ;  /* 0x0000000c98987981 */ /* 0x000f22000c1e1d00 */
[----:B------:R-:W-:-:S05]  /*0980*/  IADD3 R229, PT, PT, R230, 0x80, RZ ;  /* 0x00000080e6e57810 */ /* 0x000fca0007ffe0ff */
[----:B------:R-:W-:-:S04]  /*0990*/  IMAD.WIDE.U32 R80, R229, 0x10, R140 ;  /* 0x00000010e5507825 */ /* 0x000fc800078e008c */
[C---:B------:R-:W-:Y:S02]  /*09a0*/  IMAD.WIDE.U32 R84, R229.reuse, 0x10, R142 ;  /* 0x00000010e5547825 */ /* 0x040fe400078e008e */
[----:B------:R-:W4:Y:S02]  /*09b0*/  LDG.E.128 R80, desc[UR12][R80.64] ;  /* 0x0000000c50507981 */ /* 0x000f24000c1e1d00 */
[----:B------:R-:W-:Y:S02]  /*09c0*/  IMAD.WIDE.U32 R88, R229, 0x10, R156 ;  /* 0x00000010e5587825 */ /* 0x000fe400078e009c */
[----:B------:R-:W4:Y:S04]  /*09d0*/  LDG.E.128 R84, desc[UR12][R84.64] ;  /* 0x0000000c54547981 */ /* 0x000f28000c1e1d00 */
[----:B------:R-:W4:Y:S01]  /*09e0*/  LDG.E.128 R88, desc[UR12][R88.64] ;  /* 0x0000000c58587981 */ /* 0x000f22000c1e1d00 */
[----:B------:R-:W-:-:S05]  /*09f0*/  IADD3 R226, PT, PT, R230, 0x100, RZ ;  /* 0x00000100e6e27810 */ /* 0x000fca0007ffe0ff */
[----:B-1----:R-:W-:-:S04]  /*0a00*/  IMAD.WIDE.U32 R124, R226, 0x10, R156 ;  /* 0x00000010e27c7825 */ /* 0x002fc800078e009c */
[C---:B------:R-:W-:Y:S02]  /*0a10*/  IMAD.WIDE.U32 R128, R226.reuse, 0x10, R140 ;  /* 0x00000010e2807825 */ /* 0x040fe400078e008c */
[----:B------:R-:W4:Y:S02]  /*0a20*/  LDG.E.128 R124, desc[UR12][R124.64] ;  /* 0x0000000c7c7c7981 */ /* 0x000f24000c1e1d00 */
[----:B------:R-:W-:Y:S02]  /*0a30*/  IMAD.WIDE.U32 R132, R226, 0x10, R142 ;  /* 0x00000010e2847825 */ /* 0x000fe400078e008e */
[----:B------:R-:W4:Y:S04]  /*0a40*/  LDG.E.128 R128, desc[UR12][R128.64] ;  /* 0x0000000c80807981 */ /* 0x000f28000c1e1d00 */
[----:B------:R-:W4:Y:S01]  /*0a50*/  LDG.E.128 R132, desc[UR12][R132.64] ;  /* 0x0000000c84847981 */ /* 0x000f22000c1e1d00 */
[----:B------:R-:W-:-:S05]  /*0a60*/  IADD3 R228, PT, PT, R230, 0x180, RZ ;  /* 0x00000180e6e47810 */ /* 0x000fca0007ffe0ff */
[----:B------:R-:W-:-:S04]  /*0a70*/  IMAD.WIDE.U32 R140, R228, 0x10, R140 ;  /* 0x00000010e48c7825 */ /* 0x000fc800078e008c */
[----:B------:R-:W-:Y:S02]  /*0a80*/  IMAD.WIDE.U32 R144, R228, 0x10, R142 ;  /* 0x00000010e4907825 */ /* 0x000fe400078e008e */
[----:B------:R-:W4:Y:S04]  /*0a90*/  LDG.E.128 R140, desc[UR12][R140.64] ;  /* 0x0000000c8c8c7981 */ /* 0x000f28000c1e1d00 */
[----:B------:R-:W4:Y:S01]  /*0aa0*/  LDG.E.128 R144, desc[UR12][R144.64] ;  /* 0x0000000c90907981 */ /* 0x000f22000c1e1d00 */
[C---:B------:R-:W-:Y:S02]  /*0ab0*/  IADD3 R232, PT, PT, R230.reuse, 0x200, RZ ;  /* 0x00000200e6e87810 */ /* 0x040fe40007ffe0ff */
[----:B------:R-:W-:Y:S02]  /*0ac0*/  IADD3 R231, PT, PT, R230, 0x280, RZ ;  /* 0x00000280e6e77810 */ /* 0x000fe40007ffe0ff */
[----:B---3--:R-:W-:-:S05]  /*0ad0*/  FSEL R247, R247, RZ, !P3 ;  /* 0x000000fff7f77208 */ /* 0x008fca0005800000 */
[C---:B------:R-:W-:Y:S01]  /*0ae0*/  FADD.FTZ R136, -R247.reuse, R136 ;  /* 0x00000088f7887221 */ /* 0x040fe20000010100 */
[----:B------:R-:W-:-:S03]  /*0af0*/  FADD.FTZ R234, -R247, R137 ;  /* 0x00000089f7ea7221 */ /* 0x000fc60000010100 */
[----:B--2---:R-:W-:Y:S01]  /*0b00*/  FMUL.FTZ R233, R227, R136 ;  /* 0x00000088e3e97220 */ /* 0x004fe20000410000 */
[C---:B------:R-:W-:Y:S01]  /*0b10*/  FADD.FTZ R240, -R247.reuse, R139 ;  /* 0x0000008bf7f07221 */ /* 0x040fe20000010100 */
[----:B------:R-:W-:Y:S01]  /*0b20*/  FADD.FTZ R138, -R247, R138 ;  /* 0x0000008af78a7221 */ /* 0x000fe20000010100 */
[----:B-----5:R-:W-:Y:S01]  /*0b30*/  FMUL.FTZ R137, R52, R148 ;  /* 0x0000009434897220 */ /* 0x020fe20000410000 */
[----:B------:R-:W-:Y:S01]  /*0b40*/  FMUL.FTZ R136, R53, R149 ;  /* 0x0000009535887220 */ /* 0x000fe20000410000 */
[----:B------:R-:W-:Y:S02]  /*0b50*/  FMUL.FTZ R139, R54, R150 ;  /* 0x00000096368b7220 */ /* 0x000fe40000410000 */
[----:B----4-:R-:W-:Y:S01]  /*0b60*/  FFMA.FTZ R236, R76, R152, R137 ;  /* 0x000000984cec7223 */ /* 0x010fe20000010089 */
[----:B------:R-:W-:Y:S01]  /*0b70*/  FFMA.FTZ R237, R77, R153, R136 ;  /* 0x000000994ded7223 */ /* 0x000fe20000010088 */
[----:B------:R-:W-:-:S04]  /*0b80*/  IMAD.WIDE.U32 R136, R228, 0x10, R156 ;  /* 0x00000010e4887825 */ /* 0x000fc800078e009c */
[C---:B------:R-:W-:Y:S01]  /*0b90*/  FMUL.FTZ R235, R227.reuse, R138 ;  /* 0x0000008ae3eb7220 */ /* 0x040fe20000410000 */
[----:B------:R-:W-:Y:S02]  /*0ba0*/  FFMA.FTZ R238, R78, R154, R139 ;  /* 0x0000009a4eee7223 */ /* 0x000fe4000001008b */
[----:B------:R-:W2:Y:S01]  /*0bb0*/  LDG.E.128 R136, desc[UR12][R136.64] ;  /* 0x0000000c88887981 */ /* 0x000ea2000c1e1d00 */
[----:B------:R-:W-:Y:S01]  /*0bc0*/  FMUL.FTZ R234, R227, R234 ;  /* 0x000000eae3ea7220 */ /* 0x000fe20000410000 */
[C---:B------:R-:W-:Y:S01]  /*0bd0*/  FADD.FTZ R219, R148.reuse, R219 ;  /* 0x000000db94db7221 */ /* 0x040fe20000010000 */
[----:B------:R-:W-:Y:S01]  /*0be0*/  FFMA.FTZ R221, R148, R233, R221 ;  /* 0x000000e994dd7223 */ /* 0x000fe200000100dd */
[C---:B------:R-:W-:Y:S01]  /*0bf0*/  FADD.FTZ R216, R149.reuse, R216 ;  /* 0x000000d895d87221 */ /* 0x040fe20000010000 */
[----:B------:R-:W-:Y:S01]  /*0c00*/  FFMA.FTZ R218, R149, R234, R218 ;  /* 0x000000ea95da7223 */ /* 0x000fe200000100da */
[----:B------:R-:W-:Y:S01]  /*0c10*/  FMUL.FTZ R148, R55, R151 ;  /* 0x0000009737947220 */ /* 0x000fe20000410000 */
[----:B------:R-:W-:Y:S01]  /*0c20*/  FMUL.FTZ R149, R48, R80 ;  /* 0x0000005030957220 */ /* 0x000fe20000410000 */
[----:B------:R-:W-:-:S02]  /*0c30*/  FMUL.FTZ R240, R227, R240 ;  /* 0x000000f0e3f07220 */ /* 0x000fc40000410000 */
[----:B------:R-:W-:Y:S01]  /*0c40*/  FFMA.FTZ R243, R79, R155, R148 ;  /* 0x0000009b4ff37223 */ /* 0x000fe20000010094 */
[----:B------:R-:W-:Y:S01]  /*0c50*/  FFMA.FTZ R242, R72, R84, R149 ;  /* 0x0000005448f27223 */ /* 0x000fe20000010095 */
[----:B------:R-:W-:-:S04]  /*0c60*/  IMAD.WIDE.U32 R148, R232, 0x10, R156 ;  /* 0x00000010e8947825 */ /* 0x000fc800078e009c */
[C---:B------:R-:W-:Y:S01]  /*0c70*/  FADD.FTZ R223, R152.reuse, R223 ;  /* 0x000000df98df7221 */ /* 0x040fe20000010000 */
[----:B------:R-:W-:Y:S01]  /*0c80*/  FFMA.FTZ R225, R152, R233, R225 ;  /* 0x000000e998e17223 */ /* 0x000fe200000100e1 */
[C---:B------:R-:W-:Y:S01]  /*0c90*/  FADD.FTZ R220, R153.reuse, R220 ;  /* 0x000000dc99dc7221 */ /* 0x040fe20000010000 */
[----:B------:R-:W-:Y:S01]  /*0ca0*/  FFMA.FTZ R222, R153, R234, R222 ;  /* 0x000000ea99de7223 */ /* 0x000fe200000100de */
[----:B------:R-:W-:-:S04]  /*0cb0*/  IMAD.WIDE.U32 R152, R231, 0x10, R156 ;  /* 0x00000010e7987825 */ /* 0x000fc800078e009c */
[C---:B------:R-:W-:Y:S01]  /*0cc0*/  FADD.FTZ R211, R150.reuse, R211 ;  /* 0x000000d396d37221 */ /* 0x040fe20000010000 */
[-C--:B------:R-:W-:Y:S01]  /*0cd0*/  FFMA.FTZ R213, R150, R235.reuse, R213 ;  /* 0x000000eb96d57223 */ /* 0x080fe200000100d5 */
[----:B------:R-:W-:Y:S01]  /*0ce0*/  FADD.FTZ R88, -R247, R88 ;  /* 0x00000058f7587221 */ /* 0x000fe20000010100 */
[C---:B------:R-:W-:Y:S01]  /*0cf0*/  FADD.FTZ R208, R151.reuse, R208 ;  /* 0x000000d097d07221 */ /* 0x040fe20000010000 */
[-C--:B------:R-:W-:Y:S01]  /*0d00*/  FFMA.FTZ R210, R151, R240.reuse, R210 ;  /* 0x000000f097d27223 */ /* 0x080fe200000100d2 */
[----:B------:R-:W-:Y:S01]  /*0d10*/  FADD.FTZ R90, -R247, R90 ;  /* 0x0000005af75a7221 */ /* 0x000fe20000010100 */
[----:B------:R-:W3:Y:S01]  /*0d20*/  LDG.E.128 R148, desc[UR12][R148.64] ;  /* 0x0000000c94947981 */ /* 0x000ee2000c1e1d00 */
[C---:B------:R-:W-:Y:S01]  /*0d30*/  FADD.FTZ R215, R154.reuse, R215 ;  /* 0x000000d79ad77221 */ /* 0x040fe20000010000 */
[----:B------:R-:W-:Y:S01]  /*0d40*/  FFMA.FTZ R217, R154, R235, R217 ;  /* 0x000000eb9ad97223 */ /* 0x000fe200000100d9 */
[C---:B------:R-:W-:Y:S01]  /*0d50*/  FADD.FTZ R212, R155.reuse, R212 ;  /* 0x000000d49bd47221 */ /* 0x040fe20000010000 */
[----:B------:R-:W-:Y:S01]  /*0d60*/  FFMA.FTZ R214, R155, R240, R214 ;  /* 0x000000f09bd67223 */ /* 0x000fe200000100d6 */
[----:B------:R-:W-:Y:S01]  /*0d70*/  FMUL.FTZ R239, R227, R88 ;  /* 0x00000058e3ef7220 */ /* 0x000fe20000410000 */
[----:B------:R-:W-:Y:S01]  /*0d80*/  FADD.FTZ R88, -R247, R89 ;  /* 0x00000059f7587221 */ /* 0x000fe20000010100 */
[----:B------:R-:W4:Y:S01]  /*0d90*/  LDG.E.128 R152, desc[UR12][R152.64] ;  /* 0x0000000c98987981 */ /* 0x000f22000c1e1d00 */
[----:B------:R-:W-:Y:S01]  /*0da0*/  FMUL.FTZ R244, R227, R90 ;  /* 0x0000005ae3f47220 */ /* 0x000fe20000410000 */
[----:B------:R-:W-:-:S02]  /*0db0*/  FADD.FTZ R250, -R247, R91 ;  /* 0x0000005bf7fa7221 */ /* 0x000fc40000010100 */
[----:B------:R-:W0:Y:S01]  /*0dc0*/  LDC.64 R90, c[0x0][0x430] ;  /* 0x00010c00ff5a7b82 */ /* 0x000e220000000a00 */
[----:B------:R-:W-:-:S07]  /*0dd0*/  FMUL.FTZ R241, R227, R88 ;  /* 0x00000058e3f17220 */ /* 0x000fce0000410000 */
[----:B------:R-:W1:Y:S01]  /*0de0*/  LDC.64 R88, c[0x0][0x428] ;  /* 0x00010a00ff587b82 */ /* 0x000e620000000a00 */
[----:B------:R-:W-:Y:S01]  /*0df0*/  FADD.FTZ R124, -R247, R124 ;  /* 0x0000007cf77c7221 */ /* 0x000fe20000010100 */
[C---:B------:R-:W-:Y:S01]  /*0e00*/  FADD.FTZ R203, R80.reuse, R203 ;  /* 0x000000cb50cb7221 */ /* 0x040fe20000010000 */
[----:B------:R-:W-:Y:S01]  /*0e10*/  FFMA.FTZ R205, R80, R239, R205 ;  /* 0x000000ef50cd7223 */ /* 0x000fe200000100cd */
[----:B------:R-:W-:Y:S01]  /*0e20*/  FMUL.FTZ R80, R51, R83 ;  /* 0x0000005333507220 */ /* 0x000fe20000410000 */
[----:B------:R-:W-:Y:S01]  /*0e30*/  FMUL.FTZ R248, R227, R124 ;  /* 0x0000007ce3f87220 */ /* 0x000fe20000410000 */
[----:B------:R-:W-:Y:S01]  /*0e40*/  FMUL.FTZ R249, R44, R128 ;  /* 0x000000802cf97220 */ /* 0x000fe20000410000 */
[----:B------:R-:W-:Y:S01]  /*0e50*/  FMUL.FTZ R246, R49, R81 ;  /* 0x0000005131f67220 */ /* 0x000fe20000410000 */
[C---:B------:R-:W-:Y:S01]  /*0e60*/  FADD.FTZ R200, R81.reuse, R200 ;  /* 0x000000c851c87221 */ /* 0x040fe20000010000 */
[----:B------:R-:W-:Y:S01]  /*0e70*/  FFMA.FTZ R202, R81, R241, R202 ;  /* 0x000000f151ca7223 */ /* 0x000fe200000100ca */
[----:B------:R-:W-:Y:S01]  /*0e80*/  FFMA.FTZ R251, R75, R87, R80 ;  /* 0x000000574bfb7223 */ /* 0x000fe20000010050 */
[----:B------:R-:W-:Y:S01]  /*0e90*/  FMUL.FTZ R250, R227, R250 ;  /* 0x000000fae3fa7220 */ /* 0x000fe20000410000 */
[C---:B------:R-:W-:Y:S01]  /*0ea0*/  FADD.FTZ R191, R132.reuse, R191 ;  /* 0x000000bf84bf7221 */ /* 0x040fe20000010000 */
[----:B------:R-:W-:Y:S01]  /*0eb0*/  FFMA.FTZ R193, R132, R248, R193 ;  /* 0x000000f884c17223 */ /* 0x000fe200000100c1 */
[----:B------:R-:W-:Y:S01]  /*0ec0*/  FFMA.FTZ R249, R68, R132, R249 ;  /* 0x0000008444f97223 */ /* 0x000fe200000100f9 */
[----:B0-----:R-:W-:-:S04]  /*0ed0*/  IMAD.WIDE.U32 R80, R232, 0x10, R90 ;  /* 0x00000010e8507825 */ /* 0x001fc800078e005a */
[----:B------:R-:W-:Y:S01]  /*0ee0*/  FADD.FTZ R132, -R247, R125 ;  /* 0x0000007df7847221 */ /* 0x000fe20000010100 */
[----:B------:R-:W-:Y:S01]  /*0ef0*/  FMUL.FTZ R245, R50, R82 ;  /* 0x0000005232f57220 */ /* 0x000fe20000410000 */
[C---:B------:R-:W-:Y:S01]  /*0f00*/  FADD.FTZ R195, R82.reuse, R195 ;  /* 0x000000c352c37221 */ /* 0x040fe20000010000 */
[----:B------:R-:W-:Y:S01]  /*0f10*/  FFMA.FTZ R197, R82, R244, R197 ;  /* 0x000000f452c57223 */ /* 0x000fe200000100c5 */
[C---:B------:R-:W-:Y:S01]  /*0f20*/  FADD.FTZ R192, R83.reuse, R192 ;  /* 0x000000c053c07221 */ /* 0x040fe20000010000 */
[----:B------:R-:W-:Y:S01]  /*0f30*/  FFMA.FTZ R194, R83, R250, R194 ;  /* 0x000000fa53c27223 */ /* 0x000fe200000100c2 */
[----:B-1----:R-:W-:Y:S01]  /*0f40*/  IMAD.WIDE.U32 R156, R232, 0x10, R88 ;  /* 0x00000010e89c7825 */ /* 0x002fe200078e0058 */
[----:B------:R-:W4:Y:S03]  /*0f50*/  LDG.E.128 R80, desc[UR12][R80.64] ;  /* 0x0000000c50507981 */ /* 0x000f26000c1e1d00 */
[----:B------:R-:W-:Y:S01]  /*0f60*/  FMUL.FTZ R132, R227, R132 ;  /* 0x00000084e3847220 */ /* 0x000fe20000410000 */
[----:B------:R-:W-:Y:S01]  /*0f70*/  FADD.FTZ R126, -R247, R126 ;  /* 0x0000007ef77e7221 */ /* 0x000fe20000010100 */
[C---:B------:R-:W-:Y:S01]  /*0f80*/  FADD.FTZ R207, R84.reuse, R207 ;  /* 0x000000cf54cf7221 */ /* 0x040fe20000010000 */
[----:B------:R-:W-:Y:S01]  /*0f90*/  FFMA.FTZ R209, R84, R239, R209 ;  /* 0x000000ef54d17223 */ /* 0x000fe200000100d1 */
[----:B------:R-:W4:Y:S01]  /*0fa0*/  LDG.E.128 R156, desc[UR12][R156.64] ;  /* 0x0000000c9c9c7981 */ /* 0x000f22000c1e1d00 */
[----:B------:R-:W-:Y:S01]  /*0fb0*/  FMUL.FTZ R84, R45, R129 ;  /* 0x000000812d547220 */ /* 0x000fe20000410000 */
[C---:B------:R-:W-:Y:S01]  /*0fc0*/  FADD.FTZ R184, R129.reuse, R184 ;  /* 0x000000b881b87221 */ /* 0x040fe20000010000 */
[----:B------:R-:W-:Y:S01]  /*0fd0*/  FFMA.FTZ R186, R129, R132, R186 ;  /* 0x0000008481ba7223 */ /* 0x000fe200000100ba */
        /* <DEDUP_REMOVED lines=14> */
[----:B------:R-:W-:Y:S01]  /*10c0*/  FFMA.FTZ R245, R74, R86, R245 ;  /* 0x000000564af57223 */ /* 0x000fe200000100f5 */
[----:B------:R-:W-:-:S04]  /*10d0*/  IMAD.WIDE.U32 R88, R231, 0x10, R88 ;  /* 0x00000010e7587825 */ /* 0x000fc800078e0058 */
[C---:B------:R-:W-:Y:S01]  /*10e0*/  FADD.FTZ R196, R87.reuse, R196 ;  /* 0x000000c457c47221 */ /* 0x040fe20000010000 */
[----:B------:R-:W-:Y:S01]  /*10f0*/  FFMA.FTZ R198, R87, R250, R198 ;  /* 0x000000fa57c67223 */ /* 0x000fe200000100c6 */
[----:B------:R-:W0:Y:S01]  /*1100*/  @P2 LDC.64 R124, c[0x0][0x438] ;  /* 0x00010e00ff7c2b82 */ /* 0x000e220000000a00 */
[----:B------:R-:W4:Y:S04]  /*1110*/  LDG.E.128 R84, desc[UR12][R84.64] ;  /* 0x0000000c54547981 */ /* 0x000f28000c1e1d00 */
[----:B------:R-:W4:Y:S01]  /*1120*/  LDG.E.128 R88, desc[UR12][R88.64] ;  /* 0x0000000c58587981 */ /* 0x000f22000c1e1d00 */
        /* <DEDUP_REMOVED lines=15> */
[C---:B------:R-:W-:Y:S01]  /*1220*/  FADD.FTZ R179, R130.reuse, R179 ;  /* 0x000000b382b37221 */ /* 0x040fe20000010000 */
[----:B------:R-:W-:Y:S01]  /*1230*/  FFMA.FTZ R181, R130, R129, R181 ;  /* 0x0000008182b57223 */ /* 0x000fe200000100b5 */
[C---:B--2---:R-:W-:Y:S01]  /*1240*/  FADD.FTZ R130, -R247.reuse, R136 ;  /* 0x00000088f7827221 */ /* 0x044fe20000010100 */
[C---:B------:R-:W-:Y:S01]  /*1250*/  FADD.FTZ R136, -R247.reuse, R137 ;  /* 0x00000089f7887221 */ /* 0x040fe20000010100 */
[----:B------:R-:W-:-:S03]  /*1260*/  FADD.FTZ R138, -R247, R138 ;  /* 0x0000008af78a7221 */ /* 0x000fc60000010100 */
[----:B------:R-:W-:Y:S01]  /*1270*/  FMUL.FTZ R136, R227, R136 ;  /* 0x00000088e3887220 */ /* 0x000fe20000410000 */
[----:B0-----:R-:W-:-:S04]  /*1280*/  @P2 IMAD.WIDE.U32 R124, R231, 0x10, R124 ;  /* 0x00000010e77c2825 */ /* 0x001fc800078e007c */
[C---:B------:R-:W-:Y:S01]  /*1290*/  FADD.FTZ R166, R145.reuse, R166 ;  /* 0x000000a691a67221 */ /* 0x040fe20000010000 */
[----:B------:R0:W5:Y:S01]  /*12a0*/  @P2 LDG.E.128 R112, desc[UR12][R124.64] ;  /* 0x0000000c7c702981 */ /* 0x000162000c1e1d00 */
[----:B------:R-:W-:Y:S01]  /*12b0*/  FFMA.FTZ R178, R145, R136, R178 ;  /* 0x0000008891b27223 */ /* 0x000fe200000100b2 */
[----:B------:R-:W-:Y:S01]  /*12c0*/  FMUL.FTZ R137, R227, R138 ;  /* 0x0000008ae3897220 */ /* 0x000fe20000410000 */
[----:B------:R-:W-:Y:S01]  /*12d0*/  FADD.FTZ R138, -R247, R139 ;  /* 0x0000008bf78a7221 */ /* 0x000fe20000010100 */
[----:B0-----:R-:W-:Y:S01]  /*12e0*/  FMUL.FTZ R124, R41, R141 ;  /* 0x0000008d297c7220 */ /* 0x001fe20000410000 */
[----:B------:R-:W-:-:S03]  /*12f0*/  FMUL.FTZ R125, R42, R142 ;  /* 0x0000008e2a7d7220 */ /* 0x000fc60000410000 */
[----:B------:R-:W-:Y:S01]  /*1300*/  FFMA.FTZ R145, R65, R145, R124 ;  /* 0x0000009141917223 */ /* 0x000fe2000001007c */
[----:B------:R-:W-:Y:S01]  /*1310*/  FADD.FTZ R124, RZ, R236 ;  /* 0x000000ecff7c7221 */ /* 0x000fe20000010000 */
[C---:B------:R-:W-:Y:S01]  /*1320*/  FADD.FTZ R163, R146.reuse, R163 ;  /* 0x000000a392a37221 */ /* 0x040fe20000010000 */
[----:B------:R-:W-:Y:S01]  /*1330*/  FFMA.FTZ R175, R146, R137, R175 ;  /* 0x0000008992af7223 */ /* 0x000fe200000100af */
[----:B------:R-:W-:Y:S01]  /*1340*/  FFMA.FTZ R146, R66, R146, R125 ;  /* 0x0000009242927223 */ /* 0x000fe2000001007d */
[----:B------:R-:W-:Y:S01]  /*1350*/  FMUL.FTZ R138, R227, R138 ;  /* 0x0000008ae38a7220 */ /* 0x000fe20000410000 */
[----:B------:R-:W-:Y:S01]  /*1360*/  FADD.FTZ R125, R237, R124 ;  /* 0x0000007ced7d7221 */ /* 0x000fe20000010000 */
[----:B------:R-:W-:Y:S01]  /*1370*/  FMUL.FTZ R124, R43, R143 ;  /* 0x0000008f2b7c7220 */ /* 0x000fe20000410000 */
[C---:B------:R-:W-:Y:S01]  /*1380*/  FADD.FTZ R164, R147.reuse, R164 ;  /* 0x000000a493a47221 */ /* 0x040fe20000010000 */
[----:B------:R-:W-:Y:S02]  /*1390*/  FFMA.FTZ R176, R147, R138, R176 ;  /* 0x0000008a93b07223 */ /* 0x000fe400000100b0 */
[----:B------:R-:W-:Y:S01]  /*13a0*/  FFMA.FTZ R147, R67, R147, R124 ;  /* 0x0000009343937223 */ /* 0x000fe2000001007c */
[----:B------:R-:W-:Y:S01]  /*13b0*/  FADD.FTZ R124, R238, R125 ;  /* 0x0000007dee7c7221 */ /* 0x000fe20000010000 */
[----:B------:R-:W-:-:S03]  /*13c0*/  FADD.FTZ R252, -R247, R127 ;  /* 0x0000007ff7fc7221 */ /* 0x000fc60000010100 */
[----:B------:R-:W-:Y:S01]  /*13d0*/  FADD.FTZ R127, R243, R124 ;  /* 0x0000007cf37f7221 */ /* 0x000fe20000010000 */
[----:B------:R-:W-:Y:S01]  /*13e0*/  FMUL.FTZ R252, R227, R252 ;  /* 0x000000fce3fc7220 */ /* 0x000fe20000410000 */
[----:B------:R-:W-:Y:S02]  /*13f0*/  FADD.FTZ R187, R128, R187 ;  /* 0x000000bb80bb7221 */ /* 0x000fe40000010000 */
[----:B------:R-:W-:Y:S01]  /*1400*/  FADD.FTZ R127, R242, R127 ;  /* 0x0000007ff27f7221 */ /* 0x000fe20000010000 */
[----:B------:R-:W-:Y:S01]  /*1410*/  FFMA.FTZ R189, R128, R248, R189 ;  /* 0x000000f880bd7223 */ /* 0x000fe200000100bd */
[----:B------:R-:W-:Y:S01]  /*1420*/  FMUL.FTZ R126, R47, R131 ;  /* 0x000000832f7e7220 */ /* 0x000fe20000410000 */
[----:B---3--:R-:W-:Y:S01]  /*1430*/  FADD.FTZ R128, -R247, R150 ;  /* 0x00000096f7807221 */ /* 0x008fe20000010100 */
[----:B------:R-:W-:Y:S01]  /*1440*/  FADD.FTZ R150, R246, R127 ;  /* 0x0000007ff6967221 */ /* 0x000fe20000010000 */
[C---:B------:R-:W-:Y:S01]  /*1450*/  FADD.FTZ R180, R135.reuse, R180 ;  /* 0x000000b487b47221 */ /* 0x040fe20000010000 */
[----:B------:R-:W-:Y:S01]  /*1460*/  FFMA.FTZ R182, R135, R252, R182 ;  /* 0x000000fc87b67223 */ /* 0x000fe200000100b6 */
[----:B------:R-:W-:Y:S01]  /*1470*/  FFMA.FTZ R127, R233, R236, RZ ;  /* 0x000000ece97f7223 */ /* 0x000fe200000100ff */
[----:B------:R-:W-:Y:S01]  /*1480*/  FFMA.FTZ R135, R71, R135, R126 ;  /* 0x0000008747877223 */ /* 0x000fe2000001007e */
[----:B----4-:R-:W-:Y:S01]  /*1490*/  FADD.FTZ R126, -R247, R152 ;  /* 0x00000098f77e7221 */ /* 0x010fe20000010100 */
        /* <DEDUP_REMOVED lines=8> */
[C---:B------:R-:W-:Y:S01]  /*1520*/  FADD.FTZ R12, R131.reuse, R12 ;  /* 0x0000000c830c7221 */ /* 0x040fe20000010000 */
[----:B------:R-:W-:Y:S01]  /*1530*/  FFMA.FTZ R26, R131, R252, R26 ;  /* 0x000000fc831a7223 */ /* 0x000fe2000001001a */
[----:B------:R-:W-:Y:S01]  /*1540*/  FMUL.FTZ R131, R40, R140 ;  /* 0x0000008c28837220 */ /* 0x000fe20000410000 */
[----:B------:R-:W-:Y:S01]  /*1550*/  FADD.FTZ R152, R134, R127 ;  /* 0x0000007f86987221 */ /* 0x000fe20000010000 */
[----:B------:R-:W-:Y:S02]  /*1560*/  FFMA.FTZ R127, R241, R246, R150 ;  /* 0x000000f6f17f7223 */ /* 0x000fe40000010096 */
        /* <DEDUP_REMOVED lines=8> */
[----:B------:R-:W-:Y:S01]  /*15f0*/  FADD.FTZ R148, -R247, R149 ;  /* 0x00000095f7947221 */ /* 0x000fe20000010100 */
[----:B------:R-:W-:Y:S01]  /*1600*/  FADD.FTZ R125, R145, R152 ;  /* 0x00000098917d7221 */ /* 0x000fe20000010000 */
[C---:B------:R-:W-:Y:S01]  /*1610*/  FADD.FTZ R165, R144.reuse, R165 ;  /* 0x000000a590a57221 */ /* 0x040fe20000010000 */
[----:B------:R-:W-:Y:S01]  /*1620*/  FFMA.FTZ R177, R144, R130, R177 ;  /* 0x0000008290b17223 */ /* 0x000fe200000100b1 */
[----:B------:R-:W-:Y:S01]  /*1630*/  FFMA.FTZ R127, R248, R249, R127 ;  /* 0x000000f9f87f7223 */ /* 0x000fe2000001007f */
[C---:B------:R-:W-:Y:S01]  /*1640*/  FADD.FTZ R144, -R247.reuse, R153 ;  /* 0x00000099f7907221 */ /* 0x040fe20000010100 */
[----:B------:R-:W-:Y:S01]  /*1650*/  FADD.FTZ R124, -R247, R151 ;  /* 0x00000097f77c7221 */ /* 0x000fe20000010100 */
[----:B------:R-:W-:Y:S01]  /*1660*/  FMUL.FTZ R153, R36, R80 ;  /* 0x0000005024997220 */ /* 0x000fe20000410000 */
[----:B------:R-:W-:Y:S01]  /*1670*/  FMUL.FTZ R151, R227, R148 ;  /* 0x00000094e3977220 */ /* 0x000fe20000410000 */
[----:B------:R-:W-:Y:S01]  /*1680*/  FADD.FTZ R152, R146, R125 ;  /* 0x0000007d92987221 */ /* 0x000fe20000010000 */
[----:B------:R-:W-:Y:S01]  /*1690*/  FFMA.FTZ R148, R132, R133, R127 ;  /* 0x0000008584947223 */ /* 0x000fe2000001007f */
[C---:B------:R-:W-:Y:S01]  /*16a0*/  FADD.FTZ R161, R156.reuse, R161 ;  /* 0x000000a19ca17221 */ /* 0x040fe20000010000 */
        /* <DEDUP_REMOVED lines=9> */
[C---:B------:R-:W-:Y:S01]  /*1740*/  FADD.FTZ R11, R142.reuse, R11 ;  /* 0x0000000b8e0b7221 */ /* 0x040fe20000010000 */
[----:B------:R-:W-:Y:S01]  /*1750*/  FFMA.FTZ R23, R142, R137, R23 ;  /* 0x000000898e177223 */ /* 0x000fe20000010017 */
[----:B------:R-:W-:Y:S01]  /*1760*/  FADD.FTZ R142, -R247, R154 ;  /* 0x0000009af78e7221 */ /* 0x000fe20000010100 */
        /* <DEDUP_REMOVED lines=79> */
.L_x_3279:
[----:B------:R-:W-:Y:S05]  /*1c60*/  BSYNC.RECONVERGENT B0 ;  /* 0x0000000000007941 */ /* 0x000fea0003800200 */
.L_x_3278:
        /* <DEDUP_REMOVED lines=77> */
.L_x_3282:
        /* <DEDUP_REMOVED lines=17> */
.L_x_3281:
        /* <DEDUP_REMOVED lines=20> */
.L_x_3284:
        /* <DEDUP_REMOVED lines=21> */
.L_x_3280:
        /* <DEDUP_REMOVED lines=21> */
.L_x_3286:
        /* <DEDUP_REMOVED lines=17> */
.L_x_3285:
        /* <DEDUP_REMOVED lines=20> */
.L_x_3287:
        /* <DEDUP_REMOVED lines=20> */
.L_x_3283:
        /* <DEDUP_REMOVED lines=39> */
.L_x_3290:
        /* <DEDUP_REMOVED lines=17> */
.L_x_3289:
        /* <DEDUP_REMOVED lines=18> */
.L_x_3292:
        /* <DEDUP_REMOVED lines=13> */
.L_x_3288:
        /* <DEDUP_REMOVED lines=23> */
.L_x_3294:
        /* <DEDUP_REMOVED lines=17> */
.L_x_3293:
        /* <DEDUP_REMOVED lines=18> */
.L_x_3295:
        /* <DEDUP_REMOVED lines=12> */
.L_x_3291:
        /* <DEDUP_REMOVED lines=32> */
.L_x_3298:
        /* <DEDUP_REMOVED lines=17> */
.L_x_3297:
        /* <DEDUP_REMOVED lines=18> */
.L_x_3300:
        /* <DEDUP_REMOVED lines=13> */
.L_x_3296:
        /* <DEDUP_REMOVED lines=23> */
.L_x_3302:
        /* <DEDUP_REMOVED lines=17> */
.L_x_3301:
        /* <DEDUP_REMOVED lines=18> */
.L_x_3303:
        /* <DEDUP_REMOVED lines=12> */
.L_x_3299:
        /* <DEDUP_REMOVED lines=32> */
.L_x_3306:
        /* <DEDUP_REMOVED lines=17> */
.L_x_3305:
        /* <DEDUP_REMOVED lines=18> */
.L_x_3308:
        /* <DEDUP_REMOVED lines=13> */
.L_x_3304:
        /* <DEDUP_REMOVED lines=23> */
.L_x_3310:
        /* <DEDUP_REMOVED lines=17> */
.L_x_3309:
        /* <DEDUP_REMOVED lines=18> */
.L_x_3311:
        /* <DEDUP_REMOVED lines=12> */
.L_x_3307:
        /* <DEDUP_REMOVED lines=32> */
.L_x_3314:
        /* <DEDUP_REMOVED lines=17> */
.L_x_3313:
        /* <DEDUP_REMOVED lines=18> */
.L_x_3316:
        /* <DEDUP_REMOVED lines=13> */
.L_x_3312:
        /* <DEDUP_REMOVED lines=23> */
.L_x_3318:
        /* <DEDUP_REMOVED lines=17> */
.L_x_3317:
        /* <DEDUP_REMOVED lines=18> */
.L_x_3319:
        /* <DEDUP_REMOVED lines=12> */
.L_x_3315:
        /* <DEDUP_REMOVED lines=32> */
.L_x_3322:
        /* <DEDUP_REMOVED lines=17> */
.L_x_3321:
        /* <DEDUP_REMOVED lines=18> */
.L_x_3324:
        /* <DEDUP_REMOVED lines=13> */
.L_x_3320:
        /* <DEDUP_REMOVED lines=23> */
.L_x_3326:
        /* <DEDUP_REMOVED lines=17> */
.L_x_3325:
        /* <DEDUP_REMOVED lines=18> */
.L_x_3327:
        /* <DEDUP_REMOVED lines=12> */
.L_x_3323:
        /* <DEDUP_REMOVED lines=11> */
[----:B----4-:R-:W-:Y:S02]  /*59c0*/  MOV R88, R25 ;  /* 0x0000001900587202 */ /* 0x010fe40000000f00 */
        /* <DEDUP_REMOVED lines=94> */
.L_x_3277:
        /* <DEDUP_REMOVED lines=37> */
.L_x_3329:
        /* <DEDUP_REMOVED lines=16> */
.L_x_3881:


//--------------------- .text._ZN10layer_norm31ln_parallel_residual_bwd_kernelINS_13Kernel_traitsIfffffjLj3072ELj1ELj1ELj4ELj16ENS_18Kernel_traits_baseILj3072EfffffjLj128EEEEELb0ELb1ELb0EEEvNS_9BwdParamsE --------------------------
	.section	.text._ZN10layer_norm31ln_parallel_residual_bwd_kernelINS_13Kernel_traitsIfffffjLj3072ELj1ELj1ELj4ELj16ENS_18Kernel_traits_baseILj3072EfffffjLj128EEEEELb0ELb1ELb0EEEvNS_9BwdParamsE,"ax",@progbits
	.align	128
        .global         _ZN10layer_norm31ln_parallel_residual_bwd_kernelINS_13Kernel_traitsIfffffjLj3072ELj1ELj1ELj4ELj16ENS_18Kernel_traits_baseILj3072EfffffjLj128EEEEELb0ELb1ELb0EEEvNS_9BwdParamsE
        .type           _ZN10layer_norm31ln_parallel_residual_bwd_kernelINS_13Kernel_traitsIfffffjLj3072ELj1ELj1ELj4ELj16ENS_18Kernel_traits_baseILj3072EfffffjLj128EEEEELb0ELb1ELb0EEEvNS_9BwdParamsE,@function
        .size           _ZN10layer_norm31ln_parallel_residual_bwd_kernelINS_13Kernel_traitsIfffffjLj3072ELj1ELj1ELj4ELj16ENS_18Kernel_traits_baseILj3072EfffffjLj128EEEEELb0ELb1ELb0EEEvNS_9BwdParamsE,(.L_x_3882 - _ZN10layer_norm31ln_parallel_residual_bwd_kernelINS_13Kernel_traitsIfffffjLj3072ELj1ELj1ELj4ELj16ENS_18Kernel_traits_baseILj3072EfffffjLj128EEEEELb0ELb1ELb0EEEvNS_9BwdParamsE)
        .other          _ZN10layer_norm31ln_parallel_residual_bwd_kernelINS_13Kernel_traitsIfffffjLj3072ELj1ELj1ELj4ELj16ENS_18Kernel_traits_baseILj3072EfffffjLj128EEEEELb0ELb1ELb0EEEvNS_9BwdParamsE,@"STO_CUDA_ENTRY STV_DEFAULT"
_ZN10layer_norm31ln_parallel_residual_bwd_kernelINS_13Kernel_traitsIfffffjLj3072ELj1ELj1ELj4ELj16ENS_18Kernel_traits_baseILj3072EfffffjLj128EEEEELb0ELb1ELb0EEEvNS_9BwdParamsE:
.text._ZN10layer_norm31ln_parallel_residual_bwd_kernelINS_13Kernel_traitsIfffffjLj3072ELj1ELj1ELj4ELj16ENS_18Kernel_traits_baseILj3072EfffffjLj128EEEEELb0ELb1ELb0EEEvNS_9BwdParamsE:
        /* <DEDUP_REMOVED lines=21> */
[----:B------:R-:W0:Y:S01]  /*0150*/  @P3 LDC.64 R10, c[0x0][0x3d0] ;  /* 0x0000f400ff0a3b82 */ /* 0x000e220000000a00 */
[C---:B-1----:R-:W-:Y:S01]  /*0160*/  @P6 IMAD.WIDE.U32 R2, R17.reuse, 0x10, R2 ;  /* 0x0000001011026825 */ /* 0x042fe200078e0002 */
[----:B------:R-:W-:-:S04]  /*0170*/  @P6 LOP3.LUT R17, R17, 0x80, RZ, 0xfc, !PT ;  /* 0x0000008011116812 */ /* 0x000fc800078efcff */
[----:B--2---:R1:W5:Y:S02]  /*0180*/  @P6 LDG.E.128 R92, desc[UR16][R2.64] ;  /* 0x00000010025c6981 */ /* 0x004364000c1e1d00 */
[----:B------:R-:W2:Y:S01]  /*0190*/  @P4 LDC.64 R12, c[0x0][0x3d0] ;  /* 0x0000f400ff0c4b82 */ /* 0x000ea20000000a00 */
[C---:B---3--:R-:W-:Y:S01]  /*01a0*/  @P1 IMAD.WIDE.U32 R6, R17.reuse, 0x10, R4 ;  /* 0x0000001011061825 */ /* 0x048fe200078e0004 */
[----:B------:R-:W-:-:S04]  /*01b0*/  @P1 IADD3 R17, PT, PT, R17, 0x80, RZ ;  /* 0x0000008011111810 */ /* 0x000fc80007ffe0ff */
[----:B------:R1:W5:Y:S02]  /*01c0*/  @P1 LDG.E.128 R88, desc[UR16][R6.64] ;  /* 0x0000001006581981 */ /* 0x000364000c1e1d00 */
[----:B------:R-:W3:Y:S01]  /*01d0*/  @P5 LDC.64 R14, c[0x0][0x3d0] ;  /* 0x0000f400ff0e5b82 */ /* 0x000ee20000000a00 */
[C---:B----4-:R-:W-:Y:S01]  /*01e0*/  @P2 IMAD.WIDE.U32 R8, R17.reuse, 0x10, R8 ;  /* 0x0000001011082825 */ /* 0x050fe200078e0008 */
[----:B------:R-:W-:-:S04]  /*01f0*/  @P2 IADD3 R17, PT, PT, R17, 0x80, RZ ;  /* 0x0000008011112810 */ /* 0x000fc80007ffe0ff */
[----:B------:R1:W5:Y:S01]  /*0200*/  @P2 LDG.E.128 R84, desc[UR16][R8.64] ;  /* 0x0000001008542981 */ /* 0x000362000c1e1d00 */
[C---:B0-----:R-:W-:Y:S01]  /*0210*/  @P3 IMAD.WIDE.U32 R10, R17.reuse, 0x10, R10 ;  /* 0x00000010110a3825 */ /* 0x041fe200078e000a */
[----:B------:R-:W-:-:S04]  /*0220*/  @P3 IADD3 R17, PT, PT, R17, 0x80, RZ ;  /* 0x0000008011113810 */ /* 0x000fc80007ffe0ff */
[----:B------:R1:W5:Y:S01]  /*0230*/  @P3 LDG.E.128 R80, desc[UR16][R10.64] ;  /* 0x000000100a503981 */ /* 0x000362000c1e1d00 */
[C---:B--2---:R-:W-:Y:S01]  /*0240*/  @P4 IMAD.WIDE.U32 R12, R17.reuse, 0x10, R12 ;  /* 0x00000010110c4825 */ /* 0x044fe200078e000c */
[----:B------:R-:W-:-:S04]  /*0250*/  @P4 IADD3 R17, PT, PT, R17, 0x80, RZ ;  /* 0x0000008011114810 */ /* 0x000fc80007ffe0ff */
[----:B------:R1:W5:Y:S01]  /*0260*/  @P4 LDG.E.128 R76, desc[UR16][R12.64] ;  /* 0x000000100c4c4981 */ /* 0x000362000c1e1d00 */
[----:B---3--:R-:W-:-:S05]  /*0270*/  @P5 IMAD.WIDE.U32 R4, R17, 0x10, R14 ;  /* 0x0000001011045825 */ /* 0x008fca00078e000e */
[----:B------:R1:W5:Y:S01]  /*0280*/  @P5 LDG.E.128 R72, desc[UR16][R4.64] ;  /* 0x0000001004485981 */ /* 0x000362000c1e1d00 */
[----:B------:R-:W-:Y:S01]  /*0290*/  UISETP.GE.AND UP0, UPT, UR11, UR4, UPT ;  /* 0x000000040b00728c */ /* 0x000fe2000bf06270 */
        /* <DEDUP_REMOVED lines=60> */
.L_x_3405:
[----:B-1----:R-:W-:-:S06]  /*0660*/  UIMAD.WIDE UR8, UR11, 0x4, UR14 ;  /* 0x000000040b0878a5 */ /* 0x002fcc000f8e020e */
[----:B0-234-:R-:W-:Y:S02]  /*0670*/  MOV R120, UR8 ;  /* 0x0000000800787c02 */ /* 0x01dfe40008000f00 */
[----:B------:R-:W-:Y:S01]  /*0680*/  MOV R121, UR9 ;  /* 0x0000000900797c02 */ /* 0x000fe20008000f00 */
[----:B------:R-:W-:-:S04]  /*0690*/  UIMAD.WIDE UR8, UR11, 0x4, UR12 ;  /* 0x000000040b0878a5 */ /* 0x000fc8000f8e020c */
[----:B------:R0:W2:Y:S02]  /*06a0*/  LDG.E R120, desc[UR16][R120.64] ;  /* 0x0000001078787981 */ /* 0x0000a4000c1e1900 */
[----:B------:R-:W-:Y:S02]  /*06b0*/  MOV R122, UR8 ;  /* 0x00000008007a7c02 */ /* 0x000fe40008000f00 */
[----:B------:R-:W-:-:S05]  /*06c0*/  MOV R123, UR9 ;  /* 0x00000009007b7c02 */ /* 0x000fca0008000f00 */
[----:B------:R-:W3:Y:S01]  /*06d0*/  LDG.E R122, desc[UR16][R122.64] ;  /* 0x000000107a7a7981 */ /* 0x000ee2000c1e1900 */
[----:B------:R-:W-:Y:S01]  /*06e0*/  UIMAD UR8, UR11, UR10, URZ ;  /* 0x0000000a0b0872a4 */ /* 0x000fe2000f8e02ff */
[----:B------:R-:W-:Y:S01]  /*06f0*/  PLOP3.LUT P0, PT, PT, PT, UP2, 0x40, 0x4 ;  /* 0x000000000004781c */ /* 0x000fe20003f0e828 */
[----:B------:R-:W-:Y:S01]  /*0700*/  BSSY.RECONVERGENT B0, `(.L_x_3331) ;  /* 0x0000038000007945 */ /* 0x000fe20003800200 */
[----:B------:R-:W-:Y:S01]  /*0710*/  HFMA2 R166, -RZ, RZ, 0, 0 ;  /* 0x00000000ffa67431 */ /* 0x000fe200000001ff */
[----:B------:R-:W-:Y:S01]  /*0720*/  USHF.R.S32.HI UR9, URZ, 0x1f, UR8 ;  /* 0x0000001fff097899 */ /* 0x000fe20008011408 */
[C---:B------:R-:W-:Y:S02]  /*0730*/  ISETP.GE.U32.AND P1, PT, R0.reuse, 0x100, PT ;  /* 0x000001000000780c */ /* 0x040fe40003f26070 */
[C---:B------:R-:W-:Y:S01]  /*0740*/  ISETP.GE.U32.AND P2, PT, R0.reuse, 0x180, PT ;  /* 0x000001800000780c */ /* 0x040fe20003f46070 */
[----:B------:R-:W-:Y:S01]  /*0750*/  ULEA.HI UR9, UR9, UR8, URZ, 0x2 ;  /* 0x0000000809097291 */ /* 0x000fe2000f8f10ff */
[----:B------:R-:W-:-:S02]  /*0760*/  ISETP.GE.U32.AND P3, PT, R0, 0x200, PT ;  /* 0x000002000000780c */ /* 0x000fc40003f66070 */
[C---:B------:R-:W-:Y:S02]  /*0770*/  ISETP.GE.U32.AND P4, PT, R0.reuse, 0x280, PT ;  /* 0x000002800000780c */ /* 0x040fe40003f86070 */
[----:B------:R-:W-:Y:S02]  /*0780*/  ISETP.GE.U32.AND P5, PT, R0, 0x300, PT ;  /* 0x000003000000780c */ /* 0x000fe40003fa6070 */
[----:B0-----:R-:W-:Y:S02]  /*0790*/  MOV R121, UR9 ;  /* 0x0000000900797c02 */ /* 0x001fe40008000f00 */
[----:B------:R-:W-:Y:S02]  /*07a0*/  MOV R165, RZ ;  /* 0x000000ff00a57202 */ /* 0x000fe40000000f00 */
[----:B------:R-:W-:-:S04]  /*07b0*/  LEA.HI.SX32 R2, R121, R124, 0x1e ;  /* 0x0000007c79027211 */ /* 0x000fc800078ff2ff */
[----:B------:R-:W-:Y:S02]  /*07c0*/  MOV R164, R2 ;  /* 0x0000000200a47202 */ /* 0x000fe40000000f00 */
[----:B--2---:R-:W-:Y:S02]  /*07d0*/  R2UR UR23, R120 ;  /* 0x00000000781772ca */ /* 0x004fe400000e0000 */
[----:B---3--:R-:W-:Y:S01]  /*07e0*/  FSEL R163, R122, RZ, P0 ;  /* 0x000000ff7aa37208 */ /* 0x008fe20000000000 */
[----:B------:R-:W-:-:S12]  /*07f0*/  @!P6 BRA `(.L_x_3332) ;  /* 0x0000000000a0e947 */ /* 0x000fd80003800000 */
        /* <DEDUP_REMOVED lines=11> */
[----:B------:R-:W-:Y:S01]  /*08b0*/  IADD3 R164, PT, PT, R2, 0x80, RZ ;  /* 0x0000008002a47810 */ /* 0x000fe20007ffe0ff */
[C---:B---3--:R-:W-:Y:S01]  /*08c0*/  FADD.FTZ R3, -R163.reuse, R120 ;  /* 0x00000078a3037221 */ /* 0x048fe20000010100 */
[C---:B------:R-:W-:Y:S01]  /*08d0*/  FADD.FTZ R14, -R163.reuse, R121 ;  /* 0x00000079a30e7221 */ /* 0x040fe20000010100 */
[----:B------:R-:W-:Y:S02]  /*08e0*/  FADD.FTZ R123, -R163, R123 ;  /* 0x0000007ba37b7221 */ /* 0x000fe40000010100 */
[----:B------:R-:W-:Y:S01]  /*08f0*/  FMUL.FTZ R3, R3, UR23 ;  /* 0x0000001703037c20 */ /* 0x000fe20008410000 */
[----:B----45:R-:W-:Y:S01]  /*0900*/  FMUL.FTZ R138, R92, R124 ;  /* 0x0000007c5c8a7220 */ /* 0x030fe20000410000 */
[----:B------:R-:W-:Y:S01]  /*0910*/  FMUL.FTZ R149, R93, R125 ;  /* 0x0000007d5d957220 */ /* 0x000fe20000410000 */
[----:B------:R-:W-:Y:S01]  /*0920*/  FADD.FTZ R122, -R163, R122 ;  /* 0x0000007aa37a7221 */ /* 0x000fe20000010100 */
[----:B------:R-:W-:Y:S01]  /*0930*/  FMUL.FTZ R14, R14, UR23 ;  /* 0x000000170e0e7c20 */ /* 0x000fe20008410000 */
[----:B------:R-:W-:Y:S01]  /*0940*/  FADD.FTZ R120, RZ, R138 ;  /* 0x0000008aff787221 */ /* 0x000fe20000010000 */
[----:B------:R-:W-:Y:S01]  /*0950*/  FFMA.FTZ R121, R3, R138, RZ ;  /* 0x0000008a03797223 */ /* 0x000fe200000100ff */
[----:B0-----:R-:W-:Y:S01]  /*0960*/  FMUL.FTZ R160, R123, UR23 ;  /* 0x000000177ba07c20 */ /* 0x001fe20008410000 */
[----:B------:R-:W-:Y:S01]  /*0970*/  FMUL.FTZ R137, R122, UR23 ;  /* 0x000000177a897c20 */ /* 0x000fe20008410000 */
[----:B------:R-:W-:Y:S01]  /*0980*/  FADD.FTZ R123, R120, R149 ;  /* 0x00000095787b7221 */ /* 0x000fe20000010000 */
[----:B------:R-:W-:Y:S01]  /*0990*/  FMUL.FTZ R162, R94, R126 ;  /* 0x0000007e5ea27220 */ /* 0x000fe20000410000 */
[----:B------:R-:W-:Y:S01]  /*09a0*/  FFMA.FTZ R120, R14, R149, R121 ;  /* 0x000000950e787223 */ /* 0x000fe20000010079 */
[----:B------:R-:W-:-:S02]  /*09b0*/  FMUL.FTZ R161, R95, R127 ;  /* 0x0000007f5fa17220 */ /* 0x000fc40000410000 */
        /* <DEDUP_REMOVED lines=12> */
.L_x_3332:
[----:B----4-:R-:W-:Y:S05]  /*0a80*/  BSYNC.RECONVERGENT B0 ;  /* 0x0000000000007941 */ /* 0x010fea0003800200 */
.L_x_3331:
        /* <DEDUP_REMOVED lines=15> */
[----:B------:R-:W-:-:S03]  /*0b80*/  FADD.FTZ R12, -R163, R125 ;  /* 0x0000007da30c7221 */ /* 0x000fc60000010100 */
[----:B------:R-:W-:Y:S01]  /*0b90*/  FMUL.FTZ R5, R5, UR23 ;  /* 0x0000001705057c20 */ /* 0x000fe20008410000 */
[----:B------:R-:W-:Y:S01]  /*0ba0*/  FMUL.FTZ R12, R12, UR23 ;  /* 0x000000170c0c7c20 */ /* 0x000fe20008410000 */
[----:B----45:R-:W-:Y:S01]  /*0bb0*/  FMUL.FTZ R136, R88, R120 ;  /* 0x0000007858887220 */ /* 0x030fe20000410000 */
[----:B------:R-:W-:Y:S01]  /*0bc0*/  FADD.FTZ R126, -R163, R126 ;  /* 0x0000007ea37e7221 */ /* 0x000fe20000010100 */
[----:B------:R-:W-:Y:S02]  /*0bd0*/  FMUL.FTZ R147, R89, R121 ;  /* 0x0000007959937220 */ /* 0x000fe40000410000 */
[----:B------:R-:W-:Y:S01]  /*0be0*/  FADD.FTZ R166, R166, R136 ;  /* 0x00000088a6a67221 */ /* 0x000fe20000010000 */
[----:B------:R-:W-:Y:S01]  /*0bf0*/  FFMA.FTZ R165, R5, R136, R165 ;  /* 0x0000008805a57223 */ /* 0x000fe200000100a5 */
[----:B------:R-:W-:Y:S01]  /*0c00*/  FADD.FTZ R40, R40, R120 ;  /* 0x0000007828287221 */ /* 0x000fe20000010000 */
[----:B------:R-:W-:Y:S01]  /*0c10*/  FFMA.FTZ R64, R120, R5, R64 ;  /* 0x0000000578407223 */ /* 0x000fe20000010040 */
[----:B------:R-:W-:Y:S01]  /*0c20*/  FADD.FTZ R41, R41, R121 ;  /* 0x0000007929297221 */ /* 0x000fe20000010000 */
[----:B------:R-:W-:Y:S01]  /*0c30*/  FFMA.FTZ R65, R121, R12, R65 ;  /* 0x0000000c79417223 */ /* 0x000fe20000010041 */
[----:B------:R-:W-:Y:S01]  /*0c40*/  FADD.FTZ R127, -R163, R127 ;  /* 0x0000007fa37f7221 */ /* 0x000fe20000010100 */
[----:B------:R-:W-:Y:S01]  /*0c50*/  FMUL.FTZ R135, R126, UR23 ;  /* 0x000000177e877c20 */ /* 0x000fe20008410000 */
[----:B0-----:R-:W-:Y:S01]  /*0c60*/  FMUL.FTZ R158, R90, R122 ;  /* 0x0000007a5a9e7220 */ /* 0x001fe20000410000 */
        /* <DEDUP_REMOVED lines=12> */
.L_x_3334:
[----:B------:R-:W-:Y:S05]  /*0d30*/  BSYNC.RECONVERGENT B0 ;  /* 0x0000000000007941 */ /* 0x000fea0003800200 */
.L_x_3333:
        /* <DEDUP_REMOVED lines=20> */
[----:B0-----:R-:W-:Y:S02]  /*0e80*/  FMUL.FTZ R145, R85, R121 ;  /* 0x0000007955917220 */ /* 0x001fe40000410000 */
        /* <DEDUP_REMOVED lines=21> */
.L_x_3336:
[----:B------:R-:W-:Y:S05]  /*0fe0*/  BSYNC.RECONVERGENT B0 ;  /* 0x0000000000007941 */ /* 0x000fea0003800200 */
.L_x_3335:
        /* <DEDUP_REMOVED lines=42> */
.L_x_3338:
[----:B------:R-:W-:Y:S05]  /*1290*/  BSYNC.RECONVERGENT B0 ;  /* 0x0000000000007941 */ /* 0x000fea0003800200 */
.L_x_3337:
        /* <DEDUP_REMOVED lines=42> */
.L_x_3340:
[----:B------:R-:W-:Y:S05]  /*1540*/  BSYNC.RECONVERGENT B0 ;  /* 0x0000000000007941 */ /* 0x000fea0003800200 */
.L_x_3339:
        /* <DEDUP_REMOVED lines=40> */
[----:B0-----:R-:W-:-:S07]  /*17d0*/  FFMA.FTZ R165, R146, R151, R165 ;  /* 0x0000009792a57223 */ /* 0x001fce00000100a5 */
.L_x_3342:
[----:B------:R-:W-:Y:S05]  /*17e0*/  BSYNC.RECONVERGENT B0 ;  /* 0x0000000000007941 */ /* 0x000fea0003800200 */
.L_x_3341:
[----:B------:R-:W0:Y:S01]  /*17f0*/  SHFL.DOWN PT, R121, R166, 0x10, 0x1f ;  /* 0x0a001f00a6797f89 */ /* 0x000e2200000e0000 */
[----:B------:R-:W-:Y:S03]  /*1800*/  BSSY.RECONVERGENT B0, `(.L_x_3343) ;  /* 0x000001f000007945 */ /* 0x000fe60003800200 */
        /* <DEDUP_REMOVED lines=20> */
[----:B-1----:R-:W-:-:S11]  /*1950*/  FADD.FTZ R121, R127, R166 ;  /* 0x000000a67f797221 */ /* 0x002fd60000010000 */
        /* <DEDUP_REMOVED lines=9> */
.L_x_3344:
[----:B------:R-:W-:Y:S05]  /*19f0*/  BSYNC.RECONVERGENT B0 ;  /* 0x0000000000007941 */ /* 0x000fea0003800200 */
.L_x_3343:
        /* <DEDUP_REMOVED lines=51> */
.L_x_3349:
        /* <DEDUP_REMOVED lines=17> */
.L_x_3348:
        /* <DEDUP_REMOVED lines=20> */
.L_x_3351:
        /* <DEDUP_REMOVED lines=21> */
.L_x_3347:
        /* <DEDUP_REMOVED lines=19> */
.L_x_3353:
        /* <DEDUP_REMOVED lines=17> */
.L_x_3352:
        /* <DEDUP_REMOVED lines=20> */
.L_x_3354:
        /* <DEDUP_REMOVED lines=20> */
.L_x_3350:
[----:B------:R-:W-:-:S04]  /*2590*/  ISETP.NE.U32.AND P0, PT, RZ, UR6, PT ;  /* 0x00000006ff007c0c */ /* 0x000fc8000bf05070 */
[----:B------:R-:W-:-:S13]  /*25a0*/  ISETP.NE.AND.EX P0, PT, RZ, UR7, PT, P0 ;  /* 0x00000007ff007c0c */ /* 0x000fda000bf05300 */
[----:B------:R-:W0:Y:S02]  /*25b0*/  @P0 LDC.64 R126, c[0x0][0x478] ;  /* 0x00011e00ff7e0b82 */ /* 0x000e240000000a00 */
[----:B0-----:R-:W-:-:S06]  /*25c0*/  @P0 IMAD.WIDE.U32 R164, R2, 0x10, R126 ;  /* 0x0000001002a40825 */ /* 0x001fcc00078e007e */
[----:B------:R-:W0:Y:S01]  /*25d0*/  LDC.64 R126, c[0x0][0x468] ;  /* 0x00011a00ff7e7b82 */ /* 0x000e220000000a00 */
[----:B------:R1:W-:Y:S01]  /*25e0*/  @P0 STG.E.128 desc[UR16][R164.64], R116 ;  /* 0x00000074a4000986 */ /* 0x0003e2000c101d10 */
[----:B------:R-:W-:-:S04]  /*25f0*/  ISETP.NE.U32.AND P0, PT, RZ, UR4, PT ;  /* 0x00000004ff007c0c */ /* 0x000fc8000bf05070 */
[----:B------:R-:W-:-:S13]  /*2600*/  ISETP.NE.AND.EX P0, PT, RZ, UR5, PT, P0 ;  /* 0x00000005ff007c0c */ /* 0x000fda000bf05300 */
[----:B------:R-:W2:Y:S01]  /*2610*/  @P0 LDC.64 R166, c[0x0][0x470] ;  /* 0x00011c00ffa60b82 */ /* 0x000ea20000000a00 */
[----:B0-----:R-:W-:-:S05]  /*2620*/  IMAD.WIDE.U32 R126, R2, 0x10, R126 ;  /* 0x00000010027e7825 */ /* 0x001fca00078e007e */
[----:B------:R1:W-:Y:S01]  /*2630*/  STG.E.128 desc[UR16][R126.64], R120 ;  /* 0x000000787e007986 */ /* 0x0003e2000c101d10 */
[C---:B--2---:R-:W-:Y:S01]  /*2640*/  @P0 IMAD.WIDE.U32 R166, R2.reuse, 0x10, R166 ;  /* 0x0000001002a60825 */ /* 0x044fe200078e00a6 */
[----:B------:R-:W-:-:S04]  /*2650*/  IADD3 R2, PT, PT, R2, 0x80, RZ ;  /* 0x0000008002027810 */ /* 0x000fc80007ffe0ff */
[----:B------:R1:W-:Y:S03]  /*2660*/  @P0 STG.E.128 desc[UR16][R166.64], R112 ;  /* 0x00000070a6000986 */ /* 0x0003e6000c101d10 */
.L_x_3346:
[----:B------:R-:W-:Y:S05]  /*2670*/  BSYNC.RECONVERGENT B0 ;  /* 0x0000000000007941 */ /* 0x000fea0003800200 */
.L_x_3345:
        /* <DEDUP_REMOVED lines=12> */
[--C-:B-1----:R-:W-:Y:S01]  /*2740*/  FFMA.FTZ R113, R5, UR8, R125.reuse ;  /* 0x0000000805717c23 */ /* 0x102fe2000801007d */
        /* <DEDUP_REMOVED lines=20> */
.L_x_3359:
        /* <DEDUP_REMOVED lines=17> */
.L_x_3358:
        /* <DEDUP_REMOVED lines=20> */
.L_x_3361:
        /* <DEDUP_REMOVED lines=13> */
.L_x_3357:
[----:B-1----:R-:W0:Y:S02]  /*2bb0*/  LDC.64 R120, c[0x0][0x478] ;  /* 0x00011e00ff787b82 */ /* 0x002e240000000a00 */
        /* <DEDUP_REMOVED lines=27> */
.L_x_3363:
        /* <DEDUP_REMOVED lines=17> */
.L_x_3362:
        /* <DEDUP_REMOVED lines=20> */
.L_x_3364:
        /* <DEDUP_REMOVED lines=12> */
.L_x_3360:
        /* <DEDUP_REMOVED lines=13> */
.L_x_3356:
[----:B------:R-:W-:Y:S05]  /*3150*/  BSYNC.RECONVERGENT B0 ;  /* 0x0000000000007941 */ /* 0x000fea0003800200 */
.L_x_3355:
        /* <DEDUP_REMOVED lines=33> */
.L_x_3369:
        /* <DEDUP_REMOVED lines=17> */
.L_x_3368:
        /* <DEDUP_REMOVED lines=20> */
.L_x_3371:
        /* <DEDUP_REMOVED lines=13> */
.L_x_3367:
[----:B01----:R-:W0:Y:S02]  /*3690*/  LDC.64 R120, c[0x0][0x478] ;  /* 0x00011e00ff787b82 */ /* 0x003e240000000a00 */
        /* <DEDUP_REMOVED lines=27> */
.L_x_3373:
        /* <DEDUP_REMOVED lines=17> */
.L_x_3372:
        /* <DEDUP_REMOVED lines=20> */
.L_x_3374:
        /* <DEDUP_REMOVED lines=12> */
.L_x_3370:
        /* <DEDUP_REMOVED lines=13> */
.L_x_3366:
[----:B------:R-:W-:Y:S05]  /*3c30*/  BSYNC.RECONVERGENT B0 ;  /* 0x0000000000007941 */ /* 0x000fea0003800200 */
.L_x_3365:
        /* <DEDUP_REMOVED lines=12> */
[--C-:B01-3--:R-:W-:Y:S01]  /*3d00*/  FFMA.FTZ R113, R9, UR8, R125.reuse ;  /* 0x0000000809717c23 */ /* 0x10bfe2000801007d */
        /* <DEDUP_REMOVED lines=20> */
.L_x_3379:
        /* <DEDUP_REMOVED lines=17> */
.L_x_3378:
        /* <DEDUP_REMOVED lines=20> */
.L_x_3381:
        /* <DEDUP_REMOVED lines=13> */
.L_x_3377:
[----:B01-3--:R-:W0:Y:S02]  /*4170*/  LDC.64 R120, c[0x0][0x478] ;  /* 0x00011e00ff787b82 */ /* 0x00be240000000a00 */
        /* <DEDUP_REMOVED lines=27> */
.L_x_3383:
        /* <DEDUP_REMOVED lines=17> */
.L_x_3382:
        /* <DEDUP_REMOVED lines=20> */
.L_x_3384:
        /* <DEDUP_REMOVED lines=12> */
.L_x_3380:
        /* <DEDUP_REMOVED lines=13> */
.L_x_3376:
[----:B------:R-:W-:Y:S05]  /*4710*/  BSYNC.RECONVERGENT B0 ;  /* 0x0000000000007941 */ /* 0x000fea0003800200 */
.L_x_3375:
        /* <DEDUP_REMOVED lines=12> */
[--C-:B01-34-:R-:W-:Y:S01]  /*47e0*/  FFMA.FTZ R113, R11, UR8, R125.reuse ;  /* 0x000000080b717c23 */ /* 0x11bfe2000801007d */
        /* <DEDUP_REMOVED lines=20> */
.L_x_3389:
        /* <DEDUP_REMOVED lines=17> */
.L_x_3388:
        /* <DEDUP_REMOVED lines=20> */
.L_x_3391:
        /* <DEDUP_REMOVED lines=13> */
.L_x_3387:
[----:B01-34-:R-:W0:Y:S02]  /*4c50*/  LDC.64 R120, c[0x0][0x478] ;  /* 0x00011e00ff787b82 */ /* 0x01be240000000a00 */
        /* <DEDUP_REMOVED lines=27> */
.L_x_3393:
        /* <DEDUP_REMOVED lines=17> */
.L_x_3392:
        /* <DEDUP_REMOVED lines=20> */
.L_x_3394:
        /* <DEDUP_REMOVED lines=12> */
.L_x_3390:
        /* <DEDUP_REMOVED lines=13> */
.L_x_3386:
[----:B------:R-:W-:Y:S05]  /*51f0*/  BSYNC.RECONVERGENT B0 ;  /* 0x0000000000007941 */ /* 0x000fea0003800200 */
.L_x_3385:
        /* <DEDUP_REMOVED lines=33> */
.L_x_3399:
        /* <DEDUP_REMOVED lines=17> */
.L_x_3398:
        /* <DEDUP_REMOVED lines=20> */
.L_x_3401:
        /* <DEDUP_REMOVED lines=13> */
.L_x_3397:
        /* <DEDUP_REMOVED lines=28> */
.L_x_3403:
        /* <DEDUP_REMOVED lines=17> */
.L_x_3402:
        /* <DEDUP_REMOVED lines=20> */
.L_x_3404:
        /* <DEDUP_REMOVED lines=12> */
.L_x_3400:
        /* <DEDUP_REMOVED lines=12> */
.L_x_3396:
[----:B------:R-:W-:Y:S05]  /*5cc0*/  BSYNC.RECONVERGENT B0 ;  /* 0x0000000000007941 */ /* 0x000fea0003800200 */
.L_x_3395:
[----:B------:R-:W-:Y:S01]  /*5cd0*/  UPLOP3.LUT UP1, UPT, UPT, UPT, UP1, 0x40, 0x4 ;  /* 0x000000000004789c */ /* 0x000fe20003f2e810 */
[----:B------:R-:W-:Y:S10]  /*5ce0*/  BRA.U !UP3, `(.L_x_3405) ;  /* 0xffffffa90b5c7547 */ /* 0x000ff4000b83ffff */
.L_x_3330:
[----:B------:R-:W0:Y:S08]  /*5cf0*/  S2UR UR8, SR_CTAID.X ;  /* 0x00000000000879c3 */ /* 0x000e300000002500 */
[----:B------:R-:W1:Y:S08]  /*5d00*/  LDC.64 R2, c[0x0][0x440] ;  /* 0x00011000ff027b82 */ /* 0x000e700000000a00 */
[----:B------:R-:W3:Y:S08]  /*5d10*/  LDC.64 R4, c[0x0][0x448] ;  /* 0x00011200ff047b82 */ /* 0x000ef00000000a00 */
[----:B------:R-:W4:Y:S01]  /*5d20*/  LDC.64 R6, c[0x0][0x440] ;  /* 0x00011000ff067b82 */ /* 0x000f220000000a00 */
[----:B0-----:R-:W-:-:S06]  /*5d30*/  UIMAD UR8, UR8, UR10, URZ ;  /* 0x0000000a080872a4 */ /* 0x001fcc000f8e02ff */
[----:B------:R-:W-:Y:S01]  /*5d40*/  MOV R23, UR8 ;  /* 0x0000000800177c02 */ /* 0x000fe20008000f00 */
[----:B------:R-:W0:Y:S03]  /*5d50*/  LDC.64 R8, c[0x0][0x448] ;  /* 0x00011200ff087b82 */ /* 0x000e260000000a00 */
[----:B------:R-:W-:-:S05]  /*5d60*/  LEA.HI R23, R23, R124, RZ, 0x1e ;  /* 0x0000007c17177211 */ /* 0x000fca00078ff0ff */
[----:B------:R-:W2:Y:S01]  /*5d70*/  LDC.64 R10, c[0x0][0x440] ;  /* 0x00011000ff0a7b82 */ /* 0x000ea20000000a00 */
[----:B-1----:R-:W-:-:S04]  /*5d80*/  @P6 IMAD.WIDE.U32 R2, R23, 0x10, R2 ;  /* 0x0000001017026825 */ /* 0x002fc800078e0002 */
[C---:B---3--:R-:W-:Y:S01]  /*5d90*/  @P6 IMAD.WIDE.U32 R4, R23.reuse, 0x10, R4 ;  /* 0x0000001017046825 */ /* 0x048fe200078e0004 */
[----:B------:R-:W-:Y:S01]  /*5da0*/  @P6 IADD3 R23, PT, PT, R23, 0x80, RZ ;  /* 0x0000008017176810 */ /* 0x000fe20007ffe0ff */
[----:B------:R1:W-:Y:S01]  /*5db0*/  @P6 STG.E.128 desc[UR16][R2.64], R44 ;  /* 0x0000002c02006986 */ /* 0x0003e2000c101d10 */
[----:B------:R-:W3:Y:S03]  /*5dc0*/  LDC.64 R12, c[0x0][0x448] ;  /* 0x00011200ff0c7b82 */ /* 0x000ee60000000a00 */
[C---:B----4-:R-:W-:Y:S01]  /*5dd0*/  @P1 IMAD.WIDE.U32 R6, R23.reuse, 0x10, R6 ;  /* 0x0000001017061825 */ /* 0x050fe200078e0006 */
[----:B------:R1:W-:Y:S04]  /*5de0*/  @P6 STG.E.128 desc[UR16][R4.64], R68 ;  /* 0x0000004404006986 */ /* 0x0003e8000c101d10 */
[----:B------:R-:W4:Y:S01]  /*5df0*/  LDC.64 R14, c[0x0][0x440] ;  /* 0x00011000ff0e7b82 */ /* 0x000f220000000a00 */
[C---:B0-----:R-:W-:Y:S01]  /*5e00*/  @P1 IMAD.WIDE.U32 R8, R23.reuse, 0x10, R8 ;  /* 0x0000001017081825 */ /* 0x041fe200078e0008 */
[----:B------:R-:W-:Y:S01]  /*5e10*/  @P1 IADD3 R23, PT, PT, R23, 0x80, RZ ;  /* 0x0000008017171810 */ /* 0x000fe20007ffe0ff */
[----:B------:R1:W-:Y:S04]  /*5e20*/  @P1 STG.E.128 desc[UR16][R6.64], R40 ;  /* 0x0000002806001986 */ /* 0x0003e8000c101d10 */
[----:B------:R1:W-:Y:S01]  /*5e30*/  @P1 STG.E.128 desc[UR16][R8.64], R64 ;  /* 0x0000004008001986 */ /* 0x0003e2000c101d10 */
[----:B------:R-:W0:Y:S01]  /*5e40*/  LDC.64 R16, c[0x0][0x448] ;  /* 0x00011200ff107b82 */ /* 0x000e220000000a00 */
        /* <DEDUP_REMOVED lines=9> */
[C---:B0-----:R-:W-:Y:S01]  /*5ee0*/  @P3 IMAD.WIDE.U32 R16, R23.reuse, 0x10, R16 ;  /* 0x0000001017103825 */ /* 0x041fe200078e0010 */
[----:B------:R-:W-:-:S04]  /*5ef0*/  @P3 IADD3 R23, PT, PT, R23, 0x80, RZ ;  /* 0x0000008017173810 */ /* 0x000fc80007ffe0ff */
[----:B------:R1:W-:Y:S01]  /*5f00*/  @P3 STG.E.128 desc[UR16][R16.64], R56 ;  /* 0x0000003810003986 */ /* 0x0003e2000c101d10 */
[----:B--2---:R-:W-:-:S05]  /*5f10*/  @P4 IMAD.WIDE.U32 R18, R23, 0x10, R18 ;  /* 0x0000001017124825 */ /* 0x004fca00078e0012 */
[----:B------:R1:W-:Y:S01]  /*5f20*/  @P4 STG.E.128 desc[UR16][R18.64], R28 ;  /* 0x0000001c12004986 */ /* 0x0003e2000c101d10 */
[----:B---3--:R-:W-:-:S05]  /*5f30*/  @P4 IMAD.WIDE.U32 R20, R23, 0x10, R20 ;  /* 0x0000001017144825 */ /* 0x008fca00078e0014 */
[----:B------:R1:W-:Y:S01]  /*5f40*/  @P4 STG.E.128 desc[UR16][R20.64], R52 ;  /* 0x0000003414004986 */ /* 0x0003e2000c101d10 */
[----:B------:R-:W-:Y:S05]  /*5f50*/  @!P5 EXIT ;  /* 0x000000000000d94d */ /* 0x000fea0003800000 */
[----:B-1----:R-:W0:Y:S01]  /*5f60*/  LDC.64 R2, c[0x0][0x440] ;  /* 0x00011000ff027b82 */ /* 0x002e220000000a00 */
[----:B------:R-:W-:-:S07]  /*5f70*/  @P4 IADD3 R23, PT, PT, R23, 0x80, RZ ;  /* 0x0000008017174810 */ /* 0x000fce0007ffe0ff */
[----:B------:R-:W1:Y:S01]  /*5f80*/  LDC.64 R4, c[0x0][0x448] ;  /* 0x00011200ff047b82 */ /* 0x000e620000000a00 */
[----:B0-----:R-:W-:-:S05]  /*5f90*/  IMAD.WIDE.U32 R2, R23, 0x10, R2 ;  /* 0x0000001017027825 */ /* 0x001fca00078e0002 */
[----:B------:R-:W-:Y:S01]  /*5fa0*/  STG.E.128 desc[UR16][R2.64], R24 ;  /* 0x0000001802007986 */ /* 0x000fe2000c101d10 */
[----:B-1----:R-:W-:-:S05]  /*5fb0*/  IMAD.WIDE.U32 R4, R23, 0x10, R4 ;  /* 0x0000001017047825 */ /* 0x002fca00078e0004 */
[----:B------:R-:W-:Y:S01]  /*5fc0*/  STG.E.128 desc[UR16][R4.64], R48 ;  /* 0x0000003004007986 */ /* 0x000fe2000c101d10 */
[----:B------:R-:W-:Y:S05]  /*5fd0*/  EXIT ;  /* 0x000000000000794d */ /* 0x000fea0003800000 */
.L_x_3406:
        /* <DEDUP_REMOVED lines=10> */
.L_x_3882:


//--------------------- .text._ZN10layer_norm31ln_parallel_residual_bwd_kernelINS_13Kernel_traitsIfffffjLj3072ELj1ELj1ELj4ELj16ENS_18Kernel_traits_baseILj3072EfffffjLj128EEEEELb0ELb1ELb1EEEvNS_9BwdParamsE --------------------------
	.section	.text._ZN10layer_norm31ln_parallel_residual_bwd_kernelINS_13Kernel_traitsIfffffjLj3072ELj1ELj1ELj4ELj16ENS_18Kernel_traits_baseILj3072EfffffjLj128EEEEELb0ELb1ELb1EEEvNS_9BwdParamsE,"ax",@progbits
	.align	128
        .global         _ZN10layer_norm31ln_parallel_residual_bwd_kernelINS_13Kernel_traitsIfffffjLj3072ELj1ELj1ELj4ELj16ENS_18Kernel_traits_baseILj3072EfffffjLj128EEEEELb0ELb1ELb1EEEvNS_9BwdParamsE
        .type           _ZN10layer_norm31ln_parallel_residual_bwd_kernelINS_13Kernel_traitsIfffffjLj3072ELj1ELj1ELj4ELj16ENS_18Kernel_traits_baseILj3072EfffffjLj128EEEEELb0ELb1ELb1EEEvNS_9BwdParamsE,@function
        .size           _ZN10layer_norm31ln_parallel_residual_bwd_kernelINS_13Kernel_traitsIfffffjLj3072ELj1ELj1ELj4ELj16ENS_18Kernel_traits_baseILj3072EfffffjLj128EEEEELb0ELb1ELb1EEEvNS_9BwdParamsE,(.L_x_3883 - _ZN10layer_norm31ln_parallel_residual_bwd_kernelINS_13Kernel_traitsIfffffjLj3072ELj1ELj1ELj4ELj16ENS_18Kernel_traits_baseILj3072EfffffjLj128EEEEELb0ELb1ELb1EEEvNS_9BwdParamsE)
        .other          _ZN10layer_norm31ln_parallel_residual_bwd_kernelINS_13Kernel_traitsIfffffjLj3072ELj1ELj1ELj4ELj16ENS_18Kernel_traits_baseILj3072EfffffjLj128EEEEELb0ELb1ELb1EEEvNS_9BwdParamsE,@"STO_CUDA_ENTRY STV_DEFAULT"
_ZN10layer_norm31ln_parallel_residual_bwd_kernelINS_13Kernel_traitsIfffffjLj3072ELj1ELj1ELj4ELj16ENS_18Kernel_traits_baseILj3072EfffffjLj128EEEEELb0ELb1ELb1EEEvNS_9BwdParamsE:
.text._ZN10layer_norm31ln_parallel_residual_bwd_kernelINS_13Kernel_traitsIfffffjLj3072ELj1ELj1ELj4ELj16ENS_18Kernel_traits_baseILj3072EfffffjLj128EEEEELb0ELb1ELb1EEEvNS_9BwdParamsE:
        /* <DEDUP_REMOVED lines=32> */
[----:B------:R-:W-:Y:S02]  /*0200*/  MOV R154, UR4 ;  /* 0x00000004009a7c02 */ /* 0x000fe40008000f00 */
        /* <DEDUP_REMOVED lines=25> */
[----:B------:R-:W2:Y:S03]  /*03a0*/  LDCU.U8 UR11, c[0x0][0x410] ;  /* 0x00008200ff0b77ac */ /* 0x000ea60008000000 */
[----:B------:R0:W5:Y:S01]  /*03b0*/  LDG.E.128 R20, desc[UR12][R2.64+0x800] ;  /* 0x0008000c02147981 */ /* 0x000162000c1e1d00 */
[----:B------:R-:W3:Y:S03]  /*03c0*/  LDCU UR17, c[0x0][0x400] ;  /* 0x00008000ff1177ac */ /* 0x000ee60008000800 */
[----:B------:R0:W5:Y:S01]  /*03d0*/  LDG.E.128 R16, desc[UR12][R2.64+0x1000] ;  /* 0x0010000c02107981 */ /* 0x000162000c1e1d00 */
[----:B------:R-:W4:Y:S03]  /*03e0*/  LDCU.64 UR6, c[0x0][0x470] ;  /* 0x00008e00ff0677ac */ /* 0x000f260008000a00 */
[----:B------:R0:W5:Y:S01]  /*03f0*/  LDG.E.128 R12, desc[UR12][R2.64+0x1800] ;  /* 0x0018000c020c7981 */ /* 0x000162000c1e1d00 */
[----:B------:R-:W0:Y:S03]  /*0400*/  LDCU.64 UR8, c[0x0][0x478] ;  /* 0x00008f00ff0877ac */ /* 0x000e260008000a00 */
[----:B------:R0:W5:Y:S01]  /*0410*/  LDG.E.128 R8, desc[UR12][R2.64+0x2000] ;  /* 0x0020000c02087981 */ /* 0x000162000c1e1d00 */
[----:B------:R-:W0:Y:S03]  /*0420*/  LDCU.64 UR14, c[0x0][0x438] ;  /* 0x00008700ff0e77ac */ /* 0x000e260008000a00 */
[----:B------:R0:W5:Y:S01]  /*0430*/  LDG.E.128 R4, desc[UR12][R2.64+0x2800] ;  /* 0x0028000c02047981 */ /* 0x000162000c1e1d00 */
[----:B------:R-:W-:Y:S01]  /*0440*/  HFMA2 R0, -RZ, RZ, 0, 0 ;  /* 0x00000000ff007431 */ /* 0x000fe200000001ff */
[----:B------:R-:W-:-:S02]  /*0450*/  CS2R R110, SRZ ;  /* 0x00000000006e7805 */ /* 0x000fc4000001ff00 */
[----:B------:R-:W-:Y:S02]  /*0460*/  CS2R R108, SRZ ;  /* 0x00000000006c7805 */ /* 0x000fe4000001ff00 */
[----:B-123--:R-:W-:-:S07]  /*0470*/  MOV R157, RZ ;  /* 0x000000ff009d7202 */ /* 0x00efce0000000f00 */
.L_x_3458:
[----:B--2---:R-:W-:Y:S01]  /*0480*/  IMAD R60, R154, UR16, RZ ;  /* 0x000000109a3c7c24 */ /* 0x004fe2000f8e02ff */
[----:B0-----:R-:W0:Y:S04]  /*0490*/  LDC.64 R2, c[0x0][0x3c0] ;  /* 0x0000f000ff027b82 */ /* 0x001e280000000a00 */
        /* <DEDUP_REMOVED lines=13> */
[----:B------:R-:W-:Y:S01]  /*0570*/  IADD3 R163, PT, PT, R169, 0x180, RZ ;  /* 0x00000180a9a37810 */ /* 0x000fe20007ffe0ff */
[----:B--2---:R-:W-:Y:S02]  /*0580*/  IMAD.WIDE R2, R154, 0x4, R60 ;  /* 0x000000049a027825 */ /* 0x004fe400078e023c */
[----:B------:R-:W2:Y:S02]  /*0590*/  LDG.E.128 R88, desc[UR12][R88.64] ;  /* 0x0000000c58587981 */ /* 0x000ea4000c1e1d00 */
[----:B------:R-:W-:Y:S02]  /*05a0*/  IMAD.WIDE.U32 R92, R165, 0x10, R104 ;  /* 0x00000010a55c7825 */ /* 0x000fe400078e0068 */
[----:B------:R1:W2:Y:S02]  /*05b0*/  LDG.E R159, desc[UR12][R2.64] ;  /* 0x0000000c029f7981 */ /* 0x0002a4000c1e1900 */
[----:B0-----:R-:W-:-:S02]  /*05c0*/  IMAD.WIDE.U32 R60, R169, 0x10, R80 ;  /* 0x00000010a93c7825 */ /* 0x001fc400078e0050 */
[----:B------:R-:W2:Y:S04]  /*05d0*/  LDG.E.128 R92, desc[UR12][R92.64] ;  /* 0x0000000c5c5c7981 */ /* 0x000ea8000c1e1d00 */
[----:B------:R-:W2:Y:S01]  /*05e0*/  LDG.E.128 R60, desc[UR12][R60.64] ;  /* 0x0000000c3c3c7981 */ /* 0x000ea2000c1e1d00 */
[----:B------:R-:W-:-:S06]  /*05f0*/  IMAD.WIDE.U32 R64, R167, 0x10, R80 ;  /* 0x00000010a7407825 */ /* 0x000fcc00078e0050 */
[----:B------:R-:W2:Y:S01]  /*0600*/  LDG.E.128 R64, desc[UR12][R64.64] ;  /* 0x0000000c40407981 */ /* 0x000ea2000c1e1d00 */
[----:B------:R-:W-:-:S06]  /*0610*/  IMAD.WIDE.U32 R68, R165, 0x10, R80 ;  /* 0x00000010a5447825 */ /* 0x000fcc00078e0050 */
        /* <DEDUP_REMOVED lines=17> */
[----:B-1----:R-:W0:Y:S01]  /*0730*/  @P1 LDC.64 R2, c[0x0][0x438] ;  /* 0x00010e00ff021b82 */ /* 0x002e220000000a00 */
[----:B------:R-:W-:-:S07]  /*0740*/  ISETP.NE.AND P2, PT, RZ, UR11, PT ;  /* 0x0000000bff007c0c */ /* 0x000fce000bf45270 */
[----:B------:R-:W1:Y:S08]  /*0750*/  @P1 LDC.64 R172, c[0x0][0x438] ;  /* 0x00010e00ffac1b82 */ /* 0x000e700000000a00 */
[----:B------:R-:W1:Y:S01]  /*0760*/  @P1 LDC.64 R176, c[0x0][0x438] ;  /* 0x00010e00ffb01b82 */ /* 0x000e620000000a00 */
[----:B0-----:R-:W-:-:S07]  /*0770*/  @P1 IMAD.WIDE.U32 R2, R169, 0x10, R2 ;  /* 0x00000010a9021825 */ /* 0x001fce00078e0002 */
[----:B------:R-:W0:Y:S01]  /*0780*/  @P1 LDC.64 R178, c[0x0][0x438] ;  /* 0x00010e00ffb21b82 */ /* 0x000e220000000a00 */
[----:B-----5:R2:W5:Y:S07]  /*0790*/  @P1 LDG.E.128 R28, desc[UR12][R2.64] ;  /* 0x0000000c021c1981 */ /* 0x02056e000c1e1d00 */
[----:B------:R-:W0:Y:S01]  /*07a0*/  @P1 LDC.64 R170, c[0x0][0x438] ;  /* 0x00010e00ffaa1b82 */ /* 0x000e220000000a00 */
[----:B-1----:R-:W-:-:S05]  /*07b0*/  @P1 IMAD.WIDE.U32 R172, R165, 0x10, R172 ;  /* 0x00000010a5ac1825 */ /* 0x002fca00078e00ac */
[----:B------:R1:W5:Y:S02]  /*07c0*/  @P1 LDG.E.128 R36, desc[UR12][R172.64] ;  /* 0x0000000cac241981 */ /* 0x000364000c1e1d00 */
[----:B------:R-:W1:Y:S01]  /*07d0*/  @P1 LDC.64 R174, c[0x0][0x438] ;  /* 0x00010e00ffae1b82 */ /* 0x000e620000000a00 */
[----:B------:R-:W-:-:S05]  /*07e0*/  @P1 IMAD.WIDE.U32 R176, R161, 0x10, R176 ;  /* 0x00000010a1b01825 */ /* 0x000fca00078e00b0 */
[----:B------:R2:W5:Y:S01]  /*07f0*/  @P1 LDG.E.128 R44, desc[UR12][R176.64] ;  /* 0x0000000cb02c1981 */ /* 0x000562000c1e1d00 */
[----:B0-----:R-:W-:-:S05]  /*0800*/  @P1 IMAD.WIDE.U32 R178, R155, 0x10, R178 ;  /* 0x000000109bb21825 */ /* 0x001fca00078e00b2 */
[----:B------:R0:W5:Y:S01]  /*0810*/  @P1 LDG.E.128 R48, desc[UR12][R178.64] ;  /* 0x0000000cb2301981 */ /* 0x000162000c1e1d00 */
[----:B------:R-:W-:-:S05]  /*0820*/  @P1 IMAD.WIDE.U32 R170, R167, 0x10, R170 ;  /* 0x00000010a7aa1825 */ /* 0x000fca00078e00aa */
[----:B------:R0:W5:Y:S01]  /*0830*/  @P1 LDG.E.128 R32, desc[UR12][R170.64] ;  /* 0x0000000caa201981 */ /* 0x000162000c1e1d00 */
[----:B-1----:R-:W-:-:S05]  /*0840*/  @P1 IMAD.WIDE.U32 R174, R163, 0x10, R174 ;  /* 0x00000010a3ae1825 */ /* 0x002fca00078e00ae */
[----:B------:R1:W5:Y:S01]  /*0850*/  @P1 LDG.E.128 R40, desc[UR12][R174.64] ;  /* 0x0000000cae281981 */ /* 0x000362000c1e1d00 */
[----:B---3--:R-:W-:-:S05]  /*0860*/  FSEL R206, R156, RZ, !P2 ;  /* 0x000000ff9cce7208 */ /* 0x008fca0005000000 */
[C---:B----4-:R-:W-:Y:S01]  /*0870*/  FADD.FTZ R84, -R206.reuse, R84 ;  /* 0x00000054ce547221 */ /* 0x050fe20000010100 */
[C---:B------:R-:W-:Y:S01]  /*0880*/  FADD.FTZ R156, -R206.reuse, R85 ;  /* 0x00000055ce9c7221 */ /* 0x040fe20000010100 */
[----:B------:R-:W-:Y:S02]  /*0890*/  FADD.FTZ R86, -R206, R86 ;  /* 0x00000056ce567221 */ /* 0x000fe40000010100 */
[C---:B--2---:R-:W-:Y:S01]  /*08a0*/  FMUL.FTZ R3, R159.reuse, R84 ;  /* 0x000000549f037220 */ /* 0x044fe20000410000 */
[----:B------:R-:W-:Y:S01]  /*08b0*/  FMUL.FTZ R193, R159, R156 ;  /* 0x0000009c9fc17220 */ /* 0x000fe20000410000 */
[----:B------:R-:W-:Y:S01]  /*08c0*/  FMUL.FTZ R2, R24, R60 ;  /* 0x0000003c18027220 */ /* 0x000fe20000410000 */
[----:B------:R-:W-:-:S03]  /*08d0*/  FMUL.FTZ R180, R25, R61 ;  /* 0x0000003d19b47220 */ /* 0x000fc60000410000 */
[----:B------:R-:W-:Y:S01]  /*08e0*/  FADD.FTZ R85, RZ, R2 ;  /* 0x00000002ff557221 */ /* 0x000fe20000010000 */
[----:B------:R-:W-:Y:S01]  /*08f0*/  FFMA.FTZ R84, R3, R2, RZ ;  /* 0x0000000203547223 */ /* 0x000fe200000100ff */
[----:B------:R-:W-:Y:S01]  /*0900*/  FMUL.FTZ R184, R26, R62 ;  /* 0x0000003e1ab87220 */ /* 0x000fe20000410000 */
[----:B------:R-:W-:Y:S01]  /*0910*/  FADD.FTZ R158, -R206, R87 ;  /* 0x00000057ce9e7221 */ /* 0x000fe20000010100 */
[----:B------:R-:W-:Y:S01]  /*0920*/  FADD.FTZ R85, R180, R85 ;  /* 0x00000055b4557221 */ /* 0x000fe20000010000 */
        /* <DEDUP_REMOVED lines=30> */
[----:B0-----:R-:W-:Y:S01]  /*0b10*/  FMUL.FTZ R179, R159, R92 ;  /* 0x0000005c9fb37220 */ /* 0x001fe20000410000 */
[----:B------:R-:W-:Y:S01]  /*0b20*/  FFMA.FTZ R84, R195, R182, R84 ;  /* 0x000000b6c3547223 */ /* 0x000fe20000010054 */
[----:B------:R-:W-:Y:S01]  /*0b30*/  FMUL.FTZ R170, R17, R69 ;  /* 0x0000004511aa7220 */ /* 0x000fe20000410000 */
[----:B------:R-:W-:Y:S01]  /*0b40*/  FADD.FTZ R85, R166, R85 ;  /* 0x00000055a6557221 */ /* 0x000fe20000010000 */
[----:B------:R-:W-:Y:S01]  /*0b50*/  FADD.FTZ R94, -R206, R94 ;  /* 0x0000005ece5e7221 */ /* 0x000fe20000010100 */
[----:B------:R-:W-:Y:S01]  /*0b60*/  FMUL.FTZ R183, R159, R164 ;  /* 0x000000a49fb77220 */ /* 0x000fe20000410000 */
[----:B------:R-:W-:Y:S01]  /*0b70*/  FFMA.FTZ R84, R179, R166, R84 ;  /* 0x000000a6b3547223 */ /* 0x000fe20000010054 */
[----:B-1----:R-:W-:Y:S01]  /*0b80*/  FMUL.FTZ R174, R18, R70 ;  /* 0x0000004612ae7220 */ /* 0x002fe20000410000 */
        /* <DEDUP_REMOVED lines=26> */
[C---:B------:R-:W-:Y:S01]  /*0d30*/  FADD.FTZ R100, -R206.reuse, R100 ;  /* 0x00000064ce647221 */ /* 0x040fe20000010100 */
        /* <DEDUP_REMOVED lines=75> */
.L_x_3409:
[----:B------:R-:W-:Y:S05]  /*11f0*/  BSYNC.RECONVERGENT B0 ;  /* 0x0000000000007941 */ /* 0x000fea0003800200 */
.L_x_3408:
        /* <DEDUP_REMOVED lines=96> */
.L_x_3412:
        /* <DEDUP_REMOVED lines=17> */
.L_x_3411:
        /* <DEDUP_REMOVED lines=20> */
.L_x_3414:
        /* <DEDUP_REMOVED lines=21> */
.L_x_3410:
        /* <DEDUP_REMOVED lines=21> */
.L_x_3416:
        /* <DEDUP_REMOVED lines=17> */
.L_x_3415:
        /* <DEDUP_REMOVED lines=20> */
.L_x_3417:
        /* <DEDUP_REMOVED lines=20> */
.L_x_3413:
        /* <DEDUP_REMOVED lines=37> */
.L_x_3420:
        /* <DEDUP_REMOVED lines=17> */
.L_x_3419:
        /* <DEDUP_REMOVED lines=18> */
.L_x_3422:
        /* <DEDUP_REMOVED lines=13> */
.L_x_3418:
        /* <DEDUP_REMOVED lines=23> */
.L_x_3424:
        /* <DEDUP_REMOVED lines=17> */
.L_x_3423:
        /* <DEDUP_REMOVED lines=18> */
.L_x_3425:
        /* <DEDUP_REMOVED lines=12> */
.L_x_3421:
        /* <DEDUP_REMOVED lines=32> */
.L_x_3428:
        /* <DEDUP_REMOVED lines=17> */
.L_x_3427:
        /* <DEDUP_REMOVED lines=18> */
.L_x_3430:
        /* <DEDUP_REMOVED lines=13> */
.L_x_3426:
        /* <DEDUP_REMOVED lines=23> */
.L_x_3432:
        /* <DEDUP_REMOVED lines=17> */
.L_x_3431:
        /* <DEDUP_REMOVED lines=18> */
.L_x_3433:
        /* <DEDUP_REMOVED lines=12> */
.L_x_3429:
        /* <DEDUP_REMOVED lines=32> */
.L_x_3436:
        /* <DEDUP_REMOVED lines=17> */
.L_x_3435:
        /* <DEDUP_REMOVED lines=18> */
.L_x_3438:
        /* <DEDUP_REMOVED lines=13> */
.L_x_3434:
        /* <DEDUP_REMOVED lines=23> */
.L_x_3440:
        /* <DEDUP_REMOVED lines=17> */
.L_x_3439:
        /* <DEDUP_REMOVED lines=18> */
.L_x_3441:
        /* <DEDUP_REMOVED lines=12> */
.L_x_3437:
        /* <DEDUP_REMOVED lines=32> */
.L_x_3444:
        /* <DEDUP_REMOVED lines=17> */
.L_x_3443:
        /* <DEDUP_REMOVED lines=18> */
.L_x_3446:
        /* <DEDUP_REMOVED lines=13> */
.L_x_3442:
        /* <DEDUP_REMOVED lines=23> */
.L_x_3448:
        /* <DEDUP_REMOVED lines=17> */
.L_x_3447:
        /* <DEDUP_REMOVED lines=18> */
.L_x_3449:
        /* <DEDUP_REMOVED lines=12> */
.L_x_3445:
        /* <DEDUP_REMOVED lines=32> */
.L_x_3452:
        /* <DEDUP_REMOVED lines=17> */
.L_x_3451:
        /* <DEDUP_REMOVED lines=18> */
.L_x_3454:
        /* <DEDUP_REMOVED lines=13> */
.L_x_3450:
        /* <DEDUP_REMOVED lines=23> */
.L_x_3456:
        /* <DEDUP_REMOVED lines=17> */
.L_x_3455:
        /* <DEDUP_REMOVED lines=18> */
.L_x_3457:
        /* <DEDUP_REMOVED lines=12> */
.L_x_3453:
        /* <DEDUP_REMOVED lines=58> */
.L_x_3407:
        /* <DEDUP_REMOVED lines=21> */
.L_x_3459:
        /* <DEDUP_REMOVED lines=14> */
.L_x_3883:


//--------------------- .text._ZN10layer_norm31ln_parallel_residual_bwd_kernelINS_13Kernel_traitsIfffffjLj3072ELj1ELj1ELj4ELj16ENS_18Kernel_traits_baseILj3072EfffffjLj128EEEEELb1ELb0ELb0EEEvNS_9BwdParamsE --------------------------
	.section	.text._ZN10layer_norm31ln_parallel_residual_bwd_kernelINS_13Kernel_traitsIfffffjLj3072ELj1ELj1ELj4ELj16ENS_18Kernel_traits_baseILj3072EfffffjLj128EEEEELb1ELb0ELb0EEEvNS_9BwdParamsE,"ax",@progbits
	.align	128
        .global         _ZN10layer_norm31ln_parallel_residual_bwd_kernelINS_13Kernel_traitsIfffffjLj3072ELj1ELj1ELj4ELj16ENS_18Kernel_traits_baseILj3072EfffffjLj128EEEEELb1ELb0ELb0EEEvNS_9BwdParamsE
        .type           _ZN10layer_norm31ln_parallel_residual_bwd_kernelINS_13Kernel_traitsIfffffjLj3072ELj1ELj1ELj4ELj16ENS_18Kernel_traits_baseILj3072EfffffjLj128EEEEELb1ELb0ELb0EEEvNS_9BwdParamsE,@function
        .size           _ZN10layer_norm31ln_parallel_residual_bwd_kernelINS_13Kernel_traitsIfffffjLj3072ELj1ELj1ELj4ELj16ENS_18Kernel_traits_baseILj3072EfffffjLj128EEEEELb1ELb0ELb0EEEvNS_9BwdParamsE,(.L_x_3884 - _ZN10layer_norm31ln_parallel_residual_bwd_kernelINS_13Kernel_traitsIfffffjLj3072ELj1ELj1ELj4ELj16ENS_18Kernel_traits_baseILj3072EfffffjLj128EEEEELb1ELb0ELb0EEEvNS_9BwdParamsE)
        .other          _ZN10layer_norm31ln_parallel_residual_bwd_kernelINS_13Kernel_traitsIfffffjLj3072ELj1ELj1ELj4ELj16ENS_18Kernel_traits_baseILj3072EfffffjLj128EEEEELb1ELb0ELb0EEEvNS_9BwdParamsE,@"STO_CUDA_ENTRY STV_DEFAULT"
_ZN10layer_norm31ln_parallel_residual_bwd_kernelINS_13Kernel_traitsIfffffjLj3072ELj1ELj1ELj4ELj16ENS_18Kernel_traits_baseILj3072EfffffjLj128EEEEELb1ELb0ELb0EEEvNS_9BwdParamsE:
.text._ZN10layer_norm31ln_parallel_residual_bwd_kernelINS_13Kernel_traitsIfffffjLj3072ELj1ELj1ELj4ELj16ENS_18Kernel_traits_baseILj3072EfffffjLj128EEEEELb1ELb0ELb0EEEvNS_9BwdParamsE:
        /* <DEDUP_REMOVED lines=8> */
[----:B------:R0:W4:Y:S04]  /*0080*/  LDL.64 R28, [R1] ;  /* 0x00000000011c7983 */ /* 0x0001280000100a00 */
[----:B------:R0:W4:Y:S01]  /*0090*/  LDL.64 R30, [R1+0x8] ;  /* 0x00000800011e7983 */ /* 0x0001220000100a00 */
[----:B------:R-:W3:Y:S02]  /*00a0*/  LDCU.64 UR10, c[0x0][0x358] ;  /* 0x00006b00ff0a77ac */ /* 0x000ee40008000a00 */
        /* <DEDUP_REMOVED lines=8> */
[----:B------:R-:W4:Y:S01]  /*0130*/  LDCU UR4, c[0x0][0x384] ;  /* 0x00007080ff0477ac */ /* 0x000f220008000800 */
[----:B------:R-:W-:-:S04]  /*0140*/  LEA.HI.SX32 R202, R7, R202, 0x1e ;  /* 0x000000ca07ca7211 */ /* 0x000fc800078ff2ff */
[C---:B------:R-:W-:Y:S01]  /*0150*/  ISETP.GE.U32.AND P0, PT, R202.reuse, 0x80, PT ;  /* 0x00000080ca00780c */ /* 0x040fe20003f06070 */
[----:B------:R-:W1:Y:S01]  /*0160*/  LDC.64 R6, c[0x0][0x3d0] ;  /* 0x0000f400ff067b82 */ /* 0x000e620000000a00 */
        /* <DEDUP_REMOVED lines=9> */
[C---:B---3--:R-:W-:Y:S01]  /*0200*/  @P0 IMAD.WIDE.U32 R4, R27.reuse, 0x10, R4 ;  /* 0x000000101b040825 */ /* 0x048fe200078e0004 */
[----:B------:R-:W-:-:S05]  /*0210*/  @P0 LOP3.LUT R27, R27, 0x80, RZ, 0xfc, !PT ;  /* 0x000000801b1b0812 */ /* 0x000fca00078efcff */
[C---:B------:R-:W-:Y:S01]  /*0220*/  @P1 IMAD.WIDE.U32 R12, R27.reuse, 0x10, R8 ;  /* 0x000000101b0c1825 */ /* 0x040fe200078e0008 */
[----:B------:R-:W3:Y:S03]  /*0230*/  LDC.64 R22, c[0x0][0x3d0] ;  /* 0x0000f400ff167b82 */ /* 0x000ee60000000a00 */
[C---:B-1----:R-:W-:Y:S01]  /*0240*/  @P1 IMAD.WIDE.U32 R10, R27.reuse, 0x10, R6 ;  /* 0x000000101b0a1825 */ /* 0x042fe200078e0006 */
[----:B------:R-:W-:Y:S01]  /*0250*/  @P1 IADD3 R27, PT, PT, R27, 0x80, RZ ;  /* 0x000000801b1b1810 */ /* 0x000fe20007ffe0ff */
[----:B------:R1:W5:Y:S03]  /*0260*/  @P1 LDG.E.128 R244, desc[UR10][R12.64] ;  /* 0x0000000a0cf41981 */ /* 0x000366000c1e1d00 */
[----:B------:R-:W1:Y:S01]  /*0270*/  LDC.64 R24, c[0x0][0x3d8] ;  /* 0x0000f600ff187b82 */ /* 0x000e620000000a00 */
[C---:B------:R-:W-:Y:S01]  /*0280*/  @P2 IMAD.WIDE.U32 R14, R27.reuse, 0x10, R14 ;  /* 0x000000101b0e2825 */ /* 0x040fe200078e000e */
[----:B------:R1:W5:Y:S03]  /*0290*/  @P1 LDG.E.128 R248, desc[UR10][R10.64] ;  /* 0x0000000a0af81981 */ /* 0x000366000c1e1d00 */
[C---:B0-----:R-:W-:Y:S01]  /*02a0*/  @P2 IMAD.WIDE.U32 R16, R27.reuse, 0x10, R16 ;  /* 0x000000101b102825 */ /* 0x041fe200078e0010 */
[----:B------:R-:W-:Y:S01]  /*02b0*/  @P2 IADD3 R27, PT, PT, R27, 0x80, RZ ;  /* 0x000000801b1b2810 */ /* 0x000fe20007ffe0ff */
[----:B------:R0:W5:Y:S01]  /*02c0*/  @P2 LDG.E.128 R240, desc[UR10][R14.64] ;  /* 0x0000000a0ef02981 */ /* 0x000162000c1e1d00 */
[----:B------:R-:W0:Y:S03]  /*02d0*/  LDC.64 R6, c[0x0][0x3d0] ;  /* 0x0000f400ff067b82 */ /* 0x000e260000000a00 */
[C---:B------:R-:W-:Y:S01]  /*02e0*/  @P3 IMAD.WIDE.U32 R18, R27.reuse, 0x10, R18 ;  /* 0x000000101b123825 */ /* 0x040fe200078e0012 */
[----:B------:R0:W5:Y:S03]  /*02f0*/  @P2 LDG.E.128 R236, desc[UR10][R16.64] ;  /* 0x0000000a10ec2981 */ /* 0x000166000c1e1d00 */
        /* <DEDUP_REMOVED lines=8> */
[----:B------:R3:W5:Y:S04]  /*0380*/  @P4 LDG.E.128 R224, desc[UR10][R22.64] ;  /* 0x0000000a16e04981 */ /* 0x000768000c1e1d00 */
[C---:B0-----:R-:W-:Y:S01]  /*0390*/  @P5 IMAD.WIDE.U32 R6, R27.reuse, 0x10, R6 ;  /* 0x000000101b065825 */ /* 0x041fe200078e0006 */
[----:B------:R3:W5:Y:S04]  /*03a0*/  @P4 LDG.E.128 R220, desc[UR10][R24.64] ;  /* 0x0000000a18dc4981 */ /* 0x000768000c1e1d00 */
[----:B------:R3:W5:Y:S01]  /*03b0*/  @P5 LDG.E.128 R216, desc[UR10][R6.64] ;  /* 0x0000000a06d85981 */ /* 0x000762000c1e1d00 */
[----:B--2---:R-:W-:-:S05]  /*03c0*/  @P5 IMAD.WIDE.U32 R8, R27, 0x10, R8 ;  /* 0x000000101b085825 */ /* 0x004fca00078e0008 */
[----:B------:R3:W5:Y:S04]  /*03d0*/  @P5 LDG.E.128 R212, desc[UR10][R8.64] ;  /* 0x0000000a08d45981 */ /* 0x000768000c1e1d00 */
[----:B----4-:R-:W2:Y:S04]  /*03e0*/  @P0 LDG.E.128 R32, desc[UR10][R2.64] ;  /* 0x0000000a02200981 */ /* 0x010ea8000c1e1d00 */
[----:B------:R-:W4:Y:S01]  /*03f0*/  @P0 LDG.E.128 R28, desc[UR10][R4.64] ;  /* 0x0000000a041c0981 */ /* 0x000f22000c1e1d00 */
        /* <DEDUP_REMOVED lines=50> */
[----:B--2---:R3:W-:Y:S04]  /*0720*/  @P0 STL.64 [R1+0x10], R32 ;  /* 0x0000102001000387 */ /* 0x0047e80000100a00 */
[----:B------:R3:W-:Y:S04]  /*0730*/  @P0 STL.64 [R1+0x18], R34 ;  /* 0x0000182201000387 */ /* 0x0007e80000100a00 */
[----:B----4-:R3:W-:Y:S04]  /*0740*/  @P0 STL.64 [R1], R28 ;  /* 0x0000001c01000387 */ /* 0x0107e80000100a00 */
[----:B------:R3:W-:Y:S01]  /*0750*/  @P0 STL.64 [R1+0x8], R30 ;  /* 0x0000081e01000387 */ /* 0x0007e20000100a00 */
[----:B------:R-:W-:Y:S05]  /*0760*/  BRA.U UP0, `(.L_x_3460) ;  /* 0x0000008500dc7547 */ /* 0x000fea000b800000 */
        /* <DEDUP_REMOVED lines=52> */
[----:B------:R-:W4:Y:S01]  /*0ab0*/  LDCU.U8 UR24, c[0x0][0x410] ;  /* 0x00008200ff1877ac */ /* 0x000f220008000000 */
[----:B------:R-:W1:Y:S01]  /*0ac0*/  LDCU UR17, c[0x0][0x400] ;  /* 0x00008000ff1177ac */ /* 0x000e620008000800 */
[----:B------:R-:W1:Y:S01]  /*0ad0*/  LDCU.64 UR8, c[0x0][0x478] ;  /* 0x00008f00ff0877ac */ /* 0x000e620008000a00 */
[----:B------:R-:W1:Y:S01]  /*0ae0*/  LDCU.64 UR26, c[0x0][0x438] ;  /* 0x00008700ff1a77ac */ /* 0x000e620008000a00 */
[----:B------:R-:W1:Y:S01]  /*0af0*/  LDCU.64 UR20, c[0x0][0x470] ;  /* 0x00008e00ff1477ac */ /* 0x000e620008000a00 */
[----:B------:R-:W1:Y:S01]  /*0b00*/  LDCU.128 UR12, c[0x0][0x3c0] ;  /* 0x00007800ff0c77ac */ /* 0x000e620008000c00 */
[----:B------:R-:W1:Y:S01]  /*0b10*/  LDCU.64 UR18, c[0x0][0x380] ;  /* 0x00007000ff1277ac */ /* 0x000e620008000a00 */
[----:B0-----:R-:W-:-:S11]  /*0b20*/  UISETP.NE.AND UP2, UPT, UR4, URZ, UPT ;  /* 0x000000ff0400728c */ /* 0x001fd6000bf45270 */
.L_x_3535:
[----:B-1----:R-:W-:-:S06]  /*0b30*/  UIMAD.WIDE UR4, UR7, 0x4, UR14 ;  /* 0x00000004070478a5 */ /* 0x002fcc000f8e020e */
[----:B0-234-:R-:W-:Y:S02]  /*0b40*/  MOV R132, UR4 ;  /* 0x0000000400847c02 */ /* 0x01dfe40008000f00 */
[----:B------:R-:W-:Y:S01]  /*0b50*/  MOV R133, UR5 ;  /* 0x0000000500857c02 */ /* 0x000fe20008000f00 */
[----:B------:R-:W-:-:S04]  /*0b60*/  UIMAD.WIDE UR4, UR7, 0x4, UR12 ;  /* 0x00000004070478a5 */ /* 0x000fc8000f8e020c */
[----:B------:R0:W3:Y:S02]  /*0b70*/  LDG.E R10, desc[UR10][R132.64] ;  /* 0x0000000a840a7981 */ /* 0x0000e4000c1e1900 */
[----:B0-----:R-:W-:Y:S02]  /*0b80*/  MOV R132, UR4 ;  /* 0x0000000400847c02 */ /* 0x001fe40008000f00 */
[----:B------:R-:W-:-:S05]  /*0b90*/  MOV R133, UR5 ;  /* 0x0000000500857c02 */ /* 0x000fca0008000f00 */
[----:B------:R0:W4:Y:S01]  /*0ba0*/  LDG.E R170, desc[UR10][R132.64] ;  /* 0x0000000a84aa7981 */ /* 0x000122000c1e1900 */
[----:B--2---:R-:W-:Y:S01]  /*0bb0*/  UIMAD UR4, UR7, UR6, URZ ;  /* 0x00000006070472a4 */ /* 0x004fe2000f8e02ff */
[----:B------:R-:W-:Y:S01]  /*0bc0*/  PLOP3.LUT P5, PT, PT, PT, UP2, 0x40, 0x4 ;  /* 0x000000000004781c */ /* 0x000fe20003fae828 */
[----:B------:R-:W-:Y:S01]  /*0bd0*/  BSSY.RECONVERGENT B0, `(.L_x_3461) ;  /* 0x0000058000007945 */ /* 0x000fe20003800200 */
[C---:B------:R-:W-:Y:S01]  /*0be0*/  ISETP.GE.U32.AND P6, PT, R202.reuse, 0x300, PT ;  /* 0x00000300ca00780c */ /* 0x040fe20003fc6070 */
[----:B------:R-:W-:Y:S01]  /*0bf0*/  USHF.R.S32.HI UR5, URZ, 0x1f, UR4 ;  /* 0x0000001fff057899 */ /* 0x000fe20008011404 */
[----:B------:R-:W-:Y:S01]  /*0c00*/  HFMA2 R171, -RZ, RZ, 0, 0 ;  /* 0x00000000ffab7431 */ /* 0x000fe200000001ff */
[C---:B------:R-:W-:Y:S02]  /*0c10*/  ISETP.GE.U32.AND P1, PT, R202.reuse, 0x100, PT ;  /* 0x00000100ca00780c */ /* 0x040fe40003f26070 */
[----:B------:R-:W-:Y:S01]  /*0c20*/  ULEA.HI UR5, UR5, UR4, URZ, 0x2 ;  /* 0x0000000405057291 */ /* 0x000fe2000f8f10ff */
[----:B------:R-:W-:-:S02]  /*0c30*/  ISETP.GE.U32.AND P2, PT, R202, 0x180, PT ;  /* 0x00000180ca00780c */ /* 0x000fc40003f46070 */
[C---:B------:R-:W-:Y:S02]  /*0c40*/  ISETP.GE.U32.AND P3, PT, R202.reuse, 0x200, PT ;  /* 0x00000200ca00780c */ /* 0x040fe40003f66070 */
[----:B------:R-:W-:Y:S02]  /*0c50*/  ISETP.GE.U32.AND P4, PT, R202, 0x280, PT ;  /* 0x00000280ca00780c */ /* 0x000fe40003f86070 */
[----:B0-----:R-:W-:Y:S02]  /*0c60*/  MOV R133, UR5 ;  /* 0x0000000500857c02 */ /* 0x001fe40008000f00 */
[----:B------:R-:W-:Y:S02]  /*0c70*/  P2R R203, PR, RZ, 0x40 ;  /* 0x00000040ffcb7803 */ /* 0x000fe40000000000 */
[----:B------:R-:W-:Y:S02]  /*0c80*/  MOV R200, RZ ;  /* 0x000000ff00c87202 */ /* 0x000fe40000000f00 */
[----:B---3--:R-:W-:-:S02]  /*0c90*/  R2UR UR23, R10 ;  /* 0x000000000a1772ca */ /* 0x008fc400000e0000 */
[----:B------:R-:W-:-:S04]  /*0ca0*/  LEA.HI.SX32 R10, R133, R142, 0x1e ;  /* 0x0000008e850a7211 */ /* 0x000fc800078ff2ff */
[----:B------:R-:W-:Y:S02]  /*0cb0*/  MOV R201, R10 ;  /* 0x0000000a00c97202 */ /* 0x000fe40000000f00 */
[----:B----4-:R-:W-:Y:S01]  /*0cc0*/  FSEL R170, R170, RZ, P5 ;  /* 0x000000ffaaaa7208 */ /* 0x010fe20002800000 */
[----:B-----5:R-:W-:Y:S06]  /*0cd0*/  @!P0 BRA `(.L_x_3462) ;  /* 0x00000004001c8947 */ /* 0x020fec0003800000 */
[----:B------:R-:W0:Y:S01]  /*0ce0*/  LDC.64 R136, c[0x0][0x430] ;  /* 0x00010c00ff887b82 */ /* 0x000e220000000a00 */
[----:B------:R-:W2:Y:S04]  /*0cf0*/  LDL R23, [R1] ;  /* 0x0000000001177983 */ /* 0x000ea80000100800 */
[----:B------:R-:W3:Y:S03]  /*0d00*/  LDL R25, [R1+0x10] ;  /* 0x0000100001197983 */ /* 0x000ee60000100800 */
[----:B------:R-:W1:Y:S01]  /*0d10*/  LDC.64 R132, c[0x0][0x3a8] ;  /* 0x0000ea00ff847b82 */ /* 0x000e620000000a00 */
[----:B------:R-:W4:Y:S04]  /*0d20*/  LDL R156, [R1+0x8] ;  /* 0x00000800019c7983 */ /* 0x000f280000100800 */
[----:B------:R-:W3:Y:S03]  /*0d30*/  LDL R32, [R1+0x4] ;  /* 0x0000040001207983 */ /* 0x000ee60000100800 */
[----:B------:R-:W1:Y:S01]  /*0d40*/  LDC.64 R140, c[0x0][0x428] ;  /* 0x00010a00ff8c7b82 */ /* 0x000e620000000a00 */
[----:B------:R-:W4:Y:S04]  /*0d50*/  LDL R158, [R1+0x18] ;  /* 0x00001800019e7983 */ /* 0x000f280000100800 */
[----:B------:R-:W4:Y:S01]  /*0d60*/  LDL R149, [R1+0x14] ;  /* 0x0000140001957983 */ /* 0x000f220000100800 */
[----:B0-----:R-:W-:-:S03]  /*0d70*/  IMAD.WIDE.U32 R136, R10, 0x10, R136 ;  /* 0x000000100a887825 */ /* 0x001fc600078e0088 */
[----:B------:R-:W4:Y:S04]  /*0d80*/  LDL R164, [R1+0xc] ;  /* 0x00000c0001a47983 */ /* 0x000f280000100800 */
[----:B------:R-:W4:Y:S01]  /*0d90*/  LDL R252, [R1+0x1c] ;  /* 0x00001c0001fc7983 */ /* 0x000f220000100800 */
[----:B------:R-:W-:Y:S01]  /*0da0*/  ISETP.NE.U32.AND P0, PT, RZ, UR20, PT ;  /* 0x00000014ff007c0c */ /* 0x000fe2000bf05070 */
[----:B------:R-:W0:Y:S01]  /*0db0*/  LDC.64 R210, c[0x0][0x3b0] ;  /* 0x0000ec00ffd27b82 */ /* 0x000e220000000a00 */
[C---:B-1----:R-:W-:Y:S01]  /*0dc0*/  IMAD.WIDE.U32 R132, R10.reuse, 0x10, R132 ;  /* 0x000000100a847825 */ /* 0x042fe200078e0084 */
[----:B------:R-:W2:Y:S05]  /*0dd0*/  LDG.E.128 R136, desc[UR10][R136.64] ;  /* 0x0000000a88887981 */ /* 0x000eaa000c1e1d00 */
[----:B------:R-:W4:Y:S01]  /*0de0*/  LDG.E.128 R132, desc[UR10][R132.64] ;  /* 0x0000000a84847981 */ /* 0x000f22000c1e1d00 */
[----:B------:R-:W-:-:S06]  /*0df0*/  IMAD.WIDE.U32 R140, R10, 0x10, R140 ;  /* 0x000000100a8c7825 */ /* 0x000fcc00078e008c */
[----:B------:R-:W4:Y:S01]  /*0e00*/  LDG.E.128 R140, desc[UR10][R140.64] ;  /* 0x0000000a8c8c7981 */ /* 0x000f22000c1e1d00 */
[----:B------:R-:W-:Y:S02]  /*0e10*/  ISETP.NE.AND.EX P0, PT, RZ, UR21, PT, P0 ;  /* 0x00000015ff007c0c */ /* 0x000fe4000bf05300 */
[----:B------:R-:W-:-:S04]  /*0e20*/  ISETP.NE.U32.AND P5, PT, RZ, UR26, PT ;  /* 0x0000001aff007c0c */ /* 0x000fc8000bfa5070 */
[----:B------:R-:W-:-:S07]  /*0e30*/  ISETP.NE.AND.EX P5, PT, RZ, UR27, PT, P5 ;  /* 0x0000001bff007c0c */ /* 0x000fce000bfa5350 */
[----:B------:R-:W1:Y:S08]  /*0e40*/  @P0 LDC.64 R200, c[0x0][0x3b8] ;  /* 0x0000ee00ffc80b82 */ /* 0x000e700000000a00 */
[----:B------:R-:W0:Y:S01]  /*0e50*/  @P5 LDC.64 R208, c[0x0][0x438] ;  /* 0x00010e00ffd05b82 */ /* 0x000e220000000a00 */
[----:B-1----:R-:W-:-:S05]  /*0e60*/  @P0 IMAD.WIDE.U32 R200, R10, 0x4, R200 ;  /* 0x000000040ac80825 */ /* 0x002fca00078e00c8 */
[----:B------:R0:W5:Y:S02]  /*0e70*/  @P0 LDG.E R9, desc[UR10][R200.64] ;  /* 0x0000000ac8090981 */ /* 0x000164000c1e1900 */
[----:B0-----:R-:W-:-:S05]  /*0e80*/  @P5 IMAD.WIDE.U32 R200, R10, 0x10, R208 ;  /* 0x000000100ac85825 */ /* 0x001fca00078e00d0 */
[----:B------:R0:W5:Y:S02]  /*0e90*/  @P5 LDG.E.128 R104, desc[UR10][R200.64] ;  /* 0x0000000ac8685981 */ /* 0x000164000c1e1d00 */
[----:B0-----:R-:W-:-:S05]  /*0ea0*/  IMAD.WIDE.U32 R200, R10, 0x4, R210 ;  /* 0x000000040ac87825 */ /* 0x001fca00078e00d2 */
[----:B------:R0:W5:Y:S02]  /*0eb0*/  LDG.E R8, desc[UR10][R200.64] ;  /* 0x0000000ac8087981 */ /* 0x000164000c1e1900 */
[----:B0-----:R-:W-:Y:S01]  /*0ec0*/  IADD3 R201, PT, PT, R10, 0x80, RZ ;  /* 0x000000800ac97810 */ /* 0x001fe20007ffe0ff */
[----:B--2---:R-:W-:Y:S01]  /*0ed0*/  FMUL.FTZ R23, R23, R136 ;  /* 0x0000008817177220 */ /* 0x004fe20000410000 */
[----:B---3--:R-:W-:Y:S01]  /*0ee0*/  FMUL.FTZ R32, R32, R137 ;  /* 0x0000008920207220 */ /* 0x008fe20000410000 */
[----:B----4-:R-:W-:-:S04]  /*0ef0*/  FADD.FTZ R0, -R170, R132 ;  /* 0x00000084aa007221 */ /* 0x010fc80000010100 */
[----:B------:R-:W-:Y:S01]  /*0f00*/  FMUL.FTZ R0, R0, UR23 ;  /* 0x0000001700007c20 */ /* 0x000fe20008410000 */
[----:B------:R-:W-:Y:S01]  /*0f10*/  FFMA.FTZ R23, R25, R140, R23 ;  /* 0x0000008c19177223 */ /* 0x000fe20000010017 */
[----:B------:R-:W-:Y:S01]  /*0f20*/  FADD.FTZ R25, -R170, R133 ;  /* 0x00000085aa197221 */ /* 0x000fe20000010100 */
[----:B------:R-:W-:Y:S01]  /*0f30*/  FMUL.FTZ R133, R156, R138 ;  /* 0x0000008a9c857220 */ /* 0x000fe20000410000 */
[----:B------:R-:W-:Y:S01]  /*0f40*/  FFMA.FTZ R32, R149, R141, R32 ;  /* 0x0000008d95207223 */ /* 0x000fe20000010020 */
[----:B------:R-:W-:Y:S01]  /*0f50*/  FADD.FTZ R134, -R170, R134 ;  /* 0x00000086aa867221 */ /* 0x000fe20000010100 */
[----:B------:R-:W-:Y:S01]  /*0f60*/  FMUL.FTZ R25, R25, UR23 ;  /* 0x0000001719197c20 */ /* 0x000fe20008410000 */
[----:B------:R-:W-:Y:S01]  /*0f70*/  FFMA.FTZ R156, R158, R142, R133 ;  /* 0x0000008e9e9c7223 */ /* 0x000fe20000010085 */
[----:B------:R-:W-:Y:S01]  /*0f80*/  FADD.FTZ R133, RZ, R23 ;  /* 0x00000017ff857221 */ /* 0x000fe20000010000 */
[----:B------:R-:W-:Y:S01]  /*0f90*/  FFMA.FTZ R132, R0, R23, RZ ;  /* 0x0000001700847223 */ /* 0x000fe200000100ff */
[----:B------:R-:W-:Y:S01]  /*0fa0*/  FADD.FTZ R135, -R170, R135 ;  /* 0x00000087aa877221 */ /* 0x000fe20000010100 */
[----:B------:R-:W-:Y:S01]  /*0fb0*/  FMUL.FTZ R149, R134, UR23 ;  /* 0x0000001786957c20 */ /* 0x000fe20008410000 */
[----:B------:R-:W-:Y:S01]  /*0fc0*/  FMUL.FTZ R164, R164, R139 ;  /* 0x0000008ba4a47220 */ /* 0x000fe20000410000 */
[----:B------:R-:W-:Y:S01]  /*0fd0*/  FADD.FTZ R133, R133, R32 ;  /* 0x0000002085857221 */ /* 0x000fe20000010000 */
[----:B------:R-:W-:Y:S01]  /*0fe0*/  FFMA.FTZ R132, R25, R32, R132 ;  /* 0x0000002019847223 */ /* 0x000fe20000010084 */
        /* <DEDUP_REMOVED lines=22> */
.L_x_3462:
[----:B------:R-:W-:Y:S05]  /*1150*/  BSYNC.RECONVERGENT B0 ;  /* 0x0000000000007941 */ /* 0x000fea0003800200 */
.L_x_3461:
[----:B------:R-:W-:Y:S04]  /*1160*/  BSSY.RECONVERGENT B0, `(.L_x_3463) ;  /* 0x0000041000007945 */ /* 0x000fe80003800200 */
[----:B------:R-:W-:Y:S05]  /*1170*/  @!P1 BRA `(.L_x_3464) ;  /* 0x0000000000fc9947 */ /* 0x000fea0003800000 */
[----:B------:R-:W-:Y:S01]  /*1180*/  ISETP.NE.U32.AND P0, PT, RZ, UR20, PT ;  /* 0x00000014ff007c0c */ /* 0x000fe2000bf05070 */
[----:B------:R-:W0:Y:S03]  /*1190*/  LDC.64 R132, c[0x0][0x3a8] ;  /* 0x0000ea00ff847b82 */ /* 0x000e260000000a00 */
[----:B------:R-:W-:-:S05]  /*11a0*/  ISETP.NE.AND.EX P0, PT, RZ, UR21, PT, P0 ;  /* 0x00000015ff007c0c */ /* 0x000fca000bf05300 */
[----:B------:R-:W1:Y:S08]  /*11b0*/  LDC.64 R136, c[0x0][0x430] ;  /* 0x00010c00ff887b82 */ /* 0x000e700000000a00 */
[----:B------:R-:W2:Y:S01]  /*11c0*/  @P0 LDC.64 R208, c[0x0][0x3b8] ;  /* 0x0000ee00ffd00b82 */ /* 0x000ea20000000a00 */
[----:B------:R-:W-:-:S07]  /*11d0*/  ISETP.NE.U32.AND P5, PT, RZ, UR26, PT ;  /* 0x0000001aff007c0c */ /* 0x000fce000bfa5070 */
[----:B------:R-:W3:Y:S01]  /*11e0*/  LDC.64 R140, c[0x0][0x428] ;  /* 0x00010a00ff8c7b82 */ /* 0x000ee20000000a00 */
[----:B------:R-:W-:Y:S01]  /*11f0*/  ISETP.NE.AND.EX P5, PT, RZ, UR27, PT, P5 ;  /* 0x0000001bff007c0c */ /* 0x000fe2000bfa5350 */
[----:B0-----:R-:W-:-:S04]  /*1200*/  IMAD.WIDE.U32 R132, R201, 0x10, R132 ;  /* 0x00000010c9847825 */ /* 0x001fc800078e0084 */
[C---:B-1----:R-:W-:Y:S02]  /*1210*/  IMAD.WIDE.U32 R136, R201.reuse, 0x10, R136 ;  /* 0x00000010c9887825 */ /* 0x042fe400078e0088 */
[----:B------:R-:W0:Y:S01]  /*1220*/  LDC.64 R210, c[0x0][0x3b0] ;  /* 0x0000ec00ffd27b82 */ /* 0x000e220000000a00 */
[----:B------:R-:W4:Y:S04]  /*1230*/  LDG.E.128 R132, desc[UR10][R132.64] ;  /* 0x0000000a84847981 */ /* 0x000f28000c1e1d00 */
[----:B------:R-:W4:Y:S01]  /*1240*/  LDG.E.128 R136, desc[UR10][R136.64] ;  /* 0x0000000a88887981 */ /* 0x000f22000c1e1d00 */
[----:B--2---:R-:W-:-:S05]  /*1250*/  @P0 IMAD.WIDE.U32 R208, R201, 0x4, R208 ;  /* 0x00000004c9d00825 */ /* 0x004fca00078e00d0 */
[----:B------:R1:W5:Y:S01]  /*1260*/  @P0 LDG.E R7, desc[UR10][R208.64] ;  /* 0x0000000ad0070981 */ /* 0x000362000c1e1900 */
[----:B---3--:R-:W-:-:S06]  /*1270*/  IMAD.WIDE.U32 R140, R201, 0x10, R140 ;  /* 0x00000010c98c7825 */ /* 0x008fcc00078e008c */
[----:B------:R-:W2:Y:S01]  /*1280*/  LDG.E.128 R140, desc[UR10][R140.64] ;  /* 0x0000000a8c8c7981 */ /* 0x000ea2000c1e1d00 */
[----:B-1----:R-:W1:Y:S02]  /*1290*/  @P5 LDC.64 R208, c[0x0][0x438] ;  /* 0x00010e00ffd05b82 */ /* 0x002e640000000a00 */
[----:B-1----:R-:W-:-:S05]  /*12a0*/  @P5 IMAD.WIDE.U32 R208, R201, 0x10, R208 ;  /* 0x00000010c9d05825 */ /* 0x002fca00078e00d0 */
[----:B------:R0:W5:Y:S02]  /*12b0*/  @P5 LDG.E.128 R36, desc[UR10][R208.64] ;  /* 0x0000000ad0245981 */ /* 0x000164000c1e1d00 */
[----:B0-----:R-:W-:-:S05]  /*12c0*/  IMAD.WIDE.U32 R208, R201, 0x4, R210 ;  /* 0x00000004c9d07825 */ /* 0x001fca00078e00d2 */
[----:B------:R0:W5:Y:S01]  /*12d0*/  LDG.E R6, desc[UR10][R208.64] ;  /* 0x0000000ad0067981 */ /* 0x000162000c1e1900 */
[----:B------:R-:W-:Y:S01]  /*12e0*/  IADD3 R201, PT, PT, R201, 0x80, RZ ;  /* 0x00000080c9c97810 */ /* 0x000fe20007ffe0ff */
[----:B----4-:R-:W-:Y:S01]  /*12f0*/  FADD.FTZ R18, -R170, R132 ;  /* 0x00000084aa127221 */ /* 0x010fe20000010100 */
[----:B-----5:R-:W-:Y:S01]  /*1300*/  FMUL.FTZ R31, R244, R136 ;  /* 0x00000088f41f7220 */ /* 0x020fe20000410000 */
[----:B------:R-:W-:Y:S02]  /*1310*/  FMUL.FTZ R132, R245, R137 ;  /* 0x00000089f5847220 */ /* 0x000fe40000410000 */
[----:B------:R-:W-:Y:S01]  /*1320*/  FMUL.FTZ R18, R18, UR23 ;  /* 0x0000001712127c20 */ /* 0x000fe20008410000 */
[C---:B------:R-:W-:Y:S01]  /*1330*/  FADD.FTZ R24, -R170.reuse, R133 ;  /* 0x00000085aa187221 */ /* 0x040fe20000010100 */
[----:B------:R-:W-:Y:S01]  /*1340*/  FADD.FTZ R134, -R170, R134 ;  /* 0x00000086aa867221 */ /* 0x000fe20000010100 */
[----:B------:R-:W-:Y:S02]  /*1350*/  FMUL.FTZ R155, R246, R138 ;  /* 0x0000008af69b7220 */ /* 0x000fe40000410000 */
[----:B------:R-:W-:Y:S01]  /*1360*/  FMUL.FTZ R24, R24, UR23 ;  /* 0x0000001718187c20 */ /* 0x000fe20008410000 */
[----:B--2---:R-:W-:Y:S01]  /*1370*/  FFMA.FTZ R22, R248, R140, R31 ;  /* 0x0000008cf8167223 */ /* 0x004fe2000001001f */
[----:B------:R-:W-:Y:S01]  /*1380*/  FFMA.FTZ R31, R249, R141, R132 ;  /* 0x0000008df91f7223 */ /* 0x000fe20000010084 */
[----:B------:R-:W-:-:S02]  /*1390*/  FMUL.FTZ R132, R247, R139 ;  /* 0x0000008bf7847220 */ /* 0x000fc40000410000 */
[----:B------:R-:W-:Y:S02]  /*13a0*/  FFMA.FTZ R133, R18, R22, R200 ;  /* 0x0000001612857223 */ /* 0x000fe400000100c8 */
[----:B------:R-:W-:Y:S01]  /*13b0*/  FFMA.FTZ R165, R251, R143, R132 ;  /* 0x0000008ffba57223 */ /* 0x000fe20000010084 */
[----:B------:R-:W-:Y:S01]  /*13c0*/  FADD.FTZ R132, R171, R22 ;  /* 0x00000016ab847221 */ /* 0x000fe20000010000 */
[----:B------:R-:W-:Y:S01]  /*13d0*/  FMUL.FTZ R148, R134, UR23 ;  /* 0x0000001786947c20 */ /* 0x000fe20008410000 */
[----:B------:R-:W-:Y:S01]  /*13e0*/  FFMA.FTZ R155, R250, R142, R155 ;  /* 0x0000008efa9b7223 */ /* 0x000fe2000001009b */
[----:B------:R-:W-:Y:S01]  /*13f0*/  FADD.FTZ R135, -R170, R135 ;  /* 0x00000087aa877221 */ /* 0x000fe20000010100 */
[----:B------:R-:W-:Y:S01]  /*1400*/  FADD.FTZ R132, R132, R31 ;  /* 0x0000001f84847221 */ /* 0x000fe20000010000 */
[----:B------:R-:W-:Y:S02]  /*1410*/  FFMA.FTZ R133, R24, R31, R133 ;  /* 0x0000001f18857223 */ /* 0x000fe40000010085 */
[----:B------:R-:W-:Y:S01]  /*1420*/  FMUL.FTZ R159, R135, UR23 ;  /* 0x00000017879f7c20 */ /* 0x000fe20008410000 */
        /* <DEDUP_REMOVED lines=20> */
.L_x_3464:
[----:B------:R-:W-:Y:S05]  /*1570*/  BSYNC.RECONVERGENT B0 ;  /* 0x0000000000007941 */ /* 0x000fea0003800200 */
.L_x_3463:
[----:B------:R-:W-:Y:S04]  /*1580*/  BSSY.RECONVERGENT B0, `(.L_x_3465) ;  /* 0x0000041000007945 */ /* 0x000fe80003800200 */
[----:B------:R-:W-:Y:S05]  /*1590*/  @!P2 BRA `(.L_x_3466) ;  /* 0x0000000000fca947 */ /* 0x000fea0003800000 */
[----:B------:R-:W-:Y:S01]  /*15a0*/  ISETP.NE.U32.AND P0, PT, RZ, UR20, PT ;  /* 0x00000014ff007c0c */ /* 0x000fe2000bf05070 */
[----:B------:R-:W0:Y:S03]  /*15b0*/  LDC.64 R132, c[0x0][0x3a8] ;  /* 0x0000ea00ff847b82 */ /* 0x000e260000000a00 */
[----:B------:R-:W-:Y:S02]  /*15c0*/  ISETP.NE.AND.EX P0, PT, RZ, UR21, PT, P0 ;  /* 0x00000015ff007c0c */ /* 0x000fe4000bf05300 */
[----:B------:R-:W-:-:S03]  /*15d0*/  ISETP.NE.U32.AND P5, PT, RZ, UR26, PT ;  /* 0x0000001aff007c0c */ /* 0x000fc6000bfa5070 */
[----:B------:R-:W1:Y:S08]  /*15e0*/  LDC.64 R136, c[0x0][0x430] ;  /* 0x00010c00ff887b82 */ /* 0x000e700000000a00 */
[----:B------:R-:W2:Y:S01]  /*15f0*/  @P0 LDC.64 R208, c[0x0][0x3b8] ;  /* 0x0000ee00ffd00b82 */ /* 0x000ea20000000a00 */
[----:B------:R-:W-:-:S07]  /*1600*/  ISETP.NE.AND.EX P5, PT, RZ, UR27, PT, P5 ;  /* 0x0000001bff007c0c */ /* 0x000fce000bfa5350 */
[----:B------:R-:W3:Y:S01]  /*1610*/  LDC.64 R140, c[0x0][0x428] ;  /* 0x00010a00ff8c7b82 */ /* 0x000ee20000000a00 */
[----:B0-----:R-:W-:-:S06]  /*1620*/  IMAD.WIDE.U32 R132, R201, 0x10, R132 ;  /* 0x00000010c9847825 */ /* 0x001fcc00078e0084 */
[----:B------:R-:W4:Y:S01]  /*1630*/  LDG.E.128 R132, desc[UR10][R132.64] ;  /* 0x0000000a84847981 */ /* 0x000f22000c1e1d00 */
[C---:B-1----:R-:W-:Y:S01]  /*1640*/  IMAD.WIDE.U32 R136, R201.reuse, 0x10, R136 ;  /* 0x00000010c9887825 */ /* 0x042fe200078e0088 */
[----:B------:R-:W0:Y:S05]  /*1650*/  LDC.64 R210, c[0x0][0x3b0] ;  /* 0x0000ec00ffd27b82 */ /* 0x000e2a0000000a00 */
        /* <DEDUP_REMOVED lines=11> */
[C---:B----4-:R-:W-:Y:S01]  /*1710*/  FADD.FTZ R17, -R170.reuse, R132 ;  /* 0x00000084aa117221 */ /* 0x050fe20000010100 */
[----:B------:R-:W-:Y:S01]  /*1720*/  FADD.FTZ R26, -R170, R133 ;  /* 0x00000085aa1a7221 */ /* 0x000fe20000010100 */
[----:B-----5:R-:W-:Y:S01]  /*1730*/  FMUL.FTZ R21, R236, R136 ;  /* 0x00000088ec157220 */ /* 0x020fe20000410000 */
[----:B------:R-:W-:Y:S01]  /*1740*/  FMUL.FTZ R133, R238, R138 ;  /* 0x0000008aee857220 */ /* 0x000fe20000410000 */
[----:B------:R-:W-:Y:S01]  /*1750*/  FMUL.FTZ R17, R17, UR23 ;  /* 0x0000001711117c20 */ /* 0x000fe20008410000 */
[----:B------:R-:W-:Y:S01]  /*1760*/  FMUL.FTZ R30, R237, R137 ;  /* 0x00000089ed1e7220 */ /* 0x000fe20000410000 */
[----:B------:R-:W-:Y:S01]  /*1770*/  FMUL.FTZ R26, R26, UR23 ;  /* 0x000000171a1a7c20 */ /* 0x000fe20008410000 */
[C---:B------:R-:W-:Y:S01]  /*1780*/  FADD.FTZ R134, -R170.reuse, R134 ;  /* 0x00000086aa867221 */ /* 0x040fe20000010100 */
[----:B------:R-:W-:Y:S01]  /*1790*/  FADD.FTZ R135, -R170, R135 ;  /* 0x00000087aa877221 */ /* 0x000fe20000010100 */
[----:B------:R-:W-:Y:S01]  /*17a0*/  FMUL.FTZ R166, R239, R139 ;  /* 0x0000008befa67220 */ /* 0x000fe20000410000 */
[----:B--2---:R-:W-:Y:S01]  /*17b0*/  FFMA.FTZ R21, R240, R140, R21 ;  /* 0x0000008cf0157223 */ /* 0x004fe20000010015 */
[----:B------:R-:W-:Y:S01]  /*17c0*/  FFMA.FTZ R154, R242, R142, R133 ;  /* 0x0000008ef29a7223 */ /* 0x000fe20000010085 */
[----:B------:R-:W-:-:S02]  /*17d0*/  FFMA.FTZ R30, R241, R141, R30 ;  /* 0x0000008df11e7223 */ /* 0x000fc4000001001e */
[----:B------:R-:W-:Y:S01]  /*17e0*/  FADD.FTZ R171, R171, R21 ;  /* 0x00000015abab7221 */ /* 0x000fe20000010000 */
[----:B------:R-:W-:Y:S01]  /*17f0*/  FFMA.FTZ R133, R17, R21, R200 ;  /* 0x0000001511857223 */ /* 0x000fe200000100c8 */
[----:B------:R-:W-:Y:S02]  /*1800*/  FMUL.FTZ R147, R134, UR23 ;  /* 0x0000001786937c20 */ /* 0x000fe40008410000 */
        /* <DEDUP_REMOVED lines=24> */
.L_x_3466:
[----:B------:R-:W-:Y:S05]  /*1990*/  BSYNC.RECONVERGENT B0 ;  /* 0x0000000000007941 */ /* 0x000fea0003800200 */
.L_x_3465:
        /* <DEDUP_REMOVED lines=29> */
[----:B------:R-:W-:Y:S01]  /*1b70*/  FADD.FTZ R134, -R170, R134 ;  /* 0x00000086aa867221 */ /* 0x000fe20000010100 */
[----:B------:R-:W-:Y:S01]  /*1b80*/  FMUL.FTZ R153, R230, R138 ;  /* 0x0000008ae6997220 */ /* 0x000fe20000410000 */
[----:B------:R-:W-:Y:S01]  /*1b90*/  FADD.FTZ R135, -R170, R135 ;  /* 0x00000087aa877221 */ /* 0x000fe20000010100 */
[----:B--2---:R-:W-:Y:S01]  /*1ba0*/  FFMA.FTZ R33, R233, R141, R132 ;  /* 0x0000008de9217223 */ /* 0x004fe20000010084 */
[----:B------:R-:W-:Y:S01]  /*1bb0*/  FFMA.FTZ R20, R232, R140, R27 ;  /* 0x0000008ce8147223 */ /* 0x000fe2000001001b */
[----:B------:R-:W-:Y:S01]  /*1bc0*/  FMUL.FTZ R132, R231, R139 ;  /* 0x0000008be7847220 */ /* 0x000fe20000410000 */
[----:B------:R-:W-:-:S02]  /*1bd0*/  FADD.FTZ R27, -R170, R133 ;  /* 0x00000085aa1b7221 */ /* 0x000fc40000010100 */
[----:B------:R-:W-:Y:S01]  /*1be0*/  FFMA.FTZ R200, R16, R20, R200 ;  /* 0x0000001410c87223 */ /* 0x000fe200000100c8 */
[----:B------:R-:W-:Y:S01]  /*1bf0*/  FFMA.FTZ R167, R235, R143, R132 ;  /* 0x0000008feba77223 */ /* 0x000fe20000010084 */
[----:B------:R-:W-:Y:S01]  /*1c00*/  FMUL.FTZ R27, R27, UR23 ;  /* 0x000000171b1b7c20 */ /* 0x000fe20008410000 */
[----:B------:R-:W-:Y:S01]  /*1c10*/  FADD.FTZ R132, R171, R20 ;  /* 0x00000014ab847221 */ /* 0x000fe20000010000 */
[----:B------:R-:W-:Y:S01]  /*1c20*/  FMUL.FTZ R146, R134, UR23 ;  /* 0x0000001786927c20 */ /* 0x000fe20008410000 */
[----:B------:R-:W-:Y:S01]  /*1c30*/  FFMA.FTZ R153, R234, R142, R153 ;  /* 0x0000008eea997223 */ /* 0x000fe20000010099 */
[----:B------:R-:W-:Y:S01]  /*1c40*/  FFMA.FTZ R133, R27, R33, R200 ;  /* 0x000000211b857223 */ /* 0x000fe200000100c8 */
[----:B------:R-:W-:Y:S01]  /*1c50*/  FADD.FTZ R132, R132, R33 ;  /* 0x0000002184847221 */ /* 0x000fe20000010000 */
[----:B------:R-:W-:Y:S02]  /*1c60*/  FMUL.FTZ R161, R135, UR23 ;  /* 0x0000001787a17c20 */ /* 0x000fe40008410000 */
[----:B------:R-:W-:Y:S01]  /*1c70*/  FFMA.FTZ R200, R146, R153, R133 ;  /* 0x0000009992c87223 */ /* 0x000fe20000010085 */
[----:B------:R-:W-:Y:S01]  /*1c80*/  FADD.FTZ R132, R132, R153 ;  /* 0x0000009984847221 */ /* 0x000fe20000010000 */
        /* <DEDUP_REMOVED lines=18> */
.L_x_3468:
[----:B------:R-:W-:Y:S05]  /*1db0*/  BSYNC.RECONVERGENT B0 ;  /* 0x0000000000007941 */ /* 0x000fea0003800200 */
.L_x_3467:
[----:B------:R-:W-:Y:S04]  /*1dc0*/  BSSY.RECONVERGENT B0, `(.L_x_3469) ;  /* 0x0000041000007945 */ /* 0x000fe80003800200 */
[----:B------:R-:W-:Y:S05]  /*1dd0*/  @!P4 BRA `(.L_x_3470) ;  /* 0x0000000000fcc947 */ /* 0x000fea0003800000 */
[----:B------:R-:W0:Y:S01]  /*1de0*/  LDC.64 R132, c[0x0][0x3a8] ;  /* 0x0000ea00ff847b82 */ /* 0x000e220000000a00 */
[----:B------:R-:W-:-:S04]  /*1df0*/  ISETP.NE.U32.AND P0, PT, RZ, UR20, PT ;  /* 0x00000014ff007c0c */ /* 0x000fc8000bf05070 */
[----:B------:R-:W-:-:S03]  /*1e00*/  ISETP.NE.AND.EX P0, PT, RZ, UR21, PT, P0 ;  /* 0x00000015ff007c0c */ /* 0x000fc6000bf05300 */
[----:B------:R-:W1:Y:S08]  /*1e10*/  LDC.64 R136, c[0x0][0x430] ;  /* 0x00010c00ff887b82 */ /* 0x000e700000000a00 */
[----:B------:R-:W2:Y:S01]  /*1e20*/  LDC.64 R140, c[0x0][0x428] ;  /* 0x00010a00ff8c7b82 */ /* 0x000ea20000000a00 */
[----:B0-----:R-:W-:-:S07]  /*1e30*/  IMAD.WIDE.U32 R132, R201, 0x10, R132 ;  /* 0x00000010c9847825 */ /* 0x001fce00078e0084 */
[----:B------:R-:W0:Y:S01]  /*1e40*/  @P0 LDC.64 R144, c[0x0][0x3b8] ;  /* 0x0000ee00ff900b82 */ /* 0x000e220000000a00 */
[----:B------:R-:W3:Y:S01]  /*1e50*/  LDG.E.128 R132, desc[UR10][R132.64] ;  /* 0x0000000a84847981 */ /* 0x000ee2000c1e1d00 */
[----:B-1----:R-:W-:Y:S01]  /*1e60*/  IMAD.WIDE.U32 R136, R201, 0x10, R136 ;  /* 0x00000010c9887825 */ /* 0x002fe200078e0088 */
[----:B------:R-:W-:-:S05]  /*1e70*/  ISETP.NE.U32.AND P5, PT, RZ, UR26, PT ;  /* 0x0000001aff007c0c */ /* 0x000fca000bfa5070 */
[----:B------:R-:W1:Y:S01]  /*1e80*/  LDC.64 R208, c[0x0][0x3b0] ;  /* 0x0000ec00ffd07b82 */ /* 0x000e620000000a00 */
[----:B------:R-:W4:Y:S01]  /*1e90*/  LDG.E.128 R136, desc[UR10][R136.64] ;  /* 0x0000000a88887981 */ /* 0x000f22000c1e1d00 */
[----:B--2---:R-:W-:-:S06]  /*1ea0*/  IMAD.WIDE.U32 R140, R201, 0x10, R140 ;  /* 0x00000010c98c7825 */ /* 0x004fcc00078e008c */
[----:B------:R-:W2:Y:S01]  /*1eb0*/  LDG.E.128 R140, desc[UR10][R140.64] ;  /* 0x0000000a8c8c7981 */ /* 0x000ea2000c1e1d00 */
[----:B------:R-:W-:Y:S01]  /*1ec0*/  ISETP.NE.AND.EX P5, PT, RZ, UR27, PT, P5 ;  /* 0x0000001bff007c0c */ /* 0x000fe2000bfa5350 */
[----:B0-----:R-:W-:-:S05]  /*1ed0*/  @P0 IMAD.WIDE.U32 R144, R201, 0x4, R144 ;  /* 0x00000004c9900825 */ /* 0x001fca00078e0090 */
[----:B------:R0:W5:Y:S07]  /*1ee0*/  @P0 LDG.E R11, desc[UR10][R144.64] ;  /* 0x0000000a900b0981 */ /* 0x00016e000c1e1900 */
[----:B0-----:R-:W0:Y:S02]  /*1ef0*/  @P5 LDC.64 R144, c[0x0][0x438] ;  /* 0x00010e00ff905b82 */ /* 0x001e240000000a00 */
[----:B0-----:R-:W-:-:S05]  /*1f00*/  @P5 IMAD.WIDE.U32 R144, R201, 0x10, R144 ;  /* 0x00000010c9905825 */ /* 0x001fca00078e0090 */
[----:B------:R1:W5:Y:S02]  /*1f10*/  @P5 LDG.E.128 R116, desc[UR10][R144.64] ;  /* 0x0000000a90745981 */ /* 0x000364000c1e1d00 */
[----:B-1----:R-:W-:-:S05]  /*1f20*/  IMAD.WIDE.U32 R144, R201, 0x4, R208 ;  /* 0x00000004c9907825 */ /* 0x002fca00078e00d0 */
[----:B------:R0:W5:Y:S01]  /*1f30*/  LDG.E R12, desc[UR10][R144.64] ;  /* 0x0000000a900c7981 */ /* 0x000162000c1e1900 */
[----:B------:R-:W-:Y:S01]  /*1f40*/  IADD3 R201, PT, PT, R201, 0x80, RZ ;  /* 0x00000080c9c97810 */ /* 0x000fe20007ffe0ff */
[C---:B---3--:R-:W-:Y:S01]  /*1f50*/  FADD.FTZ R15, -R170.reuse, R132 ;  /* 0x00000084aa0f7221 */ /* 0x048fe20000010100 */
[----:B------:R-:W-:-:S03]  /*1f60*/  FADD.FTZ R28, -R170, R133 ;  /* 0x00000085aa1c7221 */ /* 0x000fc60000010100 */
[----:B------:R-:W-:Y:S01]  /*1f70*/  FMUL.FTZ R15, R15, UR23 ;  /* 0x000000170f0f7c20 */ /* 0x000fe20008410000 */
[----:B----45:R-:W-:Y:S01]  /*1f80*/  FMUL.FTZ R19, R220, R136 ;  /* 0x00000088dc137220 */ /* 0x030fe20000410000 */
[----:B------:R-:W-:Y:S01]  /*1f90*/  FMUL.FTZ R133, R222, R138 ;  /* 0x0000008ade857220 */ /* 0x000fe20000410000 */
[----:B0-----:R-:W-:Y:S01]  /*1fa0*/  FMUL.FTZ R144, R221, R137 ;  /* 0x00000089dd907220 */ /* 0x001fe20000410000 */
[----:B------:R-:W-:Y:S01]  /*1fb0*/  FMUL.FTZ R28, R28, UR23 ;  /* 0x000000171c1c7c20 */ /* 0x000fe20008410000 */
[----:B------:R-:W-:Y:S01]  /*1fc0*/  FADD.FTZ R134, -R170, R134 ;  /* 0x00000086aa867221 */ /* 0x000fe20000010100 */
[----:B--2---:R-:W-:Y:S01]  /*1fd0*/  FFMA.FTZ R19, R224, R140, R19 ;  /* 0x0000008ce0137223 */ /* 0x004fe20000010013 */
[----:B------:R-:W-:Y:S01]  /*1fe0*/  FFMA.FTZ R152, R226, R142, R133 ;  /* 0x0000008ee2987223 */ /* 0x000fe20000010085 */
[----:B------:R-:W-:Y:S02]  /*1ff0*/  FFMA.FTZ R144, R225, R141, R144 ;  /* 0x0000008de1907223 */ /* 0x000fe40000010090 */
[----:B------:R-:W-:Y:S01]  /*2000*/  FADD.FTZ R171, R171, R19 ;  /* 0x00000013abab7221 */ /* 0x000fe20000010000 */
[----:B------:R-:W-:Y:S01]  /*2010*/  FFMA.FTZ R133, R15, R19, R200 ;  /* 0x000000130f857223 */ /* 0x000fe200000100c8 */
[----:B------:R-:W-:Y:S01]  /*2020*/  FMUL.FTZ R145, R134, UR23 ;  /* 0x0000001786917c20 */ /* 0x000fe20008410000 */
[----:B------:R-:W-:Y:S01]  /*2030*/  FADD.FTZ R135, -R170, R135 ;  /* 0x00000087aa877221 */ /* 0x000fe20000010100 */
        /* <DEDUP_REMOVED lines=25> */
.L_x_3470:
[----:B------:R-:W-:Y:S05]  /*21d0*/  BSYNC.RECONVERGENT B0 ;  /* 0x0000000000007941 */ /* 0x000fea0003800200 */
.L_x_3469:
        /* <DEDUP_REMOVED lines=10> */
[----:B-1----:R-:W-:-:S06]  /*2280*/  IMAD.WIDE.U32 R132, R201, 0x10, R132 ;  /* 0x00000010c9847825 */ /* 0x002fcc00078e0084 */
[----:B------:R-:W4:Y:S01]  /*2290*/  LDG.E.128 R132, desc[UR10][R132.64] ;  /* 0x0000000a84847981 */ /* 0x000f22000c1e1d00 */
[----:B--2---:R-:W-:-:S05]  /*22a0*/  IMAD.WIDE.U32 R34, R201, 0x10, R34 ;  /* 0x00000010c9227825 */ /* 0x004fca00078e0022 */
[----:B------:R0:W2:Y:S01]  /*22b0*/  LDG.E.128 R136, desc[UR10][R34.64] ;  /* 0x0000000a22887981 */ /* 0x0000a2000c1e1d00 */
[----:B------:R-:W-:-:S04]  /*22c0*/  ISETP.NE.U32.AND P5, PT, RZ, UR20, PT ;  /* 0x00000014ff007c0c */ /* 0x000fc8000bfa5070 */
[----:B------:R-:W-:Y:S01]  /*22d0*/  ISETP.NE.AND.EX P5, PT, RZ, UR21, PT, P5 ;  /* 0x00000015ff007c0c */ /* 0x000fe2000bfa5350 */
[----:B0-----:R-:W-:-:S05]  /*22e0*/  @P0 IMAD.WIDE.U32 R34, R201, 0x10, R150 ;  /* 0x00000010c9220825 */ /* 0x001fca00078e0096 */
[----:B------:R0:W5:Y:S07]  /*22f0*/  @P0 LDG.E.128 R120, desc[UR10][R34.64] ;  /* 0x0000000a22780981 */ /* 0x00016e000c1e1d00 */
[----:B------:R-:W1:Y:S08]  /*2300*/  @P5 LDC.64 R150, c[0x0][0x3b8] ;  /* 0x0000ee00ff965b82 */ /* 0x000e700000000a00 */
[----:B0-----:R-:W0:Y:S01]  /*2310*/  LDC.64 R34, c[0x0][0x3b0] ;  /* 0x0000ec00ff227b82 */ /* 0x001e220000000a00 */
[----:B-1----:R-:W-:-:S05]  /*2320*/  @P5 IMAD.WIDE.U32 R150, R201, 0x4, R150 ;  /* 0x00000004c9965825 */ /* 0x002fca00078e0096 */
[----:B------:R1:W5:Y:S01]  /*2330*/  @P5 LDG.E R13, desc[UR10][R150.64] ;  /* 0x0000000a960d5981 */ /* 0x000362000c1e1900 */
[----:B0-----:R-:W-:-:S05]  /*2340*/  IMAD.WIDE.U32 R34, R201, 0x4, R34 ;  /* 0x00000004c9227825 */ /* 0x001fca00078e0022 */
[----:B------:R2:W5:Y:S01]  /*2350*/  LDG.E R14, desc[UR10][R34.64] ;  /* 0x0000000a220e7981 */ /* 0x000562000c1e1900 */
[C---:B---3--:R-:W-:Y:S01]  /*2360*/  FADD.FTZ R29, -R170.reuse, R140 ;  /* 0x0000008caa1d7221 */ /* 0x048fe20000010100 */
[----:B------:R-:W-:-:S03]  /*2370*/  FADD.FTZ R140, -R170, R141 ;  /* 0x0000008daa8c7221 */ /* 0x000fc60000010100 */
[----:B------:R-:W-:Y:S01]  /*2380*/  FMUL.FTZ R29, R29, UR23 ;  /* 0x000000171d1d7c20 */ /* 0x000fe20008410000 */
[----:B----45:R-:W-:Y:S01]  /*2390*/  FMUL.FTZ R141, R212, R132 ;  /* 0x00000084d48d7220 */ /* 0x030fe20000410000 */
[----:B-1----:R-:W-:Y:S01]  /*23a0*/  FMUL.FTZ R150, R213, R133 ;  /* 0x00000085d5967220 */ /* 0x002fe20000410000 */
[----:B------:R-:W-:Y:S01]  /*23b0*/  FADD.FTZ R100, R100, R132 ;  /* 0x0000008464647221 */ /* 0x000fe20000010000 */
[----:B------:R-:W-:Y:S01]  /*23c0*/  FFMA.FTZ R76, R132, R29, R76 ;  /* 0x0000001d844c7223 */ /* 0x000fe2000001004c */
[----:B--2---:R-:W-:Y:S01]  /*23d0*/  FFMA.FTZ R34, R216, R136, R141 ;  /* 0x00000088d8227223 */ /* 0x004fe2000001008d */
[----:B------:R-:W-:Y:S01]  /*23e0*/  FMUL.FTZ R132, R215, R135 ;  /* 0x00000087d7847220 */ /* 0x000fe20000410000 */
[----:B------:R-:W-:Y:S01]  /*23f0*/  FADD.FTZ R142, -R170, R142 ;  /* 0x0000008eaa8e7221 */ /* 0x000fe20000010100 */
[----:B------:R-:W-:Y:S01]  /*2400*/  FMUL.FTZ R35, R140, UR23 ;  /* 0x000000178c237c20 */ /* 0x000fe20008410000 */
[----:B------:R-:W-:Y:S01]  /*2410*/  FFMA.FTZ R150, R217, R137, R150 ;  /* 0x00000089d9967223 */ /* 0x000fe20000010096 */
[----:B------:R-:W-:Y:S01]  /*2420*/  FMUL.FTZ R157, R214, R134 ;  /* 0x00000086d69d7220 */ /* 0x000fe20000410000 */
[----:B------:R-:W-:Y:S01]  /*2430*/  FADD.FTZ R171, R171, R34 ;  /* 0x00000022abab7221 */ /* 0x000fe20000010000 */
[----:B------:R-:W-:Y:S01]  /*2440*/  FFMA.FTZ R200, R29, R34, R200 ;  /* 0x000000221dc87223 */ /* 0x000fe200000100c8 */
[----:B------:R-:W-:Y:S01]  /*2450*/  FFMA.FTZ R169, R219, R139, R132 ;  /* 0x0000008bdba97223 */ /* 0x000fe20000010084 */
[----:B------:R-:W-:Y:S01]  /*2460*/  FADD.FTZ R143, -R170, R143 ;  /* 0x0000008faa8f7221 */ /* 0x000fe20000010100 */
[----:B------:R-:W-:Y:S01]  /*2470*/  FMUL.FTZ R151, R142, UR23 ;  /* 0x000000178e977c20 */ /* 0x000fe20008410000 */
        /* <DEDUP_REMOVED lines=22> */
.L_x_3472:
[----:B------:R-:W-:Y:S05]  /*25e0*/  BSYNC.RECONVERGENT B0 ;  /* 0x0000000000007941 */ /* 0x000fea0003800200 */
.L_x_3471:
        /* <DEDUP_REMOVED lines=32> */
.L_x_3474:
[----:B------:R-:W-:Y:S05]  /*27f0*/  BSYNC.RECONVERGENT B0 ;  /* 0x0000000000007941 */ /* 0x000fea0003800200 */
.L_x_3473:
        /* <DEDUP_REMOVED lines=65> */
.L_x_3479:
[--C-:B------:R-:W-:Y:S01]  /*2c10*/  FFMA.FTZ R124, R0, UR16, R138.reuse ;  /* 0x00000010007c7c23 */ /* 0x100fe2000801008a */
[--C-:B------:R-:W-:Y:S01]  /*2c20*/  FFMA.FTZ R125, R25, UR16, R138.reuse ;  /* 0x00000010197d7c23 */ /* 0x100fe2000801008a */
[----:B------:R-:W-:Y:S01]  /*2c30*/  FFMA.FTZ R127, R149, UR16, R138 ;  /* 0x00000010957f7c23 */ /* 0x000fe2000801008a */
[----:B-----5:R-:W-:Y:S01]  /*2c40*/  LOP3.LUT P5, RZ, R8, 0xff, RZ, 0xc0, !PT ;  /* 0x000000ff08ff7812 */ /* 0x020fe200078ac0ff */
[----:B------:R-:W-:Y:S01]  /*2c50*/  FADD.FTZ R124, R23, -R124 ;  /* 0x8000007c177c7221 */ /* 0x000fe20000010000 */
[----:B------:R-:W-:Y:S01]  /*2c60*/  FADD.FTZ R125, R32, -R125 ;  /* 0x8000007d207d7221 */ /* 0x000fe20000010000 */
[----:B------:R-:W-:Y:S02]  /*2c70*/  FADD.FTZ R127, R156, -R127 ;  /* 0x8000007f9c7f7221 */ /* 0x000fe40000010000 */
[----:B------:R-:W-:Y:S01]  /*2c80*/  FMUL.FTZ R124, R124, UR23 ;  /* 0x000000177c7c7c20 */ /* 0x000fe20008410000 */
[----:B------:R-:W-:Y:S01]  /*2c90*/  FMUL.FTZ R125, R125, UR23 ;  /* 0x000000177d7d7c20 */ /* 0x000fe20008410000 */
[----:B------:R-:W-:Y:S01]  /*2ca0*/  FMUL.FTZ R126, R127, UR23 ;  /* 0x000000177f7e7c20 */ /* 0x000fe20008410000 */
[----:B------:R-:W-:Y:S01]  /*2cb0*/  FFMA.FTZ R127, R158, UR16, R138 ;  /* 0x000000109e7f7c23 */ /* 0x000fe2000801008a */
[----:B------:R-:W-:Y:S01]  /*2cc0*/  FMUL.FTZ R132, R124, UR22 ;  /* 0x000000167c847c20 */ /* 0x000fe20008410000 */
[----:B------:R-:W-:Y:S01]  /*2cd0*/  FMUL.FTZ R133, R125, UR22 ;  /* 0x000000167d857c20 */ /* 0x000fe20008410000 */
[----:B------:R-:W-:Y:S01]  /*2ce0*/  FMUL.FTZ R134, R126, UR22 ;  /* 0x000000167e867c20 */ /* 0x000fe20008410000 */
[----:B------:R-:W-:-:S02]  /*2cf0*/  FADD.FTZ R127, R164, -R127 ;  /* 0x8000007fa47f7221 */ /* 0x000fc40000010000 */
[----:B------:R-:W-:Y:S02]  /*2d00*/  SEL R132, R132, RZ, P5 ;  /* 0x000000ff84847207 */ /* 0x000fe40002800000 */
[----:B------:R-:W-:Y:S01]  /*2d10*/  LOP3.LUT P5, RZ, R8, 0xff00, RZ, 0xc0, !PT ;  /* 0x0000ff0008ff7812 */ /* 0x000fe200078ac0ff */
[----:B------:R-:W-:-:S03]  /*2d20*/  FMUL.FTZ R127, R127, UR23 ;  /* 0x000000177f7f7c20 */ /* 0x000fc60008410000 */
[----:B------:R-:W-:Y:S01]  /*2d30*/  SEL R133, R133, RZ, P5 ;  /* 0x000000ff85857207 */ /* 0x000fe20002800000 */
[----:B------:R-:W-:Y:S01]  /*2d40*/  FMUL.FTZ R135, R127, UR22 ;  /* 0x000000167f877c20 */ /* 0x000fe20008410000 */
[----:B------:R-:W-:-:S04]  /*2d50*/  LOP3.LUT P5, RZ, R8, 0xff0000, RZ, 0xc0, !PT ;  /* 0x00ff000008ff7812 */ /* 0x000fc800078ac0ff */
[----:B------:R-:W-:Y:S02]  /*2d60*/  SEL R134, R134, RZ, P5 ;  /* 0x000000ff86867207 */ /* 0x000fe40002800000 */
[----:B------:R-:W-:-:S04]  /*2d70*/  ISETP.GE.U32.AND P5, PT, R8, 0x1000000, PT ;  /* 0x010000000800780c */ /* 0x000fc80003fa6070 */
[----:B------:R-:W-:Y:S01]  /*2d80*/  SEL R135, R135, RZ, P5 ;  /* 0x000000ff87877207 */ /* 0x000fe20002800000 */
[----:B------:R-:W-:Y:S08]  /*2d90*/  BRA `(.L_x_3480) ;  /* 0x0000000c001c7947 */ /* 0x000ff00003800000 */
.L_x_3478:
[----:B------:R-:W-:Y:S01]  /*2da0*/  UMOV UR4, UR8 ;  /* 0x0000000800047c82 */ /* 0x000fe20008000000 */
[----:B------:R-:W-:Y:S01]  /*2db0*/  UMOV UR5, UR9 ;  /* 0x0000000900057c82 */ /* 0x000fe20008000000 */
[----:B------:R-:W-:-:S04]  /*2dc0*/  UISETP.NE.U32.AND UP0, UPT, UR4, URZ, UPT ;  /* 0x000000ff0400728c */ /* 0x000fc8000bf05070 */
[----:B------:R-:W-:-:S09]  /*2dd0*/  UISETP.NE.AND.EX UP0, UPT, UR5, URZ, UPT, UP0 ;  /* 0x000000ff0500728c */ /* 0x000fd2000bf05300 */
[----:B------:R-:W-:Y:S05]  /*2de0*/  BRA.U UP0, `(.L_x_3481) ;  /* 0x0000000100647547 */ /* 0x000fea000b800000 */
[--C-:B------:R-:W-:Y:S01]  /*2df0*/  FFMA.FTZ R132, R0, UR16, R138.reuse ;  /* 0x0000001000847c23 */ /* 0x100fe2000801008a */
[----:B------:R-:W-:Y:S01]  /*2e00*/  FFMA.FTZ R135, R25, UR16, R138 ;  /* 0x0000001019877c23 */ /* 0x000fe2000801008a */
[----:B-----5:R-:W-:Y:S02]  /*2e10*/  LOP3.LUT P5, RZ, R8, 0xff, RZ, 0xc0, !PT ;  /* 0x000000ff08ff7812 */ /* 0x020fe400078ac0ff */
[----:B------:R-:W-:Y:S01]  /*2e20*/  FADD.FTZ R133, R23, -R132 ;  /* 0x8000008417857221 */ /* 0x000fe20000010000 */
[----:B------:R-:W-:Y:S01]  /*2e30*/  FADD.FTZ R134, R32, -R135 ;  /* 0x8000008720867221 */ /* 0x000fe20000010000 */
[----:B------:R-:W-:Y:S02]  /*2e40*/  FFMA.FTZ R135, R149, UR16, R138 ;  /* 0x0000001095877c23 */ /* 0x000fe4000801008a */
[----:B------:R-:W-:Y:S01]  /*2e50*/  FFMA.FTZ R132, R133, UR23, R104 ;  /* 0x0000001785847c23 */ /* 0x000fe20008010068 */
[----:B------:R-:W-:Y:S01]  /*2e60*/  FFMA.FTZ R133, R134, UR23, R105 ;  /* 0x0000001786857c23 */ /* 0x000fe20008010069 */
[----:B------:R-:W-:-:S02]  /*2e70*/  FADD.FTZ R135, R156, -R135 ;  /* 0x800000879c877221 */ /* 0x000fc40000010000 */
[----:B------:R-:W-:Y:S01]  /*2e80*/  FMUL.FTZ R132, R132, UR22 ;  /* 0x0000001684847c20 */ /* 0x000fe20008410000 */
[----:B------:R-:W-:Y:S01]  /*2e90*/  FMUL.FTZ R133, R133, UR22 ;  /* 0x0000001685857c20 */ /* 0x000fe20008410000 */
[----:B------:R-:W-:Y:S01]  /*2ea0*/  FFMA.FTZ R134, R135, UR23, R106 ;  /* 0x0000001787867c23 */ /* 0x000fe2000801006a */
[----:B------:R-:W-:Y:S02]  /*2eb0*/  FFMA.FTZ R135, R158, UR16, R138 ;  /* 0x000000109e877c23 */ /* 0x000fe4000801008a */
[----:B------:R-:W-:Y:S01]  /*2ec0*/  SEL R132, R132, RZ, P5 ;  /* 0x000000ff84847207 */ /* 0x000fe20002800000 */
[----:B------:R-:W-:Y:S01]  /*2ed0*/  FMUL.FTZ R134, R134, UR22 ;  /* 0x0000001686867c20 */ /* 0x000fe20008410000 */
[----:B------:R-:W-:Y:S01]  /*2ee0*/  LOP3.LUT P5, RZ, R8, 0xff00, RZ, 0xc0, !PT ;  /* 0x0000ff0008ff7812 */ /* 0x000fe200078ac0ff */
[----:B------:R-:W-:-:S03]  /*2ef0*/  FADD.FTZ R136, R164, -R135 ;  /* 0x80000087a4887221 */ /* 0x000fc60000010000 */
[----:B------:R-:W-:Y:S01]  /*2f00*/  SEL R133, R133, RZ, P5 ;  /* 0x000000ff85857207 */ /* 0x000fe20002800000 */
[----:B------:R-:W-:Y:S01]  /*2f10*/  FFMA.FTZ R135, R136, UR23, R107 ;  /* 0x0000001788877c23 */ /* 0x000fe2000801006b */
[----:B------:R-:W-:-:S03]  /*2f20*/  LOP3.LUT P5, RZ, R8, 0xff0000, RZ, 0xc0, !PT ;  /* 0x00ff000008ff7812 */ /* 0x000fc600078ac0ff */
[----:B------:R-:W-:Y:S01]  /*2f30*/  FMUL.FTZ R135, R135, UR22 ;  /* 0x0000001687877c20 */ /* 0x000fe20008410000 */
[----:B------:R-:W-:Y:S02]  /*2f40*/  SEL R134, R134, RZ, P5 ;  /* 0x000000ff86867207 */ /* 0x000fe40002800000 */
[----:B------:R-:W-:-:S04]  /*2f50*/  ISETP.GE.U32.AND P5, PT, R8, 0x1000000, PT ;  /* 0x010000000800780c */ /* 0x000fc80003fa6070 */
[----:B------:R-:W-:Y:S01]  /*2f60*/  SEL R135, R135, RZ, P5 ;  /* 0x000000ff87877207 */ /* 0x000fe20002800000 */
[----:B------:R-:W-:Y:S08]  /*2f70*/  BRA `(.L_x_3480) ;  /* 0x0000000800a47947 */ /* 0x000ff00003800000 */
.L_x_3481:
        /* <DEDUP_REMOVED lines=25> */
.L_x_3477:
        /* <DEDUP_REMOVED lines=41> */
.L_x_3483:
        /* <DEDUP_REMOVED lines=11> */
[----:B------:R-:W-:Y:S01]  /*3450*/  FMUL.FTZ R129, R125, UR22 ;  /* 0x000000167d817c20 */ /* 0x000fe20008410000 */
[----:B------:R-:W-:Y:S01]  /*3460*/  FFMA.FTZ R127, R158, UR16, R138 ;  /* 0x000000109e7f7c23 */ /* 0x000fe2000801008a */
[----:B------:R-:W-:-:S02]  /*3470*/  FMUL.FTZ R130, R126, UR22 ;  /* 0x000000167e827c20 */ /* 0x000fc40008410000 */
[----:B------:R-:W-:Y:S01]  /*3480*/  SEL R132, R128, RZ, P5 ;  /* 0x000000ff80847207 */ /* 0x000fe20002800000 */
[----:B------:R-:W-:Y:S01]  /*3490*/  FADD.FTZ R127, R164, -R127 ;  /* 0x8000007fa47f7221 */ /* 0x000fe20000010000 */
[----:B------:R-:W-:-:S03]  /*34a0*/  LOP3.LUT P5, RZ, R9, 0xff, RZ, 0xc0, !PT ;  /* 0x000000ff09ff7812 */ /* 0x000fc600078ac0ff */
[----:B------:R-:W-:Y:S01]  /*34b0*/  FMUL.FTZ R127, R127, UR23 ;  /* 0x000000177f7f7c20 */ /* 0x000fe20008410000 */
        /* <DEDUP_REMOVED lines=15> */
.L_x_3482:
        /* <DEDUP_REMOVED lines=16> */
[----:B------:R-:W-:-:S03]  /*36b0*/  FFMA.FTZ R131, R131, UR23, R106 ;  /* 0x0000001783837c23 */ /* 0x000fc6000801006a */
[----:B------:R-:W-:Y:S01]  /*36c0*/  SEL R132, R129, RZ, P5 ;  /* 0x000000ff81847207 */ /* 0x000fe20002800000 */
[----:B------:R-:W-:Y:S01]  /*36d0*/  FMUL.FTZ R131, R131, UR22 ;  /* 0x0000001683837c20 */ /* 0x000fe20008410000 */
        /* <DEDUP_REMOVED lines=19> */
.L_x_3484:
[--C-:B------:R-:W-:Y:S01]  /*3810*/  FFMA.FTZ R124, R0, UR16, R138.reuse ;  /* 0x00000010007c7c23 */ /* 0x100fe2000801008a */
[----:B-----5:R-:W-:Y:S01]  /*3820*/  LOP3.LUT P5, RZ, R8, 0xff, RZ, 0xc0, !PT ;  /* 0x000000ff08ff7812 */ /* 0x020fe200078ac0ff */
[----:B------:R-:W-:Y:S02]  /*3830*/  FFMA.FTZ R127, R149, UR16, R138 ;  /* 0x00000010957f7c23 */ /* 0x000fe4000801008a */
[----:B------:R-:W-:Y:S02]  /*3840*/  FADD.FTZ R125, R23, -R124 ;  /* 0x8000007c177d7221 */ /* 0x000fe40000010000 */
[----:B------:R-:W-:Y:S02]  /*3850*/  FADD.FTZ R127, R156, -R127 ;  /* 0x8000007f9c7f7221 */ /* 0x000fe40000010000 */
[----:B------:R-:W-:Y:S01]  /*3860*/  FFMA.FTZ R124, R125, UR23, R104 ;  /* 0x000000177d7c7c23 */ /* 0x000fe20008010068 */
[----:B------:R-:W-:-:S03]  /*3870*/  FFMA.FTZ R125, R25, UR16, R138 ;  /* 0x00000010197d7c23 */ /* 0x000fc6000801008a */
[----:B------:R-:W-:Y:S01]  /*3880*/  FMUL.FTZ R128, R124, UR22 ;  /* 0x000000167c807c20 */ /* 0x000fe20008410000 */
[----:B------:R-:W-:-:S04]  /*3890*/  FADD.FTZ R126, R32, -R125 ;  /* 0x8000007d207e7221 */ /* 0x000fc80000010000 */
[----:B------:R-:W-:Y:S01]  /*38a0*/  SEL R132, R128, RZ, P5 ;  /* 0x000000ff80847207 */ /* 0x000fe20002800000 */
[----:B------:R-:W-:Y:S01]  /*38b0*/  FFMA.FTZ R125, R126, UR23, R105 ;  /* 0x000000177e7d7c23 */ /* 0x000fe20008010069 */
[----:B------:R-:W-:Y:S01]  /*38c0*/  LOP3.LUT P5, RZ, R9, 0xff, RZ, 0xc0, !PT ;  /* 0x000000ff09ff7812 */ /* 0x000fe200078ac0ff */
[----:B------:R-:W-:Y:S01]  /*38d0*/  FFMA.FTZ R126, R127, UR23, R106 ;  /* 0x000000177f7e7c23 */ /* 0x000fe2000801006a */
[----:B------:R-:W-:Y:S01]  /*38e0*/  FFMA.FTZ R127, R158, UR16, R138 ;  /* 0x000000109e7f7c23 */ /* 0x000fe2000801008a */
[----:B------:R-:W-:Y:S01]  /*38f0*/  FMUL.FTZ R129, R125, UR22 ;  /* 0x000000167d817c20 */ /* 0x000fe20008410000 */
        /* <DEDUP_REMOVED lines=17> */
.L_x_3480:
[----:B------:R-:W-:Y:S01]  /*3a10*/  ISETP.NE.U32.AND P5, PT, RZ, UR4, PT ;  /* 0x00000004ff007c0c */ /* 0x000fe2000bfa5070 */
[----:B------:R-:W0:Y:S03]  /*3a20*/  LDC.64 R170, c[0x0][0x468] ;  /* 0x00011a00ffaa7b82 */ /* 0x000e260000000a00 */
[----:B------:R-:W-:-:S13]  /*3a30*/  ISETP.NE.AND.EX P5, PT, RZ, UR5, PT, P5 ;  /* 0x00000005ff007c0c */ /* 0x000fda000bfa5350 */
[----:B------:R-:W1:Y:S02]  /*3a40*/  @P5 LDC.64 R136, c[0x0][0x478] ;  /* 0x00011e00ff885b82 */ /* 0x000e640000000a00 */
[----:B-1----:R-:W-:-:S05]  /*3a50*/  @P5 IMAD.WIDE.U32 R136, R10, 0x10, R136 ;  /* 0x000000100a885825 */ /* 0x002fca00078e0088 */
[----:B------:R0:W-:Y:S01]  /*3a60*/  @P5 STG.E.128 desc[UR10][R136.64], R124 ;  /* 0x0000007c88005986 */ /* 0x0001e2000c101d0a */
[----:B------:R-:W-:-:S04]  /*3a70*/  ISETP.NE.U32.AND P5, PT, RZ, UR20, PT ;  /* 0x00000014ff007c0c */ /* 0x000fc8000bfa5070 */
[----:B------:R-:W-:-:S13]  /*3a80*/  ISETP.NE.AND.EX P5, PT, RZ, UR21, PT, P5 ;  /* 0x00000015ff007c0c */ /* 0x000fda000bfa5350 */
[----:B------:R-:W1:Y:S01]  /*3a90*/  @P5 LDC.64 R140, c[0x0][0x470] ;  /* 0x00011c00ff8c5b82 */ /* 0x000e620000000a00 */
[----:B0-----:R-:W-:-:S05]  /*3aa0*/  IMAD.WIDE.U32 R136, R10, 0x10, R170 ;  /* 0x000000100a887825 */ /* 0x001fca00078e00aa */
[----:B------:R1:W-:Y:S02]  /*3ab0*/  STG.E.128 desc[UR10][R136.64], R132 ;  /* 0x0000008488007986 */ /* 0x0003e4000c101d0a */
[C---:B-1----:R-:W-:Y:S01]  /*3ac0*/  @P5 IMAD.WIDE.U32 R132, R10.reuse, 0x10, R140 ;  /* 0x000000100a845825 */ /* 0x042fe200078e008c */
[----:B------:R-:W-:-:S04]  /*3ad0*/  IADD3 R10, PT, PT, R10, 0x80, RZ ;  /* 0x000000800a0a7810 */ /* 0x000fc80007ffe0ff */
[----:B------:R0:W-:Y:S03]  /*3ae0*/  @P5 STG.E.128 desc[UR10][R132.64], R128 ;  /* 0x0000008084005986 */ /* 0x0001e6000c101d0a */
.L_x_3476:
[----:B------:R-:W-:Y:S05]  /*3af0*/  BSYNC.RECONVERGENT B0 ;  /* 0x0000000000007941 */ /* 0x000fea0003800200 */
.L_x_3475:
        /* <DEDUP_REMOVED lines=14> */
[----:B------:R-:W-:Y:S01]  /*3be0*/  FFMA.FTZ R136, R159, UR16, R138 ;  /* 0x000000109f887c23 */ /* 0x000fe2000801008a */
[----:B------:R-:W-:Y:S01]  /*3bf0*/  FADD.FTZ R125, R22, -R125 ;  /* 0x8000007d167d7221 */ /* 0x000fe20000010000 */
[----:B------:R-:W-:Y:S02]  /*3c00*/  FADD.FTZ R126, R31, -R126 ;  /* 0x8000007e1f7e7221 */ /* 0x000fe40000010000 */
[----:B------:R-:W-:Y:S01]  /*3c10*/  FADD.FTZ R136, R165, -R136 ;  /* 0x80000088a5887221 */ /* 0x000fe20000010000 */
[----:B------:R-:W-:Y:S01]  /*3c20*/  FFMA.FTZ R124, R125, UR23, R36 ;  /* 0x000000177d7c7c23 */ /* 0x000fe20008010024 */
[----:B------:R-:W-:Y:S01]  /*3c30*/  FFMA.FTZ R125, R126, UR23, R37 ;  /* 0x000000177e7d7c23 */ /* 0x000fe20008010025 */
[----:B------:R-:W-:-:S02]  /*3c40*/  FFMA.FTZ R126, R148, UR16, R138 ;  /* 0x00000010947e7c23 */ /* 0x000fc4000801008a */
[----:B0-----:R-:W-:Y:S01]  /*3c50*/  FMUL.FTZ R128, R124, UR22 ;  /* 0x000000167c807c20 */ /* 0x001fe20008410000 */
        /* <DEDUP_REMOVED lines=22> */
.L_x_3489:
[--C-:B0-----:R-:W-:Y:S01]  /*3dc0*/  FFMA.FTZ R129, R18, UR16, R138.reuse ;  /* 0x0000001012817c23 */ /* 0x101fe2000801008a */
[--C-:B------:R-:W-:Y:S01]  /*3dd0*/  FFMA.FTZ R130, R24, UR16, R138.reuse ;  /* 0x0000001018827c23 */ /* 0x100fe2000801008a */
[----:B------:R-:W-:Y:S01]  /*3de0*/  LOP3.LUT P6, RZ, R6, 0xff, RZ, 0xc0, !PT ;  /* 0x000000ff06ff7812 */ /* 0x000fe200078cc0ff */
        /* <DEDUP_REMOVED lines=30> */
.L_x_3488:
        /* <DEDUP_REMOVED lines=14> */
[----:B0-----:R-:W-:Y:S01]  /*40b0*/  FMUL.FTZ R128, R124, UR22 ;  /* 0x000000167c807c20 */ /* 0x001fe20008410000 */
        /* <DEDUP_REMOVED lines=21> */
.L_x_3491:
[--C-:B0-----:R-:W-:Y:S01]  /*4210*/  FFMA.FTZ R129, R18, UR16, R138.reuse ;  /* 0x0000001012817c23 */ /* 0x101fe2000801008a */
[--C-:B------:R-:W-:Y:S01]  /*4220*/  FFMA.FTZ R130, R24, UR16, R138.reuse ;  /* 0x0000001018827c23 */ /* 0x100fe2000801008a */
[----:B------:R-:W-:Y:S01]  /*4230*/  LOP3.LUT P6, RZ, R6, 0xff, RZ, 0xc0, !PT ;  /* 0x000000ff06ff7812 */ /* 0x000fe200078cc0ff */
        /* <DEDUP_REMOVED lines=30> */
.L_x_3487:
        /* <DEDUP_REMOVED lines=28> */
[----:B------:R-:W-:-:S04]  /*45e0*/  ISETP.GE.U32.AND P6, PT, R6, 0x1000000, PT ;  /* 0x010000000600780c */ /* 0x000fc80003fc6070 */
[----:B------:R-:W-:Y:S01]  /*45f0*/  SEL R135, R135, RZ, P6 ;  /* 0x000000ff87877207 */ /* 0x000fe20003000000 */
[----:B------:R-:W-:Y:S08]  /*4600*/  BRA `(.L_x_3490) ;  /* 0x0000000400347947 */ /* 0x000ff00003800000 */
.L_x_3493:
        /* <DEDUP_REMOVED lines=22> */
[----:B------:R-:W-:-:S04]  /*4770*/  ISETP.GE.U32.AND P6, PT, R6, 0x1000000, PT ;  /* 0x010000000600780c */ /* 0x000fc80003fc6070 */
[----:B------:R-:W-:Y:S01]  /*4780*/  SEL R135, R136, RZ, P6 ;  /* 0x000000ff88877207 */ /* 0x000fe20003000000 */
[----:B------:R-:W-:Y:S08]  /*4790*/  BRA `(.L_x_3490) ;  /* 0x0000000000d07947 */ /* 0x000ff00003800000 */
.L_x_3492:
        /* <DEDUP_REMOVED lines=28> */
.L_x_3494:
        /* <DEDUP_REMOVED lines=24> */
.L_x_3490:
[----:B------:R-:W0:Y:S01]  /*4ae0*/  @UP0 LDCU.64 UR4, c[0x0][0x478] ;  /* 0x00008f00ff0407ac */ /* 0x000e220008000a00 */
[----:B------:R-:W-:Y:S01]  /*4af0*/  PLOP3.LUT P6, PT, PT, PT, UP0, 0x80, 0x8 ;  /* 0x000000000008781c */ /* 0x000fe20003fcf008 */
[----:B------:R-:W-:Y:S01]  /*4b00*/  HFMA2 R137, -RZ, RZ, 0, 9.5367431640625e-07 ;  /* 0x00000010ff897431 */ /* 0x000fe200000001ff */
[----:B------:R-:W1:Y:S11]  /*4b10*/  @P5 LDC.64 R140, c[0x0][0x470] ;  /* 0x00011c00ff8c5b82 */ /* 0x000e760000000a00 */
[----:B0-----:R-:W-:Y:S01]  /*4b20*/  @P6 IMAD.WIDE.U32 R136, R10, R137, UR4 ;  /* 0x000000040a886e25 */ /* 0x001fe2000f8e0089 */
[----:B------:R-:W-:-:S13]  /*4b30*/  PLOP3.LUT P6, PT, PT, PT, UP0, 0x80, 0x8 ;  /* 0x000000000008781c */ /* 0x000fda0003fcf008 */
[----:B------:R0:W-:Y:S02]  /*4b40*/  @P6 STG.E.128 desc[UR10][R136.64], R124 ;  /* 0x0000007c88006986 */ /* 0x0001e4000c101d0a */
[----:B0-----:R-:W0:Y:S02]  /*4b50*/  LDC.64 R136, c[0x0][0x468] ;  /* 0x00011a00ff887b82 */ /* 0x001e240000000a00 */
[----:B0-----:R-:W-:-:S05]  /*4b60*/  IMAD.WIDE.U32 R136, R10, 0x10, R136 ;  /* 0x000000100a887825 */ /* 0x001fca00078e0088 */
[----:B------:R1:W-:Y:S02]  /*4b70*/  STG.E.128 desc[UR10][R136.64], R132 ;  /* 0x0000008488007986 */ /* 0x0003e4000c101d0a */
[C---:B-1----:R-:W-:Y:S01]  /*4b80*/  @P5 IMAD.WIDE.U32 R132, R10.reuse, 0x10, R140 ;  /* 0x000000100a845825 */ /* 0x042fe200078e008c */
[----:B------:R-:W-:-:S04]  /*4b90*/  IADD3 R10, PT, PT, R10, 0x80, RZ ;  /* 0x000000800a0a7810 */ /* 0x000fc80007ffe0ff */
[----:B------:R1:W-:Y:S03]  /*4ba0*/  @P5 STG.E.128 desc[UR10][R132.64], R128 ;  /* 0x0000008084005986 */ /* 0x0003e6000c101d0a */
.L_x_3486:
[----:B------:R-:W-:Y:S05]  /*4bb0*/  BSYNC.RECONVERGENT B0 ;  /* 0x0000000000007941 */ /* 0x000fea0003800200 */
.L_x_3485:
        /* <DEDUP_REMOVED lines=12> */
[----:B------:R-:W-:Y:S01]  /*4c80*/  LOP3.LUT P6, RZ, R4, 0xff, RZ, 0xc0, !PT ;  /* 0x000000ff04ff7812 */ /* 0x000fe200078cc0ff */
[----:B------:R-:W-:Y:S02]  /*4c90*/  FFMA.FTZ R127, R147, UR16, R138 ;  /* 0x00000010937f7c23 */ /* 0x000fe4000801008a */
[----:B------:R-:W-:Y:S02]  /*4ca0*/  FADD.FTZ R125, R21, -R124 ;  /* 0x8000007c157d7221 */ /* 0x000fe40000010000 */
[----:B------:R-:W-:Y:S02]  /*4cb0*/  FADD.FTZ R127, R154, -R127 ;  /* 0x8000007f9a7f7221 */ /* 0x000fe40000010000 */
[----:B------:R-:W-:Y:S01]  /*4cc0*/  FFMA.FTZ R124, R125, UR23, R108 ;  /* 0x000000177d7c7c23 */ /* 0x000fe2000801006c */
[----:B------:R-:W-:-:S03]  /*4cd0*/  FFMA.FTZ R125, R26, UR16, R138 ;  /* 0x000000101a7d7c23 */ /* 0x000fc6000801008a */
[----:B01----:R-:W-:Y:S01]  /*4ce0*/  FMUL.FTZ R128, R124, UR22 ;  /* 0x000000167c807c20 */ /* 0x003fe20008410000 */
        /* <DEDUP_REMOVED lines=25> */
.L_x_3499:
[--C-:B01----:R-:W-:Y:S01]  /*4e80*/  FFMA.FTZ R128, R17, UR16, R138.reuse ;  /* 0x0000001011807c23 */ /* 0x103fe2000801008a */
[----:B------:R-:W-:Y:S01]  /*4e90*/  LOP3.LUT P6, RZ, R4, 0xff, RZ, 0xc0, !PT ;  /* 0x000000ff04ff7812 */ /* 0x000fe200078cc0ff */
[----:B------:R-:W-:Y:S02]  /*4ea0*/  FFMA.FTZ R131, R147, UR16, R138 ;  /* 0x0000001093837c23 */ /* 0x000fe4000801008a */
[----:B------:R-:W-:Y:S02]  /*4eb0*/  FADD.FTZ R129, R21, -R128 ;  /* 0x8000008015817221 */ /* 0x000fe40000010000 */
[----:B------:R-:W-:Y:S02]  /*4ec0*/  FADD.FTZ R131, R154, -R131 ;  /* 0x800000839a837221 */ /* 0x000fe40000010000 */
[----:B------:R-:W-:Y:S02]  /*4ed0*/  FFMA.FTZ R129, R129, UR23, R108 ;  /* 0x0000001781817c23 */ /* 0x000fe4000801006c */
[----:B------:R-:W-:-:S02]  /*4ee0*/  FFMA.FTZ R131, R131, UR23, R110 ;  /* 0x0000001783837c23 */ /* 0x000fc4000801006e */
[----:B------:R-:W-:Y:S02]  /*4ef0*/  FMUL.FTZ R129, R129, UR22 ;  /* 0x0000001681817c20 */ /* 0x000fe40008410000 */
[----:B------:R-:W-:-:S03]  /*4f00*/  FMUL.FTZ R131, R131, UR22 ;  /* 0x0000001683837c20 */ /* 0x000fc60008410000 */
        /* <DEDUP_REMOVED lines=24> */
.L_x_3498:
        /* <DEDUP_REMOVED lines=13> */
[----:B01----:R-:W-:Y:S01]  /*5160*/  FMUL.FTZ R128, R124, UR22 ;  /* 0x000000167c807c20 */ /* 0x003fe20008410000 */
        /* <DEDUP_REMOVED lines=22> */
.L_x_3501:
[--C-:B01----:R-:W-:Y:S01]  /*52d0*/  FFMA.FTZ R128, R17, UR16, R138.reuse ;  /* 0x0000001011807c23 */ /* 0x103fe2000801008a */
        /* <DEDUP_REMOVED lines=26> */
[----:B------:R-:W-:-:S04]  /*5480*/  FMUL.FTZ R131, R131, UR23 ;  /* 0x0000001783837c20 */ /* 0x000fc80008410000 */
[----:B------:R-:W-:-:S05]  /*5490*/  FMUL.FTZ R131, R131, UR22 ;  /* 0x0000001683837c20 */ /* 0x000fca0008410000 */
[----:B------:R-:W-:Y:S02]  /*54a0*/  SEL R135, R131, RZ, P6 ;  /* 0x000000ff83877207 */ /* 0x000fe40003000000 */
[----:B------:R-:W-:-:S04]  /*54b0*/  ISETP.GE.U32.AND P6, PT, R5, 0x1000000, PT ;  /* 0x010000000500780c */ /* 0x000fc80003fc6070 */
[----:B------:R-:W-:Y:S01]  /*54c0*/  SEL R131, R131, RZ, P6 ;  /* 0x000000ff83837207 */ /* 0x000fe20003000000 */
[----:B------:R-:W-:Y:S08]  /*54d0*/  BRA `(.L_x_3500) ;  /* 0x0000000400b07947 */ /* 0x000ff00003800000 */
.L_x_3497:
        /* <DEDUP_REMOVED lines=8> */
[----:B------:R-:W-:Y:S02]  /*5560*/  LOP3.LUT P6, RZ, R4, 0xff, RZ, 0xc0, !PT ;  /* 0x000000ff04ff7812 */ /* 0x000fe400078cc0ff */
[----:B------:R-:W-:Y:S01]  /*5570*/  FADD.FTZ R125, R21, -R124 ;  /* 0x8000007c157d7221 */ /* 0x000fe20000010000 */
[----:B------:R-:W-:-:S03]  /*5580*/  FADD.FTZ R127, R154, -R127 ;  /* 0x8000007f9a7f7221 */ /* 0x000fc60000010000 */
[----:B------:R-:W-:Y:S01]  /*5590*/  FFMA.FTZ R124, R125, UR23, R108 ;  /* 0x000000177d7c7c23 */ /* 0x000fe2000801006c */
[----:B------:R-:W-:-:S03]  /*55a0*/  FFMA.FTZ R125, R26, UR16, R138 ;  /* 0x000000101a7d7c23 */ /* 0x000fc6000801008a */
[----:B01----:R-:W-:Y:S01]  /*55b0*/  FMUL.FTZ R132, R124, UR22 ;  /* 0x000000167c847c20 */ /* 0x003fe20008410000 */
[----:B------:R-:W-:-:S04]  /*55c0*/  FADD.FTZ R126, R30, -R125 ;  /* 0x8000007d1e7e7221 */ /* 0x000fc80000010000 */
[----:B------:R-:W-:Y:S01]  /*55d0*/  FFMA.FTZ R125, R126, UR23, R109 ;  /* 0x000000177e7d7c23 */ /* 0x000fe2000801006d */
[----:B------:R-:W-:Y:S01]  /*55e0*/  FFMA.FTZ R126, R127, UR23, R110 ;  /* 0x000000177f7e7c23 */ /* 0x000fe2000801006e */
[----:B------:R-:W-:Y:S01]  /*55f0*/  FFMA.FTZ R127, R160, UR16, R138 ;  /* 0x00000010a07f7c23 */ /* 0x000fe2000801008a */
[----:B------:R-:W-:Y:S01]  /*5600*/  SEL R132, R132, RZ, P6 ;  /* 0x000000ff84847207 */ /* 0x000fe20003000000 */
[----:B------:R-:W-:Y:S01]  /*5610*/  FMUL.FTZ R133, R125, UR22 ;  /* 0x000000167d857c20 */ /* 0x000fe20008410000 */
[----:B------:R-:W-:Y:S01]  /*5620*/  LOP3.LUT P6, RZ, R4, 0xff00, RZ, 0xc0, !PT ;  /* 0x0000ff0004ff7812 */ /* 0x000fe200078cc0ff */
[----:B------:R-:W-:Y:S01]  /*5630*/  FADD.FTZ R136, R166, -R127 ;  /* 0x8000007fa6887221 */ /* 0x000fe20000010000 */
[----:B------:R-:W-:Y:S02]  /*5640*/  FMUL.FTZ R134, R126, UR22 ;  /* 0x000000167e867c20 */ /* 0x000fe40008410000 */
        /* <DEDUP_REMOVED lines=8> */
.L_x_3503:
        /* <DEDUP_REMOVED lines=25> */
.L_x_3502:
[----:B------:R-:W-:-:S04]  /*5860*/  UISETP.NE.U32.AND UP0, UPT, UR8, URZ, UPT ;  /* 0x000000ff0800728c */ /* 0x000fc8000bf05070 */
[----:B------:R-:W-:-:S09]  /*5870*/  UISETP.NE.AND.EX UP0, UPT, UR9, URZ, UPT, UP0 ;  /* 0x000000ff0900728c */ /* 0x000fd2000bf05300 */
[----:B------:R-:W-:Y:S05]  /*5880*/  BRA.U !UP0, `(.L_x_3504) ;  /* 0x0000000108647547 */ /* 0x000fea000b800000 */
[--C-:B------:R-:W-:Y:S01]  /*5890*/  FFMA.FTZ R124, R17, UR16, R138.reuse ;  /* 0x00000010117c7c23 */ /* 0x100fe2000801008a */
[--C-:B------:R-:W-:Y:S01]  /*58a0*/  FFMA.FTZ R125, R26, UR16, R138.reuse ;  /* 0x000000101a7d7c23 */ /* 0x100fe2000801008a */
[----:B------:R-:W-:Y:S01]  /*58b0*/  FFMA.FTZ R127, R147, UR16, R138 ;  /* 0x00000010937f7c23 */ /* 0x000fe2000801008a */
[----:B------:R-:W-:Y:S01]  /*58c0*/  LOP3.LUT P6, RZ, R4, 0xff, RZ, 0xc0, !PT ;  /* 0x000000ff04ff7812 */ /* 0x000fe200078cc0ff */
[----:B------:R-:W-:Y:S01]  /*58d0*/  FADD.FTZ R124, R21, -R124 ;  /* 0x8000007c157c7221 */ /* 0x000fe20000010000 */
[----:B------:R-:W-:Y:S01]  /*58e0*/  FADD.FTZ R125, R30, -R125 ;  /* 0x8000007d1e7d7221 */ /* 0x000fe20000010000 */
[----:B------:R-:W-:Y:S02]  /*58f0*/  FADD.FTZ R127, R154, -R127 ;  /* 0x8000007f9a7f7221 */ /* 0x000fe40000010000 */
[----:B------:R-:W-:Y:S01]  /*5900*/  FMUL.FTZ R124, R124, UR23 ;  /* 0x000000177c7c7c20 */ /* 0x000fe20008410000 */
[----:B------:R-:W-:Y:S01]  /*5910*/  FMUL.FTZ R125, R125, UR23 ;  /* 0x000000177d7d7c20 */ /* 0x000fe20008410000 */
[----:B------:R-:W-:Y:S01]  /*5920*/  FMUL.FTZ R126, R127, UR23 ;  /* 0x000000177f7e7c20 */ /* 0x000fe20008410000 */
[----:B------:R-:W-:Y:S01]  /*5930*/  FFMA.FTZ R127, R160, UR16, R138 ;  /* 0x00000010a07f7c23 */ /* 0x000fe2000801008a */
[----:B01----:R-:W-:Y:S01]  /*5940*/  FMUL.FTZ R132, R124, UR22 ;  /* 0x000000167c847c20 */ /* 0x003fe20008410000 */
        /* <DEDUP_REMOVED lines=13> */
.L_x_3504:
[--C-:B01----:R-:W-:Y:S01]  /*5a20*/  FFMA.FTZ R132, R17, UR16, R138.reuse ;  /* 0x0000001011847c23 */ /* 0x103fe2000801008a */
        /* <DEDUP_REMOVED lines=8> */
[----:B------:R-:W-:-:S02]  /*5ab0*/  FMUL.FTZ R135, R135, UR23 ;  /* 0x0000001787877c20 */ /* 0x000fc40008410000 */
[----:B------:R-:W-:Y:S01]  /*5ac0*/  FMUL.FTZ R132, R132, UR22 ;  /* 0x0000001684847c20 */ /* 0x000fe20008410000 */
[----:B------:R-:W-:Y:S01]  /*5ad0*/  FMUL.FTZ R133, R133, UR22 ;  /* 0x0000001685857c20 */ /* 0x000fe20008410000 */
[----:B------:R-:W-:-:S03]  /*5ae0*/  FMUL.FTZ R135, R135, UR22 ;  /* 0x0000001687877c20 */ /* 0x000fc60008410000 */
        /* <DEDUP_REMOVED lines=10> */
[----:B------:R-:W-:-:S07]  /*5b90*/  SEL R135, R135, RZ, P6 ;  /* 0x000000ff87877207 */ /* 0x000fce0003000000 */
.L_x_3500:
[----:B------:R-:W0:Y:S01]  /*5ba0*/  @UP0 LDCU.64 UR4, c[0x0][0x478] ;  /* 0x00008f00ff0407ac */ /* 0x000e220008000a00 */
[----:B------:R-:W-:Y:S01]  /*5bb0*/  PLOP3.LUT P6, PT, PT, PT, UP0, 0x80, 0x8 ;  /* 0x000000000008781c */ /* 0x000fe20003fcf008 */
[----:B------:R-:W1:Y:S01]  /*5bc0*/  @P5 LDC.64 R140, c[0x0][0x470] ;  /* 0x00011c00ff8c5b82 */ /* 0x000e620000000a00 */
[----:B------:R-:W-:-:S11]  /*5bd0*/  MOV R137, 0x10 ;  /* 0x0000001000897802 */ /* 0x000fd60000000f00 */
        /* <DEDUP_REMOVED lines=9> */
.L_x_3496:
[----:B------:R-:W-:Y:S05]  /*5c70*/  BSYNC.RECONVERGENT B0 ;  /* 0x0000000000007941 */ /* 0x000fea0003800200 */
.L_x_3495:
        /* <DEDUP_REMOVED lines=21> */
[----:B012---:R-:W-:Y:S01]  /*5dd0*/  FMUL.FTZ R128, R124, UR22 ;  /* 0x000000167c807c20 */ /* 0x007fe20008410000 */
        /* <DEDUP_REMOVED lines=22> */
.L_x_3509:
[--C-:B012---:R-:W-:Y:S01]  /*5f40*/  FFMA.FTZ R129, R16, UR16, R138.reuse ;  /* 0x0000001010817c23 */ /* 0x107fe2000801008a */
        /* <DEDUP_REMOVED lines=32> */
.L_x_3508:
        /* <DEDUP_REMOVED lines=14> */
[----:B012---:R-:W-:Y:S01]  /*6230*/  FMUL.FTZ R128, R124, UR22 ;  /* 0x000000167c807c20 */ /* 0x007fe20008410000 */
        /* <DEDUP_REMOVED lines=21> */
.L_x_3511:
[--C-:B012---:R-:W-:Y:S01]  /*6390*/  FFMA.FTZ R129, R16, UR16, R138.reuse ;  /* 0x0000001010817c23 */ /* 0x107fe2000801008a */
        /* <DEDUP_REMOVED lines=32> */
.L_x_3507:
        /* <DEDUP_REMOVED lines=31> */
.L_x_3513:
        /* <DEDUP_REMOVED lines=25> */
.L_x_3512:
        /* <DEDUP_REMOVED lines=28> */
.L_x_3514:
        /* <DEDUP_REMOVED lines=24> */
.L_x_3510:
        /* <DEDUP_REMOVED lines=13> */
.L_x_3506:
[----:B------:R-:W-:Y:S05]  /*6d30*/  BSYNC.RECONVERGENT B0 ;  /* 0x0000000000007941 */ /* 0x000fea0003800200 */
.L_x_3505:
        /* <DEDUP_REMOVED lines=18> */
[----:B0123--:R-:W-:Y:S01]  /*6e60*/  FMUL.FTZ R128, R124, UR22 ;  /* 0x000000167c807c20 */ /* 0x00ffe20008410000 */
        /* <DEDUP_REMOVED lines=25> */
.L_x_3519:
[--C-:B0123--:R-:W-:Y:S01]  /*7000*/  FFMA.FTZ R128, R15, UR16, R138.reuse ;  /* 0x000000100f807c23 */ /* 0x10ffe2000801008a */
        /* <DEDUP_REMOVED lines=32> */
.L_x_3518:
        /* <DEDUP_REMOVED lines=13> */
[----:B0123--:R-:W-:Y:S01]  /*72e0*/  FMUL.FTZ R128, R124, UR22 ;  /* 0x000000167c807c20 */ /* 0x00ffe20008410000 */
        /* <DEDUP_REMOVED lines=22> */
.L_x_3521:
[--C-:B0123--:R-:W-:Y:S01]  /*7450*/  FFMA.FTZ R128, R15, UR16, R138.reuse ;  /* 0x000000100f807c23 */ /* 0x10ffe2000801008a */
        /* <DEDUP_REMOVED lines=32> */
.L_x_3517:
        /* <DEDUP_REMOVED lines=13> */
[----:B0123--:R-:W-:Y:S01]  /*7730*/  FMUL.FTZ R132, R124, UR22 ;  /* 0x000000167c847c20 */ /* 0x00ffe20008410000 */
        /* <DEDUP_REMOVED lines=17> */
.L_x_3523:
        /* <DEDUP_REMOVED lines=25> */
.L_x_3522:
        /* <DEDUP_REMOVED lines=14> */
[----:B0123--:R-:W-:Y:S01]  /*7ac0*/  FMUL.FTZ R132, R124, UR22 ;  /* 0x000000167c847c20 */ /* 0x00ffe20008410000 */
        /* <DEDUP_REMOVED lines=13> */
.L_x_3524:
[--C-:B0123--:R-:W-:Y:S01]  /*7ba0*/  FFMA.FTZ R132, R15, UR16, R138.reuse ;  /* 0x000000100f847c23 */ /* 0x10ffe2000801008a */
        /* <DEDUP_REMOVED lines=23> */
.L_x_3520:
        /* <DEDUP_REMOVED lines=13> */
.L_x_3516:
[----:B------:R-:W-:Y:S05]  /*7df0*/  BSYNC.RECONVERGENT B0 ;  /* 0x0000000000007941 */ /* 0x000fea0003800200 */
.L_x_3515:
        /* <DEDUP_REMOVED lines=12> */
[----:B------:R-:W-:Y:S01]  /*7ec0*/  FFMA.FTZ R125, R29, UR16, R138 ;  /* 0x000000101d7d7c23 */ /* 0x000fe2000801008a */
[----:B------:R-:W-:-:S03]  /*7ed0*/  LOP3.LUT P6, RZ, R14, 0xff, RZ, 0xc0, !PT ;  /* 0x000000ff0eff7812 */ /* 0x000fc600078cc0ff */
[----:B------:R-:W-:-:S04]  /*7ee0*/  FADD.FTZ R125, R34, -R125 ;  /* 0x8000007d227d7221 */ /* 0x000fc80000010000 */
[----:B------:R-:W-:Y:S01]  /*7ef0*/  FFMA.FTZ R124, R125, UR23, R120 ;  /* 0x000000177d7c7c23 */ /* 0x000fe20008010078 */
[----:B------:R-:W-:-:S03]  /*7f00*/  FFMA.FTZ R125, R35, UR16, R138 ;  /* 0x00000010237d7c23 */ /* 0x000fc6000801008a */
[----:B01234-:R-:W-:Y:S01]  /*7f10*/  FMUL.FTZ R128, R124, UR22 ;  /* 0x000000167c807c20 */ /* 0x01ffe20008410000 */
        /* <DEDUP_REMOVED lines=27> */
.L_x_3529:
[----:B01234-:R-:W-:Y:S01]  /*80d0*/  FFMA.FTZ R129, R29, UR16, R138 ;  /* 0x000000101d817c23 */ /* 0x01ffe2000801008a */
        /* <DEDUP_REMOVED lines=32> */
.L_x_3528:
        /* <DEDUP_REMOVED lines=8> */
[----:B------:R-:W-:Y:S01]  /*8360*/  FMUL.FTZ R124, R125, UR23 ;  /* 0x000000177d7c7c20 */ /* 0x000fe20008410000 */
[--C-:B------:R-:W-:Y:S01]  /*8370*/  FFMA.FTZ R125, R35, UR16, R138.reuse ;  /* 0x00000010237d7c23 */ /* 0x100fe2000801008a */
[----:B------:R-:W-:Y:S01]  /*8380*/  FMUL.FTZ R126, R126, UR23 ;  /* 0x000000177e7e7c20 */ /* 0x000fe20008410000 */
[----:B------:R-:W-:Y:S01]  /*8390*/  FFMA.FTZ R138, R163, UR16, R138 ;  /* 0x00000010a38a7c23 */ /* 0x000fe2000801008a */
[----:B01234-:R-:W-:Y:S01]  /*83a0*/  FMUL.FTZ R128, R124, UR22 ;  /* 0x000000167c807c20 */ /* 0x01ffe20008410000 */
[----:B------:R-:W-:Y:S01]  /*83b0*/  FADD.FTZ R125, R150, -R125 ;  /* 0x8000007d967d7221 */ /* 0x000fe20000010000 */
[----:B------:R-:W-:Y:S01]  /*83c0*/  FMUL.FTZ R130, R126, UR22 ;  /* 0x000000167e827c20 */ /* 0x000fe20008410000 */
[----:B------:R-:W-:-:S02]  /*83d0*/  FADD.FTZ R138, R169, -R138 ;  /* 0x8000008aa98a7221 */ /* 0x000fc40000010000 */
[----:B------:R-:W-:Y:S01]  /*83e0*/  SEL R132, R128, RZ, P6 ;  /* 0x000000ff80847207 */ /* 0x000fe20003000000 */
        /* <DEDUP_REMOVED lines=19> */
.L_x_3531:
[--C-:B01234-:R-:W-:Y:S01]  /*8520*/  FFMA.FTZ R129, R29, UR16, R138.reuse ;  /* 0x000000101d817c23 */ /* 0x11ffe2000801008a */
        /* <DEDUP_REMOVED lines=32> */
.L_x_3527:
        /* <DEDUP_REMOVED lines=31> */
.L_x_3533:
[--C-:B01234-:R-:W-:Y:S01]  /*8920*/  FFMA.FTZ R132, R163, UR16, R138.reuse ;  /* 0x00000010a3847c23 */ /* 0x11ffe2000801008a */
[----:B------:R-:W-:Y:S01]  /*8930*/  FFMA.FTZ R133, R29, UR16, R138 ;  /* 0x000000101d857c23 */ /* 0x000fe2000801008a */
[----:B------:R-:W-:Y:S02]  /*8940*/  ISETP.GE.U32.AND P6, PT, R14, 0x1000000, PT ;  /* 0x010000000e00780c */ /* 0x000fe40003fc6070 */
        /* <DEDUP_REMOVED lines=21> */
[----:B------:R-:W-:Y:S08]  /*8aa0*/  BRA `(.L_x_3530) ;  /* 0x0000000000d07947 */ /* 0x000ff00003800000 */
.L_x_3532:
        /* <DEDUP_REMOVED lines=8> */
[----:B------:R-:W-:Y:S01]  /*8b30*/  FMUL.FTZ R124, R125, UR23 ;  /* 0x000000177d7c7c20 */ /* 0x000fe20008410000 */
[--C-:B------:R-:W-:Y:S01]  /*8b40*/  FFMA.FTZ R125, R35, UR16, R138.reuse ;  /* 0x00000010237d7c23 */ /* 0x100fe2000801008a */
[----:B------:R-:W-:Y:S01]  /*8b50*/  FFMA.FTZ R138, R163, UR16, R138 ;  /* 0x00000010a38a7c23 */ /* 0x000fe2000801008a */
[----:B------:R-:W-:Y:S01]  /*8b60*/  FMUL.FTZ R126, R126, UR23 ;  /* 0x000000177e7e7c20 */ /* 0x000fe20008410000 */
[----:B01234-:R-:W-:Y:S01]  /*8b70*/  FMUL.FTZ R132, R124, UR22 ;  /* 0x000000167c847c20 */ /* 0x01ffe20008410000 */
        /* <DEDUP_REMOVED lines=15> */
.L_x_3534:
[--C-:B01234-:R-:W-:Y:S01]  /*8c70*/  FFMA.FTZ R132, R163, UR16, R138.reuse ;  /* 0x00000010a3847c23 */ /* 0x11ffe2000801008a */
[----:B------:R-:W-:Y:S01]  /*8c80*/  FFMA.FTZ R133, R29, UR16, R138 ;  /* 0x000000101d857c23 */ /* 0x000fe2000801008a */
[----:B------:R-:W-:Y:S02]  /*8c90*/  ISETP.GE.U32.AND P6, PT, R14, 0x1000000, PT ;  /* 0x010000000e00780c */ /* 0x000fe40003fc6070 */
[----:B------:R-:W-:Y:S01]  /*8ca0*/  FADD.FTZ R132, R169, -R132 ;  /* 0x80000084a9847221 */ /* 0x000fe20000010000 */
[----:B------:R-:W-:-:S03]  /*8cb0*/  FADD.FTZ R133, R34, -R133 ;  /* 0x8000008522857221 */ /* 0x000fc60000010000 */
[----:B------:R-:W-:Y:S01]  /*8cc0*/  FMUL.FTZ R132, R132, UR23 ;  /* 0x0000001784847c20 */ /* 0x000fe20008410000 */
[----:B------:R-:W-:-:S03]  /*8cd0*/  FMUL.FTZ R133, R133, UR23 ;  /* 0x0000001785857c20 */ /* 0x000fc60008410000 */
        /* <DEDUP_REMOVED lines=16> */
[----:B------:R-:W-:-:S09]  /*8de0*/  SEL R134, R138, RZ, P6 ;  /* 0x000000ff8a867207 */ /* 0x000fd20003000000 */
.L_x_3530:
        /* <DEDUP_REMOVED lines=10> */
[----:B-1----:R-:W-:-:S05]  /*8e90*/  @P5 IMAD.WIDE.U32 R132, R10, 0x10, R138 ;  /* 0x000000100a845825 */ /* 0x002fca00078e008a */
[----:B------:R0:W-:Y:S02]  /*8ea0*/  @P5 STG.E.128 desc[UR10][R132.64], R128 ;  /* 0x0000008084005986 */ /* 0x0001e4000c101d0a */
.L_x_3526:
[----:B------:R-:W-:Y:S05]  /*8eb0*/  BSYNC.RECONVERGENT B0 ;  /* 0x0000000000007941 */ /* 0x000fea0003800200 */
.L_x_3525:
[----:B------:R-:W-:Y:S01]  /*8ec0*/  UPLOP3.LUT UP1, UPT, UPT, UPT, UP1, 0x40, 0x4 ;  /* 0x000000000004789c */ /* 0x000fe20003f2e810 */
[----:B------:R-:W-:Y:S10]  /*8ed0*/  BRA.U !UP3, `(.L_x_3535) ;  /* 0xffffff7d0b147547 */ /* 0x000ff4000b83ffff */
.L_x_3460:
[----:B------:R-:W0:Y:S01]  /*8ee0*/  S2UR UR4, SR_CTAID.X ;  /* 0x00000000000479c3 */ /* 0x000e220000002500 */
[----:B------:R-:W-:Y:S01]  /*8ef0*/  BSSY.RECONVERGENT B0, `(.L_x_3536) ;  /* 0x0000012000007945 */ /* 0x000fe20003800200 */
[----:B0-----:R-:W-:-:S06]  /*8f00*/  UIMAD UR4, UR4, UR6, URZ ;  /* 0x00000006040472a4 */ /* 0x001fcc000f8e02ff */
[----:B------:R-:W-:-:S04]  /*8f10*/  MOV R11, UR4 ;  /* 0x00000004000b7c02 */ /* 0x000fc80008000f00 */
[----:B------:R-:W-:Y:S01]  /*8f20*/  LEA.HI R11, R11, R142, RZ, 0x1e ;  /* 0x0000008e0b0b7211 */ /* 0x000fe200078ff0ff */
[----:B------:R-:W-:Y:S06]  /*8f30*/  @!P0 BRA `(.L_x_3537) ;  /* 0x0000000000348947 */ /* 0x000fec0003800000 */
[----:B------:R-:W0:Y:S08]  /*8f40*/  LDC.64 R2, c[0x0][0x440] ;  /* 0x00011000ff027b82 */ /* 0x000e300000000a00 */
[----:B------:R-:W1:Y:S08]  /*8f50*/  LDC.64 R4, c[0x0][0x448] ;  /* 0x00011200ff047b82 */ /* 0x000e700000000a00 */
[----:B---3--:R-:W3:Y:S08]  /*8f60*/  LDC.64 R6, c[0x0][0x450] ;  /* 0x00011400ff067b82 */ /* 0x008ef00000000a00 */
[----:B-----5:R-:W2:Y:S01]  /*8f70*/  LDC.64 R8, c[0x0][0x458] ;  /* 0x00011600ff087b82 */ /* 0x020ea20000000a00 */
[----:B0-----:R-:W-:-:S05]  /*8f80*/  IMAD.WIDE.U32 R2, R11, 0x10, R2 ;  /* 0x000000100b027825 */ /* 0x001fca00078e0002 */
[----:B------:R0:W-:Y:S01]  /*8f90*/  STG.E.128 desc[UR10][R2.64], R176 ;  /* 0x000000b002007986 */ /* 0x0001e2000c101d0a */
[----:B-1----:R-:W-:-:S05]  /*8fa0*/  IMAD.WIDE.U32 R4, R11, 0x10, R4 ;  /* 0x000000100b047825 */ /* 0x002fca00078e0004 */
[----:B------:R0:W-:Y:S01]  /*8fb0*/  STG.E.128 desc[UR10][R4.64], R204 ;  /* 0x000000cc04007986 */ /* 0x0001e2000c101d0a */
[----:B---3--:R-:W-:-:S05]  /*8fc0*/  IMAD.WIDE.U32 R6, R11, 0x10, R6 ;  /* 0x000000100b067825 */ /* 0x008fca00078e0006 */
[----:B------:R0:W-:Y:S01]  /*8fd0*/  STG.E.128 desc[UR10][R6.64], R80 ;  /* 0x0000005006007986 */ /* 0x0001e2000c101d0a */
[C---:B--2---:R-:W-:Y:S01]  /*8fe0*/  IMAD.WIDE.U32 R8, R11.reuse, 0x10, R8 ;  /* 0x000000100b087825 */ /* 0x044fe200078e0008 */
[----:B------:R-:W-:-:S04]  /*8ff0*/  IADD3 R11, PT, PT, R11, 0x80, RZ ;  /* 0x000000800b0b7810 */ /* 0x000fc80007ffe0ff */
[----:B------:R0:W-:Y:S03]  /*9000*/  STG.E.128 desc[UR10][R8.64], R56 ;  /* 0x0000003808007986 */ /* 0x0001e6000c101d0a */
.L_x_3537:
[----:B------:R-:W-:Y:S05]  /*9010*/  BSYNC.RECONVERGENT B0 ;  /* 0x0000000000007941 */ /* 0x000fea0003800200 */
.L_x_3536:
[----:B------:R-:W-:Y:S04]  /*9020*/  BSSY.RECONVERGENT B0, `(.L_x_3538) ;  /* 0x000000f000007945 */ /* 0x000fe80003800200 */
[----:B------:R-:W-:Y:S05]  /*9030*/  @!P1 BRA `(.L_x_3539) ;  /* 0x0000000000349947 */ /* 0x000fea0003800000 */
[----:B0-----:R-:W0:Y:S08]  /*9040*/  LDC.64 R2, c[0x0][0x440] ;  /* 0x00011000ff027b82 */ /* 0x001e300000000a00 */
        /* <DEDUP_REMOVED lines=12> */
.L_x_3539:
[----:B------:R-:W-:Y:S05]  /*9110*/  BSYNC.RECONVERGENT B0 ;  /* 0x0000000000007941 */ /* 0x000fea0003800200 */
.L_x_3538:
        /* <DEDUP_REMOVED lines=15> */
.L_x_3541:
[----:B------:R-:W-:Y:S05]  /*9210*/  BSYNC.RECONVERGENT B0 ;  /* 0x0000000000007941 */ /* 0x000fea0003800200 */
.L_x_3540:
        /* <DEDUP_REMOVED lines=15> */
.L_x_3543:
[----:B------:R-:W-:Y:S05]  /*9310*/  BSYNC.RECONVERGENT B0 ;  /* 0x0000000000007941 */ /* 0x000fea0003800200 */
.L_x_3542:
        /* <DEDUP_REMOVED lines=15> */
.L_x_3545:
[----:B------:R-:W-:Y:S05]  /*9410*/  BSYNC.RECONVERGENT B0 ;  /* 0x0000000000007941 */ /* 0x000fea0003800200 */
.L_x_3544:
[----:B------:R-:W-:-:S13]  /*9420*/  ISETP.NE.AND P0, PT, R203, RZ, PT ;  /* 0x000000ffcb00720c */ /* 0x000fda0003f05270 */
[----:B------:R-:W-:Y:S05]  /*9430*/  @!P0 EXIT ;  /* 0x000000000000894d */ /* 0x000fea0003800000 */
[----:B0-----:R-:W0:Y:S08]  /*9440*/  LDC.64 R2, c[0x0][0x440] ;  /* 0x00011000ff027b82 */ /* 0x001e300000000a00 */
[----:B------:R-:W1:Y:S08]  /*9450*/  LDC.64 R4, c[0x0][0x448] ;  /* 0x00011200ff047b82 */ /* 0x000e700000000a00 */
[----:B---3--:R-:W3:Y:S08]  /*9460*/  LDC.64 R6, c[0x0][0x450] ;  /* 0x00011400ff067b82 */ /* 0x008ef00000000a00 */
[----:B-----5:R-:W2:Y:S01]  /*9470*/  LDC.64 R8, c[0x0][0x458] ;  /* 0x00011600ff087b82 */ /* 0x020ea20000000a00 */
[----:B0-----:R-:W-:-:S05]  /*9480*/  IMAD.WIDE.U32 R2, R11, 0x10, R2 ;  /* 0x000000100b027825 */ /* 0x001fca00078e0002 */
[----:B------:R-:W-:Y:S01]  /*9490*/  STG.E.128 desc[UR10][R2.64], R52 ;  /* 0x0000003402007986 */ /* 0x000fe2000c101d0a */
[----:B-1----:R-:W-:-:S05]  /*94a0*/  IMAD.WIDE.U32 R4, R11, 0x10, R4 ;  /* 0x000000100b047825 */ /* 0x002fca00078e0004 */
[----:B------:R-:W-:Y:S01]  /*94b0*/  STG.E.128 desc[UR10][R4.64], R180 ;  /* 0x000000b404007986 */ /* 0x000fe2000c101d0a */
[----:B---3--:R-:W-:-:S05]  /*94c0*/  IMAD.WIDE.U32 R6, R11, 0x10, R6 ;  /* 0x000000100b067825 */ /* 0x008fca00078e0006 */
[----:B------:R-:W-:Y:S01]  /*94d0*/  STG.E.128 desc[UR10][R6.64], R100 ;  /* 0x0000006406007986 */ /* 0x000fe2000c101d0a */
[----:B--2---:R-:W-:-:S05]  /*94e0*/  IMAD.WIDE.U32 R8, R11, 0x10, R8 ;  /* 0x000000100b087825 */ /* 0x004fca00078e0008 */
[----:B------:R-:W-:Y:S01]  /*94f0*/  STG.E.128 desc[UR10][R8.64], R76 ;  /* 0x0000004c08007986 */ /* 0x000fe2000c101d0a */
[----:B------:R-:W-:Y:S05]  /*9500*/  EXIT ;  /* 0x000000000000794d */ /* 0x000fea0003800000 */
.L_x_3546:
        /* <DEDUP_REMOVED lines=15> */
.L_x_3884:


//--------------------- .text._ZN10layer_norm31ln_parallel_residual_bwd_kernelINS_13Kernel_traitsIfffffjLj3072ELj1ELj1ELj4ELj16ENS_18Kernel_traits_baseILj3072EfffffjLj128EEEEELb1ELb0ELb1EEEvNS_9BwdParamsE --------------------------
	.section	.text._ZN10layer_norm31ln_parallel_residual_bwd_kernelINS_13Kernel_traitsIfffffjLj3072ELj1ELj1ELj4ELj16ENS_18Kernel_traits_baseILj3072EfffffjLj128EEEEELb1ELb0ELb1EEEvNS_9BwdParamsE,"ax",@progbits
	.align	128
        .global         _ZN10layer_norm31ln_parallel_residual_bwd_kernelINS_13Kernel_traitsIfffffjLj3072ELj1ELj1ELj4ELj16ENS_18Kernel_traits_baseILj3072EfffffjLj128EEEEELb1ELb0ELb1EEEvNS_9BwdParamsE
        .type           _ZN10layer_norm31ln_parallel_residual_bwd_kernelINS_13Kernel_traitsIfffffjLj3072ELj1ELj1ELj4ELj16ENS_18Kernel_traits_baseILj3072EfffffjLj128EEEEELb1ELb0ELb1EEEvNS_9BwdParamsE,@function
        .size           _ZN10layer_norm31ln_parallel_residual_bwd_kernelINS_13Kernel_traitsIfffffjLj3072ELj1ELj1ELj4ELj16ENS_18Kernel_traits_baseILj3072EfffffjLj128EEEEELb1ELb0ELb1EEEvNS_9BwdParamsE,(.L_x_3885 - _ZN10layer_norm31ln_parallel_residual_bwd_kernelINS_13Kernel_traitsIfffffjLj3072ELj1ELj1ELj4ELj16ENS_18Kernel_traits_baseILj3072EfffffjLj128EEEEELb1ELb0ELb1EEEvNS_9BwdParamsE)
        .other          _ZN10layer_norm31ln_parallel_residual_bwd_kernelINS_13Kernel_traitsIfffffjLj3072ELj1ELj1ELj4ELj16ENS_18Kernel_traits_baseILj3072EfffffjLj128EEEEELb1ELb0ELb1EEEvNS_9BwdParamsE,@"STO_CUDA_ENTRY STV_DEFAULT"
_ZN10layer_norm31ln_parallel_residual_bwd_kernelINS_13Kernel_traitsIfffffjLj3072ELj1ELj1ELj4ELj16ENS_18Kernel_traits_baseILj3072EfffffjLj128EEEEELb1ELb0ELb1EEEvNS_9BwdParamsE:
.text._ZN10layer_norm31ln_parallel_residual_bwd_kernelINS_13Kernel_traitsIfffffjLj3072ELj1ELj1ELj4ELj16ENS_18Kernel_traits_baseILj3072EfffffjLj128EEEEELb1ELb0ELb1EEEvNS_9BwdParamsE:
        /* <DEDUP_REMOVED lines=56> */
[----:B------:R-:W1:Y:S01]  /*0380*/  LDC.64 R2, c[0x0][0x3d0] ;  /* 0x0000f400ff027b82 */ /* 0x000e620000000a00 */
[----:B------:R-:W2:Y:S01]  /*0390*/  LDCU.64 UR6, c[0x0][0x438] ;  /* 0x00008700ff0677ac */ /* 0x000ea20008000a00 */
[----:B------:R3:W-:Y:S01]  /*03a0*/  STL [R1+0x14], RZ ;  /* 0x000014ff01007387 */ /* 0x0007e20000100800 */
[----:B------:R-:W4:Y:S05]  /*03b0*/  LDCU.U8 UR5, c[0x0][0x410] ;  /* 0x00008200ff0577ac */ /* 0x000f2a0008000000 */
[----:B------:R-:W3:Y:S01]  /*03c0*/  LDC.64 R4, c[0x0][0x3d8] ;  /* 0x0000f600ff047b82 */ /* 0x000ee20000000a00 */
[----:B------:R0:W-:Y:S01]  /*03d0*/  STL [R1+0x10], RZ ;  /* 0x000010ff01007387 */ /* 0x0001e20000100800 */
[----:B------:R-:W-:Y:S01]  /*03e0*/  HFMA2 R252, -RZ, RZ, 0, 0 ;  /* 0x00000000fffc7431 */ /* 0x000fe200000001ff */
[----:B------:R-:W-:-:S02]  /*03f0*/  UPLOP3.LUT UP1, UPT, UPT, UPT, UPT, 0x40, 0x4 ;  /* 0x000000000004789c */ /* 0x000fc40003f2e870 */
[----:B------:R0:W-:Y:S01]  /*0400*/  STL [R1+0xc], RZ ;  /* 0x00000cff01007387 */ /* 0x0001e20000100800 */
[----:B------:R-:W-:Y:S01]  /*0410*/  HFMA2 R215, -RZ, RZ, 0, 0 ;  /* 0x00000000ffd77431 */ /* 0x000fe200000001ff */
        /* <DEDUP_REMOVED lines=9> */
[C---:B-1----:R-:W-:Y:S01]  /*04b0*/  IMAD.WIDE.U32 R2, R128.reuse, 0x10, R2 ;  /* 0x0000001080027825 */ /* 0x042fe200078e0002 */
[----:B------:R1:W-:Y:S01]  /*04c0*/  STL [R1], RZ ;  /* 0x000000ff01007387 */ /* 0x0003e20000100800 */
[----:B--2---:R-:W-:Y:S02]  /*04d0*/  UISETP.NE.U32.AND UP0, UPT, UR6, URZ, UPT ;  /* 0x000000ff0600728c */ /* 0x004fe4000bf05070 */
[----:B----4-:R-:W-:Y:S01]  /*04e0*/  UISETP.NE.AND UP2, UPT, UR5, URZ, UPT ;  /* 0x000000ff0500728c */ /* 0x010fe2000bf45270 */
[----:B0-----:R-:W5:Y:S01]  /*04f0*/  LDG.E.128 R76, desc[UR16][R2.64] ;  /* 0x00000010024c7981 */ /* 0x001f62000c1e1d00 */
[----:B------:R-:W-:Y:S01]  /*0500*/  UISETP.NE.AND.EX UP0, UPT, UR7, URZ, UPT, UP0 ;  /* 0x000000ff0700728c */ /* 0x000fe2000bf05300 */
[----:B---3--:R-:W-:Y:S02]  /*0510*/  IMAD.WIDE.U32 R4, R128, 0x10, R4 ;  /* 0x0000001080047825 */ /* 0x008fe400078e0004 */
        /* <DEDUP_REMOVED lines=14> */
[----:B------:R-:W-:Y:S02]  /*0600*/  MOV R217, RZ ;  /* 0x000000ff00d97202 */ /* 0x000fe40000000f00 */
        /* <DEDUP_REMOVED lines=20> */
[----:B0-----:R-:W-:Y:S01]  /*0750*/  CS2R R2, SRZ ;  /* 0x0000000000027805 */ /* 0x001fe2000001ff00 */
[----:B------:R-:W5:Y:S01]  /*0760*/  LDG.E.128 R36, desc[UR16][R4.64+0x2000] ;  /* 0x0020001004247981 */ /* 0x000f62000c1e1d00 */
[----:B------:R-:W-:Y:S02]  /*0770*/  CS2R R28, SRZ ;  /* 0x00000000001c7805 */ /* 0x000fe4000001ff00 */
[----:B------:R-:W-:Y:S02]  /*0780*/  CS2R R30, SRZ ;  /* 0x00000000001e7805 */ /* 0x000fe4000001ff00 */
[----:B------:R-:W-:Y:S01]  /*0790*/  CS2R R12, SRZ ;  /* 0x00000000000c7805 */ /* 0x000fe2000001ff00 */
[----:B------:R0:W5:Y:S01]  /*07a0*/  LDG.E.128 R32, desc[UR16][R4.64+0x2800] ;  /* 0x0028001004207981 */ /* 0x000162000c1e1d00 */
[----:B------:R-:W-:-:S02]  /*07b0*/  CS2R R14, SRZ ;  /* 0x00000000000e7805 */ /* 0x000fc4000001ff00 */
[----:B------:R-:W-:Y:S02]  /*07c0*/  CS2R R164, SRZ ;  /* 0x0000000000a47805 */ /* 0x000fe4000001ff00 */
[----:B------:R-:W-:Y:S02]  /*07d0*/  CS2R R166, SRZ ;  /* 0x0000000000a67805 */ /* 0x000fe4000001ff00 */
[----:B------:R-:W-:Y:S02]  /*07e0*/  CS2R R168, SRZ ;  /* 0x0000000000a87805 */ /* 0x000fe4000001ff00 */
[----:B------:R-:W-:Y:S02]  /*07f0*/  CS2R R170, SRZ ;  /* 0x0000000000aa7805 */ /* 0x000fe4000001ff00 */
[----:B------:R-:W-:Y:S02]  /*0800*/  PLOP3.LUT P3, PT, PT, PT, UP2, 0x80, 0x8 ;  /* 0x000000000008781c */ /* 0x000fe40003f6f028 */
[----:B------:R-:W-:-:S02]  /*0810*/  CS2R R26, SRZ ;  /* 0x00000000001a7805 */ /* 0x000fc4000001ff00 */
[----:B------:R-:W-:Y:S01]  /*0820*/  PLOP3.LUT P0, PT, PT, PT, UP0, 0x80, 0x8 ;  /* 0x000000000008781c */ /* 0x000fe20003f0f008 */
[----:B------:R-:W2:Y:S01]  /*0830*/  LDCU UR7, c[0x0][0x408] ;  /* 0x00008100ff0777ac */ /* 0x000ea20008000800 */
[----:B0-----:R-:W-:Y:S02]  /*0840*/  CS2R R4, SRZ ;  /* 0x0000000000047805 */ /* 0x001fe4000001ff00 */
[----:B------:R-:W-:Y:S01]  /*0850*/  MOV R0, RZ ;  /* 0x000000ff00007202 */ /* 0x000fe20000000f00 */
[----:B------:R-:W0:Y:S01]  /*0860*/  LDCU UR18, c[0x0][0x388] ;  /* 0x00007100ff1277ac */ /* 0x000e220008000800 */
[----:B------:R-:W3:Y:S01]  /*0870*/  LDCU.U8 UR26, c[0x0][0x410] ;  /* 0x00008200ff1a77ac */ /* 0x000ee20008000000 */
[----:B------:R-:W4:Y:S01]  /*0880*/  LDCU UR19, c[0x0][0x400] ;  /* 0x00008000ff1377ac */ /* 0x000f220008000800 */
[----:B------:R-:W0:Y:S01]  /*0890*/  LDCU.64 UR8, c[0x0][0x478] ;  /* 0x00008f00ff0877ac */ /* 0x000e220008000a00 */
[----:B------:R-:W0:Y:S01]  /*08a0*/  LDCU.64 UR24, c[0x0][0x438] ;  /* 0x00008700ff1877ac */ /* 0x000e220008000a00 */
[----:B------:R-:W0:Y:S01]  /*08b0*/  LDCU.128 UR12, c[0x0][0x3c0] ;  /* 0x00007800ff0c77ac */ /* 0x000e220008000c00 */
[----:B------:R-:W0:Y:S01]  /*08c0*/  LDCU.64 UR20, c[0x0][0x380] ;  /* 0x00007000ff1477ac */ /* 0x000e220008000a00 */
[----:B-1----:R-:W0:Y:S02]  /*08d0*/  LDCU.64 UR22, c[0x0][0x470] ;  /* 0x00008e00ff1677ac */ /* 0x002e240008000a00 */
.L_x_3598:
[----:B0-----:R-:W-:Y:S01]  /*08e0*/  UIMAD.WIDE UR10, UR4, 0x4, UR14 ;  /* 0x00000004040a78a5 */ /* 0x001fe2000f8e020e */
[----:B------:R-:W0:Y:S05]  /*08f0*/  LDC.64 R200, c[0x0][0x3a8] ;  /* 0x0000ea00ffc87b82 */ /* 0x000e2a0000000a00 */
[----:B------:R-:W-:Y:S02]  /*0900*/  MOV R154, UR10 ;  /* 0x0000000a009a7c02 */ /* 0x000fe40008000f00 */
[----:B------:R-:W-:Y:S01]  /*0910*/  MOV R155, UR11 ;  /* 0x0000000b009b7c02 */ /* 0x000fe20008000f00 */
[----:B------:R-:W-:Y:S01]  /*0920*/  UIMAD UR5, UR4, UR18, URZ ;  /* 0x00000012040572a4 */ /* 0x000fe2000f8e02ff */
[----:B-1----:R-:W1:Y:S03]  /*0930*/  LDC.64 R196, c[0x0][0x430] ;  /* 0x00010c00ffc47b82 */ /* 0x002e660000000a00 */
[----:B------:R-:W2:Y:S01]  /*0940*/  LDG.E R154, desc[UR16][R154.64] ;  /* 0x000000109a9a7981 */ /* 0x000ea2000c1e1900 */
[----:B------:R-:W-:-:S02]  /*0950*/  USHF.R.S32.HI UR6, URZ, 0x1f, UR5 ;  /* 0x0000001fff067899 */ /* 0x000fc40008011405 */
[----:B------:R-:W-:Y:S02]  /*0960*/  UIMAD.WIDE UR10, UR4, 0x4, UR12 ;  /* 0x00000004040a78a5 */ /* 0x000fe4000f8e020c */
[----:B------:R-:W-:Y:S01]  /*0970*/  ULEA.HI UR6, UR6, UR5, URZ, 0x2 ;  /* 0x0000000506067291 */ /* 0x000fe2000f8f10ff */
[----:B------:R-:W3:Y:S03]  /*0980*/  LDC.64 R158, c[0x0][0x428] ;  /* 0x00010a00ff9e7b82 */ /* 0x000ee60000000a00 */
[----:B------:R-:W-:Y:S02]  /*0990*/  MOV R112, UR10 ;  /* 0x0000000a00707c02 */ /* 0x000fe40008000f00 */
[----:B------:R-:W-:Y:S02]  /*09a0*/  MOV R113, UR6 ;  /* 0x0000000600717c02 */ /* 0x000fe40008000f00 */
[----:B------:R-:W-:Y:S01]  /*09b0*/  ISETP.NE.U32.AND P1, PT, RZ, UR22, PT ;  /* 0x00000016ff007c0c */ /* 0x000fe2000bf25070 */
[----:B------:R-:W4:Y:S01]  /*09c0*/  @P0 LDC.64 R148, c[0x0][0x438] ;  /* 0x00010e00ff940b82 */ /* 0x000f220000000a00 */
[----:B------:R-:W-:-:S02]  /*09d0*/  LEA.HI.SX32 R176, R113, R128, 0x1e ;  /* 0x0000008071b07211 */ /* 0x000fc400078ff2ff */
[----:B------:R-:W-:Y:S02]  /*09e0*/  MOV R113, UR11 ;  /* 0x0000000b00717c02 */ /* 0x000fe40008000f00 */
[----:B------:R-:W-:-:S03]  /*09f0*/  IADD3 R188, PT, PT, R176, 0x80, RZ ;  /* 0x00000080b0bc7810 */ /* 0x000fc60007ffe0ff */
[----:B------:R0:W2:Y:S01]  /*0a00*/  LDG.E R199, desc[UR16][R112.64] ;  /* 0x0000001070c77981 */ /* 0x0000a2000c1e1900 */
[----:B------:R-:W4:Y:S01]  /*0a10*/  @P0 LDC.64 R152, c[0x0][0x438] ;  /* 0x00010e00ff980b82 */ /* 0x000f220000000a00 */
[----:B-1----:R-:W-:-:S04]  /*0a20*/  IMAD.WIDE.U32 R116, R188, 0x10, R196 ;  /* 0x00000010bc747825 */ /* 0x002fc800078e00c4 */
[C---:B---3--:R-:W-:Y:S02]  /*0a30*/  IMAD.WIDE.U32 R120, R188.reuse, 0x10, R158 ;  /* 0x00000010bc787825 */ /* 0x048fe400078e009e */
[----:B------:R-:W3:Y:S01]  /*0a40*/  LDG.E.128 R116, desc[UR16][R116.64] ;  /* 0x0000001074747981 */ /* 0x000ee2000c1e1d00 */
[----:B------:R-:W1:Y:S01]  /*0a50*/  LDC.64 R194, c[0x0][0x3b0] ;  /* 0x0000ec00ffc27b82 */ /* 0x000e620000000a00 */
[----:B0-----:R-:W-:Y:S02]  /*0a60*/  IMAD.WIDE.U32 R112, R188, 0x10, R200 ;  /* 0x00000010bc707825 */ /* 0x001fe400078e00c8 */
[----:B------:R-:W3:Y:S04]  /*0a70*/  LDG.E.128 R120, desc[UR16][R120.64] ;  /* 0x0000001078787981 */ /* 0x000ee8000c1e1d00 */
[----:B------:R-:W3:Y:S01]  /*0a80*/  LDG.E.128 R112, desc[UR16][R112.64] ;  /* 0x0000001070707981 */ /* 0x000ee2000c1e1d00 */
[----:B------:R-:W-:-:S02]  /*0a90*/  IADD3 R155, PT, PT, R176, 0x100, RZ ;  /* 0x00000100b09b7810 */ /* 0x000fc40007ffe0ff */
[----:B------:R-:W-:-:S03]  /*0aa0*/  IADD3 R156, PT, PT, R176, 0x180, RZ ;  /* 0x00000180b09c7810 */ /* 0x000fc60007ffe0ff */
[----:B------:R-:W-:-:S04]  /*0ab0*/  IMAD.WIDE.U32 R128, R155, 0x10, R196 ;  /* 0x000000109b807825 */ /* 0x000fc800078e00c4 */
[C---:B------:R-:W-:Y:S02]  /*0ac0*/  IMAD.WIDE.U32 R136, R156.reuse, 0x10, R200 ;  /* 0x000000109c887825 */ /* 0x040fe400078e00c8 */
[----:B------:R-:W3:Y:S02]  /*0ad0*/  LDG.E.128 R128, desc[UR16][R128.64] ;  /* 0x0000001080807981 */ /* 0x000ee4000c1e1d00 */
[C---:B------:R-:W-:Y:S02]  /*0ae0*/  IMAD.WIDE.U32 R132, R155.reuse, 0x10, R158 ;  /* 0x000000109b847825 */ /* 0x040fe400078e009e */
[----:B------:R-:W3:Y:S02]  /*0af0*/  LDG.E.128 R136, desc[UR16][R136.64] ;  /* 0x0000001088887981 */ /* 0x000ee4000c1e1d00 */
[----:B------:R-:W-:Y:S02]  /*0b00*/  IMAD.WIDE.U32 R124, R155, 0x10, R200 ;  /* 0x000000109b7c7825 */ /* 0x000fe400078e00c8 */
[----:B------:R-:W3:Y:S02]  /*0b10*/  LDG.E.128 R132, desc[UR16][R132.64] ;  /* 0x0000001084847981 */ /* 0x000ee4000c1e1d00 */
[----:B------:R-:W-:-:S02]  /*0b20*/  IMAD.WIDE.U32 R140, R156, 0x10, R196 ;  /* 0x000000109c8c7825 */ /* 0x000fc400078e00c4 */
[----:B------:R-:W3:Y:S02]  /*0b30*/  LDG.E.128 R124, desc[UR16][R124.64] ;  /* 0x000000107c7c7981 */ /* 0x000ee4000c1e1d00 */
[----:B------:R-:W-:Y:S02]  /*0b40*/  IMAD.WIDE.U32 R144, R156, 0x10, R158 ;  /* 0x000000109c907825 */ /* 0x000fe400078e009e */
[----:B------:R-:W3:Y:S04]  /*0b50*/  LDG.E.128 R140, desc[UR16][R140.64] ;  /* 0x000000108c8c7981 */ /* 0x000ee8000c1e1d00 */
[----:B------:R-:W3:Y:S01]  /*0b60*/  LDG.E.128 R144, desc[UR16][R144.64] ;  /* 0x0000001090907981 */ /* 0x000ee2000c1e1d00 */
[----:B------:R-:W-:Y:S01]  /*0b70*/  ISETP.NE.AND.EX P1, PT, RZ, UR23, PT, P1 ;  /* 0x00000017ff007c0c */ /* 0x000fe2000bf25310 */
[----:B----4-:R-:W-:-:S05]  /*0b80*/  @P0 IMAD.WIDE.U32 R148, R188, 0x10, R148 ;  /* 0x00000010bc940825 */ /* 0x010fca00078e0094 */
[----:B-----5:R0:W5:Y:S07]  /*0b90*/  @P0 LDG.E.128 R80, desc[UR16][R148.64] ;  /* 0x0000001094500981 */ /* 0x02016e000c1e1d00 */
[----:B------:R-:W4:Y:S08]  /*0ba0*/  @P1 LDC.64 R150, c[0x0][0x3b8] ;  /* 0x0000ee00ff961b82 */ /* 0x000f300000000a00 */
[----:B0-----:R-:W0:Y:S01]  /*0bb0*/  @P0 LDC.64 R148, c[0x0][0x438] ;  /* 0x00010e00ff940b82 */ /* 0x001e220000000a00 */
[----:B------:R-:W-:Y:S01]  /*0bc0*/  @P0 IMAD.WIDE.U32 R152, R155, 0x10, R152 ;  /* 0x000000109b980825 */ /* 0x000fe200078e0098 */
[----:B------:R-:W-:-:S04]  /*0bd0*/  ISETP.NE.U32.AND P2, PT, RZ, UR24, PT ;  /* 0x00000018ff007c0c */ /* 0x000fc8000bf45070 */
[----:B------:R1:W5:Y:S01]  /*0be0*/  @P0 LDG.E.128 R84, desc[UR16][R152.64] ;  /* 0x0000001098540981 */ /* 0x000362000c1e1d00 */
[----:B------:R-:W-:Y:S01]  /*0bf0*/  IADD3 R184, PT, PT, R176, 0x200, RZ ;  /* 0x00000200b0b87810 */ /* 0x000fe20007ffe0ff */
[----:B------:R-:W2:Y:S01]  /*0c00*/  @P1 LDC.64 R192, c[0x0][0x3b8] ;  /* 0x0000ee00ffc01b82 */ /* 0x000ea20000000a00 */
[----:B----4-:R-:W-:-:S07]  /*0c10*/  @P1 IMAD.WIDE.U32 R150, R188, 0x4, R150 ;  /* 0x00000004bc961825 */ /* 0x010fce00078e0096 */
[----:B-1----:R-:W1:Y:S01]  /*0c20*/  @P1 LDC.64 R152, c[0x0][0x3b8] ;  /* 0x0000ee00ff981b82 */ /* 0x002e620000000a00 */
[----:B------:R4:W5:Y:S01]  /*0c30*/  @P1 LDG.E R177, desc[UR16][R150.64] ;  /* 0x0000001096b11981 */ /* 0x000962000c1e1900 */
[----:B0-----:R-:W-:-:S05]  /*0c40*/  @P0 IMAD.WIDE.U32 R148, R156, 0x10, R148 ;  /* 0x000000109c940825 */ /* 0x001fca00078e0094 */
[----:B------:R0:W5:Y:S01]  /*0c50*/  @P0 LDG.E.128 R88, desc[UR16][R148.64] ;  /* 0x0000001094580981 */ /* 0x000162000c1e1d00 */
[----:B----4-:R-:W4:Y:S08]  /*0c60*/  @P0 LDC.64 R150, c[0x0][0x438] ;  /* 0x00010e00ff960b82 */ /* 0x010f300000000a00 */
[----:B0-----:R-:W0:Y:S01]  /*0c70*/  @P1 LDC.64 R148, c[0x0][0x3b8] ;  /* 0x0000ee00ff941b82 */ /* 0x001e220000000a00 */
[----:B----4-:R-:W-:-:S05]  /*0c80*/  @P0 IMAD.WIDE.U32 R150, R176, 0x10, R150 ;  /* 0x00000010b0960825 */ /* 0x010fca00078e0096 */
[----:B------:R4:W5:Y:S01]  /*0c90*/  @P0 LDG.E.128 R92, desc[UR16][R150.64] ;  /* 0x00000010965c0981 */ /* 0x000962000c1e1d00 */
[----:B------:R-:W-:Y:S01]  /*0ca0*/  ISETP.NE.AND.EX P0, PT, RZ, UR25, PT, P2 ;  /* 0x00000019ff007c0c */ /* 0x000fe2000bf05320 */
[----:B0-----:R-:W-:-:S05]  /*0cb0*/  @P1 IMAD.WIDE.U32 R148, R156, 0x4, R148 ;  /* 0x000000049c941825 */ /* 0x001fca00078e0094 */
[----:B------:R0:W5:Y:S07]  /*0cc0*/  @P1 LDG.E R179, desc[UR16][R148.64] ;  /* 0x0000001094b31981 */ /* 0x00016e000c1e1900 */
[----:B----4-:R-:W4:Y:S01]  /*0cd0*/  @P0 LDC.64 R150, c[0x0][0x438] ;  /* 0x00010e00ff960b82 */ /* 0x010f220000000a00 */
[----:B0-----:R-:W-:-:S05]  /*0ce0*/  IMAD.WIDE.U32 R148, R176, 0x4, R194 ;  /* 0x00000004b0947825 */ /* 0x001fca00078e00c2 */
[----:B------:R0:W5:Y:S02]  /*0cf0*/  LDG.E R191, desc[UR16][R148.64] ;  /* 0x0000001094bf7981 */ /* 0x000164000c1e1900 */
[----:B0-----:R-:W-:-:S05]  /*0d00*/  IMAD.WIDE.U32 R148, R155, 0x4, R194 ;  /* 0x000000049b947825 */ /* 0x001fca00078e00c2 */
[----:B------:R0:W5:Y:S01]  /*0d10*/  LDG.E R187, desc[UR16][R148.64] ;  /* 0x0000001094bb7981 */ /* 0x000162000c1e1900 */
[----:B------:R-:W-:Y:S01]  /*0d20*/  IADD3 R214, PT, PT, R176, 0x280, RZ ;  /* 0x00000280b0d67810 */ /* 0x000fe20007ffe0ff */
[----:B0-----:R-:W-:-:S05]  /*0d30*/  IMAD.WIDE.U32 R148, R156, 0x4, R194 ;  /* 0x000000049c947825 */ /* 0x001fca00078e00c2 */
[----:B------:R0:W5:Y:S01]  /*0d40*/  LDG.E R186, desc[UR16][R148.64] ;  /* 0x0000001094ba7981 */ /* 0x000162000c1e1900 */
[----:B----4-:R-:W-:-:S04]  /*0d50*/  @P0 IMAD.WIDE.U32 R150, R214, 0x10, R150 ;  /* 0x00000010d6960825 */ /* 0x010fc800078e0096 */
[----:B-1----:R-:W-:Y:S01]  /*0d60*/  @P1 IMAD.WIDE.U32 R152, R155, 0x4, R152 ;  /* 0x000000049b981825 */ /* 0x002fe200078e0098 */
[----:B------:R-:W5:Y:S03]  /*0d70*/  @P0 LDG.E.128 R96, desc[UR16][R150.64] ;  /* 0x0000001096600981 */ /* 0x000f66000c1e1d00 */
[----:B0-----:R-:W-:Y:S01]  /*0d80*/  IMAD.WIDE.U32 R148, R184, 0x4, R194 ;  /* 0x00000004b8947825 */ /* 0x001fe200078e00c2 */
[----:B------:R-:W5:Y:S04]  /*0d90*/  @P1 LDG.E R178, desc[UR16][R152.64] ;  /* 0x0000001098b21981 */ /* 0x000f68000c1e1900 */
[----:B------:R0:W5:Y:S02]  /*0da0*/  LDG.E R185, desc[UR16][R148.64] ;  /* 0x0000001094b97981 */ /* 0x000164000c1e1900 */
[----:B0-----:R-:W-:-:S04]  /*0db0*/  IMAD.WIDE.U32 R148, R176, 0x10, R200 ;  /* 0x00000010b0947825 */ /* 0x001fc800078e00c8 */
[C---:B------:R-:W-:Y:S02]  /*0dc0*/  IMAD.WIDE.U32 R152, R176.reuse, 0x10, R196 ;  /* 0x00000010b0987825 */ /* 0x040fe400078e00c4 */
[----:B------:R-:W4:Y:S02]  /*0dd0*/  LDG.E.128 R148, desc[UR16][R148.64] ;  /* 0x0000001094947981 */ /* 0x000f24000c1e1d00 */
[----:B------:R-:W-:-:S06]  /*0de0*/  IMAD.WIDE.U32 R156, R176, 0x10, R158 ;  /* 0x00000010b09c7825 */ /* 0x000fcc00078e009e */
[----:B------:R-:W4:Y:S01]  /*0df0*/  LDG.E.128 R156, desc[UR16][R156.64] ;  /* 0x000000109c9c7981 */ /* 0x000f22000c1e1d00 */
[----:B--2---:R-:W-:-:S03]  /*0e00*/  R2UR UR10, R154 ;  /* 0x000000009a0a72ca */ /* 0x004fc600000e0000 */
[----:B------:R-:W2:Y:S01]  /*0e10*/  LDG.E.128 R152, desc[UR16][R152.64] ;  /* 0x0000001098987981 */ /* 0x000ea2000c1e1d00 */
[----:B------:R-:W-:-:S04]  /*0e20*/  @P1 IMAD.WIDE.U32 R192, R214, 0x4, R192 ;  /* 0x00000004d6c01825 */ /* 0x000fc800078e00c0 */
[--C-:B------:R-:W-:Y:S01]  /*0e30*/  IMAD.WIDE.U32 R188, R188, 0x4, R194.reuse ;  /* 0x00000004bcbc7825 */ /* 0x100fe200078e00c2 */
[----:B------:R0:W5:Y:S05]  /*0e40*/  @P1 LDG.E R180, desc[UR16][R192.64] ;  /* 0x00000010c0b41981 */ /* 0x00016a000c1e1900 */
[----:B------:R1:W5:Y:S01]  /*0e50*/  LDG.E R188, desc[UR16][R188.64] ;  /* 0x00000010bcbc7981 */ /* 0x000362000c1e1900 */
[----:B0-----:R-:W-:Y:S01]  /*0e60*/  IMAD.WIDE.U32 R192, R214, 0x4, R194 ;  /* 0x00000004d6c07825 */ /* 0x001fe200078e00c2 */
[----:B------:R-:W-:-:S04]  /*0e70*/  FSEL R199, R199, RZ, !P3 ;  /* 0x000000ffc7c77208 */ /* 0x000fc80005800000 */
[----:B------:R0:W5:Y:S01]  /*0e80*/  LDG.E R183, desc[UR16][R192.64] ;  /* 0x00000010c0b77981 */ /* 0x000162000c1e1900 */
[----:B---3--:R-:W-:Y:S01]  /*0e90*/  FMUL.FTZ R195, R48, R116 ;  /* 0x0000007430c37220 */ /* 0x008fe20000410000 */
[C---:B------:R-:W-:Y:S01]  /*0ea0*/  FADD.FTZ R112, -R199.reuse, R112 ;  /* 0x00000070c7707221 */ /* 0x040fe20000010100 */
[----:B------:R-:W-:-:S03]  /*0eb0*/  FADD.FTZ R113, -R199, R113 ;  /* 0x00000071c7717221 */ /* 0x000fc60000010100 */
[----:B-1----:R-:W-:Y:S01]  /*0ec0*/  FMUL.FTZ R189, R112, UR10 ;  /* 0x0000000a70bd7c20 */ /* 0x002fe20008410000 */
[----:B0-----:R-:W-:Y:S01]  /*0ed0*/  FMUL.FTZ R192, R113, UR10 ;  /* 0x0000000a71c07c20 */ /* 0x001fe20008410000 */
[----:B------:R-:W-:Y:S01]  /*0ee0*/  FMUL.FTZ R112, R49, R117 ;  /* 0x0000007531707220 */ /* 0x000fe20000410000 */
[C---:B------:R-:W-:Y:S01]  /*0ef0*/  FADD.FTZ R25, R120.reuse, R25 ;  /* 0x0000001978197221 */ /* 0x040fe20000010000 */
[----:B------:R-:W-:Y:S01]  /*0f00*/  FFMA.FTZ R172, R120, R189, R172 ;  /* 0x000000bd78ac7223 */ /* 0x000fe200000100ac */
[----:B------:R-:W-:Y:S01]  /*0f10*/  FFMA.FTZ R190, R72, R120, R195 ;  /* 0x0000007848be7223 */ /* 0x000fe200000100c3 */
[C---:B------:R-:W-:Y:S01]  /*0f20*/  FADD.FTZ R24, R121.reuse, R24 ;  /* 0x0000001879187221 */ /* 0x040fe20000010000 */
[-C--:B------:R-:W-:Y:S01]  /*0f30*/  FFMA.FTZ R171, R121, R192.reuse, R171 ;  /* 0x000000c079ab7223 */ /* 0x080fe200000100ab */
[----:B------:R-:W-:Y:S01]  /*0f40*/  FFMA.FTZ R193, R73, R121, R112 ;  /* 0x0000007949c17223 */ /* 0x000fe20000010070 */
[C---:B------:R-:W-:Y:S01]  /*0f50*/  FADD.FTZ R114, -R199.reuse, R114 ;  /* 0x00000072c7727221 */ /* 0x040fe20000010100 */
[----:B------:R-:W-:Y:S01]  /*0f60*/  FADD.FTZ R115, -R199, R115 ;  /* 0x00000073c7737221 */ /* 0x000fe20000010100 */
[----:B------:R-:W0:Y:S01]  /*0f70*/  LDC.64 R120, c[0x0][0x3a8] ;  /* 0x0000ea00ff787b82 */ /* 0x000e220000000a00 */
[C---:B------:R-:W-:Y:S01]  /*0f80*/  FADD.FTZ R237, R116.reuse, R237 ;  /* 0x000000ed74ed7221 */ /* 0x040fe20000010000 */
[----:B------:R-:W-:Y:S01]  /*0f90*/  FFMA.FTZ R213, R116, R189, R213 ;  /* 0x000000bd74d57223 */ /* 0x000fe200000100d5 */
[C---:B------:R-:W-:Y:S01]  /*0fa0*/  FADD.FTZ R238, R117.reuse, R238 ;  /* 0x000000ee75ee7221 */ /* 0x040fe20000010000 */
[----:B------:R-:W-:Y:S01]  /*0fb0*/  FFMA.FTZ R215, R117, R192, R215 ;  /* 0x000000c075d77223 */ /* 0x000fe200000100d7 */
[----:B------:R-:W-:Y:S01]  /*0fc0*/  FMUL.FTZ R194, R114, UR10 ;  /* 0x0000000a72c27c20 */ /* 0x000fe20008410000 */
[----:B------:R-:W-:-:S02]  /*0fd0*/  FMUL.FTZ R198, R115, UR10 ;  /* 0x0000000a73c67c20 */ /* 0x000fc40008410000 */
[----:B------:R-:W1:Y:S08]  /*0fe0*/  LDC.64 R116, c[0x0][0x430] ;  /* 0x00010c00ff747b82 */ /* 0x000e700000000a00 */
[----:B------:R-:W3:Y:S01]  /*0ff0*/  LDC.64 R114, c[0x0][0x428] ;  /* 0x00010a00ff727b82 */ /* 0x000ee20000000a00 */
[----:B------:R-:W-:Y:S01]  /*1000*/  FMUL.FTZ R113, R46, R130 ;  /* 0x000000822e717220 */ /* 0x000fe20000410000 */
[C---:B------:R-:W-:Y:S01]  /*1010*/  FADD.FTZ R136, -R199.reuse, R136 ;  /* 0x00000088c7887221 */ /* 0x040fe20000010100 */
[C---:B------:R-:W-:Y:S01]  /*1020*/  FADD.FTZ R124, -R199.reuse, R124 ;  /* 0x0000007cc77c7221 */ /* 0x040fe20000010100 */
[----:B------:R-:W-:Y:S01]  /*1030*/  FADD.FTZ R125, -R199, R125 ;  /* 0x0000007dc77d7221 */ /* 0x000fe20000010100 */
[----:B------:R-:W-:Y:S01]  /*1040*/  FFMA.FTZ R204, R70, R134, R113 ;  /* 0x0000008646cc7223 */ /* 0x000fe20000010071 */
[----:B------:R-:W-:Y:S01]  /*1050*/  FMUL.FTZ R205, R136, UR10 ;  /* 0x0000000a88cd7c20 */ /* 0x000fe20008410000 */
[----:B------:R-:W-:Y:S01]  /*1060*/  FMUL.FTZ R112, R47, R131 ;  /* 0x000000832f707220 */ /* 0x000fe20000410000 */
[----:B------:R-:W-:Y:S01]  /*1070*/  FMUL.FTZ R113, R40, R140 ;  /* 0x0000008c28717220 */ /* 0x000fe20000410000 */
[C---:B------:R-:W-:Y:S01]  /*1080*/  FADD.FTZ R17, R144.reuse, R17 ;  /* 0x0000001190117221 */ /* 0x040fe20000010000 */
[----:B------:R-:W-:Y:S01]  /*1090*/  FFMA.FTZ R164, R144, R205, R164 ;  /* 0x000000cd90a47223 */ /* 0x000fe200000100a4 */
[----:B------:R-:W-:Y:S01]  /*10a0*/  FMUL.FTZ R196, R124, UR10 ;  /* 0x0000000a7cc47c20 */ /* 0x000fe20008410000 */
[----:B------:R-:W-:Y:S01]  /*10b0*/  FMUL.FTZ R197, R44, R128 ;  /* 0x000000802cc57220 */ /* 0x000fe20000410000 */
[----:B------:R-:W-:Y:S01]  /*10c0*/  FMUL.FTZ R201, R125, UR10 ;  /* 0x0000000a7dc97c20 */ /* 0x000fe20008410000 */
[----:B------:R-:W-:Y:S01]  /*10d0*/  FMUL.FTZ R202, R45, R129 ;  /* 0x000000812dca7220 */ /* 0x000fe20000410000 */
[----:B------:R-:W-:Y:S01]  /*10e0*/  FFMA.FTZ R207, R71, R135, R112 ;  /* 0x0000008747cf7223 */ /* 0x000fe20000010070 */
[----:B------:R-:W-:Y:S01]  /*10f0*/  FFMA.FTZ R144, R64, R144, R113 ;  /* 0x0000009040907223 */ /* 0x000fe20000010071 */
[----:B0-----:R-:W-:-:S04]  /*1100*/  IMAD.WIDE.U32 R112, R184, 0x10, R120 ;  /* 0x00000010b8707825 */ /* 0x001fc800078e0078 */
[C---:B------:R-:W-:Y:S01]  /*1110*/  FADD.FTZ R21, R132.reuse, R21 ;  /* 0x0000001584157221 */ /* 0x040fe20000010000 */
[----:B------:R-:W-:Y:S01]  /*1120*/  FFMA.FTZ R168, R132, R196, R168 ;  /* 0x000000c484a87223 */ /* 0x000fe200000100a8 */
[----:B------:R-:W-:Y:S01]  /*1130*/  FFMA.FTZ R197, R68, R132, R197 ;  /* 0x0000008444c57223 */ /* 0x000fe200000100c5 */
[C---:B------:R-:W-:Y:S01]  /*1140*/  FADD.FTZ R20, R133.reuse, R20 ;  /* 0x0000001485147221 */ /* 0x040fe20000010000 */
[----:B------:R-:W-:Y:S01]  /*1150*/  FFMA.FTZ R167, R133, R201, R167 ;  /* 0x000000c985a77223 */ /* 0x000fe200000100a7 */
[----:B------:R-:W-:Y:S01]  /*1160*/  FFMA.FTZ R202, R69, R133, R202 ;  /* 0x0000008545ca7223 */ /* 0x000fe200000100ca */
[----:B-1----:R-:W-:-:S04]  /*1170*/  IMAD.WIDE.U32 R124, R214, 0x10, R116 ;  /* 0x00000010d67c7825 */ /* 0x002fc800078e0074 */
[C---:B------:R-:W-:Y:S01]  /*1180*/  FADD.FTZ R243, R128.reuse, R243 ;  /* 0x000000f380f37221 */ /* 0x040fe20000010000 */
[----:B------:R-:W-:Y:S01]  /*1190*/  FFMA.FTZ R219, R128, R196, R219 ;  /* 0x000000c480db7223 */ /* 0x000fe200000100db */
[C---:B------:R-:W-:Y:S01]  /*11a0*/  FADD.FTZ R244, R129.reuse, R244 ;  /* 0x000000f481f47221 */ /* 0x040fe20000010000 */
[----:B------:R-:W-:Y:S01]  /*11b0*/  FFMA.FTZ R220, R129, R201, R220 ;  /* 0x000000c981dc7223 */ /* 0x000fe200000100dc */
[----:B------:R-:W-:-:S04]  /*11c0*/  IMAD.WIDE.U32 R132, R214, 0x10, R120 ;  /* 0x00000010d6847825 */ /* 0x000fc800078e0078 */
[----:B------:R-:W-:-:S04]  /*11d0*/  IMAD.WIDE.U32 R116, R184, 0x10, R116 ;  /* 0x00000010b8747825 */ /* 0x000fc800078e0074 */
[----:B---3--:R-:W-:-:S04]  /*11e0*/  IMAD.WIDE.U32 R120, R184, 0x10, R114 ;  /* 0x00000010b8787825 */ /* 0x008fc800078e0072 */
[----:B------:R-:W-:Y:S02]  /*11f0*/  IMAD.WIDE.U32 R128, R214, 0x10, R114 ;  /* 0x00000010d6807825 */ /* 0x000fe400078e0072 */
[----:B------:R-:W3:Y:S02]  /*1200*/  LDG.E.128 R112, desc[UR16][R112.64] ;  /* 0x0000001070707981 */ /* 0x000ee4000c1e1d00 */
[----:B------:R-:W-:Y:S01]  /*1210*/  FMUL.FTZ R195, R50, R118 ;  /* 0x0000007632c37220 */ /* 0x000fe20000410000 */
[C---:B------:R-:W-:Y:S01]  /*1220*/  FADD.FTZ R239, R118.reuse, R239 ;  /* 0x000000ef76ef7221 */ /* 0x040fe20000010000 */
[----:B------:R-:W-:Y:S01]  /*1230*/  FFMA.FTZ R217, R118, R194, R217 ;  /* 0x000000c276d97223 */ /* 0x000fe200000100d9 */
[----:B------:R-:W-:Y:S01]  /*1240*/  FMUL.FTZ R200, R51, R119 ;  /* 0x0000007733c87220 */ /* 0x000fe20000410000 */
[C---:B------:R-:W-:Y:S01]  /*1250*/  FADD.FTZ R240, R119.reuse, R240 ;  /* 0x000000f077f07221 */ /* 0x040fe20000010000 */
[----:B------:R-:W-:Y:S02]  /*1260*/  FFMA.FTZ R218, R119, R198, R218 ;  /* 0x000000c677da7223 */ /* 0x000fe400000100da */
[----:B------:R-:W3:Y:S01]  /*1270*/  LDG.E.128 R116, desc[UR16][R116.64] ;  /* 0x0000001074747981 */ /* 0x000ee2000c1e1d00 */
[C---:B------:R-:W-:Y:S01]  /*1280*/  FADD.FTZ R23, R122.reuse, R23 ;  /* 0x000000177a177221 */ /* 0x040fe20000010000 */
[----:B------:R-:W-:Y:S01]  /*1290*/  FFMA.FTZ R170, R122, R194, R170 ;  /* 0x000000c27aaa7223 */ /* 0x000fe200000100aa */
[----:B------:R-:W-:Y:S01]  /*12a0*/  FFMA.FTZ R195, R74, R122, R195 ;  /* 0x0000007a4ac37223 */ /* 0x000fe200000100c3 */
[C---:B------:R-:W-:Y:S01]  /*12b0*/  FADD.FTZ R22, R123.reuse, R22 ;  /* 0x000000167b167221 */ /* 0x040fe20000010000 */
[----:B------:R-:W-:Y:S01]  /*12c0*/  FFMA.FTZ R169, R123, R198, R169 ;  /* 0x000000c67ba97223 */ /* 0x000fe200000100a9 */
[----:B------:R-:W-:-:S02]  /*12d0*/  FFMA.FTZ R200, R75, R123, R200 ;  /* 0x0000007b4bc87223 */ /* 0x000fc400000100c8 */
[----:B------:R-:W3:Y:S01]  /*12e0*/  LDG.E.128 R120, desc[UR16][R120.64] ;  /* 0x0000001078787981 */ /* 0x000ee2000c1e1d00 */
[C---:B------:R-:W-:Y:S01]  /*12f0*/  FADD.FTZ R126, -R199.reuse, R126 ;  /* 0x0000007ec77e7221 */ /* 0x040fe20000010100 */
[C---:B------:R-:W-:Y:S01]  /*1300*/  FADD.FTZ R137, -R199.reuse, R137 ;  /* 0x00000089c7897221 */ /* 0x040fe20000010100 */
[C---:B------:R-:W-:Y:S01]  /*1310*/  FADD.FTZ R139, -R199.reuse, R139 ;  /* 0x0000008bc78b7221 */ /* 0x040fe20000010100 */
[C---:B------:R-:W-:Y:S01]  /*1320*/  FADD.FTZ R127, -R199.reuse, R127 ;  /* 0x0000007fc77f7221 */ /* 0x040fe20000010100 */
[C---:B------:R-:W-:Y:S01]  /*1330*/  FADD.FTZ R247, R140.reuse, R247 ;  /* 0x000000f78cf77221 */ /* 0x040fe20000010000 */
[----:B------:R-:W-:Y:S01]  /*1340*/  FFMA.FTZ R223, R140, R205, R223 ;  /* 0x000000cd8cdf7223 */ /* 0x000fe200000100df */
[----:B------:R-:W-:Y:S01]  /*1350*/  FADD.FTZ R138, -R199, R138 ;  /* 0x0000008ac78a7221 */ /* 0x000fe20000010100 */
[----:B------:R-:W-:Y:S01]  /*1360*/  FMUL.FTZ R203, R126, UR10 ;  /* 0x0000000a7ecb7c20 */ /* 0x000fe20008410000 */
[----:B------:R-:W-:Y:S01]  /*1370*/  FMUL.FTZ R140, R137, UR10 ;  /* 0x0000000a898c7c20 */ /* 0x000fe20008410000 */
[----:B------:R-:W-:Y:S01]  /*1380*/  FMUL.FTZ R126, R41, R141 ;  /* 0x0000008d297e7220 */ /* 0x000fe20000410000 */
[----:B------:R-:W-:Y:S01]  /*1390*/  FMUL.FTZ R139, R139, UR10 ;  /* 0x0000000a8b8b7c20 */ /* 0x000fe20008410000 */
[----:B------:R-:W-:Y:S01]  /*13a0*/  FMUL.FTZ R206, R127, UR10 ;  /* 0x0000000a7fce7c20 */ /* 0x000fe20008410000 */
[----:B------:R-:W-:Y:S01]  /*13b0*/  FMUL.FTZ R138, R138, UR10 ;  /* 0x0000000a8a8a7c20 */ /* 0x000fe20008410000 */
[C---:B------:R-:W-:Y:S01]  /*13c0*/  FADD.FTZ R8, R145.reuse, R8 ;  /* 0x0000000891087221 */ /* 0x040fe20000010000 */
[----:B------:R-:W-:Y:S01]  /*13d0*/  FFMA.FTZ R7, R145, R140, R7 ;  /* 0x0000008c91077223 */ /* 0x000fe20000010007 */
[----:B------:R-:W-:Y:S01]  /*13e0*/  FMUL.FTZ R127, R42, R142 ;  /* 0x0000008e2a7f7220 */ /* 0x000fe20000410000 */
[----:B------:R-:W-:Y:S01]  /*13f0*/  FFMA.FTZ R145, R65, R145, R126 ;  /* 0x0000009141917223 */ /* 0x000fe2000001007e */
[----:B------:R-:W-:Y:S01]  /*1400*/  FMUL.FTZ R126, R43, R143 ;  /* 0x0000008f2b7e7220 */ /* 0x000fe20000410000 */
[C---:B------:R-:W-:Y:S01]  /*1410*/  FADD.FTZ R250, R143.reuse, R250 ;  /* 0x000000fa8ffa7221 */ /* 0x040fe20000010000 */
[-C--:B------:R-:W-:Y:S01]  /*1420*/  FFMA.FTZ R226, R143, R139.reuse, R226 ;  /* 0x0000008b8fe27223 */ /* 0x080fe200000100e2 */
[C---:B------:R-:W-:Y:S01]  /*1430*/  FADD.FTZ R6, R146.reuse, R6 ;  /* 0x0000000692067221 */ /* 0x040fe20000010000 */
[----:B------:R-:W-:Y:S01]  /*1440*/  FFMA.FTZ R5, R146, R138, R5 ;  /* 0x0000008a92057223 */ /* 0x000fe20000010005 */
[----:B------:R-:W3:Y:S01]  /*1450*/  LDL.LU R143, [R1+0x4] ;  /* 0x00000400018f7983 */ /* 0x000ee20000300800 */
[----:B------:R-:W-:Y:S01]  /*1460*/  FFMA.FTZ R146, R66, R146, R127 ;  /* 0x0000009242927223 */ /* 0x000fe2000001007f */
[C---:B------:R-:W-:Y:S01]  /*1470*/  FADD.FTZ R4, R147.reuse, R4 ;  /* 0x0000000493047221 */ /* 0x040fe20000010000 */
[----:B------:R-:W-:Y:S01]  /*1480*/  FFMA.FTZ R3, R147, R139, R3 ;  /* 0x0000008b93037223 */ /* 0x000fe20000010003 */
[----:B------:R-:W-:Y:S01]  /*1490*/  FFMA.FTZ R147, R67, R147, R126 ;  /* 0x0000009343937223 */ /* 0x000fe2000001007e */
[C---:B------:R-:W-:Y:S01]  /*14a0*/  FADD.FTZ R245, R130.reuse, R245 ;  /* 0x000000f582f57221 */ /* 0x040fe20000010000 */
[----:B------:R-:W-:Y:S01]  /*14b0*/  FFMA.FTZ R221, R130, R203, R221 ;  /* 0x000000cb82dd7223 */ /* 0x000fe200000100dd */
[C---:B------:R-:W-:Y:S01]  /*14c0*/  FADD.FTZ R246, R131.reuse, R246 ;  /* 0x000000f683f67221 */ /* 0x040fe20000010000 */
[----:B------:R-:W-:-:S02]  /*14d0*/  FFMA.FTZ R222, R131, R206, R222 ;  /* 0x000000ce83de7223 */ /* 0x000fc400000100de */
[----:B------:R-:W3:Y:S01]  /*14e0*/  LDG.E.128 R128, desc[UR16][R128.64] ;  /* 0x0000001080807981 */ /* 0x000ee2000c1e1d00 */
[C---:B------:R-:W-:Y:S01]  /*14f0*/  FADD.FTZ R19, R134.reuse, R19 ;  /* 0x0000001386137221 */ /* 0x040fe20000010000 */
[----:B------:R-:W-:Y:S01]  /*1500*/  FFMA.FTZ R166, R134, R203, R166 ;  /* 0x000000cb86a67223 */ /* 0x000fe200000100a6 */
[C---:B------:R-:W-:Y:S01]  /*1510*/  FADD.FTZ R18, R135.reuse, R18 ;  /* 0x0000001287127221 */ /* 0x040fe20000010000 */
[----:B------:R-:W-:Y:S01]  /*1520*/  FFMA.FTZ R165, R135, R206, R165 ;  /* 0x000000ce87a57223 */ /* 0x000fe200000100a5 */
[----:B----4-:R-:W-:-:S04]  /*1530*/  FADD.FTZ R148, -R199, R148 ;  /* 0x00000094c7947221 */ /* 0x010fc80000010100 */
[----:B------:R-:W-:Y:S02]  /*1540*/  FMUL.FTZ R214, R148, UR10 ;  /* 0x0000000a94d67c20 */ /* 0x000fe40008410000 */
[----:B------:R-:W4:Y:S01]  /*1550*/  LDL.LU R148, [R1] ;  /* 0x0000000001947983 */ /* 0x000f220000300800 */
[C---:B------:R-:W-:Y:S01]  /*1560*/  FADD.FTZ R2, R156.reuse, R2 ;  /* 0x000000029c027221 */ /* 0x040fe20000010000 */
[----:B------:R-:W-:Y:S01]  /*1570*/  FFMA.FTZ R0, R156, R214, R0 ;  /* 0x000000d69c007223 */ /* 0x000fe20000010000 */
[C---:B------:R-:W-:Y:S01]  /*1580*/  FADD.FTZ R149, -R199.reuse, R149 ;  /* 0x00000095c7957221 */ /* 0x040fe20000010100 */
[----:B------:R-:W-:-:S03]  /*1590*/  FADD.FTZ R150, -R199, R150 ;  /* 0x00000096c7967221 */ /* 0x000fc60000010100 */
[----:B------:R-:W-:Y:S01]  /*15a0*/  FMUL.FTZ R216, R149, UR10 ;  /* 0x0000000a95d87c20 */ /* 0x000fe20008410000 */
[C---:B------:R-:W-:Y:S01]  /*15b0*/  FADD.FTZ R175, R157.reuse, R175 ;  /* 0x000000af9daf7221 */ /* 0x040fe20000010000 */
[----:B------:R-:W-:Y:S02]  /*15c0*/  FADD.FTZ R174, R158, R174 ;  /* 0x000000ae9eae7221 */ /* 0x000fe40000010000 */
[----:B------:R-:W-:Y:S01]  /*15d0*/  FFMA.FTZ R28, R157, R216, R28 ;  /* 0x000000d89d1c7223 */ /* 0x000fe2000001001c */
[----:B--2---:R-:W-:-:S04]  /*15e0*/  FMUL.FTZ R127, R52, R152 ;  /* 0x00000098347f7220 */ /* 0x004fc80000410000 */
[----:B------:R-:W-:Y:S02]  /*15f0*/  FFMA.FTZ R156, R76, R156, R127 ;  /* 0x0000009c4c9c7223 */ /* 0x000fe4000001007f */
[----:B------:R-:W2:Y:S01]  /*1600*/  LDG.E.128 R124, desc[UR16][R124.64] ;  /* 0x000000107c7c7981 */ /* 0x000ea2000c1e1d00 */
[----:B------:R-:W-:Y:S01]  /*1610*/  FMUL.FTZ R134, R53, R153 ;  /* 0x0000009935867220 */ /* 0x000fe20000410000 */
[C---:B------:R-:W-:Y:S01]  /*1620*/  FADD.FTZ R234, R153.reuse, R234 ;  /* 0x000000ea99ea7221 */ /* 0x040fe20000010000 */
[----:B------:R-:W-:Y:S01]  /*1630*/  FFMA.FTZ R210, R153, R216, R210 ;  /* 0x000000d899d27223 */ /* 0x000fe200000100d2 */
[----:B------:R-:W-:Y:S01]  /*1640*/  FMUL.FTZ R153, R150, UR10 ;  /* 0x0000000a96997c20 */ /* 0x000fe20008410000 */
[----:B------:R-:W-:Y:S01]  /*1650*/  FMUL.FTZ R135, R54, R154 ;  /* 0x0000009a36877220 */ /* 0x000fe20000410000 */
[----:B------:R-:W-:Y:S02]  /*1660*/  FFMA.FTZ R157, R77, R157, R134 ;  /* 0x0000009d4d9d7223 */ /* 0x000fe40000010086 */
[----:B------:R-:W-:Y:S01]  /*1670*/  FFMA.FTZ R27, R158, R153, R27 ;  /* 0x000000999e1b7223 */ /* 0x000fe2000001001b */
[----:B------:R-:W-:-:S02]  /*1680*/  FFMA.FTZ R158, R78, R158, R135 ;  /* 0x0000009e4e9e7223 */ /* 0x000fc40000010087 */
[----:B------:R-:W2:Y:S01]  /*1690*/  LDG.E.128 R132, desc[UR16][R132.64] ;  /* 0x0000001084847981 */ /* 0x000ea2000c1e1d00 */
[----:B------:R-:W-:Y:S01]  /*16a0*/  FADD.FTZ R151, -R199, R151 ;  /* 0x00000097c7977221 */ /* 0x000fe20000010100 */
[C---:B------:R-:W-:Y:S01]  /*16b0*/  FADD.FTZ R248, R141.reuse, R248 ;  /* 0x000000f88df87221 */ /* 0x040fe20000010000 */
[----:B------:R-:W-:Y:S01]  /*16c0*/  FFMA.FTZ R224, R141, R140, R224 ;  /* 0x0000008c8de07223 */ /* 0x000fe200000100e0 */
[C---:B------:R-:W-:Y:S01]  /*16d0*/  FADD.FTZ R235, R154.reuse, R235 ;  /* 0x000000eb9aeb7221 */ /* 0x040fe20000010000 */
[----:B------:R-:W-:Y:S01]  /*16e0*/  FFMA.FTZ R211, R154, R153, R211 ;  /* 0x000000999ad37223 */ /* 0x000fe200000100d3 */
[----:B------:R-:W-:Y:S01]  /*16f0*/  FMUL.FTZ R154, R151, UR10 ;  /* 0x0000000a979a7c20 */ /* 0x000fe20008410000 */
[----:B------:R-:W-:Y:S01]  /*1700*/  FMUL.FTZ R136, R55, R155 ;  /* 0x0000009b37887220 */ /* 0x000fe20000410000 */
[C---:B------:R-:W-:Y:S02]  /*1710*/  FADD.FTZ R173, R159.reuse, R173 ;  /* 0x000000ad9fad7221 */ /* 0x040fe40000010000 */
[----:B------:R-:W-:Y:S01]  /*1720*/  FFMA.FTZ R26, R159, R154, R26 ;  /* 0x0000009a9f1a7223 */ /* 0x000fe2000001001a */
[----:B------:R-:W-:Y:S01]  /*1730*/  FFMA.FTZ R159, R79, R159, R136 ;  /* 0x0000009f4f9f7223 */ /* 0x000fe20000010088 */
[----:B---3--:R-:W-:-:S04]  /*1740*/  FADD.FTZ R112, -R199, R112 ;  /* 0x00000070c7707221 */ /* 0x008fc80000010100 */
[----:B------:R-:W-:Y:S01]  /*1750*/  FMUL.FTZ R141, R112, UR10 ;  /* 0x0000000a708d7c20 */ /* 0x000fe20008410000 */
[----:B------:R-:W-:Y:S01]  /*1760*/  FMUL.FTZ R137, R36, R116 ;  /* 0x0000007424897220 */ /* 0x000fe20000410000 */
[C---:B------:R-:W-:Y:S02]  /*1770*/  FADD.FTZ R163, R120.reuse, R163 ;  /* 0x000000a378a37221 */ /* 0x040fe40000010000 */
[----:B------:R-:W-:Y:S01]  /*1780*/  FFMA.FTZ R16, R120, R141, R16 ;  /* 0x0000008d78107223 */ /* 0x000fe20000010010 */
[----:B------:R-:W-:Y:S02]  /*1790*/  FFMA.FTZ R120, R60, R120, R137 ;  /* 0x000000783c787223 */ /* 0x000fe40000010089 */
[----:B------:R-:W0:Y:S02]  /*17a0*/  @P1 LDC.64 R136, c[0x0][0x3b8] ;  /* 0x0000ee00ff881b82 */ /* 0x000e240000000a00 */
[----:B0-----:R-:W-:-:S05]  /*17b0*/  @P1 IMAD.WIDE.U32 R136, R176, 0x4, R136 ;  /* 0x00000004b0881825 */ /* 0x001fca00078e0088 */
[----:B------:R0:W5:Y:S02]  /*17c0*/  @P1 LDG.E R181, desc[UR16][R136.64] ;  /* 0x0000001088b51981 */ /* 0x000164000c1e1900 */
[----:B0-----:R-:W0:Y:S02]  /*17d0*/  @P0 LDC.64 R136, c[0x0][0x438] ;  /* 0x00010e00ff880b82 */ /* 0x001e240000000a00 */
[----:B0-----:R-:W-:-:S05]  /*17e0*/  @P0 IMAD.WIDE.U32 R136, R184, 0x10, R136 ;  /* 0x00000010b8880825 */ /* 0x001fca00078e0088 */
[----:B------:R0:W5:Y:S02]  /*17f0*/  @P0 LDG.E.128 R100, desc[UR16][R136.64] ;  /* 0x0000001088640981 */ /* 0x000164000c1e1d00 */
[----:B0-----:R-:W0:Y:S01]  /*1800*/  @P1 LDC.64 R136, c[0x0][0x3b8] ;  /* 0x0000ee00ff881b82 */ /* 0x001e220000000a00 */
[----:B------:R-:W-:Y:S01]  /*1810*/  FADD.FTZ R113, -R199, R113 ;  /* 0x00000071c7717221 */ /* 0x000fe20000010100 */
[----:B------:R-:W-:Y:S01]  /*1820*/  FMUL.FTZ R112, R37, R117 ;  /* 0x0000007525707220 */ /* 0x000fe20000410000 */
[----:B------:R-:W-:Y:S01]  /*1830*/  FADD.FTZ R162, R121, R162 ;  /* 0x000000a279a27221 */ /* 0x000fe20000010000 */
[C---:B------:R-:W-:Y:S01]  /*1840*/  FADD.FTZ R249, R142.reuse, R249 ;  /* 0x000000f98ef97221 */ /* 0x040fe20000010000 */
[----:B------:R-:W-:Y:S01]  /*1850*/  FFMA.FTZ R225, R142, R138, R225 ;  /* 0x0000008a8ee17223 */ /* 0x000fe200000100e1 */
[----:B0-----:R-:W-:-:S05]  /*1860*/  @P1 IMAD.WIDE.U32 R136, R184, 0x4, R136 ;  /* 0x00000004b8881825 */ /* 0x001fca00078e0088 */
[----:B------:R0:W5:Y:S02]  /*1870*/  @P1 LDG.E R182, desc[UR16][R136.64] ;  /* 0x0000001088b61981 */ /* 0x000164000c1e1900 */
[----:B0-----:R-:W-:Y:S01]  /*1880*/  FMUL.FTZ R136, R113, UR10 ;  /* 0x0000000a71887c20 */ /* 0x001fe20008410000 */
[----:B------:R-:W-:-:S03]  /*1890*/  FMUL.FTZ R113, R38, R118 ;  /* 0x0000007626717220 */ /* 0x000fc60000410000 */
[----:B------:R-:W-:Y:S01]  /*18a0*/  FFMA.FTZ R15, R121, R136, R15 ;  /* 0x00000088790f7223 */ /* 0x000fe2000001000f */
[----:B------:R-:W-:Y:S01]  /*18b0*/  FFMA.FTZ R121, R61, R121, R112 ;  /* 0x000000793d797223 */ /* 0x000fe20000010070 */
[----:B------:R-:W-:Y:S01]  /*18c0*/  FADD.FTZ R112, RZ, R156 ;  /* 0x0000009cff707221 */ /* 0x000fe20000010000 */
[----:B------:R-:W-:-:S03]  /*18d0*/  FFMA.FTZ R142, R62, R122, R113 ;  /* 0x0000007a3e8e7223 */ /* 0x000fc60000010071 */
[----:B------:R-:W-:-:S04]  /*18e0*/  FADD.FTZ R113, R157, R112 ;  /* 0x000000709d717221 */ /* 0x000fc80000010000 */
[----:B------:R-:W-:-:S04]  /*18f0*/  FADD.FTZ R112, R158, R113 ;  /* 0x000000719e707221 */ /* 0x000fc80000010000 */
[----:B------:R-:W-:Y:S01]  /*1900*/  FADD.FTZ R113, R159, R112 ;  /* 0x000000709f717221 */ /* 0x000fe20000010000 */
[----:B------:R-:W-:-:S03]  /*1910*/  FADD.FTZ R115, -R199, R115 ;  /* 0x00000073c7737221 */ /* 0x000fc60000010100 */
[----:B------:R-:W-:Y:S01]  /*1920*/  FADD.FTZ R112, R190, R113 ;  /* 0x00000071be707221 */ /* 0x000fe20000010000 */
[----:B------:R-:W-:-:S03]  /*1930*/  FADD.FTZ R114, -R199, R114 ;  /* 0x00000072c7727221 */ /* 0x000fc60000010100 */
[----:B------:R-:W-:Y:S01]  /*1940*/  FADD.FTZ R112, R193, R112 ;  /* 0x00000070c1707221 */ /* 0x000fe20000010000 */
[----:B------:R-:W-:Y:S01]  /*1950*/  FMUL.FTZ R151, R115, UR10 ;  /* 0x0000000a73977c20 */ /* 0x000fe20008410000 */
[----:B------:R-:W-:Y:S02]  /*1960*/  FFMA.FTZ R113, R214, R156, RZ ;  /* 0x0000009cd6717223 */ /* 0x000fe400000100ff */
[----:B------:R-:W-:Y:S01]  /*1970*/  FADD.FTZ R115, R195, R112 ;  /* 0x00000070c3737221 */ /* 0x000fe20000010000 */
[----:B------:R-:W-:Y:S01]  /*1980*/  FMUL.FTZ R137, R114, UR10 ;  /* 0x0000000a72897c20 */ /* 0x000fe20008410000 */
[----:B------:R-:W-:Y:S02]  /*1990*/  FFMA.FTZ R112, R216, R157, R113 ;  /* 0x0000009dd8707223 */ /* 0x000fe40000010071 */
[----:B------:R-:W-:Y:S02]  /*19a0*/  FADD.FTZ R114, R200, R115 ;  /* 0x00000073c8727221 */ /* 0x000fe40000010000 */
[----:B------:R-:W-:-:S02]  /*19b0*/  FFMA.FTZ R113, R153, R158, R112 ;  /* 0x0000009e99717223 */ /* 0x000fc40000010070 */
[----:B------:R-:W-:Y:S02]  /*19c0*/  FADD.FTZ R115, R197, R114 ;  /* 0x00000072c5737221 */ /* 0x000fe40000010000 */
[----:B------:R-:W-:Y:S02]  /*19d0*/  FFMA.FTZ R112, R154, R159, R113 ;  /* 0x0000009f9a707223 */ /* 0x000fe40000010071 */
[----:B------:R-:W-:Y:S02]  /*19e0*/  FADD.FTZ R115, R202, R115 ;  /* 0x00000073ca737221 */ /* 0x000fe40000010000 */
        /* <DEDUP_REMOVED lines=12> */
[----:B------:R-:W-:Y:S01]  /*1ab0*/  FFMA.FTZ R113, R203, R204, R112 ;  /* 0x000000cccb717223 */ /* 0x000fe20000010070 */
[----:B----4-:R-:W-:Y:S01]  /*1ac0*/  FADD.FTZ R148, R118, R148 ;  /* 0x0000009476947221 */ /* 0x010fe20000010000 */
[----:B------:R-:W-:Y:S01]  /*1ad0*/  FADD.FTZ R114, R120, R115 ;  /* 0x0000007378727221 */ /* 0x000fe20000010000 */
[----:B------:R-:W-:Y:S01]  /*1ae0*/  FADD.FTZ R143, R119, R143 ;  /* 0x0000008f778f7221 */ /* 0x000fe20000010000 */
[C---:B------:R-:W-:Y:S01]  /*1af0*/  FADD.FTZ R233, R152.reuse, R233 ;  /* 0x000000e998e97221 */ /* 0x040fe20000010000 */
[----:B------:R-:W-:Y:S01]  /*1b00*/  FFMA.FTZ R209, R152, R214, R209 ;  /* 0x000000d698d17223 */ /* 0x000fe200000100d1 */
[----:B------:R-:W-:Y:S01]  /*1b10*/  FFMA.FTZ R112, R206, R207, R113 ;  /* 0x000000cfce707223 */ /* 0x000fe20000010071 */
[----:B------:R-:W-:Y:S01]  /*1b20*/  FMUL.FTZ R152, R39, R119 ;  /* 0x0000007727987220 */ /* 0x000fe20000410000 */
[----:B------:R-:W-:Y:S01]  /*1b30*/  FADD.FTZ R115, R121, R114 ;  /* 0x0000007279737221 */ /* 0x000fe20000010000 */
[----:B------:R2:W-:Y:S01]  /*1b40*/  STL [R1], R148 ;  /* 0x0000009401007387 */ /* 0x0005e20000100800 */
[----:B------:R-:W-:Y:S01]  /*1b50*/  FFMA.FTZ R113, R205, R144, R112 ;  /* 0x00000090cd717223 */ /* 0x000fe20000010070 */
[----:B------:R-:W-:Y:S01]  /*1b60*/  FFMA.FTZ R152, R63, R123, R152 ;  /* 0x0000007b3f987223 */ /* 0x000fe20000010098 */
[----:B------:R-:W-:Y:S01]  /*1b70*/  FADD.FTZ R115, R142, R115 ;  /* 0x000000738e737221 */ /* 0x000fe20000010000 */
[----:B------:R0:W-:Y:S01]  /*1b80*/  STL [R1+0x4], R143 ;  /* 0x0000048f01007387 */ /* 0x0001e20000100800 */
[----:B------:R-:W-:-:S02]  /*1b90*/  FFMA.FTZ R113, R140, R145, R113 ;  /* 0x000000918c717223 */ /* 0x000fc40000010071 */
[----:B------:R-:W-:Y:S01]  /*1ba0*/  FADD.FTZ R114, R152, R115 ;  /* 0x0000007398727221 */ /* 0x000fe20000010000 */
[----:B--2---:R-:W-:Y:S01]  /*1bb0*/  FMUL.FTZ R148, R33, R125 ;  /* 0x0000007d21947220 */ /* 0x004fe20000410000 */
[----:B0-----:R-:W-:Y:S01]  /*1bc0*/  FMUL.FTZ R143, R32, R124 ;  /* 0x0000007c208f7220 */ /* 0x001fe20000410000 */
[----:B------:R-:W-:-:S03]  /*1bd0*/  FFMA.FTZ R112, R138, R146, R113 ;  /* 0x000000928a707223 */ /* 0x000fc60000010071 */
[----:B------:R-:W-:Y:S01]  /*1be0*/  FFMA.FTZ R143, R56, R128, R143 ;  /* 0x00000080388f7223 */ /* 0x000fe2000001008f */
[----:B------:R-:W-:Y:S01]  /*1bf0*/  FMUL.FTZ R149, R34, R126 ;  /* 0x0000007e22957220 */ /* 0x000fe20000410000 */
[----:B------:R-:W-:Y:S02]  /*1c00*/  FFMA.FTZ R148, R57, R129, R148 ;  /* 0x0000008139947223 */ /* 0x000fe40000010094 */
[----:B------:R-:W-:Y:S01]  /*1c10*/  FADD.FTZ R113, R143, R114 ;  /* 0x000000728f717221 */ /* 0x000fe20000010000 */
[----:B------:R-:W-:Y:S01]  /*1c20*/  FFMA.FTZ R114, R139, R147, R112 ;  /* 0x000000938b727223 */ /* 0x000fe20000010070 */
[----:B------:R-:W-:Y:S01]  /*1c30*/  FFMA.FTZ R149, R58, R130, R149 ;  /* 0x000000823a957223 */ /* 0x000fe20000010095 */
[----:B------:R-:W-:Y:S01]  /*1c40*/  FMUL.FTZ R150, R35, R127 ;  /* 0x0000007f23967220 */ /* 0x000fe20000410000 */
[----:B------:R-:W-:Y:S01]  /*1c50*/  FADD.FTZ R112, R113, R148 ;  /* 0x0000009471707221 */ /* 0x000fe20000010000 */
[----:B------:R-:W-:Y:S02]  /*1c60*/  FFMA.FTZ R113, R141, R120, R114 ;  /* 0x000000788d717223 */ /* 0x000fe40000010072 */
[----:B------:R-:W-:Y:S01]  /*1c70*/  FFMA.FTZ R150, R59, R131, R150 ;  /* 0x000000833b967223 */ /* 0x000fe20000010096 */
[----:B------:R-:W-:Y:S01]  /*1c80*/  FADD.FTZ R115, R112, R149 ;  /* 0x0000009570737221 */ /* 0x000fe20000010000 */
[----:B------:R-:W-:-:S03]  /*1c90*/  FFMA.FTZ R114, R136, R121, R113 ;  /* 0x0000007988727223 */ /* 0x000fc60000010071 */
[----:B------:R-:W-:Y:S01]  /*1ca0*/  FADD.FTZ R112, R115, R150 ;  /* 0x0000009673707221 */ /* 0x000fe20000010000 */
[----:B------:R-:W-:Y:S01]  /*1cb0*/  FADD.FTZ R132, -R199, R132 ;  /* 0x00000084c7847221 */ /* 0x000fe20000010100 */
[----:B------:R-:W-:-:S03]  /*1cc0*/  FFMA.FTZ R114, R137, R142, R114 ;  /* 0x0000008e89727223 */ /* 0x000fc60000010072 */
[----:B------:R-:W0:Y:S01]  /*1cd0*/  SHFL.DOWN PT, R113, R112, 0x10, 0x1f ;  /* 0x0a001f0070717f89 */ /* 0x000e2200000e0000 */
[----:B------:R-:W-:Y:S01]  /*1ce0*/  FADD.FTZ R133, -R199, R133 ;  /* 0x00000085c7857221 */ /* 0x000fe20000010100 */
        /* <DEDUP_REMOVED lines=20> */
[----:B------:R-:W-:Y:S01]  /*1e30*/  FFMA.FTZ R228, R117, R136, R228 ;  /* 0x0000008875e47223 */ /* 0x000fe200000100e4 */
[----:B------:R-:W-:Y:S02]  /*1e40*/  FFMA.FTZ R230, R119, R151, R230 ;  /* 0x0000009777e67223 */ /* 0x000fe400000100e6 */
[----:B------:R-:W1:Y:S01]  /*1e50*/  SHFL.DOWN PT, R119, R116, 0x4, 0x1f ;  /* 0x08801f0074777f89 */ /* 0x000e6200000e0000 */
[----:B0-----:R-:W-:-:S05]  /*1e60*/  FADD.FTZ R117, R113, R112 ;  /* 0x0000007071757221 */ /* 0x001fca0000010000 */
[----:B------:R-:W0:Y:S01]  /*1e70*/  SHFL.DOWN PT, R112, R117, 0x4, 0x1f ;  /* 0x08801f0075707f89 */ /* 0x000e2200000e0000 */
[----:B------:R-:W-:Y:S01]  /*1e80*/  FFMA.FTZ R229, R118, R137, R229 ;  /* 0x0000008976e57223 */ /* 0x000fe200000100e5 */
[----:B-1----:R-:W-:Y:S01]  /*1e90*/  FADD.FTZ R119, R116, R119 ;  /* 0x0000007774777221 */ /* 0x002fe20000010000 */
[C---:B------:R-:W-:Y:S01]  /*1ea0*/  FADD.FTZ R160, R123.reuse, R160 ;  /* 0x000000a07ba07221 */ /* 0x040fe20000010000 */
[----:B------:R-:W-:Y:S01]  /*1eb0*/  FFMA.FTZ R13, R123, R151, R13 ;  /* 0x000000977b0d7223 */ /* 0x000fe2000001000d */
[C---:B------:R-:W-:Y:S01]  /*1ec0*/  FADD.FTZ R9, R128.reuse, R9 ;  /* 0x0000000980097221 */ /* 0x040fe20000010000 */
[----:B------:R-:W-:Y:S02]  /*1ed0*/  FFMA.FTZ R12, R128, R132, R12 ;  /* 0x00000084800c7223 */ /* 0x000fe4000001000c */
[----:B------:R-:W1:Y:S01]  /*1ee0*/  S2R R128, SR_TID.X ;  /* 0x0000000000807919 */ /* 0x000e620000002100 */
[----:B0-----:R-:W-:Y:S02]  /*1ef0*/  FADD.FTZ R118, R117, R112 ;  /* 0x0000007075767221 */ /* 0x001fe40000010000 */
        /* <DEDUP_REMOVED lines=23> */
.L_x_3549:
[----:B------:R-:W-:Y:S05]  /*2070*/  BSYNC.RECONVERGENT B0 ;  /* 0x0000000000007941 */ /* 0x000fea0003800200 */
.L_x_3548:
[----:B------:R-:W2:Y:S01]  /*2080*/  LDL.LU R199, [R1+0x10] ;  /* 0x0000100001c77983 */ /* 0x000ea20000300800 */
[C---:B------:R-:W-:Y:S01]  /*2090*/  FADD.FTZ R10, R130.reuse, R10 ;  /* 0x0000000a820a7221 */ /* 0x040fe20000010000 */
[----:B------:R-:W-:Y:S01]  /*20a0*/  FFMA.FTZ R30, R130, R134, R30 ;  /* 0x00000086821e7223 */ /* 0x000fe2000001001e */
[C---:B------:R-:W-:Y:S01]  /*20b0*/  FADD.FTZ R208, R131.reuse, R208 ;  /* 0x000000d083d07221 */ /* 0x040fe20000010000 */
[----:B------:R-:W3:Y:S01]  /*20c0*/  LDL.LU R155, [R1+0x14] ;  /* 0x00001400019b7983 */ /* 0x000ee20000300800 */
[----:B------:R-:W-:Y:S01]  /*20d0*/  FFMA.FTZ R29, R131, R135, R29 ;  /* 0x00000087831d7223 */ /* 0x000fe2000001001d */
[----:B------:R-:W1:Y:S01]  /*20e0*/  S2UR UR6, SR_CgaCtaId ;  /* 0x00000000000679c3 */ /* 0x000e620000008800 */
[----:B------:R-:W-:Y:S01]  /*20f0*/  UMOV UR5, 0x400 ;  /* 0x0000040000057882 */ /* 0x000fe20000000000 */
[----:B------:R-:W4:Y:S01]  /*2100*/  LDL.LU R130, [R1+0xc] ;  /* 0x00000c0001827983 */ /* 0x000f220000300800 */
[C---:B------:R-:W-:Y:S01]  /*2110*/  FADD.FTZ R11, R129.reuse, R11 ;  /* 0x0000000b810b7221 */ /* 0x040fe20000010000 */
[----:B------:R-:W-:-:S02]  /*2120*/  FFMA.FTZ R31, R129, R133, R31 ;  /* 0x00000085811f7223 */ /* 0x000fc4000001001f */
[----:B------:R-:W4:Y:S01]  /*2130*/  LDL.LU R131, [R1+0x8] ;  /* 0x0000080001837983 */ /* 0x000f220000300800 */
[----:B-1----:R-:W-:-:S04]  /*2140*/  ULEA UR5, UR6, UR5, 0x18 ;  /* 0x0000000506057291 */ /* 0x002fc8000f8ec0ff */
[----:B------:R-:W-:Y:S02]  /*2150*/  UIADD3 UR6, UPT, UPT, UR5, 0x3020, URZ ;  /* 0x0000302005067890 */ /* 0x000fe4000fffe0ff */
[----:B------:R-:W-:Y:S01]  /*2160*/  @!UP1 UIADD3 UR6, UPT, UPT, UR5, 0x3000, URZ ;  /* 0x0000300005069890 */ /* 0x000fe2000fffe0ff */
[----:B------:R-:W-:Y:S08]  /*2170*/  BAR.SYNC.DEFER_BLOCKING 0x0 ;  /* 0x0000000000007b1d */ /* 0x000ff00000010000 */
[----:B0-----:R-:W0:Y:S01]  /*2180*/  LDS.128 R112, [UR6] ;  /* 0x00000006ff707984 */ /* 0x001e220008000c00 */
[----:B------:R-:W-:-:S02]  /*2190*/  UIADD3 UR6, UPT, UPT, UR5, 0x3030, URZ ;  /* 0x0000303005067890 */ /* 0x000fc4000fffe0ff */
[----:B------:R-:W-:Y:S01]  /*21a0*/  @!UP1 UIADD3 UR6, UPT, UPT, UR5, 0x3010, URZ ;  /* 0x0000301005069890 */ /* 0x000fe2000fffe0ff */
[----:B0-----:R-:W-:-:S04]  /*21b0*/  FADD.FTZ R116, RZ, R113 ;  /* 0x00000071ff747221 */ /* 0x001fc80000010000 */
[----:B------:R-:W-:-:S04]  /*21c0*/  FADD.FTZ R122, R115, R116 ;  /* 0x00000074737a7221 */ /* 0x000fc80000010000 */
[----:B------:R-:W0:Y:S01]  /*21d0*/  LDS.128 R116, [UR6] ;  /* 0x00000006ff747984 */ /* 0x000e220008000c00 */
[----:B------:R-:W-:Y:S01]  /*21e0*/  FADD.FTZ R113, RZ, R112 ;  /* 0x00000070ff717221 */ /* 0x000fe20000010000 */
[----:B------:R-:W-:-:S03]  /*21f0*/  UISETP.NE.U32.AND UP0, UPT, UR22, URZ, UPT ;  /* 0x000000ff1600728c */ /* 0x000fc6000bf05070 */
[----:B------:R-:W-:Y:S01]  /*2200*/  FADD.FTZ R113, R114, R113 ;  /* 0x0000007172717221 */ /* 0x000fe20000010000 */
[----:B------:R-:W-:Y:S01]  /*2210*/  UISETP.NE.AND.EX UP0, UPT, UR23, URZ, UPT, UP0 ;  /* 0x000000ff1700728c */ /* 0x000fe2000bf05300 */
[----:B------:R-:W-:Y:S01]  /*2220*/  ISETP.NE.AND P3, PT, RZ, UR26, PT ;  /* 0x0000001aff007c0c */ /* 0x000fe2000bf65270 */
[----:B------:R-:W-:Y:S01]  /*2230*/  FFMA.FTZ R232, R125, R133, R232 ;  /* 0x000000857de87223 */ /* 0x000fe200000100e8 */
[----:B------:R-:W-:Y:S01]  /*2240*/  UIADD3 UR4, UPT, UPT, UR4, UR20, URZ ;  /* 0x0000001404047290 */ /* 0x000fe2000fffe0ff */
[----:B------:R-:W-:Y:S01]  /*2250*/  FFMA.FTZ R231, R124, R132, R231 ;  /* 0x000000847ce77223 */ /* 0x000fe200000100e7 */
[----:B------:R-:W-:Y:S01]  /*2260*/  FFMA.FTZ R241, R126, R134, R241 ;  /* 0x000000867ef17223 */ /* 0x000fe200000100f1 */
[----:B------:R-:W-:Y:S01]  /*2270*/  FFMA.FTZ R242, R127, R135, R242 ;  /* 0x000000877ff27223 */ /* 0x000fe200000100f2 */
[----:B------:R-:W-:Y:S01]  /*2280*/  UISETP.GE.AND UP2, UPT, UR4, UR21, UPT ;  /* 0x000000150400728c */ /* 0x000fe2000bf46270 */
[----:B0-----:R-:W-:-:S04]  /*2290*/  FADD.FTZ R122, R122, R117 ;  /* 0x000000757a7a7221 */ /* 0x001fc80000010000 */
[----:B------:R-:W-:Y:S01]  /*22a0*/  FADD.FTZ R119, R119, R122 ;  /* 0x0000007a77777221 */ /* 0x000fe20000010000 */
[----:B------:R-:W-:-:S03]  /*22b0*/  FADD.FTZ R113, R113, R116 ;  /* 0x0000007471717221 */ /* 0x000fc60000010000 */
[----:B------:R-:W-:Y:S01]  /*22c0*/  FMUL.FTZ R119, R119, UR19 ;  /* 0x0000001377777c20 */ /* 0x000fe20008410000 */
[----:B------:R-:W-:-:S04]  /*22d0*/  FADD.FTZ R113, R118, R113 ;  /* 0x0000007176717221 */ /* 0x000fc80000010000 */
[----:B------:R-:W-:Y:S01]  /*22e0*/  R2UR UR11, R119 ;  /* 0x00000000770b72ca */ /* 0x000fe200000e0000 */
[----:B------:R-:W-:Y:S01]  /*22f0*/  FMUL.FTZ R113, R113, UR19 ;  /* 0x0000001371717c20 */ /* 0x000fe20008410000 */
[----:B--2---:R-:W-:Y:S01]  /*2300*/  FADD.FTZ R199, R126, R199 ;  /* 0x000000c77ec77221 */ /* 0x004fe20000010000 */
[----:B---3--:R-:W-:Y:S01]  /*2310*/  FADD.FTZ R155, R127, R155 ;  /* 0x0000009b7f9b7221 */ /* 0x008fe20000010000 */
[----:B----4-:R-:W-:Y:S01]  /*2320*/  FADD.FTZ R130, R125, R130 ;  /* 0x000000827d827221 */ /* 0x010fe20000010000 */
[----:B------:R-:W-:-:S05]  /*2330*/  FADD.FTZ R131, R124, R131 ;  /* 0x000000837c837221 */ /* 0x000fca0000010000 */
[----:B------:R0:W-:Y:S04]  /*2340*/  STL [R1+0x8], R131 ;  /* 0x0000088301007387 */ /* 0x0001e80000100800 */
[----:B------:R0:W-:Y:S04]  /*2350*/  STL [R1+0xc], R130 ;  /* 0x00000c8201007387 */ /* 0x0001e80000100800 */
[----:B------:R0:W-:Y:S04]  /*2360*/  STL [R1+0x10], R199 ;  /* 0x000010c701007387 */ /* 0x0001e80000100800 */
[----:B------:R0:W-:Y:S01]  /*2370*/  STL [R1+0x14], R155 ;  /* 0x0000149b01007387 */ /* 0x0001e20000100800 */
        /* <DEDUP_REMOVED lines=23> */
[----:B-----5:R-:W-:Y:S01]  /*24f0*/  LOP3.LUT P2, RZ, R191, 0xff, RZ, 0xc0, !PT ;  /* 0x000000ffbfff7812 */ /* 0x020fe2000784c0ff */
[----:B------:R-:W-:Y:S01]  /*2500*/  FMUL.FTZ R216, R216, UR7 ;  /* 0x00000007d8d87c20 */ /* 0x000fe20008410000 */
[----:B------:R-:W-:Y:S01]  /*2510*/  FMUL.FTZ R153, R153, UR7 ;  /* 0x0000000799997c20 */ /* 0x000fe20008410000 */
[----:B------:R-:W-:Y:S01]  /*2520*/  FMUL.FTZ R154, R154, UR7 ;  /* 0x000000079a9a7c20 */ /* 0x000fe20008410000 */
[----:B------:R-:W-:-:S02]  /*2530*/  LOP3.LUT P4, RZ, R191, 0xff00, RZ, 0xc0, !PT ;  /* 0x0000ff00bfff7812 */ /* 0x000fc4000788c0ff */
[C---:B------:R-:W-:Y:S02]  /*2540*/  LOP3.LUT P5, RZ, R191.reuse, 0xff0000, RZ, 0xc0, !PT ;  /* 0x00ff0000bfff7812 */ /* 0x040fe400078ac0ff */
[----:B------:R-:W-:Y:S02]  /*2550*/  ISETP.GE.U32.AND P6, PT, R191, 0x1000000, PT ;  /* 0x01000000bf00780c */ /* 0x000fe40003fc6070 */
[----:B------:R-:W-:Y:S02]  /*2560*/  SEL R112, R113, RZ, P2 ;  /* 0x000000ff71707207 */ /* 0x000fe40001000000 */
[----:B------:R-:W-:Y:S02]  /*2570*/  SEL R113, R216, RZ, P4 ;  /* 0x000000ffd8717207 */ /* 0x000fe40002000000 */
[----:B------:R-:W-:Y:S02]  /*2580*/  SEL R114, R153, RZ, P5 ;  /* 0x000000ff99727207 */ /* 0x000fe40002800000 */
[----:B------:R-:W-:Y:S01]  /*2590*/  SEL R115, R154, RZ, P6 ;  /* 0x000000ff9a737207 */ /* 0x000fe20003000000 */
[----:B------:R-:W-:Y:S06]  /*25a0*/  BRA `(.L_x_3553) ;  /* 0x0000000c00807947 */ /* 0x000fec0003800000 */
.L_x_3552:
        /* <DEDUP_REMOVED lines=25> */
.L_x_3551:
        /* <DEDUP_REMOVED lines=30> */
.L_x_3554:
        /* <DEDUP_REMOVED lines=25> */
.L_x_3550:
        /* <DEDUP_REMOVED lines=41> */
.L_x_3556:
        /* <DEDUP_REMOVED lines=33> */
.L_x_3555:
        /* <DEDUP_REMOVED lines=38> */
.L_x_3557:
        /* <DEDUP_REMOVED lines=32> */
.L_x_3553:
[----:B------:R-:W-:Y:S01]  /*33b0*/  ISETP.NE.U32.AND P2, PT, RZ, UR5, PT ;  /* 0x00000005ff007c0c */ /* 0x000fe2000bf45070 */
[----:B------:R-:W1:Y:S03]  /*33c0*/  LDC.64 R126, c[0x0][0x468] ;  /* 0x00011a00ff7e7b82 */ /* 0x000e660000000a00 */
[----:B------:R-:W-:-:S05]  /*33d0*/  ISETP.NE.AND.EX P2, PT, RZ, UR6, PT, P2 ;  /* 0x00000006ff007c0c */ /* 0x000fca000bf45320 */
[----:B------:R-:W2:Y:S08]  /*33e0*/  @P1 LDC.64 R116, c[0x0][0x470] ;  /* 0x00011c00ff741b82 */ /* 0x000eb00000000a00 */
[----:B------:R-:W3:Y:S01]  /*33f0*/  @P2 LDC.64 R118, c[0x0][0x478] ;  /* 0x00011e00ff762b82 */ /* 0x000ee20000000a00 */
[----:B--2---:R-:W-:-:S04]  /*3400*/  @P1 IMAD.WIDE.U32 R116, R176, 0x10, R116 ;  /* 0x00000010b0741825 */ /* 0x004fc800078e0074 */
[----:B---3--:R-:W-:-:S05]  /*3410*/  @P2 IMAD.WIDE.U32 R118, R176, 0x10, R118 ;  /* 0x00000010b0762825 */ /* 0x008fca00078e0076 */
[----:B------:R1:W-:Y:S02]  /*3420*/  @P2 STG.E.128 desc[UR16][R118.64], R104 ;  /* 0x0000006876002986 */ /* 0x0003e4000c101d10 */
[----:B-1----:R-:W-:-:S05]  /*3430*/  IMAD.WIDE.U32 R118, R176, 0x10, R126 ;  /* 0x00000010b0767825 */ /* 0x002fca00078e007e */
        /* <DEDUP_REMOVED lines=14> */
[----:B------:R-:W-:Y:S01]  /*3520*/  LOP3.LUT P5, RZ, R188, 0xff, RZ, 0xc0, !PT ;  /* 0x000000ffbcff7812 */ /* 0x000fe200078ac0ff */
[----:B------:R-:W-:Y:S01]  /*3530*/  FFMA.FTZ R105, R192, UR10, R81 ;  /* 0x0000000ac0697c23 */ /* 0x000fe20008010051 */
[----:B------:R-:W-:Y:S01]  /*3540*/  LOP3.LUT P4, RZ, R177, 0xff, RZ, 0xc0, !PT ;  /* 0x000000ffb1ff7812 */ /* 0x000fe2000788c0ff */
[----:B-1----:R-:W-:Y:S01]  /*3550*/  FMUL.FTZ R108, R104, UR7 ;  /* 0x00000007686c7c20 */ /* 0x002fe20008410000 */
[----:B------:R-:W-:Y:S01]  /*3560*/  FFMA.FTZ R106, R195, UR10, R82 ;  /* 0x0000000ac36a7c23 */ /* 0x000fe20008010052 */
[----:B------:R-:W-:Y:S01]  /*3570*/  FMUL.FTZ R109, R105, UR7 ;  /* 0x00000007696d7c20 */ /* 0x000fe20008410000 */
[----:B------:R-:W-:Y:S01]  /*3580*/  LOP3.LUT P6, RZ, R188, 0xff00, RZ, 0xc0, !PT ;  /* 0x0000ff00bcff7812 */ /* 0x000fe200078cc0ff */
[----:B------:R-:W-:Y:S01]  /*3590*/  FFMA.FTZ R107, R200, UR10, R83 ;  /* 0x0000000ac86b7c23 */ /* 0x000fe20008010053 */
        /* <DEDUP_REMOVED lines=16> */
.L_x_3560:
[--C-:B------:R-:W-:Y:S01]  /*36a0*/  FFMA.FTZ R189, R189, UR11, R125.reuse ;  /* 0x0000000bbdbd7c23 */ /* 0x100fe2000801007d */
[--C-:B------:R-:W-:Y:S01]  /*36b0*/  FFMA.FTZ R192, R192, UR11, R125.reuse ;  /* 0x0000000bc0c07c23 */ /* 0x100fe2000801007d */
[--C-:B------:R-:W-:Y:S01]  /*36c0*/  FFMA.FTZ R194, R194, UR11, R125.reuse ;  /* 0x0000000bc2c27c23 */ /* 0x100fe2000801007d */
[----:B-1----:R-:W-:Y:S01]  /*36d0*/  FFMA.FTZ R109, R198, UR11, R125 ;  /* 0x0000000bc66d7c23 */ /* 0x002fe2000801007d */
[----:B------:R-:W-:Y:S01]  /*36e0*/  FADD.FTZ R189, R190, -R189 ;  /* 0x800000bdbebd7221 */ /* 0x000fe20000010000 */
[----:B------:R-:W-:Y:S01]  /*36f0*/  FADD.FTZ R192, R193, -R192 ;  /* 0x800000c0c1c07221 */ /* 0x000fe20000010000 */
[----:B------:R-:W-:Y:S01]  /*3700*/  FADD.FTZ R195, R195, -R194 ;  /* 0x800000c2c3c37221 */ /* 0x000fe20000010000 */
[----:B------:R-:W-:Y:S01]  /*3710*/  LOP3.LUT P5, RZ, R188, 0xff, RZ, 0xc0, !PT ;  /* 0x000000ffbcff7812 */ /* 0x000fe200078ac0ff */
[----:B------:R-:W-:Y:S01]  /*3720*/  FFMA.FTZ R189, R189, UR10, R80 ;  /* 0x0000000abdbd7c23 */ /* 0x000fe20008010050 */
[----:B------:R-:W-:Y:S01]  /*3730*/  FFMA.FTZ R192, R192, UR10, R81 ;  /* 0x0000000ac0c07c23 */ /* 0x000fe20008010051 */
[----:B------:R-:W-:Y:S01]  /*3740*/  LOP3.LUT P4, RZ, R177, 0xff, RZ, 0xc0, !PT ;  /* 0x000000ffb1ff7812 */ /* 0x000fe2000788c0ff */
[----:B------:R-:W-:Y:S01]  /*3750*/  FFMA.FTZ R195, R195, UR10, R82 ;  /* 0x0000000ac3c37c23 */ /* 0x000fe20008010052 */
[----:B------:R-:W-:Y:S01]  /*3760*/  FMUL.FTZ R189, R189, UR7 ;  /* 0x00000007bdbd7c20 */ /* 0x000fe20008410000 */
[----:B------:R-:W-:Y:S01]  /*3770*/  FADD.FTZ R200, R200, -R109 ;  /* 0x8000006dc8c87221 */ /* 0x000fe20000010000 */
[----:B------:R-:W-:Y:S01]  /*3780*/  FMUL.FTZ R192, R192, UR7 ;  /* 0x00000007c0c07c20 */ /* 0x000fe20008410000 */
[----:B------:R-:W-:Y:S01]  /*3790*/  FMUL.FTZ R195, R195, UR7 ;  /* 0x00000007c3c37c20 */ /* 0x000fe20008410000 */
[----:B------:R-:W-:Y:S01]  /*37a0*/  LOP3.LUT P6, RZ, R188, 0xff00, RZ, 0xc0, !PT ;  /* 0x0000ff00bcff7812 */ /* 0x000fe200078cc0ff */
[----:B------:R-:W-:Y:S01]  /*37b0*/  FFMA.FTZ R200, R200, UR10, R83 ;  /* 0x0000000ac8c87c23 */ /* 0x000fe20008010053 */
[----:B------:R-:W-:-:S02]  /*37c0*/  SEL R112, R189, RZ, P5 ;  /* 0x000000ffbd707207 */ /* 0x000fc40002800000 */
        /* <DEDUP_REMOVED lines=14> */
.L_x_3559:
        /* <DEDUP_REMOVED lines=10> */
[----:B------:R-:W-:Y:S01]  /*3950*/  LOP3.LUT P5, RZ, R188, 0xff, RZ, 0xc0, !PT ;  /* 0x000000ffbcff7812 */ /* 0x000fe200078ac0ff */
[----:B------:R-:W-:Y:S01]  /*3960*/  FMUL.FTZ R105, R192, UR10 ;  /* 0x0000000ac0697c20 */ /* 0x000fe20008410000 */
[----:B------:R-:W-:Y:S01]  /*3970*/  LOP3.LUT P4, RZ, R177, 0xff, RZ, 0xc0, !PT ;  /* 0x000000ffb1ff7812 */ /* 0x000fe2000788c0ff */
[----:B-1----:R-:W-:Y:S01]  /*3980*/  FMUL.FTZ R108, R104, UR7 ;  /* 0x00000007686c7c20 */ /* 0x002fe20008410000 */
[----:B------:R-:W-:Y:S01]  /*3990*/  FMUL.FTZ R106, R194, UR10 ;  /* 0x0000000ac26a7c20 */ /* 0x000fe20008410000 */
[----:B------:R-:W-:Y:S01]  /*39a0*/  FMUL.FTZ R109, R105, UR7 ;  /* 0x00000007696d7c20 */ /* 0x000fe20008410000 */
[----:B------:R-:W-:Y:S01]  /*39b0*/  LOP3.LUT P6, RZ, R188, 0xff00, RZ, 0xc0, !PT ;  /* 0x0000ff00bcff7812 */ /* 0x000fe200078cc0ff */
[----:B------:R-:W-:Y:S01]  /*39c0*/  FMUL.FTZ R107, R107, UR10 ;  /* 0x0000000a6b6b7c20 */ /* 0x000fe20008410000 */
        /* <DEDUP_REMOVED lines=16> */
.L_x_3562:
[--C-:B------:R-:W-:Y:S01]  /*3ad0*/  FFMA.FTZ R189, R189, UR11, R125.reuse ;  /* 0x0000000bbdbd7c23 */ /* 0x100fe2000801007d */
[--C-:B------:R-:W-:Y:S01]  /*3ae0*/  FFMA.FTZ R192, R192, UR11, R125.reuse ;  /* 0x0000000bc0c07c23 */ /* 0x100fe2000801007d */
[--C-:B------:R-:W-:Y:S01]  /*3af0*/  FFMA.FTZ R194, R194, UR11, R125.reuse ;  /* 0x0000000bc2c27c23 */ /* 0x100fe2000801007d */
[----:B-1----:R-:W-:Y:S01]  /*3b00*/  FFMA.FTZ R109, R198, UR11, R125 ;  /* 0x0000000bc66d7c23 */ /* 0x002fe2000801007d */
        /* <DEDUP_REMOVED lines=15> */
[----:B------:R-:W-:-:S02]  /*3c00*/  SEL R108, R189, RZ, P4 ;  /* 0x000000ffbd6c7207 */ /* 0x000fc40002000000 */
[----:B------:R-:W-:Y:S01]  /*3c10*/  LOP3.LUT P5, RZ, R177, 0xff00, RZ, 0xc0, !PT ;  /* 0x0000ff00b1ff7812 */ /* 0x000fe200078ac0ff */
[----:B------:R-:W-:Y:S01]  /*3c20*/  FMUL.FTZ R111, R110, UR7 ;  /* 0x000000076e6f7c20 */ /* 0x000fe20008410000 */
[----:B------:R-:W-:Y:S02]  /*3c30*/  LOP3.LUT P4, RZ, R188, 0xff0000, RZ, 0xc0, !PT ;  /* 0x00ff0000bcff7812 */ /* 0x000fe4000788c0ff */
[----:B------:R-:W-:Y:S02]  /*3c40*/  SEL R113, R192, RZ, P6 ;  /* 0x000000ffc0717207 */ /* 0x000fe40003000000 */
[----:B------:R-:W-:Y:S02]  /*3c50*/  ISETP.GE.U32.AND P6, PT, R188, 0x1000000, PT ;  /* 0x01000000bc00780c */ /* 0x000fe40003fc6070 */
[----:B------:R-:W-:Y:S02]  /*3c60*/  SEL R109, R192, RZ, P5 ;  /* 0x000000ffc06d7207 */ /* 0x000fe40002800000 */
[----:B------:R-:W-:-:S02]  /*3c70*/  SEL R114, R194, RZ, P4 ;  /* 0x000000ffc2727207 */ /* 0x000fc40002000000 */
[C---:B------:R-:W-:Y:S02]  /*3c80*/  LOP3.LUT P5, RZ, R177.reuse, 0xff0000, RZ, 0xc0, !PT ;  /* 0x00ff0000b1ff7812 */ /* 0x040fe400078ac0ff */
[----:B------:R-:W-:Y:S02]  /*3c90*/  ISETP.GE.U32.AND P4, PT, R177, 0x1000000, PT ;  /* 0x01000000b100780c */ /* 0x000fe40003f86070 */
[C---:B------:R-:W-:Y:S02]  /*3ca0*/  SEL R115, R111.reuse, RZ, P6 ;  /* 0x000000ff6f737207 */ /* 0x040fe40003000000 */
[----:B------:R-:W-:Y:S02]  /*3cb0*/  SEL R110, R194, RZ, P5 ;  /* 0x000000ffc26e7207 */ /* 0x000fe40002800000 */
[----:B------:R-:W-:Y:S01]  /*3cc0*/  SEL R111, R111, RZ, P4 ;  /* 0x000000ff6f6f7207 */ /* 0x000fe20002000000 */
[----:B------:R-:W-:Y:S06]  /*3cd0*/  BRA `(.L_x_3561) ;  /* 0x0000000400987947 */ /* 0x000fec0003800000 */
.L_x_3558:
        /* <DEDUP_REMOVED lines=13> */
[----:B------:R-:W-:Y:S01]  /*3db0*/  FFMA.FTZ R106, R195, UR10, R82 ;  /* 0x0000000ac36a7c23 */ /* 0x000fe20008010052 */
[----:B-1----:R-:W-:Y:S01]  /*3dc0*/  FMUL.FTZ R112, R104, UR7 ;  /* 0x0000000768707c20 */ /* 0x002fe20008410000 */
[----:B------:R-:W-:Y:S01]  /*3dd0*/  FFMA.FTZ R107, R200, UR10, R83 ;  /* 0x0000000ac86b7c23 */ /* 0x000fe20008010053 */
        /* <DEDUP_REMOVED lines=11> */
.L_x_3564:
        /* <DEDUP_REMOVED lines=12> */
[----:B------:R-:W-:Y:S01]  /*3f50*/  FMUL.FTZ R189, R189, UR7 ;  /* 0x00000007bdbd7c20 */ /* 0x000fe20008410000 */
        /* <DEDUP_REMOVED lines=12> */
.L_x_3563:
        /* <DEDUP_REMOVED lines=12> */
[----:B------:R-:W-:Y:S01]  /*40e0*/  FMUL.FTZ R106, R194, UR10 ;  /* 0x0000000ac26a7c20 */ /* 0x000fe20008410000 */
[----:B-1----:R-:W-:Y:S01]  /*40f0*/  FMUL.FTZ R112, R104, UR7 ;  /* 0x0000000768707c20 */ /* 0x002fe20008410000 */
[----:B------:R-:W-:Y:S01]  /*4100*/  FMUL.FTZ R107, R107, UR10 ;  /* 0x0000000a6b6b7c20 */ /* 0x000fe20008410000 */
        /* <DEDUP_REMOVED lines=11> */
.L_x_3565:
        /* <DEDUP_REMOVED lines=23> */
[----:B------:R-:W-:-:S07]  /*4330*/  SEL R115, R115, RZ, P6 ;  /* 0x000000ff73737207 */ /* 0x000fce0003000000 */
.L_x_3561:
[----:B------:R-:W1:Y:S01]  /*4340*/  @P2 LDC.64 R116, c[0x0][0x478] ;  /* 0x00011e00ff742b82 */ /* 0x000e620000000a00 */
[----:B------:R-:W-:-:S07]  /*4350*/  IADD3 R123, PT, PT, R176, 0x80, RZ ;  /* 0x00000080b07b7810 */ /* 0x000fce0007ffe0ff */
[----:B------:R-:W2:Y:S01]  /*4360*/  @P1 LDC.64 R118, c[0x0][0x470] ;  /* 0x00011c00ff761b82 */ /* 0x000ea20000000a00 */
[----:B-1----:R-:W-:-:S05]  /*4370*/  @P2 IMAD.WIDE.U32 R116, R123, 0x10, R116 ;  /* 0x000000107b742825 */ /* 0x002fca00078e0074 */
[----:B------:R1:W-:Y:S01]  /*4380*/  @P2 STG.E.128 desc[UR16][R116.64], R104 ;  /* 0x0000006874002986 */ /* 0x0003e2000c101d10 */
[----:B--2---:R-:W-:-:S04]  /*4390*/  @P1 IMAD.WIDE.U32 R118, R123, 0x10, R118 ;  /* 0x000000107b761825 */ /* 0x004fc800078e0076 */
        /* <DEDUP_REMOVED lines=13> */
[----:B------:R-:W-:Y:S01]  /*4470*/  LOP3.LUT P5, RZ, R187, 0xff, RZ, 0xc0, !PT ;  /* 0x000000ffbbff7812 */ /* 0x000fe200078ac0ff */
[----:B-1----:R-:W-:Y:S01]  /*4480*/  FFMA.FTZ R104, R197, UR10, R84 ;  /* 0x0000000ac5687c23 */ /* 0x002fe20008010054 */
[----:B------:R-:W-:Y:S01]  /*4490*/  FFMA.FTZ R105, R202, UR10, R85 ;  /* 0x0000000aca697c23 */ /* 0x000fe20008010055 */
[----:B------:R-:W-:Y:S01]  /*44a0*/  FADD.FTZ R206, R207, -R206 ;  /* 0x800000cecfce7221 */ /* 0x000fe20000010000 */
[----:B------:R-:W-:Y:S01]  /*44b0*/  LOP3.LUT P4, RZ, R178, 0xff, RZ, 0xc0, !PT ;  /* 0x000000ffb2ff7812 */ /* 0x000fe2000788c0ff */
[----:B------:R-:W-:Y:S01]  /*44c0*/  FMUL.FTZ R108, R104, UR7 ;  /* 0x00000007686c7c20 */ /* 0x000fe20008410000 */
        /* <DEDUP_REMOVED lines=9> */
[----:B------:R-:W-:Y:S02]  /*4560*/  LOP3.LUT P4, RZ, R187, 0xff0000, RZ, 0xc0, !PT ;  /* 0x00ff0000bbff7812 */ /* 0x000fe4000788c0ff */
[----:B------:R-:W-:Y:S02]  /*4570*/  SEL R113, R109, RZ, P6 ;  /* 0x000000ff6d717207 */ /* 0x000fe40003000000 */
        /* <DEDUP_REMOVED lines=9> */
.L_x_3568:
        /* <DEDUP_REMOVED lines=18> */
[----:B-1----:R-:W-:-:S02]  /*4730*/  SEL R112, R197, RZ, P5 ;  /* 0x000000ffc5707207 */ /* 0x002fc40002800000 */
        /* <DEDUP_REMOVED lines=14> */
.L_x_3567:
        /* <DEDUP_REMOVED lines=9> */
[----:B-1----:R-:W-:Y:S01]  /*48b0*/  FMUL.FTZ R104, R196, UR10 ;  /* 0x0000000ac4687c20 */ /* 0x002fe20008410000 */
        /* <DEDUP_REMOVED lines=24> */
.L_x_3570:
        /* <DEDUP_REMOVED lines=8> */
[----:B------:R-:W-:Y:S01]  /*4ac0*/  FMUL.FTZ R196, R196, UR10 ;  /* 0x0000000ac4c47c20 */ /* 0x000fe20008410000 */
[----:B------:R-:W-:Y:S01]  /*4ad0*/  FMUL.FTZ R201, R201, UR10 ;  /* 0x0000000ac9c97c20 */ /* 0x000fe20008410000 */
[----:B------:R-:W-:Y:S01]  /*4ae0*/  LOP3.LUT P4, RZ, R178, 0xff, RZ, 0xc0, !PT ;  /* 0x000000ffb2ff7812 */ /* 0x000fe2000788c0ff */
[----:B------:R-:W-:Y:S01]  /*4af0*/  FMUL.FTZ R203, R203, UR10 ;  /* 0x0000000acbcb7c20 */ /* 0x000fe20008410000 */
[----:B------:R-:W-:Y:S01]  /*4b00*/  FMUL.FTZ R196, R196, UR7 ;  /* 0x00000007c4c47c20 */ /* 0x000fe20008410000 */
[----:B------:R-:W-:Y:S01]  /*4b10*/  FADD.FTZ R206, R207, -R206 ;  /* 0x800000cecfce7221 */ /* 0x000fe20000010000 */
[----:B------:R-:W-:Y:S01]  /*4b20*/  FMUL.FTZ R201, R201, UR7 ;  /* 0x00000007c9c97c20 */ /* 0x000fe20008410000 */
[----:B------:R-:W-:Y:S01]  /*4b30*/  FMUL.FTZ R203, R203, UR7 ;  /* 0x00000007cbcb7c20 */ /* 0x000fe20008410000 */
[----:B------:R-:W-:Y:S01]  /*4b40*/  LOP3.LUT P6, RZ, R187, 0xff00, RZ, 0xc0, !PT ;  /* 0x0000ff00bbff7812 */ /* 0x000fe200078cc0ff */
[----:B------:R-:W-:Y:S01]  /*4b50*/  FMUL.FTZ R206, R206, UR10 ;  /* 0x0000000acece7c20 */ /* 0x000fe20008410000 */
        /* <DEDUP_REMOVED lines=15> */
.L_x_3566:
        /* <DEDUP_REMOVED lines=10> */
[----:B-1----:R-:W-:Y:S01]  /*4cf0*/  FFMA.FTZ R104, R197, UR10, R84 ;  /* 0x0000000ac5687c23 */ /* 0x002fe20008010054 */
        /* <DEDUP_REMOVED lines=16> */
.L_x_3572:
        /* <DEDUP_REMOVED lines=18> */
[----:B-1----:R-:W-:-:S02]  /*4f20*/  SEL R112, R197, RZ, P6 ;  /* 0x000000ffc5707207 */ /* 0x002fc40003000000 */
[C---:B------:R-:W-:Y:S02]  /*4f30*/  LOP3.LUT P4, RZ, R187.reuse, 0xff0000, RZ, 0xc0, !PT ;  /* 0x00ff0000bbff7812 */ /* 0x040fe4000788c0ff */
[----:B------:R-:W-:Y:S02]  /*4f40*/  ISETP.GE.U32.AND P6, PT, R187, 0x1000000, PT ;  /* 0x01000000bb00780c */ /* 0x000fe40003fc6070 */
[----:B------:R-:W-:Y:S02]  /*4f50*/  SEL R113, R202, RZ, P5 ;  /* 0x000000ffca717207 */ /* 0x000fe40002800000 */
[----:B------:R-:W-:Y:S02]  /*4f60*/  SEL R114, R203, RZ, P4 ;  /* 0x000000ffcb727207 */ /* 0x000fe40002000000 */
[----:B------:R-:W-:Y:S01]  /*4f70*/  SEL R115, R206, RZ, P6 ;  /* 0x000000ffce737207 */ /* 0x000fe20003000000 */
[----:B------:R-:W-:Y:S06]  /*4f80*/  BRA `(.L_x_3569) ;  /* 0x0000000000c87947 */ /* 0x000fec0003800000 */
.L_x_3571:
        /* <DEDUP_REMOVED lines=9> */
[----:B-1----:R-:W-:Y:S01]  /*5020*/  FMUL.FTZ R104, R196, UR10 ;  /* 0x0000000ac4687c20 */ /* 0x002fe20008410000 */
        /* <DEDUP_REMOVED lines=16> */
.L_x_3573:
        /* <DEDUP_REMOVED lines=23> */
[----:B------:R-:W-:-:S07]  /*52a0*/  SEL R115, R206, RZ, P6 ;  /* 0x000000ffce737207 */ /* 0x000fce0003000000 */
.L_x_3569:
[----:B------:R-:W1:Y:S01]  /*52b0*/  @P2 LDC.64 R118, c[0x0][0x478] ;  /* 0x00011e00ff762b82 */ /* 0x000e620000000a00 */
[----:B------:R-:W-:-:S05]  /*52c0*/  IADD3 R129, PT, PT, R176, 0x100, RZ ;  /* 0x00000100b0817810 */ /* 0x000fca0007ffe0ff */
[C---:B------:R-:W-:Y:S02]  /*52d0*/  IMAD.WIDE.U32 R116, R129.reuse, 0x10, R126 ;  /* 0x0000001081747825 */ /* 0x040fe400078e007e */
[----:B------:R-:W2:Y:S02]  /*52e0*/  @P1 LDC.64 R122, c[0x0][0x470] ;  /* 0x00011c00ff7a1b82 */ /* 0x000ea40000000a00 */
        /* <DEDUP_REMOVED lines=8> */
[--C-:B------:R-:W-:Y:S01]  /*5370*/  FFMA.FTZ R205, R205, UR11, R125.reuse ;  /* 0x0000000bcdcd7c23 */ /* 0x100fe2000801007d */
[--C-:B------:R-:W-:Y:S01]  /*5380*/  FFMA.FTZ R140, R140, UR11, R125.reuse ;  /* 0x0000000b8c8c7c23 */ /* 0x100fe2000801007d */
[--C-:B-1----:R-:W-:Y:S01]  /*5390*/  FFMA.FTZ R105, R138, UR11, R125.reuse ;  /* 0x0000000b8a697c23 */ /* 0x102fe2000801007d */
        /* <DEDUP_REMOVED lines=30> */
.L_x_3576:
        /* <DEDUP_REMOVED lines=16> */
[----:B------:R-:W-:Y:S01]  /*5680*/  FMUL.FTZ R110, R109, UR7 ;  /* 0x000000076d6e7c20 */ /* 0x000fe20008410000 */
[C---:B------:R-:W-:Y:S01]  /*5690*/  SEL R112, R205.reuse, RZ, P5 ;  /* 0x000000ffcd707207 */ /* 0x040fe20002800000 */
[----:B------:R-:W-:Y:S01]  /*56a0*/  FFMA.FTZ R111, R114, UR10, R91 ;  /* 0x0000000a726f7c23 */ /* 0x000fe2000801005b */
        /* <DEDUP_REMOVED lines=14> */
.L_x_3575:
        /* <DEDUP_REMOVED lines=34> */
.L_x_3578:
[--C-:B------:R-:W-:Y:S01]  /*59b0*/  FFMA.FTZ R205, R205, UR11, R125.reuse ;  /* 0x0000000bcdcd7c23 */ /* 0x100fe2000801007d */
[--C-:B------:R-:W-:Y:S01]  /*59c0*/  FFMA.FTZ R140, R140, UR11, R125.reuse ;  /* 0x0000000b8c8c7c23 */ /* 0x100fe2000801007d */
[--C-:B-1----:R-:W-:Y:S01]  /*59d0*/  FFMA.FTZ R109, R138, UR11, R125.reuse ;  /* 0x0000000b8a6d7c23 */ /* 0x102fe2000801007d */
        /* <DEDUP_REMOVED lines=30> */
.L_x_3574:
[----:B------:R-:W-:Y:S05]  /*5bc0*/  @!P0 BRA `(.L_x_3579) ;  /* 0x0000000000cc8947 */ /* 0x000fea0003800000 */
[----:B------:R-:W-:Y:S05]  /*5bd0*/  @!P2 BRA `(.L_x_3580) ;  /* 0x000000000064a947 */ /* 0x000fea0003800000 */
[--C-:B------:R-:W-:Y:S01]  /*5be0*/  FFMA.FTZ R205, R205, UR11, R125.reuse ;  /* 0x0000000bcdcd7c23 */ /* 0x100fe2000801007d */
[--C-:B-1----:R-:W-:Y:S01]  /*5bf0*/  FFMA.FTZ R105, R138, UR11, R125.reuse ;  /* 0x0000000b8a697c23 */ /* 0x102fe2000801007d */
        /* <DEDUP_REMOVED lines=23> */
.L_x_3580:
        /* <DEDUP_REMOVED lines=25> */
.L_x_3579:
        /* <DEDUP_REMOVED lines=26> */
.L_x_3581:
        /* <DEDUP_REMOVED lines=24> */
.L_x_3577:
        /* <DEDUP_REMOVED lines=45> */
.L_x_3584:
        /* <DEDUP_REMOVED lines=33> */
.L_x_3583:
        /* <DEDUP_REMOVED lines=34> */
.L_x_3586:
        /* <DEDUP_REMOVED lines=33> */
.L_x_3582:
        /* <DEDUP_REMOVED lines=27> */
.L_x_3588:
        /* <DEDUP_REMOVED lines=25> */
.L_x_3587:
        /* <DEDUP_REMOVED lines=26> */
.L_x_3589:
        /* <DEDUP_REMOVED lines=24> */
.L_x_3585:
[----:B------:R-:W1:Y:S01]  /*7190*/  @P2 LDC.64 R118, c[0x0][0x478] ;  /* 0x00011e00ff762b82 */ /* 0x000e620000000a00 */
[----:B------:R-:W-:-:S07]  /*71a0*/  IMAD.WIDE.U32 R120, R184, 0x10, R126 ;  /* 0x00000010b8787825 */ /* 0x000fce00078e007e */
[----:B------:R-:W2:Y:S01]  /*71b0*/  @P1 LDC.64 R116, c[0x0][0x470] ;  /* 0x00011c00ff741b82 */ /* 0x000ea20000000a00 */
        /* <DEDUP_REMOVED lines=41> */
.L_x_3592:
        /* <DEDUP_REMOVED lines=33> */
.L_x_3591:
        /* <DEDUP_REMOVED lines=34> */
.L_x_3594:
        /* <DEDUP_REMOVED lines=33> */
.L_x_3590:
        /* <DEDUP_REMOVED lines=27> */
.L_x_3596:
        /* <DEDUP_REMOVED lines=25> */
.L_x_3595:
        /* <DEDUP_REMOVED lines=26> */
.L_x_3597:
        /* <DEDUP_REMOVED lines=24> */
.L_x_3593:
[----:B------:R-:W1:Y:S01]  /*80f0*/  @P2 LDC.64 R120, c[0x0][0x478] ;  /* 0x00011e00ff782b82 */ /* 0x000e620000000a00 */
[----:B------:R-:W-:Y:S01]  /*8100*/  IADD3 R123, PT, PT, R176, 0x280, RZ ;  /* 0x00000280b07b7810 */ /* 0x000fe20007ffe0ff */
[----:B------:R-:W-:-:S04]  /*8110*/  UPLOP3.LUT UP1, UPT, UPT, UPT, UP1, 0x40, 0x4 ;  /* 0x000000000004789c */ /* 0x000fc80003f2e810 */
[C---:B------:R-:W-:Y:S02]  /*8120*/  IMAD.WIDE.U32 R118, R123.reuse, 0x10, R126 ;  /* 0x000000107b767825 */ /* 0x040fe400078e007e */
[----:B------:R-:W2:Y:S02]  /*8130*/  @P1 LDC.64 R116, c[0x0][0x470] ;  /* 0x00011c00ff741b82 */ /* 0x000ea40000000a00 */
[----:B-1----:R-:W-:-:S05]  /*8140*/  @P2 IMAD.WIDE.U32 R120, R123, 0x10, R120 ;  /* 0x000000107b782825 */ /* 0x002fca00078e0078 */
[----:B------:R1:W-:Y:S01]  /*8150*/  @P2 STG.E.128 desc[UR16][R120.64], R104 ;  /* 0x0000006878002986 */ /* 0x0003e2000c101d10 */
[----:B--2---:R-:W-:-:S03]  /*8160*/  @P1 IMAD.WIDE.U32 R116, R123, 0x10, R116 ;  /* 0x000000107b741825 */ /* 0x004fc600078e0074 */
[----:B------:R1:W-:Y:S04]  /*8170*/  STG.E.128 desc[UR16][R118.64], R112 ;  /* 0x0000007076007986 */ /* 0x0003e8000c101d10 */
[----:B------:R1:W-:Y:S01]  /*8180*/  @P1 STG.E.128 desc[UR16][R116.64], R108 ;  /* 0x0000006c74001986 */ /* 0x0003e2000c101d10 */
[----:B------:R-:W-:Y:S05]  /*8190*/  BRA.U !UP2, `(.L_x_3598) ;  /* 0xffffff850ad07547 */ /* 0x000fea000b83ffff */
[----:B------:R2:W5:Y:S01]  /*81a0*/  LDL.LU R82, [R1] ;  /* 0x0000000001527983 */ /* 0x0005620000300800 */
[----:B------:R-:W-:Y:S02]  /*81b0*/  MOV R62, R174 ;  /* 0x000000ae003e7202 */ /* 0x000fe40000000f00 */
[----:B------:R-:W-:Y:S01]  /*81c0*/  MOV R63, R173 ;  /* 0x000000ad003f7202 */ /* 0x000fe20000000f00 */
[----:B------:R2:W5:Y:S01]  /*81d0*/  LDL.LU R83, [R1+0x4] ;  /* 0x0000040001537983 */ /* 0x0005620000300800 */
        /* <DEDUP_REMOVED lines=87> */
[----:B--2---:R-:W-:-:S07]  /*8750*/  MOV R87, R155 ;  /* 0x0000009b00577202 */ /* 0x004fce0000000f00 */
.L_x_3547:
[----:B------:R-:W2:Y:S08]  /*8760*/  S2UR UR4, SR_CTAID.X ;  /* 0x00000000000479c3 */ /* 0x000eb00000002500 */
[----:B------:R-:W2:Y:S08]  /*8770*/  LDC R15, c[0x0][0x388] ;  /* 0x0000e200ff0f7b82 */ /* 0x000eb00000000800 */
[----:B------:R-:W3:Y:S08]  /*8780*/  LDC.64 R2, c[0x0][0x440] ;  /* 0x00011000ff027b82 */ /* 0x000ef00000000a00 */
[----:B------:R-:W4:Y:S08]  /*8790*/  LDC.64 R8, c[0x0][0x448] ;  /* 0x00011200ff087b82 */ /* 0x000f300000000a00 */
[----:B------:R-:W1:Y:S01]  /*87a0*/  LDC.64 R10, c[0x0][0x450] ;  /* 0x00011400ff0a7b82 */ /* 0x000e620000000a00 */
[----:B--2---:R-:W-:-:S05]  /*87b0*/  IMAD R15, R15, UR4, RZ ;  /* 0x000000040f0f7c24 */ /* 0x004fca000f8e02ff */
[----:B------:R-:W-:Y:S02]  /*87c0*/  LEA.HI R15, R15, R128, RZ, 0x1e ;  /* 0x000000800f0f7211 */ /* 0x000fe400078ff0ff */
[----:B------:R-:W2:Y:S03]  /*87d0*/  LDC.64 R12, c[0x0][0x458] ;  /* 0x00011600ff0c7b82 */ /* 0x000ea60000000a00 */
[----:B---3--:R-:W-:-:S04]  /*87e0*/  IMAD.WIDE.U32 R2, R15, 0x10, R2 ;  /* 0x000000100f027825 */ /* 0x008fc800078e0002 */
[C---:B----4-:R-:W-:Y:S01]  /*87f0*/  IMAD.WIDE.U32 R8, R15.reuse, 0x10, R8 ;  /* 0x000000100f087825 */ /* 0x050fe200078e0008 */
[----:B0-----:R-:W-:Y:S04]  /*8800*/  STG.E.128 desc[UR16][R2.64], R60 ;  /* 0x0000003c02007986 */ /* 0x001fe8000c101d10 */
[----:B------:R-:W-:Y:S01]  /*8810*/  STG.E.128 desc[UR16][R8.64], R64 ;  /* 0x0000004008007986 */ /* 0x000fe2000c101d10 */
[----:B-1----:R-:W-:-:S05]  /*8820*/  IMAD.WIDE.U32 R10, R15, 0x10, R10 ;  /* 0x000000100f0a7825 */ /* 0x002fca00078e000a */
[----:B------:R-:W-:Y:S01]  /*8830*/  STG.E.128 desc[UR16][R10.64], R52 ;  /* 0x000000340a007986 */ /* 0x000fe2000c101d10 */
[----:B--2---:R-:W-:-:S05]  /*8840*/  IMAD.WIDE.U32 R12, R15, 0x10, R12 ;  /* 0x000000100f0c7825 */ /* 0x004fca00078e000c */
        /* <DEDUP_REMOVED lines=20> */
[----:B------:R-:W-:Y:S01]  /*8990*/  STG.E.128 desc[UR16][R12.64+0x2800], R88 ;  /* 0x002800580c007986 */ /* 0x000fe2000c101d10 */
[----:B------:R-:W-:Y:S05]  /*89a0*/  EXIT ;  /* 0x000000000000794d */ /* 0x000fea0003800000 */
.L_x_3599:
        /* <DEDUP_REMOVED lines=13> */
.L_x_3885:


//--------------------- .text._ZN10layer_norm22ln_bwd_finalize_kernelINS_22Kernel_traits_finalizeILj3072EfffffjLb0ELj1024ELj4ENS_18Kernel_traits_baseILj3072EfffffjLj1024EEEEELb0ELb0EEEvNS_9BwdParamsE --------------------------
	.section	.text._ZN10layer_norm22ln_bwd_finalize_kernelINS_22Kernel_traits_finalizeILj3072EfffffjLb0ELj1024ELj4ENS_18Kernel_traits_baseILj3072EfffffjLj1024EEEEELb0ELb0EEEvNS_9BwdParamsE,"ax",@progbits
	.align	128
        .global         _ZN10layer_norm22ln_bwd_finalize_kernelINS_22Kernel_traits_finalizeILj3072EfffffjLb0ELj1024ELj4ENS_18Kernel_traits_baseILj3072EfffffjLj1024EEEEELb0ELb0EEEvNS_9BwdParamsE
        .type           _ZN10layer_norm22ln_bwd_finalize_kernelINS_22Kernel_traits_finalizeILj3072EfffffjLb0ELj1024ELj4ENS_18Kernel_traits_baseILj3072EfffffjLj1024EEEEELb0ELb0EEEvNS_9BwdParamsE,@function
        .size           _ZN10layer_norm22ln_bwd_finalize_kernelINS_22Kernel_traits_finalizeILj3072EfffffjLb0ELj1024ELj4ENS_18Kernel_traits_baseILj3072EfffffjLj1024EEEEELb0ELb0EEEvNS_9BwdParamsE,(.L_x_3886 - _ZN10layer_norm22ln_bwd_finalize_kernelINS_22Kernel_traits_finalizeILj3072EfffffjLb0ELj1024ELj4ENS_18Kernel_traits_baseILj3072EfffffjLj1024EEEEELb0ELb0EEEvNS_9BwdParamsE)
        .other          _ZN10layer_norm22ln_bwd_finalize_kernelINS_22Kernel_traits_finalizeILj3072EfffffjLb0ELj1024ELj4ENS_18Kernel_traits_baseILj3072EfffffjLj1024EEEEELb0ELb0EEEvNS_9BwdParamsE,@"STO_CUDA_ENTRY STV_DEFAULT"
_ZN10layer_norm22ln_bwd_finalize_kernelINS_22Kernel_traits_finalizeILj3072EfffffjLb0ELj1024ELj4ENS_18Kernel_traits_baseILj3072EfffffjLj1024EEEEELb0ELb0EEEvNS_9BwdParamsE:
.text._ZN10layer_norm22ln_bwd_finalize_kernelINS_22Kernel_traits_finalizeILj3072EfffffjLb0ELj1024ELj4ENS_18Kernel_traits_baseILj3072EfffffjLj1024EEEEELb0ELb0EEEvNS_9BwdParamsE:
        /* <DEDUP_REMOVED lines=82> */
.L_x_3604:
        /* <DEDUP_REMOVED lines=118> */
.L_x_3603:
[----:B------:R-:W-:Y:S05]  /*0c80*/  BSYNC.RECONVERGENT B1 ;  /* 0x0000000000017941 */ /* 0x000fea0003800200 */
.L_x_3602:
        /* <DEDUP_REMOVED lines=75> */
.L_x_3606:
[----:B------:R-:W-:Y:S05]  /*1140*/  BSYNC.RECONVERGENT B1 ;  /* 0x0000000000017941 */ /* 0x000fea0003800200 */
.L_x_3605:
        /* <DEDUP_REMOVED lines=37> */
.L_x_3608:
[----:B------:R-:W-:Y:S05]  /*13a0*/  BSYNC.RECONVERGENT B1 ;  /* 0x0000000000017941 */ /* 0x000fea0003800200 */
.L_x_3607:
[----:B------:R-:W-:Y:S05]  /*13b0*/  @!P1 BRA `(.L_x_3601) ;  /* 0x0000000000409947 */ /* 0x000fea0003800000 */
[----:B------:R-:W0:Y:S01]  /*13c0*/  LDC.64 R6, c[0x0][0x440] ;  /* 0x00011000ff067b82 */ /* 0x000e220000000a00 */
[----:B------:R-:W-:Y:S01]  /*13d0*/  IMAD R59, R2, R56, R59 ;  /* 0x00000038023b7224 */ /* 0x000fe200078e023b */
[----:B------:R-:W-:Y:S02]  /*13e0*/  LOP3.LUT R8, R8, 0x1f, RZ, 0xc0, !PT ;  /* 0x0000001f08087812 */ /* 0x000fe400078ec0ff */
[----:B------:R-:W-:Y:S02]  /*13f0*/  IADD3 R9, PT, PT, -R9, RZ, RZ ;  /* 0x000000ff09097210 */ /* 0x000fe40007ffe1ff */
[----:B------:R-:W-:Y:S02]  /*1400*/  IADD3 R59, PT, PT, R8, R59, RZ ;  /* 0x0000003b083b7210 */ /* 0x000fe40007ffe0ff */
[----:B------:R-:W1:Y:S05]  /*1410*/  LDC.64 R10, c[0x0][0x448] ;  /* 0x00011200ff0a7b82 */ /* 0x000e6a0000000a00 */
.L_x_3609:
        /* <DEDUP_REMOVED lines=10> */
.L_x_3601:
[----:B------:R-:W-:Y:S05]  /*14c0*/  BSYNC.RECONVERGENT B0 ;  /* 0x0000000000007941 */ /* 0x000fea0003800200 */
.L_x_3600:
        /* <DEDUP_REMOVED lines=57> */
.L_x_3610:
        /* <DEDUP_REMOVED lines=10> */
.L_x_3886:


//--------------------- .text._ZN10layer_norm40ln_parallel_residual_bwd_finalize_kernelINS_22Kernel_traits_finalizeILj3072EfffffjLb0ELj1024ELj4ENS_18Kernel_traits_baseILj3072EfffffjLj1024EEEEELb0EEEvNS_9BwdParamsE --------------------------
	.section	.text._ZN10layer_norm40ln_parallel_residual_bwd_finalize_kernelINS_22Kernel_traits_finalizeILj3072EfffffjLb0ELj1024ELj4ENS_18Kernel_traits_baseILj3072EfffffjLj1024EEEEELb0EEEvNS_9BwdParamsE,"ax",@progbits
	.align	128
        .global         _ZN10layer_norm40ln_parallel_residual_bwd_finalize_kernelINS_22Kernel_traits_finalizeILj3072EfffffjLb0ELj1024ELj4ENS_18Kernel_traits_baseILj3072EfffffjLj1024EEEEELb0EEEvNS_9BwdParamsE
        .type           _ZN10layer_norm40ln_parallel_residual_bwd_finalize_kernelINS_22Kernel_traits_finalizeILj3072EfffffjLb0ELj1024ELj4ENS_18Kernel_traits_baseILj3072EfffffjLj1024EEEEELb0EEEvNS_9BwdParamsE,@function
        .size           _ZN10layer_norm40ln_parallel_residual_bwd_finalize_kernelINS_22Kernel_traits_finalizeILj3072EfffffjLb0ELj1024ELj4ENS_18Kernel_traits_baseILj3072EfffffjLj1024EEEEELb0EEEvNS_9BwdParamsE,(.L_x_3887 - _ZN10layer_norm40ln_parallel_residual_bwd_finalize_kernelINS_22Kernel_traits_finalizeILj3072EfffffjLb0ELj1024ELj4ENS_18Kernel_traits_baseILj3072EfffffjLj1024EEEEELb0EEEvNS_9BwdParamsE)
        .other          _ZN10layer_norm40ln_parallel_residual_bwd_finalize_kernelINS_22Kernel_traits_finalizeILj3072EfffffjLb0ELj1024ELj4ENS_18Kernel_traits_baseILj3072EfffffjLj1024EEEEELb0EEEvNS_9BwdParamsE,@"STO_CUDA_ENTRY STV_DEFAULT"
_ZN10layer_norm40ln_parallel_residual_bwd_finalize_kernelINS_22Kernel_traits_finalizeILj3072EfffffjLb0ELj1024ELj4ENS_18Kernel_traits_baseILj3072EfffffjLj1024EEEEELb0EEEvNS_9BwdParamsE:
.text._ZN10layer_norm40ln_parallel_residual_bwd_finalize_kernelINS_22Kernel_traits_finalizeILj3072EfffffjLb0ELj1024ELj4ENS_18Kernel_traits_baseILj3072EfffffjLj1024EEEEELb0EEEvNS_9BwdParamsE:
        /* <DEDUP_REMOVED lines=60> */
.L_x_3615:
        /* <DEDUP_REMOVED lines=112> */
.L_x_3614:
[----:B------:R-:W-:Y:S05]  /*0ac0*/  BSYNC.RECONVERGENT B1 ;  /* 0x0000000000017941 */ /* 0x000fea0003800200 */
.L_x_3613:
        /* <DEDUP_REMOVED lines=65> */
.L_x_3617:
[----:B------:R-:W-:Y:S05]  /*0ee0*/  BSYNC.RECONVERGENT B1 ;  /* 0x0000000000017941 */ /* 0x000fea0003800200 */
.L_x_3616:
        /* <DEDUP_REMOVED lines=36> */
.L_x_3619:
[----:B------:R-:W-:Y:S05]  /*1130*/  BSYNC.RECONVERGENT B1 ;  /* 0x0000000000017941 */ /* 0x000fea0003800200 */
.L_x_3618:
        /* <DEDUP_REMOVED lines=18> */
.L_x_3612:
[----:B------:R-:W-:Y:S05]  /*1260*/  BSYNC.RECONVERGENT B0 ;  /* 0x0000000000007941 */ /* 0x000fea0003800200 */
.L_x_3611:
        /* <DEDUP_REMOVED lines=90> */
.L_x_3620:
        /* <DEDUP_REMOVED lines=15> */
.L_x_3887:


//--------------------- .text._ZN10layer_norm31ln_parallel_residual_bwd_kernelINS_13Kernel_traitsIfffffjLj3072ELj1ELj1ELj4ELj16ENS_18Kernel_traits_baseILj3072EfffffjLj128EEEEELb1ELb1ELb0EEEvNS_9BwdParamsE --------------------------
	.section	.text._ZN10layer_norm31ln_parallel_residual_bwd_kernelINS_13Kernel_traitsIfffffjLj3072ELj1ELj1ELj4ELj16ENS_18Kernel_traits_baseILj3072EfffffjLj128EEEEELb1ELb1ELb0EEEvNS_9BwdParamsE,"ax",@progbits
	.align	128
        .global         _ZN10layer_norm31ln_parallel_residual_bwd_kernelINS_13Kernel_traitsIfffffjLj3072ELj1ELj1ELj4ELj16ENS_18Kernel_traits_baseILj3072EfffffjLj128EEEEELb1ELb1ELb0EEEvNS_9BwdParamsE
        .type           _ZN10layer_norm31ln_parallel_residual_bwd_kernelINS_13Kernel_traitsIfffffjLj3072ELj1ELj1ELj4ELj16ENS_18Kernel_traits_baseILj3072EfffffjLj128EEEEELb1ELb1ELb0EEEvNS_9BwdParamsE,@function
        .size           _ZN10layer_norm31ln_parallel_residual_bwd_kernelINS_13Kernel_traitsIfffffjLj3072ELj1ELj1ELj4ELj16ENS_18Kernel_traits_baseILj3072EfffffjLj128EEEEELb1ELb1ELb0EEEvNS_9BwdParamsE,(.L_x_3888 - _ZN10layer_norm31ln_parallel_residual_bwd_kernelINS_13Kernel_traitsIfffffjLj3072ELj1ELj1ELj4ELj16ENS_18Kernel_traits_baseILj3072EfffffjLj128EEEEELb1ELb1ELb0EEEvNS_9BwdParamsE)
        .other          _ZN10layer_norm31ln_parallel_residual_bwd_kernelINS_13Kernel_traitsIfffffjLj3072ELj1ELj1ELj4ELj16ENS_18Kernel_traits_baseILj3072EfffffjLj128EEEEELb1ELb1ELb0EEEvNS_9BwdParamsE,@"STO_CUDA_ENTRY STV_DEFAULT"
_ZN10layer_norm31ln_parallel_residual_bwd_kernelINS_13Kernel_traitsIfffffjLj3072ELj1ELj1ELj4ELj16ENS_18Kernel_traits_baseILj3072EfffffjLj128EEEEELb1ELb1ELb0EEEvNS_9BwdParamsE:
.text._ZN10layer_norm31ln_parallel_residual_bwd_kernelINS_13Kernel_traitsIfffffjLj3072ELj1ELj1ELj4ELj16ENS_18Kernel_traits_baseILj3072EfffffjLj128EEEEELb1ELb1ELb0EEEvNS_9BwdParamsE:
        /* <DEDUP_REMOVED lines=8> */
[----:B0-----:R-:W-:-:S04]  /*0080*/  LOP3.LUT R3, R39, 0x7f, RZ, 0x3c, !PT ;  /* 0x0000007f27037812 */ /* 0x001fc800078e3cff */
[----:B------:R-:W-:Y:S02]  /*0090*/  LEA.HI.SX32 R2, R0, R3, 0x1e ;  /* 0x0000000300027211 */ /* 0x000fe400078ff2ff */
[----:B------:R-:W-:Y:S02]  /*00a0*/  MOV R3, R39 ;  /* 0x0000002700037202 */ /* 0x000fe40000000f00 */
[C---:B------:R-:W-:Y:S02]  /*00b0*/  ISETP.GE.U32.AND P5, PT, R2.reuse, 0x80, PT ;  /* 0x000000800200780c */ /* 0x040fe40003fa6070 */
[C---:B------:R-:W-:Y:S02]  /*00c0*/  ISETP.GE.U32.AND P0, PT, R2.reuse, 0x100, PT ;  /* 0x000001000200780c */ /* 0x040fe40003f06070 */
[C---:B------:R-:W-:Y:S02]  /*00d0*/  ISETP.GE.U32.AND P1, PT, R2.reuse, 0x180, PT ;  /* 0x000001800200780c */ /* 0x040fe40003f26070 */
[----:B------:R-:W-:-:S02]  /*00e0*/  ISETP.GE.U32.AND P2, PT, R2, 0x200, PT ;  /* 0x000002000200780c */ /* 0x000fc40003f46070 */
[C---:B------:R-:W-:Y:S02]  /*00f0*/  ISETP.GE.U32.AND P3, PT, R2.reuse, 0x280, PT ;  /* 0x000002800200780c */ /* 0x040fe40003f66070 */
[----:B------:R-:W-:Y:S01]  /*0100*/  ISETP.GE.U32.AND P4, PT, R2, 0x300, PT ;  /* 0x000003000200780c */ /* 0x000fe20003f86070 */
[----:B------:R-:W0:Y:S01]  /*0110*/  S2UR UR4, SR_CTAID.X ;  /* 0x00000000000479c3 */ /* 0x000e220000002500 */
[----:B------:R-:W-:Y:S02]  /*0120*/  P2R R149, PR, RZ, 0x20 ;  /* 0x00000020ff957803 */ /* 0x000fe40000000000 */
[----:B------:R-:W-:-:S05]  /*0130*/  P2R R17, PR, RZ, 0x10 ;  /* 0x00000010ff117803 */ /* 0x000fca0000000000 */
[----:B------:R-:W1:Y:S08]  /*0140*/  @P5 LDC.64 R6, c[0x0][0x3d0] ;  /* 0x0000f400ff065b82 */ /* 0x000e700000000a00 */
[----:B------:R-:W4:Y:S08]  /*0150*/  @P0 LDC.64 R8, c[0x0][0x3d0] ;  /* 0x0000f400ff080b82 */ /* 0x000f300000000a00 */
[----:B------:R-:W3:Y:S08]  /*0160*/  @P1 LDC.64 R12, c[0x0][0x3d0] ;  /* 0x0000f400ff0c1b82 */ /* 0x000ef00000000a00 */
[----:B------:R-:W0:Y:S01]  /*0170*/  @P2 LDC.64 R14, c[0x0][0x3d0] ;  /* 0x0000f400ff0e2b82 */ /* 0x000e220000000a00 */
[C---:B-1----:R-:W-:Y:S01]  /*0180*/  @P5 IMAD.WIDE.U32 R6, R3.reuse, 0x10, R6 ;  /* 0x0000001003065825 */ /* 0x042fe200078e0006 */
[----:B------:R-:W-:-:S04]  /*0190*/  @P5 LOP3.LUT R3, R3, 0x80, RZ, 0xfc, !PT ;  /* 0x0000008003035812 */ /* 0x000fc800078efcff */
[----:B--2---:R1:W5:Y:S02]  /*01a0*/  @P5 LDG.E.128 R40, desc[UR10][R6.64] ;  /* 0x0000000a06285981 */ /* 0x004364000c1e1d00 */
[----:B------:R-:W2:Y:S01]  /*01b0*/  @P3 LDC.64 R18, c[0x0][0x3d0] ;  /* 0x0000f400ff123b82 */ /* 0x000ea20000000a00 */
[C---:B----4-:R-:W-:Y:S01]  /*01c0*/  @P0 IMAD.WIDE.U32 R10, R3.reuse, 0x10, R8 ;  /* 0x00000010030a0825 */ /* 0x050fe200078e0008 */
[----:B------:R-:W-:-:S04]  /*01d0*/  @P0 IADD3 R3, PT, PT, R3, 0x80, RZ ;  /* 0x0000008003030810 */ /* 0x000fc80007ffe0ff */
[----:B------:R1:W5:Y:S01]  /*01e0*/  @P0 LDG.E.128 R44, desc[UR10][R10.64] ;  /* 0x0000000a0a2c0981 */ /* 0x000362000c1e1d00 */
[C---:B---3--:R-:W-:Y:S01]  /*01f0*/  @P1 IMAD.WIDE.U32 R12, R3.reuse, 0x10, R12 ;  /* 0x00000010030c1825 */ /* 0x048fe200078e000c */
[----:B------:R-:W-:Y:S01]  /*0200*/  @P1 IADD3 R3, PT, PT, R3, 0x80, RZ ;  /* 0x0000008003031810 */ /* 0x000fe20007ffe0ff */
[----:B------:R-:W3:Y:S03]  /*0210*/  @P4 LDC.64 R20, c[0x0][0x3d0] ;  /* 0x0000f400ff144b82 */ /* 0x000ee60000000a00 */
[----:B------:R1:W5:Y:S01]  /*0220*/  @P1 LDG.E.128 R48, desc[UR10][R12.64] ;  /* 0x0000000a0c301981 */ /* 0x000362000c1e1d00 */
[C---:B0-----:R-:W-:Y:S01]  /*0230*/  @P2 IMAD.WIDE.U32 R14, R3.reuse, 0x10, R14 ;  /* 0x00000010030e2825 */ /* 0x041fe200078e000e */
[----:B------:R-:W-:-:S04]  /*0240*/  @P2 IADD3 R3, PT, PT, R3, 0x80, RZ ;  /* 0x0000008003032810 */ /* 0x000fc80007ffe0ff */
[----:B------:R1:W5:Y:S01]  /*0250*/  @P2 LDG.E.128 R52, desc[UR10][R14.64] ;  /* 0x0000000a0e342981 */ /* 0x000362000c1e1d00 */
[C---:B--2---:R-:W-:Y:S01]  /*0260*/  @P3 IMAD.WIDE.U32 R18, R3.reuse, 0x10, R18 ;  /* 0x0000001003123825 */ /* 0x044fe200078e0012 */
[----:B------:R-:W-:-:S04]  /*0270*/  @P3 IADD3 R3, PT, PT, R3, 0x80, RZ ;  /* 0x0000008003033810 */ /* 0x000fc80007ffe0ff */
[----:B------:R1:W5:Y:S01]  /*0280*/  @P3 LDG.E.128 R56, desc[UR10][R18.64] ;  /* 0x0000000a12383981 */ /* 0x000362000c1e1d00 */
[----:B------:R-:W-:Y:S01]  /*0290*/  MOV R0, UR4 ;  /* 0x0000000400007c02 */ /* 0x000fe20008000f00 */
[----:B---3--:R-:W-:-:S05]  /*02a0*/  @P4 IMAD.WIDE.U32 R8, R3, 0x10, R20 ;  /* 0x0000001003084825 */ /* 0x008fca00078e0014 */
[----:B------:R1:W5:Y:S01]  /*02b0*/  @P4 LDG.E.128 R60, desc[UR10][R8.64] ;  /* 0x0000000a083c4981 */ /* 0x000362000c1e1d00 */
        /* <DEDUP_REMOVED lines=25> */
[----:B-1----:R-:W-:Y:S06]  /*0450*/  @P4 BRA `(.L_x_3621) ;  /* 0x00000080000c4947 */ /* 0x002fec0003800000 */
        /* <DEDUP_REMOVED lines=28> */
[----:B------:R-:W-:Y:S01]  /*0620*/  P2R R148, PR, RZ, 0x1 ;  /* 0x00000001ff947803 */ /* 0x000fe20000000000 */
[----:B------:R-:W0:Y:S01]  /*0630*/  LDCU UR14, c[0x0][0x408] ;  /* 0x00008100ff0e77ac */ /* 0x000e220008000800 */
[----:B------:R-:W1:Y:S01]  /*0640*/  LDCU UR9, c[0x0][0x400] ;  /* 0x00008000ff0977ac */ /* 0x000e620008000800 */
[----:B------:R-:W2:Y:S01]  /*0650*/  LDCU.64 UR6, c[0x0][0x478] ;  /* 0x00008f00ff0677ac */ /* 0x000ea20008000a00 */
[----:B------:R-:W3:Y:S01]  /*0660*/  LDCU.64 UR16, c[0x0][0x438] ;  /* 0x00008700ff1077ac */ /* 0x000ee20008000a00 */
[----:B------:R-:W4:Y:S05]  /*0670*/  LDCU.64 UR12, c[0x0][0x470] ;  /* 0x00008e00ff0c77ac */ /* 0x000f2a0008000a00 */
.L_x_3696:
[----:B0-234-:R-:W0:Y:S01]  /*0680*/  LDC.64 R144, c[0x0][0x3c0] ;  /* 0x0000f000ff907b82 */ /* 0x01de220000000a00 */
[----:B------:R-:W-:Y:S02]  /*0690*/  ISETP.NE.AND P4, PT, R149, RZ, PT ;  /* 0x000000ff9500720c */ /* 0x000fe40003f85270 */
[----:B------:R-:W-:-:S05]  /*06a0*/  ISETP.NE.AND P5, PT, R148, RZ, PT ;  /* 0x000000ff9400720c */ /* 0x000fca0003fa5270 */
[----:B------:R-:W1:Y:S08]  /*06b0*/  LDC.64 R146, c[0x0][0x3c8] ;  /* 0x0000f200ff927b82 */ /* 0x000e700000000a00 */
[----:B------:R-:W2:Y:S01]  /*06c0*/  LDC R5, c[0x0][0x388] ;  /* 0x0000e200ff057b82 */ /* 0x000ea20000000800 */
[----:B0-----:R-:W-:-:S06]  /*06d0*/  IMAD.WIDE R144, R0, 0x4, R144 ;  /* 0x0000000400907825 */ /* 0x001fcc00078e0290 */
[----:B------:R-:W3:Y:S01]  /*06e0*/  LDG.E R144, desc[UR10][R144.64] ;  /* 0x0000000a90907981 */ /* 0x000ee2000c1e1900 */
[----:B------:R-:W-:Y:S01]  /*06f0*/  ISETP.GE.U32.AND P6, PT, R2, 0x300, PT ;  /* 0x000003000200780c */ /* 0x000fe20003fc6070 */
[----:B-1----:R-:W-:Y:S01]  /*0700*/  IMAD.WIDE R146, R0, 0x4, R146 ;  /* 0x0000000400927825 */ /* 0x002fe200078e0292 */
[C---:B------:R-:W-:Y:S02]  /*0710*/  ISETP.GE.U32.AND P0, PT, R2.reuse, 0x100, PT ;  /* 0x000001000200780c */ /* 0x040fe40003f06070 */
[C---:B------:R-:W-:Y:S02]  /*0720*/  ISETP.GE.U32.AND P1, PT, R2.reuse, 0x180, PT ;  /* 0x000001800200780c */ /* 0x040fe40003f26070 */
[----:B-----5:R0:W5:Y:S01]  /*0730*/  LDG.E R6, desc[UR10][R146.64] ;  /* 0x0000000a92067981 */ /* 0x020162000c1e1900 */
[----:B------:R-:W-:Y:S01]  /*0740*/  ISETP.GE.U32.AND P2, PT, R2, 0x200, PT ;  /* 0x000002000200780c */ /* 0x000fe20003f46070 */
[----:B--2---:R-:W-:Y:S01]  /*0750*/  IMAD R4, R0, R5, RZ ;  /* 0x0000000500047224 */ /* 0x004fe200078e02ff */
[----:B------:R-:W-:-:S04]  /*0760*/  ISETP.GE.U32.AND P3, PT, R2, 0x280, PT ;  /* 0x000002800200780c */ /* 0x000fc80003f66070 */
[----:B------:R-:W-:-:S04]  /*0770*/  SHF.R.S32.HI R17, RZ, 0x1f, R4 ;  /* 0x0000001fff117819 */ /* 0x000fc80000011404 */
[----:B------:R-:W-:Y:S01]  /*0780*/  LEA.HI R4, R17, R4, RZ, 0x2 ;  /* 0x0000000411047211 */ /* 0x000fe200078f10ff */
[----:B------:R-:W-:Y:S01]  /*0790*/  BSSY.RECONVERGENT B0, `(.L_x_3622) ;  /* 0x0000038000007945 */ /* 0x000fe20003800200 */
[----:B------:R-:W-:Y:S02]  /*07a0*/  HFMA2 R179, -RZ, RZ, 0, 0 ;  /* 0x00000000ffb37431 */ /* 0x000fe400000001ff */
[----:B------:R-:W-:Y:S02]  /*07b0*/  LEA.HI.SX32 R4, R4, R39, 0x1e ;  /* 0x0000002704047211 */ /* 0x000fe400078ff2ff */
[----:B------:R-:W-:Y:S02]  /*07c0*/  P2R R17, PR, RZ, 0x40 ;  /* 0x00000040ff117803 */ /* 0x000fe40000000000 */
[----:B------:R-:W-:Y:S02]  /*07d0*/  MOV R184, RZ ;  /* 0x000000ff00b87202 */ /* 0x000fe40000000f00 */
[----:B------:R-:W-:-:S02]  /*07e0*/  MOV R181, R4 ;  /* 0x0000000400b57202 */ /* 0x000fc40000000f00 */
[----:B---3--:R-:W-:Y:S01]  /*07f0*/  FSEL R177, R144, RZ, !P5 ;  /* 0x000000ff90b17208 */ /* 0x008fe20006800000 */
[----:B0-----:R-:W-:Y:S06]  /*0800*/  @!P4 BRA `(.L_x_3623) ;  /* 0x0000000000c0c947 */ /* 0x001fec0003800000 */
[----:B------:R-:W0:Y:S01]  /*0810*/  LDC.64 R148, c[0x0][0x3a8] ;  /* 0x0000ea00ff947b82 */ /* 0x000e220000000a00 */
[----:B----4-:R-:W-:Y:S02]  /*0820*/  ISETP.NE.U32.AND P4, PT, RZ, UR12, PT ;  /* 0x0000000cff007c0c */ /* 0x010fe4000bf85070 */
        /* <DEDUP_REMOVED lines=13> */
[----:B0-----:R-:W-:-:S05]  /*0900*/  @P4 IMAD.WIDE.U32 R30, R4, 0x4, R30 ;  /* 0x00000004041e4825 */ /* 0x001fca00078e001e */
[----:B------:R4:W5:Y:S01]  /*0910*/  @P4 LDG.E R7, desc[UR10][R30.64] ;  /* 0x0000000a1e074981 */ /* 0x000962000c1e1900 */
[C---:B-1----:R-:W-:Y:S01]  /*0920*/  @P5 IMAD.WIDE.U32 R184, R4.reuse, 0x10, R184 ;  /* 0x0000001004b85825 */ /* 0x042fe200078e00b8 */
[----:B------:R-:W-:-:S04]  /*0930*/  IADD3 R181, PT, PT, R4, 0x80, RZ ;  /* 0x0000008004b57810 */ /* 0x000fc80007ffe0ff */
[----:B------:R0:W5:Y:S01]  /*0940*/  @P5 LDG.E.128 R112, desc[UR10][R184.64] ;  /* 0x0000000ab8705981 */ /* 0x000162000c1e1d00 */
[C---:B---3--:R-:W-:Y:S01]  /*0950*/  FADD.FTZ R3, -R177.reuse, R148 ;  /* 0x00000094b1037221 */ /* 0x048fe20000010100 */
[C---:B------:R-:W-:Y:S01]  /*0960*/  FADD.FTZ R149, -R177.reuse, R149 ;  /* 0x00000095b1957221 */ /* 0x040fe20000010100 */
[----:B------:R-:W-:Y:S02]  /*0970*/  FADD.FTZ R39, -R177, R150 ;  /* 0x00000096b1277221 */ /* 0x000fe40000010100 */
[C---:B-----5:R-:W-:Y:S01]  /*0980*/  FMUL.FTZ R3, R6.reuse, R3 ;  /* 0x0000000306037220 */ /* 0x060fe20000410000 */
[----:B------:R-:W-:Y:S01]  /*0990*/  FMUL.FTZ R20, R6, R149 ;  /* 0x0000009506147220 */ /* 0x000fe20000410000 */
[----:B----4-:R-:W-:Y:S01]  /*09a0*/  FMUL.FTZ R30, R40, R144 ;  /* 0x00000090281e7220 */ /* 0x010fe20000410000 */
[----:B------:R-:W-:Y:S01]  /*09b0*/  FADD.FTZ R88, R88, R144 ;  /* 0x0000009058587221 */ /* 0x000fe20000010000 */
[----:B------:R-:W-:Y:S01]  /*09c0*/  FFMA.FTZ R64, R144, R3, R64 ;  /* 0x0000000390407223 */ /* 0x000fe20000010040 */
[----:B------:R-:W-:Y:S01]  /*09d0*/  FMUL.FTZ R29, R41, R145 ;  /* 0x00000091291d7220 */ /* 0x000fe20000410000 */
[----:B------:R-:W-:Y:S01]  /*09e0*/  FMUL.FTZ R31, R6, R39 ;  /* 0x00000027061f7220 */ /* 0x000fe20000410000 */
[----:B------:R-:W-:Y:S01]  /*09f0*/  FADD.FTZ R144, RZ, R30 ;  /* 0x0000001eff907221 */ /* 0x000fe20000010000 */
[----:B------:R-:W-:Y:S01]  /*0a00*/  FFMA.FTZ R39, R3, R30, RZ ;  /* 0x0000001e03277223 */ /* 0x000fe200000100ff */
[----:B------:R-:W-:Y:S01]  /*0a10*/  FADD.FTZ R89, R89, R145 ;  /* 0x0000009159597221 */ /* 0x000fe20000010000 */
[----:B------:R-:W-:Y:S01]  /*0a20*/  FFMA.FTZ R65, R145, R20, R65 ;  /* 0x0000001491417223 */ /* 0x000fe20000010041 */
[----:B------:R-:W-:Y:S01]  /*0a30*/  FADD.FTZ R145, R144, R29 ;  /* 0x0000001d90917221 */ /* 0x000fe20000010000 */
[----:B------:R-:W-:Y:S01]  /*0a40*/  FADD.FTZ R151, -R177, R151 ;  /* 0x00000097b1977221 */ /* 0x000fe20000010100 */
[----:B------:R-:W-:Y:S01]  /*0a50*/  FMUL.FTZ R158, R42, R146 ;  /* 0x000000922a9e7220 */ /* 0x000fe20000410000 */
        /* <DEDUP_REMOVED lines=11> */
.L_x_3623:
[----:B----4-:R-:W-:Y:S05]  /*0b10*/  BSYNC.RECONVERGENT B0 ;  /* 0x0000000000007941 */ /* 0x010fea0003800200 */
.L_x_3622:
        /* <DEDUP_REMOVED lines=16> */
[----:B------:R2:W5:Y:S01]  /*0c20*/  LDG.E R10, desc[UR10][R188.64] ;  /* 0x0000000abc0a7981 */ /* 0x000562000c1e1900 */
[----:B0-----:R-:W-:-:S05]  /*0c30*/  @P4 IMAD.WIDE.U32 R190, R181, 0x4, R190 ;  /* 0x00000004b5be4825 */ /* 0x001fca00078e00be */
[----:B------:R2:W5:Y:S01]  /*0c40*/  @P4 LDG.E R9, desc[UR10][R190.64] ;  /* 0x0000000abe094981 */ /* 0x000562000c1e1900 */
[----:B-1----:R-:W-:-:S05]  /*0c50*/  @P5 IMAD.WIDE.U32 R186, R181, 0x10, R186 ;  /* 0x00000010b5ba5825 */ /* 0x002fca00078e00ba */
[----:B------:R2:W5:Y:S01]  /*0c60*/  @P5 LDG.E.128 R116, desc[UR10][R186.64] ;  /* 0x0000000aba745981 */ /* 0x000562000c1e1d00 */
[----:B------:R-:W-:Y:S01]  /*0c70*/  IADD3 R181, PT, PT, R181, 0x80, RZ ;  /* 0x00000080b5b57810 */ /* 0x000fe20007ffe0ff */
[C---:B---3--:R-:W-:Y:S01]  /*0c80*/  FADD.FTZ R21, -R177.reuse, R148 ;  /* 0x00000094b1157221 */ /* 0x048fe20000010100 */
[----:B------:R-:W-:-:S03]  /*0c90*/  FADD.FTZ R149, -R177, R149 ;  /* 0x00000095b1957221 */ /* 0x000fc60000010100 */
[C---:B-----5:R-:W-:Y:S01]  /*0ca0*/  FMUL.FTZ R21, R6.reuse, R21 ;  /* 0x0000001506157220 */ /* 0x060fe20000410000 */
[----:B------:R-:W-:Y:S01]  /*0cb0*/  FMUL.FTZ R22, R6, R149 ;  /* 0x0000009506167220 */ /* 0x000fe20000410000 */
[----:B----4-:R-:W-:Y:S01]  /*0cc0*/  FMUL.FTZ R32, R44, R144 ;  /* 0x000000902c207220 */ /* 0x010fe20000410000 */
[----:B------:R-:W-:Y:S01]  /*0cd0*/  FADD.FTZ R92, R92, R144 ;  /* 0x000000905c5c7221 */ /* 0x000fe20000010000 */
[----:B------:R-:W-:Y:S01]  /*0ce0*/  FFMA.FTZ R68, R144, R21, R68 ;  /* 0x0000001590447223 */ /* 0x000fe20000010044 */
[----:B------:R-:W-:Y:S01]  /*0cf0*/  FMUL.FTZ R35, R45, R145 ;  /* 0x000000912d237220 */ /* 0x000fe20000410000 */
[----:B------:R-:W-:Y:S01]  /*0d00*/  FADD.FTZ R144, R179, R32 ;  /* 0x00000020b3907221 */ /* 0x000fe20000010000 */
[----:B------:R-:W-:Y:S01]  /*0d10*/  FADD.FTZ R153, -R177, R150 ;  /* 0x00000096b1997221 */ /* 0x000fe20000010100 */
[----:B------:R-:W-:Y:S01]  /*0d20*/  FFMA.FTZ R39, R21, R32, R184 ;  /* 0x0000002015277223 */ /* 0x000fe200000100b8 */
[----:B------:R-:W-:Y:S01]  /*0d30*/  FADD.FTZ R93, R93, R145 ;  /* 0x000000915d5d7221 */ /* 0x000fe20000010000 */
[----:B------:R-:W-:Y:S01]  /*0d40*/  FFMA.FTZ R69, R145, R22, R69 ;  /* 0x0000001691457223 */ /* 0x000fe20000010045 */
[----:B------:R-:W-:Y:S01]  /*0d50*/  FADD.FTZ R145, R144, R35 ;  /* 0x0000002390917221 */ /* 0x000fe20000010000 */
[----:B------:R-:W-:Y:S01]  /*0d60*/  FADD.FTZ R151, -R177, R151 ;  /* 0x00000097b1977221 */ /* 0x000fe20000010100 */
[----:B------:R-:W-:Y:S01]  /*0d70*/  FMUL.FTZ R153, R6, R153 ;  /* 0x0000009906997220 */ /* 0x000fe20000410000 */
        /* <DEDUP_REMOVED lines=11> */
[----:B--2---:R-:W-:-:S07]  /*0e30*/  FFMA.FTZ R184, R168, R166, R39 ;  /* 0x000000a6a8b87223 */ /* 0x004fce0000010027 */
.L_x_3625:
[----:B------:R-:W-:Y:S05]  /*0e40*/  BSYNC.RECONVERGENT B0 ;  /* 0x0000000000007941 */ /* 0x000fea0003800200 */
.L_x_3624:
        /* <DEDUP_REMOVED lines=36> */
[----:B------:R-:W-:Y:S01]  /*1090*/  FADD.FTZ R145, R144, R155 ;  /* 0x0000009b90917221 */ /* 0x000fe20000010000 */
[----:B------:R-:W-:Y:S01]  /*10a0*/  FADD.FTZ R151, -R177, R151 ;  /* 0x00000097b1977221 */ /* 0x000fe20000010100 */
[----:B------:R-:W-:Y:S01]  /*10b0*/  FMUL.FTZ R170, R50, R146 ;  /* 0x0000009232aa7220 */ /* 0x000fe20000410000 */
        /* <DEDUP_REMOVED lines=10> */
[----:B--2---:R-:W-:-:S07]  /*1160*/  FFMA.FTZ R184, R172, R169, R39 ;  /* 0x000000a9acb87223 */ /* 0x004fce0000010027 */
.L_x_3627:
[----:B------:R-:W-:Y:S05]  /*1170*/  BSYNC.RECONVERGENT B0 ;  /* 0x0000000000007941 */ /* 0x000fea0003800200 */
.L_x_3626:
        /* <DEDUP_REMOVED lines=26> */
[----:B------:R-:W-:Y:S01]  /*1320*/  FADD.FTZ R159, -R177, R146 ;  /* 0x00000092b19f7221 */ /* 0x000fe20000010100 */
[----:B----4-:R-:W-:Y:S01]  /*1330*/  FADD.FTZ R100, R100, R36 ;  /* 0x0000002464647221 */ /* 0x010fe20000010000 */
[----:B------:R-:W-:Y:S01]  /*1340*/  FFMA.FTZ R76, R36, R25, R76 ;  /* 0x00000019244c7223 */ /* 0x000fe2000001004c */
[----:B------:R-:W-:Y:S01]  /*1350*/  FMUL.FTZ R36, R52, R36 ;  /* 0x0000002434247220 */ /* 0x000fe20000410000 */
[----:B------:R-:W-:Y:S01]  /*1360*/  FADD.FTZ R101, R101, R37 ;  /* 0x0000002565657221 */ /* 0x000fe20000010000 */
[----:B------:R-:W-:Y:S01]  /*1370*/  FFMA.FTZ R77, R37, R26, R77 ;  /* 0x0000001a254d7223 */ /* 0x000fe2000001004d */
[----:B------:R-:W-:Y:S01]  /*1380*/  FMUL.FTZ R37, R53, R37 ;  /* 0x0000002535257220 */ /* 0x000fe20000410000 */
[----:B------:R-:W-:Y:S01]  /*1390*/  FMUL.FTZ R159, R6, R159 ;  /* 0x0000009f069f7220 */ /* 0x000fe20000410000 */
[----:B------:R-:W-:Y:S01]  /*13a0*/  FADD.FTZ R144, R179, R36 ;  /* 0x00000024b3907221 */ /* 0x000fe20000010000 */
[----:B------:R-:W-:Y:S01]  /*13b0*/  FFMA.FTZ R145, R25, R36, R184 ;  /* 0x0000002419917223 */ /* 0x000fe200000100b8 */
[----:B------:R-:W-:Y:S01]  /*13c0*/  FADD.FTZ R183, -R177, R147 ;  /* 0x00000093b1b77221 */ /* 0x000fe20000010100 */
[----:B------:R-:W-:Y:S01]  /*13d0*/  FADD.FTZ R102, R102, R38 ;  /* 0x0000002666667221 */ /* 0x000fe20000010000 */
[----:B------:R-:W-:Y:S01]  /*13e0*/  FFMA.FTZ R78, R38, R159, R78 ;  /* 0x0000009f264e7223 */ /* 0x000fe2000001004e */
[----:B------:R-:W-:Y:S01]  /*13f0*/  FADD.FTZ R147, R144, R37 ;  /* 0x0000002590937221 */ /* 0x000fe20000010000 */
        /* <DEDUP_REMOVED lines=10> */
.L_x_3629:
[----:B------:R-:W-:Y:S05]  /*14a0*/  BSYNC.RECONVERGENT B0 ;  /* 0x0000000000007941 */ /* 0x000fea0003800200 */
.L_x_3628:
        /* <DEDUP_REMOVED lines=50> */
.L_x_3631:
[----:B------:R-:W-:Y:S05]  /*17d0*/  BSYNC.RECONVERGENT B0 ;  /* 0x0000000000007941 */ /* 0x000fea0003800200 */
.L_x_3630:
        /* <DEDUP_REMOVED lines=19> */
[----:B------:R-:W5:Y:S01]  /*1910*/  @P4 LDG.E R19, desc[UR10][R186.64] ;  /* 0x0000000aba134981 */ /* 0x000f62000c1e1900 */
[----:B-1----:R-:W-:-:S05]  /*1920*/  @P5 IMAD.WIDE.U32 R180, R181, 0x10, R188 ;  /* 0x00000010b5b45825 */ /* 0x002fca00078e00bc */
[----:B------:R0:W5:Y:S01]  /*1930*/  @P5 LDG.E.128 R132, desc[UR10][R180.64] ;  /* 0x0000000ab4845981 */ /* 0x000162000c1e1d00 */
[C---:B---3--:R-:W-:Y:S01]  /*1940*/  FADD.FTZ R33, -R177.reuse, R144 ;  /* 0x00000090b1217221 */ /* 0x048fe20000010100 */
[----:B------:R-:W-:-:S03]  /*1950*/  FADD.FTZ R145, -R177, R145 ;  /* 0x00000091b1917221 */ /* 0x000fc60000010100 */
[----:B-----5:R-:W-:Y:S01]  /*1960*/  FMUL.FTZ R33, R6, R33 ;  /* 0x0000002106217220 */ /* 0x020fe20000410000 */
[----:B----4-:R-:W-:Y:S01]  /*1970*/  FMUL.FTZ R156, R60, R148 ;  /* 0x000000943c9c7220 */ /* 0x010fe20000410000 */
[----:B------:R-:W-:Y:S01]  /*1980*/  FMUL.FTZ R165, R61, R149 ;  /* 0x000000953da57220 */ /* 0x000fe20000410000 */
[----:B------:R-:W-:Y:S01]  /*1990*/  FADD.FTZ R167, -R177, R146 ;  /* 0x00000092b1a77221 */ /* 0x000fe20000010100 */
[C---:B------:R-:W-:Y:S01]  /*19a0*/  FMUL.FTZ R152, R6.reuse, R145 ;  /* 0x0000009106987220 */ /* 0x040fe20000410000 */
[----:B------:R-:W-:Y:S01]  /*19b0*/  FADD.FTZ R144, R179, R156 ;  /* 0x0000009cb3907221 */ /* 0x000fe20000010000 */
[----:B------:R-:W-:Y:S01]  /*19c0*/  FFMA.FTZ R39, R33, R156, R184 ;  /* 0x0000009c21277223 */ /* 0x000fe200000100b8 */
[----:B------:R-:W-:Y:S01]  /*19d0*/  FADD.FTZ R147, -R177, R147 ;  /* 0x00000093b1937221 */ /* 0x000fe20000010100 */
[----:B------:R-:W-:Y:S01]  /*19e0*/  FMUL.FTZ R167, R6, R167 ;  /* 0x000000a706a77220 */ /* 0x000fe20000410000 */
[----:B------:R-:W-:Y:S01]  /*19f0*/  FADD.FTZ R145, R144, R165 ;  /* 0x000000a590917221 */ /* 0x000fe20000010000 */
[----:B0-----:R-:W-:Y:S01]  /*1a00*/  FMUL.FTZ R180, R62, R150 ;  /* 0x000000963eb47220 */ /* 0x001fe20000410000 */
        /* <DEDUP_REMOVED lines=15> */
.L_x_3633:
[----:B------:R-:W-:Y:S05]  /*1b00*/  BSYNC.RECONVERGENT B0 ;  /* 0x0000000000007941 */ /* 0x000fea0003800200 */
.L_x_3632:
        /* <DEDUP_REMOVED lines=32> */
.L_x_3635:
[----:B------:R-:W-:Y:S05]  /*1d10*/  BSYNC.RECONVERGENT B0 ;  /* 0x0000000000007941 */ /* 0x000fea0003800200 */
.L_x_3634:
        /* <DEDUP_REMOVED lines=11> */
[----:B------:R-:W-:-:S05]  /*1dd0*/  @!UP1 UIADD3 UR8, UPT, UPT, UR4, 0x3010, URZ ;  /* 0x0000301004089890 */ /* 0x000fca000fffe0ff */
[----:B0-----:R-:W0:Y:S01]  /*1de0*/  LDS.128 R144, [UR5] ;  /* 0x00000005ff907984 */ /* 0x001e220008000c00 */
[----:B---3--:R-:W-:-:S03]  /*1df0*/  IADD3 R0, PT, PT, R0, R184, RZ ;  /* 0x000000b800007210 */ /* 0x008fc60007ffe0ff */
[----:B------:R-:W1:Y:S01]  /*1e00*/  LDS.128 R148, [UR8] ;  /* 0x00000008ff947984 */ /* 0x000e620008000c00 */
[----:B------:R-:W-:Y:S01]  /*1e10*/  ISETP.GE.AND P5, PT, R0, R185, PT ;  /* 0x000000b90000720c */ /* 0x000fe20003fa6270 */
[----:B0-----:R-:W-:Y:S01]  /*1e20*/  FADD.FTZ R177, RZ, R144 ;  /* 0x00000090ffb17221 */ /* 0x001fe20000010000 */
[----:B------:R-:W-:-:S03]  /*1e30*/  FADD.FTZ R144, RZ, R145 ;  /* 0x00000091ff907221 */ /* 0x000fc60000010000 */
[----:B------:R-:W-:Y:S01]  /*1e40*/  FADD.FTZ R177, R146, R177 ;  /* 0x000000b192b17221 */ /* 0x000fe20000010000 */
[----:B------:R-:W-:-:S03]  /*1e50*/  FADD.FTZ R144, R147, R144 ;  /* 0x0000009093907221 */ /* 0x000fc60000010000 */
[----:B-1----:R-:W-:Y:S01]  /*1e60*/  FADD.FTZ R177, R177, R148 ;  /* 0x00000094b1b17221 */ /* 0x002fe20000010000 */
[----:B------:R-:W-:Y:S01]  /*1e70*/  P2R R148, PR, RZ, 0x10 ;  /* 0x00000010ff947803 */ /* 0x000fe20000000000 */
[----:B------:R-:W-:Y:S02]  /*1e80*/  FADD.FTZ R144, R144, R149 ;  /* 0x0000009590907221 */ /* 0x000fe40000010000 */
[----:B------:R-:W-:Y:S01]  /*1e90*/  FADD.FTZ R150, R150, R177 ;  /* 0x000000b196967221 */ /* 0x000fe20000010000 */
[----:B------:R-:W-:Y:S01]  /*1ea0*/  P2R R177, PR, RZ, 0x20 ;  /* 0x00000020ffb17803 */ /* 0x000fe20000000000 */
[----:B------:R-:W-:Y:S02]  /*1eb0*/  FADD.FTZ R144, R151, R144 ;  /* 0x0000009097907221 */ /* 0x000fe40000010000 */
[----:B------:R-:W-:Y:S02]  /*1ec0*/  FMUL.FTZ R150, R150, UR9 ;  /* 0x0000000996967c20 */ /* 0x000fe40008410000 */
[----:B------:R-:W-:-:S03]  /*1ed0*/  FMUL.FTZ R179, R144, UR9 ;  /* 0x0000000990b37c20 */ /* 0x000fc60008410000 */
        /* <DEDUP_REMOVED lines=17> */
[-CC-:B------:R-:W-:Y:S01]  /*1ff0*/  FFMA.FTZ R146, R20, R179.reuse, R188.reuse ;  /* 0x000000b314927223 */ /* 0x180fe200000100bc */
[----:B------:R-:W-:Y:S01]  /*2000*/  FFMA.FTZ R147, R31, R179, R188 ;  /* 0x000000b31f937223 */ /* 0x000fe200000100bc */
[----:B------:R-:W-:-:S03]  /*2010*/  FADD.FTZ R145, R30, -R145 ;  /* 0x800000911e917221 */ /* 0x000fc60000010000 */
        /* <DEDUP_REMOVED lines=20> */
.L_x_3640:
[-CC-:B------:R-:W-:Y:S01]  /*2160*/  FFMA.FTZ R137, R3, R179.reuse, R188.reuse ;  /* 0x000000b303897223 */ /* 0x180fe200000100bc */
[-CC-:B------:R-:W-:Y:S01]  /*2170*/  FFMA.FTZ R138, R20, R179.reuse, R188.reuse ;  /* 0x000000b3148a7223 */ /* 0x180fe200000100bc */
[----:B------:R-:W-:Y:S01]  /*2180*/  FFMA.FTZ R139, R31, R179, R188 ;  /* 0x000000b31f8b7223 */ /* 0x000fe200000100bc */
[----:B------:R-:W-:Y:S01]  /*2190*/  LOP3.LUT P4, RZ, R8, 0xff, RZ, 0xc0, !PT ;  /* 0x000000ff08ff7812 */ /* 0x000fe2000788c0ff */
[----:B------:R-:W-:Y:S02]  /*21a0*/  FADD.FTZ R137, R30, -R137 ;  /* 0x800000891e897221 */ /* 0x000fe40000010000 */
[----:B------:R-:W-:Y:S02]  /*21b0*/  FADD.FTZ R139, R158, -R139 ;  /* 0x8000008b9e8b7221 */ /* 0x000fe40000010000 */
[C---:B-----5:R-:W-:Y:S01]  /*21c0*/  FMUL.FTZ R136, R6.reuse, R137 ;  /* 0x0000008906887220 */ /* 0x060fe20000410000 */
[----:B------:R-:W-:Y:S01]  /*21d0*/  FADD.FTZ R137, R29, -R138 ;  /* 0x8000008a1d897221 */ /* 0x000fe20000010000 */
[----:B------:R-:W-:Y:S01]  /*21e0*/  FMUL.FTZ R138, R6, R139 ;  /* 0x0000008b068a7220 */ /* 0x000fe20000410000 */
[----:B------:R-:W-:Y:S01]  /*21f0*/  FFMA.FTZ R139, R162, R179, R188 ;  /* 0x000000b3a28b7223 */ /* 0x000fe200000100bc */
[----:B------:R-:W-:Y:S01]  /*2200*/  FMUL.FTZ R144, R136, UR14 ;  /* 0x0000000e88907c20 */ /* 0x000fe20008410000 */
[----:B------:R-:W-:Y:S01]  /*2210*/  FMUL.FTZ R137, R6, R137 ;  /* 0x0000008906897220 */ /* 0x000fe20000410000 */
[----:B------:R-:W-:Y:S01]  /*2220*/  FMUL.FTZ R146, R138, UR14 ;  /* 0x0000000e8a927c20 */ /* 0x000fe20008410000 */
[----:B------:R-:W-:-:S02]  /*2230*/  FADD.FTZ R139, R160, -R139 ;  /* 0x8000008ba08b7221 */ /* 0x000fc40000010000 */
        /* <DEDUP_REMOVED lines=8> */
[----:B------:R-:W-:-:S04]  /*22c0*/  ISETP.GE.U32.AND P4, PT, R8, 0x1000000, PT ;  /* 0x010000000800780c */ /* 0x000fc80003f86070 */
[----:B------:R-:W-:Y:S01]  /*22d0*/  SEL R147, R147, RZ, P4 ;  /* 0x000000ff93937207 */ /* 0x000fe20002000000 */
[----:B------:R-:W-:Y:S08]  /*22e0*/  BRA `(.L_x_3641) ;  /* 0x0000000c001c7947 */ /* 0x000ff00003800000 */
.L_x_3639:
        /* <DEDUP_REMOVED lines=9> */
[----:B------:R-:W-:Y:S02]  /*2380*/  FADD.FTZ R145, R30, -R145 ;  /* 0x800000911e917221 */ /* 0x000fe40000010000 */
[----:B------:R-:W-:Y:S02]  /*2390*/  FADD.FTZ R147, R158, -R147 ;  /* 0x800000939e937221 */ /* 0x000fe40000010000 */
[C---:B-----5:R-:W-:Y:S01]  /*23a0*/  FFMA.FTZ R144, R6.reuse, R145, R112 ;  /* 0x0000009106907223 */ /* 0x060fe20000010070 */
[----:B------:R-:W-:Y:S01]  /*23b0*/  FADD.FTZ R145, R29, -R146 ;  /* 0x800000921d917221 */ /* 0x000fe20000010000 */
[----:B------:R-:W-:Y:S01]  /*23c0*/  FFMA.FTZ R146, R6, R147, R114 ;  /* 0x0000009306927223 */ /* 0x000fe20000010072 */
[----:B------:R-:W-:Y:S01]  /*23d0*/  FFMA.FTZ R147, R162, R179, R188 ;  /* 0x000000b3a2937223 */ /* 0x000fe200000100bc */
[----:B------:R-:W-:Y:S01]  /*23e0*/  FMUL.FTZ R144, R144, UR14 ;  /* 0x0000000e90907c20 */ /* 0x000fe20008410000 */
[----:B------:R-:W-:Y:S01]  /*23f0*/  FFMA.FTZ R145, R6, R145, R113 ;  /* 0x0000009106917223 */ /* 0x000fe20000010071 */
[----:B------:R-:W-:Y:S01]  /*2400*/  FMUL.FTZ R146, R146, UR14 ;  /* 0x0000000e92927c20 */ /* 0x000fe20008410000 */
[----:B------:R-:W-:-:S02]  /*2410*/  FADD.FTZ R147, R160, -R147 ;  /* 0x80000093a0937221 */ /* 0x000fc40000010000 */
[----:B------:R-:W-:Y:S01]  /*2420*/  SEL R144, R144, RZ, P4 ;  /* 0x000000ff90907207 */ /* 0x000fe20002000000 */
[----:B------:R-:W-:Y:S01]  /*2430*/  FMUL.FTZ R145, R145, UR14 ;  /* 0x0000000e91917c20 */ /* 0x000fe20008410000 */
[----:B------:R-:W-:Y:S01]  /*2440*/  LOP3.LUT P4, RZ, R8, 0xff00, RZ, 0xc0, !PT ;  /* 0x0000ff0008ff7812 */ /* 0x000fe2000788c0ff */
[----:B------:R-:W-:-:S03]  /*2450*/  FFMA.FTZ R147, R6, R147, R115 ;  /* 0x0000009306937223 */ /* 0x000fc60000010073 */
[----:B------:R-:W-:Y:S01]  /*2460*/  SEL R145, R145, RZ, P4 ;  /* 0x000000ff91917207 */ /* 0x000fe20002000000 */
[----:B------:R-:W-:Y:S01]  /*2470*/  FMUL.FTZ R147, R147, UR14 ;  /* 0x0000000e93937c20 */ /* 0x000fe20008410000 */
[----:B------:R-:W-:-:S04]  /*2480*/  LOP3.LUT P4, RZ, R8, 0xff0000, RZ, 0xc0, !PT ;  /* 0x00ff000008ff7812 */ /* 0x000fc8000788c0ff */
[----:B------:R-:W-:Y:S02]  /*2490*/  SEL R146, R146, RZ, P4 ;  /* 0x000000ff92927207 */ /* 0x000fe40002000000 */
[----:B------:R-:W-:-:S04]  /*24a0*/  ISETP.GE.U32.AND P4, PT, R8, 0x1000000, PT ;  /* 0x010000000800780c */ /* 0x000fc80003f86070 */
[----:B------:R-:W-:Y:S01]  /*24b0*/  SEL R147, R147, RZ, P4 ;  /* 0x000000ff93937207 */ /* 0x000fe20002000000 */
[----:B------:R-:W-:Y:S08]  /*24c0*/  BRA `(.L_x_3641) ;  /* 0x0000000800a47947 */ /* 0x000ff00003800000 */
.L_x_3642:
[-CC-:B------:R-:W-:Y:S01]  /*24d0*/  FFMA.FTZ R137, R3, R179.reuse, R188.reuse ;  /* 0x000000b303897223 */ /* 0x180fe200000100bc */
[-CC-:B------:R-:W-:Y:S01]  /*24e0*/  FFMA.FTZ R138, R20, R179.reuse, R188.reuse ;  /* 0x000000b3148a7223 */ /* 0x180fe200000100bc */
[----:B------:R-:W-:Y:S01]  /*24f0*/  FFMA.FTZ R139, R31, R179, R188 ;  /* 0x000000b31f8b7223 */ /* 0x000fe200000100bc */
[----:B------:R-:W-:Y:S01]  /*2500*/  LOP3.LUT P4, RZ, R8, 0xff, RZ, 0xc0, !PT ;  /* 0x000000ff08ff7812 */ /* 0x000fe2000788c0ff */
[----:B------:R-:W-:Y:S01]  /*2510*/  FADD.FTZ R137, R30, -R137 ;  /* 0x800000891e897221 */ /* 0x000fe20000010000 */
[----:B------:R-:W-:Y:S01]  /*2520*/  FADD.FTZ R138, R29, -R138 ;  /* 0x8000008a1d8a7221 */ /* 0x000fe20000010000 */
[----:B------:R-:W-:Y:S02]  /*2530*/  FADD.FTZ R139, R158, -R139 ;  /* 0x8000008b9e8b7221 */ /* 0x000fe40000010000 */
[C---:B-----5:R-:W-:Y:S01]  /*2540*/  FFMA.FTZ R136, R6.reuse, R137, R112 ;  /* 0x0000008906887223 */ /* 0x060fe20000010070 */
[C---:B------:R-:W-:Y:S01]  /*2550*/  FFMA.FTZ R137, R6.reuse, R138, R113 ;  /* 0x0000008a06897223 */ /* 0x040fe20000010071 */
[----:B------:R-:W-:Y:S01]  /*2560*/  FFMA.FTZ R138, R6, R139, R114 ;  /* 0x0000008b068a7223 */ /* 0x000fe20000010072 */
[----:B------:R-:W-:Y:S01]  /*2570*/  FFMA.FTZ R139, R162, R179, R188 ;  /* 0x000000b3a28b7223 */ /* 0x000fe200000100bc */
[----:B------:R-:W-:Y:S01]  /*2580*/  FMUL.FTZ R144, R136, UR14 ;  /* 0x0000000e88907c20 */ /* 0x000fe20008410000 */
[----:B------:R-:W-:Y:S01]  /*2590*/  FMUL.FTZ R145, R137, UR14 ;  /* 0x0000000e89917c20 */ /* 0x000fe20008410000 */
[----:B------:R-:W-:Y:S01]  /*25a0*/  FMUL.FTZ R146, R138, UR14 ;  /* 0x0000000e8a927c20 */ /* 0x000fe20008410000 */
[----:B------:R-:W-:-:S02]  /*25b0*/  FADD.FTZ R139, R160, -R139 ;  /* 0x8000008ba08b7221 */ /* 0x000fc40000010000 */
[----:B------:R-:W-:Y:S02]  /*25c0*/  SEL R144, R144, RZ, P4 ;  /* 0x000000ff90907207 */ /* 0x000fe40002000000 */
        /* <DEDUP_REMOVED lines=9> */
.L_x_3638:
        /* <DEDUP_REMOVED lines=41> */
.L_x_3644:
[-CC-:B------:R-:W-:Y:S01]  /*28f0*/  FFMA.FTZ R137, R3, R179.reuse, R188.reuse ;  /* 0x000000b303897223 */ /* 0x180fe200000100bc */
[-CC-:B------:R-:W-:Y:S01]  /*2900*/  FFMA.FTZ R138, R20, R179.reuse, R188.reuse ;  /* 0x000000b3148a7223 */ /* 0x180fe200000100bc */
[----:B------:R-:W-:Y:S01]  /*2910*/  LOP3.LUT P4, RZ, R8, 0xff, RZ, 0xc0, !PT ;  /* 0x000000ff08ff7812 */ /* 0x000fe2000788c0ff */
[----:B------:R-:W-:Y:S01]  /*2920*/  FFMA.FTZ R139, R31, R179, R188 ;  /* 0x000000b31f8b7223 */ /* 0x000fe200000100bc */
[----:B------:R-:W-:-:S03]  /*2930*/  FADD.FTZ R137, R30, -R137 ;  /* 0x800000891e897221 */ /* 0x000fc60000010000 */
[----:B------:R-:W-:Y:S01]  /*2940*/  FADD.FTZ R139, R158, -R139 ;  /* 0x8000008b9e8b7221 */ /* 0x000fe20000010000 */
[C---:B-----5:R-:W-:Y:S01]  /*2950*/  FMUL.FTZ R136, R6.reuse, R137 ;  /* 0x0000008906887220 */ /* 0x060fe20000410000 */
[----:B------:R-:W-:Y:S02]  /*2960*/  FADD.FTZ R137, R29, -R138 ;  /* 0x8000008a1d897221 */ /* 0x000fe40000010000 */
[----:B------:R-:W-:Y:S01]  /*2970*/  FMUL.FTZ R138, R6, R139 ;  /* 0x0000008b068a7220 */ /* 0x000fe20000410000 */
[----:B------:R-:W-:Y:S01]  /*2980*/  FMUL.FTZ R140, R136, UR14 ;  /* 0x0000000e888c7c20 */ /* 0x000fe20008410000 */
[----:B------:R-:W-:Y:S01]  /*2990*/  FMUL.FTZ R137, R6, R137 ;  /* 0x0000008906897220 */ /* 0x000fe20000410000 */
[----:B------:R-:W-:Y:S01]  /*29a0*/  FFMA.FTZ R139, R162, R179, R188 ;  /* 0x000000b3a28b7223 */ /* 0x000fe200000100bc */
[----:B------:R-:W-:Y:S02]  /*29b0*/  FMUL.FTZ R142, R138, UR14 ;  /* 0x0000000e8a8e7c20 */ /* 0x000fe40008410000 */
        /* <DEDUP_REMOVED lines=20> */
.L_x_3643:
        /* <DEDUP_REMOVED lines=10> */
[----:B------:R-:W-:Y:S02]  /*2ba0*/  FADD.FTZ R142, R29, -R142 ;  /* 0x8000008e1d8e7221 */ /* 0x000fe40000010000 */
[----:B------:R-:W-:Y:S01]  /*2bb0*/  FADD.FTZ R143, R158, -R143 ;  /* 0x8000008f9e8f7221 */ /* 0x000fe20000010000 */
[C---:B-----5:R-:W-:Y:S01]  /*2bc0*/  FFMA.FTZ R141, R6.reuse, R141, R112 ;  /* 0x0000008d068d7223 */ /* 0x060fe20000010070 */
[C---:B------:R-:W-:Y:S02]  /*2bd0*/  FFMA.FTZ R142, R6.reuse, R142, R113 ;  /* 0x0000008e068e7223 */ /* 0x040fe40000010071 */
[----:B------:R-:W-:Y:S01]  /*2be0*/  FFMA.FTZ R143, R6, R143, R114 ;  /* 0x0000008f068f7223 */ /* 0x000fe20000010072 */
        /* <DEDUP_REMOVED lines=23> */
.L_x_3645:
        /* <DEDUP_REMOVED lines=11> */
[----:B------:R-:W-:Y:S01]  /*2e10*/  FMUL.FTZ R141, R137, UR14 ;  /* 0x0000000e898d7c20 */ /* 0x000fe20008410000 */
[----:B------:R-:W-:Y:S01]  /*2e20*/  FFMA.FTZ R139, R162, R179, R188 ;  /* 0x000000b3a28b7223 */ /* 0x000fe200000100bc */
[----:B------:R-:W-:-:S02]  /*2e30*/  FMUL.FTZ R142, R138, UR14 ;  /* 0x0000000e8a8e7c20 */ /* 0x000fc40008410000 */
        /* <DEDUP_REMOVED lines=18> */
.L_x_3641:
        /* <DEDUP_REMOVED lines=14> */
.L_x_3637:
[----:B------:R-:W-:Y:S05]  /*3040*/  BSYNC.RECONVERGENT B0 ;  /* 0x0000000000007941 */ /* 0x000fea0003800200 */
.L_x_3636:
        /* <DEDUP_REMOVED lines=45> */
.L_x_3650:
        /* <DEDUP_REMOVED lines=33> */
.L_x_3649:
[----:B0-----:R-:W0:Y:S02]  /*3530*/  LDC.64 R140, c[0x0][0x478] ;  /* 0x00011e00ff8c7b82 */ /* 0x001e240000000a00 */
[----:B0-----:R-:W-:-:S04]  /*3540*/  ISETP.NE.U32.AND P5, PT, R140, RZ, PT ;  /* 0x000000ff8c00720c */ /* 0x001fc80003fa5070 */
[----:B------:R-:W-:-:S13]  /*3550*/  ISETP.NE.AND.EX P5, PT, R141, RZ, PT, P5 ;  /* 0x000000ff8d00720c */ /* 0x000fda0003fa5350 */
[----:B------:R-:W-:Y:S05]  /*3560*/  @!P5 BRA `(.L_x_3652) ;  /* 0x000000000084d947 */ /* 0x000fea0003800000 */
        /* <DEDUP_REMOVED lines=33> */
.L_x_3652:
        /* <DEDUP_REMOVED lines=33> */
.L_x_3648:
        /* <DEDUP_REMOVED lines=32> */
.L_x_3654:
        /* <DEDUP_REMOVED lines=9> */
[----:B------:R-:W-:-:S02]  /*3c20*/  FFMA.FTZ R147, R6, R147, R118 ;  /* 0x0000009306937223 */ /* 0x000fc40000010076 */
        /* <DEDUP_REMOVED lines=13> */
[----:B------:R-:W-:Y:S01]  /*3d00*/  SEL R147, R147, RZ, P6 ;  /* 0x000000ff93937207 */ /* 0x000fe20003000000 */
[----:B------:R-:W-:Y:S06]  /*3d10*/  BRA `(.L_x_3651) ;  /* 0x0000000000d47947 */ /* 0x000fec0003800000 */
.L_x_3653:
        /* <DEDUP_REMOVED lines=29> */
.L_x_3655:
        /* <DEDUP_REMOVED lines=23> */
[----:B------:R-:W-:-:S07]  /*4060*/  SEL R147, R147, RZ, P6 ;  /* 0x000000ff93937207 */ /* 0x000fce0003000000 */
.L_x_3651:
        /* <DEDUP_REMOVED lines=10> */
.L_x_3647:
[----:B------:R-:W-:Y:S05]  /*4110*/  BSYNC.RECONVERGENT B0 ;  /* 0x0000000000007941 */ /* 0x000fea0003800200 */
.L_x_3646:
        /* <DEDUP_REMOVED lines=45> */
.L_x_3660:
        /* <DEDUP_REMOVED lines=33> */
.L_x_3659:
[----:B0--3--:R-:W0:Y:S02]  /*4600*/  LDC.64 R140, c[0x0][0x478] ;  /* 0x00011e00ff8c7b82 */ /* 0x009e240000000a00 */
[----:B0-----:R-:W-:-:S04]  /*4610*/  ISETP.NE.U32.AND P5, PT, R140, RZ, PT ;  /* 0x000000ff8c00720c */ /* 0x001fc80003fa5070 */
[----:B------:R-:W-:-:S13]  /*4620*/  ISETP.NE.AND.EX P5, PT, R141, RZ, PT, P5 ;  /* 0x000000ff8d00720c */ /* 0x000fda0003fa5350 */
[----:B------:R-:W-:Y:S05]  /*4630*/  @!P5 BRA `(.L_x_3662) ;  /* 0x000000000084d947 */ /* 0x000fea0003800000 */
[-CC-:B------:R-:W-:Y:S01]  /*4640*/  FFMA.FTZ R137, R23, R179.reuse, R188.reuse ;  /* 0x000000b317897223 */ /* 0x180fe200000100bc */
[-CC-:B------:R-:W-:Y:S01]  /*4650*/  FFMA.FTZ R138, R24, R179.reuse, R188.reuse ;  /* 0x000000b3188a7223 */ /* 0x180fe200000100bc */
[----:B------:R-:W-:Y:S01]  /*4660*/  LOP3.LUT P6, RZ, R12, 0xff, RZ, 0xc0, !PT ;  /* 0x000000ff0cff7812 */ /* 0x000fe200078cc0ff */
[-CC-:B------:R-:W-:Y:S01]  /*4670*/  FFMA.FTZ R139, R157, R179.reuse, R188.reuse ;  /* 0x000000b39d8b7223 */ /* 0x180fe200000100bc */
        /* <DEDUP_REMOVED lines=29> */
.L_x_3662:
[-CC-:B------:R-:W-:Y:S01]  /*4850*/  FFMA.FTZ R141, R23, R179.reuse, R188.reuse ;  /* 0x000000b3178d7223 */ /* 0x180fe200000100bc */
[----:B------:R-:W-:Y:S01]  /*4860*/  LOP3.LUT P6, RZ, R12, 0xff, RZ, 0xc0, !PT ;  /* 0x000000ff0cff7812 */ /* 0x000fe200078cc0ff */
[-CC-:B------:R-:W-:Y:S01]  /*4870*/  FFMA.FTZ R142, R24, R179.reuse, R188.reuse ;  /* 0x000000b3188e7223 */ /* 0x180fe200000100bc */
[-CC-:B------:R-:W-:Y:S01]  /*4880*/  FFMA.FTZ R143, R157, R179.reuse, R188.reuse ;  /* 0x000000b39d8f7223 */ /* 0x180fe200000100bc */
        /* <DEDUP_REMOVED lines=29> */
.L_x_3658:
        /* <DEDUP_REMOVED lines=32> */
.L_x_3664:
        /* <DEDUP_REMOVED lines=25> */
.L_x_3663:
[----:B0--3--:R-:W0:Y:S02]  /*4df0*/  LDC.64 R144, c[0x0][0x478] ;  /* 0x00011e00ff907b82 */ /* 0x009e240000000a00 */
[----:B0-----:R-:W-:-:S04]  /*4e00*/  ISETP.NE.U32.AND P5, PT, R144, RZ, PT ;  /* 0x000000ff9000720c */ /* 0x001fc80003fa5070 */
[----:B------:R-:W-:-:S13]  /*4e10*/  ISETP.NE.AND.EX P5, PT, R145, RZ, PT, P5 ;  /* 0x000000ff9100720c */ /* 0x000fda0003fa5350 */
[----:B------:R-:W-:Y:S05]  /*4e20*/  @!P5 BRA `(.L_x_3665) ;  /* 0x000000000064d947 */ /* 0x000fea0003800000 */
[-CC-:B------:R-:W-:Y:S01]  /*4e30*/  FFMA.FTZ R137, R23, R179.reuse, R188.reuse ;  /* 0x000000b317897223 */ /* 0x180fe200000100bc */
[-CC-:B------:R-:W-:Y:S01]  /*4e40*/  FFMA.FTZ R138, R24, R179.reuse, R188.reuse ;  /* 0x000000b3188a7223 */ /* 0x180fe200000100bc */
[-CC-:B------:R-:W-:Y:S01]  /*4e50*/  FFMA.FTZ R139, R157, R179.reuse, R188.reuse ;  /* 0x000000b39d8b7223 */ /* 0x180fe200000100bc */
        /* <DEDUP_REMOVED lines=22> */
.L_x_3665:
        /* <DEDUP_REMOVED lines=24> */
.L_x_3661:
        /* <DEDUP_REMOVED lines=10> */
.L_x_3657:
[----:B------:R-:W-:Y:S05]  /*51e0*/  BSYNC.RECONVERGENT B0 ;  /* 0x0000000000007941 */ /* 0x000fea0003800200 */
.L_x_3656:
        /* <DEDUP_REMOVED lines=45> */
.L_x_3670:
        /* <DEDUP_REMOVED lines=33> */
.L_x_3669:
[----:B0-23--:R-:W0:Y:S02]  /*56d0*/  LDC.64 R140, c[0x0][0x478] ;  /* 0x00011e00ff8c7b82 */ /* 0x00de240000000a00 */
        /* <DEDUP_REMOVED lines=36> */
.L_x_3672:
        /* <DEDUP_REMOVED lines=33> */
.L_x_3668:
        /* <DEDUP_REMOVED lines=32> */
.L_x_3674:
        /* <DEDUP_REMOVED lines=25> */
.L_x_3673:
[----:B0-23--:R-:W0:Y:S02]  /*5ec0*/  LDC.64 R144, c[0x0][0x478] ;  /* 0x00011e00ff907b82 */ /* 0x00de240000000a00 */
        /* <DEDUP_REMOVED lines=28> */
.L_x_3675:
        /* <DEDUP_REMOVED lines=24> */
.L_x_3671:
        /* <DEDUP_REMOVED lines=10> */
.L_x_3667:
[----:B------:R-:W-:Y:S05]  /*62b0*/  BSYNC.RECONVERGENT B0 ;  /* 0x0000000000007941 */ /* 0x000fea0003800200 */
.L_x_3666:
        /* <DEDUP_REMOVED lines=45> */
.L_x_3680:
        /* <DEDUP_REMOVED lines=33> */
.L_x_3679:
[----:B0-234-:R-:W0:Y:S02]  /*67a0*/  LDC.64 R140, c[0x0][0x478] ;  /* 0x00011e00ff8c7b82 */ /* 0x01de240000000a00 */
        /* <DEDUP_REMOVED lines=36> */
.L_x_3682:
        /* <DEDUP_REMOVED lines=33> */
.L_x_3678:
        /* <DEDUP_REMOVED lines=32> */
.L_x_3684:
        /* <DEDUP_REMOVED lines=25> */
.L_x_3683:
[----:B0-234-:R-:W0:Y:S02]  /*6f90*/  LDC.64 R144, c[0x0][0x478] ;  /* 0x00011e00ff907b82 */ /* 0x01de240000000a00 */
        /* <DEDUP_REMOVED lines=28> */
.L_x_3685:
        /* <DEDUP_REMOVED lines=24> */
.L_x_3681:
        /* <DEDUP_REMOVED lines=10> */
.L_x_3677:
[----:B------:R-:W-:Y:S05]  /*7380*/  BSYNC.RECONVERGENT B0 ;  /* 0x0000000000007941 */ /* 0x000fea0003800200 */
.L_x_3676:
        /* <DEDUP_REMOVED lines=46> */
.L_x_3690:
        /* <DEDUP_REMOVED lines=33> */
.L_x_3689:
        /* <DEDUP_REMOVED lines=37> */
.L_x_3692:
        /* <DEDUP_REMOVED lines=33> */
.L_x_3688:
        /* <DEDUP_REMOVED lines=32> */
.L_x_3694:
        /* <DEDUP_REMOVED lines=25> */
.L_x_3693:
        /* <DEDUP_REMOVED lines=29> */
.L_x_3695:
        /* <DEDUP_REMOVED lines=24> */
.L_x_3691:
        /* <DEDUP_REMOVED lines=9> */
.L_x_3687:
[----:B------:R-:W-:Y:S05]  /*8450*/  BSYNC.RECONVERGENT B0 ;  /* 0x0000000000007941 */ /* 0x000fea0003800200 */
.L_x_3686:
[----:B------:R-:W-:Y:S01]  /*8460*/  ISETP.NE.AND P4, PT, R177, RZ, PT ;  /* 0x000000ffb100720c */ /* 0x000fe20003f85270 */
[----:B------:R-:W-:-:S12]  /*8470*/  UPLOP3.LUT UP1, UPT, UPT, UPT, UP1, 0x40, 0x4 ;  /* 0x000000000004789c */ /* 0x000fd80003f2e810 */
[----:B------:R-:W-:Y:S05]  /*8480*/  @!P4 BRA `(.L_x_3696) ;  /* 0xffffff80007cc947 */ /* 0x000fea000383ffff */
.L_x_3621:
[----:B------:R-:W1:Y:S01]  /*8490*/  S2UR UR4, SR_CTAID.X ;  /* 0x00000000000479c3 */ /* 0x000e620000002500 */
[----:B------:R-:W-:Y:S02]  /*84a0*/  ISETP.NE.AND P5, PT, R149, RZ, PT ;  /* 0x000000ff9500720c */ /* 0x000fe40003fa5270 */
[----:B------:R-:W-:-:S05]  /*84b0*/  ISETP.NE.AND P4, PT, R17, RZ, PT ;  /* 0x000000ff1100720c */ /* 0x000fca0003f85270 */
[----:B-----5:R-:W0:Y:S08]  /*84c0*/  LDC.64 R6, c[0x0][0x448] ;  /* 0x00011200ff067b82 */ /* 0x020e300000000a00 */
[----:B------:R-:W2:Y:S08]  /*84d0*/  LDC.64 R2, c[0x0][0x440] ;  /* 0x00011000ff027b82 */ /* 0x000eb00000000a00 */
[----:B------:R-:W3:Y:S01]  /*84e0*/  LDC.64 R8, c[0x0][0x440] ;  /* 0x00011000ff087b82 */ /* 0x000ee20000000a00 */
[----:B-1----:R-:W-:-:S05]  /*84f0*/  IMAD R0, R5, UR4, RZ ;  /* 0x0000000405007c24 */ /* 0x002fca000f8e02ff */
[----:B------:R-:W-:Y:S02]  /*8500*/  LEA.HI R39, R0, R39, RZ, 0x1e ;  /* 0x0000002700277211 */ /* 0x000fe400078ff0ff */
[----:B------:R-:W1:Y:S03]  /*8510*/  LDC.64 R10, c[0x0][0x448] ;  /* 0x00011200ff0a7b82 */ /* 0x000e660000000a00 */
[----:B0-----:R-:W-:-:S05]  /*8520*/  @P5 IMAD.WIDE.U32 R4, R39, 0x10, R6 ;  /* 0x0000001027045825 */ /* 0x001fca00078e0006 */
[----:B------:R-:W0:Y:S01]  /*8530*/  LDC.64 R12, c[0x0][0x440] ;  /* 0x00011000ff0c7b82 */ /* 0x000e220000000a00 */
[C---:B--2---:R-:W-:Y:S01]  /*8540*/  @P5 IMAD.WIDE.U32 R2, R39.reuse, 0x10, R2 ;  /* 0x0000001027025825 */ /* 0x044fe200078e0002 */
[----:B------:R-:W-:-:S04]  /*8550*/  @P5 IADD3 R39, PT, PT, R39, 0x80, RZ ;  /* 0x0000008027275810 */ /* 0x000fc80007ffe0ff */
[----:B------:R2:W-:Y:S02]  /*8560*/  @P5 STG.E.128 desc[UR10][R2.64], R88 ;  /* 0x0000005802005986 */ /* 0x0005e4000c101d0a */
[----:B------:R-:W4:Y:S01]  /*8570*/  LDC.64 R14, c[0x0][0x448] ;  /* 0x00011200ff0e7b82 */ /* 0x000f220000000a00 */
[C---:B---3--:R-:W-:Y:S01]  /*8580*/  @P0 IMAD.WIDE.U32 R8, R39.reuse, 0x10, R8 ;  /* 0x0000001027080825 */ /* 0x048fe200078e0008 */
[----:B------:R2:W-:Y:S04]  /*8590*/  @P5 STG.E.128 desc[UR10][R4.64], R64 ;  /* 0x0000004004005986 */ /* 0x0005e8000c101d0a */
        /* <DEDUP_REMOVED lines=31> */
.L_x_3697:
        /* <DEDUP_REMOVED lines=15> */
.L_x_3888:


//--------------------- .text._ZN10layer_norm22ln_bwd_finalize_kernelINS_22Kernel_traits_finalizeILj3072EfffffjLb0ELj1024ELj4ENS_18Kernel_traits_baseILj3072EfffffjLj1024EEEEELb0ELb1EEEvNS_9BwdParamsE --------------------------
	.section	.text._ZN10layer_norm22ln_bwd_finalize_kernelINS_22Kernel_traits_finalizeILj3072EfffffjLb0ELj1024ELj4ENS_18Kernel_traits_baseILj3072EfffffjLj1024EEEEELb0ELb1EEEvNS_9BwdParamsE,"ax",@progbits
	.align	128
        .global         _ZN10layer_norm22ln_bwd_finalize_kernelINS_22Kernel_traits_finalizeILj3072EfffffjLb0ELj1024ELj4ENS_18Kernel_traits_baseILj3072EfffffjLj1024EEEEELb0ELb1EEEvNS_9BwdParamsE
        .type           _ZN10layer_norm22ln_bwd_finalize_kernelINS_22Kernel_traits_finalizeILj3072EfffffjLb0ELj1024ELj4ENS_18Kernel_traits_baseILj3072EfffffjLj1024EEEEELb0ELb1EEEvNS_9BwdParamsE,@function
        .size           _ZN10layer_norm22ln_bwd_finalize_kernelINS_22Kernel_traits_finalizeILj3072EfffffjLb0ELj1024ELj4ENS_18Kernel_traits_baseILj3072EfffffjLj1024EEEEELb0ELb1EEEvNS_9BwdParamsE,(.L_x_3889 - _ZN10layer_norm22ln_bwd_finalize_kernelINS_22Kernel_traits_finalizeILj3072EfffffjLb0ELj1024ELj4ENS_18Kernel_traits_baseILj3072EfffffjLj1024EEEEELb0ELb1EEEvNS_9BwdParamsE)
        .other          _ZN10layer_norm22ln_bwd_finalize_kernelINS_22Kernel_traits_finalizeILj3072EfffffjLb0ELj1024ELj4ENS_18Kernel_traits_baseILj3072EfffffjLj1024EEEEELb0ELb1EEEvNS_9BwdParamsE,@"STO_CUDA_ENTRY STV_DEFAULT"
_ZN10layer_norm22ln_bwd_finalize_kernelINS_22Kernel_traits_finalizeILj3072EfffffjLb0ELj1024ELj4ENS_18Kernel_traits_baseILj3072EfffffjLj1024EEEEELb0ELb1EEEvNS_9BwdParamsE:
.text._ZN10layer_norm22ln_bwd_finalize_kernelINS_22Kernel_traits_finalizeILj3072EfffffjLb0ELj1024ELj4ENS_18Kernel_traits_baseILj3072EfffffjLj1024EEEEELb0ELb1EEEvNS_9BwdParamsE:
        /* <DEDUP_REMOVED lines=81> */
.L_x_3702:
        /* <DEDUP_REMOVED lines=118> */
.L_x_3701:
[----:B------:R-:W-:Y:S05]  /*0c70*/  BSYNC.RECONVERGENT B1 ;  /* 0x0000000000017941 */ /* 0x000fea0003800200 */
.L_x_3700:
        /* <DEDUP_REMOVED lines=77> */
.L_x_3704:
[----:B------:R-:W-:Y:S05]  /*1150*/  BSYNC.RECONVERGENT B1 ;  /* 0x0000000000017941 */ /* 0x000fea0003800200 */
.L_x_3703:
        /* <DEDUP_REMOVED lines=38> */
.L_x_3706:
[----:B------:R-:W-:Y:S05]  /*13c0*/  BSYNC.RECONVERGENT B1 ;  /* 0x0000000000017941 */ /* 0x000fea0003800200 */
.L_x_3705:
        /* <DEDUP_REMOVED lines=8> */
.L_x_3707:
        /* <DEDUP_REMOVED lines=10> */
.L_x_3699:
[----:B------:R-:W-:Y:S05]  /*14f0*/  BSYNC.RECONVERGENT B0 ;  /* 0x0000000000007941 */ /* 0x000fea0003800200 */
.L_x_3698:
        /* <DEDUP_REMOVED lines=55> */
.L_x_3708:
        /* <DEDUP_REMOVED lines=9> */
.L_x_3889:


//--------------------- .text._ZN10layer_norm40ln_parallel_residual_bwd_finalize_kernelINS_22Kernel_traits_finalizeILj3072EfffffjLb0ELj1024ELj4ENS_18Kernel_traits_baseILj3072EfffffjLj1024EEEEELb1EEEvNS_9BwdParamsE --------------------------
	.section	.text._ZN10layer_norm40ln_parallel_residual_bwd_finalize_kernelINS_22Kernel_traits_finalizeILj3072EfffffjLb0ELj1024ELj4ENS_18Kernel_traits_baseILj3072EfffffjLj1024EEEEELb1EEEvNS_9BwdParamsE,"ax",@progbits
	.align	128
        .global         _ZN10layer_norm40ln_parallel_residual_bwd_finalize_kernelINS_22Kernel_traits_finalizeILj3072EfffffjLb0ELj1024ELj4ENS_18Kernel_traits_baseILj3072EfffffjLj1024EEEEELb1EEEvNS_9BwdParamsE
        .type           _ZN10layer_norm40ln_parallel_residual_bwd_finalize_kernelINS_22Kernel_traits_finalizeILj3072EfffffjLb0ELj1024ELj4ENS_18Kernel_traits_baseILj3072EfffffjLj1024EEEEELb1EEEvNS_9BwdParamsE,@function
        .size           _ZN10layer_norm40ln_parallel_residual_bwd_finalize_kernelINS_22Kernel_traits_finalizeILj3072EfffffjLb0ELj1024ELj4ENS_18Kernel_traits_baseILj3072EfffffjLj1024EEEEELb1EEEvNS_9BwdParamsE,(.L_x_3890 - _ZN10layer_norm40ln_parallel_residual_bwd_finalize_kernelINS_22Kernel_traits_finalizeILj3072EfffffjLb0ELj1024ELj4ENS_18Kernel_traits_baseILj3072EfffffjLj1024EEEEELb1EEEvNS_9BwdParamsE)
        .other          _ZN10layer_norm40ln_parallel_residual_bwd_finalize_kernelINS_22Kernel_traits_finalizeILj3072EfffffjLb0ELj1024ELj4ENS_18Kernel_traits_baseILj3072EfffffjLj1024EEEEELb1EEEvNS_9BwdParamsE,@"STO_CUDA_ENTRY STV_DEFAULT"
_ZN10layer_norm40ln_parallel_residual_bwd_finalize_kernelINS_22Kernel_traits_finalizeILj3072EfffffjLb0ELj1024ELj4ENS_18Kernel_traits_baseILj3072EfffffjLj1024EEEEELb1EEEvNS_9BwdParamsE:
.text._ZN10layer_norm40ln_parallel_residual_bwd_finalize_kernelINS_22Kernel_traits_finalizeILj3072EfffffjLb0ELj1024ELj4ENS_18Kernel_traits_baseILj3072EfffffjLj1024EEEEELb1EEEvNS_9BwdParamsE:
        /* <DEDUP_REMOVED lines=60> */
.L_x_3713:
        /* <DEDUP_REMOVED lines=112> */
.L_x_3712:
[----:B------:R-:W-:Y:S05]  /*0ac0*/  BSYNC.RECONVERGENT B1 ;  /* 0x0000000000017941 */ /* 0x000fea0003800200 */
.L_x_3711:
        /* <DEDUP_REMOVED lines=66> */
.L_x_3715:
[----:B------:R-:W-:Y:S05]  /*0ef0*/  BSYNC.RECONVERGENT B1 ;  /* 0x0000000000017941 */ /* 0x000fea0003800200 */
.L_x_3714:
        /* <DEDUP_REMOVED lines=37> */
.L_x_3717:
[----:B------:R-:W-:Y:S05]  /*1150*/  BSYNC.RECONVERGENT B1 ;  /* 0x0000000000017941 */ /* 0x000fea0003800200 */
.L_x_3716:
        /* <DEDUP_REMOVED lines=19> */
.L_x_3710:
[----:B------:R-:W-:Y:S05]  /*1290*/  BSYNC.RECONVERGENT B0 ;  /* 0x0000000000007941 */ /* 0x000fea0003800200 */
.L_x_3709:
        /* <DEDUP_REMOVED lines=88> */
.L_x_3718:
        /* <DEDUP_REMOVED lines=14> */
.L_x_3890:


//--------------------- .text._ZN10layer_norm31ln_parallel_residual_bwd_kernelINS_13Kernel_traitsIfffffjLj3072ELj1ELj1ELj4ELj16ENS_18Kernel_traits_baseILj3072EfffffjLj128EEEEELb1ELb1ELb1EEEvNS_9BwdParamsE --------------------------
	.section	.text._ZN10layer_norm31ln_parallel_residual_bwd_kernelINS_13Kernel_traitsIfffffjLj3072ELj1ELj1ELj4ELj16ENS_18Kernel_traits_baseILj3072EfffffjLj128EEEEELb1ELb1ELb1EEEvNS_9BwdParamsE,"ax",@progbits
	.align	128
        .global         _ZN10layer_norm31ln_parallel_residual_bwd_kernelINS_13Kernel_traitsIfffffjLj3072ELj1ELj1ELj4ELj16ENS_18Kernel_traits_baseILj3072EfffffjLj128EEEEELb1ELb1ELb1EEEvNS_9BwdParamsE
        .type           _ZN10layer_norm31ln_parallel_residual_bwd_kernelINS_13Kernel_traitsIfffffjLj3072ELj1ELj1ELj4ELj16ENS_18Kernel_traits_baseILj3072EfffffjLj128EEEEELb1ELb1ELb1EEEvNS_9BwdParamsE,@function
        .size           _ZN10layer_norm31ln_parallel_residual_bwd_kernelINS_13Kernel_traitsIfffffjLj3072ELj1ELj1ELj4ELj16ENS_18Kernel_traits_baseILj3072EfffffjLj128EEEEELb1ELb1ELb1EEEvNS_9BwdParamsE,(.L_x_3891 - _ZN10layer_norm31ln_parallel_residual_bwd_kernelINS_13Kernel_traitsIfffffjLj3072ELj1ELj1ELj4ELj16ENS_18Kernel_traits_baseILj3072EfffffjLj128EEEEELb1ELb1ELb1EEEvNS_9BwdParamsE)
        .other          _ZN10layer_norm31ln_parallel_residual_bwd_kernelINS_13Kernel_traitsIfffffjLj3072ELj1ELj1ELj4ELj16ENS_18Kernel_traits_baseILj3072EfffffjLj128EEEEELb1ELb1ELb1EEEvNS_9BwdParamsE,@"STO_CUDA_ENTRY STV_DEFAULT"
_ZN10layer_norm31ln_parallel_residual_bwd_kernelINS_13Kernel_traitsIfffffjLj3072ELj1ELj1ELj4ELj16ENS_18Kernel_traits_baseILj3072EfffffjLj128EEEEELb1ELb1ELb1EEEvNS_9BwdParamsE:
.text._ZN10layer_norm31ln_parallel_residual_bwd_kernelINS_13Kernel_traitsIfffffjLj3072ELj1ELj1ELj4ELj16ENS_18Kernel_traits_baseILj3072EfffffjLj128EEEEELb1ELb1ELb1EEEvNS_9BwdParamsE:
        /* <DEDUP_REMOVED lines=70> */
[----:B------:R-:W-:Y:S02]  /*0460*/  MOV R188, RZ ;  /* 0x000000ff00bc7202 */ /* 0x000fe40000000f00 */
[----:B------:R-:W-:Y:S01]  /*0470*/  CS2R R156, SRZ ;  /* 0x00000000009c7805 */ /* 0x000fe2000001ff00 */
[----:B-1234-:R-:W0:Y:S06]  /*0480*/  LDCU.64 UR16, c[0x0][0x470] ;  /* 0x00008e00ff1077ac */ /* 0x01ee2c0008000a00 */
.L_x_3770:
[----:B0-2---:R-:W-:Y:S01]  /*0490*/  IMAD R2, R0, UR13, RZ ;  /* 0x0000000d00027c24 */ /* 0x005fe2000f8e02ff */
[----:B------:R-:W0:Y:S04]  /*04a0*/  LDC.64 R60, c[0x0][0x3c0] ;  /* 0x0000f000ff3c7b82 */ /* 0x000e280000000a00 */
[----:B------:R-:W-:-:S04]  /*04b0*/  SHF.R.S32.HI R3, RZ, 0x1f, R2 ;  /* 0x0000001fff037819 */ /* 0x000fc80000011402 */
[----:B------:R-:W-:Y:S01]  /*04c0*/  LEA.HI R3, R3, R2, RZ, 0x2 ;  /* 0x0000000203037211 */ /* 0x000fe200078f10ff */
[----:B------:R-:W1:Y:S03]  /*04d0*/  LDC.64 R104, c[0x0][0x3a8] ;  /* 0x0000ea00ff687b82 */ /* 0x000e660000000a00 */
[----:B------:R-:W-:-:S05]  /*04e0*/  LEA.HI.SX32 R199, R3, R92, 0x1e ;  /* 0x0000005c03c77211 */ /* 0x000fca00078ff2ff */
[----:B------:R-:W2:Y:S08]  /*04f0*/  LDC.64 R2, c[0x0][0x428] ;  /* 0x00010a00ff027b82 */ /* 0x000eb00000000a00 */
[----:B------:R-:W3:Y:S01]  /*0500*/  LDC.64 R108, c[0x0][0x3c8] ;  /* 0x0000f200ff6c7b82 */ /* 0x000ee20000000a00 */
[----:B0-----:R-:W-:Y:S01]  /*0510*/  IMAD.WIDE R60, R0, 0x4, R60 ;  /* 0x00000004003c7825 */ /* 0x001fe200078e023c */
[----:B------:R-:W-:-:S02]  /*0520*/  IADD3 R197, PT, PT, R199, 0x80, RZ ;  /* 0x00000080c7c57810 */ /* 0x000fc40007ffe0ff */
[C---:B------:R-:W-:Y:S02]  /*0530*/  IADD3 R195, PT, PT, R199.reuse, 0x100, RZ ;  /* 0x00000100c7c37810 */ /* 0x040fe40007ffe0ff */
[----:B------:R2:W4:Y:S01]  /*0540*/  LDG.E R194, desc[UR10][R60.64] ;  /* 0x0000000a3cc27981 */ /* 0x000522000c1e1900 */
[C---:B------:R-:W-:Y:S01]  /*0550*/  IADD3 R193, PT, PT, R199.reuse, 0x180, RZ ;  /* 0x00000180c7c17810 */ /* 0x040fe20007ffe0ff */
[C-C-:B-1----:R-:W-:Y:S01]  /*0560*/  IMAD.WIDE.U32 R84, R199.reuse, 0x10, R104.reuse ;  /* 0x00000010c7547825 */ /* 0x142fe200078e0068 */
[C---:B------:R-:W-:Y:S01]  /*0570*/  IADD3 R191, PT, PT, R199.reuse, 0x200, RZ ;  /* 0x00000200c7bf7810 */ /* 0x040fe20007ffe0ff */
[----:B------:R-:W0:Y:S01]  /*0580*/  LDC.64 R120, c[0x0][0x3b0] ;  /* 0x0000ec00ff787b82 */ /* 0x000e220000000a00 */
[----:B------:R-:W-:Y:S01]  /*0590*/  IADD3 R183, PT, PT, R199, 0x280, RZ ;  /* 0x00000280c7b77810 */ /* 0x000fe20007ffe0ff */
[----:B------:R-:W-:Y:S02]  /*05a0*/  IMAD.WIDE.U32 R88, R197, 0x10, R104 ;  /* 0x00000010c5587825 */ /* 0x000fe400078e0068 */
[----:B------:R-:W4:Y:S02]  /*05b0*/  LDG.E.128 R84, desc[UR10][R84.64] ;  /* 0x0000000a54547981 */ /* 0x000f24000c1e1d00 */
[----:B--2---:R-:W-:-:S02]  /*05c0*/  IMAD.WIDE.U32 R60, R199, 0x10, R2 ;  /* 0x00000010c73c7825 */ /* 0x004fc400078e0002 */
[----:B------:R-:W2:Y:S02]  /*05d0*/  LDG.E.128 R88, desc[UR10][R88.64] ;  /* 0x0000000a58587981 */ /* 0x000ea4000c1e1d00 */
[----:B------:R-:W-:Y:S02]  /*05e0*/  IMAD.WIDE.U32 R92, R195, 0x10, R104 ;  /* 0x00000010c35c7825 */ /* 0x000fe400078e0068 */
[----:B------:R-:W2:Y:S02]  /*05f0*/  LDG.E.128 R60, desc[UR10][R60.64] ;  /* 0x0000000a3c3c7981 */ /* 0x000ea4000c1e1d00 */
[----:B---3--:R-:W-:Y:S02]  /*0600*/  IMAD.WIDE R108, R0, 0x4, R108 ;  /* 0x00000004006c7825 */ /* 0x008fe400078e026c */
[----:B------:R-:W3:Y:S02]  /*0610*/  LDG.E.128 R92, desc[UR10][R92.64] ;  /* 0x0000000a5c5c7981 */ /* 0x000ee4000c1e1d00 */
[----:B------:R-:W-:-:S02]  /*0620*/  IMAD.WIDE.U32 R96, R193, 0x10, R104 ;  /* 0x00000010c1607825 */ /* 0x000fc400078e0068 */
[----:B------:R1:W3:Y:S02]  /*0630*/  LDG.E R189, desc[UR10][R108.64] ;  /* 0x0000000a6cbd7981 */ /* 0x0002e4000c1e1900 */
[--C-:B------:R-:W-:Y:S02]  /*0640*/  IMAD.WIDE.U32 R100, R191, 0x10, R104.reuse ;  /* 0x00000010bf647825 */ /* 0x100fe400078e0068 */
[----:B------:R-:W3:Y:S02]  /*0650*/  LDG.E.128 R96, desc[UR10][R96.64] ;  /* 0x0000000a60607981 */ /* 0x000ee4000c1e1d00 */
[----:B------:R-:W-:Y:S02]  /*0660*/  IMAD.WIDE.U32 R104, R183, 0x10, R104 ;  /* 0x00000010b7687825 */ /* 0x000fe400078e0068 */
        /* <DEDUP_REMOVED lines=12> */
[----:B------:R-:W-:-:S04]  /*0730*/  ISETP.NE.U32.AND P1, PT, RZ, UR14, PT ;  /* 0x0000000eff007c0c */ /* 0x000fc8000bf25070 */
[----:B------:R-:W-:Y:S02]  /*0740*/  ISETP.NE.AND.EX P1, PT, RZ, UR15, PT, P1 ;  /* 0x0000000fff007c0c */ /* 0x000fe4000bf25310 */
[----:B------:R-:W-:-:S04]  /*0750*/  ISETP.NE.U32.AND P0, PT, RZ, UR16, PT ;  /* 0x00000010ff007c0c */ /* 0x000fc8000bf05070 */
[----:B------:R-:W-:-:S07]  /*0760*/  ISETP.NE.AND.EX P0, PT, RZ, UR17, PT, P0 ;  /* 0x00000011ff007c0c */ /* 0x000fce000bf05300 */
[----:B------:R-:W1:Y:S08]  /*0770*/  @P1 LDC.64 R116, c[0x0][0x438] ;  /* 0x00010e00ff741b82 */ /* 0x000e700000000a00 */
[----:B------:R-:W0:Y:S08]  /*0780*/  @P1 LDC.64 R2, c[0x0][0x438] ;  /* 0x00010e00ff021b82 */ /* 0x000e300000000a00 */
[----:B------:R-:W0:Y:S08]  /*0790*/  @P1 LDC.64 R110, c[0x0][0x438] ;  /* 0x00010e00ff6e1b82 */ /* 0x000e300000000a00 */
[----:B------:R-:W0:Y:S01]  /*07a0*/  @P0 LDC.64 R122, c[0x0][0x3b8] ;  /* 0x0000ee00ff7a0b82 */ /* 0x000e220000000a00 */
[----:B-1----:R-:W-:Y:S01]  /*07b0*/  @P1 IMAD.WIDE.U32 R116, R199, 0x10, R116 ;  /* 0x00000010c7741825 */ /* 0x002fe200078e0074 */
[----:B------:R-:W-:-:S04]  /*07c0*/  ISETP.NE.AND P4, PT, RZ, UR12, PT ;  /* 0x0000000cff007c0c */ /* 0x000fc8000bf85270 */
[----:B-----5:R-:W5:Y:S02]  /*07d0*/  @P1 LDG.E.128 R28, desc[UR10][R116.64] ;  /* 0x0000000a741c1981 */ /* 0x020f64000c1e1d00 */
[----:B------:R-:W1:Y:S01]  /*07e0*/  @P0 LDC.64 R200, c[0x0][0x3b8] ;  /* 0x0000ee00ffc80b82 */ /* 0x000e620000000a00 */
[----:B0-----:R-:W-:-:S04]  /*07f0*/  @P1 IMAD.WIDE.U32 R2, R193, 0x10, R2 ;  /* 0x00000010c1021825 */ /* 0x001fc800078e0002 */
[----:B------:R-:W-:Y:S01]  /*0800*/  IMAD.WIDE.U32 R134, R197, 0x4, R120 ;  /* 0x00000004c5867825 */ /* 0x000fe200078e0078 */
[----:B------:R-:W5:Y:S02]  /*0810*/  @P1 LDG.E.128 R40, desc[UR10][R2.64] ;  /* 0x0000000a02281981 */ /* 0x000f64000c1e1d00 */
[----:B------:R-:W0:Y:S01]  /*0820*/  @P0 LDC.64 R128, c[0x0][0x3b8] ;  /* 0x0000ee00ff800b82 */ /* 0x000e220000000a00 */
[----:B------:R-:W-:Y:S02]  /*0830*/  @P1 IMAD.WIDE.U32 R110, R183, 0x10, R110 ;  /* 0x00000010b76e1825 */ /* 0x000fe400078e006e */
[----:B------:R-:W5:Y:S02]  /*0840*/  LDG.E R134, desc[UR10][R134.64] ;  /* 0x0000000a86867981 */ /* 0x000f64000c1e1900 */
[C---:B------:R-:W-:Y:S02]  /*0850*/  IMAD.WIDE.U32 R132, R199.reuse, 0x4, R120 ;  /* 0x00000004c7847825 */ /* 0x040fe400078e0078 */
[----:B------:R-:W5:Y:S01]  /*0860*/  @P1 LDG.E.128 R48, desc[UR10][R110.64] ;  /* 0x0000000a6e301981 */ /* 0x000f62000c1e1d00 */
[----:B------:R-:W0:Y:S01]  /*0870*/  @P0 LDC.64 R130, c[0x0][0x3b8] ;  /* 0x0000ee00ff820b82 */ /* 0x000e220000000a00 */
[----:B------:R-:W-:-:S02]  /*0880*/  @P0 IMAD.WIDE.U32 R122, R199, 0x4, R122 ;  /* 0x00000004c77a0825 */ /* 0x000fc400078e007a */
[----:B------:R-:W5:Y:S04]  /*0890*/  LDG.E R132, desc[UR10][R132.64] ;  /* 0x0000000a84847981 */ /* 0x000f68000c1e1900 */
[----:B------:R1:W5:Y:S01]  /*08a0*/  @P0 LDG.E R190, desc[UR10][R122.64] ;  /* 0x0000000a7abe0981 */ /* 0x000362000c1e1900 */
[----:B------:R-:W0:Y:S01]  /*08b0*/  @P1 LDC.64 R112, c[0x0][0x438] ;  /* 0x00010e00ff701b82 */ /* 0x000e220000000a00 */
[----:B-1----:R-:W-:-:S05]  /*08c0*/  @P0 IMAD.WIDE.U32 R200, R195, 0x4, R200 ;  /* 0x00000004c3c80825 */ /* 0x002fca00078e00c8 */
[----:B------:R-:W5:Y:S02]  /*08d0*/  @P0 LDG.E R182, desc[UR10][R200.64] ;  /* 0x0000000ac8b60981 */ /* 0x000f64000c1e1900 */
[----:B------:R-:W1:Y:S01]  /*08e0*/  @P1 LDC.64 R108, c[0x0][0x438] ;  /* 0x00010e00ff6c1b82 */ /* 0x000e620000000a00 */
[----:B------:R-:W-:-:S04]  /*08f0*/  IMAD.WIDE.U32 R122, R191, 0x4, R120 ;  /* 0x00000004bf7a7825 */ /* 0x000fc800078e0078 */
[----:B------:R-:W-:Y:S02]  /*0900*/  IMAD.WIDE.U32 R126, R195, 0x4, R120 ;  /* 0x00000004c37e7825 */ /* 0x000fe400078e0078 */
[----:B------:R-:W5:Y:S01]  /*0910*/  LDG.E R122, desc[UR10][R122.64] ;  /* 0x0000000a7a7a7981 */ /* 0x000f62000c1e1900 */
[----:B------:R-:W1:Y:S08]  /*0920*/  @P0 LDC.64 R124, c[0x0][0x3b8] ;  /* 0x0000ee00ff7c0b82 */ /* 0x000e700000000a00 */
[----:B------:R-:W1:Y:S01]  /*0930*/  @P0 LDC.64 R118, c[0x0][0x3b8] ;  /* 0x0000ee00ff760b82 */ /* 0x000e620000000a00 */
[----:B0-----:R-:W-:Y:S01]  /*0940*/  @P0 IMAD.WIDE.U32 R128, R193, 0x4, R128 ;  /* 0x00000004c1800825 */ /* 0x001fe200078e0080 */
[----:B------:R-:W5:Y:S03]  /*0950*/  LDG.E R126, desc[UR10][R126.64] ;  /* 0x0000000a7e7e7981 */ /* 0x000f66000c1e1900 */
[----:B------:R-:W-:Y:S01]  /*0960*/  @P0 IMAD.WIDE.U32 R130, R191, 0x4, R130 ;  /* 0x00000004bf820825 */ /* 0x000fe200078e0082 */
[----:B------:R-:W5:Y:S02]  /*0970*/  @P0 LDG.E R192, desc[UR10][R128.64] ;  /* 0x0000000a80c00981 */ /* 0x000f64000c1e1900 */
[----:B------:R-:W0:Y:S01]  /*0980*/  @P1 LDC.64 R114, c[0x0][0x438] ;  /* 0x00010e00ff721b82 */ /* 0x000e220000000a00 */
[----:B------:R-:W-:Y:S01]  /*0990*/  @P1 IMAD.WIDE.U32 R112, R195, 0x10, R112 ;  /* 0x00000010c3701825 */ /* 0x000fe200078e0070 */
[----:B------:R-:W5:Y:S03]  /*09a0*/  @P0 LDG.E R184, desc[UR10][R130.64] ;  /* 0x0000000a82b80981 */ /* 0x000f66000c1e1900 */
[----:B-1----:R-:W-:Y:S01]  /*09b0*/  @P1 IMAD.WIDE.U32 R108, R191, 0x10, R108 ;  /* 0x00000010bf6c1825 */ /* 0x002fe200078e006c */
[----:B------:R-:W5:Y:S03]  /*09c0*/  @P1 LDG.E.128 R36, desc[UR10][R112.64] ;  /* 0x0000000a70241981 */ /* 0x000f66000c1e1d00 */
[----:B------:R-:W-:Y:S01]  /*09d0*/  @P0 IMAD.WIDE.U32 R124, R197, 0x4, R124 ;  /* 0x00000004c57c0825 */ /* 0x000fe200078e007c */
[----:B------:R-:W5:Y:S04]  /*09e0*/  @P1 LDG.E.128 R44, desc[UR10][R108.64] ;  /* 0x0000000a6c2c1981 */ /* 0x000f68000c1e1d00 */
[----:B------:R1:W5:Y:S01]  /*09f0*/  @P0 LDG.E R180, desc[UR10][R124.64] ;  /* 0x0000000a7cb40981 */ /* 0x000362000c1e1900 */
[----:B------:R-:W-:-:S05]  /*0a00*/  @P0 IMAD.WIDE.U32 R118, R183, 0x4, R118 ;  /* 0x00000004b7760825 */ /* 0x000fca00078e0076 */
[----:B------:R3:W5:Y:S01]  /*0a10*/  @P0 LDG.E R185, desc[UR10][R118.64] ;  /* 0x0000000a76b90981 */ /* 0x000762000c1e1900 */
[----:B-1----:R-:W-:-:S04]  /*0a20*/  IMAD.WIDE.U32 R124, R193, 0x4, R120 ;  /* 0x00000004c17c7825 */ /* 0x002fc800078e0078 */
[----:B------:R-:W-:Y:S02]  /*0a30*/  IMAD.WIDE.U32 R120, R183, 0x4, R120 ;  /* 0x00000004b7787825 */ /* 0x000fe400078e0078 */
[----:B------:R-:W5:Y:S04]  /*0a40*/  LDG.E R124, desc[UR10][R124.64] ;  /* 0x0000000a7c7c7981 */ /* 0x000f68000c1e1900 */
[----:B------:R1:W5:Y:S01]  /*0a50*/  LDG.E R120, desc[UR10][R120.64] ;  /* 0x0000000a78787981 */ /* 0x000362000c1e1900 */
[----:B0-----:R-:W-:-:S05]  /*0a60*/  @P1 IMAD.WIDE.U32 R114, R197, 0x10, R114 ;  /* 0x00000010c5721825 */ /* 0x001fca00078e0072 */
[----:B------:R0:W5:Y:S01]  /*0a70*/  @P1 LDG.E.128 R32, desc[UR10][R114.64] ;  /* 0x0000000a72201981 */ /* 0x000162000c1e1d00 */
[----:B----4-:R-:W-:-:S05]  /*0a80*/  FSEL R117, R194, RZ, !P4 ;  /* 0x000000ffc2757208 */ /* 0x010fca0006000000 */
[C---:B------:R-:W-:Y:S01]  /*0a90*/  FADD.FTZ R116, -R117.reuse, R84 ;  /* 0x0000005475747221 */ /* 0x040fe20000010100 */
[C---:B------:R-:W-:Y:S01]  /*0aa0*/  FADD.FTZ R204, -R117.reuse, R85 ;  /* 0x0000005575cc7221 */ /* 0x040fe20000010100 */
[----:B------:R-:W-:Y:S01]  /*0ab0*/  FADD.FTZ R86, -R117, R86 ;  /* 0x0000005675567221 */ /* 0x000fe20000010100 */
[----:B--2---:R-:W-:Y:S01]  /*0ac0*/  FMUL.FTZ R2, R24, R60 ;  /* 0x0000003c18027220 */ /* 0x004fe20000410000 */
[----:B------:R-:W-:Y:S01]  /*0ad0*/  FMUL.FTZ R135, R25, R61 ;  /* 0x0000003d19877220 */ /* 0x000fe20000410000 */
[C---:B---3--:R-:W-:Y:S01]  /*0ae0*/  FMUL.FTZ R3, R189.reuse, R116 ;  /* 0x00000074bd037220 */ /* 0x048fe20000410000 */
[----:B------:R-:W-:Y:S01]  /*0af0*/  FMUL.FTZ R204, R189, R204 ;  /* 0x000000ccbdcc7220 */ /* 0x000fe20000410000 */
[----:B------:R-:W-:Y:S02]  /*0b00*/  FADD.FTZ R110, -R117, R96 ;  /* 0x00000060756e7221 */ /* 0x000fe40000010100 */
[----:B------:R-:W-:Y:S01]  /*0b10*/  FFMA.FTZ R85, R3, R2, RZ ;  /* 0x0000000203557223 */ /* 0x000fe200000100ff */
[C---:B------:R-:W-:Y:S01]  /*0b20*/  FADD.FTZ R208, -R117.reuse, R87 ;  /* 0x0000005775d07221 */ /* 0x040fe20000010100 */
[----:B------:R-:W-:Y:S01]  /*0b30*/  FMUL.FTZ R133, R26, R62 ;  /* 0x0000003e1a857220 */ /* 0x000fe20000410000 */
[----:B------:R-:W-:Y:S01]  /*0b40*/  FADD.FTZ R96, -R117, R104 ;  /* 0x0000006875607221 */ /* 0x000fe20000010100 */
[----:B------:R-:W-:Y:S01]  /*0b50*/  FADD.FTZ R104, RZ, R2 ;  /* 0x00000002ff687221 */ /* 0x000fe20000010000 */
[----:B------:R-:W-:Y:S01]  /*0b60*/  FMUL.FTZ R206, R189, R86 ;  /* 0x00000056bdce7220 */ /* 0x000fe20000410000 */
[----:B------:R-:W-:-:S02]  /*0b70*/  FFMA.FTZ R85, R204, R135, R85 ;  /* 0x00000087cc557223 */ /* 0x000fc40000010055 */
[----:B------:R-:W-:Y:S01]  /*0b80*/  FADD.FTZ R104, R135, R104 ;  /* 0x0000006887687221 */ /* 0x000fe20000010000 */
[----:B------:R-:W-:Y:S01]  /*0b90*/  FADD.FTZ R88, -R117, R88 ;  /* 0x0000005875587221 */ /* 0x000fe20000010100 */
[----:B------:R-:W-:Y:S01]  /*0ba0*/  FMUL.FTZ R201, R27, R63 ;  /* 0x0000003f1bc97220 */ /* 0x000fe20000410000 */
        /* <DEDUP_REMOVED lines=44> */
[----:B-1----:R-:W-:Y:S01]  /*0e70*/  FMUL.FTZ R121, R18, R70 ;  /* 0x0000004612797220 */ /* 0x002fe20000410000 */
        /* <DEDUP_REMOVED lines=16> */
[----:B0-----:R-:W-:Y:S01]  /*0f80*/  FMUL.FTZ R114, R189, R98 ;  /* 0x00000062bd727220 */ /* 0x001fe20000410000 */
        /* <DEDUP_REMOVED lines=31> */
[C---:B------:R-:W-:Y:S01]  /*1180*/  FMUL.FTZ R100, R189.reuse, R100 ;  /* 0x00000064bd647220 */ /* 0x040fe20000410000 */
        /* <DEDUP_REMOVED lines=40> */
.L_x_3721:
[----:B------:R-:W-:Y:S05]  /*1410*/  BSYNC.RECONVERGENT B0 ;  /* 0x0000000000007941 */ /* 0x000fea0003800200 */
.L_x_3720:
        /* <DEDUP_REMOVED lines=108> */
.L_x_3724:
        /* <DEDUP_REMOVED lines=25> */
.L_x_3723:
        /* <DEDUP_REMOVED lines=30> */
.L_x_3726:
        /* <DEDUP_REMOVED lines=25> */
.L_x_3722:
        /* <DEDUP_REMOVED lines=41> */
.L_x_3728:
        /* <DEDUP_REMOVED lines=33> */
.L_x_3727:
        /* <DEDUP_REMOVED lines=22> */
[C---:B------:R-:W-:Y:S01]  /*25e0*/  SEL R60, R3.reuse, RZ, P5 ;  /* 0x000000ff033c7207 */ /* 0x040fe20002800000 */
        /* <DEDUP_REMOVED lines=15> */
.L_x_3729:
        /* <DEDUP_REMOVED lines=32> */
.L_x_3725:
        /* <DEDUP_REMOVED lines=47> */
.L_x_3732:
        /* <DEDUP_REMOVED lines=33> */
.L_x_3731:
        /* <DEDUP_REMOVED lines=34> */
.L_x_3734:
        /* <DEDUP_REMOVED lines=33> */
.L_x_3730:
        /* <DEDUP_REMOVED lines=27> */
.L_x_3736:
        /* <DEDUP_REMOVED lines=25> */
.L_x_3735:
        /* <DEDUP_REMOVED lines=26> */
.L_x_3737:
        /* <DEDUP_REMOVED lines=24> */
.L_x_3733:
        /* <DEDUP_REMOVED lines=44> */
.L_x_3740:
        /* <DEDUP_REMOVED lines=33> */
.L_x_3739:
        /* <DEDUP_REMOVED lines=34> */
.L_x_3742:
        /* <DEDUP_REMOVED lines=33> */
.L_x_3738:
        /* <DEDUP_REMOVED lines=27> */
.L_x_3744:
        /* <DEDUP_REMOVED lines=25> */
.L_x_3743:
        /* <DEDUP_REMOVED lines=26> */
.L_x_3745:
        /* <DEDUP_REMOVED lines=24> */
.L_x_3741:
        /* <DEDUP_REMOVED lines=44> */
.L_x_3748:
        /* <DEDUP_REMOVED lines=33> */
.L_x_3747:
        /* <DEDUP_REMOVED lines=34> */
.L_x_3750:
        /* <DEDUP_REMOVED lines=33> */
.L_x_3746:
        /* <DEDUP_REMOVED lines=27> */
.L_x_3752:
        /* <DEDUP_REMOVED lines=25> */
.L_x_3751:
        /* <DEDUP_REMOVED lines=26> */
.L_x_3753:
        /* <DEDUP_REMOVED lines=24> */
.L_x_3749:
        /* <DEDUP_REMOVED lines=20> */
[C---:B------:R-:W-:Y:S01]  /*5870*/  FFMA.FTZ R53, R189.reuse, R106, R45 ;  /* 0x0000006abd357223 */ /* 0x040fe2000001002d */
        /* <DEDUP_REMOVED lines=23> */
.L_x_3756:
        /* <DEDUP_REMOVED lines=33> */
.L_x_3755:
        /* <DEDUP_REMOVED lines=8> */
[----:B------:R-:W-:Y:S01]  /*5c80*/  LOP3.LUT P5, RZ, R122, 0xff, RZ, 0xc0, !PT ;  /* 0x000000ff7aff7812 */ /* 0x000fe200078ac0ff */
[C---:B------:R-:W-:Y:S01]  /*5c90*/  FMUL.FTZ R52, R189.reuse, R52 ;  /* 0x00000034bd347220 */ /* 0x040fe20000410000 */
[C---:B------:R-:W-:Y:S01]  /*5ca0*/  FMUL.FTZ R53, R189.reuse, R106 ;  /* 0x0000006abd357220 */ /* 0x040fe20000410000 */
        /* <DEDUP_REMOVED lines=23> */
.L_x_3758:
        /* <DEDUP_REMOVED lines=11> */
[C---:B------:R-:W-:Y:S01]  /*5ed0*/  FMUL.FTZ R104, R189.reuse, R104 ;  /* 0x00000068bd687220 */ /* 0x040fe20000410000 */
        /* <DEDUP_REMOVED lines=21> */
.L_x_3754:
        /* <DEDUP_REMOVED lines=27> */
.L_x_3760:
        /* <DEDUP_REMOVED lines=11> */
[----:B------:R-:W-:Y:S01]  /*6290*/  FFMA.FTZ R103, R189, R103, R46 ;  /* 0x00000067bd677223 */ /* 0x000fe2000001002e */
        /* <DEDUP_REMOVED lines=13> */
.L_x_3759:
        /* <DEDUP_REMOVED lines=26> */
.L_x_3761:
        /* <DEDUP_REMOVED lines=24> */
.L_x_3757:
        /* <DEDUP_REMOVED lines=14> */
[----:B------:R-:W-:Y:S01]  /*6770*/  LOP3.LUT P5, RZ, R120, 0xff, RZ, 0xc0, !PT ;  /* 0x000000ff78ff7812 */ /* 0x000fe200078ac0ff */
        /* <DEDUP_REMOVED lines=29> */
.L_x_3764:
        /* <DEDUP_REMOVED lines=9> */
[C---:B------:R-:W-:Y:S01]  /*69e0*/  FFMA.FTZ R94, R189.reuse, R94, R49 ;  /* 0x0000005ebd5e7223 */ /* 0x040fe20000010031 */
        /* <DEDUP_REMOVED lines=23> */
.L_x_3763:
        /* <DEDUP_REMOVED lines=34> */
.L_x_3766:
        /* <DEDUP_REMOVED lines=9> */
[C---:B------:R-:W-:Y:S01]  /*6e10*/  FMUL.FTZ R94, R189.reuse, R94 ;  /* 0x0000005ebd5e7220 */ /* 0x040fe20000410000 */
        /* <DEDUP_REMOVED lines=23> */
.L_x_3762:
        /* <DEDUP_REMOVED lines=27> */
.L_x_3768:
        /* <DEDUP_REMOVED lines=25> */
.L_x_3767:
        /* <DEDUP_REMOVED lines=26> */
.L_x_3769:
        /* <DEDUP_REMOVED lines=24> */
.L_x_3765:
        /* <DEDUP_REMOVED lines=58> */
.L_x_3719:
        /* <DEDUP_REMOVED lines=21> */
.L_x_3771:
        /* <DEDUP_REMOVED lines=10> */
.L_x_3891:


//--------------------- .nv.shared._ZN10layer_norm31ln_parallel_residual_bwd_kernelINS_13Kernel_traitsI13__nv_bfloat16S2_S2_S2_fjLj3072ELj1ELj1ELj4ELj16ENS_18Kernel_traits_baseILj3072ES2_S2_S2_S2_fjLj128EEEEELb0ELb0ELb0EEEvNS_9BwdParamsE --------------------------
	.section	.nv.shared._ZN10layer_norm31ln_parallel_residual_bwd_kernelINS_13Kernel_traitsI13__nv_bfloat16S2_S2_S2_fjLj3072ELj1ELj1ELj4ELj16ENS_18Kernel_traits_baseILj3072ES2_S2_S2_S2_fjLj128EEEEELb0ELb0ELb0EEEvNS_9BwdParamsE,"aw",@nobits
	.sectionflags	@""
	.align	16
	.zero		1024


//--------------------- .nv.shared.reserved.0     --------------------------
	.section	.nv.shared.reserved.0,"aw",@nobits
	.weak		__nv_reservedSMEM_offset_0_alias
	.size		__nv_reservedSMEM_offset_0_alias, 0, 64
	.other		__nv_reservedSMEM_offset_0_alias,@"STO_CUDA_RESERVED_SHARED STV_DEFAULT"
__nv_reservedSMEM_offset_0_alias:
	.zero		0
	.zero		64


//--------------------- .nv.shared._ZN10layer_norm31ln_parallel_residual_bwd_kernelINS_13Kernel_traitsI13__nv_bfloat16S2_S2_S2_fjLj3072ELj1ELj1ELj4ELj16ENS_18Kernel_traits_baseILj3072ES2_S2_S2_S2_fjLj128EEEEELb0ELb0ELb1EEEvNS_9BwdParamsE --------------------------
	.section	.nv.shared._ZN10layer_norm31ln_parallel_residual_bwd_kernelINS_13Kernel_traitsI13__nv_bfloat16S2_S2_S2_fjLj3072ELj1ELj1ELj4ELj16ENS_18Kernel_traits_baseILj3072ES2_S2_S2_S2_fjLj128EEEEELb0ELb0ELb1EEEvNS_9BwdParamsE,"aw",@nobits
	.sectionflags	@""
	.align	16
	.zero		1024


//--------------------- .nv.shared._ZN10layer_norm31ln_parallel_residual_bwd_kernelINS_13Kernel_traitsI13__nv_bfloat16S2_S2_S2_fjLj3072ELj1ELj1ELj4ELj16ENS_18Kernel_traits_baseILj3072ES2_S2_S2_S2_fjLj128EEEEELb0ELb1ELb0EEEvNS_9BwdParamsE --------------------------
	.section	.nv.shared._ZN10layer_norm31ln_parallel_residual_bwd_kernelINS_13Kernel_traitsI13__nv_bfloat16S2_S2_S2_fjLj3072ELj1ELj1ELj4ELj16ENS_18Kernel_traits_baseILj3072ES2_S2_S2_S2_fjLj128EEEEELb0ELb1ELb0EEEvNS_9BwdParamsE,"aw",@nobits
	.sectionflags	@""
	.align	16
	.zero		1024


//--------------------- .nv.shared._ZN10layer_norm31ln_parallel_residual_bwd_kernelINS_13Kernel_traitsI13__nv_bfloat16S2_S2_S2_fjLj3072ELj1ELj1ELj4ELj16ENS_18Kernel_traits_baseILj3072ES2_S2_S2_S2_fjLj128EEEEELb0ELb1ELb1EEEvNS_9BwdParamsE --------------------------
	.section	.nv.shared._ZN10layer_norm31ln_parallel_residual_bwd_kernelINS_13Kernel_traitsI13__nv_bfloat16S2_S2_S2_fjLj3072ELj1ELj1ELj4ELj16ENS_18Kernel_traits_baseILj3072ES2_S2_S2_S2_fjLj128EEEEELb0ELb1ELb1EEEvNS_9BwdParamsE,"aw",@nobits
	.sectionflags	@""
	.align	16
	.zero		1024


//--------------------- .nv.shared._ZN10layer_norm31ln_parallel_residual_bwd_kernelINS_13Kernel_traitsI13__nv_bfloat16S2_S2_S2_fjLj3072ELj1ELj1ELj4ELj16ENS_18Kernel_traits_baseILj3072ES2_S2_S2_S2_fjLj128EEEEELb1ELb0ELb0EEEvNS_9BwdParamsE --------------------------
	.section	.nv.shared._ZN10layer_norm31ln_parallel_residual_bwd_kernelINS_13Kernel_traitsI13__nv_bfloat16S2_S2_S2_fjLj3072ELj1ELj1ELj4ELj16ENS_18Kernel_traits_baseILj3072ES2_S2_S2_S2_fjLj128EEEEELb1ELb0ELb0EEEvNS_9BwdParamsE,"aw",@nobits
	.sectionflags	@""
	.align	16
	.zero		1024


//--------------------- .nv.shared._ZN10layer_norm31ln_parallel_residual_bwd_kernelINS_13Kernel_traitsI13__nv_bfloat16S2_S2_S2_fjLj3072ELj1ELj1ELj4ELj16ENS_18Kernel_traits_baseILj3072ES2_S2_S2_S2_fjLj128EEEEELb1ELb0ELb1EEEvNS_9BwdParamsE --------------------------
	.section	.nv.shared._ZN10layer_norm31ln_parallel_residual_bwd_kernelINS_13Kernel_traitsI13__nv_bfloat16S2_S2_S2_fjLj3072ELj1ELj1ELj4ELj16ENS_18Kernel_traits_baseILj3072ES2_S2_S2_S2_fjLj128EEEEELb1ELb0ELb1EEEvNS_9BwdParamsE,"aw",@nobits
	.sectionflags	@""
	.align	16
	.zero		1024


//--------------------- .nv.shared._ZN10layer_norm22ln_bwd_finalize_kernelINS_22Kernel_traits_finalizeILj3072E13__nv_bfloat16S2_S2_S2_fjLb0ELj1024ELj4ENS_18Kernel_traits_baseILj3072ES2_S2_S2_S2_fjLj1024EEEEELb0ELb0EEEvNS_9BwdParamsE --------------------------
	.section	.nv.shared._ZN10layer_norm22ln_bwd_finalize_kernelINS_22Kernel_traits_finalizeILj3072E13__nv_bfloat16S2_S2_S2_fjLb0ELj1024ELj4ENS_18Kernel_traits_baseILj3072ES2_S2_S2_S2_fjLj1024EEEEELb0ELb0EEEvNS_9BwdParamsE,"aw",@nobits
	.sectionflags	@""
	.align	16
.nv.shared._ZN10layer_norm22ln_bwd_finalize_kernelINS_22Kernel_traits_finalizeILj3072E13__nv_bfloat16S2_S2_S2_fjLb0ELj1024ELj4ENS_18Kernel_traits_baseILj3072ES2_S2_S2_S2_fjLj1024EEEEELb0ELb0EEEvNS_9BwdParamsE:
	.zero		9472


//--------------------- .nv.shared._ZN10layer_norm40ln_parallel_residual_bwd_finalize_kernelINS_22Kernel_traits_finalizeILj3072E13__nv_bfloat16S2_S2_S2_fjLb0ELj1024ELj4ENS_18Kernel_traits_baseILj3072ES2_S2_S2_S2_fjLj1024EEEEELb0EEEvNS_9BwdParamsE --------------------------
	.section	.nv.shared._ZN10layer_norm40ln_parallel_residual_bwd_finalize_kernelINS_22Kernel_traits_finalizeILj3072E13__nv_bfloat16S2_S2_S2_fjLb0ELj1024ELj4ENS_18Kernel_traits_baseILj3072ES2_S2_S2_S2_fjLj1024EEEEELb0EEEvNS_9BwdParamsE,"aw",@nobits
	.sectionflags	@""
	.align	16
.nv.shared._ZN10layer_norm40ln_parallel_residual_bwd_finalize_kernelINS_22Kernel_traits_finalizeILj3072E13__nv_bfloat16S2_S2_S2_fjLb0ELj1024ELj4ENS_18Kernel_traits_baseILj3072ES2_S2_S2_S2_fjLj1024EEEEELb0EEEvNS_9BwdParamsE:
	.zero		17920


//--------------------- .nv.shared._ZN10layer_norm31ln_parallel_residual_bwd_kernelINS_13Kernel_traitsI13__nv_bfloat16S2_S2_S2_fjLj3072ELj1ELj1ELj4ELj16ENS_18Kernel_traits_baseILj3072ES2_S2_S2_S2_fjLj128EEEEELb1ELb1ELb0EEEvNS_9BwdParamsE --------------------------
	.section	.nv.shared._ZN10layer_norm31ln_parallel_residual_bwd_kernelINS_13Kernel_traitsI13__nv_bfloat16S2_S2_S2_fjLj3072ELj1ELj1ELj4ELj16ENS_18Kernel_traits_baseILj3072ES2_S2_S2_S2_fjLj128EEEEELb1ELb1ELb0EEEvNS_9BwdParamsE,"aw",@nobits
	.sectionflags	@""
	.align	16
	.zero		1024


//--------------------- .nv.shared._ZN10layer_norm22ln_bwd_finalize_kernelINS_22Kernel_traits_finalizeILj3072E13__nv_bfloat16S2_S2_S2_fjLb0ELj1024ELj4ENS_18Kernel_traits_baseILj3072ES2_S2_S2_S2_fjLj1024EEEEELb0ELb1EEEvNS_9BwdParamsE --------------------------
	.section	.nv.shared._ZN10layer_norm22ln_bwd_finalize_kernelINS_22Kernel_traits_finalizeILj3072E13__nv_bfloat16S2_S2_S2_fjLb0ELj1024ELj4ENS_18Kernel_traits_baseILj3072ES2_S2_S2_S2_fjLj1024EEEEELb0ELb1EEEvNS_9BwdParamsE,"aw",@nobits
	.sectionflags	@""
	.align	16
.nv.shared._ZN10layer_norm22ln_bwd_finalize_kernelINS_22Kernel_traits_finalizeILj3072E13__nv_bfloat16S2_S2_S2_fjLb0ELj1024ELj4ENS_18Kernel_traits_baseILj3072ES2_S2_S2_S2_fjLj1024EEEEELb0ELb1EEEvNS_9BwdParamsE:
	.zero		9472


//--------------------- .nv.shared._ZN10layer_norm40ln_parallel_residual_bwd_finalize_kernelINS_22Kernel_traits_finalizeILj3072E13__nv_bfloat16S2_S2_S2_fjLb0ELj1024ELj4ENS_18Kernel_traits_baseILj3072ES2_S2_S2_S2_fjLj1024EEEEELb1EEEvNS_9BwdParamsE --------------------------
	.section	.nv.shared._ZN10layer_norm40ln_parallel_residual_bwd_finalize_kernelINS_22Kernel_traits_finalizeILj3072E13__nv_bfloat16S2_S2_S2_fjLb0ELj1024ELj4ENS_18Kernel_traits_baseILj3072ES2_S2_S2_S2_fjLj1024EEEEELb1EEEvNS_9BwdParamsE,"aw",@nobits
	.sectionflags	@""
	.align	16
.nv.shared._ZN10layer_norm40ln_parallel_residual_bwd_finalize_kernelINS_22Kernel_traits_finalizeILj3072E13__nv_bfloat16S2_S2_S2_fjLb0ELj1024ELj4ENS_18Kernel_traits_baseILj3072ES2_S2_S2_S2_fjLj1024EEEEELb1EEEvNS_9BwdParamsE:
	.zero		17920


//--------------------- .nv.shared._ZN10layer_norm31ln_parallel_residual_bwd_kernelINS_13Kernel_traitsI13__nv_bfloat16S2_S2_S2_fjLj3072ELj1ELj1ELj4ELj16ENS_18Kernel_traits_baseILj3072ES2_S2_S2_S2_fjLj128EEEEELb1ELb1ELb1EEEvNS_9BwdParamsE --------------------------
	.section	.nv.shared._ZN10layer_norm31ln_parallel_residual_bwd_kernelINS_13Kernel_traitsI13__nv_bfloat16S2_S2_S2_fjLj3072ELj1ELj1ELj4ELj16ENS_18Kernel_traits_baseILj3072ES2_S2_S2_S2_fjLj128EEEEELb1ELb1ELb1EEEvNS_9BwdParamsE,"aw",@nobits
	.sectionflags	@""
	.align	16
	.zero		1024


//--------------------- .nv.shared._ZN10layer_norm31ln_parallel_residual_bwd_kernelINS_13Kernel_traitsI6__halfS2_S2_S2_fjLj3072ELj1ELj1ELj4ELj16ENS_18Kernel_traits_baseILj3072ES2_S2_S2_S2_fjLj128EEEEELb0ELb0ELb0EEEvNS_9BwdParamsE --------------------------
	.section	.nv.shared._ZN10layer_norm31ln_parallel_residual_bwd_kernelINS_13Kernel_traitsI6__halfS2_S2_S2_fjLj3072ELj1ELj1ELj4ELj16ENS_18Kernel_traits_baseILj3072ES2_S2_S2_S2_fjLj128EEEEELb0ELb0ELb0EEEvNS_9BwdParamsE,"aw",@nobits
	.sectionflags	@""
	.align	16
	.zero		1024


//--------------------- .nv.shared._ZN10layer_norm31ln_parallel_residual_bwd_kernelINS_13Kernel_traitsI6__halfS2_S2_S2_fjLj3072ELj1ELj1ELj4ELj16ENS_18Kernel_traits_baseILj3072ES2_S2_S2_S2_fjLj128EEEEELb0ELb0ELb1EEEvNS_9BwdParamsE --------------------------
	.section	.nv.shared._ZN10layer_norm31ln_parallel_residual_bwd_kernelINS_13Kernel_traitsI6__halfS2_S2_S2_fjLj3072ELj1ELj1ELj4ELj16ENS_18Kernel_traits_baseILj3072ES2_S2_S2_S2_fjLj128EEEEELb0ELb0ELb1EEEvNS_9BwdParamsE,"aw",@nobits
	.sectionflags	@""
	.align	16
	.zero		1024


//--------------------- .nv.shared._ZN10layer_norm31ln_parallel_residual_bwd_kernelINS_13Kernel_traitsI6__halfS2_S2_S2_fjLj3072ELj1ELj1ELj4ELj16ENS_18Kernel_traits_baseILj3072ES2_S2_S2_S2_fjLj128EEEEELb0ELb1ELb0EEEvNS_9BwdParamsE --------------------------
	.section	.nv.shared._ZN10layer_norm31ln_parallel_residual_bwd_kernelINS_13Kernel_traitsI6__halfS2_S2_S2_fjLj3072ELj1ELj1ELj4ELj16ENS_18Kernel_traits_baseILj3072ES2_S2_S2_S2_fjLj128EEEEELb0ELb1ELb0EEEvNS_9BwdParamsE,"aw",@nobits
	.sectionflags	@""
	.align	16
	.zero		1024


//--------------------- .nv.shared._ZN10layer_norm31ln_parallel_residual_bwd_kernelINS_13Kernel_traitsI6__halfS2_S2_S2_fjLj3072ELj1ELj1ELj4ELj16ENS_18Kernel_traits_baseILj3072ES2_S2_S2_S2_fjLj128EEEEELb0ELb1ELb1EEEvNS_9BwdParamsE --------------------------
	.section	.nv.shared._ZN10layer_norm31ln_parallel_residual_bwd_kernelINS_13Kernel_traitsI6__halfS2_S2_S2_fjLj3072ELj1ELj1ELj4ELj16ENS_18Kernel_traits_baseILj3072ES2_S2_S2_S2_fjLj128EEEEELb0ELb1ELb1EEEvNS_9BwdParamsE,"aw",@nobits
	.sectionflags	@""
	.align	16
	.zero		1024


//--------------------- .nv.shared._ZN10layer_norm31ln_parallel_residual_bwd_kernelINS_13Kernel_traitsI6__halfS2_S2_S2_fjLj3072ELj1ELj1ELj4ELj16ENS_18Kernel_traits_baseILj3072ES2_S2_S2_S2_fjLj128EEEEELb1ELb0ELb0EEEvNS_9BwdParamsE --------------------------
	.section	.nv.shared._ZN10layer_norm31ln_parallel_residual_bwd_kernelINS_13Kernel_traitsI6__halfS2_S2_S2_fjLj3072ELj1ELj1ELj4ELj16ENS_18Kernel_traits_baseILj3072ES2_S2_S2_S2_fjLj128EEEEELb1ELb0ELb0EEEvNS_9BwdParamsE,"aw",@nobits
	.sectionflags	@""
	.align	16
	.zero		1024


//--------------------- .nv.shared._ZN10layer_norm31ln_parallel_residual_bwd_kernelINS_13Kernel_traitsI6__halfS2_S2_S2_fjLj3072ELj1ELj1ELj4ELj16ENS_18Kernel_traits_baseILj3072ES2_S2_S2_S2_fjLj128EEEEELb1ELb0ELb1EEEvNS_9BwdParamsE --------------------------
	.section	.nv.shared._ZN10layer_norm31ln_parallel_residual_bwd_kernelINS_13Kernel_traitsI6__halfS2_S2_S2_fjLj3072ELj1ELj1ELj4ELj16ENS_18Kernel_traits_baseILj3072ES2_S2_S2_S2_fjLj128EEEEELb1ELb0ELb1EEEvNS_9BwdParamsE,"aw",@nobits
	.sectionflags	@""
	.align	16
	.zero		1024


//--------------------- .nv.shared._ZN10layer_norm22ln_bwd_finalize_kernelINS_22Kernel_traits_finalizeILj3072E6__halfS2_S2_S2_fjLb0ELj1024ELj4ENS_18Kernel_traits_baseILj3072ES2_S2_S2_S2_fjLj1024EEEEELb0ELb0EEEvNS_9BwdParamsE --------------------------
	.section	.nv.shared._ZN10layer_norm22ln_bwd_finalize_kernelINS_22Kernel_traits_finalizeILj3072E6__halfS2_S2_S2_fjLb0ELj1024ELj4ENS_18Kernel_traits_baseILj3072ES2_S2_S2_S2_fjLj1024EEEEELb0ELb0EEEvNS_9BwdParamsE,"aw",@nobits
	.sectionflags	@""
	.align	16
.nv.shared._ZN10layer_norm22ln_bwd_finalize_kernelINS_22Kernel_traits_finalizeILj3072E6__halfS2_S2_S2_fjLb0ELj1024ELj4ENS_18Kernel_traits_baseILj3072ES2_S2_S2_S2_fjLj1024EEEEELb0ELb0EEEvNS_9BwdParamsE:
	.zero		9472


//--------------------- .nv.shared._ZN10layer_norm40ln_parallel_residual_bwd_finalize_kernelINS_22Kernel_traits_finalizeILj3072E6__halfS2_S2_S2_fjLb0ELj1024ELj4ENS_18Kernel_traits_baseILj3072ES2_S2_S2_S2_fjLj1024EEEEELb0EEEvNS_9BwdParamsE --------------------------
	.section	.nv.shared._ZN10layer_norm40ln_parallel_residual_bwd_finalize_kernelINS_22Kernel_traits_finalizeILj3072E6__halfS2_S2_S2_fjLb0ELj1024ELj4ENS_18Kernel_traits_baseILj3072ES2_S2_S2_S2_fjLj1024EEEEELb0EEEvNS_9BwdParamsE,"aw",@nobits
	.sectionflags	@""
	.align	16
.nv.shared._ZN10layer_norm40ln_parallel_residual_bwd_finalize_kernelINS_22Kernel_traits_finalizeILj3072E6__halfS2_S2_S2_fjLb0ELj1024ELj4ENS_18Kernel_traits_baseILj3072ES2_S2_S2_S2_fjLj1024EEEEELb0EEEvNS_9BwdParamsE:
	.zero		17920


//--------------------- .nv.shared._ZN10layer_norm31ln_parallel_residual_bwd_kernelINS_13Kernel_traitsI6__halfS2_S2_S2_fjLj3072ELj1ELj1ELj4ELj16ENS_18Kernel_traits_baseILj3072ES2_S2_S2_S2_fjLj128EEEEELb1ELb1ELb0EEEvNS_9BwdParamsE --------------------------
	.section	.nv.shared._ZN10layer_norm31ln_parallel_residual_bwd_kernelINS_13Kernel_traitsI6__halfS2_S2_S2_fjLj3072ELj1ELj1ELj4ELj16ENS_18Kernel_traits_baseILj3072ES2_S2_S2_S2_fjLj128EEEEELb1ELb1ELb0EEEvNS_9BwdParamsE,"aw",@nobits
	.sectionflags	@""
	.align	16
	.zero		1024


//--------------------- .nv.shared._ZN10layer_norm22ln_bwd_finalize_kernelINS_22Kernel_traits_finalizeILj3072E6__halfS2_S2_S2_fjLb0ELj1024ELj4ENS_18Kernel_traits_baseILj3072ES2_S2_S2_S2_fjLj1024EEEEELb0ELb1EEEvNS_9BwdParamsE --------------------------
	.section	.nv.shared._ZN10layer_norm22ln_bwd_finalize_kernelINS_22Kernel_traits_finalizeILj3072E6__halfS2_S2_S2_fjLb0ELj1024ELj4ENS_18Kernel_traits_baseILj3072ES2_S2_S2_S2_fjLj1024EEEEELb0ELb1EEEvNS_9BwdParamsE,"aw",@nobits
	.sectionflags	@""
	.align	16
.nv.shared._ZN10layer_norm22ln_bwd_finalize_kernelINS_22Kernel_traits_finalizeILj3072E6__halfS2_S2_S2_fjLb0ELj1024ELj4ENS_18Kernel_traits_baseILj3072ES2_S2_S2_S2_fjLj1024EEEEELb0ELb1EEEvNS_9BwdParamsE:
	.zero		9472


//--------------------- .nv.shared._ZN10layer_norm40ln_parallel_residual_bwd_finalize_kernelINS_22Kernel_traits_finalizeILj3072E6__halfS2_S2_S2_fjLb0ELj1024ELj4ENS_18Kernel_traits_baseILj3072ES2_S2_S2_S2_fjLj1024EEEEELb1EEEvNS_9BwdParamsE --------------------------
	.section	.nv.shared._ZN10layer_norm40ln_parallel_residual_bwd_finalize_kernelINS_22Kernel_traits_finalizeILj3072E6__halfS2_S2_S2_fjLb0ELj1024ELj4ENS_18Kernel_traits_baseILj3072ES2_S2_S2_S2_fjLj1024EEEEELb1EEEvNS_9BwdParamsE,"aw",@nobits
	.sectionflags	@""
	.align	16
.nv.shared._ZN10layer_norm40ln_parallel_residual_bwd_finalize_kernelINS_22Kernel_traits_finalizeILj3072E6__halfS2_S2_S2_fjLb0ELj1024ELj4ENS_18Kernel_traits_baseILj3072ES2_S2_S2_S2_fjLj1024EEEEELb1EEEvNS_9BwdParamsE:
	.zero		17920


//--------------------- .nv.shared._ZN10layer_norm31ln_parallel_residual_bwd_kernelINS_13Kernel_traitsI6__halfS2_S2_S2_fjLj3072ELj1ELj1ELj4ELj16ENS_18Kernel_traits_baseILj3072ES2_S2_S2_S2_fjLj128EEEEELb1ELb1ELb1EEEvNS_9BwdParamsE --------------------------
	.section	.nv.shared._ZN10layer_norm31ln_parallel_residual_bwd_kernelINS_13Kernel_traitsI6__halfS2_S2_S2_fjLj3072ELj1ELj1ELj4ELj16ENS_18Kernel_traits_baseILj3072ES2_S2_S2_S2_fjLj128EEEEELb1ELb1ELb1EEEvNS_9BwdParamsE,"aw",@nobits
	.sectionflags	@""
	.align	16
	.zero		1024


//--------------------- .nv.shared._ZN10layer_norm31ln_parallel_residual_bwd_kernelINS_13Kernel_traitsIf13__nv_bfloat16S2_S2_fjLj3072ELj1ELj1ELj4ELj16ENS_18Kernel_traits_baseILj3072EfS2_S2_S2_fjLj128EEEEELb0ELb0ELb0EEEvNS_9BwdParamsE --------------------------
	.section	.nv.shared._ZN10layer_norm31ln_parallel_residual_bwd_kernelINS_13Kernel_traitsIf13__nv_bfloat16S2_S2_fjLj3072ELj1ELj1ELj4ELj16ENS_18Kernel_traits_baseILj3072EfS2_S2_S2_fjLj128EEEEELb0ELb0ELb0EEEvNS_9BwdParamsE,"aw",@nobits
	.sectionflags	@""
	.align	16
	.zero		1024


//--------------------- .nv.shared._ZN10layer_norm31ln_parallel_residual_bwd_kernelINS_13Kernel_traitsIf13__nv_bfloat16S2_S2_fjLj3072ELj1ELj1ELj4ELj16ENS_18Kernel_traits_baseILj3072EfS2_S2_S2_fjLj128EEEEELb0ELb0ELb1EEEvNS_9BwdParamsE --------------------------
	.section	.nv.shared._ZN10layer_norm31ln_parallel_residual_bwd_kernelINS_13Kernel_traitsIf13__nv_bfloat16S2_S2_fjLj3072ELj1ELj1ELj4ELj16ENS_18Kernel_traits_baseILj3072EfS2_S2_S2_fjLj128EEEEELb0ELb0ELb1EEEvNS_9BwdParamsE,"aw",@nobits
	.sectionflags	@""
	.align	16
	.zero		1024


//--------------------- .nv.shared._ZN10layer_norm31ln_parallel_residual_bwd_kernelINS_13Kernel_traitsIf13__nv_bfloat16S2_S2_fjLj3072ELj1ELj1ELj4ELj16ENS_18Kernel_traits_baseILj3072EfS2_S2_S2_fjLj128EEEEELb0ELb1ELb0EEEvNS_9BwdParamsE --------------------------
	.section	.nv.shared._ZN10layer_norm31ln_parallel_residual_bwd_kernelINS_13Kernel_traitsIf13__nv_bfloat16S2_S2_fjLj3072ELj1ELj1ELj4ELj16ENS_18Kernel_traits_baseILj3072EfS2_S2_S2_fjLj128EEEEELb0ELb1ELb0EEEvNS_9BwdParamsE,"aw",@nobits
	.sectionflags	@""
	.align	16
	.zero		1024


//--------------------- .nv.shared._ZN10layer_norm31ln_parallel_residual_bwd_kernelINS_13Kernel_traitsIf13__nv_bfloat16S2_S2_fjLj3072ELj1ELj1ELj4ELj16ENS_18Kernel_traits_baseILj3072EfS2_S2_S2_fjLj128EEEEELb0ELb1ELb1EEEvNS_9BwdParamsE --------------------------
	.section	.nv.shared._ZN10layer_norm31ln_parallel_residual_bwd_kernelINS_13Kernel_traitsIf13__nv_bfloat16S2_S2_fjLj3072ELj1ELj1ELj4ELj16ENS_18Kernel_traits_baseILj3072EfS2_S2_S2_fjLj128EEEEELb0ELb1ELb1EEEvNS_9BwdParamsE,"aw",@nobits
	.sectionflags	@""
	.align	16
	.zero		1024


//--------------------- .nv.shared._ZN10layer_norm31ln_parallel_residual_bwd_kernelINS_13Kernel_traitsIf13__nv_bfloat16S2_S2_fjLj3072ELj1ELj1ELj4ELj16ENS_18Kernel_traits_baseILj3072EfS2_S2_S2_fjLj128EEEEELb1ELb0ELb0EEEvNS_9BwdParamsE --------------------------
	.section	.nv.shared._ZN10layer_norm31ln_parallel_residual_bwd_kernelINS_13Kernel_traitsIf13__nv_bfloat16S2_S2_fjLj3072ELj1ELj1ELj4ELj16ENS_18Kernel_traits_baseILj3072EfS2_S2_S2_fjLj128EEEEELb1ELb0ELb0EEEvNS_9BwdParamsE,"aw",@nobits
	.sectionflags	@""
	.align	16
	.zero		1024


//--------------------- .nv.shared._ZN10layer_norm31ln_parallel_residual_bwd_kernelINS_13Kernel_traitsIf13__nv_bfloat16S2_S2_fjLj3072ELj1ELj1ELj4ELj16ENS_18Kernel_traits_baseILj3072EfS2_S2_S2_fjLj128EEEEELb1ELb0ELb1EEEvNS_9BwdParamsE --------------------------
	.section	.nv.shared._ZN10layer_norm31ln_parallel_residual_bwd_kernelINS_13Kernel_traitsIf13__nv_bfloat16S2_S2_fjLj3072ELj1ELj1ELj4ELj16ENS_18Kernel_traits_baseILj3072EfS2_S2_S2_fjLj128EEEEELb1ELb0ELb1EEEvNS_9BwdParamsE,"aw",@nobits
	.sectionflags	@""
	.align	16
	.zero		1024


//--------------------- .nv.shared._ZN10layer_norm22ln_bwd_finalize_kernelINS_22Kernel_traits_finalizeILj3072Ef13__nv_bfloat16S2_S2_fjLb0ELj1024ELj4ENS_18Kernel_traits_baseILj3072EfS2_S2_S2_fjLj1024EEEEELb0ELb0EEEvNS_9BwdParamsE --------------------------
	.section	.nv.shared._ZN10layer_norm22ln_bwd_finalize_kernelINS_22Kernel_traits_finalizeILj3072Ef13__nv_bfloat16S2_S2_fjLb0ELj1024ELj4ENS_18Kernel_traits_baseILj3072EfS2_S2_S2_fjLj1024EEEEELb0ELb0EEEvNS_9BwdParamsE,"aw",@nobits
	.sectionflags	@""
	.align	16
.nv.shared._ZN10layer_norm22ln_bwd_finalize_kernelINS_22Kernel_traits_finalizeILj3072Ef13__nv_bfloat16S2_S2_fjLb0ELj1024ELj4ENS_18Kernel_traits_baseILj3072EfS2_S2_S2_fjLj1024EEEEELb0ELb0EEEvNS_9BwdParamsE:
	.zero		9472


//--------------------- .nv.shared._ZN10layer_norm40ln_parallel_residual_bwd_finalize_kernelINS_22Kernel_traits_finalizeILj3072Ef13__nv_bfloat16S2_S2_fjLb0ELj1024ELj4ENS_18Kernel_traits_baseILj3072EfS2_S2_S2_fjLj1024EEEEELb0EEEvNS_9BwdParamsE --------------------------
	.section	.nv.shared._ZN10layer_norm40ln_parallel_residual_bwd_finalize_kernelINS_22Kernel_traits_finalizeILj3072Ef13__nv_bfloat16S2_S2_fjLb0ELj1024ELj4ENS_18Kernel_traits_baseILj3072EfS2_S2_S2_fjLj1024EEEEELb0EEEvNS_9BwdParamsE,"aw",@nobits
	.sectionflags	@""
	.align	16
.nv.shared._ZN10layer_norm40ln_parallel_residual_bwd_finalize_kernelINS_22Kernel_traits_finalizeILj3072Ef13__nv_bfloat16S2_S2_fjLb0ELj1024ELj4ENS_18Kernel_traits_baseILj3072EfS2_S2_S2_fjLj1024EEEEELb0EEEvNS_9BwdParamsE:
	.zero		17920


//--------------------- .nv.shared._ZN10layer_norm31ln_parallel_residual_bwd_kernelINS_13Kernel_traitsIf13__nv_bfloat16S2_S2_fjLj3072ELj1ELj1ELj4ELj16ENS_18Kernel_traits_baseILj3072EfS2_S2_S2_fjLj128EEEEELb1ELb1ELb0EEEvNS_9BwdParamsE --------------------------
	.section	.nv.shared._ZN10layer_norm31ln_parallel_residual_bwd_kernelINS_13Kernel_traitsIf13__nv_bfloat16S2_S2_fjLj3072ELj1ELj1ELj4ELj16ENS_18Kernel_traits_baseILj3072EfS2_S2_S2_fjLj128EEEEELb1ELb1ELb0EEEvNS_9BwdParamsE,"aw",@nobits
	.sectionflags	@""
	.align	16
	.zero		1024


//--------------------- .nv.shared._ZN10layer_norm22ln_bwd_finalize_kernelINS_22Kernel_traits_finalizeILj3072Ef13__nv_bfloat16S2_S2_fjLb0ELj1024ELj4ENS_18Kernel_traits_baseILj3072EfS2_S2_S2_fjLj1024EEEEELb0ELb1EEEvNS_9BwdParamsE --------------------------
	.section	.nv.shared._ZN10layer_norm22ln_bwd_finalize_kernelINS_22Kernel_traits_finalizeILj3072Ef13__nv_bfloat16S2_S2_fjLb0ELj1024ELj4ENS_18Kernel_traits_baseILj3072EfS2_S2_S2_fjLj1024EEEEELb0ELb1EEEvNS_9BwdParamsE,"aw",@nobits
	.sectionflags	@""
	.align	16
.nv.shared._ZN10layer_norm22ln_bwd_finalize_kernelINS_22Kernel_traits_finalizeILj3072Ef13__nv_bfloat16S2_S2_fjLb0ELj1024ELj4ENS_18Kernel_traits_baseILj3072EfS2_S2_S2_fjLj1024EEEEELb0ELb1EEEvNS_9BwdParamsE:
	.zero		9472


//--------------------- .nv.shared._ZN10layer_norm40ln_parallel_residual_bwd_finalize_kernelINS_22Kernel_traits_finalizeILj3072Ef13__nv_bfloat16S2_S2_fjLb0ELj1024ELj4ENS_18Kernel_traits_baseILj3072EfS2_S2_S2_fjLj1024EEEEELb1EEEvNS_9BwdParamsE --------------------------
	.section	.nv.shared._ZN10layer_norm40ln_parallel_residual_bwd_finalize_kernelINS_22Kernel_traits_finalizeILj3072Ef13__nv_bfloat16S2_S2_fjLb0ELj1024ELj4ENS_18Kernel_traits_baseILj3072EfS2_S2_S2_fjLj1024EEEEELb1EEEvNS_9BwdParamsE,"aw",@nobits
	.sectionflags	@""
	.align	16
.nv.shared._ZN10layer_norm40ln_parallel_residual_bwd_finalize_kernelINS_22Kernel_traits_finalizeILj3072Ef13__nv_bfloat16S2_S2_fjLb0ELj1024ELj4ENS_18Kernel_traits_baseILj3072EfS2_S2_S2_fjLj1024EEEEELb1EEEvNS_9BwdParamsE:
	.zero		17920


//--------------------- .nv.shared._ZN10layer_norm31ln_parallel_residual_bwd_kernelINS_13Kernel_traitsIf13__nv_bfloat16S2_S2_fjLj3072ELj1ELj1ELj4ELj16ENS_18Kernel_traits_baseILj3072EfS2_S2_S2_fjLj128EEEEELb1ELb1ELb1EEEvNS_9BwdParamsE --------------------------
	.section	.nv.shared._ZN10layer_norm31ln_parallel_residual_bwd_kernelINS_13Kernel_traitsIf13__nv_bfloat16S2_S2_fjLj3072ELj1ELj1ELj4ELj16ENS_18Kernel_traits_baseILj3072EfS2_S2_S2_fjLj128EEEEELb1ELb1ELb1EEEvNS_9BwdParamsE,"aw",@nobits
	.sectionflags	@""
	.align	16
	.zero		1024


//--------------------- .nv.shared._ZN10layer_norm31ln_parallel_residual_bwd_kernelINS_13Kernel_traitsI13__nv_bfloat16S2_fS2_fjLj3072ELj1ELj1ELj4ELj16ENS_18Kernel_traits_baseILj3072ES2_S2_fS2_fjLj128EEEEELb0ELb0ELb0EEEvNS_9BwdParamsE --------------------------
	.section	.nv.shared._ZN10layer_norm31ln_parallel_residual_bwd_kernelINS_13Kernel_traitsI13__nv_bfloat16S2_fS2_fjLj3072ELj1ELj1ELj4ELj16ENS_18Kernel_traits_baseILj3072ES2_S2_fS2_fjLj128EEEEELb0ELb0ELb0EEEvNS_9BwdParamsE,"aw",@nobits
	.sectionflags	@""
	.align	16
	.zero		1024


//--------------------- .nv.shared._ZN10layer_norm31ln_parallel_residual_bwd_kernelINS_13Kernel_traitsI13__nv_bfloat16S2_fS2_fjLj3072ELj1ELj1ELj4ELj16ENS_18Kernel_traits_baseILj3072ES2_S2_fS2_fjLj128EEEEELb0ELb0ELb1EEEvNS_9BwdParamsE --------------------------
	.section	.nv.shared._ZN10layer_norm31ln_parallel_residual_bwd_kernelINS_13Kernel_traitsI13__nv_bfloat16S2_fS2_fjLj3072ELj1ELj1ELj4ELj16ENS_18Kernel_traits_baseILj3072ES2_S2_fS2_fjLj128EEEEELb0ELb0ELb1EEEvNS_9BwdParamsE,"aw",@nobits
	.sectionflags	@""
	.align	16
	.zero		1024


//--------------------- .nv.shared._ZN10layer_norm31ln_parallel_residual_bwd_kernelINS_13Kernel_traitsI13__nv_bfloat16S2_fS2_fjLj3072ELj1ELj1ELj4ELj16ENS_18Kernel_traits_baseILj3072ES2_S2_fS2_fjLj128EEEEELb0ELb1ELb0EEEvNS_9BwdParamsE --------------------------
	.section	.nv.shared._ZN10layer_norm31ln_parallel_residual_bwd_kernelINS_13Kernel_traitsI13__nv_bfloat16S2_fS2_fjLj3072ELj1ELj1ELj4ELj16ENS_18Kernel_traits_baseILj3072ES2_S2_fS2_fjLj128EEEEELb0ELb1ELb0EEEvNS_9BwdParamsE,"aw",@nobits
	.sectionflags	@""
	.align	16
	.zero		1024


//--------------------- .nv.shared._ZN10layer_norm31ln_parallel_residual_bwd_kernelINS_13Kernel_traitsI13__nv_bfloat16S2_fS2_fjLj3072ELj1ELj1ELj4ELj16ENS_18Kernel_traits_baseILj3072ES2_S2_fS2_fjLj128EEEEELb0ELb1ELb1EEEvNS_9BwdParamsE --------------------------
	.section	.nv.shared._ZN10layer_norm31ln_parallel_residual_bwd_kernelINS_13Kernel_traitsI13__nv_bfloat16S2_fS2_fjLj3072ELj1ELj1ELj4ELj16ENS_18Kernel_traits_baseILj3072ES2_S2_fS2_fjLj128EEEEELb0ELb1ELb1EEEvNS_9BwdParamsE,"aw",@nobits
	.sectionflags	@""
	.align	16
	.zero		1024


//--------------------- .nv.shared._ZN10layer_norm31ln_parallel_residual_bwd_kernelINS_13Kernel_traitsI13__nv_bfloat16S2_fS2_fjLj3072ELj1ELj1ELj4ELj16ENS_18Kernel_traits_baseILj3072ES2_S2_fS2_fjLj128EEEEELb1ELb0ELb0EEEvNS_9BwdParamsE --------------------------
	.section	.nv.shared._ZN10layer_norm31ln_parallel_residual_bwd_kernelINS_13Kernel_traitsI13__nv_bfloat16S2_fS2_fjLj3072ELj1ELj1ELj4ELj16ENS_18Kernel_traits_baseILj3072ES2_S2_fS2_fjLj128EEEEELb1ELb0ELb0EEEvNS_9BwdParamsE,"aw",@nobits
	.sectionflags	@""
	.align	16
	.zero		1024


//--------------------- .nv.shared._ZN10layer_norm31ln_parallel_residual_bwd_kernelINS_13Kernel_traitsI13__nv_bfloat16S2_fS2_fjLj3072ELj1ELj1ELj4ELj16ENS_18Kernel_traits_baseILj3072ES2_S2_fS2_fjLj128EEEEELb1ELb0ELb1EEEvNS_9BwdParamsE --------------------------
	.section	.nv.shared._ZN10layer_norm31ln_parallel_residual_bwd_kernelINS_13Kernel_traitsI13__nv_bfloat16S2_fS2_fjLj3072ELj1ELj1ELj4ELj16ENS_18Kernel_traits_baseILj3072ES2_S2_fS2_fjLj128EEEEELb1ELb0ELb1EEEvNS_9BwdParamsE,"aw",@nobits
	.sectionflags	@""
	.align	16
	.zero		1024


//--------------------- .nv.shared._ZN10layer_norm22ln_bwd_finalize_kernelINS_22Kernel_traits_finalizeILj3072E13__nv_bfloat16S2_fS2_fjLb0ELj1024ELj4ENS_18Kernel_traits_baseILj3072ES2_S2_fS2_fjLj1024EEEEELb0ELb0EEEvNS_9BwdParamsE --------------------------
	.section	.nv.shared._ZN10layer_norm22ln_bwd_finalize_kernelINS_22Kernel_traits_finalizeILj3072E13__nv_bfloat16S2_fS2_fjLb0ELj1024ELj4ENS_18Kernel_traits_baseILj3072ES2_S2_fS2_fjLj1024EEEEELb0ELb0EEEvNS_9BwdParamsE,"aw",@nobits
	.sectionflags	@""
	.align	16
.nv.shared._ZN10layer_norm22ln_bwd_finalize_kernelINS_22Kernel_traits_finalizeILj3072E13__nv_bfloat16S2_fS2_fjLb0ELj1024ELj4ENS_18Kernel_traits_baseILj3072ES2_S2_fS2_fjLj1024EEEEELb0ELb0EEEvNS_9BwdParamsE:
	.zero		9472


//--------------------- .nv.shared._ZN10layer_norm40ln_parallel_residual_bwd_finalize_kernelINS_22Kernel_traits_finalizeILj3072E13__nv_bfloat16S2_fS2_fjLb0ELj1024ELj4ENS_18Kernel_traits_baseILj3072ES2_S2_fS2_fjLj1024EEEEELb0EEEvNS_9BwdParamsE --------------------------
	.section	.nv.shared._ZN10layer_norm40ln_parallel_residual_bwd_finalize_kernelINS_22Kernel_traits_finalizeILj3072E13__nv_bfloat16S2_fS2_fjLb0ELj1024ELj4ENS_18Kernel_traits_baseILj3072ES2_S2_fS2_fjLj1024EEEEELb0EEEvNS_9BwdParamsE,"aw",@nobits
	.sectionflags	@""
	.align	16
.nv.shared._ZN10layer_norm40ln_parallel_residual_bwd_finalize_kernelINS_22Kernel_traits_finalizeILj3072E13__nv_bfloat16S2_fS2_fjLb0ELj1024ELj4ENS_18Kernel_traits_baseILj3072ES2_S2_fS2_fjLj1024EEEEELb0EEEvNS_9BwdParamsE:
	.zero		17920


//--------------------- .nv.shared._ZN10layer_norm31ln_parallel_residual_bwd_kernelINS_13Kernel_traitsI13__nv_bfloat16S2_fS2_fjLj3072ELj1ELj1ELj4ELj16ENS_18Kernel_traits_baseILj3072ES2_S2_fS2_fjLj128EEEEELb1ELb1ELb0EEEvNS_9BwdParamsE --------------------------
	.section	.nv.shared._ZN10layer_norm31ln_parallel_residual_bwd_kernelINS_13Kernel_traitsI13__nv_bfloat16S2_fS2_fjLj3072ELj1ELj1ELj4ELj16ENS_18Kernel_traits_baseILj3072ES2_S2_fS2_fjLj128EEEEELb1ELb1ELb0EEEvNS_9BwdParamsE,"aw",@nobits
	.sectionflags	@""
	.align	16
	.zero		1024


//--------------------- .nv.shared._ZN10layer_norm22ln_bwd_finalize_kernelINS_22Kernel_traits_finalizeILj3072E13__nv_bfloat16S2_fS2_fjLb0ELj1024ELj4ENS_18Kernel_traits_baseILj3072ES2_S2_fS2_fjLj1024EEEEELb0ELb1EEEvNS_9BwdParamsE --------------------------
	.section	.nv.shared._ZN10layer_norm22ln_bwd_finalize_kernelINS_22Kernel_traits_finalizeILj3072E13__nv_bfloat16S2_fS2_fjLb0ELj1024ELj4ENS_18Kernel_traits_baseILj3072ES2_S2_fS2_fjLj1024EEEEELb0ELb1EEEvNS_9BwdParamsE,"aw",@nobits
	.sectionflags	@""
	.align	16
.nv.shared._ZN10layer_norm22ln_bwd_finalize_kernelINS_22Kernel_traits_finalizeILj3072E13__nv_bfloat16S2_fS2_fjLb0ELj1024ELj4ENS_18Kernel_traits_baseILj3072ES2_S2_fS2_fjLj1024EEEEELb0ELb1EEEvNS_9BwdParamsE:
	.zero		9472


//--------------------- .nv.shared._ZN10layer_norm40ln_parallel_residual_bwd_finalize_kernelINS_22Kernel_traits_finalizeILj3072E13__nv_bfloat16S2_fS2_fjLb0ELj1024ELj4ENS_18Kernel_traits_baseILj3072ES2_S2_fS2_fjLj1024EEEEELb1EEEvNS_9BwdParamsE --------------------------
	.section	.nv.shared._ZN10layer_norm40ln_parallel_residual_bwd_finalize_kernelINS_22Kernel_traits_finalizeILj3072E13__nv_bfloat16S2_fS2_fjLb0ELj1024ELj4ENS_18Kernel_traits_baseILj3072ES2_S2_fS2_fjLj1024EEEEELb1EEEvNS_9BwdParamsE,"aw",@nobits
	.sectionflags	@""
	.align	16
.nv.shared._ZN10layer_norm40ln_parallel_residual_bwd_finalize_kernelINS_22Kernel_traits_finalizeILj3072E13__nv_bfloat16S2_fS2_fjLb0ELj1024ELj4ENS_18Kernel_traits_baseILj3072ES2_S2_fS2_fjLj1024EEEEELb1EEEvNS_9BwdParamsE:
	.zero		17920


//--------------------- .nv.shared._ZN10layer_norm31ln_parallel_residual_bwd_kernelINS_13Kernel_traitsI13__nv_bfloat16S2_fS2_fjLj3072ELj1ELj1ELj4ELj16ENS_18Kernel_traits_baseILj3072ES2_S2_fS2_fjLj128EEEEELb1ELb1ELb1EEEvNS_9BwdParamsE --------------------------
	.section	.nv.shared._ZN10layer_norm31ln_parallel_residual_bwd_kernelINS_13Kernel_traitsI13__nv_bfloat16S2_fS2_fjLj3072ELj1ELj1ELj4ELj16ENS_18Kernel_traits_baseILj3072ES2_S2_fS2_fjLj128EEEEELb1ELb1ELb1EEEvNS_9BwdParamsE,"aw",@nobits
	.sectionflags	@""
	.align	16
	.zero		1024


//--------------------- .nv.shared._ZN10layer_norm31ln_parallel_residual_bwd_kernelINS_13Kernel_traitsIf13__nv_bfloat16fS2_fjLj3072ELj1ELj1ELj4ELj16ENS_18Kernel_traits_baseILj3072EfS2_fS2_fjLj128EEEEELb0ELb0ELb0EEEvNS_9BwdParamsE --------------------------
	.section	.nv.shared._ZN10layer_norm31ln_parallel_residual_bwd_kernelINS_13Kernel_traitsIf13__nv_bfloat16fS2_fjLj3072ELj1ELj1ELj4ELj16ENS_18Kernel_traits_baseILj3072EfS2_fS2_fjLj128EEEEELb0ELb0ELb0EEEvNS_9BwdParamsE,"aw",@nobits
	.sectionflags	@""
	.align	16
	.zero		1024


//--------------------- .nv.shared._ZN10layer_norm31ln_parallel_residual_bwd_kernelINS_13Kernel_traitsIf13__nv_bfloat16fS2_fjLj3072ELj1ELj1ELj4ELj16ENS_18Kernel_traits_baseILj3072EfS2_fS2_fjLj128EEEEELb0ELb0ELb1EEEvNS_9BwdParamsE --------------------------
	.section	.nv.shared._ZN10layer_norm31ln_parallel_residual_bwd_kernelINS_13Kernel_traitsIf13__nv_bfloat16fS2_fjLj3072ELj1ELj1ELj4ELj16ENS_18Kernel_traits_baseILj3072EfS2_fS2_fjLj128EEEEELb0ELb0ELb1EEEvNS_9BwdParamsE,"aw",@nobits
	.sectionflags	@""
	.align	16
	.zero		1024


//--------------------- .nv.shared._ZN10layer_norm31ln_parallel_residual_bwd_kernelINS_13Kernel_traitsIf13__nv_bfloat16fS2_fjLj3072ELj1ELj1ELj4ELj16ENS_18Kernel_traits_baseILj3072EfS2_fS2_fjLj128EEEEELb0ELb1ELb0EEEvNS_9BwdParamsE --------------------------
	.section	.nv.shared._ZN10layer_norm31ln_parallel_residual_bwd_kernelINS_13Kernel_traitsIf13__nv_bfloat16fS2_fjLj3072ELj1ELj1ELj4ELj16ENS_18Kernel_traits_baseILj3072EfS2_fS2_fjLj128EEEEELb0ELb1ELb0EEEvNS_9BwdParamsE,"aw",@nobits
	.sectionflags	@""
	.align	16
	.zero		1024


//--------------------- .nv.shared._ZN10layer_norm31ln_parallel_residual_bwd_kernelINS_13Kernel_traitsIf13__nv_bfloat16fS2_fjLj3072ELj1ELj1ELj4ELj16ENS_18Kernel_traits_baseILj3072EfS2_fS2_fjLj128EEEEELb0ELb1ELb1EEEvNS_9BwdParamsE --------------------------
	.section	.nv.shared._ZN10layer_norm31ln_parallel_residual_bwd_kernelINS_13Kernel_traitsIf13__nv_bfloat16fS2_fjLj3072ELj1ELj1ELj4ELj16ENS_18Kernel_traits_baseILj3072EfS2_fS2_fjLj128EEEEELb0ELb1ELb1EEEvNS_9BwdParamsE,"aw",@nobits
	.sectionflags	@""
	.align	16
	.zero		1024


//--------------------- .nv.shared._ZN10layer_norm31ln_parallel_residual_bwd_kernelINS_13Kernel_traitsIf13__nv_bfloat16fS2_fjLj3072ELj1ELj1ELj4ELj16ENS_18Kernel_traits_baseILj3072EfS2_fS2_fjLj128EEEEELb1ELb0ELb0EEEvNS_9BwdParamsE --------------------------
	.section	.nv.shared._ZN10layer_norm31ln_parallel_residual_bwd_kernelINS_13Kernel_traitsIf13__nv_bfloat16fS2_fjLj3072ELj1ELj1ELj4ELj16ENS_18Kernel_traits_baseILj3072EfS2_fS2_fjLj128EEEEELb1ELb0ELb0EEEvNS_9BwdParamsE,"aw",@nobits
	.sectionflags	@""
	.align	16
	.zero		1024


//--------------------- .nv.shared._ZN10layer_norm31ln_parallel_residual_bwd_kernelINS_13Kernel_traitsIf13__nv_bfloat16fS2_fjLj3072ELj1ELj1ELj4ELj16ENS_18Kernel_traits_baseILj3072EfS2_fS2_fjLj128EEEEELb1ELb0ELb1EEEvNS_9BwdParamsE --------------------------
	.section	.nv.shared._ZN10layer_norm31ln_parallel_residual_bwd_kernelINS_13Kernel_traitsIf13__nv_bfloat16fS2_fjLj3072ELj1ELj1ELj4ELj16ENS_18Kernel_traits_baseILj3072EfS2_fS2_fjLj128EEEEELb1ELb0ELb1EEEvNS_9BwdParamsE,"aw",@nobits
	.sectionflags	@""
	.align	16
	.zero		1024


//--------------------- .nv.shared._ZN10layer_norm22ln_bwd_finalize_kernelINS_22Kernel_traits_finalizeILj3072Ef13__nv_bfloat16fS2_fjLb0ELj1024ELj4ENS_18Kernel_traits_baseILj3072EfS2_fS2_fjLj1024EEEEELb0ELb0EEEvNS_9BwdParamsE --------------------------
	.section	.nv.shared._ZN10layer_norm22ln_bwd_finalize_kernelINS_22Kernel_traits_finalizeILj3072Ef13__nv_bfloat16fS2_fjLb0ELj1024ELj4ENS_18Kernel_traits_baseILj3072EfS2_fS2_fjLj1024EEEEELb0ELb0EEEvNS_9BwdParamsE,"aw",@nobits
	.sectionflags	@""
	.align	16
.nv.shared._ZN10layer_norm22ln_bwd_finalize_kernelINS_22Kernel_traits_finalizeILj3072Ef13__nv_bfloat16fS2_fjLb0ELj1024ELj4ENS_18Kernel_traits_baseILj3072EfS2_fS2_fjLj1024EEEEELb0ELb0EEEvNS_9BwdParamsE:
	.zero		9472


//--------------------- .nv.shared._ZN10layer_norm40ln_parallel_residual_bwd_finalize_kernelINS_22Kernel_traits_finalizeILj3072Ef13__nv_bfloat16fS2_fjLb0ELj1024ELj4ENS_18Kernel_traits_baseILj3072EfS2_fS2_fjLj1024EEEEELb0EEEvNS_9BwdParamsE --------------------------
	.section	.nv.shared._ZN10layer_norm40ln_parallel_residual_bwd_finalize_kernelINS_22Kernel_traits_finalizeILj3072Ef13__nv_bfloat16fS2_fjLb0ELj1024ELj4ENS_18Kernel_traits_baseILj3072EfS2_fS2_fjLj1024EEEEELb0EEEvNS_9BwdParamsE,"aw",@nobits
	.sectionflags	@""
	.align	16
.nv.shared._ZN10layer_norm40ln_parallel_residual_bwd_finalize_kernelINS_22Kernel_traits_finalizeILj3072Ef13__nv_bfloat16fS2_fjLb0ELj1024ELj4ENS_18Kernel_traits_baseILj3072EfS2_fS2_fjLj1024EEEEELb0EEEvNS_9BwdParamsE:
	.zero		17920


//--------------------- .nv.shared._ZN10layer_norm31ln_parallel_residual_bwd_kernelINS_13Kernel_traitsIf13__nv_bfloat16fS2_fjLj3072ELj1ELj1ELj4ELj16ENS_18Kernel_traits_baseILj3072EfS2_fS2_fjLj128EEEEELb1ELb1ELb0EEEvNS_9BwdParamsE --------------------------
	.section	.nv.shared._ZN10layer_norm31ln_parallel_residual_bwd_kernelINS_13Kernel_traitsIf13__nv_bfloat16fS2_fjLj3072ELj1ELj1ELj4ELj16ENS_18Kernel_traits_baseILj3072EfS2_fS2_fjLj128EEEEELb1ELb1ELb0EEEvNS_9BwdParamsE,"aw",@nobits
	.sectionflags	@""
	.align	16
	.zero		1024


//--------------------- .nv.shared._ZN10layer_norm22ln_bwd_finalize_kernelINS_22Kernel_traits_finalizeILj3072Ef13__nv_bfloat16fS2_fjLb0ELj1024ELj4ENS_18Kernel_traits_baseILj3072EfS2_fS2_fjLj1024EEEEELb0ELb1EEEvNS_9BwdParamsE --------------------------
	.section	.nv.shared._ZN10layer_norm22ln_bwd_finalize_kernelINS_22Kernel_traits_finalizeILj3072Ef13__nv_bfloat16fS2_fjLb0ELj1024ELj4ENS_18Kernel_traits_baseILj3072EfS2_fS2_fjLj1024EEEEELb0ELb1EEEvNS_9BwdParamsE,"aw",@nobits
	.sectionflags	@""
	.align	16
.nv.shared._ZN10layer_norm22ln_bwd_finalize_kernelINS_22Kernel_traits_finalizeILj3072Ef13__nv_bfloat16fS2_fjLb0ELj1024ELj4ENS_18Kernel_traits_baseILj3072EfS2_fS2_fjLj1024EEEEELb0ELb1EEEvNS_9BwdParamsE:
	.zero		9472


//--------------------- .nv.shared._ZN10layer_norm40ln_parallel_residual_bwd_finalize_kernelINS_22Kernel_traits_finalizeILj3072Ef13__nv_bfloat16fS2_fjLb0ELj1024ELj4ENS_18Kernel_traits_baseILj3072EfS2_fS2_fjLj1024EEEEELb1EEEvNS_9BwdParamsE --------------------------
	.section	.nv.shared._ZN10layer_norm40ln_parallel_residual_bwd_finalize_kernelINS_22Kernel_traits_finalizeILj3072Ef13__nv_bfloat16fS2_fjLb0ELj1024ELj4ENS_18Kernel_traits_baseILj3072EfS2_fS2_fjLj1024EEEEELb1EEEvNS_9BwdParamsE,"aw",@nobits
	.sectionflags	@""
	.align	16
.nv.shared._ZN10layer_norm40ln_parallel_residual_bwd_finalize_kernelINS_22Kernel_traits_finalizeILj3072Ef13__nv_bfloat16fS2_fjLb0ELj1024ELj4ENS_18Kernel_traits_baseILj3072EfS2_fS2_fjLj1024EEEEELb1EEEvNS_9BwdParamsE:
	.zero		17920


//--------------------- .nv.shared._ZN10layer_norm31ln_parallel_residual_bwd_kernelINS_13Kernel_traitsIf13__nv_bfloat16fS2_fjLj3072ELj1ELj1ELj4ELj16ENS_18Kernel_traits_baseILj3072EfS2_fS2_fjLj128EEEEELb1ELb1ELb1EEEvNS_9BwdParamsE --------------------------
	.section	.nv.shared._ZN10layer_norm31ln_parallel_residual_bwd_kernelINS_13Kernel_traitsIf13__nv_bfloat16fS2_fjLj3072ELj1ELj1ELj4ELj16ENS_18Kernel_traits_baseILj3072EfS2_fS2_fjLj128EEEEELb1ELb1ELb1EEEvNS_9BwdParamsE,"aw",@nobits
	.sectionflags	@""
	.align	16
	.zero		1024


//--------------------- .nv.shared._ZN10layer_norm31ln_parallel_residual_bwd_kernelINS_13Kernel_traitsIf6__halfS2_S2_fjLj3072ELj1ELj1ELj4ELj16ENS_18Kernel_traits_baseILj3072EfS2_S2_S2_fjLj128EEEEELb0ELb0ELb0EEEvNS_9BwdParamsE --------------------------
	.section	.nv.shared._ZN10layer_norm31ln_parallel_residual_bwd_kernelINS_13Kernel_traitsIf6__halfS2_S2_fjLj3072ELj1ELj1ELj4ELj16ENS_18Kernel_traits_baseILj3072EfS2_S2_S2_fjLj128EEEEELb0ELb0ELb0EEEvNS_9BwdParamsE,"aw",@nobits
	.sectionflags	@""
	.align	16
	.zero		1024


//--------------------- .nv.shared._ZN10layer_norm31ln_parallel_residual_bwd_kernelINS_13Kernel_traitsIf6__halfS2_S2_fjLj3072ELj1ELj1ELj4ELj16ENS_18Kernel_traits_baseILj3072EfS2_S2_S2_fjLj128EEEEELb0ELb0ELb1EEEvNS_9BwdParamsE --------------------------
	.section	.nv.shared._ZN10layer_norm31ln_parallel_residual_bwd_kernelINS_13Kernel_traitsIf6__halfS2_S2_fjLj3072ELj1ELj1ELj4ELj16ENS_18Kernel_traits_baseILj3072EfS2_S2_S2_fjLj128EEEEELb0ELb0ELb1EEEvNS_9BwdParamsE,"aw",@nobits
	.sectionflags	@""
	.align	16
	.zero		1024


//--------------------- .nv.shared._ZN10layer_norm31ln_parallel_residual_bwd_kernelINS_13Kernel_traitsIf6__halfS2_S2_fjLj3072ELj1ELj1ELj4ELj16ENS_18Kernel_traits_baseILj3072EfS2_S2_S2_fjLj128EEEEELb0ELb1ELb0EEEvNS_9BwdParamsE --------------------------
	.section	.nv.shared._ZN10layer_norm31ln_parallel_residual_bwd_kernelINS_13Kernel_traitsIf6__halfS2_S2_fjLj3072ELj1ELj1ELj4ELj16ENS_18Kernel_traits_baseILj3072EfS2_S2_S2_fjLj128EEEEELb0ELb1ELb0EEEvNS_9BwdParamsE,"aw",@nobits
	.sectionflags	@""
	.align	16
	.zero		1024


//--------------------- .nv.shared._ZN10layer_norm31ln_parallel_residual_bwd_kernelINS_13Kernel_traitsIf6__halfS2_S2_fjLj3072ELj1ELj1ELj4ELj16ENS_18Kernel_traits_baseILj3072EfS2_S2_S2_fjLj128EEEEELb0ELb1ELb1EEEvNS_9BwdParamsE --------------------------
	.section	.nv.shared._ZN10layer_norm31ln_parallel_residual_bwd_kernelINS_13Kernel_traitsIf6__halfS2_S2_fjLj3072ELj1ELj1ELj4ELj16ENS_18Kernel_traits_baseILj3072EfS2_S2_S2_fjLj128EEEEELb0ELb1ELb1EEEvNS_9BwdParamsE,"aw",@nobits
	.sectionflags	@""
	.align	16
	.zero		1024


//--------------------- .nv.shared._ZN10layer_norm31ln_parallel_residual_bwd_kernelINS_13Kernel_traitsIf6__halfS2_S2_fjLj3072ELj1ELj1ELj4ELj16ENS_18Kernel_traits_baseILj3072EfS2_S2_S2_fjLj128EEEEELb1ELb0ELb0EEEvNS_9BwdParamsE --------------------------
	.section	.nv.shared._ZN10layer_norm31ln_parallel_residual_bwd_kernelINS_13Kernel_traitsIf6__halfS2_S2_fjLj3072ELj1ELj1ELj4ELj16ENS_18Kernel_traits_baseILj3072EfS2_S2_S2_fjLj128EEEEELb1ELb0ELb0EEEvNS_9BwdParamsE,"aw",@nobits
	.sectionflags	@""
	.align	16
	.zero		1024


//--------------------- .nv.shared._ZN10layer_norm31ln_parallel_residual_bwd_kernelINS_13Kernel_traitsIf6__halfS2_S2_fjLj3072ELj1ELj1ELj4ELj16ENS_18Kernel_traits_baseILj3072EfS2_S2_S2_fjLj128EEEEELb1ELb0ELb1EEEvNS_9BwdParamsE --------------------------
	.section	.nv.shared._ZN10layer_norm31ln_parallel_residual_bwd_kernelINS_13Kernel_traitsIf6__halfS2_S2_fjLj3072ELj1ELj1ELj4ELj16ENS_18Kernel_traits_baseILj3072EfS2_S2_S2_fjLj128EEEEELb1ELb0ELb1EEEvNS_9BwdParamsE,"aw",@nobits
	.sectionflags	@""
	.align	16
	.zero		1024


//--------------------- .nv.shared._ZN10layer_norm22ln_bwd_finalize_kernelINS_22Kernel_traits_finalizeILj3072Ef6__halfS2_S2_fjLb0ELj1024ELj4ENS_18Kernel_traits_baseILj3072EfS2_S2_S2_fjLj1024EEEEELb0ELb0EEEvNS_9BwdParamsE --------------------------
	.section	.nv.shared._ZN10layer_norm22ln_bwd_finalize_kernelINS_22Kernel_traits_finalizeILj3072Ef6__halfS2_S2_fjLb0ELj1024ELj4ENS_18Kernel_traits_baseILj3072EfS2_S2_S2_fjLj1024EEEEELb0ELb0EEEvNS_9BwdParamsE,"aw",@nobits
	.sectionflags	@""
	.align	16
.nv.shared._ZN10layer_norm22ln_bwd_finalize_kernelINS_22Kernel_traits_finalizeILj3072Ef6__halfS2_S2_fjLb0ELj1024ELj4ENS_18Kernel_traits_baseILj3072EfS2_S2_S2_fjLj1024EEEEELb0ELb0EEEvNS_9BwdParamsE:
	.zero		9472


//--------------------- .nv.shared._ZN10layer_norm40ln_parallel_residual_bwd_finalize_kernelINS_22Kernel_traits_finalizeILj3072Ef6__halfS2_S2_fjLb0ELj1024ELj4ENS_18Kernel_traits_baseILj3072EfS2_S2_S2_fjLj1024EEEEELb0EEEvNS_9BwdParamsE --------------------------
	.section	.nv.shared._ZN10layer_norm40ln_parallel_residual_bwd_finalize_kernelINS_22Kernel_traits_finalizeILj3072Ef6__halfS2_S2_fjLb0ELj1024ELj4ENS_18Kernel_traits_baseILj3072EfS2_S2_S2_fjLj1024EEEEELb0EEEvNS_9BwdParamsE,"aw",@nobits
	.sectionflags	@""
	.align	16
.nv.shared._ZN10layer_norm40ln_parallel_residual_bwd_finalize_kernelINS_22Kernel_traits_finalizeILj3072Ef6__halfS2_S2_fjLb0ELj1024ELj4ENS_18Kernel_traits_baseILj3072EfS2_S2_S2_fjLj1024EEEEELb0EEEvNS_9BwdParamsE:
	.zero		17920


//--------------------- .nv.shared._ZN10layer_norm31ln_parallel_residual_bwd_kernelINS_13Kernel_traitsIf6__halfS2_S2_fjLj3072ELj1ELj1ELj4ELj16ENS_18Kernel_traits_baseILj3072EfS2_S2_S2_fjLj128EEEEELb1ELb1ELb0EEEvNS_9BwdParamsE --------------------------
	.section	.nv.shared._ZN10layer_norm31ln_parallel_residual_bwd_kernelINS_13Kernel_traitsIf6__halfS2_S2_fjLj3072ELj1ELj1ELj4ELj16ENS_18Kernel_traits_baseILj3072EfS2_S2_S2_fjLj128EEEEELb1ELb1ELb0EEEvNS_9BwdParamsE,"aw",@nobits
	.sectionflags	@""
	.align	16
	.zero		1024


//--------------------- .nv.shared._ZN10layer_norm22ln_bwd_finalize_kernelINS_22Kernel_traits_finalizeILj3072Ef6__halfS2_S2_fjLb0ELj1024ELj4ENS_18Kernel_traits_baseILj3072EfS2_S2_S2_fjLj1024EEEEELb0ELb1EEEvNS_9BwdParamsE --------------------------
	.section	.nv.shared._ZN10layer_norm22ln_bwd_finalize_kernelINS_22Kernel_traits_finalizeILj3072Ef6__halfS2_S2_fjLb0ELj1024ELj4ENS_18Kernel_traits_baseILj3072EfS2_S2_S2_fjLj1024EEEEELb0ELb1EEEvNS_9BwdParamsE,"aw",@nobits
	.sectionflags	@""
	.align	16
.nv.shared._ZN10layer_norm22ln_bwd_finalize_kernelINS_22Kernel_traits_finalizeILj3072Ef6__halfS2_S2_fjLb0ELj1024ELj4ENS_18Kernel_traits_baseILj3072EfS2_S2_S2_fjLj1024EEEEELb0ELb1EEEvNS_9BwdParamsE:
	.zero		9472


//--------------------- .nv.shared._ZN10layer_norm40ln_parallel_residual_bwd_finalize_kernelINS_22Kernel_traits_finalizeILj3072Ef6__halfS2_S2_fjLb0ELj1024ELj4ENS_18Kernel_traits_baseILj3072EfS2_S2_S2_fjLj1024EEEEELb1EEEvNS_9BwdParamsE --------------------------
	.section	.nv.shared._ZN10layer_norm40ln_parallel_residual_bwd_finalize_kernelINS_22Kernel_traits_finalizeILj3072Ef6__halfS2_S2_fjLb0ELj1024ELj4ENS_18Kernel_traits_baseILj3072EfS2_S2_S2_fjLj1024EEEEELb1EEEvNS_9BwdParamsE,"aw",@nobits
	.sectionflags	@""
	.align	16
.nv.shared._ZN10layer_norm40ln_parallel_residual_bwd_finalize_kernelINS_22Kernel_traits_finalizeILj3072Ef6__halfS2_S2_fjLb0ELj1024ELj4ENS_18Kernel_traits_baseILj3072EfS2_S2_S2_fjLj1024EEEEELb1EEEvNS_9BwdParamsE:
	.zero		17920


//--------------------- .nv.shared._ZN10layer_norm31ln_parallel_residual_bwd_kernelINS_13Kernel_traitsIf6__halfS2_S2_fjLj3072ELj1ELj1ELj4ELj16ENS_18Kernel_traits_baseILj3072EfS2_S2_S2_fjLj128EEEEELb1ELb1ELb1EEEvNS_9BwdParamsE --------------------------
	.section	.nv.shared._ZN10layer_norm31ln_parallel_residual_bwd_kernelINS_13Kernel_traitsIf6__halfS2_S2_fjLj3072ELj1ELj1ELj4ELj16ENS_18Kernel_traits_baseILj3072EfS2_S2_S2_fjLj128EEEEELb1ELb1ELb1EEEvNS_9BwdParamsE,"aw",@nobits
	.sectionflags	@""
	.align	16
	.zero		1024


//--------------------- .nv.shared._ZN10layer_norm31ln_parallel_residual_bwd_kernelINS_13Kernel_traitsI6__halfS2_fS2_fjLj3072ELj1ELj1ELj4ELj16ENS_18Kernel_traits_baseILj3072ES2_S2_fS2_fjLj128EEEEELb0ELb0ELb0EEEvNS_9BwdParamsE --------------------------
	.section	.nv.shared._ZN10layer_norm31ln_parallel_residual_bwd_kernelINS_13Kernel_traitsI6__halfS2_fS2_fjLj3072ELj1ELj1ELj4ELj16ENS_18Kernel_traits_baseILj3072ES2_S2_fS2_fjLj128EEEEELb0ELb0ELb0EEEvNS_9BwdParamsE,"aw",@nobits
	.sectionflags	@""
	.align	16
	.zero		1024


//--------------------- .nv.shared._ZN10layer_norm31ln_parallel_residual_bwd_kernelINS_13Kernel_traitsI6__halfS2_fS2_fjLj3072ELj1ELj1ELj4ELj16ENS_18Kernel_traits_baseILj3072ES2_S2_fS2_fjLj128EEEEELb0ELb0ELb1EEEvNS_9BwdParamsE --------------------------
	.section	.nv.shared._ZN10layer_norm31ln_parallel_residual_bwd_kernelINS_13Kernel_traitsI6__halfS2_fS2_fjLj3072ELj1ELj1ELj4ELj16ENS_18Kernel_traits_baseILj3072ES2_S2_fS2_fjLj128EEEEELb0ELb0ELb1EEEvNS_9BwdParamsE,"aw",@nobits
	.sectionflags	@""
	.align	16
	.zero		1024


//--------------------- .nv.shared._ZN10layer_norm31ln_parallel_residual_bwd_kernelINS_13Kernel_traitsI6__halfS2_fS2_fjLj3072ELj1ELj1ELj4ELj16ENS_18Kernel_traits_baseILj3072ES2_S2_fS2_fjLj128EEEEELb0ELb1ELb0EEEvNS_9BwdParamsE --------------------------
	.section	.nv.shared._ZN10layer_norm31ln_parallel_residual_bwd_kernelINS_13Kernel_traitsI6__halfS2_fS2_fjLj3072ELj1ELj1ELj4ELj16ENS_18Kernel_traits_baseILj3072ES2_S2_fS2_fjLj128EEEEELb0ELb1ELb0EEEvNS_9BwdParamsE,"aw",@nobits
	.sectionflags	@""
	.align	16
	.zero		1024


//--------------------- .nv.shared._ZN10layer_norm31ln_parallel_residual_bwd_kernelINS_13Kernel_traitsI6__halfS2_fS2_fjLj3072ELj1ELj1ELj4ELj16ENS_18Kernel_traits_baseILj3072ES2_S2_fS2_fjLj128EEEEELb0ELb1ELb1EEEvNS_9BwdParamsE --------------------------
	.section	.nv.shared._ZN10layer_norm31ln_parallel_residual_bwd_kernelINS_13Kernel_traitsI6__halfS2_fS2_fjLj3072ELj1ELj1ELj4ELj16ENS_18Kernel_traits_baseILj3072ES2_S2_fS2_fjLj128EEEEELb0ELb1ELb1EEEvNS_9BwdParamsE,"aw",@nobits
	.sectionflags	@""
	.align	16
	.zero		1024


//--------------------- .nv.shared._ZN10layer_norm31ln_parallel_residual_bwd_kernelINS_13Kernel_traitsI6__halfS2_fS2_fjLj3072ELj1ELj1ELj4ELj16ENS_18Kernel_traits_baseILj3072ES2_S2_fS2_fjLj128EEEEELb1ELb0ELb0EEEvNS_9BwdParamsE --------------------------
	.section	.nv.shared._ZN10layer_norm31ln_parallel_residual_bwd_kernelINS_13Kernel_traitsI6__halfS2_fS2_fjLj3072ELj1ELj1ELj4ELj16ENS_18Kernel_traits_baseILj3072ES2_S2_fS2_fjLj128EEEEELb1ELb0ELb0EEEvNS_9BwdParamsE,"aw",@nobits
	.sectionflags	@""
	.align	16
	.zero		1024


//--------------------- .nv.shared._ZN10layer_norm31ln_parallel_residual_bwd_kernelINS_13Kernel_traitsI6__halfS2_fS2_fjLj3072ELj1ELj1ELj4ELj16ENS_18Kernel_traits_baseILj3072ES2_S2_fS2_fjLj128EEEEELb1ELb0ELb1EEEvNS_9BwdParamsE --------------------------
	.section	.nv.shared._ZN10layer_norm31ln_parallel_residual_bwd_kernelINS_13Kernel_traitsI6__halfS2_fS2_fjLj3072ELj1ELj1ELj4ELj16ENS_18Kernel_traits_baseILj3072ES2_S2_fS2_fjLj128EEEEELb1ELb0ELb1EEEvNS_9BwdParamsE,"aw",@nobits
	.sectionflags	@""
	.align	16
	.zero		1024


//--------------------- .nv.shared._ZN10layer_norm22ln_bwd_finalize_kernelINS_22Kernel_traits_finalizeILj3072E6__halfS2_fS2_fjLb0ELj1024ELj4ENS_18Kernel_traits_baseILj3072ES2_S2_fS2_fjLj1024EEEEELb0ELb0EEEvNS_9BwdParamsE --------------------------
	.section	.nv.shared._ZN10layer_norm22ln_bwd_finalize_kernelINS_22Kernel_traits_finalizeILj3072E6__halfS2_fS2_fjLb0ELj1024ELj4ENS_18Kernel_traits_baseILj3072ES2_S2_fS2_fjLj1024EEEEELb0ELb0EEEvNS_9BwdParamsE,"aw",@nobits
	.sectionflags	@""
	.align	16
.nv.shared._ZN10layer_norm22ln_bwd_finalize_kernelINS_22Kernel_traits_finalizeILj3072E6__halfS2_fS2_fjLb0ELj1024ELj4ENS_18Kernel_traits_baseILj3072ES2_S2_fS2_fjLj1024EEEEELb0ELb0EEEvNS_9BwdParamsE:
	.zero		9472


//--------------------- .nv.shared._ZN10layer_norm40ln_parallel_residual_bwd_finalize_kernelINS_22Kernel_traits_finalizeILj3072E6__halfS2_fS2_fjLb0ELj1024ELj4ENS_18Kernel_traits_baseILj3072ES2_S2_fS2_fjLj1024EEEEELb0EEEvNS_9BwdParamsE --------------------------
	.section	.nv.shared._ZN10layer_norm40ln_parallel_residual_bwd_finalize_kernelINS_22Kernel_traits_finalizeILj3072E6__halfS2_fS2_fjLb0ELj1024ELj4ENS_18Kernel_traits_baseILj3072ES2_S2_fS2_fjLj1024EEEEELb0EEEvNS_9BwdParamsE,"aw",@nobits
	.sectionflags	@""
	.align	16
.nv.shared._ZN10layer_norm40ln_parallel_residual_bwd_finalize_kernelINS_22Kernel_traits_finalizeILj3072E6__halfS2_fS2_fjLb0ELj1024ELj4ENS_18Kernel_traits_baseILj3072ES2_S2_fS2_fjLj1024EEEEELb0EEEvNS_9BwdParamsE:
	.zero		17920


//--------------------- .nv.shared._ZN10layer_norm31ln_parallel_residual_bwd_kernelINS_13Kernel_traitsI6__halfS2_fS2_fjLj3072ELj1ELj1ELj4ELj16ENS_18Kernel_traits_baseILj3072ES2_S2_fS2_fjLj128EEEEELb1ELb1ELb0EEEvNS_9BwdParamsE --------------------------
	.section	.nv.shared._ZN10layer_norm31ln_parallel_residual_bwd_kernelINS_13Kernel_traitsI6__halfS2_fS2_fjLj3072ELj1ELj1ELj4ELj16ENS_18Kernel_traits_baseILj3072ES2_S2_fS2_fjLj128EEEEELb1ELb1ELb0EEEvNS_9BwdParamsE,"aw",@nobits
	.sectionflags	@""
	.align	16
	.zero		1024


//--------------------- .nv.shared._ZN10layer_norm22ln_bwd_finalize_kernelINS_22Kernel_traits_finalizeILj3072E6__halfS2_fS2_fjLb0ELj1024ELj4ENS_18Kernel_traits_baseILj3072ES2_S2_fS2_fjLj1024EEEEELb0ELb1EEEvNS_9BwdParamsE --------------------------
	.section	.nv.shared._ZN10layer_norm22ln_bwd_finalize_kernelINS_22Kernel_traits_finalizeILj3072E6__halfS2_fS2_fjLb0ELj1024ELj4ENS_18Kernel_traits_baseILj3072ES2_S2_fS2_fjLj1024EEEEELb0ELb1EEEvNS_9BwdParamsE,"aw",@nobits
	.sectionflags	@""
	.align	16
.nv.shared._ZN10layer_norm22ln_bwd_finalize_kernelINS_22Kernel_traits_finalizeILj3072E6__halfS2_fS2_fjLb0ELj1024ELj4ENS_18Kernel_traits_baseILj3072ES2_S2_fS2_fjLj1024EEEEELb0ELb1EEEvNS_9BwdParamsE:
	.zero		9472


//--------------------- .nv.shared._ZN10layer_norm40ln_parallel_residual_bwd_finalize_kernelINS_22Kernel_traits_finalizeILj3072E6__halfS2_fS2_fjLb0ELj1024ELj4ENS_18Kernel_traits_baseILj3072ES2_S2_fS2_fjLj1024EEEEELb1EEEvNS_9BwdParamsE --------------------------
	.section	.nv.shared._ZN10layer_norm40ln_parallel_residual_bwd_finalize_kernelINS_22Kernel_traits_finalizeILj3072E6__halfS2_fS2_fjLb0ELj1024ELj4ENS_18Kernel_traits_baseILj3072ES2_S2_fS2_fjLj1024EEEEELb1EEEvNS_9BwdParamsE,"aw",@nobits
	.sectionflags	@""
	.align	16
.nv.shared._ZN10layer_norm40ln_parallel_residual_bwd_finalize_kernelINS_22Kernel_traits_finalizeILj3072E6__halfS2_fS2_fjLb0ELj1024ELj4ENS_18Kernel_traits_baseILj3072ES2_S2_fS2_fjLj1024EEEEELb1EEEvNS_9BwdParamsE:
	.zero		17920


//--------------------- .nv.shared._ZN10layer_norm31ln_parallel_residual_bwd_kernelINS_13Kernel_traitsI6__halfS2_fS2_fjLj3072ELj1ELj1ELj4ELj16ENS_18Kernel_traits_baseILj3072ES2_S2_fS2_fjLj128EEEEELb1ELb1ELb1EEEvNS_9BwdParamsE --------------------------
	.section	.nv.shared._ZN10layer_norm31ln_parallel_residual_bwd_kernelINS_13Kernel_traitsI6__halfS2_fS2_fjLj3072ELj1ELj1ELj4ELj16ENS_18Kernel_traits_baseILj3072ES2_S2_fS2_fjLj128EEEEELb1ELb1ELb1EEEvNS_9BwdParamsE,"aw",@nobits
	.sectionflags	@""
	.align	16
	.zero		1024


//--------------------- .nv.shared._ZN10layer_norm31ln_parallel_residual_bwd_kernelINS_13Kernel_traitsIf6__halffS2_fjLj3072ELj1ELj1ELj4ELj16ENS_18Kernel_traits_baseILj3072EfS2_fS2_fjLj128EEEEELb0ELb0ELb0EEEvNS_9BwdParamsE --------------------------
	.section	.nv.shared._ZN10layer_norm31ln_parallel_residual_bwd_kernelINS_13Kernel_traitsIf6__halffS2_fjLj3072ELj1ELj1ELj4ELj16ENS_18Kernel_traits_baseILj3072EfS2_fS2_fjLj128EEEEELb0ELb0ELb0EEEvNS_9BwdParamsE,"aw",@nobits
	.sectionflags	@""
	.align	16
	.zero		1024


//--------------------- .nv.shared._ZN10layer_norm31ln_parallel_residual_bwd_kernelINS_13Kernel_traitsIf6__halffS2_fjLj3072ELj1ELj1ELj4ELj16ENS_18Kernel_traits_baseILj3072EfS2_fS2_fjLj128EEEEELb0ELb0ELb1EEEvNS_9BwdParamsE --------------------------
	.section	.nv.shared._ZN10layer_norm31ln_parallel_residual_bwd_kernelINS_13Kernel_traitsIf6__halffS2_fjLj3072ELj1ELj1ELj4ELj16ENS_18Kernel_traits_baseILj3072EfS2_fS2_fjLj128EEEEELb0ELb0ELb1EEEvNS_9BwdParamsE,"aw",@nobits
	.sectionflags	@""
	.align	16
	.zero		1024


//--------------------- .nv.shared._ZN10layer_norm31ln_parallel_residual_bwd_kernelINS_13Kernel_traitsIf6__halffS2_fjLj3072ELj1ELj1ELj4ELj16ENS_18Kernel_traits_baseILj3072EfS2_fS2_fjLj128EEEEELb0ELb1ELb0EEEvNS_9BwdParamsE --------------------------
	.section	.nv.shared._ZN10layer_norm31ln_parallel_residual_bwd_kernelINS_13Kernel_traitsIf6__halffS2_fjLj3072ELj1ELj1ELj4ELj16ENS_18Kernel_traits_baseILj3072EfS2_fS2_fjLj128EEEEELb0ELb1ELb0EEEvNS_9BwdParamsE,"aw",@nobits
	.sectionflags	@""
	.align	16
	.zero		1024


//--------------------- .nv.shared._ZN10layer_norm31ln_parallel_residual_bwd_kernelINS_13Kernel_traitsIf6__halffS2_fjLj3072ELj1ELj1ELj4ELj16ENS_18Kernel_traits_baseILj3072EfS2_fS2_fjLj128EEEEELb0ELb1ELb1EEEvNS_9BwdParamsE --------------------------
	.section	.nv.shared._ZN10layer_norm31ln_parallel_residual_bwd_kernelINS_13Kernel_traitsIf6__halffS2_fjLj3072ELj1ELj1ELj4ELj16ENS_18Kernel_traits_baseILj3072EfS2_fS2_fjLj128EEEEELb0ELb1ELb1EEEvNS_9BwdParamsE,"aw",@nobits
	.sectionflags	@""
	.align	16
	.zero		1024


//--------------------- .nv.shared._ZN10layer_norm31ln_parallel_residual_bwd_kernelINS_13Kernel_traitsIf6__halffS2_fjLj3072ELj1ELj1ELj4ELj16ENS_18Kernel_traits_baseILj3072EfS2_fS2_fjLj128EEEEELb1ELb0ELb0EEEvNS_9BwdParamsE --------------------------
	.section	.nv.shared._ZN10layer_norm31ln_parallel_residual_bwd_kernelINS_13Kernel_traitsIf6__halffS2_fjLj3072ELj1ELj1ELj4ELj16ENS_18Kernel_traits_baseILj3072EfS2_fS2_fjLj128EEEEELb1ELb0ELb0EEEvNS_9BwdParamsE,"aw",@nobits
	.sectionflags	@""
	.align	16
	.zero		1024


//--------------------- .nv.shared._ZN10layer_norm31ln_parallel_residual_bwd_kernelINS_13Kernel_traitsIf6__halffS2_fjLj3072ELj1ELj1ELj4ELj16ENS_18Kernel_traits_baseILj3072EfS2_fS2_fjLj128EEEEELb1ELb0ELb1EEEvNS_9BwdParamsE --------------------------
	.section	.nv.shared._ZN10layer_norm31ln_parallel_residual_bwd_kernelINS_13Kernel_traitsIf6__halffS2_fjLj3072ELj1ELj1ELj4ELj16ENS_18Kernel_traits_baseILj3072EfS2_fS2_fjLj128EEEEELb1ELb0ELb1EEEvNS_9BwdParamsE,"aw",@nobits
	.sectionflags	@""
	.align	16
	.zero		1024


//--------------------- .nv.shared._ZN10layer_norm22ln_bwd_finalize_kernelINS_22Kernel_traits_finalizeILj3072Ef6__halffS2_fjLb0ELj1024ELj4ENS_18Kernel_traits_baseILj3072EfS2_fS2_fjLj1024EEEEELb0ELb0EEEvNS_9BwdParamsE --------------------------
	.section	.nv.shared._ZN10layer_norm22ln_bwd_finalize_kernelINS_22Kernel_traits_finalizeILj3072Ef6__halffS2_fjLb0ELj1024ELj4ENS_18Kernel_traits_baseILj3072EfS2_fS2_fjLj1024EEEEELb0ELb0EEEvNS_9BwdParamsE,"aw",@nobits
	.sectionflags	@""
	.align	16
.nv.shared._ZN10layer_norm22ln_bwd_finalize_kernelINS_22Kernel_traits_finalizeILj3072Ef6__halffS2_fjLb0ELj1024ELj4ENS_18Kernel_traits_baseILj3072EfS2_fS2_fjLj1024EEEEELb0ELb0EEEvNS_9BwdParamsE:
	.zero		9472


//--------------------- .nv.shared._ZN10layer_norm40ln_parallel_residual_bwd_finalize_kernelINS_22Kernel_traits_finalizeILj3072Ef6__halffS2_fjLb0ELj1024ELj4ENS_18Kernel_traits_baseILj3072EfS2_fS2_fjLj1024EEEEELb0EEEvNS_9BwdParamsE --------------------------
	.section	.nv.shared._ZN10layer_norm40ln_parallel_residual_bwd_finalize_kernelINS_22Kernel_traits_finalizeILj3072Ef6__halffS2_fjLb0ELj1024ELj4ENS_18Kernel_traits_baseILj3072EfS2_fS2_fjLj1024EEEEELb0EEEvNS_9BwdParamsE,"aw",@nobits
	.sectionflags	@""
	.align	16
.nv.shared._ZN10layer_norm40ln_parallel_residual_bwd_finalize_kernelINS_22Kernel_traits_finalizeILj3072Ef6__halffS2_fjLb0ELj1024ELj4ENS_18Kernel_traits_baseILj3072EfS2_fS2_fjLj1024EEEEELb0EEEvNS_9BwdParamsE:
	.zero		17920


//--------------------- .nv.shared._ZN10layer_norm31ln_parallel_residual_bwd_kernelINS_13Kernel_traitsIf6__halffS2_fjLj3072ELj1ELj1ELj4ELj16ENS_18Kernel_traits_baseILj3072EfS2_fS2_fjLj128EEEEELb1ELb1ELb0EEEvNS_9BwdParamsE --------------------------
	.section	.nv.shared._ZN10layer_norm31ln_parallel_residual_bwd_kernelINS_13Kernel_traitsIf6__halffS2_fjLj3072ELj1ELj1ELj4ELj16ENS_18Kernel_traits_baseILj3072EfS2_fS2_fjLj128EEEEELb1ELb1ELb0EEEvNS_9BwdParamsE,"aw",@nobits
	.sectionflags	@""
	.align	16
	.zero		1024


//--------------------- .nv.shared._ZN10layer_norm22ln_bwd_finalize_kernelINS_22Kernel_traits_finalizeILj3072Ef6__halffS2_fjLb0ELj1024ELj4ENS_18Kernel_traits_baseILj3072EfS2_fS2_fjLj1024EEEEELb0ELb1EEEvNS_9BwdParamsE --------------------------
	.section	.nv.shared._ZN10layer_norm22ln_bwd_finalize_kernelINS_22Kernel_traits_finalizeILj3072Ef6__halffS2_fjLb0ELj1024ELj4ENS_18Kernel_traits_baseILj3072EfS2_fS2_fjLj1024EEEEELb0ELb1EEEvNS_9BwdParamsE,"aw",@nobits
	.sectionflags	@""
	.align	16
.nv.shared._ZN10layer_norm22ln_bwd_finalize_kernelINS_22Kernel_traits_finalizeILj3072Ef6__halffS2_fjLb0ELj1024ELj4ENS_18Kernel_traits_baseILj3072EfS2_fS2_fjLj1024EEEEELb0ELb1EEEvNS_9BwdParamsE:
	.zero		9472


//--------------------- .nv.shared._ZN10layer_norm40ln_parallel_residual_bwd_finalize_kernelINS_22Kernel_traits_finalizeILj3072Ef6__halffS2_fjLb0ELj1024ELj4ENS_18Kernel_traits_baseILj3072EfS2_fS2_fjLj1024EEEEELb1EEEvNS_9BwdParamsE --------------------------
	.section	.nv.shared._ZN10layer_norm40ln_parallel_residual_bwd_finalize_kernelINS_22Kernel_traits_finalizeILj3072Ef6__halffS2_fjLb0ELj1024ELj4ENS_18Kernel_traits_baseILj3072EfS2_fS2_fjLj1024EEEEELb1EEEvNS_9BwdParamsE,"aw",@nobits
	.sectionflags	@""
	.align	16
.nv.shared._ZN10layer_norm40ln_parallel_residual_bwd_finalize_kernelINS_22Kernel_traits_finalizeILj3072Ef6__halffS2_fjLb0ELj1024ELj4ENS_18Kernel_traits_baseILj3072EfS2_fS2_fjLj1024EEEEELb1EEEvNS_9BwdParamsE:
	.zero		17920


//--------------------- .nv.shared._ZN10layer_norm31ln_parallel_residual_bwd_kernelINS_13Kernel_traitsIf6__halffS2_fjLj3072ELj1ELj1ELj4ELj16ENS_18Kernel_traits_baseILj3072EfS2_fS2_fjLj128EEEEELb1ELb1ELb1EEEvNS_9BwdParamsE --------------------------
	.section	.nv.shared._ZN10layer_norm31ln_parallel_residual_bwd_kernelINS_13Kernel_traitsIf6__halffS2_fjLj3072ELj1ELj1ELj4ELj16ENS_18Kernel_traits_baseILj3072EfS2_fS2_fjLj128EEEEELb1ELb1ELb1EEEvNS_9BwdParamsE,"aw",@nobits
	.sectionflags	@""
	.align	16
	.zero		1024


//--------------------- .nv.shared._ZN10layer_norm31ln_parallel_residual_bwd_kernelINS_13Kernel_traitsI6__halfffffjLj3072ELj1ELj1ELj4ELj16ENS_18Kernel_traits_baseILj3072ES2_ffffjLj128EEEEELb0ELb0ELb0EEEvNS_9BwdParamsE --------------------------
	.section	.nv.shared._ZN10layer_norm31ln_parallel_residual_bwd_kernelINS_13Kernel_traitsI6__halfffffjLj3072ELj1ELj1ELj4ELj16ENS_18Kernel_traits_baseILj3072ES2_ffffjLj128EEEEELb0ELb0ELb0EEEvNS_9BwdParamsE,"aw",@nobits
	.sectionflags	@""
	.align	16
	.zero		1024


//--------------------- .nv.shared._ZN10layer_norm31ln_parallel_residual_bwd_kernelINS_13Kernel_traitsI6__halfffffjLj3072ELj1ELj1ELj4ELj16ENS_18Kernel_traits_baseILj3072ES2_ffffjLj128EEEEELb0ELb0ELb1EEEvNS_9BwdParamsE --------------------------
	.section	.nv.shared._ZN10layer_norm31ln_parallel_residual_bwd_kernelINS_13Kernel_traitsI6__halfffffjLj3072ELj1ELj1ELj4ELj16ENS_18Kernel_traits_baseILj3072ES2_ffffjLj128EEEEELb0ELb0ELb1EEEvNS_9BwdParamsE,"aw",@nobits
	.sectionflags	@""
	.align	16
	.zero		1024


//--------------------- .nv.shared._ZN10layer_norm31ln_parallel_residual_bwd_kernelINS_13Kernel_traitsI6__halfffffjLj3072ELj1ELj1ELj4ELj16ENS_18Kernel_traits_baseILj3072ES2_ffffjLj128EEEEELb0ELb1ELb0EEEvNS_9BwdParamsE --------------------------
	.section	.nv.shared._ZN10layer_norm31ln_parallel_residual_bwd_kernelINS_13Kernel_traitsI6__halfffffjLj3072ELj1ELj1ELj4ELj16ENS_18Kernel_traits_baseILj3072ES2_ffffjLj128EEEEELb0ELb1ELb0EEEvNS_9BwdParamsE,"aw",@nobits
	.sectionflags	@""
	.align	16
	.zero		1024


//--------------------- .nv.shared._ZN10layer_norm31ln_parallel_residual_bwd_kernelINS_13Kernel_traitsI6__halfffffjLj3072ELj1ELj1ELj4ELj16ENS_18Kernel_traits_baseILj3072ES2_ffffjLj128EEEEELb0ELb1ELb1EEEvNS_9BwdParamsE --------------------------
	.section	.nv.shared._ZN10layer_norm31ln_parallel_residual_bwd_kernelINS_13Kernel_traitsI6__halfffffjLj3072ELj1ELj1ELj4ELj16ENS_18Kernel_traits_baseILj3072ES2_ffffjLj128EEEEELb0ELb1ELb1EEEvNS_9BwdParamsE,"aw",@nobits
	.sectionflags	@""
	.align	16
	.zero		1024


//--------------------- .nv.shared._ZN10layer_norm31ln_parallel_residual_bwd_kernelINS_13Kernel_traitsI6__halfffffjLj3072ELj1ELj1ELj4ELj16ENS_18Kernel_traits_baseILj3072ES2_ffffjLj128EEEEELb1ELb0ELb0EEEvNS_9BwdParamsE --------------------------
	.section	.nv.shared._ZN10layer_norm31ln_parallel_residual_bwd_kernelINS_13Kernel_traitsI6__halfffffjLj3072ELj1ELj1ELj4ELj16ENS_18Kernel_traits_baseILj3072ES2_ffffjLj128EEEEELb1ELb0ELb0EEEvNS_9BwdParamsE,"aw",@nobits
	.sectionflags	@""
	.align	16
	.zero		1024


//--------------------- .nv.shared._ZN10layer_norm31ln_parallel_residual_bwd_kernelINS_13Kernel_traitsI6__halfffffjLj3072ELj1ELj1ELj4ELj16ENS_18Kernel_traits_baseILj3072ES2_ffffjLj128EEEEELb1ELb0ELb1EEEvNS_9BwdParamsE --------------------------
	.section	.nv.shared._ZN10layer_norm31ln_parallel_residual_bwd_kernelINS_13Kernel_traitsI6__halfffffjLj3072ELj1ELj1ELj4ELj16ENS_18Kernel_traits_baseILj3072ES2_ffffjLj128EEEEELb1ELb0ELb1EEEvNS_9BwdParamsE,"aw",@nobits
	.sectionflags	@""
	.align	16
	.zero		1024


//--------------------- .nv.shared._ZN10layer_norm22ln_bwd_finalize_kernelINS_22Kernel_traits_finalizeILj3072E6__halfffffjLb0ELj1024ELj4ENS_18Kernel_traits_baseILj3072ES2_ffffjLj1024EEEEELb0ELb0EEEvNS_9BwdParamsE --------------------------
	.section	.nv.shared._ZN10layer_norm22ln_bwd_finalize_kernelINS_22Kernel_traits_finalizeILj3072E6__halfffffjLb0ELj1024ELj4ENS_18Kernel_traits_baseILj3072ES2_ffffjLj1024EEEEELb0ELb0EEEvNS_9BwdParamsE,"aw",@nobits
	.sectionflags	@""
	.align	16
.nv.shared._ZN10layer_norm22ln_bwd_finalize_kernelINS_22Kernel_traits_finalizeILj3072E6__halfffffjLb0ELj1024ELj4ENS_18Kernel_traits_baseILj3072ES2_ffffjLj1024EEEEELb0ELb0EEEvNS_9BwdParamsE:
	.zero		9472


//--------------------- .nv.shared._ZN10layer_norm40ln_parallel_residual_bwd_finalize_kernelINS_22Kernel_traits_finalizeILj3072E6__halfffffjLb0ELj1024ELj4ENS_18Kernel_traits_baseILj3072ES2_ffffjLj1024EEEEELb0EEEvNS_9BwdParamsE --------------------------
	.section	.nv.shared._ZN10layer_norm40ln_parallel_residual_bwd_finalize_kernelINS_22Kernel_traits_finalizeILj3072E6__halfffffjLb0ELj1024ELj4ENS_18Kernel_traits_baseILj3072ES2_ffffjLj1024EEEEELb0EEEvNS_9BwdParamsE,"aw",@nobits
	.sectionflags	@""
	.align	16
.nv.shared._ZN10layer_norm40ln_parallel_residual_bwd_finalize_kernelINS_22Kernel_traits_finalizeILj3072E6__halfffffjLb0ELj1024ELj4ENS_18Kernel_traits_baseILj3072ES2_ffffjLj1024EEEEELb0EEEvNS_9BwdParamsE:
	.zero		17920


//--------------------- .nv.shared._ZN10layer_norm31ln_parallel_residual_bwd_kernelINS_13Kernel_traitsI6__halfffffjLj3072ELj1ELj1ELj4ELj16ENS_18Kernel_traits_baseILj3072ES2_ffffjLj128EEEEELb1ELb1ELb0EEEvNS_9BwdParamsE --------------------------
	.section	.nv.shared._ZN10layer_norm31ln_parallel_residual_bwd_kernelINS_13Kernel_traitsI6__halfffffjLj3072ELj1ELj1ELj4ELj16ENS_18Kernel_traits_baseILj3072ES2_ffffjLj128EEEEELb1ELb1ELb0EEEvNS_9BwdParamsE,"aw",@nobits
	.sectionflags	@""
	.align	16
	.zero		1024


//--------------------- .nv.shared._ZN10layer_norm22ln_bwd_finalize_kernelINS_22Kernel_traits_finalizeILj3072E6__halfffffjLb0ELj1024ELj4ENS_18Kernel_traits_baseILj3072ES2_ffffjLj1024EEEEELb0ELb1EEEvNS_9BwdParamsE --------------------------
	.section	.nv.shared._ZN10layer_norm22ln_bwd_finalize_kernelINS_22Kernel_traits_finalizeILj3072E6__halfffffjLb0ELj1024ELj4ENS_18Kernel_traits_baseILj3072ES2_ffffjLj1024EEEEELb0ELb1EEEvNS_9BwdParamsE,"aw",@nobits
	.sectionflags	@""
	.align	16
.nv.shared._ZN10layer_norm22ln_bwd_finalize_kernelINS_22Kernel_traits_finalizeILj3072E6__halfffffjLb0ELj1024ELj4ENS_18Kernel_traits_baseILj3072ES2_ffffjLj1024EEEEELb0ELb1EEEvNS_9BwdParamsE:
	.zero		9472


//--------------------- .nv.shared._ZN10layer_norm40ln_parallel_residual_bwd_finalize_kernelINS_22Kernel_traits_finalizeILj3072E6__halfffffjLb0ELj1024ELj4ENS_18Kernel_traits_baseILj3072ES2_ffffjLj1024EEEEELb1EEEvNS_9BwdParamsE --------------------------
	.section	.nv.shared._ZN10layer_norm40ln_parallel_residual_bwd_finalize_kernelINS_22Kernel_traits_finalizeILj3072E6__halfffffjLb0ELj1024ELj4ENS_18Kernel_traits_baseILj3072ES2_ffffjLj1024EEEEELb1EEEvNS_9BwdParamsE,"aw",@nobits
	.sectionflags	@""
	.align	16
.nv.shared._ZN10layer_norm40ln_parallel_residual_bwd_finalize_kernelINS_22Kernel_traits_finalizeILj3072E6__halfffffjLb0ELj1024ELj4ENS_18Kernel_traits_baseILj3072ES2_ffffjLj1024EEEEELb1EEEvNS_9BwdParamsE:
	.zero		17920


//--------------------- .nv.shared._ZN10layer_norm31ln_parallel_residual_bwd_kernelINS_13Kernel_traitsI6__halfffffjLj3072ELj1ELj1ELj4ELj16ENS_18Kernel_traits_baseILj3072ES2_ffffjLj128EEEEELb1ELb1ELb1EEEvNS_9BwdParamsE --------------------------
	.section	.nv.shared._ZN10layer_norm31ln_parallel_residual_bwd_kernelINS_13Kernel_traitsI6__halfffffjLj3072ELj1ELj1ELj4ELj16ENS_18Kernel_traits_baseILj3072ES2_ffffjLj128EEEEELb1ELb1ELb1EEEvNS_9BwdParamsE,"aw",@nobits
	.sectionflags	@""
	.align	16
	.zero		1024


//--------------------- .nv.shared._ZN10layer_norm31ln_parallel_residual_bwd_kernelINS_13Kernel_traitsIfffffjLj3072ELj1ELj1ELj4ELj16ENS_18Kernel_traits_baseILj3072EfffffjLj128EEEEELb0ELb0ELb0EEEvNS_9BwdParamsE --------------------------
	.section	.nv.shared._ZN10layer_norm31ln_parallel_residual_bwd_kernelINS_13Kernel_traitsIfffffjLj3072ELj1ELj1ELj4ELj16ENS_18Kernel_traits_baseILj3072EfffffjLj128EEEEELb0ELb0ELb0EEEvNS_9BwdParamsE,"aw",@nobits
	.sectionflags	@""
	.align	16
	.zero		1024


//--------------------- .nv.shared._ZN10layer_norm31ln_parallel_residual_bwd_kernelINS_13Kernel_traitsIfffffjLj3072ELj1ELj1ELj4ELj16ENS_18Kernel_traits_baseILj3072EfffffjLj128EEEEELb0ELb0ELb1EEEvNS_9BwdParamsE --------------------------
	.section	.nv.shared._ZN10layer_norm31ln_parallel_residual_bwd_kernelINS_13Kernel_traitsIfffffjLj3072ELj1ELj1ELj4ELj16ENS_18Kernel_traits_baseILj3072EfffffjLj128EEEEELb0ELb0ELb1EEEvNS_9BwdParamsE,"aw",@nobits
	.sectionflags	@""
	.align	16
	.zero		1024


//--------------------- .nv.shared._ZN10layer_norm31ln_parallel_residual_bwd_kernelINS_13Kernel_traitsIfffffjLj3072ELj1ELj1ELj4ELj16ENS_18Kernel_traits_baseILj3072EfffffjLj128EEEEELb0ELb1ELb0EEEvNS_9BwdParamsE --------------------------
	.section	.nv.shared._ZN10layer_norm31ln_parallel_residual_bwd_kernelINS_13Kernel_traitsIfffffjLj3072ELj1ELj1ELj4ELj16ENS_18Kernel_traits_baseILj3072EfffffjLj128EEEEELb0ELb1ELb0EEEvNS_9BwdParamsE,"aw",@nobits
	.sectionflags	@""
	.align	16
	.zero		1024


//--------------------- .nv.shared._ZN10layer_norm31ln_parallel_residual_bwd_kernelINS_13Kernel_traitsIfffffjLj3072ELj1ELj1ELj4ELj16ENS_18Kernel_traits_baseILj3072EfffffjLj128EEEEELb0ELb1ELb1EEEvNS_9BwdParamsE --------------------------
	.section	.nv.shared._ZN10layer_norm31ln_parallel_residual_bwd_kernelINS_13Kernel_traitsIfffffjLj3072ELj1ELj1ELj4ELj16ENS_18Kernel_traits_baseILj3072EfffffjLj128EEEEELb0ELb1ELb1EEEvNS_9BwdParamsE,"aw",@nobits
	.sectionflags	@""
	.align	16
	.zero		1024


//--------------------- .nv.shared._ZN10layer_norm31ln_parallel_residual_bwd_kernelINS_13Kernel_traitsIfffffjLj3072ELj1ELj1ELj4ELj16ENS_18Kernel_traits_baseILj3072EfffffjLj128EEEEELb1ELb0ELb0EEEvNS_9BwdParamsE --------------------------
	.section	.nv.shared._ZN10layer_norm31ln_parallel_residual_bwd_kernelINS_13Kernel_traitsIfffffjLj3072ELj1ELj1ELj4ELj16ENS_18Kernel_traits_baseILj3072EfffffjLj128EEEEELb1ELb0ELb0EEEvNS_9BwdParamsE,"aw",@nobits
	.sectionflags	@""
	.align	16
	.zero		1024


//--------------------- .nv.shared._ZN10layer_norm31ln_parallel_residual_bwd_kernelINS_13Kernel_traitsIfffffjLj3072ELj1ELj1ELj4ELj16ENS_18Kernel_traits_baseILj3072EfffffjLj128EEEEELb1ELb0ELb1EEEvNS_9BwdParamsE --------------------------
	.section	.nv.shared._ZN10layer_norm31ln_parallel_residual_bwd_kernelINS_13Kernel_traitsIfffffjLj3072ELj1ELj1ELj4ELj16ENS_18Kernel_traits_baseILj3072EfffffjLj128EEEEELb1ELb0ELb1EEEvNS_9BwdParamsE,"aw",@nobits
	.sectionflags	@""
	.align	16
	.zero		1024


//--------------------- .nv.shared._ZN10layer_norm22ln_bwd_finalize_kernelINS_22Kernel_traits_finalizeILj3072EfffffjLb0ELj1024ELj4ENS_18Kernel_traits_baseILj3072EfffffjLj1024EEEEELb0ELb0EEEvNS_9BwdParamsE --------------------------
	.section	.nv.shared._ZN10layer_norm22ln_bwd_finalize_kernelINS_22Kernel_traits_finalizeILj3072EfffffjLb0ELj1024ELj4ENS_18Kernel_traits_baseILj3072EfffffjLj1024EEEEELb0ELb0EEEvNS_9BwdParamsE,"aw",@nobits
	.sectionflags	@""
	.align	16
.nv.shared._ZN10layer_norm22ln_bwd_finalize_kernelINS_22Kernel_traits_finalizeILj3072EfffffjLb0ELj1024ELj4ENS_18Kernel_traits_baseILj3072EfffffjLj1024EEEEELb0ELb0EEEvNS_9BwdParamsE:
	.zero		9472


//--------------------- .nv.shared._ZN10layer_norm40ln_parallel_residual_bwd_finalize_kernelINS_22Kernel_traits_finalizeILj3072EfffffjLb0ELj1024ELj4ENS_18Kernel_traits_baseILj3072EfffffjLj1024EEEEELb0EEEvNS_9BwdParamsE --------------------------
	.section	.nv.shared._ZN10layer_norm40ln_parallel_residual_bwd_finalize_kernelINS_22Kernel_traits_finalizeILj3072EfffffjLb0ELj1024ELj4ENS_18Kernel_traits_baseILj3072EfffffjLj1024EEEEELb0EEEvNS_9BwdParamsE,"aw",@nobits
	.sectionflags	@""
	.align	16
.nv.shared._ZN10layer_norm40ln_parallel_residual_bwd_finalize_kernelINS_22Kernel_traits_finalizeILj3072EfffffjLb0ELj1024ELj4ENS_18Kernel_traits_baseILj3072EfffffjLj1024EEEEELb0EEEvNS_9BwdParamsE:
	.zero		17920


//--------------------- .nv.shared._ZN10layer_norm31ln_parallel_residual_bwd_kernelINS_13Kernel_traitsIfffffjLj3072ELj1ELj1ELj4ELj16ENS_18Kernel_traits_baseILj3072EfffffjLj128EEEEELb1ELb1ELb0EEEvNS_9BwdParamsE --------------------------
	.section	.nv.shared._ZN10layer_norm31ln_parallel_residual_bwd_kernelINS_13Kernel_traitsIfffffjLj3072ELj1ELj1ELj4ELj16ENS_18Kernel_traits_baseILj3072EfffffjLj128EEEEELb1ELb1ELb0EEEvNS_9BwdParamsE,"aw",@nobits
	.sectionflags	@""
	.align	16
	.zero		1024


//--------------------- .nv.shared._ZN10layer_norm22ln_bwd_finalize_kernelINS_22Kernel_traits_finalizeILj3072EfffffjLb0ELj1024ELj4ENS_18Kernel_traits_baseILj3072EfffffjLj1024EEEEELb0ELb1EEEvNS_9BwdParamsE --------------------------
	.section	.nv.shared._ZN10layer_norm22ln_bwd_finalize_kernelINS_22Kernel_traits_finalizeILj3072EfffffjLb0ELj1024ELj4ENS_18Kernel_traits_baseILj3072EfffffjLj1024EEEEELb0ELb1EEEvNS_9BwdParamsE,"aw",@nobits
	.sectionflags	@""
	.align	16
.nv.shared._ZN10layer_norm22ln_bwd_finalize_kernelINS_22Kernel_traits_finalizeILj3072EfffffjLb0ELj1024ELj4ENS_18Kernel_traits_baseILj3072EfffffjLj1024EEEEELb0ELb1EEEvNS_9BwdParamsE:
	.zero		9472


//--------------------- .nv.shared._ZN10layer_norm40ln_parallel_residual_bwd_finalize_kernelINS_22Kernel_traits_finalizeILj3072EfffffjLb0ELj1024ELj4ENS_18Kernel_traits_baseILj3072EfffffjLj1024EEEEELb1EEEvNS_9BwdParamsE --------------------------
	.section	.nv.shared._ZN10layer_norm40ln_parallel_residual_bwd_finalize_kernelINS_22Kernel_traits_finalizeILj3072EfffffjLb0ELj1024ELj4ENS_18Kernel_traits_baseILj3072EfffffjLj1024EEEEELb1EEEvNS_9BwdParamsE,"aw",@nobits
	.sectionflags	@""
	.align	16
.nv.shared._ZN10layer_norm40ln_parallel_residual_bwd_finalize_kernelINS_22Kernel_traits_finalizeILj3072EfffffjLb0ELj1024ELj4ENS_18Kernel_traits_baseILj3072EfffffjLj1024EEEEELb1EEEvNS_9BwdParamsE:
	.zero		17920


//--------------------- .nv.shared._ZN10layer_norm31ln_parallel_residual_bwd_kernelINS_13Kernel_traitsIfffffjLj3072ELj1ELj1ELj4ELj16ENS_18Kernel_traits_baseILj3072EfffffjLj128EEEEELb1ELb1ELb1EEEvNS_9BwdParamsE --------------------------
	.section	.nv.shared._ZN10layer_norm31ln_parallel_residual_bwd_kernelINS_13Kernel_traitsIfffffjLj3072ELj1ELj1ELj4ELj16ENS_18Kernel_traits_baseILj3072EfffffjLj128EEEEELb1ELb1ELb1EEEvNS_9BwdParamsE,"aw",@nobits
	.sectionflags	@""
	.align	16
	.zero		1024


//--------------------- .nv.constant0._ZN10layer_norm31ln_parallel_residual_bwd_kernelINS_13Kernel_traitsI13__nv_bfloat16S2_S2_S2_fjLj3072ELj1ELj1ELj4ELj16ENS_18Kernel_traits_baseILj3072ES2_S2_S2_S2_fjLj128EEEEELb0ELb0ELb0EEEvNS_9BwdParamsE --------------------------
	.section	.nv.constant0._ZN10layer_norm31ln_parallel_residual_bwd_kernelINS_13Kernel_traitsI13__nv_bfloat16S2_S2_S2_fjLj3072ELj1ELj1ELj4ELj16ENS_18Kernel_traits_baseILj3072ES2_S2_S2_S2_fjLj128EEEEELb0ELb0ELb0EEEvNS_9BwdParamsE,"a",@progbits
	.sectionflags	@""
	.align	4
.nv.constant0._ZN10layer_norm31ln_parallel_residual_bwd_kernelINS_13Kernel_traitsI13__nv_bfloat16S2_S2_S2_fjLj3072ELj1ELj1ELj4ELj16ENS_18Kernel_traits_baseILj3072ES2_S2_S2_S2_fjLj128EEEEELb0ELb0ELb0EEEvNS_9BwdParamsE:
	.zero		1192


//--------------------- .nv.constant0._ZN10layer_norm31ln_parallel_residual_bwd_kernelINS_13Kernel_traitsI13__nv_bfloat16S2_S2_S2_fjLj3072ELj1ELj1ELj4ELj16ENS_18Kernel_traits_baseILj3072ES2_S2_S2_S2_fjLj128EEEEELb0ELb0ELb1EEEvNS_9BwdParamsE --------------------------
	.section	.nv.constant0._ZN10layer_norm31ln_parallel_residual_bwd_kernelINS_13Kernel_traitsI13__nv_bfloat16S2_S2_S2_fjLj3072ELj1ELj1ELj4ELj16ENS_18Kernel_traits_baseILj3072ES2_S2_S2_S2_fjLj128EEEEELb0ELb0ELb1EEEvNS_9BwdParamsE,"a",@progbits
	.sectionflags	@""
	.align	4
.nv.constant0._ZN10layer_norm31ln_parallel_residual_bwd_kernelINS_13Kernel_traitsI13__nv_bfloat16S2_S2_S2_fjLj3072ELj1ELj1ELj4ELj16ENS_18Kernel_traits_baseILj3072ES2_S2_S2_S2_fjLj128EEEEELb0ELb0ELb1EEEvNS_9BwdParamsE:
	.zero		1192


//--------------------- .nv.constant0._ZN10layer_norm31ln_parallel_residual_bwd_kernelINS_13Kernel_traitsI13__nv_bfloat16S2_S2_S2_fjLj3072ELj1ELj1ELj4ELj16ENS_18Kernel_traits_baseILj3072ES2_S2_S2_S2_fjLj128EEEEELb0ELb1ELb0EEEvNS_9BwdParamsE --------------------------
	.section	.nv.constant0._ZN10layer_norm31ln_parallel_residual_bwd_kernelINS_13Kernel_traitsI13__nv_bfloat16S2_S2_S2_fjLj3072ELj1ELj1ELj4ELj16ENS_18Kernel_traits_baseILj3072ES2_S2_S2_S2_fjLj128EEEEELb0ELb1ELb0EEEvNS_9BwdParamsE,"a",@progbits
	.sectionflags	@""
	.align	4
.nv.constant0._ZN10layer_norm31ln_parallel_residual_bwd_kernelINS_13Kernel_traitsI13__nv_bfloat16S2_S2_S2_fjLj3072ELj1ELj1ELj4ELj16ENS_18Kernel_traits_baseILj3072ES2_S2_S2_S2_fjLj128EEEEELb0ELb1ELb0EEEvNS_9BwdParamsE:
	.zero		1192


//--------------------- .nv.constant0._ZN10layer_norm31ln_parallel_residual_bwd_kernelINS_13Kernel_traitsI13__nv_bfloat16S2_S2_S2_fjLj3072ELj1ELj1ELj4ELj16ENS_18Kernel_traits_baseILj3072ES2_S2_S2_S2_fjLj128EEEEELb0ELb1ELb1EEEvNS_9BwdParamsE --------------------------
	.section	.nv.constant0._ZN10layer_norm31ln_parallel_residual_bwd_kernelINS_13Kernel_traitsI13__nv_bfloat16S2_S2_S2_fjLj3072ELj1ELj1ELj4ELj16ENS_18Kernel_traits_baseILj3072ES2_S2_S2_S2_fjLj128EEEEELb0ELb1ELb1EEEvNS_9BwdParamsE,"a",@progbits
	.sectionflags	@""
	.align	4
.nv.constant0._ZN10layer_norm31ln_parallel_residual_bwd_kernelINS_13Kernel_traitsI13__nv_bfloat16S2_S2_S2_fjLj3072ELj1ELj1ELj4ELj16ENS_18Kernel_traits_baseILj3072ES2_S2_S2_S2_fjLj128EEEEELb0ELb1ELb1EEEvNS_9BwdParamsE:
	.zero		1192


//--------------------- .nv.constant0._ZN10layer_norm31ln_parallel_residual_bwd_kernelINS_13Kernel_traitsI13__nv_bfloat16S2_S2_S2_fjLj3072ELj1ELj1ELj4ELj16ENS_18Kernel_traits_baseILj3072ES2_S2_S2_S2_fjLj128EEEEELb1ELb0ELb0EEEvNS_9BwdParamsE --------------------------
	.section	.nv.constant0._ZN10layer_norm31ln_parallel_residual_bwd_kernelINS_13Kernel_traitsI13__nv_bfloat16S2_S2_S2_fjLj3072ELj1ELj1ELj4ELj16ENS_18Kernel_traits_baseILj3072ES2_S2_S2_S2_fjLj128EEEEELb1ELb0ELb0EEEvNS_9BwdParamsE,"a",@progbits
	.sectionflags	@""
	.align	4
.nv.constant0._ZN10layer_norm31ln_parallel_residual_bwd_kernelINS_13Kernel_traitsI13__nv_bfloat16S2_S2_S2_fjLj3072ELj1ELj1ELj4ELj16ENS_18Kernel_traits_baseILj3072ES2_S2_S2_S2_fjLj128EEEEELb1ELb0ELb0EEEvNS_9BwdParamsE:
	.zero		1192


//--------------------- .nv.constant0._ZN10layer_norm31ln_parallel_residual_bwd_kernelINS_13Kernel_traitsI13__nv_bfloat16S2_S2_S2_fjLj3072ELj1ELj1ELj4ELj16ENS_18Kernel_traits_baseILj3072ES2_S2_S2_S2_fjLj128EEEEELb1ELb0ELb1EEEvNS_9BwdParamsE --------------------------
	.section	.nv.constant0._ZN10layer_norm31ln_parallel_residual_bwd_kernelINS_13Kernel_traitsI13__nv_bfloat16S2_S2_S2_fjLj3072ELj1ELj1ELj4ELj16ENS_18Kernel_traits_baseILj3072ES2_S2_S2_S2_fjLj128EEEEELb1ELb0ELb1EEEvNS_9BwdParamsE,"a",@progbits
	.sectionflags	@""
	.align	4
.nv.constant0._ZN10layer_norm31ln_parallel_residual_bwd_kernelINS_13Kernel_traitsI13__nv_bfloat16S2_S2_S2_fjLj3072ELj1ELj1ELj4ELj16ENS_18Kernel_traits_baseILj3072ES2_S2_S2_S2_fjLj128EEEEELb1ELb0ELb1EEEvNS_9BwdParamsE:
	.zero		1192


//--------------------- .nv.constant0._ZN10layer_norm22ln_bwd_finalize_kernelINS_22Kernel_traits_finalizeILj3072E13__nv_bfloat16S2_S2_S2_fjLb0ELj1024ELj4ENS_18Kernel_traits_baseILj3072ES2_S2_S2_S2_fjLj1024EEEEELb0ELb0EEEvNS_9BwdParamsE --------------------------
	.section	.nv.constant0._ZN10layer_norm22ln_bwd_finalize_kernelINS_22Kernel_traits_finalizeILj3072E13__nv_bfloat16S2_S2_S2_fjLb0ELj1024ELj4ENS_18Kernel_traits_baseILj3072ES2_S2_S2_S2_fjLj1024EEEEELb0ELb0EEEvNS_9BwdParamsE,"a",@progbits
	.sectionflags	@""
	.align	4
.nv.constant0._ZN10layer_norm22ln_bwd_finalize_kernelINS_22Kernel_traits_finalizeILj3072E13__nv_bfloat16S2_S2_S2_fjLb0ELj1024ELj4ENS_18Kernel_traits_baseILj3072ES2_S2_S2_S2_fjLj1024EEEEELb0ELb0EEEvNS_9BwdParamsE:
	.zero		1192


//--------------------- .nv.constant0._ZN10layer_norm40ln_parallel_residual_bwd_finalize_kernelINS_22Kernel_traits_finalizeILj3072E13__nv_bfloat16S2_S2_S2_fjLb0ELj1024ELj4ENS_18Kernel_traits_baseILj3072ES2_S2_S2_S2_fjLj1024EEEEELb0EEEvNS_9BwdParamsE --------------------------
	.section	.nv.constant0._ZN10layer_norm40ln_parallel_residual_bwd_finalize_kernelINS_22Kernel_traits_finalizeILj3072E13__nv_bfloat16S2_S2_S2_fjLb0ELj1024ELj4ENS_18Kernel_traits_baseILj3072ES2_S2_S2_S2_fjLj1024EEEEELb0EEEvNS_9BwdParamsE,"a",@progbits
	.sectionflags	@""
	.align	4
.nv.constant0._ZN10layer_norm40ln_parallel_residual_bwd_finalize_kernelINS_22Kernel_traits_finalizeILj3072E13__nv_bfloat16S2_S2_S2_fjLb0ELj1024ELj4ENS_18Kernel_traits_baseILj3072ES2_S2_S2_S2_fjLj1024EEEEELb0EEEvNS_9BwdParamsE:
	.zero		1192


//--------------------- .nv.constant0._ZN10layer_norm31ln_parallel_residual_bwd_kernelINS_13Kernel_traitsI13__nv_bfloat16S2_S2_S2_fjLj3072ELj1ELj1ELj4ELj16ENS_18Kernel_traits_baseILj3072ES2_S2_S2_S2_fjLj128EEEEELb1ELb1ELb0EEEvNS_9BwdParamsE --------------------------
	.section	.nv.constant0._ZN10layer_norm31ln_parallel_residual_bwd_kernelINS_13Kernel_traitsI13__nv_bfloat16S2_S2_S2_fjLj3072ELj1ELj1ELj4ELj16ENS_18Kernel_traits_baseILj3072ES2_S2_S2_S2_fjLj128EEEEELb1ELb1ELb0EEEvNS_9BwdParamsE,"a",@progbits
	.sectionflags	@""
	.align	4
.nv.constant0._ZN10layer_norm31ln_parallel_residual_bwd_kernelINS_13Kernel_traitsI13__nv_bfloat16S2_S2_S2_fjLj3072ELj1ELj1ELj4ELj16ENS_18Kernel_traits_baseILj3072ES2_S2_S2_S2_fjLj128EEEEELb1ELb1ELb0EEEvNS_9BwdParamsE:
	.zero		1192


//--------------------- .nv.constant0._ZN10layer_norm22ln_bwd_finalize_kernelINS_22Kernel_traits_finalizeILj3072E13__nv_bfloat16S2_S2_S2_fjLb0ELj1024ELj4ENS_18Kernel_traits_baseILj3072ES2_S2_S2_S2_fjLj1024EEEEELb0ELb1EEEvNS_9BwdParamsE --------------------------
	.section	.nv.constant0._ZN10layer_norm22ln_bwd_finalize_kernelINS_22Kernel_traits_finalizeILj3072E13__nv_bfloat16S2_S2_S2_fjLb0ELj1024ELj4ENS_18Kernel_traits_baseILj3072ES2_S2_S2_S2_fjLj1024EEEEELb0ELb1EEEvNS_9BwdParamsE,"a",@progbits
	.sectionflags	@""
	.align	4
.nv.constant0._ZN10layer_norm22ln_bwd_finalize_kernelINS_22Kernel_traits_finalizeILj3072E13__nv_bfloat16S2_S2_S2_fjLb0ELj1024ELj4ENS_18Kernel_traits_baseILj3072ES2_S2_S2_S2_fjLj1024EEEEELb0ELb1EEEvNS_9BwdParamsE:
	.zero		1192


//--------------------- .nv.constant0._ZN10layer_norm40ln_parallel_residual_bwd_finalize_kernelINS_22Kernel_traits_finalizeILj3072E13__nv_bfloat16S2_S2_S2_fjLb0ELj1024ELj4ENS_18Kernel_traits_baseILj3072ES2_S2_S2_S2_fjLj1024EEEEELb1EEEvNS_9BwdParamsE --------------------------
	.section	.nv.constant0._ZN10layer_norm40ln_parallel_residual_bwd_finalize_kernelINS_22Kernel_traits_finalizeILj3072E13__nv_bfloat16S2_S2_S2_fjLb0ELj1024ELj4ENS_18Kernel_traits_baseILj3072ES2_S2_S2_S2_fjLj1024EEEEELb1EEEvNS_9BwdParamsE,"a",@progbits
	.sectionflags	@""
	.align	4
.nv.constant0._ZN10layer_norm40ln_parallel_residual_bwd_finalize_kernelINS_22Kernel_traits_finalizeILj3072E13__nv_bfloat16S2_S2_S2_fjLb0ELj1024ELj4ENS_18Kernel_traits_baseILj3072ES2_S2_S2_S2_fjLj1024EEEEELb1EEEvNS_9BwdParamsE:
	.zero		1192


//--------------------- .nv.constant0._ZN10layer_norm31ln_parallel_residual_bwd_kernelINS_13Kernel_traitsI13__nv_bfloat16S2_S2_S2_fjLj3072ELj1ELj1ELj4ELj16ENS_18Kernel_traits_baseILj3072ES2_S2_S2_S2_fjLj128EEEEELb1ELb1ELb1EEEvNS_9BwdParamsE --------------------------
	.section	.nv.constant0._ZN10layer_norm31ln_parallel_residual_bwd_kernelINS_13Kernel_traitsI13__nv_bfloat16S2_S2_S2_fjLj3072ELj1ELj1ELj4ELj16ENS_18Kernel_traits_baseILj3072ES2_S2_S2_S2_fjLj128EEEEELb1ELb1ELb1EEEvNS_9BwdParamsE,"a",@progbits
	.sectionflags	@""
	.align	4
.nv.constant0._ZN10layer_norm31ln_parallel_residual_bwd_kernelINS_13Kernel_traitsI13__nv_bfloat16S2_S2_S2_fjLj3072ELj1ELj1ELj4ELj16ENS_18Kernel_traits_baseILj3072ES2_S2_S2_S2_fjLj128EEEEELb1ELb1ELb1EEEvNS_9BwdParamsE:
	.zero		1192


//--------------------- .nv.constant0._ZN10layer_norm31ln_parallel_residual_bwd_kernelINS_13Kernel_traitsI6__halfS2_S2_S2_fjLj3072ELj1ELj1ELj4ELj16ENS_18Kernel_traits_baseILj3072ES2_S2_S2_S2_fjLj128EEEEELb0ELb0ELb0EEEvNS_9BwdParamsE --------------------------
	.section	.nv.constant0._ZN10layer_norm31ln_parallel_residual_bwd_kernelINS_13Kernel_traitsI6__halfS2_S2_S2_fjLj3072ELj1ELj1ELj4ELj16ENS_18Kernel_traits_baseILj3072ES2_S2_S2_S2_fjLj128EEEEELb0ELb0ELb0EEEvNS_9BwdParamsE,"a",@progbits
	.sectionflags	@""
	.align	4
.nv.constant0._ZN10layer_norm31ln_parallel_residual_bwd_kernelINS_13Kernel_traitsI6__halfS2_S2_S2_fjLj3072ELj1ELj1ELj4ELj16ENS_18Kernel_traits_baseILj3072ES2_S2_S2_S2_fjLj128EEEEELb0ELb0ELb0EEEvNS_9BwdParamsE:
	.zero		1192


//--------------------- .nv.constant0._ZN10layer_norm31ln_parallel_residual_bwd_kernelINS_13Kernel_traitsI6__halfS2_S2_S2_fjLj3072ELj1ELj1ELj4ELj16ENS_18Kernel_traits_baseILj3072ES2_S2_S2_S2_fjLj128EEEEELb0ELb0ELb1EEEvNS_9BwdParamsE --------------------------
	.section	.nv.constant0._ZN10layer_norm31ln_parallel_residual_bwd_kernelINS_13Kernel_traitsI6__halfS2_S2_S2_fjLj3072ELj1ELj1ELj4ELj16ENS_18Kernel_traits_baseILj3072ES2_S2_S2_S2_fjLj128EEEEELb0ELb0ELb1EEEvNS_9BwdParamsE,"a",@progbits
	.sectionflags	@""
	.align	4
.nv.constant0._ZN10layer_norm31ln_parallel_residual_bwd_kernelINS_13Kernel_traitsI6__halfS2_S2_S2_fjLj3072ELj1ELj1ELj4ELj16ENS_18Kernel_traits_baseILj3072ES2_S2_S2_S2_fjLj128EEEEELb0ELb0ELb1EEEvNS_9BwdParamsE:
	.zero		1192


//--------------------- .nv.constant0._ZN10layer_norm31ln_parallel_residual_bwd_kernelINS_13Kernel_traitsI6__halfS2_S2_S2_fjLj3072ELj1ELj1ELj4ELj16ENS_18Kernel_traits_baseILj3072ES2_S2_S2_S2_fjLj128EEEEELb0ELb1ELb0EEEvNS_9BwdParamsE --------------------------
	.section	.nv.constant0._ZN10layer_norm31ln_parallel_residual_bwd_kernelINS_13Kernel_traitsI6__halfS2_S2_S2_fjLj3072ELj1ELj1ELj4ELj16ENS_18Kernel_traits_baseILj3072ES2_S2_S2_S2_fjLj128EEEEELb0ELb1ELb0EEEvNS_9BwdParamsE,"a",@progbits
	.sectionflags	@""
	.align	4
.nv.constant0._ZN10layer_norm31ln_parallel_residual_bwd_kernelINS_13Kernel_traitsI6__halfS2_S2_S2_fjLj3072ELj1ELj1ELj4ELj16ENS_18Kernel_traits_baseILj3072ES2_S2_S2_S2_fjLj128EEEEELb0ELb1ELb0EEEvNS_9BwdParamsE:
	.zero		1192


//--------------------- .nv.constant0._ZN10layer_norm31ln_parallel_residual_bwd_kernelINS_13Kernel_traitsI6__halfS2_S2_S2_fjLj3072ELj1ELj1ELj4ELj16ENS_18Kernel_traits_baseILj3072ES2_S2_S2_S2_fjLj128EEEEELb0ELb1ELb1EEEvNS_9BwdParamsE --------------------------
	.section	.nv.constant0._ZN10layer_norm31ln_parallel_residual_bwd_kernelINS_13Kernel_traitsI6__halfS2_S2_S2_fjLj3072ELj1ELj1ELj4ELj16ENS_18Kernel_traits_baseILj3072ES2_S2_S2_S2_fjLj128EEEEELb0ELb1ELb1EEEvNS_9BwdParamsE,"a",@progbits
	.sectionflags	@""
	.align	4
.nv.constant0._ZN10layer_norm31ln_parallel_residual_bwd_kernelINS_13Kernel_traitsI6__halfS2_S2_S2_fjLj3072ELj1ELj1ELj4ELj16ENS_18Kernel_traits_baseILj3072ES2_S2_S2_S2_fjLj128EEEEELb0ELb1ELb1EEEvNS_9BwdParamsE:
	.zero		1192


//--------------------- .nv.constant0._ZN10layer_norm31ln_parallel_residual_bwd_kernelINS_13Kernel_traitsI6__halfS2_S2_S2_fjLj3072ELj1ELj1ELj4ELj16ENS_18Kernel_traits_baseILj3072ES2_S2_S2_S2_fjLj128EEEEELb1ELb0ELb0EEEvNS_9BwdParamsE --------------------------
	.section	.nv.constant0._ZN10layer_norm31ln_parallel_residual_bwd_kernelINS_13Kernel_traitsI6__halfS2_S2_S2_fjLj3072ELj1ELj1ELj4ELj16ENS_18Kernel_traits_baseILj3072ES2_S2_S2_S2_fjLj128EEEEELb1ELb0ELb0EEEvNS_9BwdParamsE,"a",@progbits
	.sectionflags	@""
	.align	4
.nv.constant0._ZN10layer_norm31ln_parallel_residual_bwd_kernelINS_13Kernel_traitsI6__halfS2_S2_S2_fjLj3072ELj1ELj1ELj4ELj16ENS_18Kernel_traits_baseILj3072ES2_S2_S2_S2_fjLj128EEEEELb1ELb0ELb0EEEvNS_9BwdParamsE:
	.zero		1192


//--------------------- .nv.constant0._ZN10layer_norm31ln_parallel_residual_bwd_kernelINS_13Kernel_traitsI6__halfS2_S2_S2_fjLj3072ELj1ELj1ELj4ELj16ENS_18Kernel_traits_baseILj3072ES2_S2_S2_S2_fjLj128EEEEELb1ELb0ELb1EEEvNS_9BwdParamsE --------------------------
	.section	.nv.constant0._ZN10layer_norm31ln_parallel_residual_bwd_kernelINS_13Kernel_traitsI6__halfS2_S2_S2_fjLj3072ELj1ELj1ELj4ELj16ENS_18Kernel_traits_baseILj3072ES2_S2_S2_S2_fjLj128EEEEELb1ELb0ELb1EEEvNS_9BwdParamsE,"a",@progbits
	.sectionflags	@""
	.align	4
.nv.constant0._ZN10layer_norm31ln_parallel_residual_bwd_kernelINS_13Kernel_traitsI6__halfS2_S2_S2_fjLj3072ELj1ELj1ELj4ELj16ENS_18Kernel_traits_baseILj3072ES2_S2_S2_S2_fjLj128EEEEELb1ELb0ELb1EEEvNS_9BwdParamsE:
	.zero		1192


//--------------------- .nv.constant0._ZN10layer_norm22ln_bwd_finalize_kernelINS_22Kernel_traits_finalizeILj3072E6__halfS2_S2_S2_fjLb0ELj1024ELj4ENS_18Kernel_traits_baseILj3072ES2_S2_S2_S2_fjLj1024EEEEELb0ELb0EEEvNS_9BwdParamsE --------------------------
	.section	.nv.constant0._ZN10layer_norm22ln_bwd_finalize_kernelINS_22Kernel_traits_finalizeILj3072E6__halfS2_S2_S2_fjLb0ELj1024ELj4ENS_18Kernel_traits_baseILj3072ES2_S2_S2_S2_fjLj1024EEEEELb0ELb0EEEvNS_9BwdParamsE,"a",@progbits
	.sectionflags	@""
	.align	4
.nv.constant0._ZN10layer_norm22ln_bwd_finalize_kernelINS_22Kernel_traits_finalizeILj3072E6__halfS2_S2_S2_fjLb0ELj1024ELj4ENS_18Kernel_traits_baseILj3072ES2_S2_S2_S2_fjLj1024EEEEELb0ELb0EEEvNS_9BwdParamsE:
	.zero		1192


//--------------------- .nv.constant0._ZN10layer_norm40ln_parallel_residual_bwd_finalize_kernelINS_22Kernel_traits_finalizeILj3072E6__halfS2_S2_S2_fjLb0ELj1024ELj4ENS_18Kernel_traits_baseILj3072ES2_S2_S2_S2_fjLj1024EEEEELb0EEEvNS_9BwdParamsE --------------------------
	.section	.nv.constant0._ZN10layer_norm40ln_parallel_residual_bwd_finalize_kernelINS_22Kernel_traits_finalizeILj3072E6__halfS2_S2_S2_fjLb0ELj1024ELj4ENS_18Kernel_traits_baseILj3072ES2_S2_S2_S2_fjLj1024EEEEELb0EEEvNS_9BwdParamsE,"a",@progbits
	.sectionflags	@""
	.align	4
.nv.constant0._ZN10layer_norm40ln_parallel_residual_bwd_finalize_kernelINS_22Kernel_traits_finalizeILj3072E6__halfS2_S2_S2_fjLb0ELj1024ELj4ENS_18Kernel_traits_baseILj3072ES2_S2_S2_S2_fjLj1024EEEEELb0EEEvNS_9BwdParamsE:
	.zero		1192


//--------------------- .nv.constant0._ZN10layer_norm31ln_parallel_residual_bwd_kernelINS_13Kernel_traitsI6__halfS2_S2_S2_fjLj3072ELj1ELj1ELj4ELj16ENS_18Kernel_traits_baseILj3072ES2_S2_S2_S2_fjLj128EEEEELb1ELb1ELb0EEEvNS_9BwdParamsE --------------------------
	.section	.nv.constant0._ZN10layer_norm31ln_parallel_residual_bwd_kernelINS_13Kernel_traitsI6__halfS2_S2_S2_fjLj3072ELj1ELj1ELj4ELj16ENS_18Kernel_traits_baseILj3072ES2_S2_S2_S2_fjLj128EEEEELb1ELb1ELb0EEEvNS_9BwdParamsE,"a",@progbits
	.sectionflags	@""
	.align	4
.nv.constant0._ZN10layer_norm31ln_parallel_residual_bwd_kernelINS_13Kernel_traitsI6__halfS2_S2_S2_fjLj3072ELj1ELj1ELj4ELj16ENS_18Kernel_traits_baseILj3072ES2_S2_S2_S2_fjLj128EEEEELb1ELb1ELb0EEEvNS_9BwdParamsE:
	.zero		1192


//--------------------- .nv.constant0._ZN10layer_norm22ln_bwd_finalize_kernelINS_22Kernel_traits_finalizeILj3072E6__halfS2_S2_S2_fjLb0ELj1024ELj4ENS_18Kernel_traits_baseILj3072ES2_S2_S2_S2_fjLj1024EEEEELb0ELb1EEEvNS_9BwdParamsE --------------------------
	.section	.nv.constant0._ZN10layer_norm22ln_bwd_finalize_kernelINS_22Kernel_traits_finalizeILj3072E6__halfS2_S2_S2_fjLb0ELj1024ELj4ENS_18Kernel_traits_baseILj3072ES2_S2_S2_S2_fjLj1024EEEEELb0ELb1EEEvNS_9BwdParamsE,"a",@progbits
	.sectionflags	@""
	.align	4
.nv.constant0._ZN10layer_norm22ln_bwd_finalize_kernelINS_22Kernel_traits_finalizeILj3072E6__halfS2_S2_S2_fjLb0ELj1024ELj4ENS_18Kernel_traits_baseILj3072ES2_S2_S2_S2_fjLj1024EEEEELb0ELb1EEEvNS_9BwdParamsE:
	.zero		1192


//--------------------- .nv.constant0._ZN10layer_norm40ln_parallel_residual_bwd_finalize_kernelINS_22Kernel_traits_finalizeILj3072E6__halfS2_S2_S2_fjLb0ELj1024ELj4ENS_18Kernel_traits_baseILj3072ES2_S2_S2_S2_fjLj1024EEEEELb1EEEvNS_9BwdParamsE --------------------------
	.section	.nv.constant0._ZN10layer_norm40ln_parallel_residual_bwd_finalize_kernelINS_22Kernel_traits_finalizeILj3072E6__halfS2_S2_S2_fjLb0ELj1024ELj4ENS_18Kernel_traits_baseILj3072ES2_S2_S2_S2_fjLj1024EEEEELb1EEEvNS_9BwdParamsE,"a",@progbits
	.sectionflags	@""
	.align	4
.nv.constant0._ZN10layer_norm40ln_parallel_residual_bwd_finalize_kernelINS_22Kernel_traits_finalizeILj3072E6__halfS2_S2_S2_fjLb0ELj1024ELj4ENS_18Kernel_traits_baseILj3072ES2_S2_S2_S2_fjLj1024EEEEELb1EEEvNS_9BwdParamsE:
	.zero		1192


//--------------------- .nv.constant0._ZN10layer_norm31ln_parallel_residual_bwd_kernelINS_13Kernel_traitsI6__halfS2_S2_S2_fjLj3072ELj1ELj1ELj4ELj16ENS_18Kernel_traits_baseILj3072ES2_S2_S2_S2_fjLj128EEEEELb1ELb1ELb1EEEvNS_9BwdParamsE --------------------------
	.section	.nv.constant0._ZN10layer_norm31ln_parallel_residual_bwd_kernelINS_13Kernel_traitsI6__halfS2_S2_S2_fjLj3072ELj1ELj1ELj4ELj16ENS_18Kernel_traits_baseILj3072ES2_S2_S2_S2_fjLj128EEEEELb1ELb1ELb1EEEvNS_9BwdParamsE,"a",@progbits
	.sectionflags	@""
	.align	4
.nv.constant0._ZN10layer_norm31ln_parallel_residual_bwd_kernelINS_13Kernel_traitsI6__halfS2_S2_S2_fjLj3072ELj1ELj1ELj4ELj16ENS_18Kernel_traits_baseILj3072ES2_S2_S2_S2_fjLj128EEEEELb1ELb1ELb1EEEvNS_9BwdParamsE:
	.zero		1192


//--------------------- .nv.constant0._ZN10layer_norm31ln_parallel_residual_bwd_kernelINS_13Kernel_traitsIf13__nv_bfloat16S2_S2_fjLj3072ELj1ELj1ELj4ELj16ENS_18Kernel_traits_baseILj3072EfS2_S2_S2_fjLj128EEEEELb0ELb0ELb0EEEvNS_9BwdParamsE --------------------------
	.section	.nv.constant0._ZN10layer_norm31ln_parallel_residual_bwd_kernelINS_13Kernel_traitsIf13__nv_bfloat16S2_S2_fjLj3072ELj1ELj1ELj4ELj16ENS_18Kernel_traits_baseILj3072EfS2_S2_S2_fjLj128EEEEELb0ELb0ELb0EEEvNS_9BwdParamsE,"a",@progbits
	.sectionflags	@""
	.align	4
.nv.constant0._ZN10layer_norm31ln_parallel_residual_bwd_kernelINS_13Kernel_traitsIf13__nv_bfloat16S2_S2_fjLj3072ELj1ELj1ELj4ELj16ENS_18Kernel_traits_baseILj3072EfS2_S2_S2_fjLj128EEEEELb0ELb0ELb0EEEvNS_9BwdParamsE:
	.zero		1192


//--------------------- .nv.constant0._ZN10layer_norm31ln_parallel_residual_bwd_kernelINS_13Kernel_traitsIf13__nv_bfloat16S2_S2_fjLj3072ELj1ELj1ELj4ELj16ENS_18Kernel_traits_baseILj3072EfS2_S2_S2_fjLj128EEEEELb0ELb0ELb1EEEvNS_9BwdParamsE --------------------------
	.section	.nv.constant0._ZN10layer_norm31ln_parallel_residual_bwd_kernelINS_13Kernel_traitsIf13__nv_bfloat16S2_S2_fjLj3072ELj1ELj1ELj4ELj16ENS_18Kernel_traits_baseILj3072EfS2_S2_S2_fjLj128EEEEELb0ELb0ELb1EEEvNS_9BwdParamsE,"a",@progbits
	.sectionflags	@""
	.align	4
.nv.constant0._ZN10layer_norm31ln_parallel_residual_bwd_kernelINS_13Kernel_traitsIf13__nv_bfloat16S2_S2_fjLj3072ELj1ELj1ELj4ELj16ENS_18Kernel_traits_baseILj3072EfS2_S2_S2_fjLj128EEEEELb0ELb0ELb1EEEvNS_9BwdParamsE:
	.zero		1192


//--------------------- .nv.constant0._ZN10layer_norm31ln_parallel_residual_bwd_kernelINS_13Kernel_traitsIf13__nv_bfloat16S2_S2_fjLj3072ELj1ELj1ELj4ELj16ENS_18Kernel_traits_baseILj3072EfS2_S2_S2_fjLj128EEEEELb0ELb1ELb0EEEvNS_9BwdParamsE --------------------------
	.section	.nv.constant0._ZN10layer_norm31ln_parallel_residual_bwd_kernelINS_13Kernel_traitsIf13__nv_bfloat16S2_S2_fjLj3072ELj1ELj1ELj4ELj16ENS_18Kernel_traits_baseILj3072EfS2_S2_S2_fjLj128EEEEELb0ELb1ELb0EEEvNS_9BwdParamsE,"a",@progbits
	.sectionflags	@""
	.align	4
.nv.constant0._ZN10layer_norm31ln_parallel_residual_bwd_kernelINS_13Kernel_traitsIf13__nv_bfloat16S2_S2_fjLj3072ELj1ELj1ELj4ELj16ENS_18Kernel_traits_baseILj3072EfS2_S2_S2_fjLj128EEEEELb0ELb1ELb0EEEvNS_9BwdParamsE:
	.zero		1192


//--------------------- .nv.constant0._ZN10layer_norm31ln_parallel_residual_bwd_kernelINS_13Kernel_traitsIf13__nv_bfloat16S2_S2_fjLj3072ELj1ELj1ELj4ELj16ENS_18Kernel_traits_baseILj3072EfS2_S2_S2_fjLj128EEEEELb0ELb1ELb1EEEvNS_9BwdParamsE --------------------------
	.section	.nv.constant0._ZN10layer_norm31ln_parallel_residual_bwd_kernelINS_13Kernel_traitsIf13__nv_bfloat16S2_S2_fjLj3072ELj1ELj1ELj4ELj16ENS_18Kernel_traits_baseILj3072EfS2_S2_S2_fjLj128EEEEELb0ELb1ELb1EEEvNS_9BwdParamsE,"a",@progbits
	.sectionflags	@""
	.align	4
.nv.constant0._ZN10layer_norm31ln_parallel_residual_bwd_kernelINS_13Kernel_traitsIf13__nv_bfloat16S2_S2_fjLj3072ELj1ELj1ELj4ELj16ENS_18Kernel_traits_baseILj3072EfS2_S2_S2_fjLj128EEEEELb0ELb1ELb1EEEvNS_9BwdParamsE:
	.zero		1192


//--------------------- .nv.constant0._ZN10layer_norm31ln_parallel_residual_bwd_kernelINS_13Kernel_traitsIf13__nv_bfloat16S2_S2_fjLj3072ELj1ELj1ELj4ELj16ENS_18Kernel_traits_baseILj3072EfS2_S2_S2_fjLj128EEEEELb1ELb0ELb0EEEvNS_9BwdParamsE --------------------------
	.section	.nv.constant0._ZN10layer_norm31ln_parallel_residual_bwd_kernelINS_13Kernel_traitsIf13__nv_bfloat16S2_S2_fjLj3072ELj1ELj1ELj4ELj16ENS_18Kernel_traits_baseILj3072EfS2_S2_S2_fjLj128EEEEELb1ELb0ELb0EEEvNS_9BwdParamsE,"a",@progbits
	.sectionflags	@""
	.align	4
.nv.constant0._ZN10layer_norm31ln_parallel_residual_bwd_kernelINS_13Kernel_traitsIf13__nv_bfloat16S2_S2_fjLj3072ELj1ELj1ELj4ELj16ENS_18Kernel_traits_baseILj3072EfS2_S2_S2_fjLj128EEEEELb1ELb0ELb0EEEvNS_9BwdParamsE:
	.zero		1192


//--------------------- .nv.constant0._ZN10layer_norm31ln_parallel_residual_bwd_kernelINS_13Kernel_traitsIf13__nv_bfloat16S2_S2_fjLj3072ELj1ELj1ELj4ELj16ENS_18Kernel_traits_baseILj3072EfS2_S2_S2_fjLj128EEEEELb1ELb0ELb1EEEvNS_9BwdParamsE --------------------------
	.section	.nv.constant0._ZN10layer_norm31ln_parallel_residual_bwd_kernelINS_13Kernel_traitsIf13__nv_bfloat16S2_S2_fjLj3072ELj1ELj1ELj4ELj16ENS_18Kernel_traits_baseILj3072EfS2_S2_S2_fjLj128EEEEELb1ELb0ELb1EEEvNS_9BwdParamsE,"a",@progbits
	.sectionflags	@""
	.align	4
.nv.constant0._ZN10layer_norm31ln_parallel_residual_bwd_kernelINS_13Kernel_traitsIf13__nv_bfloat16S2_S2_fjLj3072ELj1ELj1ELj4ELj16ENS_18Kernel_traits_baseILj3072EfS2_S2_S2_fjLj128EEEEELb1ELb0ELb1EEEvNS_9BwdParamsE:
	.zero		1192


//--------------------- .nv.constant0._ZN10layer_norm22ln_bwd_finalize_kernelINS_22Kernel_traits_finalizeILj3072Ef13__nv_bfloat16S2_S2_fjLb0ELj1024ELj4ENS_18Kernel_traits_baseILj3072EfS2_S2_S2_fjLj1024EEEEELb0ELb0EEEvNS_9BwdParamsE --------------------------
	.section	.nv.constant0._ZN10layer_norm22ln_bwd_finalize_kernelINS_22Kernel_traits_finalizeILj3072Ef13__nv_bfloat16S2_S2_fjLb0ELj1024ELj4ENS_18Kernel_traits_baseILj3072EfS2_S2_S2_fjLj1024EEEEELb0ELb0EEEvNS_9BwdParamsE,"a",@progbits
	.sectionflags	@""
	.align	4
.nv.constant0._ZN10layer_norm22ln_bwd_finalize_kernelINS_22Kernel_traits_finalizeILj3072Ef13__nv_bfloat16S2_S2_fjLb0ELj1024ELj4ENS_18Kernel_traits_baseILj3072EfS2_S2_S2_fjLj1024EEEEELb0ELb0EEEvNS_9BwdParamsE:
	.zero		1192


//--------------------- .nv.constant0._ZN10layer_norm40ln_parallel_residual_bwd_finalize_kernelINS_22Kernel_traits_finalizeILj3072Ef13__nv_bfloat16S2_S2_fjLb0ELj1024ELj4ENS_18Kernel_traits_baseILj3072EfS2_S2_S2_fjLj1024EEEEELb0EEEvNS_9BwdParamsE --------------------------
	.section	.nv.constant0._ZN10layer_norm40ln_parallel_residual_bwd_finalize_kernelINS_22Kernel_traits_finalizeILj3072Ef13__nv_bfloat16S2_S2_fjLb0ELj1024ELj4ENS_18Kernel_traits_baseILj3072EfS2_S2_S2_fjLj1024EEEEELb0EEEvNS_9BwdParamsE,"a",@progbits
	.sectionflags	@""
	.align	4
.nv.constant0._ZN10layer_norm40ln_parallel_residual_bwd_finalize_kernelINS_22Kernel_traits_finalizeILj3072Ef13__nv_bfloat16S2_S2_fjLb0ELj1024ELj4ENS_18Kernel_traits_baseILj3072EfS2_S2_S2_fjLj1024EEEEELb0EEEvNS_9BwdParamsE:
	.zero		1192


//--------------------- .nv.constant0._ZN10layer_norm31ln_parallel_residual_bwd_kernelINS_13Kernel_traitsIf13__nv_bfloat16S2_S2_fjLj3072ELj1ELj1ELj4ELj16ENS_18Kernel_traits_baseILj3072EfS2_S2_S2_fjLj128EEEEELb1ELb1ELb0EEEvNS_9BwdParamsE --------------------------
	.section	.nv.constant0._ZN10layer_norm31ln_parallel_residual_bwd_kernelINS_13Kernel_traitsIf13__nv_bfloat16S2_S2_fjLj3072ELj1ELj1ELj4ELj16ENS_18Kernel_traits_baseILj3072EfS2_S2_S2_fjLj128EEEEELb1ELb1ELb0EEEvNS_9BwdParamsE,"a",@progbits
	.sectionflags	@""
	.align	4
.nv.constant0._ZN10layer_norm31ln_parallel_residual_bwd_kernelINS_13Kernel_traitsIf13__nv_bfloat16S2_S2_fjLj3072ELj1ELj1ELj4ELj16ENS_18Kernel_traits_baseILj3072EfS2_S2_S2_fjLj128EEEEELb1ELb1ELb0EEEvNS_9BwdParamsE:
	.zero		1192


//--------------------- .nv.constant0._ZN10layer_norm22ln_bwd_finalize_kernelINS_22Kernel_traits_finalizeILj3072Ef13__nv_bfloat16S2_S2_fjLb0ELj1024ELj4ENS_18Kernel_traits_baseILj3072EfS2_S2_S2_fjLj1024EEEEELb0ELb1EEEvNS_9BwdParamsE --------------------------
	.section	.nv.constant0._ZN10layer_norm22ln_bwd_finalize_kernelINS_22Kernel_traits_finalizeILj3072Ef13__nv_bfloat16S2_S2_fjLb0ELj1024ELj4ENS_18Kernel_traits_baseILj3072EfS2_S2_S2_fjLj1024EEEEELb0ELb1EEEvNS_9BwdParamsE,"a",@progbits
	.sectionflags	@""
	.align	4
.nv.constant0._ZN10layer_norm22ln_bwd_finalize_kernelINS_22Kernel_traits_finalizeILj3072Ef13__nv_bfloat16S2_S2_fjLb0ELj1024ELj4ENS_18Kernel_traits_baseILj3072EfS2_S2_S2_fjLj1024EEEEELb0ELb1EEEvNS_9BwdParamsE:
	.zero		1192


//--------------------- .nv.constant0._ZN10layer_norm40ln_parallel_residual_bwd_finalize_kernelINS_22Kernel_traits_finalizeILj3072Ef13__nv_bfloat16S2_S2_fjLb0ELj1024ELj4ENS_18Kernel_traits_baseILj3072EfS2_S2_S2_fjLj1024EEEEELb1EEEvNS_9BwdParamsE --------------------------
	.section	.nv.constant0._ZN10layer_norm40ln_parallel_residual_bwd_finalize_kernelINS_22Kernel_traits_finalizeILj3072Ef13__nv_bfloat16S2_S2_fjLb0ELj1024ELj4ENS_18Kernel_traits_baseILj3072EfS2_S2_S2_fjLj1024EEEEELb1EEEvNS_9BwdParamsE,"a",@progbits
	.sectionflags	@""
	.align	4
.nv.constant0._ZN10layer_norm40ln_parallel_residual_bwd_finalize_kernelINS_22Kernel_traits_finalizeILj3072Ef13__nv_bfloat16S2_S2_fjLb0ELj1024ELj4ENS_18Kernel_traits_baseILj3072EfS2_S2_S2_fjLj1024EEEEELb1EEEvNS_9BwdParamsE:
	.zero		1192


//--------------------- .nv.constant0._ZN10layer_norm31ln_parallel_residual_bwd_kernelINS_13Kernel_traitsIf13__nv_bfloat16S2_S2_fjLj3072ELj1ELj1ELj4ELj16ENS_18Kernel_traits_baseILj3072EfS2_S2_S2_fjLj128EEEEELb1ELb1ELb1EEEvNS_9BwdParamsE --------------------------
	.section	.nv.constant0._ZN10layer_norm31ln_parallel_residual_bwd_kernelINS_13Kernel_traitsIf13__nv_bfloat16S2_S2_fjLj3072ELj1ELj1ELj4ELj16ENS_18Kernel_traits_baseILj3072EfS2_S2_S2_fjLj128EEEEELb1ELb1ELb1EEEvNS_9BwdParamsE,"a",@progbits
	.sectionflags	@""
	.align	4
.nv.constant0._ZN10layer_norm31ln_parallel_residual_bwd_kernelINS_13Kernel_traitsIf13__nv_bfloat16S2_S2_fjLj3072ELj1ELj1ELj4ELj16ENS_18Kernel_traits_baseILj3072EfS2_S2_S2_fjLj128EEEEELb1ELb1ELb1EEEvNS_9BwdParamsE:
	.zero		1192


//--------------------- .nv.constant0._ZN10layer_norm31ln_parallel_residual_bwd_kernelINS_13Kernel_traitsI13__nv_bfloat16S2_fS2_fjLj3072ELj1ELj1ELj4ELj16ENS_18Kernel_traits_baseILj3072ES2_S2_fS2_fjLj128EEEEELb0ELb0ELb0EEEvNS_9BwdParamsE --------------------------
	.section	.nv.constant0._ZN10layer_norm31ln_parallel_residual_bwd_kernelINS_13Kernel_traitsI13__nv_bfloat16S2_fS2_fjLj3072ELj1ELj1ELj4ELj16ENS_18Kernel_traits_baseILj3072ES2_S2_fS2_fjLj128EEEEELb0ELb0ELb0EEEvNS_9BwdParamsE,"a",@progbits
	.sectionflags	@""
	.align	4
.nv.constant0._ZN10layer_norm31ln_parallel_residual_bwd_kernelINS_13Kernel_traitsI13__nv_bfloat16S2_fS2_fjLj3072ELj1ELj1ELj4ELj16ENS_18Kernel_traits_baseILj3072ES2_S2_fS2_fjLj128EEEEELb0ELb0ELb0EEEvNS_9BwdParamsE:
	.zero		1192


//--------------------- .nv.constant0._ZN10layer_norm31ln_parallel_residual_bwd_kernelINS_13Kernel_traitsI13__nv_bfloat16S2_fS2_fjLj3072ELj1ELj1ELj4ELj16ENS_18Kernel_traits_baseILj3072ES2_S2_fS2_fjLj128EEEEELb0ELb0ELb1EEEvNS_9BwdParamsE --------------------------
	.section	.nv.constant0._ZN10layer_norm31ln_parallel_residual_bwd_kernelINS_13Kernel_traitsI13__nv_bfloat16S2_fS2_fjLj3072ELj1ELj1ELj4ELj16ENS_18Kernel_traits_baseILj3072ES2_S2_fS2_fjLj128EEEEELb0ELb0ELb1EEEvNS_9BwdParamsE,"a",@progbits
	.sectionflags	@""
	.align	4
.nv.constant0._ZN10layer_norm31ln_parallel_residual_bwd_kernelINS_13Kernel_traitsI13__nv_bfloat16S2_fS2_fjLj3072ELj1ELj1ELj4ELj16ENS_18Kernel_traits_baseILj3072ES2_S2_fS2_fjLj128EEEEELb0ELb0ELb1EEEvNS_9BwdParamsE:
	.zero		1192


//--------------------- .nv.constant0._ZN10layer_norm31ln_parallel_residual_bwd_kernelINS_13Kernel_traitsI13__nv_bfloat16S2_fS2_fjLj3072ELj1ELj1ELj4ELj16ENS_18Kernel_traits_baseILj3072ES2_S2_fS2_fjLj128EEEEELb0ELb1ELb0EEEvNS_9BwdParamsE --------------------------
	.section	.nv.constant0._ZN10layer_norm31ln_parallel_residual_bwd_kernelINS_13Kernel_traitsI13__nv_bfloat16S2_fS2_fjLj3072ELj1ELj1ELj4ELj16ENS_18Kernel_traits_baseILj3072ES2_S2_fS2_fjLj128EEEEELb0ELb1ELb0EEEvNS_9BwdParamsE,"a",@progbits
	.sectionflags	@""
	.align	4
.nv.constant0._ZN10layer_norm31ln_parallel_residual_bwd_kernelINS_13Kernel_traitsI13__nv_bfloat16S2_fS2_fjLj3072ELj1ELj1ELj4ELj16ENS_18Kernel_traits_baseILj3072ES2_S2_fS2_fjLj128EEEEELb0ELb1ELb0EEEvNS_9BwdParamsE:
	.zero		1192


//--------------------- .nv.constant0._ZN10layer_norm31ln_parallel_residual_bwd_kernelINS_13Kernel_traitsI13__nv_bfloat16S2_fS2_fjLj3072ELj1ELj1ELj4ELj16ENS_18Kernel_traits_baseILj3072ES2_S2_fS2_fjLj128EEEEELb0ELb1ELb1EEEvNS_9BwdParamsE --------------------------
	.section	.nv.constant0._ZN10layer_norm31ln_parallel_residual_bwd_kernelINS_13Kernel_traitsI13__nv_bfloat16S2_fS2_fjLj3072ELj1ELj1ELj4ELj16ENS_18Kernel_traits_baseILj3072ES2_S2_fS2_fjLj128EEEEELb0ELb1ELb1EEEvNS_9BwdParamsE,"a",@progbits
	.sectionflags	@""
	.align	4
.nv.constant0._ZN10layer_norm31ln_parallel_residual_bwd_kernelINS_13Kernel_traitsI13__nv_bfloat16S2_fS2_fjLj3072ELj1ELj1ELj4ELj16ENS_18Kernel_traits_baseILj3072ES2_S2_fS2_fjLj128EEEEELb0ELb1ELb1EEEvNS_9BwdParamsE:
	.zero		1192


//--------------------- .nv.constant0._ZN10layer_norm31ln_parallel_residual_bwd_kernelINS_13Kernel_traitsI13__nv_bfloat16S2_fS2_fjLj3072ELj1ELj1ELj4ELj16ENS_18Kernel_traits_baseILj3072ES2_S2_fS2_fjLj128EEEEELb1ELb0ELb0EEEvNS_9BwdParamsE --------------------------
	.section	.nv.constant0._ZN10layer_norm31ln_parallel_residual_bwd_kernelINS_13Kernel_traitsI13__nv_bfloat16S2_fS2_fjLj3072ELj1ELj1ELj4ELj16ENS_18Kernel_traits_baseILj3072ES2_S2_fS2_fjLj128EEEEELb1ELb0ELb0EEEvNS_9BwdParamsE,"a",@progbits
	.sectionflags	@""
	.align	4
.nv.constant0._ZN10layer_norm31ln_parallel_residual_bwd_kernelINS_13Kernel_traitsI13__nv_bfloat16S2_fS2_fjLj3072ELj1ELj1ELj4ELj16ENS_18Kernel_traits_baseILj3072ES2_S2_fS2_fjLj128EEEEELb1ELb0ELb0EEEvNS_9BwdParamsE:
	.zero		1192


//--------------------- .nv.constant0._ZN10layer_norm31ln_parallel_residual_bwd_kernelINS_13Kernel_traitsI13__nv_bfloat16S2_fS2_fjLj3072ELj1ELj1ELj4ELj16ENS_18Kernel_traits_baseILj3072ES2_S2_fS2_fjLj128EEEEELb1ELb0ELb1EEEvNS_9BwdParamsE --------------------------
	.section	.nv.constant0._ZN10layer_norm31ln_parallel_residual_bwd_kernelINS_13Kernel_traitsI13__nv_bfloat16S2_fS2_fjLj3072ELj1ELj1ELj4ELj16ENS_18Kernel_traits_baseILj3072ES2_S2_fS2_fjLj128EEEEELb1ELb0ELb1EEEvNS_9BwdParamsE,"a",@progbits
	.sectionflags	@""
	.align	4
.nv.constant0._ZN10layer_norm31ln_parallel_residual_bwd_kernelINS_13Kernel_traitsI13__nv_bfloat16S2_fS2_fjLj3072ELj1ELj1ELj4ELj16ENS_18Kernel_traits_baseILj3072ES2_S2_fS2_fjLj128EEEEELb1ELb0ELb1EEEvNS_9BwdParamsE:
	.zero		1192


//--------------------- .nv.constant0._ZN10layer_norm22ln_bwd_finalize_kernelINS_22Kernel_traits_finalizeILj3072E13__nv_bfloat16S2_fS2_fjLb0ELj1024ELj4ENS_18Kernel_traits_baseILj3072ES2_S2_fS2_fjLj1024EEEEELb0ELb0EEEvNS_9BwdParamsE --------------------------
	.section	.nv.constant0._ZN10layer_norm22ln_bwd_finalize_kernelINS_22Kernel_traits_finalizeILj3072E13__nv_bfloat16S2_fS2_fjLb0ELj1024ELj4ENS_18Kernel_traits_baseILj3072ES2_S2_fS2_fjLj1024EEEEELb0ELb0EEEvNS_9BwdParamsE,"a",@progbits
	.sectionflags	@""
	.align	4
.nv.constant0._ZN10layer_norm22ln_bwd_finalize_kernelINS_22Kernel_traits_finalizeILj3072E13__nv_bfloat16S2_fS2_fjLb0ELj1024ELj4ENS_18Kernel_traits_baseILj3072ES2_S2_fS2_fjLj1024EEEEELb0ELb0EEEvNS_9BwdParamsE:
	.zero		1192


//--------------------- .nv.constant0._ZN10layer_norm40ln_parallel_residual_bwd_finalize_kernelINS_22Kernel_traits_finalizeILj3072E13__nv_bfloat16S2_fS2_fjLb0ELj1024ELj4ENS_18Kernel_traits_baseILj3072ES2_S2_fS2_fjLj1024EEEEELb0EEEvNS_9BwdParamsE --------------------------
	.section	.nv.constant0._ZN10layer_norm40ln_parallel_residual_bwd_finalize_kernelINS_22Kernel_traits_finalizeILj3072E13__nv_bfloat16S2_fS2_fjLb0ELj1024ELj4ENS_18Kernel_traits_baseILj3072ES2_S2_fS2_fjLj1024EEEEELb0EEEvNS_9BwdParamsE,"a",@progbits
	.sectionflags	@""
	.align	4
.nv.constant0._ZN10layer_norm40ln_parallel_residual_bwd_finalize_kernelINS_22Kernel_traits_finalizeILj3072E13__nv_bfloat16S2_fS2_fjLb0ELj1024ELj4ENS_18Kernel_traits_baseILj3072ES2_S2_fS2_fjLj1024EEEEELb0EEEvNS_9BwdParamsE:
	.zero		1192


//--------------------- .nv.constant0._ZN10layer_norm31ln_parallel_residual_bwd_kernelINS_13Kernel_traitsI13__nv_bfloat16S2_fS2_fjLj3072ELj1ELj1ELj4ELj16ENS_18Kernel_traits_baseILj3072ES2_S2_fS2_fjLj128EEEEELb1ELb1ELb0EEEvNS_9BwdParamsE --------------------------
	.section	.nv.constant0._ZN10layer_norm31ln_parallel_residual_bwd_kernelINS_13Kernel_traitsI13__nv_bfloat16S2_fS2_fjLj3072ELj1ELj1ELj4ELj16ENS_18Kernel_traits_baseILj3072ES2_S2_fS2_fjLj128EEEEELb1ELb1ELb0EEEvNS_9BwdParamsE,"a",@progbits
	.sectionflags	@""
	.align	4
.nv.constant0._ZN10layer_norm31ln_parallel_residual_bwd_kernelINS_13Kernel_traitsI13__nv_bfloat16S2_fS2_fjLj3072ELj1ELj1ELj4ELj16ENS_18Kernel_traits_baseILj3072ES2_S2_fS2_fjLj128EEEEELb1ELb1ELb0EEEvNS_9BwdParamsE:
	.zero		1192


//--------------------- .nv.constant0._ZN10layer_norm22ln_bwd_finalize_kernelINS_22Kernel_traits_finalizeILj3072E13__nv_bfloat16S2_fS2_fjLb0ELj1024ELj4ENS_18Kernel_traits_baseILj3072ES2_S2_fS2_fjLj1024EEEEELb0ELb1EEEvNS_9BwdParamsE --------------------------
	.section	.nv.constant0._ZN10layer_norm22ln_bwd_finalize_kernelINS_22Kernel_traits_finalizeILj3072E13__nv_bfloat16S2_fS2_fjLb0ELj1024ELj4ENS_18Kernel_traits_baseILj3072ES2_S2_fS2_fjLj1024EEEEELb0ELb1EEEvNS_9BwdParamsE,"a",@progbits
	.sectionflags	@""
	.align	4
.nv.constant0._ZN10layer_norm22ln_bwd_finalize_kernelINS_22Kernel_traits_finalizeILj3072E13__nv_bfloat16S2_fS2_fjLb0ELj1024ELj4ENS_18Kernel_traits_baseILj3072ES2_S2_fS2_fjLj1024EEEEELb0ELb1EEEvNS_9BwdParamsE:
	.zero		1192


//--------------------- .nv.constant0._ZN10layer_norm40ln_parallel_residual_bwd_finalize_kernelINS_22Kernel_traits_finalizeILj3072E13__nv_bfloat16S2_fS2_fjLb0ELj1024ELj4ENS_18Kernel_traits_baseILj3072ES2_S2_fS2_fjLj1024EEEEELb1EEEvNS_9BwdParamsE --------------------------
	.section	.nv.constant0._ZN10layer_norm40ln_parallel_residual_bwd_finalize_kernelINS_22Kernel_traits_finalizeILj3072E13__nv_bfloat16S2_fS2_fjLb0ELj1024ELj4ENS_18Kernel_traits_baseILj3072ES2_S2_fS2_fjLj1024EEEEELb1EEEvNS_9BwdParamsE,"a",@progbits
	.sectionflags	@""
	.align	4
.nv.constant0._ZN10layer_norm40ln_parallel_residual_bwd_finalize_kernelINS_22Kernel_traits_finalizeILj3072E13__nv_bfloat16S2_fS2_fjLb0ELj1024ELj4ENS_18Kernel_traits_baseILj3072ES2_S2_fS2_fjLj1024EEEEELb1EEEvNS_9BwdParamsE:
	.zero		1192


//--------------------- .nv.constant0._ZN10layer_norm31ln_parallel_residual_bwd_kernelINS_13Kernel_traitsI13__nv_bfloat16S2_fS2_fjLj3072ELj1ELj1ELj4ELj16ENS_18Kernel_traits_baseILj3072ES2_S2_fS2_fjLj128EEEEELb1ELb1ELb1EEEvNS_9BwdParamsE --------------------------
	.section	.nv.constant0._ZN10layer_norm31ln_parallel_residual_bwd_kernelINS_13Kernel_traitsI13__nv_bfloat16S2_fS2_fjLj3072ELj1ELj1ELj4ELj16ENS_18Kernel_traits_baseILj3072ES2_S2_fS2_fjLj128EEEEELb1ELb1ELb1EEEvNS_9BwdParamsE,"a",@progbits
	.sectionflags	@""
	.align	4
.nv.constant0._ZN10layer_norm31ln_parallel_residual_bwd_kernelINS_13Kernel_traitsI13__nv_bfloat16S2_fS2_fjLj3072ELj1ELj1ELj4ELj16ENS_18Kernel_traits_baseILj3072ES2_S2_fS2_fjLj128EEEEELb1ELb1ELb1EEEvNS_9BwdParamsE:
	.zero		1192


//--------------------- .nv.constant0._ZN10layer_norm31ln_parallel_residual_bwd_kernelINS_13Kernel_traitsIf13__nv_bfloat16fS2_fjLj3072ELj1ELj1ELj4ELj16ENS_18Kernel_traits_baseILj3072EfS2_fS2_fjLj128EEEEELb0ELb0ELb0EEEvNS_9BwdParamsE --------------------------
	.section	.nv.constant0._ZN10layer_norm31ln_parallel_residual_bwd_kernelINS_13Kernel_traitsIf13__nv_bfloat16fS2_fjLj3072ELj1ELj1ELj4ELj16ENS_18Kernel_traits_baseILj3072EfS2_fS2_fjLj128EEEEELb0ELb0ELb0EEEvNS_9BwdParamsE,"a",@progbits
	.sectionflags	@""
	.align	4
.nv.constant0._ZN10layer_norm31ln_parallel_residual_bwd_kernelINS_13Kernel_traitsIf13__nv_bfloat16fS2_fjLj3072ELj1ELj1ELj4ELj16ENS_18Kernel_traits_baseILj3072EfS2_fS2_fjLj128EEEEELb0ELb0ELb0EEEvNS_9BwdParamsE:
	.zero		1192


//--------------------- .nv.constant0._ZN10layer_norm31ln_parallel_residual_bwd_kernelINS_13Kernel_traitsIf13__nv_bfloat16fS2_fjLj3072ELj1ELj1ELj4ELj16ENS_18Kernel_traits_baseILj3072EfS2_fS2_fjLj128EEEEELb0ELb0ELb1EEEvNS_9BwdParamsE --------------------------
	.section	.nv.constant0._ZN10layer_norm31ln_parallel_residual_bwd_kernelINS_13Kernel_traitsIf13__nv_bfloat16fS2_fjLj3072ELj1ELj1ELj4ELj16ENS_18Kernel_traits_baseILj3072EfS2_fS2_fjLj128EEEEELb0ELb0ELb1EEEvNS_9BwdParamsE,"a",@progbits
	.sectionflags	@""
	.align	4
.nv.constant0._ZN10layer_norm31ln_parallel_residual_bwd_kernelINS_13Kernel_traitsIf13__nv_bfloat16fS2_fjLj3072ELj1ELj1ELj4ELj16ENS_18Kernel_traits_baseILj3072EfS2_fS2_fjLj128EEEEELb0ELb0ELb1EEEvNS_9BwdParamsE:
	.zero		1192


//--------------------- .nv.constant0._ZN10layer_norm31ln_parallel_residual_bwd_kernelINS_13Kernel_traitsIf13__nv_bfloat16fS2_fjLj3072ELj1ELj1ELj4ELj16ENS_18Kernel_traits_baseILj3072EfS2_fS2_fjLj128EEEEELb0ELb1ELb0EEEvNS_9BwdParamsE --------------------------
	.section	.nv.constant0._ZN10layer_norm31ln_parallel_residual_bwd_kernelINS_13Kernel_traitsIf13__nv_bfloat16fS2_fjLj3072ELj1ELj1ELj4ELj16ENS_18Kernel_traits_baseILj3072EfS2_fS2_fjLj128EEEEELb0ELb1ELb0EEEvNS_9BwdParamsE,"a",@progbits
	.sectionflags	@""
	.align	4
.nv.constant0._ZN10layer_norm31ln_parallel_residual_bwd_kernelINS_13Kernel_traitsIf13__nv_bfloat16fS2_fjLj3072ELj1ELj1ELj4ELj16ENS_18Kernel_traits_baseILj3072EfS2_fS2_fjLj128EEEEELb0ELb1ELb0EEEvNS_9BwdParamsE:
	.zero		1192


//--------------------- .nv.constant0._ZN10layer_norm31ln_parallel_residual_bwd_kernelINS_13Kernel_traitsIf13__nv_bfloat16fS2_fjLj3072ELj1ELj1ELj4ELj16ENS_18Kernel_traits_baseILj3072EfS2_fS2_fjLj128EEEEELb0ELb1ELb1EEEvNS_9BwdParamsE --------------------------
	.section	.nv.constant0._ZN10layer_norm31ln_parallel_residual_bwd_kernelINS_13Kernel_traitsIf13__nv_bfloat16fS2_fjLj3072ELj1ELj1ELj4ELj16ENS_18Kernel_traits_baseILj3072EfS2_fS2_fjLj128EEEEELb0ELb1ELb1EEEvNS_9BwdParamsE,"a",@progbits
	.sectionflags	@""
	.align	4
.nv.constant0._ZN10layer_norm31ln_parallel_residual_bwd_kernelINS_13Kernel_traitsIf13__nv_bfloat16fS2_fjLj3072ELj1ELj1ELj4ELj16ENS_18Kernel_traits_baseILj3072EfS2_fS2_fjLj128EEEEELb0ELb1ELb1EEEvNS_9BwdParamsE:
	.zero		1192


//--------------------- .nv.constant0._ZN10layer_norm31ln_parallel_residual_bwd_kernelINS_13Kernel_traitsIf13__nv_bfloat16fS2_fjLj3072ELj1ELj1ELj4ELj16ENS_18Kernel_traits_baseILj3072EfS2_fS2_fjLj128EEEEELb1ELb0ELb0EEEvNS_9BwdParamsE --------------------------
	.section	.nv.constant0._ZN10layer_norm31ln_parallel_residual_bwd_kernelINS_13Kernel_traitsIf13__nv_bfloat16fS2_fjLj3072ELj1ELj1ELj4ELj16ENS_18Kernel_traits_baseILj3072EfS2_fS2_fjLj128EEEEELb1ELb0ELb0EEEvNS_9BwdParamsE,"a",@progbits
	.sectionflags	@""
	.align	4
.nv.constant0._ZN10layer_norm31ln_parallel_residual_bwd_kernelINS_13Kernel_traitsIf13__nv_bfloat16fS2_fjLj3072ELj1ELj1ELj4ELj16ENS_18Kernel_traits_baseILj3072EfS2_fS2_fjLj128EEEEELb1ELb0ELb0EEEvNS_9BwdParamsE:
	.zero		1192


//--------------------- .nv.constant0._ZN10layer_norm31ln_parallel_residual_bwd_kernelINS_13Kernel_traitsIf13__nv_bfloat16fS2_fjLj3072ELj1ELj1ELj4ELj16ENS_18Kernel_traits_baseILj3072EfS2_fS2_fjLj128EEEEELb1ELb0ELb1EEEvNS_9BwdParamsE --------------------------
	.section	.nv.constant0._ZN10layer_norm31ln_parallel_residual_bwd_kernelINS_13Kernel_traitsIf13__nv_bfloat16fS2_fjLj3072ELj1ELj1ELj4ELj16ENS_18Kernel_traits_baseILj3072EfS2_fS2_fjLj128EEEEELb1ELb0ELb1EEEvNS_9BwdParamsE,"a",@progbits
	.sectionflags	@""
	.align	4
.nv.constant0._ZN10layer_norm31ln_parallel_residual_bwd_kernelINS_13Kernel_traitsIf13__nv_bfloat16fS2_fjLj3072ELj1ELj1ELj4ELj16ENS_18Kernel_traits_baseILj3072EfS2_fS2_fjLj128EEEEELb1ELb0ELb1EEEvNS_9BwdParamsE:
	.zero		1192


//--------------------- .nv.constant0._ZN10layer_norm22ln_bwd_finalize_kernelINS_22Kernel_traits_finalizeILj3072Ef13__nv_bfloat16fS2_fjLb0ELj1024ELj4ENS_18Kernel_traits_baseILj3072EfS2_fS2_fjLj1024EEEEELb0ELb0EEEvNS_9BwdParamsE --------------------------
	.section	.nv.constant0._ZN10layer_norm22ln_bwd_finalize_kernelINS_22Kernel_traits_finalizeILj3072Ef13__nv_bfloat16fS2_fjLb0ELj1024ELj4ENS_18Kernel_traits_baseILj3072EfS2_fS2_fjLj1024EEEEELb0ELb0EEEvNS_9BwdParamsE,"a",@progbits
	.sectionflags	@""
	.align	4
.nv.constant0._ZN10layer_norm22ln_bwd_finalize_kernelINS_22Kernel_traits_finalizeILj3072Ef13__nv_bfloat16fS2_fjLb0ELj1024ELj4ENS_18Kernel_traits_baseILj3072EfS2_fS2_fjLj1024EEEEELb0ELb0EEEvNS_9BwdParamsE:
	.zero		1192


//--------------------- .nv.constant0._ZN10layer_norm40ln_parallel_residual_bwd_finalize_kernelINS_22Kernel_traits_finalizeILj3072Ef13__nv_bfloat16fS2_fjLb0ELj1024ELj4ENS_18Kernel_traits_baseILj3072EfS2_fS2_fjLj1024EEEEELb0EEEvNS_9BwdParamsE --------------------------
	.section	.nv.constant0._ZN10layer_norm40ln_parallel_residual_bwd_finalize_kernelINS_22Kernel_traits_finalizeILj3072Ef13__nv_bfloat16fS2_fjLb0ELj1024ELj4ENS_18Kernel_traits_baseILj3072EfS2_fS2_fjLj1024EEEEELb0EEEvNS_9BwdParamsE,"a",@progbits
	.sectionflags	@""
	.align	4
.nv.constant0._ZN10layer_norm40ln_parallel_residual_bwd_finalize_kernelINS_22Kernel_traits_finalizeILj3072Ef13__nv_bfloat16fS2_fjLb0ELj1024ELj4ENS_18Kernel_traits_baseILj3072EfS2_fS2_fjLj1024EEEEELb0EEEvNS_9BwdParamsE:
	.zero		1192


//--------------------- .nv.constant0._ZN10layer_norm31ln_parallel_residual_bwd_kernelINS_13Kernel_traitsIf13__nv_bfloat16fS2_fjLj3072ELj1ELj1ELj4ELj16ENS_18Kernel_traits_baseILj3072EfS2_fS2_fjLj128EEEEELb1ELb1ELb0EEEvNS_9BwdParamsE --------------------------
	.section	.nv.constant0._ZN10layer_norm31ln_parallel_residual_bwd_kernelINS_13Kernel_traitsIf13__nv_bfloat16fS2_fjLj3072ELj1ELj1ELj4ELj16ENS_18Kernel_traits_baseILj3072EfS2_fS2_fjLj128EEEEELb1ELb1ELb0EEEvNS_9BwdParamsE,"a",@progbits
	.sectionflags	@""
	.align	4
.nv.constant0._ZN10layer_norm31ln_parallel_residual_bwd_kernelINS_13Kernel_traitsIf13__nv_bfloat16fS2_fjLj3072ELj1ELj1ELj4ELj16ENS_18Kernel_traits_baseILj3072EfS2_fS2_fjLj128EEEEELb1ELb1ELb0EEEvNS_9BwdParamsE:
	.zero		1192


//--------------------- .nv.constant0._ZN10layer_norm22ln_bwd_finalize_kernelINS_22Kernel_traits_finalizeILj3072Ef13__nv_bfloat16fS2_fjLb0ELj1024ELj4ENS_18Kernel_traits_baseILj3072EfS2_fS2_fjLj1024EEEEELb0ELb1EEEvNS_9BwdParamsE --------------------------
	.section	.nv.constant0._ZN10layer_norm22ln_bwd_finalize_kernelINS_22Kernel_traits_finalizeILj3072Ef13__nv_bfloat16fS2_fjLb0ELj1024ELj4ENS_18Kernel_traits_baseILj3072EfS2_fS2_fjLj1024EEEEELb0ELb1EEEvNS_9BwdParamsE,"a",@progbits
	.sectionflags	@""
	.align	4
.nv.constant0._ZN10layer_norm22ln_bwd_finalize_kernelINS_22Kernel_traits_finalizeILj3072Ef13__nv_bfloat16fS2_fjLb0ELj1024ELj4ENS_18Kernel_traits_baseILj3072EfS2_fS2_fjLj1024EEEEELb0ELb1EEEvNS_9BwdParamsE:
	.zero		1192


//--------------------- .nv.constant0._ZN10layer_norm40ln_parallel_residual_bwd_finalize_kernelINS_22Kernel_traits_finalizeILj3072Ef13__nv_bfloat16fS2_fjLb0ELj1024ELj4ENS_18Kernel_traits_baseILj3072EfS2_fS2_fjLj1024EEEEELb1EEEvNS_9BwdParamsE --------------------------
	.section	.nv.constant0._ZN10layer_norm40ln_parallel_residual_bwd_finalize_kernelINS_22Kernel_traits_finalizeILj3072Ef13__nv_bfloat16fS2_fjLb0ELj1024ELj4ENS_18Kernel_traits_baseILj3072EfS2_fS2_fjLj1024EEEEELb1EEEvNS_9BwdParamsE,"a",@progbits
	.sectionflags	@""
	.align	4
.nv.constant0._ZN10layer_norm40ln_parallel_residual_bwd_finalize_kernelINS_22Kernel_traits_finalizeILj3072Ef13__nv_bfloat16fS2_fjLb0ELj1024ELj4ENS_18Kernel_traits_baseILj3072EfS2_fS2_fjLj1024EEEEELb1EEEvNS_9BwdParamsE:
	.zero		1192


//--------------------- .nv.constant0._ZN10layer_norm31ln_parallel_residual_bwd_kernelINS_13Kernel_traitsIf13__nv_bfloat16fS2_fjLj3072ELj1ELj1ELj4ELj16ENS_18Kernel_traits_baseILj3072EfS2_fS2_fjLj128EEEEELb1ELb1ELb1EEEvNS_9BwdParamsE --------------------------
	.section	.nv.constant0._ZN10layer_norm31ln_parallel_residual_bwd_kernelINS_13Kernel_traitsIf13__nv_bfloat16fS2_fjLj3072ELj1ELj1ELj4ELj16ENS_18Kernel_traits_baseILj3072EfS2_fS2_fjLj128EEEEELb1ELb1ELb1EEEvNS_9BwdParamsE,"a",@progbits
	.sectionflags	@""
	.align	4
.nv.constant0._ZN10layer_norm31ln_parallel_residual_bwd_kernelINS_13Kernel_traitsIf13__nv_bfloat16fS2_fjLj3072ELj1ELj1ELj4ELj16ENS_18Kernel_traits_baseILj3072EfS2_fS2_fjLj128EEEEELb1ELb1ELb1EEEvNS_9BwdParamsE:
	.zero		1192


//--------------------- .nv.constant0._ZN10layer_norm31ln_parallel_residual_bwd_kernelINS_13Kernel_traitsIf6__halfS2_S2_fjLj3072ELj1ELj1ELj4ELj16ENS_18Kernel_traits_baseILj3072EfS2_S2_S2_fjLj128EEEEELb0ELb0ELb0EEEvNS_9BwdParamsE --------------------------
	.section	.nv.constant0._ZN10layer_norm31ln_parallel_residual_bwd_kernelINS_13Kernel_traitsIf6__halfS2_S2_fjLj3072ELj1ELj1ELj4ELj16ENS_18Kernel_traits_baseILj3072EfS2_S2_S2_fjLj128EEEEELb0ELb0ELb0EEEvNS_9BwdParamsE,"a",@progbits
	.sectionflags	@""
	.align	4
.nv.constant0._ZN10layer_norm31ln_parallel_residual_bwd_kernelINS_13Kernel_traitsIf6__halfS2_S2_fjLj3072ELj1ELj1ELj4ELj16ENS_18Kernel_traits_baseILj3072EfS2_S2_S2_fjLj128EEEEELb0ELb0ELb0EEEvNS_9BwdParamsE:
	.zero		1192


//--------------------- .nv.constant0._ZN10layer_norm31ln_parallel_residual_bwd_kernelINS_13Kernel_traitsIf6__halfS2_S2_fjLj3072ELj1ELj1ELj4ELj16ENS_18Kernel_traits_baseILj3072EfS2_S2_S2_fjLj128EEEEELb0ELb0ELb1EEEvNS_9BwdParamsE --------------------------
	.section	.nv.constant0._ZN10layer_norm31ln_parallel_residual_bwd_kernelINS_13Kernel_traitsIf6__halfS2_S2_fjLj3072ELj1ELj1ELj4ELj16ENS_18Kernel_traits_baseILj3072EfS2_S2_S2_fjLj128EEEEELb0ELb0ELb1EEEvNS_9BwdParamsE,"a",@progbits
	.sectionflags	@""
	.align	4
.nv.constant0._ZN10layer_norm31ln_parallel_residual_bwd_kernelINS_13Kernel_traitsIf6__halfS2_S2_fjLj3072ELj1ELj1ELj4ELj16ENS_18Kernel_traits_baseILj3072EfS2_S2_S2_fjLj128EEEEELb0ELb0ELb1EEEvNS_9BwdParamsE:
	.zero		1192


//--------------------- .nv.constant0._ZN10layer_norm31ln_parallel_residual_bwd_kernelINS_13Kernel_traitsIf6__halfS2_S2_fjLj3072ELj1ELj1ELj4ELj16ENS_18Kernel_traits_baseILj3072EfS2_S2_S2_fjLj128EEEEELb0ELb1ELb0EEEvNS_9BwdParamsE --------------------------
	.section	.nv.constant0._ZN10layer_norm31ln_parallel_residual_bwd_kernelINS_13Kernel_traitsIf6__halfS2_S2_fjLj3072ELj1ELj1ELj4ELj16ENS_18Kernel_traits_baseILj3072EfS2_S2_S2_fjLj128EEEEELb0ELb1ELb0EEEvNS_9BwdParamsE,"a",@progbits
	.sectionflags	@""
	.align	4
.nv.constant0._ZN10layer_norm31ln_parallel_residual_bwd_kernelINS_13Kernel_traitsIf6__halfS2_S2_fjLj3072ELj1ELj1ELj4ELj16ENS_18Kernel_traits_baseILj3072EfS2_S2_S2_fjLj128EEEEELb0ELb1ELb0EEEvNS_9BwdParamsE:
	.zero		1192


//--------------------- .nv.constant0._ZN10layer_norm31ln_parallel_residual_bwd_kernelINS_13Kernel_traitsIf6__halfS2_S2_fjLj3072ELj1ELj1ELj4ELj16ENS_18Kernel_traits_baseILj3072EfS2_S2_S2_fjLj128EEEEELb0ELb1ELb1EEEvNS_9BwdParamsE --------------------------
	.section	.nv.constant0._ZN10layer_norm31ln_parallel_residual_bwd_kernelINS_13Kernel_traitsIf6__halfS2_S2_fjLj3072ELj1ELj1ELj4ELj16ENS_18Kernel_traits_baseILj3072EfS2_S2_S2_fjLj128EEEEELb0ELb1ELb1EEEvNS_9BwdParamsE,"a",@progbits
	.sectionflags	@""
	.align	4
.nv.constant0._ZN10layer_norm31ln_parallel_residual_bwd_kernelINS_13Kernel_traitsIf6__halfS2_S2_fjLj3072ELj1ELj1ELj4ELj16ENS_18Kernel_traits_baseILj3072EfS2_S2_S2_fjLj128EEEEELb0ELb1ELb1EEEvNS_9BwdParamsE:
	.zero		1192


//--------------------- .nv.constant0._ZN10layer_norm31ln_parallel_residual_bwd_kernelINS_13Kernel_traitsIf6__halfS2_S2_fjLj3072ELj1ELj1ELj4ELj16ENS_18Kernel_traits_baseILj3072EfS2_S2_S2_fjLj128EEEEELb1ELb0ELb0EEEvNS_9BwdParamsE --------------------------
	.section	.nv.constant0._ZN10layer_norm31ln_parallel_residual_bwd_kernelINS_13Kernel_traitsIf6__halfS2_S2_fjLj3072ELj1ELj1ELj4ELj16ENS_18Kernel_traits_baseILj3072EfS2_S2_S2_fjLj128EEEEELb1ELb0ELb0EEEvNS_9BwdParamsE,"a",@progbits
	.sectionflags	@""
	.align	4
.nv.constant0._ZN10layer_norm31ln_parallel_residual_bwd_kernelINS_13Kernel_traitsIf6__halfS2_S2_fjLj3072ELj1ELj1ELj4ELj16ENS_18Kernel_traits_baseILj3072EfS2_S2_S2_fjLj128EEEEELb1ELb0ELb0EEEvNS_9BwdParamsE:
	.zero		1192


//--------------------- .nv.constant0._ZN10layer_norm31ln_parallel_residual_bwd_kernelINS_13Kernel_traitsIf6__halfS2_S2_fjLj3072ELj1ELj1ELj4ELj16ENS_18Kernel_traits_baseILj3072EfS2_S2_S2_fjLj128EEEEELb1ELb0ELb1EEEvNS_9BwdParamsE --------------------------
	.section	.nv.constant0._ZN10layer_norm31ln_parallel_residual_bwd_kernelINS_13Kernel_traitsIf6__halfS2_S2_fjLj3072ELj1ELj1ELj4ELj16ENS_18Kernel_traits_baseILj3072EfS2_S2_S2_fjLj128EEEEELb1ELb0ELb1EEEvNS_9BwdParamsE,"a",@progbits
	.sectionflags	@""
	.align	4
.nv.constant0._ZN10layer_norm31ln_parallel_residual_bwd_kernelINS_13Kernel_traitsIf6__halfS2_S2_fjLj3072ELj1ELj1ELj4ELj16ENS_18Kernel_traits_baseILj3072EfS2_S2_S2_fjLj128EEEEELb1ELb0ELb1EEEvNS_9BwdParamsE:
	.zero		1192


//--------------------- .nv.constant0._ZN10layer_norm22ln_bwd_finalize_kernelINS_22Kernel_traits_finalizeILj3072Ef6__halfS2_S2_fjLb0ELj1024ELj4ENS_18Kernel_traits_baseILj3072EfS2_S2_S2_fjLj1024EEEEELb0ELb0EEEvNS_9BwdParamsE --------------------------
	.section	.nv.constant0._ZN10layer_norm22ln_bwd_finalize_kernelINS_22Kernel_traits_finalizeILj3072Ef6__halfS2_S2_fjLb0ELj1024ELj4ENS_18Kernel_traits_baseILj3072EfS2_S2_S2_fjLj1024EEEEELb0ELb0EEEvNS_9BwdParamsE,"a",@progbits
	.sectionflags	@""
	.align	4
.nv.constant0._ZN10layer_norm22ln_bwd_finalize_kernelINS_22Kernel_traits_finalizeILj3072Ef6__halfS2_S2_fjLb0ELj1024ELj4ENS_18Kernel_traits_baseILj3072EfS2_S2_S2_fjLj1024EEEEELb0ELb0EEEvNS_9BwdParamsE:
	.zero		1192


//--------------------- .nv.constant0._ZN10layer_norm40ln_parallel_residual_bwd_finalize_kernelINS_22Kernel_traits_finalizeILj3072Ef6__halfS2_S2_fjLb0ELj1024ELj4ENS_18Kernel_traits_baseILj3072EfS2_S2_S2_fjLj1024EEEEELb0EEEvNS_9BwdParamsE --------------------------
	.section	.nv.constant0._ZN10layer_norm40ln_parallel_residual_bwd_finalize_kernelINS_22Kernel_traits_finalizeILj3072Ef6__halfS2_S2_fjLb0ELj1024ELj4ENS_18Kernel_traits_baseILj3072EfS2_S2_S2_fjLj1024EEEEELb0EEEvNS_9BwdParamsE,"a",@progbits
	.sectionflags	@""
	.align	4
.nv.constant0._ZN10layer_norm40ln_parallel_residual_bwd_finalize_kernelINS_22Kernel_traits_finalizeILj3072Ef6__halfS2_S2_fjLb0ELj1024ELj4ENS_18Kernel_traits_baseILj3072EfS2_S2_S2_fjLj1024EEEEELb0EEEvNS_9BwdParamsE:
	.zero		1192


//--------------------- .nv.constant0._ZN10layer_norm31ln_parallel_residual_bwd_kernelINS_13Kernel_traitsIf6__halfS2_S2_fjLj3072ELj1ELj1ELj4ELj16ENS_18Kernel_traits_baseILj3072EfS2_S2_S2_fjLj128EEEEELb1ELb1ELb0EEEvNS_9BwdParamsE --------------------------
	.section	.nv.constant0._ZN10layer_norm31ln_parallel_residual_bwd_kernelINS_13Kernel_traitsIf6__halfS2_S2_fjLj3072ELj1ELj1ELj4ELj16ENS_18Kernel_traits_baseILj3072EfS2_S2_S2_fjLj128EEEEELb1ELb1ELb0EEEvNS_9BwdParamsE,"a",@progbits
	.sectionflags	@""
	.align	4
.nv.constant0._ZN10layer_norm31ln_parallel_residual_bwd_kernelINS_13Kernel_traitsIf6__halfS2_S2_fjLj3072ELj1ELj1ELj4ELj16ENS_18Kernel_traits_baseILj3072EfS2_S2_S2_fjLj128EEEEELb1ELb1ELb0EEEvNS_9BwdParamsE:
	.zero		1192


//--------------------- .nv.constant0._ZN10layer_norm22ln_bwd_finalize_kernelINS_22Kernel_traits_finalizeILj3072Ef6__halfS2_S2_fjLb0ELj1024ELj4ENS_18Kernel_traits_baseILj3072EfS2_S2_S2_fjLj1024EEEEELb0ELb1EEEvNS_9BwdParamsE --------------------------
	.section	.nv.constant0._ZN10layer_norm22ln_bwd_finalize_kernelINS_22Kernel_traits_finalizeILj3072Ef6__halfS2_S2_fjLb0ELj1024ELj4ENS_18Kernel_traits_baseILj3072EfS2_S2_S2_fjLj1024EEEEELb0ELb1EEEvNS_9BwdParamsE,"a",@progbits
	.sectionflags	@""
	.align	4
.nv.constant0._ZN10layer_norm22ln_bwd_finalize_kernelINS_22Kernel_traits_finalizeILj3072Ef6__halfS2_S2_fjLb0ELj1024ELj4ENS_18Kernel_traits_baseILj3072EfS2_S2_S2_fjLj1024EEEEELb0ELb1EEEvNS_9BwdParamsE:
	.zero		1192


//--------------------- .nv.constant0._ZN10layer_norm40ln_parallel_residual_bwd_finalize_kernelINS_22Kernel_traits_finalizeILj3072Ef6__halfS2_S2_fjLb0ELj1024ELj4ENS_18Kernel_traits_baseILj3072EfS2_S2_S2_fjLj1024EEEEELb1EEEvNS_9BwdParamsE --------------------------
	.section	.nv.constant0._ZN10layer_norm40ln_parallel_residual_bwd_finalize_kernelINS_22Kernel_traits_finalizeILj3072Ef6__halfS2_S2_fjLb0ELj1024ELj4ENS_18Kernel_traits_baseILj3072EfS2_S2_S2_fjLj1024EEEEELb1EEEvNS_9BwdParamsE,"a",@progbits
	.sectionflags	@""
	.align	4
.nv.constant0._ZN10layer_norm40ln_parallel_residual_bwd_finalize_kernelINS_22Kernel_traits_finalizeILj3072Ef6__halfS2_S2_fjLb0ELj1024ELj4ENS_18Kernel_traits_baseILj3072EfS2_S2_S2_fjLj1024EEEEELb1EEEvNS_9BwdParamsE:
	.zero		1192


//--------------------- .nv.constant0._ZN10layer_norm31ln_parallel_residual_bwd_kernelINS_13Kernel_traitsIf6__halfS2_S2_fjLj3072ELj1ELj1ELj4ELj16ENS_18Kernel_traits_baseILj3072EfS2_S2_S2_fjLj128EEEEELb1ELb1ELb1EEEvNS_9BwdParamsE --------------------------
	.section	.nv.constant0._ZN10layer_norm31ln_parallel_residual_bwd_kernelINS_13Kernel_traitsIf6__halfS2_S2_fjLj3072ELj1ELj1ELj4ELj16ENS_18Kernel_traits_baseILj3072EfS2_S2_S2_fjLj128EEEEELb1ELb1ELb1EEEvNS_9BwdParamsE,"a",@progbits
	.sectionflags	@""
	.align	4
.nv.constant0._ZN10layer_norm31ln_parallel_residual_bwd_kernelINS_13Kernel_traitsIf6__halfS2_S2_fjLj3072ELj1ELj1ELj4ELj16ENS_18Kernel_traits_baseILj3072EfS2_S2_S2_fjLj128EEEEELb1ELb1ELb1EEEvNS_9BwdParamsE:
	.zero		1192


//--------------------- .nv.constant0._ZN10layer_norm31ln_parallel_residual_bwd_kernelINS_13Kernel_traitsI6__halfS2_fS2_fjLj3072ELj1ELj1ELj4ELj16ENS_18Kernel_traits_baseILj3072ES2_S2_fS2_fjLj128EEEEELb0ELb0ELb0EEEvNS_9BwdParamsE --------------------------
	.section	.nv.constant0._ZN10layer_norm31ln_parallel_residual_bwd_kernelINS_13Kernel_traitsI6__halfS2_fS2_fjLj3072ELj1ELj1ELj4ELj16ENS_18Kernel_traits_baseILj3072ES2_S2_fS2_fjLj128EEEEELb0ELb0ELb0EEEvNS_9BwdParamsE,"a",@progbits
	.sectionflags	@""
	.align	4
.nv.constant0._ZN10layer_norm31ln_parallel_residual_bwd_kernelINS_13Kernel_traitsI6__halfS2_fS2_fjLj3072ELj1ELj1ELj4ELj16ENS_18Kernel_traits_baseILj3072ES2_S2_fS2_fjLj128EEEEELb0ELb0ELb0EEEvNS_9BwdParamsE:
	.zero		1192


//--------------------- .nv.constant0._ZN10layer_norm31ln_parallel_residual_bwd_kernelINS_13Kernel_traitsI6__halfS2_fS2_fjLj3072ELj1ELj1ELj4ELj16ENS_18Kernel_traits_baseILj3072ES2_S2_fS2_fjLj128EEEEELb0ELb0ELb1EEEvNS_9BwdParamsE --------------------------
	.section	.nv.constant0._ZN10layer_norm31ln_parallel_residual_bwd_kernelINS_13Kernel_traitsI6__halfS2_fS2_fjLj3072ELj1ELj1ELj4ELj16ENS_18Kernel_traits_baseILj3072ES2_S2_fS2_fjLj128EEEEELb0ELb0ELb1EEEvNS_9BwdParamsE,"a",@progbits
	.sectionflags	@""
	.align	4
.nv.constant0._ZN10layer_norm31ln_parallel_residual_bwd_kernelINS_13Kernel_traitsI6__halfS2_fS2_fjLj3072ELj1ELj1ELj4ELj16ENS_18Kernel_traits_baseILj3072ES2_S2_fS2_fjLj128EEEEELb0ELb0ELb1EEEvNS_9BwdParamsE:
	.zero		1192


//--------------------- .nv.constant0._ZN10layer_norm31ln_parallel_residual_bwd_kernelINS_13Kernel_traitsI6__halfS2_fS2_fjLj3072ELj1ELj1ELj4ELj16ENS_18Kernel_traits_baseILj3072ES2_S2_fS2_fjLj128EEEEELb0ELb1ELb0EEEvNS_9BwdParamsE --------------------------
	.section	.nv.constant0._ZN10layer_norm31ln_parallel_residual_bwd_kernelINS_13Kernel_traitsI6__halfS2_fS2_fjLj3072ELj1ELj1ELj4ELj16ENS_18Kernel_traits_baseILj3072ES2_S2_fS2_fjLj128EEEEELb0ELb1ELb0EEEvNS_9BwdParamsE,"a",@progbits
	.sectionflags	@""
	.align	4
.nv.constant0._ZN10layer_norm31ln_parallel_residual_bwd_kernelINS_13Kernel_traitsI6__halfS2_fS2_fjLj3072ELj1ELj1ELj4ELj16ENS_18Kernel_traits_baseILj3072ES2_S2_fS2_fjLj128EEEEELb0ELb1ELb0EEEvNS_9BwdParamsE:
	.zero		1192


//--------------------- .nv.constant0._ZN10layer_norm31ln_parallel_residual_bwd_kernelINS_13Kernel_traitsI6__halfS2_fS2_fjLj3072ELj1ELj1ELj4ELj16ENS_18Kernel_traits_baseILj3072ES2_S2_fS2_fjLj128EEEEELb0ELb1ELb1EEEvNS_9BwdParamsE --------------------------
	.section	.nv.constant0._ZN10layer_norm31ln_parallel_residual_bwd_kernelINS_13Kernel_traitsI6__halfS2_fS2_fjLj3072ELj1ELj1ELj4ELj16ENS_18Kernel_traits_baseILj3072ES2_S2_fS2_fjLj128EEEEELb0ELb1ELb1EEEvNS_9BwdParamsE,"a",@progbits
	.sectionflags	@""
	.align	4
.nv.constant0._ZN10layer_norm31ln_parallel_residual_bwd_kernelINS_13Kernel_traitsI6__halfS2_fS2_fjLj3072ELj1ELj1ELj4ELj16ENS_18Kernel_traits_baseILj3072ES2_S2_fS2_fjLj128EEEEELb0ELb1ELb1EEEvNS_9BwdParamsE:
	.zero		1192


//--------------------- .nv.constant0._ZN10layer_norm31ln_parallel_residual_bwd_kernelINS_13Kernel_traitsI6__halfS2_fS2_fjLj3072ELj1ELj1ELj4ELj16ENS_18Kernel_traits_baseILj3072ES2_S2_fS2_fjLj128EEEEELb1ELb0ELb0EEEvNS_9BwdParamsE --------------------------
	.section	.nv.constant0._ZN10layer_norm31ln_parallel_residual_bwd_kernelINS_13Kernel_traitsI6__halfS2_fS2_fjLj3072ELj1ELj1ELj4ELj16ENS_18Kernel_traits_baseILj3072ES2_S2_fS2_fjLj128EEEEELb1ELb0ELb0EEEvNS_9BwdParamsE,"a",@progbits
	.sectionflags	@""
	.align	4
.nv.constant0._ZN10layer_norm31ln_parallel_residual_bwd_kernelINS_13Kernel_traitsI6__halfS2_fS2_fjLj3072ELj1ELj1ELj4ELj16ENS_18Kernel_traits_baseILj3072ES2_S2_fS2_fjLj128EEEEELb1ELb0ELb0EEEvNS_9BwdParamsE:
	.zero		1192


//--------------------- .nv.constant0._ZN10layer_norm31ln_parallel_residual_bwd_kernelINS_13Kernel_traitsI6__halfS2_fS2_fjLj3072ELj1ELj1ELj4ELj16ENS_18Kernel_traits_baseILj3072ES2_S2_fS2_fjLj128EEEEELb1ELb0ELb1EEEvNS_9BwdParamsE --------------------------
	.section	.nv.constant0._ZN10layer_norm31ln_parallel_residual_bwd_kernelINS_13Kernel_traitsI6__halfS2_fS2_fjLj3072ELj1ELj1ELj4ELj16ENS_18Kernel_traits_baseILj3072ES2_S2_fS2_fjLj128EEEEELb1ELb0ELb1EEEvNS_9BwdParamsE,"a",@progbits
	.sectionflags	@""
	.align	4
.nv.constant0._ZN10layer_norm31ln_parallel_residual_bwd_kernelINS_13Kernel_traitsI6__halfS2_fS2_fjLj3072ELj1ELj1ELj4ELj16ENS_18Kernel_traits_baseILj3072ES2_S2_fS2_fjLj128EEEEELb1ELb0ELb1EEEvNS_9BwdParamsE:
	.zero		1192


//--------------------- .nv.constant0._ZN10layer_norm22ln_bwd_finalize_kernelINS_22Kernel_traits_finalizeILj3072E6__halfS2_fS2_fjLb0ELj1024ELj4ENS_18Kernel_traits_baseILj3072ES2_S2_fS2_fjLj1024EEEEELb0ELb0EEEvNS_9BwdParamsE --------------------------
	.section	.nv.constant0._ZN10layer_norm22ln_bwd_finalize_kernelINS_22Kernel_traits_finalizeILj3072E6__halfS2_fS2_fjLb0ELj1024ELj4ENS_18Kernel_traits_baseILj3072ES2_S2_fS2_fjLj1024EEEEELb0ELb0EEEvNS_9BwdParamsE,"a",@progbits
	.sectionflags	@""
	.align	4
.nv.constant0._ZN10layer_norm22ln_bwd_finalize_kernelINS_22Kernel_traits_finalizeILj3072E6__halfS2_fS2_fjLb0ELj1024ELj4ENS_18Kernel_traits_baseILj3072ES2_S2_fS2_fjLj1024EEEEELb0ELb0EEEvNS_9BwdParamsE:
	.zero		1192


//--------------------- .nv.constant0._ZN10layer_norm40ln_parallel_residual_bwd_finalize_kernelINS_22Kernel_traits_finalizeILj3072E6__halfS2_fS2_fjLb0ELj1024ELj4ENS_18Kernel_traits_baseILj3072ES2_S2_fS2_fjLj1024EEEEELb0EEEvNS_9BwdParamsE --------------------------
	.section	.nv.constant0._ZN10layer_norm40ln_parallel_residual_bwd_finalize_kernelINS_22Kernel_traits_finalizeILj3072E6__halfS2_fS2_fjLb0ELj1024ELj4ENS_18Kernel_traits_baseILj3072ES2_S2_fS2_fjLj1024EEEEELb0EEEvNS_9BwdParamsE,"a",@progbits
	.sectionflags	@""
	.align	4
.nv.constant0._ZN10layer_norm40ln_parallel_residual_bwd_finalize_kernelINS_22Kernel_traits_finalizeILj3072E6__halfS2_fS2_fjLb0ELj1024ELj4ENS_18Kernel_traits_baseILj3072ES2_S2_fS2_fjLj1024EEEEELb0EEEvNS_9BwdParamsE:
	.zero		1192


//--------------------- .nv.constant0._ZN10layer_norm31ln_parallel_residual_bwd_kernelINS_13Kernel_traitsI6__halfS2_fS2_fjLj3072ELj1ELj1ELj4ELj16ENS_18Kernel_traits_baseILj3072ES2_S2_fS2_fjLj128EEEEELb1ELb1ELb0EEEvNS_9BwdParamsE --------------------------
	.section	.nv.constant0._ZN10layer_norm31ln_parallel_residual_bwd_kernelINS_13Kernel_traitsI6__halfS2_fS2_fjLj3072ELj1ELj1ELj4ELj16ENS_18Kernel_traits_baseILj3072ES2_S2_fS2_fjLj128EEEEELb1ELb1ELb0EEEvNS_9BwdParamsE,"a",@progbits
	.sectionflags	@""
	.align	4
.nv.constant0._ZN10layer_norm31ln_parallel_residual_bwd_kernelINS_13Kernel_traitsI6__halfS2_fS2_fjLj3072ELj1ELj1ELj4ELj16ENS_18Kernel_traits_baseILj3072ES2_S2_fS2_fjLj128EEEEELb1ELb1ELb0EEEvNS_9BwdParamsE:
	.zero		1192


//--------------------- .nv.constant0._ZN10layer_norm22ln_bwd_finalize_kernelINS_22Kernel_traits_finalizeILj3072E6__halfS2_fS2_fjLb0ELj1024ELj4ENS_18Kernel_traits_baseILj3072ES2_S2_fS2_fjLj1024EEEEELb0ELb1EEEvNS_9BwdParamsE --------------------------
	.section	.nv.constant0._ZN10layer_norm22ln_bwd_finalize_kernelINS_22Kernel_traits_finalizeILj3072E6__halfS2_fS2_fjLb0ELj1024ELj4ENS_18Kernel_traits_baseILj3072ES2_S2_fS2_fjLj1024EEEEELb0ELb1EEEvNS_9BwdParamsE,"a",@progbits
	.sectionflags	@""
	.align	4
.nv.constant0._ZN10layer_norm22ln_bwd_finalize_kernelINS_22Kernel_traits_finalizeILj3072E6__halfS2_fS2_fjLb0ELj1024ELj4ENS_18Kernel_traits_baseILj3072ES2_S2_fS2_fjLj1024EEEEELb0ELb1EEEvNS_9BwdParamsE:
	.zero		1192


//--------------------- .nv.constant0._ZN10layer_norm40ln_parallel_residual_bwd_finalize_kernelINS_22Kernel_traits_finalizeILj3072E6__halfS2_fS2_fjLb0ELj1024ELj4ENS_18Kernel_traits_baseILj3072ES2_S2_fS2_fjLj1024EEEEELb1EEEvNS_9BwdParamsE --------------------------
	.section	.nv.constant0._ZN10layer_norm40ln_parallel_residual_bwd_finalize_kernelINS_22Kernel_traits_finalizeILj3072E6__halfS2_fS2_fjLb0ELj1024ELj4ENS_18Kernel_traits_baseILj3072ES2_S2_fS2_fjLj1024EEEEELb1EEEvNS_9BwdParamsE,"a",@progbits
	.sectionflags	@""
	.align	4
.nv.constant0._ZN10layer_norm40ln_parallel_residual_bwd_finalize_kernelINS_22Kernel_traits_finalizeILj3072E6__halfS2_fS2_fjLb0ELj1024ELj4ENS_18Kernel_traits_baseILj3072ES2_S2_fS2_fjLj1024EEEEELb1EEEvNS_9BwdParamsE:
	.zero		1192


//--------------------- .nv.constant0._ZN10layer_norm31ln_parallel_residual_bwd_kernelINS_13Kernel_traitsI6__halfS2_fS2_fjLj3072ELj1ELj1ELj4ELj16ENS_18Kernel_traits_baseILj3072ES2_S2_fS2_fjLj128EEEEELb1ELb1ELb1EEEvNS_9BwdParamsE --------------------------
	.section	.nv.constant0._ZN10layer_norm31ln_parallel_residual_bwd_kernelINS_13Kernel_traitsI6__halfS2_fS2_fjLj3072ELj1ELj1ELj4ELj16ENS_18Kernel_traits_baseILj3072ES2_S2_fS2_fjLj128EEEEELb1ELb1ELb1EEEvNS_9BwdParamsE,"a",@progbits
	.sectionflags	@""
	.align	4
.nv.constant0._ZN10layer_norm31ln_parallel_residual_bwd_kernelINS_13Kernel_traitsI6__halfS2_fS2_fjLj3072ELj1ELj1ELj4ELj16ENS_18Kernel_traits_baseILj3072ES2_S2_fS2_fjLj128EEEEELb1ELb1ELb1EEEvNS_9BwdParamsE:
	.zero		1192


//--------------------- .nv.constant0._ZN10layer_norm31ln_parallel_residual_bwd_kernelINS_13Kernel_traitsIf6__halffS2_fjLj3072ELj1ELj1ELj4ELj16ENS_18Kernel_traits_baseILj3072EfS2_fS2_fjLj128EEEEELb0ELb0ELb0EEEvNS_9BwdParamsE --------------------------
	.section	.nv.constant0._ZN10layer_norm31ln_parallel_residual_bwd_kernelINS_13Kernel_traitsIf6__halffS2_fjLj3072ELj1ELj1ELj4ELj16ENS_18Kernel_traits_baseILj3072EfS2_fS2_fjLj128EEEEELb0ELb0ELb0EEEvNS_9BwdParamsE,"a",@progbits
	.sectionflags	@""
	.align	4
.nv.constant0._ZN10layer_norm31ln_parallel_residual_bwd_kernelINS_13Kernel_traitsIf6__halffS2_fjLj3072ELj1ELj1ELj4ELj16ENS_18Kernel_traits_baseILj3072EfS2_fS2_fjLj128EEEEELb0ELb0ELb0EEEvNS_9BwdParamsE:
	.zero		1192


//--------------------- .nv.constant0._ZN10layer_norm31ln_parallel_residual_bwd_kernelINS_13Kernel_traitsIf6__halffS2_fjLj3072ELj1ELj1ELj4ELj16ENS_18Kernel_traits_baseILj3072EfS2_fS2_fjLj128EEEEELb0ELb0ELb1EEEvNS_9BwdParamsE --------------------------
	.section	.nv.constant0._ZN10layer_norm31ln_parallel_residual_bwd_kernelINS_13Kernel_traitsIf6__halffS2_fjLj3072ELj1ELj1ELj4ELj16ENS_18Kernel_traits_baseILj3072EfS2_fS2_fjLj128EEEEELb0ELb0ELb1EEEvNS_9BwdParamsE,"a",@progbits
	.sectionflags	@""
	.align	4
.nv.constant0._ZN10layer_norm31ln_parallel_residual_bwd_kernelINS_13Kernel_traitsIf6__halffS2_fjLj3072ELj1ELj1ELj4ELj16ENS_18Kernel_traits_baseILj3072EfS2_fS2_fjLj128EEEEELb0ELb0ELb1EEEvNS_9BwdParamsE:
	.zero		1192


//--------------------- .nv.constant0._ZN10layer_norm31ln_parallel_residual_bwd_kernelINS_13Kernel_traitsIf6__halffS2_fjLj3072ELj1ELj1ELj4ELj16ENS_18Kernel_traits_baseILj3072EfS2_fS2_fjLj128EEEEELb0ELb1ELb0EEEvNS_9BwdParamsE --------------------------
	.section	.nv.constant0._ZN10layer_norm31ln_parallel_residual_bwd_kernelINS_13Kernel_traitsIf6__halffS2_fjLj3072ELj1ELj1ELj4ELj16ENS_18Kernel_traits_baseILj3072EfS2_fS2_fjLj128EEEEELb0ELb1ELb0EEEvNS_9BwdParamsE,"a",@progbits
	.sectionflags	@""
	.align	4
.nv.constant0._ZN10layer_norm31ln_parallel_residual_bwd_kernelINS_13Kernel_traitsIf6__halffS2_fjLj3072ELj1ELj1ELj4ELj16ENS_18Kernel_traits_baseILj3072EfS2_fS2_fjLj128EEEEELb0ELb1ELb0EEEvNS_9BwdParamsE:
	.zero		1192


//--------------------- .nv.constant0._ZN10layer_norm31ln_parallel_residual_bwd_kernelINS_13Kernel_traitsIf6__halffS2_fjLj3072ELj1ELj1ELj4ELj16ENS_18Kernel_traits_baseILj3072EfS2_fS2_fjLj128EEEEELb0ELb1ELb1EEEvNS_9BwdParamsE --------------------------
	.section	.nv.constant0._ZN10layer_norm31ln_parallel_residual_bwd_kernelINS_13Kernel_traitsIf6__halffS2_fjLj3072ELj1ELj1ELj4ELj16ENS_18Kernel_traits_baseILj3072EfS2_fS2_fjLj128EEEEELb0ELb1ELb1EEEvNS_9BwdParamsE,"a",@progbits
	.sectionflags	@""
	.align	4
.nv.constant0._ZN10layer_norm31ln_parallel_residual_bwd_kernelINS_13Kernel_traitsIf6__halffS2_fjLj3072ELj1ELj1ELj4ELj16ENS_18Kernel_traits_baseILj3072EfS2_fS2_fjLj128EEEEELb0ELb1ELb1EEEvNS_9BwdParamsE:
	.zero		1192


//--------------------- .nv.constant0._ZN10layer_norm31ln_parallel_residual_bwd_kernelINS_13Kernel_traitsIf6__halffS2_fjLj3072ELj1ELj1ELj4ELj16ENS_18Kernel_traits_baseILj3072EfS2_fS2_fjLj128EEEEELb1ELb0ELb0EEEvNS_9BwdParamsE --------------------------
	.section	.nv.constant0._ZN10layer_norm31ln_parallel_residual_bwd_kernelINS_13Kernel_traitsIf6__halffS2_fjLj3072ELj1ELj1ELj4ELj16ENS_18Kernel_traits_baseILj3072EfS2_fS2_fjLj128EEEEELb1ELb0ELb0EEEvNS_9BwdParamsE,"a",@progbits
	.sectionflags	@""
	.align	4
.nv.constant0._ZN10layer_norm31ln_parallel_residual_bwd_kernelINS_13Kernel_traitsIf6__halffS2_fjLj3072ELj1ELj1ELj4ELj16ENS_18Kernel_traits_baseILj3072EfS2_fS2_fjLj128EEEEELb1ELb0ELb0EEEvNS_9BwdParamsE:
	.zero		1192


//--------------------- .nv.constant0._ZN10layer_norm31ln_parallel_residual_bwd_kernelINS_13Kernel_traitsIf6__halffS2_fjLj3072ELj1ELj1ELj4ELj16ENS_18Kernel_traits_baseILj3072EfS2_fS2_fjLj128EEEEELb1ELb0ELb1EEEvNS_9BwdParamsE --------------------------
	.section	.nv.constant0._ZN10layer_norm31ln_parallel_residual_bwd_kernelINS_13Kernel_traitsIf6__halffS2_fjLj3072ELj1ELj1ELj4ELj16ENS_18Kernel_traits_baseILj3072EfS2_fS2_fjLj128EEEEELb1ELb0ELb1EEEvNS_9BwdParamsE,"a",@progbits
	.sectionflags	@""
	.align	4
.nv.constant0._ZN10layer_norm31ln_parallel_residual_bwd_kernelINS_13Kernel_traitsIf6__halffS2_fjLj3072ELj1ELj1ELj4ELj16ENS_18Kernel_traits_baseILj3072EfS2_fS2_fjLj128EEEEELb1ELb0ELb1EEEvNS_9BwdParamsE:
	.zero		1192


//--------------------- .nv.constant0._ZN10layer_norm22ln_bwd_finalize_kernelINS_22Kernel_traits_finalizeILj3072Ef6__halffS2_fjLb0ELj1024ELj4ENS_18Kernel_traits_baseILj3072EfS2_fS2_fjLj1024EEEEELb0ELb0EEEvNS_9BwdParamsE --------------------------
	.section	.nv.constant0._ZN10layer_norm22ln_bwd_finalize_kernelINS_22Kernel_traits_finalizeILj3072Ef6__halffS2_fjLb0ELj1024ELj4ENS_18Kernel_traits_baseILj3072EfS2_fS2_fjLj1024EEEEELb0ELb0EEEvNS_9BwdParamsE,"a",@progbits
	.sectionflags	@""
	.align	4
.nv.constant0._ZN10layer_norm22ln_bwd_finalize_kernelINS_22Kernel_traits_finalizeILj3072Ef6__halffS2_fjLb0ELj1024ELj4ENS_18Kernel_traits_baseILj3072EfS2_fS2_fjLj1024EEEEELb0ELb0EEEvNS_9BwdParamsE:
	.zero		1192


//--------------------- .nv.constant0._ZN10layer_norm40ln_parallel_residual_bwd_finalize_kernelINS_22Kernel_traits_finalizeILj3072Ef6__halffS2_fjLb0ELj1024ELj4ENS_18Kernel_traits_baseILj3072EfS2_fS2_fjLj1024EEEEELb0EEEvNS_9BwdParamsE --------------------------
	.section	.nv.constant0._ZN10layer_norm40ln_parallel_residual_bwd_finalize_kernelINS_22Kernel_traits_finalizeILj3072Ef6__halffS2_fjLb0ELj1024ELj4ENS_18Kernel_traits_baseILj3072EfS2_fS2_fjLj1024EEEEELb0EEEvNS_9BwdParamsE,"a",@progbits
	.sectionflags	@""
	.align	4
.nv.constant0._ZN10layer_norm40ln_parallel_residual_bwd_finalize_kernelINS_22Kernel_traits_finalizeILj3072Ef6__halffS2_fjLb0ELj1024ELj4ENS_18Kernel_traits_baseILj3072EfS2_fS2_fjLj1024EEEEELb0EEEvNS_9BwdParamsE:
	.zero		1192


//--------------------- .nv.constant0._ZN10layer_norm31ln_parallel_residual_bwd_kernelINS_13Kernel_traitsIf6__halffS2_fjLj3072ELj1ELj1ELj4ELj16ENS_18Kernel_traits_baseILj3072EfS2_fS2_fjLj128EEEEELb1ELb1ELb0EEEvNS_9BwdParamsE --------------------------
	.section	.nv.constant0._ZN10layer_norm31ln_parallel_residual_bwd_kernelINS_13Kernel_traitsIf6__halffS2_fjLj3072ELj1ELj1ELj4ELj16ENS_18Kernel_traits_baseILj3072EfS2_fS2_fjLj128EEEEELb1ELb1ELb0EEEvNS_9BwdParamsE,"a",@progbits
	.sectionflags	@""
	.align	4
.nv.constant0._ZN10layer_norm31ln_parallel_residual_bwd_kernelINS_13Kernel_traitsIf6__halffS2_fjLj3072ELj1ELj1ELj4ELj16ENS_18Kernel_traits_baseILj3072EfS2_fS2_fjLj128EEEEELb1ELb1ELb0EEEvNS_9BwdParamsE:
	.zero		1192


//--------------------- .nv.constant0._ZN10layer_norm22ln_bwd_finalize_kernelINS_22Kernel_traits_finalizeILj3072Ef6__halffS2_fjLb0ELj1024ELj4ENS_18Kernel_traits_baseILj3072EfS2_fS2_fjLj1024EEEEELb0ELb1EEEvNS_9BwdParamsE --------------------------
	.section	.nv.constant0._ZN10layer_norm22ln_bwd_finalize_kernelINS_22Kernel_traits_finalizeILj3072Ef6__halffS2_fjLb0ELj1024ELj4ENS_18Kernel_traits_baseILj3072EfS2_fS2_fjLj1024EEEEELb0ELb1EEEvNS_9BwdParamsE,"a",@progbits
	.sectionflags	@""
	.align	4
.nv.constant0._ZN10layer_norm22ln_bwd_finalize_kernelINS_22Kernel_traits_finalizeILj3072Ef6__halffS2_fjLb0ELj1024ELj4ENS_18Kernel_traits_baseILj3072EfS2_fS2_fjLj1024EEEEELb0ELb1EEEvNS_9BwdParamsE:
	.zero		1192


//--------------------- .nv.constant0._ZN10layer_norm40ln_parallel_residual_bwd_finalize_kernelINS_22Kernel_traits_finalizeILj3072Ef6__halffS2_fjLb0ELj1024ELj4ENS_18Kernel_traits_baseILj3072EfS2_fS2_fjLj1024EEEEELb1EEEvNS_9BwdParamsE --------------------------
	.section	.nv.constant0._ZN10layer_norm40ln_parallel_residual_bwd_finalize_kernelINS_22Kernel_traits_finalizeILj3072Ef6__halffS2_fjLb0ELj1024ELj4ENS_18Kernel_traits_baseILj3072EfS2_fS2_fjLj1024EEEEELb1EEEvNS_9BwdParamsE,"a",@progbits
	.sectionflags	@""
	.align	4
.nv.constant0._ZN10layer_norm40ln_parallel_residual_bwd_finalize_kernelINS_22Kernel_traits_finalizeILj3072Ef6__halffS2_fjLb0ELj1024ELj4ENS_18Kernel_traits_baseILj3072EfS2_fS2_fjLj1024EEEEELb1EEEvNS_9BwdParamsE:
	.zero		1192


//--------------------- .nv.constant0._ZN10layer_norm31ln_parallel_residual_bwd_kernelINS_13Kernel_traitsIf6__halffS2_fjLj3072ELj1ELj1ELj4ELj16ENS_18Kernel_traits_baseILj3072EfS2_fS2_fjLj128EEEEELb1ELb1ELb1EEEvNS_9BwdParamsE --------------------------
	.section	.nv.constant0._ZN10layer_norm31ln_parallel_residual_bwd_kernelINS_13Kernel_traitsIf6__halffS2_fjLj3072ELj1ELj1ELj4ELj16ENS_18Kernel_traits_baseILj3072EfS2_fS2_fjLj128EEEEELb1ELb1ELb1EEEvNS_9BwdParamsE,"a",@progbits
	.sectionflags	@""
	.align	4
.nv.constant0._ZN10layer_norm31ln_parallel_residual_bwd_kernelINS_13Kernel_traitsIf6__halffS2_fjLj3072ELj1ELj1ELj4ELj16ENS_18Kernel_traits_baseILj3072EfS2_fS2_fjLj128EEEEELb1ELb1ELb1EEEvNS_9BwdParamsE:
	.zero		1192


//--------------------- .nv.constant0._ZN10layer_norm31ln_parallel_residual_bwd_kernelINS_13Kernel_traitsI6__halfffffjLj3072ELj1ELj1ELj4ELj16ENS_18Kernel_traits_baseILj3072ES2_ffffjLj128EEEEELb0ELb0ELb0EEEvNS_9BwdParamsE --------------------------
	.section	.nv.constant0._ZN10layer_norm31ln_parallel_residual_bwd_kernelINS_13Kernel_traitsI6__halfffffjLj3072ELj1ELj1ELj4ELj16ENS_18Kernel_traits_baseILj3072ES2_ffffjLj128EEEEELb0ELb0ELb0EEEvNS_9BwdParamsE,"a",@progbits
	.sectionflags	@""
	.align	4
.nv.constant0._ZN10layer_norm31ln_parallel_residual_bwd_kernelINS_13Kernel_traitsI6__halfffffjLj3072ELj1ELj1ELj4ELj16ENS_18Kernel_traits_baseILj3072ES2_ffffjLj128EEEEELb0ELb0ELb0EEEvNS_9BwdParamsE:
	.zero		1192


//--------------------- .nv.constant0._ZN10layer_norm31ln_parallel_residual_bwd_kernelINS_13Kernel_traitsI6__halfffffjLj3072ELj1ELj1ELj4ELj16ENS_18Kernel_traits_baseILj3072ES2_ffffjLj128EEEEELb0ELb0ELb1EEEvNS_9BwdParamsE --------------------------
	.section	.nv.constant0._ZN10layer_norm31ln_parallel_residual_bwd_kernelINS_13Kernel_traitsI6__halfffffjLj3072ELj1ELj1ELj4ELj16ENS_18Kernel_traits_baseILj3072ES2_ffffjLj128EEEEELb0ELb0ELb1EEEvNS_9BwdParamsE,"a",@progbits
	.sectionflags	@""
	.align	4
.nv.constant0._ZN10layer_norm31ln_parallel_residual_bwd_kernelINS_13Kernel_traitsI6__halfffffjLj3072ELj1ELj1ELj4ELj16ENS_18Kernel_traits_baseILj3072ES2_ffffjLj128EEEEELb0ELb0ELb1EEEvNS_9BwdParamsE:
	.zero		1192


//--------------------- .nv.constant0._ZN10layer_norm31ln_parallel_residual_bwd_kernelINS_13Kernel_traitsI6__halfffffjLj3072ELj1ELj1ELj4ELj16ENS_18Kernel_traits_baseILj3072ES2_ffffjLj128EEEEELb0ELb1ELb0EEEvNS_9BwdParamsE --------------------------
	.section	.nv.constant0._ZN10layer_norm31ln_parallel_residual_bwd_kernelINS_13Kernel_traitsI6__halfffffjLj3072ELj1ELj1ELj4ELj16ENS_18Kernel_traits_baseILj3072ES2_ffffjLj128EEEEELb0ELb1ELb0EEEvNS_9BwdParamsE,"a",@progbits
	.sectionflags	@""
	.align	4
.nv.constant0._ZN10layer_norm31ln_parallel_residual_bwd_kernelINS_13Kernel_traitsI6__halfffffjLj3072ELj1ELj1ELj4ELj16ENS_18Kernel_traits_baseILj3072ES2_ffffjLj128EEEEELb0ELb1ELb0EEEvNS_9BwdParamsE:
	.zero		1192


//--------------------- .nv.constant0._ZN10layer_norm31ln_parallel_residual_bwd_kernelINS_13Kernel_traitsI6__halfffffjLj3072ELj1ELj1ELj4ELj16ENS_18Kernel_traits_baseILj3072ES2_ffffjLj128EEEEELb0ELb1ELb1EEEvNS_9BwdParamsE --------------------------
	.section	.nv.constant0._ZN10layer_norm31ln_parallel_residual_bwd_kernelINS_13Kernel_traitsI6__halfffffjLj3072ELj1ELj1ELj4ELj16ENS_18Kernel_traits_baseILj3072ES2_ffffjLj128EEEEELb0ELb1ELb1EEEvNS_9BwdParamsE,"a",@progbits
	.sectionflags	@""
	.align	4
.nv.constant0._ZN10layer_norm31ln_parallel_residual_bwd_kernelINS_13Kernel_traitsI6__halfffffjLj3072ELj1ELj1ELj4ELj16ENS_18Kernel_traits_baseILj3072ES2_ffffjLj128EEEEELb0ELb1ELb1EEEvNS_9BwdParamsE:
	.zero		1192


//--------------------- .nv.constant0._ZN10layer_norm31ln_parallel_residual_bwd_kernelINS_13Kernel_traitsI6__halfffffjLj3072ELj1ELj1ELj4ELj16ENS_18Kernel_traits_baseILj3072ES2_ffffjLj128EEEEELb1ELb0ELb0EEEvNS_9BwdParamsE --------------------------
	.section	.nv.constant0._ZN10layer_norm31ln_parallel_residual_bwd_kernelINS_13Kernel_traitsI6__halfffffjLj3072ELj1ELj1ELj4ELj16ENS_18Kernel_traits_baseILj3072ES2_ffffjLj128EEEEELb1ELb0ELb0EEEvNS_9BwdParamsE,"a",@progbits
	.sectionflags	@""
	.align	4
.nv.constant0._ZN10layer_norm31ln_parallel_residual_bwd_kernelINS_13Kernel_traitsI6__halfffffjLj3072ELj1ELj1ELj4ELj16ENS_18Kernel_traits_baseILj3072ES2_ffffjLj128EEEEELb1ELb0ELb0EEEvNS_9BwdParamsE:
	.zero		1192


//--------------------- .nv.constant0._ZN10layer_norm31ln_parallel_residual_bwd_kernelINS_13Kernel_traitsI6__halfffffjLj3072ELj1ELj1ELj4ELj16ENS_18Kernel_traits_baseILj3072ES2_ffffjLj128EEEEELb1ELb0ELb1EEEvNS_9BwdParamsE --------------------------
	.section	.nv.constant0._ZN10layer_norm31ln_parallel_residual_bwd_kernelINS_13Kernel_traitsI6__halfffffjLj3072ELj1ELj1ELj4ELj16ENS_18Kernel_traits_baseILj3072ES2_ffffjLj128EEEEELb1ELb0ELb1EEEvNS_9BwdParamsE,"a",@progbits
	.sectionflags	@""
	.align	4
.nv.constant0._ZN10layer_norm31ln_parallel_residual_bwd_kernelINS_13Kernel_traitsI6__halfffffjLj3072ELj1ELj1ELj4ELj16ENS_18Kernel_traits_baseILj3072ES2_ffffjLj128EEEEELb1ELb0ELb1EEEvNS_9BwdParamsE:
	.zero		1192


//--------------------- .nv.constant0._ZN10layer_norm22ln_bwd_finalize_kernelINS_22Kernel_traits_finalizeILj3072E6__halfffffjLb0ELj1024ELj4ENS_18Kernel_traits_baseILj3072ES2_ffffjLj1024EEEEELb0ELb0EEEvNS_9BwdParamsE --------------------------
	.section	.nv.constant0._ZN10layer_norm22ln_bwd_finalize_kernelINS_22Kernel_traits_finalizeILj3072E6__halfffffjLb0ELj1024ELj4ENS_18Kernel_traits_baseILj3072ES2_ffffjLj1024EEEEELb0ELb0EEEvNS_9BwdParamsE,"a",@progbits
	.sectionflags	@""
	.align	4
.nv.constant0._ZN10layer_norm22ln_bwd_finalize_kernelINS_22Kernel_traits_finalizeILj3072E6__halfffffjLb0ELj1024ELj4ENS_18Kernel_traits_baseILj3072ES2_ffffjLj1024EEEEELb0ELb0EEEvNS_9BwdParamsE:
	.zero		1192


//--------------------- .nv.constant0._ZN10layer_norm40ln_parallel_residual_bwd_finalize_kernelINS_22Kernel_traits_finalizeILj3072E6__halfffffjLb0ELj1024ELj4ENS_18Kernel_traits_baseILj3072ES2_ffffjLj1024EEEEELb0EEEvNS_9BwdParamsE --------------------------
	.section	.nv.constant0._ZN10layer_norm40ln_parallel_residual_bwd_finalize_kernelINS_22Kernel_traits_finalizeILj3072E6__halfffffjLb0ELj1024ELj4ENS_18Kernel_traits_baseILj3072ES2_ffffjLj1024EEEEELb0EEEvNS_9BwdParamsE,"a",@progbits
	.sectionflags	@""
	.align	4
.nv.constant0._ZN10layer_norm40ln_parallel_residual_bwd_finalize_kernelINS_22Kernel_traits_finalizeILj3072E6__halfffffjLb0ELj1024ELj4ENS_18Kernel_traits_baseILj3072ES2_ffffjLj1024EEEEELb0EEEvNS_9BwdParamsE:
	.zero		1192


//--------------------- .nv.constant0._ZN10layer_norm31ln_parallel_residual_bwd_kernelINS_13Kernel_traitsI6__halfffffjLj3072ELj1ELj1ELj4ELj16ENS_18Kernel_traits_baseILj3072ES2_ffffjLj128EEEEELb1ELb1ELb0EEEvNS_9BwdParamsE --------------------------
	.section	.nv.constant0._ZN10layer_norm31ln_parallel_residual_bwd_kernelINS_13Kernel_traitsI6__halfffffjLj3072ELj1ELj1ELj4ELj16ENS_18Kernel_traits_baseILj3072ES2_ffffjLj128EEEEELb1ELb1ELb0EEEvNS_9BwdParamsE,"a",@progbits
	.sectionflags	@""
	.align	4
.nv.constant0._ZN10layer_norm31ln_parallel_residual_bwd_kernelINS_13Kernel_traitsI6__halfffffjLj3072ELj1ELj1ELj4ELj16ENS_18Kernel_traits_baseILj3072ES2_ffffjLj128EEEEELb1ELb1ELb0EEEvNS_9BwdParamsE:
	.zero		1192


//--------------------- .nv.constant0._ZN10layer_norm22ln_bwd_finalize_kernelINS_22Kernel_traits_finalizeILj3072E6__halfffffjLb0ELj1024ELj4ENS_18Kernel_traits_baseILj3072ES2_ffffjLj1024EEEEELb0ELb1EEEvNS_9BwdParamsE --------------------------
	.section	.nv.constant0._ZN10layer_norm22ln_bwd_finalize_kernelINS_22Kernel_traits_finalizeILj3072E6__halfffffjLb0ELj1024ELj4ENS_18Kernel_traits_baseILj3072ES2_ffffjLj1024EEEEELb0ELb1EEEvNS_9BwdParamsE,"a",@progbits
	.sectionflags	@""
	.align	4
.nv.constant0._ZN10layer_norm22ln_bwd_finalize_kernelINS_22Kernel_traits_finalizeILj3072E6__halfffffjLb0ELj1024ELj4ENS_18Kernel_traits_baseILj3072ES2_ffffjLj1024EEEEELb0ELb1EEEvNS_9BwdParamsE:
	.zero		1192


//--------------------- .nv.constant0._ZN10layer_norm40ln_parallel_residual_bwd_finalize_kernelINS_22Kernel_traits_finalizeILj3072E6__halfffffjLb0ELj1024ELj4ENS_18Kernel_traits_baseILj3072ES2_ffffjLj1024EEEEELb1EEEvNS_9BwdParamsE --------------------------
	.section	.nv.constant0._ZN10layer_norm40ln_parallel_residual_bwd_finalize_kernelINS_22Kernel_traits_finalizeILj3072E6__halfffffjLb0ELj1024ELj4ENS_18Kernel_traits_baseILj3072ES2_ffffjLj1024EEEEELb1EEEvNS_9BwdParamsE,"a",@progbits
	.sectionflags	@""
	.align	4
.nv.constant0._ZN10layer_norm40ln_parallel_residual_bwd_finalize_kernelINS_22Kernel_traits_finalizeILj3072E6__halfffffjLb0ELj1024ELj4ENS_18Kernel_traits_baseILj3072ES2_ffffjLj1024EEEEELb1EEEvNS_9BwdParamsE:
	.zero		1192


//--------------------- .nv.constant0._ZN10layer_norm31ln_parallel_residual_bwd_kernelINS_13Kernel_traitsI6__halfffffjLj3072ELj1ELj1ELj4ELj16ENS_18Kernel_traits_baseILj3072ES2_ffffjLj128EEEEELb1ELb1ELb1EEEvNS_9BwdParamsE --------------------------
	.section	.nv.constant0._ZN10layer_norm31ln_parallel_residual_bwd_kernelINS_13Kernel_traitsI6__halfffffjLj3072ELj1ELj1ELj4ELj16ENS_18Kernel_traits_baseILj3072ES2_ffffjLj128EEEEELb1ELb1ELb1EEEvNS_9BwdParamsE,"a",@progbits
	.sectionflags	@""
	.align	4
.nv.constant0._ZN10layer_norm31ln_parallel_residual_bwd_kernelINS_13Kernel_traitsI6__halfffffjLj3072ELj1ELj1ELj4ELj16ENS_18Kernel_traits_baseILj3072ES2_ffffjLj128EEEEELb1ELb1ELb1EEEvNS_9BwdParamsE:
	.zero		1192


//--------------------- .nv.constant0._ZN10layer_norm31ln_parallel_residual_bwd_kernelINS_13Kernel_traitsIfffffjLj3072ELj1ELj1ELj4ELj16ENS_18Kernel_traits_baseILj3072EfffffjLj128EEEEELb0ELb0ELb0EEEvNS_9BwdParamsE --------------------------
	.section	.nv.constant0._ZN10layer_norm31ln_parallel_residual_bwd_kernelINS_13Kernel_traitsIfffffjLj3072ELj1ELj1ELj4ELj16ENS_18Kernel_traits_baseILj3072EfffffjLj128EEEEELb0ELb0ELb0EEEvNS_9BwdParamsE,"a",@progbits
	.sectionflags	@""
	.align	4
.nv.constant0._ZN10layer_norm31ln_parallel_residual_bwd_kernelINS_13Kernel_traitsIfffffjLj3072ELj1ELj1ELj4ELj16ENS_18Kernel_traits_baseILj3072EfffffjLj128EEEEELb0ELb0ELb0EEEvNS_9BwdParamsE:
	.zero		1192


//--------------------- .nv.constant0._ZN10layer_norm31ln_parallel_residual_bwd_kernelINS_13Kernel_traitsIfffffjLj3072ELj1ELj1ELj4ELj16ENS_18Kernel_traits_baseILj3072EfffffjLj128EEEEELb0ELb0ELb1EEEvNS_9BwdParamsE --------------------------
	.section	.nv.constant0._ZN10layer_norm31ln_parallel_residual_bwd_kernelINS_13Kernel_traitsIfffffjLj3072ELj1ELj1ELj4ELj16ENS_18Kernel_traits_baseILj3072EfffffjLj128EEEEELb0ELb0ELb1EEEvNS_9BwdParamsE,"a",@progbits
	.sectionflags	@""
	.align	4
.nv.constant0._ZN10layer_norm31ln_parallel_residual_bwd_kernelINS_13Kernel_traitsIfffffjLj3072ELj1ELj1ELj4ELj16ENS_18Kernel_traits_baseILj3072EfffffjLj128EEEEELb0ELb0ELb1EEEvNS_9BwdParamsE:
	.zero		1192


//--------------------- .nv.constant0._ZN10layer_norm31ln_parallel_residual_bwd_kernelINS_13Kernel_traitsIfffffjLj3072ELj1ELj1ELj4ELj16ENS_18Kernel_traits_baseILj3072EfffffjLj128EEEEELb0ELb1ELb0EEEvNS_9BwdParamsE --------------------------
	.section	.nv.constant0._ZN10layer_norm31ln_parallel_residual_bwd_kernelINS_13Kernel_traitsIfffffjLj3072ELj1ELj1ELj4ELj16ENS_18Kernel_traits_baseILj3072EfffffjLj128EEEEELb0ELb1ELb0EEEvNS_9BwdParamsE,"a",@progbits
	.sectionflags	@""
	.align	4
.nv.constant0._ZN10layer_norm31ln_parallel_residual_bwd_kernelINS_13Kernel_traitsIfffffjLj3072ELj1ELj1ELj4ELj16ENS_18Kernel_traits_baseILj3072EfffffjLj128EEEEELb0ELb1ELb0EEEvNS_9BwdParamsE:
	.zero		1192


//--------------------- .nv.constant0._ZN10layer_norm31ln_parallel_residual_bwd_kernelINS_13Kernel_traitsIfffffjLj3072ELj1ELj1ELj4ELj16ENS_18Kernel_traits_baseILj3072EfffffjLj128EEEEELb0ELb1ELb1EEEvNS_9BwdParamsE --------------------------
	.section	.nv.constant0._ZN10layer_norm31ln_parallel_residual_bwd_kernelINS_13Kernel_traitsIfffffjLj3072ELj1ELj1ELj4ELj16ENS_18Kernel_traits_baseILj3072EfffffjLj128EEEEELb0ELb1ELb1EEEvNS_9BwdParamsE,"a",@progbits
	.sectionflags	@""
	.align	4
.nv.constant0._ZN10layer_norm31ln_parallel_residual_bwd_kernelINS_13Kernel_traitsIfffffjLj3072ELj1ELj1ELj4ELj16ENS_18Kernel_traits_baseILj3072EfffffjLj128EEEEELb0ELb1ELb1EEEvNS_9BwdParamsE:
	.zero		1192


//--------------------- .nv.constant0._ZN10layer_norm31ln_parallel_residual_bwd_kernelINS_13Kernel_traitsIfffffjLj3072ELj1ELj1ELj4ELj16ENS_18Kernel_traits_baseILj3072EfffffjLj128EEEEELb1ELb0ELb0EEEvNS_9BwdParamsE --------------------------
	.section	.nv.constant0._ZN10layer_norm31ln_parallel_residual_bwd_kernelINS_13Kernel_traitsIfffffjLj3072ELj1ELj1ELj4ELj16ENS_18Kernel_traits_baseILj3072EfffffjLj128EEEEELb1ELb0ELb0EEEvNS_9BwdParamsE,"a",@progbits
	.sectionflags	@""
	.align	4
.nv.constant0._ZN10layer_norm31ln_parallel_residual_bwd_kernelINS_13Kernel_traitsIfffffjLj3072ELj1ELj1ELj4ELj16ENS_18Kernel_traits_baseILj3072EfffffjLj128EEEEELb1ELb0ELb0EEEvNS_9BwdParamsE:
	.zero		1192


//--------------------- .nv.constant0._ZN10layer_norm31ln_parallel_residual_bwd_kernelINS_13Kernel_traitsIfffffjLj3072ELj1ELj1ELj4ELj16ENS_18Kernel_traits_baseILj3072EfffffjLj128EEEEELb1ELb0ELb1EEEvNS_9BwdParamsE --------------------------
	.section	.nv.constant0._ZN10layer_norm31ln_parallel_residual_bwd_kernelINS_13Kernel_traitsIfffffjLj3072ELj1ELj1ELj4ELj16ENS_18Kernel_traits_baseILj3072EfffffjLj128EEEEELb1ELb0ELb1EEEvNS_9BwdParamsE,"a",@progbits
	.sectionflags	@""
	.align	4
.nv.constant0._ZN10layer_norm31ln_parallel_residual_bwd_kernelINS_13Kernel_traitsIfffffjLj3072ELj1ELj1ELj4ELj16ENS_18Kernel_traits_baseILj3072EfffffjLj128EEEEELb1ELb0ELb1EEEvNS_9BwdParamsE:
	.zero		1192


//--------------------- .nv.constant0._ZN10layer_norm22ln_bwd_finalize_kernelINS_22Kernel_traits_finalizeILj3072EfffffjLb0ELj1024ELj4ENS_18Kernel_traits_baseILj3072EfffffjLj1024EEEEELb0ELb0EEEvNS_9BwdParamsE --------------------------
	.section	.nv.constant0._ZN10layer_norm22ln_bwd_finalize_kernelINS_22Kernel_traits_finalizeILj3072EfffffjLb0ELj1024ELj4ENS_18Kernel_traits_baseILj3072EfffffjLj1024EEEEELb0ELb0EEEvNS_9BwdParamsE,"a",@progbits
	.sectionflags	@""
	.align	4
.nv.constant0._ZN10layer_norm22ln_bwd_finalize_kernelINS_22Kernel_traits_finalizeILj3072EfffffjLb0ELj1024ELj4ENS_18Kernel_traits_baseILj3072EfffffjLj1024EEEEELb0ELb0EEEvNS_9BwdParamsE:
	.zero		1192


//--------------------- .nv.constant0._ZN10layer_norm40ln_parallel_residual_bwd_finalize_kernelINS_22Kernel_traits_finalizeILj3072EfffffjLb0ELj1024ELj4ENS_18Kernel_traits_baseILj3072EfffffjLj1024EEEEELb0EEEvNS_9BwdParamsE --------------------------
	.section	.nv.constant0._ZN10layer_norm40ln_parallel_residual_bwd_finalize_kernelINS_22Kernel_traits_finalizeILj3072EfffffjLb0ELj1024ELj4ENS_18Kernel_traits_baseILj3072EfffffjLj1024EEEEELb0EEEvNS_9BwdParamsE,"a",@progbits
	.sectionflags	@""
	.align	4
.nv.constant0._ZN10layer_norm40ln_parallel_residual_bwd_finalize_kernelINS_22Kernel_traits_finalizeILj3072EfffffjLb0ELj1024ELj4ENS_18Kernel_traits_baseILj3072EfffffjLj1024EEEEELb0EEEvNS_9BwdParamsE:
	.zero		1192


//--------------------- .nv.constant0._ZN10layer_norm31ln_parallel_residual_bwd_kernelINS_13Kernel_traitsIfffffjLj3072ELj1ELj1ELj4ELj16ENS_18Kernel_traits_baseILj3072EfffffjLj128EEEEELb1ELb1ELb0EEEvNS_9BwdParamsE --------------------------
	.section	.nv.constant0._ZN10layer_norm31ln_parallel_residual_bwd_kernelINS_13Kernel_traitsIfffffjLj3072ELj1ELj1ELj4ELj16ENS_18Kernel_traits_baseILj3072EfffffjLj128EEEEELb1ELb1ELb0EEEvNS_9BwdParamsE,"a",@progbits
	.sectionflags	@""
	.align	4
.nv.constant0._ZN10layer_norm31ln_parallel_residual_bwd_kernelINS_13Kernel_traitsIfffffjLj3072ELj1ELj1ELj4ELj16ENS_18Kernel_traits_baseILj3072EfffffjLj128EEEEELb1ELb1ELb0EEEvNS_9BwdParamsE:
	.zero		1192


//--------------------- .nv.constant0._ZN10layer_norm22ln_bwd_finalize_kernelINS_22Kernel_traits_finalizeILj3072EfffffjLb0ELj1024ELj4ENS_18Kernel_traits_baseILj3072EfffffjLj1024EEEEELb0ELb1EEEvNS_9BwdParamsE --------------------------
	.section	.nv.constant0._ZN10layer_norm22ln_bwd_finalize_kernelINS_22Kernel_traits_finalizeILj3072EfffffjLb0ELj1024ELj4ENS_18Kernel_traits_baseILj3072EfffffjLj1024EEEEELb0ELb1EEEvNS_9BwdParamsE,"a",@progbits
	.sectionflags	@""
	.align	4
.nv.constant0._ZN10layer_norm22ln_bwd_finalize_kernelINS_22Kernel_traits_finalizeILj3072EfffffjLb0ELj1024ELj4ENS_18Kernel_traits_baseILj3072EfffffjLj1024EEEEELb0ELb1EEEvNS_9BwdParamsE:
	.zero		1192


//--------------------- .nv.constant0._ZN10layer_norm40ln_parallel_residual_bwd_finalize_kernelINS_22Kernel_traits_finalizeILj3072EfffffjLb0ELj1024ELj4ENS_18Kernel_traits_baseILj3072EfffffjLj1024EEEEELb1EEEvNS_9BwdParamsE --------------------------
	.section	.nv.constant0._ZN10layer_norm40ln_parallel_residual_bwd_finalize_kernelINS_22Kernel_traits_finalizeILj3072EfffffjLb0ELj1024ELj4ENS_18Kernel_traits_baseILj3072EfffffjLj1024EEEEELb1EEEvNS_9BwdParamsE,"a",@progbits
	.sectionflags	@""
	.align	4
.nv.constant0._ZN10layer_norm40ln_parallel_residual_bwd_finalize_kernelINS_22Kernel_traits_finalizeILj3072EfffffjLb0ELj1024ELj4ENS_18Kernel_traits_baseILj3072EfffffjLj1024EEEEELb1EEEvNS_9BwdParamsE:
	.zero		1192


//--------------------- .nv.constant0._ZN10layer_norm31ln_parallel_residual_bwd_kernelINS_13Kernel_traitsIfffffjLj3072ELj1ELj1ELj4ELj16ENS_18Kernel_traits_baseILj3072EfffffjLj128EEEEELb1ELb1ELb1EEEvNS_9BwdParamsE --------------------------
	.section	.nv.constant0._ZN10layer_norm31ln_parallel_residual_bwd_kernelINS_13Kernel_traitsIfffffjLj3072ELj1ELj1ELj4ELj16ENS_18Kernel_traits_baseILj3072EfffffjLj128EEEEELb1ELb1ELb1EEEvNS_9BwdParamsE,"a",@progbits
	.sectionflags	@""
	.align	4
.nv.constant0._ZN10layer_norm31ln_parallel_residual_bwd_kernelINS_13Kernel_traitsIfffffjLj3072ELj1ELj1ELj4ELj16ENS_18Kernel_traits_baseILj3072EfffffjLj128EEEEELb1ELb1ELb1EEEvNS_9BwdParamsE:
	.zero		1192


//--------------------- SYMBOLS --------------------------

	.type		.nv.reservedSmem.offset0,@object
	.size		.nv.reservedSmem.offset0,0x4
	.type		.nv.reservedSmem.cap,@object
	.size		.nv.reservedSmem.cap,0x4
